	.target	sm_103a

	.elftype	@"ET_EXEC"


//--------------------- .note.nv.tkinfo           --------------------------
	.section	.note.nv.tkinfo,"",@"SHT_NOTE"
	.sectionflags	@"SHF_NOTE_NV_TKINFO"
	.tkinfo
        /*0018*/ 	.word	0x00000002
        /*0030*/ 	.string	""
        /*0030*/ 	.string	"ptxas"
        /*0030*/ 	.string	"Cuda compilation tools, release 13.0, V13.0.88"
        /*0030*/ 	.string	"Build cuda_13.0.r13.0/compiler.36424714_0"
        /*0030*/ 	.string	"-arch sm_103a -m 64 "



//--------------------- .note.nv.cuinfo           --------------------------
	.section	.note.nv.cuinfo,"",@"SHT_NOTE"
	.sectionflags	@"SHF_NOTE_NV_CUINFO"
        /*0018*/ 	.short	0x0002
        /*001a*/ 	.short	0x0067
        /*001c*/ 	.short	0x0082
	.zero		2


//--------------------- .nv.info                  --------------------------
	.section	.nv.info,"",@"SHT_CUDA_INFO"
	.align	4


	//----- nvinfo : EIATTR_REGCOUNT
	.align		4
        /*0000*/ 	.byte	0x04, 0x2f
        /*0002*/ 	.short	(.L_10 - .L_9)
	.align		4
.L_9:
        /*0004*/ 	.word	index@(_ZN10layer_norm13ln_fwd_kernelINS_13Kernel_traitsIfffffjLj4096ELj1ELj1ELj4ELj16ENS_18Kernel_traits_baseILj4096EfffffjLj128EEEEELb1ELb1ELb1ELb1EEEvNS_9FwdParamsE)
        /*0008*/ 	.word	0x000000a5


	//----- nvinfo : EIATTR_FRAME_SIZE
	.align		4
.L_10:
        /*000c*/ 	.byte	0x04, 0x11
        /*000e*/ 	.short	(.L_12 - .L_11)
	.align		4
.L_11:
        /*0010*/ 	.word	index@(_ZN10layer_norm13ln_fwd_kernelINS_13Kernel_traitsIfffffjLj4096ELj1ELj1ELj4ELj16ENS_18Kernel_traits_baseILj4096EfffffjLj128EEEEELb1ELb1ELb1ELb1EEEvNS_9FwdParamsE)
        /*0014*/ 	.word	0x00000000


	//----- nvinfo : EIATTR_REGCOUNT
	.align		4
.L_12:
        /*0018*/ 	.byte	0x04, 0x2f
        /*001a*/ 	.short	(.L_14 - .L_13)
	.align		4
.L_13:
        /*001c*/ 	.word	index@(_ZN10layer_norm13ln_fwd_kernelINS_13Kernel_traitsIfffffjLj4096ELj1ELj1ELj4ELj16ENS_18Kernel_traits_baseILj4096EfffffjLj128EEEEELb1ELb1ELb1ELb0EEEvNS_9FwdParamsE)
        /*0020*/ 	.word	0x000000a8


	//----- nvinfo : EIATTR_FRAME_SIZE
	.align		4
.L_14:
        /*0024*/ 	.byte	0x04, 0x11
        /*0026*/ 	.short	(.L_16 - .L_15)
	.align		4
.L_15:
        /*0028*/ 	.word	index@(_ZN10layer_norm13ln_fwd_kernelINS_13Kernel_traitsIfffffjLj4096ELj1ELj1ELj4ELj16ENS_18Kernel_traits_baseILj4096EfffffjLj128EEEEELb1ELb1ELb1ELb0EEEvNS_9FwdParamsE)
        /*002c*/ 	.word	0x00000008


	//----- nvinfo : EIATTR_REGCOUNT
	.align		4
.L_16:
        /*0030*/ 	.byte	0x04, 0x2f
        /*0032*/ 	.short	(.L_18 - .L_17)
	.align		4
.L_17:
        /*0034*/ 	.word	index@(_ZN10layer_norm13ln_fwd_kernelINS_13Kernel_traitsIfffffjLj4096ELj1ELj1ELj4ELj16ENS_18Kernel_traits_baseILj4096EfffffjLj128EEEEELb1ELb1ELb0ELb1EEEvNS_9FwdParamsE)
        /*0038*/ 	.word	0x000000a6


	//----- nvinfo : EIATTR_FRAME_SIZE
	.align		4
.L_18:
        /*003c*/ 	.byte	0x04, 0x11
        /*003e*/ 	.short	(.L_20 - .L_19)
	.align		4
.L_19:
        /*0040*/ 	.word	index@(_ZN10layer_norm13ln_fwd_kernelINS_13Kernel_traitsIfffffjLj4096ELj1ELj1ELj4ELj16ENS_18Kernel_traits_baseILj4096EfffffjLj128EEEEELb1ELb1ELb0ELb1EEEvNS_9FwdParamsE)
        /*0044*/ 	.word	0x00000000


	//----- nvinfo : EIATTR_REGCOUNT
	.align		4
.L_20:
        /*0048*/ 	.byte	0x04, 0x2f
        /*004a*/ 	.short	(.L_22 - .L_21)
	.align		4
.L_21:
        /*004c*/ 	.word	index@(_ZN10layer_norm13ln_fwd_kernelINS_13Kernel_traitsIfffffjLj4096ELj1ELj1ELj4ELj16ENS_18Kernel_traits_baseILj4096EfffffjLj128EEEEELb1ELb1ELb0ELb0EEEvNS_9FwdParamsE)
        /*0050*/ 	.word	0x000000a8


	//----- nvinfo : EIATTR_FRAME_SIZE
	.align		4
.L_22:
        /*0054*/ 	.byte	0x04, 0x11
        /*0056*/ 	.short	(.L_24 - .L_23)
	.align		4
.L_23:
        /*0058*/ 	.word	index@(_ZN10layer_norm13ln_fwd_kernelINS_13Kernel_traitsIfffffjLj4096ELj1ELj1ELj4ELj16ENS_18Kernel_traits_baseILj4096EfffffjLj128EEEEELb1ELb1ELb0ELb0EEEvNS_9FwdParamsE)
        /*005c*/ 	.word	0x00000000


	//----- nvinfo : EIATTR_REGCOUNT
	.align		4
.L_24:
        /*0060*/ 	.byte	0x04, 0x2f
        /*0062*/ 	.short	(.L_26 - .L_25)
	.align		4
.L_25:
        /*0064*/ 	.word	index@(_ZN10layer_norm13ln_fwd_kernelINS_13Kernel_traitsIfffffjLj4096ELj1ELj1ELj4ELj16ENS_18Kernel_traits_baseILj4096EfffffjLj128EEEEELb1ELb0ELb1ELb1EEEvNS_9FwdParamsE)
        /*0068*/ 	.word	0x00000080


	//----- nvinfo : EIATTR_FRAME_SIZE
	.align		4
.L_26:
        /*006c*/ 	.byte	0x04, 0x11
        /*006e*/ 	.short	(.L_28 - .L_27)
	.align		4
.L_27:
        /*0070*/ 	.word	index@(_ZN10layer_norm13ln_fwd_kernelINS_13Kernel_traitsIfffffjLj4096ELj1ELj1ELj4ELj16ENS_18Kernel_traits_baseILj4096EfffffjLj128EEEEELb1ELb0ELb1ELb1EEEvNS_9FwdParamsE)
        /*0074*/ 	.word	0x00000000


	//----- nvinfo : EIATTR_REGCOUNT
	.align		4
.L_28:
        /*0078*/ 	.byte	0x04, 0x2f
        /*007a*/ 	.short	(.L_30 - .L_29)
	.align		4
.L_29:
        /*007c*/ 	.word	index@(_ZN10layer_norm13ln_fwd_kernelINS_13Kernel_traitsIfffffjLj4096ELj1ELj1ELj4ELj16ENS_18Kernel_traits_baseILj4096EfffffjLj128EEEEELb1ELb0ELb1ELb0EEEvNS_9FwdParamsE)
        /*0080*/ 	.word	0x00000088


	//----- nvinfo : EIATTR_FRAME_SIZE
	.align		4
.L_30:
        /*0084*/ 	.byte	0x04, 0x11
        /*0086*/ 	.short	(.L_32 - .L_31)
	.align		4
.L_31:
        /*0088*/ 	.word	index@(_ZN10layer_norm13ln_fwd_kernelINS_13Kernel_traitsIfffffjLj4096ELj1ELj1ELj4ELj16ENS_18Kernel_traits_baseILj4096EfffffjLj128EEEEELb1ELb0ELb1ELb0EEEvNS_9FwdParamsE)
        /*008c*/ 	.word	0x00000000


	//----- nvinfo : EIATTR_REGCOUNT
	.align		4
.L_32:
        /*0090*/ 	.byte	0x04, 0x2f
        /*0092*/ 	.short	(.L_34 - .L_33)
	.align		4
.L_33:
        /*0094*/ 	.word	index@(_ZN10layer_norm13ln_fwd_kernelINS_13Kernel_traitsIfffffjLj4096ELj1ELj1ELj4ELj16ENS_18Kernel_traits_baseILj4096EfffffjLj128EEEEELb1ELb0ELb0ELb1EEEvNS_9FwdParamsE)
        /*0098*/ 	.word	0x000000a7


	//----- nvinfo : EIATTR_FRAME_SIZE
	.align		4
.L_34:
        /*009c*/ 	.byte	0x04, 0x11
        /*009e*/ 	.short	(.L_36 - .L_35)
	.align		4
.L_35:
        /*00a0*/ 	.word	index@(_ZN10layer_norm13ln_fwd_kernelINS_13Kernel_traitsIfffffjLj4096ELj1ELj1ELj4ELj16ENS_18Kernel_traits_baseILj4096EfffffjLj128EEEEELb1ELb0ELb0ELb1EEEvNS_9FwdParamsE)
        /*00a4*/ 	.word	0x00000000


	//----- nvinfo : EIATTR_REGCOUNT
	.align		4
.L_36:
        /*00a8*/ 	.byte	0x04, 0x2f
        /*00aa*/ 	.short	(.L_38 - .L_37)
	.align		4
.L_37:
        /*00ac*/ 	.word	index@(_ZN10layer_norm13ln_fwd_kernelINS_13Kernel_traitsIfffffjLj4096ELj1ELj1ELj4ELj16ENS_18Kernel_traits_baseILj4096EfffffjLj128EEEEELb1ELb0ELb0ELb0EEEvNS_9FwdParamsE)
        /*00b0*/ 	.word	0x00000080


	//----- nvinfo : EIATTR_FRAME_SIZE
	.align		4
.L_38:
        /*00b4*/ 	.byte	0x04, 0x11
        /*00b6*/ 	.short	(.L_40 - .L_39)
	.align		4
.L_39:
        /*00b8*/ 	.word	index@(_ZN10layer_norm13ln_fwd_kernelINS_13Kernel_traitsIfffffjLj4096ELj1ELj1ELj4ELj16ENS_18Kernel_traits_baseILj4096EfffffjLj128EEEEELb1ELb0ELb0ELb0EEEvNS_9FwdParamsE)
        /*00bc*/ 	.word	0x00000000


	//----- nvinfo : EIATTR_REGCOUNT
	.align		4
.L_40:
        /*00c0*/ 	.byte	0x04, 0x2f
        /*00c2*/ 	.short	(.L_42 - .L_41)
	.align		4
.L_41:
        /*00c4*/ 	.word	index@(_ZN10layer_norm13ln_fwd_kernelINS_13Kernel_traitsIfffffjLj4096ELj1ELj1ELj4ELj16ENS_18Kernel_traits_baseILj4096EfffffjLj128EEEEELb0ELb1ELb1ELb1EEEvNS_9FwdParamsE)
        /*00c8*/ 	.word	0x0000009d


	//----- nvinfo : EIATTR_FRAME_SIZE
	.align		4
.L_42:
        /*00cc*/ 	.byte	0x04, 0x11
        /*00ce*/ 	.short	(.L_44 - .L_43)
	.align		4
.L_43:
        /*00d0*/ 	.word	index@(_ZN10layer_norm13ln_fwd_kernelINS_13Kernel_traitsIfffffjLj4096ELj1ELj1ELj4ELj16ENS_18Kernel_traits_baseILj4096EfffffjLj128EEEEELb0ELb1ELb1ELb1EEEvNS_9FwdParamsE)
        /*00d4*/ 	.word	0x00000000


	//----- nvinfo : EIATTR_REGCOUNT
	.align		4
.L_44:
        /*00d8*/ 	.byte	0x04, 0x2f
        /*00da*/ 	.short	(.L_46 - .L_45)
	.align		4
.L_45:
        /*00dc*/ 	.word	index@(_ZN10layer_norm13ln_fwd_kernelINS_13Kernel_traitsIfffffjLj4096ELj1ELj1ELj4ELj16ENS_18Kernel_traits_baseILj4096EfffffjLj128EEEEELb0ELb1ELb1ELb0EEEvNS_9FwdParamsE)
        /*00e0*/ 	.word	0x0000009d


	//----- nvinfo : EIATTR_FRAME_SIZE
	.align		4
.L_46:
        /*00e4*/ 	.byte	0x04, 0x11
        /*00e6*/ 	.short	(.L_48 - .L_47)
	.align		4
.L_47:
        /*00e8*/ 	.word	index@(_ZN10layer_norm13ln_fwd_kernelINS_13Kernel_traitsIfffffjLj4096ELj1ELj1ELj4ELj16ENS_18Kernel_traits_baseILj4096EfffffjLj128EEEEELb0ELb1ELb1ELb0EEEvNS_9FwdParamsE)
        /*00ec*/ 	.word	0x00000000


	//----- nvinfo : EIATTR_REGCOUNT
	.align		4
.L_48:
        /*00f0*/ 	.byte	0x04, 0x2f
        /*00f2*/ 	.short	(.L_50 - .L_49)
	.align		4
.L_49:
        /*00f4*/ 	.word	index@(_ZN10layer_norm13ln_fwd_kernelINS_13Kernel_traitsIfffffjLj4096ELj1ELj1ELj4ELj16ENS_18Kernel_traits_baseILj4096EfffffjLj128EEEEELb0ELb1ELb0ELb1EEEvNS_9FwdParamsE)
        /*00f8*/ 	.word	0x000000a1


	//----- nvinfo : EIATTR_FRAME_SIZE
	.align		4
.L_50:
        /*00fc*/ 	.byte	0x04, 0x11
        /*00fe*/ 	.short	(.L_52 - .L_51)
	.align		4
.L_51:
        /*0100*/ 	.word	index@(_ZN10layer_norm13ln_fwd_kernelINS_13Kernel_traitsIfffffjLj4096ELj1ELj1ELj4ELj16ENS_18Kernel_traits_baseILj4096EfffffjLj128EEEEELb0ELb1ELb0ELb1EEEvNS_9FwdParamsE)
        /*0104*/ 	.word	0x00000000


	//----- nvinfo : EIATTR_REGCOUNT
	.align		4
.L_52:
        /*0108*/ 	.byte	0x04, 0x2f
        /*010a*/ 	.short	(.L_54 - .L_53)
	.align		4
.L_53:
        /*010c*/ 	.word	index@(_ZN10layer_norm13ln_fwd_kernelINS_13Kernel_traitsIfffffjLj4096ELj1ELj1ELj4ELj16ENS_18Kernel_traits_baseILj4096EfffffjLj128EEEEELb0ELb1ELb0ELb0EEEvNS_9FwdParamsE)
        /*0110*/ 	.word	0x0000009c


	//----- nvinfo : EIATTR_FRAME_SIZE
	.align		4
.L_54:
        /*0114*/ 	.byte	0x04, 0x11
        /*0116*/ 	.short	(.L_56 - .L_55)
	.align		4
.L_55:
        /*0118*/ 	.word	index@(_ZN10layer_norm13ln_fwd_kernelINS_13Kernel_traitsIfffffjLj4096ELj1ELj1ELj4ELj16ENS_18Kernel_traits_baseILj4096EfffffjLj128EEEEELb0ELb1ELb0ELb0EEEvNS_9FwdParamsE)
        /*011c*/ 	.word	0x00000000


	//----- nvinfo : EIATTR_REGCOUNT
	.align		4
.L_56:
        /*0120*/ 	.byte	0x04, 0x2f
        /*0122*/ 	.short	(.L_58 - .L_57)
	.align		4
.L_57:
        /*0124*/ 	.word	index@(_ZN10layer_norm13ln_fwd_kernelINS_13Kernel_traitsIfffffjLj4096ELj1ELj1ELj4ELj16ENS_18Kernel_traits_baseILj4096EfffffjLj128EEEEELb0ELb0ELb1ELb1EEEvNS_9FwdParamsE)
        /*0128*/ 	.word	0x00000078


	//----- nvinfo : EIATTR_FRAME_SIZE
	.align		4
.L_58:
        /*012c*/ 	.byte	0x04, 0x11
        /*012e*/ 	.short	(.L_60 - .L_59)
	.align		4
.L_59:
        /*0130*/ 	.word	index@(_ZN10layer_norm13ln_fwd_kernelINS_13Kernel_traitsIfffffjLj4096ELj1ELj1ELj4ELj16ENS_18Kernel_traits_baseILj4096EfffffjLj128EEEEELb0ELb0ELb1ELb1EEEvNS_9FwdParamsE)
        /*0134*/ 	.word	0x00000000


	//----- nvinfo : EIATTR_REGCOUNT
	.align		4
.L_60:
        /*0138*/ 	.byte	0x04, 0x2f
        /*013a*/ 	.short	(.L_62 - .L_61)
	.align		4
.L_61:
        /*013c*/ 	.word	index@(_ZN10layer_norm13ln_fwd_kernelINS_13Kernel_traitsIfffffjLj4096ELj1ELj1ELj4ELj16ENS_18Kernel_traits_baseILj4096EfffffjLj128EEEEELb0ELb0ELb1ELb0EEEvNS_9FwdParamsE)
        /*0140*/ 	.word	0x00000079


	//----- nvinfo : EIATTR_FRAME_SIZE
	.align		4
.L_62:
        /*0144*/ 	.byte	0x04, 0x11
        /*0146*/ 	.short	(.L_64 - .L_63)
	.align		4
.L_63:
        /*0148*/ 	.word	index@(_ZN10layer_norm13ln_fwd_kernelINS_13Kernel_traitsIfffffjLj4096ELj1ELj1ELj4ELj16ENS_18Kernel_traits_baseILj4096EfffffjLj128EEEEELb0ELb0ELb1ELb0EEEvNS_9FwdParamsE)
        /*014c*/ 	.word	0x00000000


	//----- nvinfo : EIATTR_REGCOUNT
	.align		4
.L_64:
        /*0150*/ 	.byte	0x04, 0x2f
        /*0152*/ 	.short	(.L_66 - .L_65)
	.align		4
.L_65:
        /*0154*/ 	.word	index@(_ZN10layer_norm13ln_fwd_kernelINS_13Kernel_traitsIfffffjLj4096ELj1ELj1ELj4ELj16ENS_18Kernel_traits_baseILj4096EfffffjLj128EEEEELb0ELb0ELb0ELb1EEEvNS_9FwdParamsE)
        /*0158*/ 	.word	0x00000082


	//----- nvinfo : EIATTR_FRAME_SIZE
	.align		4
.L_66:
        /*015c*/ 	.byte	0x04, 0x11
        /*015e*/ 	.short	(.L_68 - .L_67)
	.align		4
.L_67:
        /*0160*/ 	.word	index@(_ZN10layer_norm13ln_fwd_kernelINS_13Kernel_traitsIfffffjLj4096ELj1ELj1ELj4ELj16ENS_18Kernel_traits_baseILj4096EfffffjLj128EEEEELb0ELb0ELb0ELb1EEEvNS_9FwdParamsE)
        /*0164*/ 	.word	0x00000000


	//----- nvinfo : EIATTR_REGCOUNT
	.align		4
.L_68:
        /*0168*/ 	.byte	0x04, 0x2f
        /*016a*/ 	.short	(.L_70 - .L_69)
	.align		4
.L_69:
        /*016c*/ 	.word	index@(_ZN10layer_norm13ln_fwd_kernelINS_13Kernel_traitsIfffffjLj4096ELj1ELj1ELj4ELj16ENS_18Kernel_traits_baseILj4096EfffffjLj128EEEEELb0ELb0ELb0ELb0EEEvNS_9FwdParamsE)
        /*0170*/ 	.word	0x00000080


	//----- nvinfo : EIATTR_FRAME_SIZE
	.align		4
.L_70:
        /*0174*/ 	.byte	0x04, 0x11
        /*0176*/ 	.short	(.L_72 - .L_71)
	.align		4
.L_71:
        /*0178*/ 	.word	index@(_ZN10layer_norm13ln_fwd_kernelINS_13Kernel_traitsIfffffjLj4096ELj1ELj1ELj4ELj16ENS_18Kernel_traits_baseILj4096EfffffjLj128EEEEELb0ELb0ELb0ELb0EEEvNS_9FwdParamsE)
        /*017c*/ 	.word	0x00000000


	//----- nvinfo : EIATTR_REGCOUNT
	.align		4
.L_72:
        /*0180*/ 	.byte	0x04, 0x2f
        /*0182*/ 	.short	(.L_74 - .L_73)
	.align		4
.L_73:
        /*0184*/ 	.word	index@(_ZN10layer_norm13ln_fwd_kernelINS_13Kernel_traitsI6__halfffffjLj4096ELj1ELj1ELj4ELj16ENS_18Kernel_traits_baseILj4096ES2_ffffjLj128EEEEELb1ELb1ELb1ELb1EEEvNS_9FwdParamsE)
        /*0188*/ 	.word	0x00000080


	//----- nvinfo : EIATTR_FRAME_SIZE
	.align		4
.L_74:
        /*018c*/ 	.byte	0x04, 0x11
        /*018e*/ 	.short	(.L_76 - .L_75)
	.align		4
.L_75:
        /*0190*/ 	.word	index@(_ZN10layer_norm13ln_fwd_kernelINS_13Kernel_traitsI6__halfffffjLj4096ELj1ELj1ELj4ELj16ENS_18Kernel_traits_baseILj4096ES2_ffffjLj128EEEEELb1ELb1ELb1ELb1EEEvNS_9FwdParamsE)
        /*0194*/ 	.word	0x00000000


	//----- nvinfo : EIATTR_REGCOUNT
	.align		4
.L_76:
        /*0198*/ 	.byte	0x04, 0x2f
        /*019a*/ 	.short	(.L_78 - .L_77)
	.align		4
.L_77:
        /*019c*/ 	.word	index@(_ZN10layer_norm13ln_fwd_kernelINS_13Kernel_traitsI6__halfffffjLj4096ELj1ELj1ELj4ELj16ENS_18Kernel_traits_baseILj4096ES2_ffffjLj128EEEEELb1ELb1ELb1ELb0EEEvNS_9FwdParamsE)
        /*01a0*/ 	.word	0x00000085


	//----- nvinfo : EIATTR_FRAME_SIZE
	.align		4
.L_78:
        /*01a4*/ 	.byte	0x04, 0x11
        /*01a6*/ 	.short	(.L_80 - .L_79)
	.align		4
.L_79:
        /*01a8*/ 	.word	index@(_ZN10layer_norm13ln_fwd_kernelINS_13Kernel_traitsI6__halfffffjLj4096ELj1ELj1ELj4ELj16ENS_18Kernel_traits_baseILj4096ES2_ffffjLj128EEEEELb1ELb1ELb1ELb0EEEvNS_9FwdParamsE)
        /*01ac*/ 	.word	0x00000000


	//----- nvinfo : EIATTR_REGCOUNT
	.align		4
.L_80:
        /*01b0*/ 	.byte	0x04, 0x2f
        /*01b2*/ 	.short	(.L_82 - .L_81)
	.align		4
.L_81:
        /*01b4*/ 	.word	index@(_ZN10layer_norm13ln_fwd_kernelINS_13Kernel_traitsI6__halfffffjLj4096ELj1ELj1ELj4ELj16ENS_18Kernel_traits_baseILj4096ES2_ffffjLj128EEEEELb1ELb1ELb0ELb1EEEvNS_9FwdParamsE)
        /*01b8*/ 	.word	0x0000009f


	//----- nvinfo : EIATTR_FRAME_SIZE
	.align		4
.L_82:
        /*01bc*/ 	.byte	0x04, 0x11
        /*01be*/ 	.short	(.L_84 - .L_83)
	.align		4
.L_83:
        /*01c0*/ 	.word	index@(_ZN10layer_norm13ln_fwd_kernelINS_13Kernel_traitsI6__halfffffjLj4096ELj1ELj1ELj4ELj16ENS_18Kernel_traits_baseILj4096ES2_ffffjLj128EEEEELb1ELb1ELb0ELb1EEEvNS_9FwdParamsE)
        /*01c4*/ 	.word	0x00000000


	//----- nvinfo : EIATTR_REGCOUNT
	.align		4
.L_84:
        /*01c8*/ 	.byte	0x04, 0x2f
        /*01ca*/ 	.short	(.L_86 - .L_85)
	.align		4
.L_85:
        /*01cc*/ 	.word	index@(_ZN10layer_norm13ln_fwd_kernelINS_13Kernel_traitsI6__halfffffjLj4096ELj1ELj1ELj4ELj16ENS_18Kernel_traits_baseILj4096ES2_ffffjLj128EEEEELb1ELb1ELb0ELb0EEEvNS_9FwdParamsE)
        /*01d0*/ 	.word	0x00000080


	//----- nvinfo : EIATTR_FRAME_SIZE
	.align		4
.L_86:
        /*01d4*/ 	.byte	0x04, 0x11
        /*01d6*/ 	.short	(.L_88 - .L_87)
	.align		4
.L_87:
        /*01d8*/ 	.word	index@(_ZN10layer_norm13ln_fwd_kernelINS_13Kernel_traitsI6__halfffffjLj4096ELj1ELj1ELj4ELj16ENS_18Kernel_traits_baseILj4096ES2_ffffjLj128EEEEELb1ELb1ELb0ELb0EEEvNS_9FwdParamsE)
        /*01dc*/ 	.word	0x00000010


	//----- nvinfo : EIATTR_REGCOUNT
	.align		4
.L_88:
        /*01e0*/ 	.byte	0x04, 0x2f
        /*01e2*/ 	.short	(.L_90 - .L_89)
	.align		4
.L_89:
        /*01e4*/ 	.word	index@(_ZN10layer_norm13ln_fwd_kernelINS_13Kernel_traitsI6__halfffffjLj4096ELj1ELj1ELj4ELj16ENS_18Kernel_traits_baseILj4096ES2_ffffjLj128EEEEELb1ELb0ELb1ELb1EEEvNS_9FwdParamsE)
        /*01e8*/ 	.word	0x0000007b


	//----- nvinfo : EIATTR_FRAME_SIZE
	.align		4
.L_90:
        /*01ec*/ 	.byte	0x04, 0x11
        /*01ee*/ 	.short	(.L_92 - .L_91)
	.align		4
.L_91:
        /*01f0*/ 	.word	index@(_ZN10layer_norm13ln_fwd_kernelINS_13Kernel_traitsI6__halfffffjLj4096ELj1ELj1ELj4ELj16ENS_18Kernel_traits_baseILj4096ES2_ffffjLj128EEEEELb1ELb0ELb1ELb1EEEvNS_9FwdParamsE)
        /*01f4*/ 	.word	0x00000000


	//----- nvinfo : EIATTR_REGCOUNT
	.align		4
.L_92:
        /*01f8*/ 	.byte	0x04, 0x2f
        /*01fa*/ 	.short	(.L_94 - .L_93)
	.align		4
.L_93:
        /*01fc*/ 	.word	index@(_ZN10layer_norm13ln_fwd_kernelINS_13Kernel_traitsI6__halfffffjLj4096ELj1ELj1ELj4ELj16ENS_18Kernel_traits_baseILj4096ES2_ffffjLj128EEEEELb1ELb0ELb1ELb0EEEvNS_9FwdParamsE)
        /*0200*/ 	.word	0x00000076


	//----- nvinfo : EIATTR_FRAME_SIZE
	.align		4
.L_94:
        /*0204*/ 	.byte	0x04, 0x11
        /*0206*/ 	.short	(.L_96 - .L_95)
	.align		4
.L_95:
        /*0208*/ 	.word	index@(_ZN10layer_norm13ln_fwd_kernelINS_13Kernel_traitsI6__halfffffjLj4096ELj1ELj1ELj4ELj16ENS_18Kernel_traits_baseILj4096ES2_ffffjLj128EEEEELb1ELb0ELb1ELb0EEEvNS_9FwdParamsE)
        /*020c*/ 	.word	0x00000000


	//----- nvinfo : EIATTR_REGCOUNT
	.align		4
.L_96:
        /*0210*/ 	.byte	0x04, 0x2f
        /*0212*/ 	.short	(.L_98 - .L_97)
	.align		4
.L_97:
        /*0214*/ 	.word	index@(_ZN10layer_norm13ln_fwd_kernelINS_13Kernel_traitsI6__halfffffjLj4096ELj1ELj1ELj4ELj16ENS_18Kernel_traits_baseILj4096ES2_ffffjLj128EEEEELb1ELb0ELb0ELb1EEEvNS_9FwdParamsE)
        /*0218*/ 	.word	0x00000099


	//----- nvinfo : EIATTR_FRAME_SIZE
	.align		4
.L_98:
        /*021c*/ 	.byte	0x04, 0x11
        /*021e*/ 	.short	(.L_100 - .L_99)
	.align		4
.L_99:
        /*0220*/ 	.word	index@(_ZN10layer_norm13ln_fwd_kernelINS_13Kernel_traitsI6__halfffffjLj4096ELj1ELj1ELj4ELj16ENS_18Kernel_traits_baseILj4096ES2_ffffjLj128EEEEELb1ELb0ELb0ELb1EEEvNS_9FwdParamsE)
        /*0224*/ 	.word	0x00000000


	//----- nvinfo : EIATTR_REGCOUNT
	.align		4
.L_100:
        /*0228*/ 	.byte	0x04, 0x2f
        /*022a*/ 	.short	(.L_102 - .L_101)
	.align		4
.L_101:
        /*022c*/ 	.word	index@(_ZN10layer_norm13ln_fwd_kernelINS_13Kernel_traitsI6__halfffffjLj4096ELj1ELj1ELj4ELj16ENS_18Kernel_traits_baseILj4096ES2_ffffjLj128EEEEELb1ELb0ELb0ELb0EEEvNS_9FwdParamsE)
        /*0230*/ 	.word	0x00000072


	//----- nvinfo : EIATTR_FRAME_SIZE
	.align		4
.L_102:
        /*0234*/ 	.byte	0x04, 0x11
        /*0236*/ 	.short	(.L_104 - .L_103)
	.align		4
.L_103:
        /*0238*/ 	.word	index@(_ZN10layer_norm13ln_fwd_kernelINS_13Kernel_traitsI6__halfffffjLj4096ELj1ELj1ELj4ELj16ENS_18Kernel_traits_baseILj4096ES2_ffffjLj128EEEEELb1ELb0ELb0ELb0EEEvNS_9FwdParamsE)
        /*023c*/ 	.word	0x00000000


	//----- nvinfo : EIATTR_REGCOUNT
	.align		4
.L_104:
        /*0240*/ 	.byte	0x04, 0x2f
        /*0242*/ 	.short	(.L_106 - .L_105)
	.align		4
.L_105:
        /*0244*/ 	.word	index@(_ZN10layer_norm13ln_fwd_kernelINS_13Kernel_traitsI6__halfffffjLj4096ELj1ELj1ELj4ELj16ENS_18Kernel_traits_baseILj4096ES2_ffffjLj128EEEEELb0ELb1ELb1ELb1EEEvNS_9FwdParamsE)
        /*0248*/ 	.word	0x00000079


	//----- nvinfo : EIATTR_FRAME_SIZE
	.align		4
.L_106:
        /*024c*/ 	.byte	0x04, 0x11
        /*024e*/ 	.short	(.L_108 - .L_107)
	.align		4
.L_107:
        /*0250*/ 	.word	index@(_ZN10layer_norm13ln_fwd_kernelINS_13Kernel_traitsI6__halfffffjLj4096ELj1ELj1ELj4ELj16ENS_18Kernel_traits_baseILj4096ES2_ffffjLj128EEEEELb0ELb1ELb1ELb1EEEvNS_9FwdParamsE)
        /*0254*/ 	.word	0x00000000


	//----- nvinfo : EIATTR_REGCOUNT
	.align		4
.L_108:
        /*0258*/ 	.byte	0x04, 0x2f
        /*025a*/ 	.short	(.L_110 - .L_109)
	.align		4
.L_109:
        /*025c*/ 	.word	index@(_ZN10layer_norm13ln_fwd_kernelINS_13Kernel_traitsI6__halfffffjLj4096ELj1ELj1ELj4ELj16ENS_18Kernel_traits_baseILj4096ES2_ffffjLj128EEEEELb0ELb1ELb1ELb0EEEvNS_9FwdParamsE)
        /*0260*/ 	.word	0x0000007b


	//----- nvinfo : EIATTR_FRAME_SIZE
	.align		4
.L_110:
        /*0264*/ 	.byte	0x04, 0x11
        /*0266*/ 	.short	(.L_112 - .L_111)
	.align		4
.L_111:
        /*0268*/ 	.word	index@(_ZN10layer_norm13ln_fwd_kernelINS_13Kernel_traitsI6__halfffffjLj4096ELj1ELj1ELj4ELj16ENS_18Kernel_traits_baseILj4096ES2_ffffjLj128EEEEELb0ELb1ELb1ELb0EEEvNS_9FwdParamsE)
        /*026c*/ 	.word	0x00000000


	//----- nvinfo : EIATTR_REGCOUNT
	.align		4
.L_112:
        /*0270*/ 	.byte	0x04, 0x2f
        /*0272*/ 	.short	(.L_114 - .L_113)
	.align		4
.L_113:
        /*0274*/ 	.word	index@(_ZN10layer_norm13ln_fwd_kernelINS_13Kernel_traitsI6__halfffffjLj4096ELj1ELj1ELj4ELj16ENS_18Kernel_traits_baseILj4096ES2_ffffjLj128EEEEELb0ELb1ELb0ELb1EEEvNS_9FwdParamsE)
        /*0278*/ 	.word	0x000000a7


	//----- nvinfo : EIATTR_FRAME_SIZE
	.align		4
.L_114:
        /*027c*/ 	.byte	0x04, 0x11
        /*027e*/ 	.short	(.L_116 - .L_115)
	.align		4
.L_115:
        /*0280*/ 	.word	index@(_ZN10layer_norm13ln_fwd_kernelINS_13Kernel_traitsI6__halfffffjLj4096ELj1ELj1ELj4ELj16ENS_18Kernel_traits_baseILj4096ES2_ffffjLj128EEEEELb0ELb1ELb0ELb1EEEvNS_9FwdParamsE)
        /*0284*/ 	.word	0x00000000


	//----- nvinfo : EIATTR_REGCOUNT
	.align		4
.L_116:
        /*0288*/ 	.byte	0x04, 0x2f
        /*028a*/ 	.short	(.L_118 - .L_117)
	.align		4
.L_117:
        /*028c*/ 	.word	index@(_ZN10layer_norm13ln_fwd_kernelINS_13Kernel_traitsI6__halfffffjLj4096ELj1ELj1ELj4ELj16ENS_18Kernel_traits_baseILj4096ES2_ffffjLj128EEEEELb0ELb1ELb0ELb0EEEvNS_9FwdParamsE)
        /*0290*/ 	.word	0x00000078


	//----- nvinfo : EIATTR_FRAME_SIZE
	.align		4
.L_118:
        /*0294*/ 	.byte	0x04, 0x11
        /*0296*/ 	.short	(.L_120 - .L_119)
	.align		4
.L_119:
        /*0298*/ 	.word	index@(_ZN10layer_norm13ln_fwd_kernelINS_13Kernel_traitsI6__halfffffjLj4096ELj1ELj1ELj4ELj16ENS_18Kernel_traits_baseILj4096ES2_ffffjLj128EEEEELb0ELb1ELb0ELb0EEEvNS_9FwdParamsE)
        /*029c*/ 	.word	0x00000000


	//----- nvinfo : EIATTR_REGCOUNT
	.align		4
.L_120:
        /*02a0*/ 	.byte	0x04, 0x2f
        /*02a2*/ 	.short	(.L_122 - .L_121)
	.align		4
.L_121:
        /*02a4*/ 	.word	index@(_ZN10layer_norm13ln_fwd_kernelINS_13Kernel_traitsI6__halfffffjLj4096ELj1ELj1ELj4ELj16ENS_18Kernel_traits_baseILj4096ES2_ffffjLj128EEEEELb0ELb0ELb1ELb1EEEvNS_9FwdParamsE)
        /*02a8*/ 	.word	0x00000060


	//----- nvinfo : EIATTR_FRAME_SIZE
	.align		4
.L_122:
        /*02ac*/ 	.byte	0x04, 0x11
        /*02ae*/ 	.short	(.L_124 - .L_123)
	.align		4
.L_123:
        /*02b0*/ 	.word	index@(_ZN10layer_norm13ln_fwd_kernelINS_13Kernel_traitsI6__halfffffjLj4096ELj1ELj1ELj4ELj16ENS_18Kernel_traits_baseILj4096ES2_ffffjLj128EEEEELb0ELb0ELb1ELb1EEEvNS_9FwdParamsE)
        /*02b4*/ 	.word	0x00000000


	//----- nvinfo : EIATTR_REGCOUNT
	.align		4
.L_124:
        /*02b8*/ 	.byte	0x04, 0x2f
        /*02ba*/ 	.short	(.L_126 - .L_125)
	.align		4
.L_125:
        /*02bc*/ 	.word	index@(_ZN10layer_norm13ln_fwd_kernelINS_13Kernel_traitsI6__halfffffjLj4096ELj1ELj1ELj4ELj16ENS_18Kernel_traits_baseILj4096ES2_ffffjLj128EEEEELb0ELb0ELb1ELb0EEEvNS_9FwdParamsE)
        /*02c0*/ 	.word	0x0000005f


	//----- nvinfo : EIATTR_FRAME_SIZE
	.align		4
.L_126:
        /*02c4*/ 	.byte	0x04, 0x11
        /*02c6*/ 	.short	(.L_128 - .L_127)
	.align		4
.L_127:
        /*02c8*/ 	.word	index@(_ZN10layer_norm13ln_fwd_kernelINS_13Kernel_traitsI6__halfffffjLj4096ELj1ELj1ELj4ELj16ENS_18Kernel_traits_baseILj4096ES2_ffffjLj128EEEEELb0ELb0ELb1ELb0EEEvNS_9FwdParamsE)
        /*02cc*/ 	.word	0x00000000


	//----- nvinfo : EIATTR_REGCOUNT
	.align		4
.L_128:
        /*02d0*/ 	.byte	0x04, 0x2f
        /*02d2*/ 	.short	(.L_130 - .L_129)
	.align		4
.L_129:
        /*02d4*/ 	.word	index@(_ZN10layer_norm13ln_fwd_kernelINS_13Kernel_traitsI6__halfffffjLj4096ELj1ELj1ELj4ELj16ENS_18Kernel_traits_baseILj4096ES2_ffffjLj128EEEEELb0ELb0ELb0ELb1EEEvNS_9FwdParamsE)
        /*02d8*/ 	.word	0x0000007e


	//----- nvinfo : EIATTR_FRAME_SIZE
	.align		4
.L_130:
        /*02dc*/ 	.byte	0x04, 0x11
        /*02de*/ 	.short	(.L_132 - .L_131)
	.align		4
.L_131:
        /*02e0*/ 	.word	index@(_ZN10layer_norm13ln_fwd_kernelINS_13Kernel_traitsI6__halfffffjLj4096ELj1ELj1ELj4ELj16ENS_18Kernel_traits_baseILj4096ES2_ffffjLj128EEEEELb0ELb0ELb0ELb1EEEvNS_9FwdParamsE)
        /*02e4*/ 	.word	0x00000000


	//----- nvinfo : EIATTR_REGCOUNT
	.align		4
.L_132:
        /*02e8*/ 	.byte	0x04, 0x2f
        /*02ea*/ 	.short	(.L_134 - .L_133)
	.align		4
.L_133:
        /*02ec*/ 	.word	index@(_ZN10layer_norm13ln_fwd_kernelINS_13Kernel_traitsI6__halfffffjLj4096ELj1ELj1ELj4ELj16ENS_18Kernel_traits_baseILj4096ES2_ffffjLj128EEEEELb0ELb0ELb0ELb0EEEvNS_9FwdParamsE)
        /*02f0*/ 	.word	0x0000006c


	//----- nvinfo : EIATTR_FRAME_SIZE
	.align		4
.L_134:
        /*02f4*/ 	.byte	0x04, 0x11
        /*02f6*/ 	.short	(.L_136 - .L_135)
	.align		4
.L_135:
        /*02f8*/ 	.word	index@(_ZN10layer_norm13ln_fwd_kernelINS_13Kernel_traitsI6__halfffffjLj4096ELj1ELj1ELj4ELj16ENS_18Kernel_traits_baseILj4096ES2_ffffjLj128EEEEELb0ELb0ELb0ELb0EEEvNS_9FwdParamsE)
        /*02fc*/ 	.word	0x00000000


	//----- nvinfo : EIATTR_REGCOUNT
	.align		4
.L_136:
        /*0300*/ 	.byte	0x04, 0x2f
        /*0302*/ 	.short	(.L_138 - .L_137)
	.align		4
.L_137:
        /*0304*/ 	.word	index@(_ZN10layer_norm13ln_fwd_kernelINS_13Kernel_traitsIf6__halffS2_fjLj4096ELj1ELj1ELj4ELj16ENS_18Kernel_traits_baseILj4096EfS2_fS2_fjLj128EEEEELb1ELb1ELb1ELb1EEEvNS_9FwdParamsE)
        /*0308*/ 	.word	0x000000a8


	//----- nvinfo : EIATTR_FRAME_SIZE
	.align		4
.L_138:
        /*030c*/ 	.byte	0x04, 0x11
        /*030e*/ 	.short	(.L_140 - .L_139)
	.align		4
.L_139:
        /*0310*/ 	.word	index@(_ZN10layer_norm13ln_fwd_kernelINS_13Kernel_traitsIf6__halffS2_fjLj4096ELj1ELj1ELj4ELj16ENS_18Kernel_traits_baseILj4096EfS2_fS2_fjLj128EEEEELb1ELb1ELb1ELb1EEEvNS_9FwdParamsE)
        /*0314*/ 	.word	0x00000000


	//----- nvinfo : EIATTR_REGCOUNT
	.align		4
.L_140:
        /*0318*/ 	.byte	0x04, 0x2f
        /*031a*/ 	.short	(.L_142 - .L_141)
	.align		4
.L_141:
        /*031c*/ 	.word	index@(_ZN10layer_norm13ln_fwd_kernelINS_13Kernel_traitsIf6__halffS2_fjLj4096ELj1ELj1ELj4ELj16ENS_18Kernel_traits_baseILj4096EfS2_fS2_fjLj128EEEEELb1ELb1ELb1ELb0EEEvNS_9FwdParamsE)
        /*0320*/ 	.word	0x000000ba


	//----- nvinfo : EIATTR_FRAME_SIZE
	.align		4
.L_142:
        /*0324*/ 	.byte	0x04, 0x11
        /*0326*/ 	.short	(.L_144 - .L_143)
	.align		4
.L_143:
        /*0328*/ 	.word	index@(_ZN10layer_norm13ln_fwd_kernelINS_13Kernel_traitsIf6__halffS2_fjLj4096ELj1ELj1ELj4ELj16ENS_18Kernel_traits_baseILj4096EfS2_fS2_fjLj128EEEEELb1ELb1ELb1ELb0EEEvNS_9FwdParamsE)
        /*032c*/ 	.word	0x00000000


	//----- nvinfo : EIATTR_REGCOUNT
	.align		4
.L_144:
        /*0330*/ 	.byte	0x04, 0x2f
        /*0332*/ 	.short	(.L_146 - .L_145)
	.align		4
.L_145:
        /*0334*/ 	.word	index@(_ZN10layer_norm13ln_fwd_kernelINS_13Kernel_traitsIf6__halffS2_fjLj4096ELj1ELj1ELj4ELj16ENS_18Kernel_traits_baseILj4096EfS2_fS2_fjLj128EEEEELb1ELb1ELb0ELb1EEEvNS_9FwdParamsE)
        /*0338*/ 	.word	0x000000a8


	//----- nvinfo : EIATTR_FRAME_SIZE
	.align		4
.L_146:
        /*033c*/ 	.byte	0x04, 0x11
        /*033e*/ 	.short	(.L_148 - .L_147)
	.align		4
.L_147:
        /*0340*/ 	.word	index@(_ZN10layer_norm13ln_fwd_kernelINS_13Kernel_traitsIf6__halffS2_fjLj4096ELj1ELj1ELj4ELj16ENS_18Kernel_traits_baseILj4096EfS2_fS2_fjLj128EEEEELb1ELb1ELb0ELb1EEEvNS_9FwdParamsE)
        /*0344*/ 	.word	0x00000000


	//----- nvinfo : EIATTR_REGCOUNT
	.align		4
.L_148:
        /*0348*/ 	.byte	0x04, 0x2f
        /*034a*/ 	.short	(.L_150 - .L_149)
	.align		4
.L_149:
        /*034c*/ 	.word	index@(_ZN10layer_norm13ln_fwd_kernelINS_13Kernel_traitsIf6__halffS2_fjLj4096ELj1ELj1ELj4ELj16ENS_18Kernel_traits_baseILj4096EfS2_fS2_fjLj128EEEEELb1ELb1ELb0ELb0EEEvNS_9FwdParamsE)
        /*0350*/ 	.word	0x000000a8


	//----- nvinfo : EIATTR_FRAME_SIZE
	.align		4
.L_150:
        /*0354*/ 	.byte	0x04, 0x11
        /*0356*/ 	.short	(.L_152 - .L_151)
	.align		4
.L_151:
        /*0358*/ 	.word	index@(_ZN10layer_norm13ln_fwd_kernelINS_13Kernel_traitsIf6__halffS2_fjLj4096ELj1ELj1ELj4ELj16ENS_18Kernel_traits_baseILj4096EfS2_fS2_fjLj128EEEEELb1ELb1ELb0ELb0EEEvNS_9FwdParamsE)
        /*035c*/ 	.word	0x00000000


	//----- nvinfo : EIATTR_REGCOUNT
	.align		4
.L_152:
        /*0360*/ 	.byte	0x04, 0x2f
        /*0362*/ 	.short	(.L_154 - .L_153)
	.align		4
.L_153:
        /*0364*/ 	.word	index@(_ZN10layer_norm13ln_fwd_kernelINS_13Kernel_traitsIf6__halffS2_fjLj4096ELj1ELj1ELj4ELj16ENS_18Kernel_traits_baseILj4096EfS2_fS2_fjLj128EEEEELb1ELb0ELb1ELb1EEEvNS_9FwdParamsE)
        /*0368*/ 	.word	0x000000a2


	//----- nvinfo : EIATTR_FRAME_SIZE
	.align		4
.L_154:
        /*036c*/ 	.byte	0x04, 0x11
        /*036e*/ 	.short	(.L_156 - .L_155)
	.align		4
.L_155:
        /*0370*/ 	.word	index@(_ZN10layer_norm13ln_fwd_kernelINS_13Kernel_traitsIf6__halffS2_fjLj4096ELj1ELj1ELj4ELj16ENS_18Kernel_traits_baseILj4096EfS2_fS2_fjLj128EEEEELb1ELb0ELb1ELb1EEEvNS_9FwdParamsE)
        /*0374*/ 	.word	0x00000000


	//----- nvinfo : EIATTR_REGCOUNT
	.align		4
.L_156:
        /*0378*/ 	.byte	0x04, 0x2f
        /*037a*/ 	.short	(.L_158 - .L_157)
	.align		4
.L_157:
        /*037c*/ 	.word	index@(_ZN10layer_norm13ln_fwd_kernelINS_13Kernel_traitsIf6__halffS2_fjLj4096ELj1ELj1ELj4ELj16ENS_18Kernel_traits_baseILj4096EfS2_fS2_fjLj128EEEEELb1ELb0ELb1ELb0EEEvNS_9FwdParamsE)
        /*0380*/ 	.word	0x0000008f


	//----- nvinfo : EIATTR_FRAME_SIZE
	.align		4
.L_158:
        /*0384*/ 	.byte	0x04, 0x11
        /*0386*/ 	.short	(.L_160 - .L_159)
	.align		4
.L_159:
        /*0388*/ 	.word	index@(_ZN10layer_norm13ln_fwd_kernelINS_13Kernel_traitsIf6__halffS2_fjLj4096ELj1ELj1ELj4ELj16ENS_18Kernel_traits_baseILj4096EfS2_fS2_fjLj128EEEEELb1ELb0ELb1ELb0EEEvNS_9FwdParamsE)
        /*038c*/ 	.word	0x00000000


	//----- nvinfo : EIATTR_REGCOUNT
	.align		4
.L_160:
        /*0390*/ 	.byte	0x04, 0x2f
        /*0392*/ 	.short	(.L_162 - .L_161)
	.align		4
.L_161:
        /*0394*/ 	.word	index@(_ZN10layer_norm13ln_fwd_kernelINS_13Kernel_traitsIf6__halffS2_fjLj4096ELj1ELj1ELj4ELj16ENS_18Kernel_traits_baseILj4096EfS2_fS2_fjLj128EEEEELb1ELb0ELb0ELb1EEEvNS_9FwdParamsE)
        /*0398*/ 	.word	0x00000082


	//----- nvinfo : EIATTR_FRAME_SIZE
	.align		4
.L_162:
        /*039c*/ 	.byte	0x04, 0x11
        /*039e*/ 	.short	(.L_164 - .L_163)
	.align		4
.L_163:
        /*03a0*/ 	.word	index@(_ZN10layer_norm13ln_fwd_kernelINS_13Kernel_traitsIf6__halffS2_fjLj4096ELj1ELj1ELj4ELj16ENS_18Kernel_traits_baseILj4096EfS2_fS2_fjLj128EEEEELb1ELb0ELb0ELb1EEEvNS_9FwdParamsE)
        /*03a4*/ 	.word	0x00000000


	//----- nvinfo : EIATTR_REGCOUNT
	.align		4
.L_164:
        /*03a8*/ 	.byte	0x04, 0x2f
        /*03aa*/ 	.short	(.L_166 - .L_165)
	.align		4
.L_165:
        /*03ac*/ 	.word	index@(_ZN10layer_norm13ln_fwd_kernelINS_13Kernel_traitsIf6__halffS2_fjLj4096ELj1ELj1ELj4ELj16ENS_18Kernel_traits_baseILj4096EfS2_fS2_fjLj128EEEEELb1ELb0ELb0ELb0EEEvNS_9FwdParamsE)
        /*03b0*/ 	.word	0x00000080


	//----- nvinfo : EIATTR_FRAME_SIZE
	.align		4
.L_166:
        /*03b4*/ 	.byte	0x04, 0x11
        /*03b6*/ 	.short	(.L_168 - .L_167)
	.align		4
.L_167:
        /*03b8*/ 	.word	index@(_ZN10layer_norm13ln_fwd_kernelINS_13Kernel_traitsIf6__halffS2_fjLj4096ELj1ELj1ELj4ELj16ENS_18Kernel_traits_baseILj4096EfS2_fS2_fjLj128EEEEELb1ELb0ELb0ELb0EEEvNS_9FwdParamsE)
        /*03bc*/ 	.word	0x00000000


	//----- nvinfo : EIATTR_REGCOUNT
	.align		4
.L_168:
        /*03c0*/ 	.byte	0x04, 0x2f
        /*03c2*/ 	.short	(.L_170 - .L_169)
	.align		4
.L_169:
        /*03c4*/ 	.word	index@(_ZN10layer_norm13ln_fwd_kernelINS_13Kernel_traitsIf6__halffS2_fjLj4096ELj1ELj1ELj4ELj16ENS_18Kernel_traits_baseILj4096EfS2_fS2_fjLj128EEEEELb0ELb1ELb1ELb1EEEvNS_9FwdParamsE)
        /*03c8*/ 	.word	0x000000a7


	//----- nvinfo : EIATTR_FRAME_SIZE
	.align		4
.L_170:
        /*03cc*/ 	.byte	0x04, 0x11
        /*03ce*/ 	.short	(.L_172 - .L_171)
	.align		4
.L_171:
        /*03d0*/ 	.word	index@(_ZN10layer_norm13ln_fwd_kernelINS_13Kernel_traitsIf6__halffS2_fjLj4096ELj1ELj1ELj4ELj16ENS_18Kernel_traits_baseILj4096EfS2_fS2_fjLj128EEEEELb0ELb1ELb1ELb1EEEvNS_9FwdParamsE)
        /*03d4*/ 	.word	0x00000000


	//----- nvinfo : EIATTR_REGCOUNT
	.align		4
.L_172:
        /*03d8*/ 	.byte	0x04, 0x2f
        /*03da*/ 	.short	(.L_174 - .L_173)
	.align		4
.L_173:
        /*03dc*/ 	.word	index@(_ZN10layer_norm13ln_fwd_kernelINS_13Kernel_traitsIf6__halffS2_fjLj4096ELj1ELj1ELj4ELj16ENS_18Kernel_traits_baseILj4096EfS2_fS2_fjLj128EEEEELb0ELb1ELb1ELb0EEEvNS_9FwdParamsE)
        /*03e0*/ 	.word	0x000000a5


	//----- nvinfo : EIATTR_FRAME_SIZE
	.align		4
.L_174:
        /*03e4*/ 	.byte	0x04, 0x11
        /*03e6*/ 	.short	(.L_176 - .L_175)
	.align		4
.L_175:
        /*03e8*/ 	.word	index@(_ZN10layer_norm13ln_fwd_kernelINS_13Kernel_traitsIf6__halffS2_fjLj4096ELj1ELj1ELj4ELj16ENS_18Kernel_traits_baseILj4096EfS2_fS2_fjLj128EEEEELb0ELb1ELb1ELb0EEEvNS_9FwdParamsE)
        /*03ec*/ 	.word	0x00000000


	//----- nvinfo : EIATTR_REGCOUNT
	.align		4
.L_176:
        /*03f0*/ 	.byte	0x04, 0x2f
        /*03f2*/ 	.short	(.L_178 - .L_177)
	.align		4
.L_177:
        /*03f4*/ 	.word	index@(_ZN10layer_norm13ln_fwd_kernelINS_13Kernel_traitsIf6__halffS2_fjLj4096ELj1ELj1ELj4ELj16ENS_18Kernel_traits_baseILj4096EfS2_fS2_fjLj128EEEEELb0ELb1ELb0ELb1EEEvNS_9FwdParamsE)
        /*03f8*/ 	.word	0x000000a7


	//----- nvinfo : EIATTR_FRAME_SIZE
	.align		4
.L_178:
        /*03fc*/ 	.byte	0x04, 0x11
        /*03fe*/ 	.short	(.L_180 - .L_179)
	.align		4
.L_179:
        /*0400*/ 	.word	index@(_ZN10layer_norm13ln_fwd_kernelINS_13Kernel_traitsIf6__halffS2_fjLj4096ELj1ELj1ELj4ELj16ENS_18Kernel_traits_baseILj4096EfS2_fS2_fjLj128EEEEELb0ELb1ELb0ELb1EEEvNS_9FwdParamsE)
        /*0404*/ 	.word	0x00000000


	//----- nvinfo : EIATTR_REGCOUNT
	.align		4
.L_180:
        /*0408*/ 	.byte	0x04, 0x2f
        /*040a*/ 	.short	(.L_182 - .L_181)
	.align		4
.L_181:
        /*040c*/ 	.word	index@(_ZN10layer_norm13ln_fwd_kernelINS_13Kernel_traitsIf6__halffS2_fjLj4096ELj1ELj1ELj4ELj16ENS_18Kernel_traits_baseILj4096EfS2_fS2_fjLj128EEEEELb0ELb1ELb0ELb0EEEvNS_9FwdParamsE)
        /*0410*/ 	.word	0x000000a4


	//----- nvinfo : EIATTR_FRAME_SIZE
	.align		4
.L_182:
        /*0414*/ 	.byte	0x04, 0x11
        /*0416*/ 	.short	(.L_184 - .L_183)
	.align		4
.L_183:
        /*0418*/ 	.word	index@(_ZN10layer_norm13ln_fwd_kernelINS_13Kernel_traitsIf6__halffS2_fjLj4096ELj1ELj1ELj4ELj16ENS_18Kernel_traits_baseILj4096EfS2_fS2_fjLj128EEEEELb0ELb1ELb0ELb0EEEvNS_9FwdParamsE)
        /*041c*/ 	.word	0x00000000


	//----- nvinfo : EIATTR_REGCOUNT
	.align		4
.L_184:
        /*0420*/ 	.byte	0x04, 0x2f
        /*0422*/ 	.short	(.L_186 - .L_185)
	.align		4
.L_185:
        /*0424*/ 	.word	index@(_ZN10layer_norm13ln_fwd_kernelINS_13Kernel_traitsIf6__halffS2_fjLj4096ELj1ELj1ELj4ELj16ENS_18Kernel_traits_baseILj4096EfS2_fS2_fjLj128EEEEELb0ELb0ELb1ELb1EEEvNS_9FwdParamsE)
        /*0428*/ 	.word	0x00000080


	//----- nvinfo : EIATTR_FRAME_SIZE
	.align		4
.L_186:
        /*042c*/ 	.byte	0x04, 0x11
        /*042e*/ 	.short	(.L_188 - .L_187)
	.align		4
.L_187:
        /*0430*/ 	.word	index@(_ZN10layer_norm13ln_fwd_kernelINS_13Kernel_traitsIf6__halffS2_fjLj4096ELj1ELj1ELj4ELj16ENS_18Kernel_traits_baseILj4096EfS2_fS2_fjLj128EEEEELb0ELb0ELb1ELb1EEEvNS_9FwdParamsE)
        /*0434*/ 	.word	0x00000000


	//----- nvinfo : EIATTR_REGCOUNT
	.align		4
.L_188:
        /*0438*/ 	.byte	0x04, 0x2f
        /*043a*/ 	.short	(.L_190 - .L_189)
	.align		4
.L_189:
        /*043c*/ 	.word	index@(_ZN10layer_norm13ln_fwd_kernelINS_13Kernel_traitsIf6__halffS2_fjLj4096ELj1ELj1ELj4ELj16ENS_18Kernel_traits_baseILj4096EfS2_fS2_fjLj128EEEEELb0ELb0ELb1ELb0EEEvNS_9FwdParamsE)
        /*0440*/ 	.word	0x0000007c


	//----- nvinfo : EIATTR_FRAME_SIZE
	.align		4
.L_190:
        /*0444*/ 	.byte	0x04, 0x11
        /*0446*/ 	.short	(.L_192 - .L_191)
	.align		4
.L_191:
        /*0448*/ 	.word	index@(_ZN10layer_norm13ln_fwd_kernelINS_13Kernel_traitsIf6__halffS2_fjLj4096ELj1ELj1ELj4ELj16ENS_18Kernel_traits_baseILj4096EfS2_fS2_fjLj128EEEEELb0ELb0ELb1ELb0EEEvNS_9FwdParamsE)
        /*044c*/ 	.word	0x00000000


	//----- nvinfo : EIATTR_REGCOUNT
	.align		4
.L_192:
        /*0450*/ 	.byte	0x04, 0x2f
        /*0452*/ 	.short	(.L_194 - .L_193)
	.align		4
.L_193:
        /*0454*/ 	.word	index@(_ZN10layer_norm13ln_fwd_kernelINS_13Kernel_traitsIf6__halffS2_fjLj4096ELj1ELj1ELj4ELj16ENS_18Kernel_traits_baseILj4096EfS2_fS2_fjLj128EEEEELb0ELb0ELb0ELb1EEEvNS_9FwdParamsE)
        /*0458*/ 	.word	0x00000079


	//----- nvinfo : EIATTR_FRAME_SIZE
	.align		4
.L_194:
        /*045c*/ 	.byte	0x04, 0x11
        /*045e*/ 	.short	(.L_196 - .L_195)
	.align		4
.L_195:
        /*0460*/ 	.word	index@(_ZN10layer_norm13ln_fwd_kernelINS_13Kernel_traitsIf6__halffS2_fjLj4096ELj1ELj1ELj4ELj16ENS_18Kernel_traits_baseILj4096EfS2_fS2_fjLj128EEEEELb0ELb0ELb0ELb1EEEvNS_9FwdParamsE)
        /*0464*/ 	.word	0x00000000


	//----- nvinfo : EIATTR_REGCOUNT
	.align		4
.L_196:
        /*0468*/ 	.byte	0x04, 0x2f
        /*046a*/ 	.short	(.L_198 - .L_197)
	.align		4
.L_197:
        /*046c*/ 	.word	index@(_ZN10layer_norm13ln_fwd_kernelINS_13Kernel_traitsIf6__halffS2_fjLj4096ELj1ELj1ELj4ELj16ENS_18Kernel_traits_baseILj4096EfS2_fS2_fjLj128EEEEELb0ELb0ELb0ELb0EEEvNS_9FwdParamsE)
        /*0470*/ 	.word	0x0000007a


	//----- nvinfo : EIATTR_FRAME_SIZE
	.align		4
.L_198:
        /*0474*/ 	.byte	0x04, 0x11
        /*0476*/ 	.short	(.L_200 - .L_199)
	.align		4
.L_199:
        /*0478*/ 	.word	index@(_ZN10layer_norm13ln_fwd_kernelINS_13Kernel_traitsIf6__halffS2_fjLj4096ELj1ELj1ELj4ELj16ENS_18Kernel_traits_baseILj4096EfS2_fS2_fjLj128EEEEELb0ELb0ELb0ELb0EEEvNS_9FwdParamsE)
        /*047c*/ 	.word	0x00000000


	//----- nvinfo : EIATTR_REGCOUNT
	.align		4
.L_200:
        /*0480*/ 	.byte	0x04, 0x2f
        /*0482*/ 	.short	(.L_202 - .L_201)
	.align		4
.L_201:
        /*0484*/ 	.word	index@(_ZN10layer_norm13ln_fwd_kernelINS_13Kernel_traitsI6__halfS2_fS2_fjLj4096ELj1ELj1ELj4ELj16ENS_18Kernel_traits_baseILj4096ES2_S2_fS2_fjLj128EEEEELb1ELb1ELb1ELb1EEEvNS_9FwdParamsE)
        /*0488*/ 	.word	0x0000007e


	//----- nvinfo : EIATTR_FRAME_SIZE
	.align		4
.L_202:
        /*048c*/ 	.byte	0x04, 0x11
        /*048e*/ 	.short	(.L_204 - .L_203)
	.align		4
.L_203:
        /*0490*/ 	.word	index@(_ZN10layer_norm13ln_fwd_kernelINS_13Kernel_traitsI6__halfS2_fS2_fjLj4096ELj1ELj1ELj4ELj16ENS_18Kernel_traits_baseILj4096ES2_S2_fS2_fjLj128EEEEELb1ELb1ELb1ELb1EEEvNS_9FwdParamsE)
        /*0494*/ 	.word	0x00000000


	//----- nvinfo : EIATTR_REGCOUNT
	.align		4
.L_204:
        /*0498*/ 	.byte	0x04, 0x2f
        /*049a*/ 	.short	(.L_206 - .L_205)
	.align		4
.L_205:
        /*049c*/ 	.word	index@(_ZN10layer_norm13ln_fwd_kernelINS_13Kernel_traitsI6__halfS2_fS2_fjLj4096ELj1ELj1ELj4ELj16ENS_18Kernel_traits_baseILj4096ES2_S2_fS2_fjLj128EEEEELb1ELb1ELb1ELb0EEEvNS_9FwdParamsE)
        /*04a0*/ 	.word	0x00000080


	//----- nvinfo : EIATTR_FRAME_SIZE
	.align		4
.L_206:
        /*04a4*/ 	.byte	0x04, 0x11
        /*04a6*/ 	.short	(.L_208 - .L_207)
	.align		4
.L_207:
        /*04a8*/ 	.word	index@(_ZN10layer_norm13ln_fwd_kernelINS_13Kernel_traitsI6__halfS2_fS2_fjLj4096ELj1ELj1ELj4ELj16ENS_18Kernel_traits_baseILj4096ES2_S2_fS2_fjLj128EEEEELb1ELb1ELb1ELb0EEEvNS_9FwdParamsE)
        /*04ac*/ 	.word	0x00000008


	//----- nvinfo : EIATTR_REGCOUNT
	.align		4
.L_208:
        /*04b0*/ 	.byte	0x04, 0x2f
        /*04b2*/ 	.short	(.L_210 - .L_209)
	.align		4
.L_209:
        /*04b4*/ 	.word	index@(_ZN10layer_norm13ln_fwd_kernelINS_13Kernel_traitsI6__halfS2_fS2_fjLj4096ELj1ELj1ELj4ELj16ENS_18Kernel_traits_baseILj4096ES2_S2_fS2_fjLj128EEEEELb1ELb1ELb0ELb1EEEvNS_9FwdParamsE)
        /*04b8*/ 	.word	0x0000007f


	//----- nvinfo : EIATTR_FRAME_SIZE
	.align		4
.L_210:
        /*04bc*/ 	.byte	0x04, 0x11
        /*04be*/ 	.short	(.L_212 - .L_211)
	.align		4
.L_211:
        /*04c0*/ 	.word	index@(_ZN10layer_norm13ln_fwd_kernelINS_13Kernel_traitsI6__halfS2_fS2_fjLj4096ELj1ELj1ELj4ELj16ENS_18Kernel_traits_baseILj4096ES2_S2_fS2_fjLj128EEEEELb1ELb1ELb0ELb1EEEvNS_9FwdParamsE)
        /*04c4*/ 	.word	0x00000000


	//----- nvinfo : EIATTR_REGCOUNT
	.align		4
.L_212:
        /*04c8*/ 	.byte	0x04, 0x2f
        /*04ca*/ 	.short	(.L_214 - .L_213)
	.align		4
.L_213:
        /*04cc*/ 	.word	index@(_ZN10layer_norm13ln_fwd_kernelINS_13Kernel_traitsI6__halfS2_fS2_fjLj4096ELj1ELj1ELj4ELj16ENS_18Kernel_traits_baseILj4096ES2_S2_fS2_fjLj128EEEEELb1ELb1ELb0ELb0EEEvNS_9FwdParamsE)
        /*04d0*/ 	.word	0x0000007a


	//----- nvinfo : EIATTR_FRAME_SIZE
	.align		4
.L_214:
        /*04d4*/ 	.byte	0x04, 0x11
        /*04d6*/ 	.short	(.L_216 - .L_215)
	.align		4
.L_215:
        /*04d8*/ 	.word	index@(_ZN10layer_norm13ln_fwd_kernelINS_13Kernel_traitsI6__halfS2_fS2_fjLj4096ELj1ELj1ELj4ELj16ENS_18Kernel_traits_baseILj4096ES2_S2_fS2_fjLj128EEEEELb1ELb1ELb0ELb0EEEvNS_9FwdParamsE)
        /*04dc*/ 	.word	0x00000000


	//----- nvinfo : EIATTR_REGCOUNT
	.align		4
.L_216:
        /*04e0*/ 	.byte	0x04, 0x2f
        /*04e2*/ 	.short	(.L_218 - .L_217)
	.align		4
.L_217:
        /*04e4*/ 	.word	index@(_ZN10layer_norm13ln_fwd_kernelINS_13Kernel_traitsI6__halfS2_fS2_fjLj4096ELj1ELj1ELj4ELj16ENS_18Kernel_traits_baseILj4096ES2_S2_fS2_fjLj128EEEEELb1ELb0ELb1ELb1EEEvNS_9FwdParamsE)
        /*04e8*/ 	.word	0x0000007f


	//----- nvinfo : EIATTR_FRAME_SIZE
	.align		4
.L_218:
        /*04ec*/ 	.byte	0x04, 0x11
        /*04ee*/ 	.short	(.L_220 - .L_219)
	.align		4
.L_219:
        /*04f0*/ 	.word	index@(_ZN10layer_norm13ln_fwd_kernelINS_13Kernel_traitsI6__halfS2_fS2_fjLj4096ELj1ELj1ELj4ELj16ENS_18Kernel_traits_baseILj4096ES2_S2_fS2_fjLj128EEEEELb1ELb0ELb1ELb1EEEvNS_9FwdParamsE)
        /*04f4*/ 	.word	0x00000000


	//----- nvinfo : EIATTR_REGCOUNT
	.align		4
.L_220:
        /*04f8*/ 	.byte	0x04, 0x2f
        /*04fa*/ 	.short	(.L_222 - .L_221)
	.align		4
.L_221:
        /*04fc*/ 	.word	index@(_ZN10layer_norm13ln_fwd_kernelINS_13Kernel_traitsI6__halfS2_fS2_fjLj4096ELj1ELj1ELj4ELj16ENS_18Kernel_traits_baseILj4096ES2_S2_fS2_fjLj128EEEEELb1ELb0ELb1ELb0EEEvNS_9FwdParamsE)
        /*0500*/ 	.word	0x00000073


	//----- nvinfo : EIATTR_FRAME_SIZE
	.align		4
.L_222:
        /*0504*/ 	.byte	0x04, 0x11
        /*0506*/ 	.short	(.L_224 - .L_223)
	.align		4
.L_223:
        /*0508*/ 	.word	index@(_ZN10layer_norm13ln_fwd_kernelINS_13Kernel_traitsI6__halfS2_fS2_fjLj4096ELj1ELj1ELj4ELj16ENS_18Kernel_traits_baseILj4096ES2_S2_fS2_fjLj128EEEEELb1ELb0ELb1ELb0EEEvNS_9FwdParamsE)
        /*050c*/ 	.word	0x00000000


	//----- nvinfo : EIATTR_REGCOUNT
	.align		4
.L_224:
        /*0510*/ 	.byte	0x04, 0x2f
        /*0512*/ 	.short	(.L_226 - .L_225)
	.align		4
.L_225:
        /*0514*/ 	.word	index@(_ZN10layer_norm13ln_fwd_kernelINS_13Kernel_traitsI6__halfS2_fS2_fjLj4096ELj1ELj1ELj4ELj16ENS_18Kernel_traits_baseILj4096ES2_S2_fS2_fjLj128EEEEELb1ELb0ELb0ELb1EEEvNS_9FwdParamsE)
        /*0518*/ 	.word	0x00000060


	//----- nvinfo : EIATTR_FRAME_SIZE
	.align		4
.L_226:
        /*051c*/ 	.byte	0x04, 0x11
        /*051e*/ 	.short	(.L_228 - .L_227)
	.align		4
.L_227:
        /*0520*/ 	.word	index@(_ZN10layer_norm13ln_fwd_kernelINS_13Kernel_traitsI6__halfS2_fS2_fjLj4096ELj1ELj1ELj4ELj16ENS_18Kernel_traits_baseILj4096ES2_S2_fS2_fjLj128EEEEELb1ELb0ELb0ELb1EEEvNS_9FwdParamsE)
        /*0524*/ 	.word	0x00000008


	//----- nvinfo : EIATTR_REGCOUNT
	.align		4
.L_228:
        /*0528*/ 	.byte	0x04, 0x2f
        /*052a*/ 	.short	(.L_230 - .L_229)
	.align		4
.L_229:
        /*052c*/ 	.word	index@(_ZN10layer_norm13ln_fwd_kernelINS_13Kernel_traitsI6__halfS2_fS2_fjLj4096ELj1ELj1ELj4ELj16ENS_18Kernel_traits_baseILj4096ES2_S2_fS2_fjLj128EEEEELb1ELb0ELb0ELb0EEEvNS_9FwdParamsE)
        /*0530*/ 	.word	0x00000060


	//----- nvinfo : EIATTR_FRAME_SIZE
	.align		4
.L_230:
        /*0534*/ 	.byte	0x04, 0x11
        /*0536*/ 	.short	(.L_232 - .L_231)
	.align		4
.L_231:
        /*0538*/ 	.word	index@(_ZN10layer_norm13ln_fwd_kernelINS_13Kernel_traitsI6__halfS2_fS2_fjLj4096ELj1ELj1ELj4ELj16ENS_18Kernel_traits_baseILj4096ES2_S2_fS2_fjLj128EEEEELb1ELb0ELb0ELb0EEEvNS_9FwdParamsE)
        /*053c*/ 	.word	0x00000000


	//----- nvinfo : EIATTR_REGCOUNT
	.align		4
.L_232:
        /*0540*/ 	.byte	0x04, 0x2f
        /*0542*/ 	.short	(.L_234 - .L_233)
	.align		4
.L_233:
        /*0544*/ 	.word	index@(_ZN10layer_norm13ln_fwd_kernelINS_13Kernel_traitsI6__halfS2_fS2_fjLj4096ELj1ELj1ELj4ELj16ENS_18Kernel_traits_baseILj4096ES2_S2_fS2_fjLj128EEEEELb0ELb1ELb1ELb1EEEvNS_9FwdParamsE)
        /*0548*/ 	.word	0x0000007f


	//----- nvinfo : EIATTR_FRAME_SIZE
	.align		4
.L_234:
        /*054c*/ 	.byte	0x04, 0x11
        /*054e*/ 	.short	(.L_236 - .L_235)
	.align		4
.L_235:
        /*0550*/ 	.word	index@(_ZN10layer_norm13ln_fwd_kernelINS_13Kernel_traitsI6__halfS2_fS2_fjLj4096ELj1ELj1ELj4ELj16ENS_18Kernel_traits_baseILj4096ES2_S2_fS2_fjLj128EEEEELb0ELb1ELb1ELb1EEEvNS_9FwdParamsE)
        /*0554*/ 	.word	0x00000000


	//----- nvinfo : EIATTR_REGCOUNT
	.align		4
.L_236:
        /*0558*/ 	.byte	0x04, 0x2f
        /*055a*/ 	.short	(.L_238 - .L_237)
	.align		4
.L_237:
        /*055c*/ 	.word	index@(_ZN10layer_norm13ln_fwd_kernelINS_13Kernel_traitsI6__halfS2_fS2_fjLj4096ELj1ELj1ELj4ELj16ENS_18Kernel_traits_baseILj4096ES2_S2_fS2_fjLj128EEEEELb0ELb1ELb1ELb0EEEvNS_9FwdParamsE)
        /*0560*/ 	.word	0x00000077


	//----- nvinfo : EIATTR_FRAME_SIZE
	.align		4
.L_238:
        /*0564*/ 	.byte	0x04, 0x11
        /*0566*/ 	.short	(.L_240 - .L_239)
	.align		4
.L_239:
        /*0568*/ 	.word	index@(_ZN10layer_norm13ln_fwd_kernelINS_13Kernel_traitsI6__halfS2_fS2_fjLj4096ELj1ELj1ELj4ELj16ENS_18Kernel_traits_baseILj4096ES2_S2_fS2_fjLj128EEEEELb0ELb1ELb1ELb0EEEvNS_9FwdParamsE)
        /*056c*/ 	.word	0x00000000


	//----- nvinfo : EIATTR_REGCOUNT
	.align		4
.L_240:
        /*0570*/ 	.byte	0x04, 0x2f
        /*0572*/ 	.short	(.L_242 - .L_241)
	.align		4
.L_241:
        /*0574*/ 	.word	index@(_ZN10layer_norm13ln_fwd_kernelINS_13Kernel_traitsI6__halfS2_fS2_fjLj4096ELj1ELj1ELj4ELj16ENS_18Kernel_traits_baseILj4096ES2_S2_fS2_fjLj128EEEEELb0ELb1ELb0ELb1EEEvNS_9FwdParamsE)
        /*0578*/ 	.word	0x0000007f


	//----- nvinfo : EIATTR_FRAME_SIZE
	.align		4
.L_242:
        /*057c*/ 	.byte	0x04, 0x11
        /*057e*/ 	.short	(.L_244 - .L_243)
	.align		4
.L_243:
        /*0580*/ 	.word	index@(_ZN10layer_norm13ln_fwd_kernelINS_13Kernel_traitsI6__halfS2_fS2_fjLj4096ELj1ELj1ELj4ELj16ENS_18Kernel_traits_baseILj4096ES2_S2_fS2_fjLj128EEEEELb0ELb1ELb0ELb1EEEvNS_9FwdParamsE)
        /*0584*/ 	.word	0x00000000


	//----- nvinfo : EIATTR_REGCOUNT
	.align		4
.L_244:
        /*0588*/ 	.byte	0x04, 0x2f
        /*058a*/ 	.short	(.L_246 - .L_245)
	.align		4
.L_245:
        /*058c*/ 	.word	index@(_ZN10layer_norm13ln_fwd_kernelINS_13Kernel_traitsI6__halfS2_fS2_fjLj4096ELj1ELj1ELj4ELj16ENS_18Kernel_traits_baseILj4096ES2_S2_fS2_fjLj128EEEEELb0ELb1ELb0ELb0EEEvNS_9FwdParamsE)
        /*0590*/ 	.word	0x00000078


	//----- nvinfo : EIATTR_FRAME_SIZE
	.align		4
.L_246:
        /*0594*/ 	.byte	0x04, 0x11
        /*0596*/ 	.short	(.L_248 - .L_247)
	.align		4
.L_247:
        /*0598*/ 	.word	index@(_ZN10layer_norm13ln_fwd_kernelINS_13Kernel_traitsI6__halfS2_fS2_fjLj4096ELj1ELj1ELj4ELj16ENS_18Kernel_traits_baseILj4096ES2_S2_fS2_fjLj128EEEEELb0ELb1ELb0ELb0EEEvNS_9FwdParamsE)
        /*059c*/ 	.word	0x00000000


	//----- nvinfo : EIATTR_REGCOUNT
	.align		4
.L_248:
        /*05a0*/ 	.byte	0x04, 0x2f
        /*05a2*/ 	.short	(.L_250 - .L_249)
	.align		4
.L_249:
        /*05a4*/ 	.word	index@(_ZN10layer_norm13ln_fwd_kernelINS_13Kernel_traitsI6__halfS2_fS2_fjLj4096ELj1ELj1ELj4ELj16ENS_18Kernel_traits_baseILj4096ES2_S2_fS2_fjLj128EEEEELb0ELb0ELb1ELb1EEEvNS_9FwdParamsE)
        /*05a8*/ 	.word	0x00000059


	//----- nvinfo : EIATTR_FRAME_SIZE
	.align		4
.L_250:
        /*05ac*/ 	.byte	0x04, 0x11
        /*05ae*/ 	.short	(.L_252 - .L_251)
	.align		4
.L_251:
        /*05b0*/ 	.word	index@(_ZN10layer_norm13ln_fwd_kernelINS_13Kernel_traitsI6__halfS2_fS2_fjLj4096ELj1ELj1ELj4ELj16ENS_18Kernel_traits_baseILj4096ES2_S2_fS2_fjLj128EEEEELb0ELb0ELb1ELb1EEEvNS_9FwdParamsE)
        /*05b4*/ 	.word	0x00000000


	//----- nvinfo : EIATTR_REGCOUNT
	.align		4
.L_252:
        /*05b8*/ 	.byte	0x04, 0x2f
        /*05ba*/ 	.short	(.L_254 - .L_253)
	.align		4
.L_253:
        /*05bc*/ 	.word	index@(_ZN10layer_norm13ln_fwd_kernelINS_13Kernel_traitsI6__halfS2_fS2_fjLj4096ELj1ELj1ELj4ELj16ENS_18Kernel_traits_baseILj4096ES2_S2_fS2_fjLj128EEEEELb0ELb0ELb1ELb0EEEvNS_9FwdParamsE)
        /*05c0*/ 	.word	0x0000005b


	//----- nvinfo : EIATTR_FRAME_SIZE
	.align		4
.L_254:
        /*05c4*/ 	.byte	0x04, 0x11
        /*05c6*/ 	.short	(.L_256 - .L_255)
	.align		4
.L_255:
        /*05c8*/ 	.word	index@(_ZN10layer_norm13ln_fwd_kernelINS_13Kernel_traitsI6__halfS2_fS2_fjLj4096ELj1ELj1ELj4ELj16ENS_18Kernel_traits_baseILj4096ES2_S2_fS2_fjLj128EEEEELb0ELb0ELb1ELb0EEEvNS_9FwdParamsE)
        /*05cc*/ 	.word	0x00000000


	//----- nvinfo : EIATTR_REGCOUNT
	.align		4
.L_256:
        /*05d0*/ 	.byte	0x04, 0x2f
        /*05d2*/ 	.short	(.L_258 - .L_257)
	.align		4
.L_257:
        /*05d4*/ 	.word	index@(_ZN10layer_norm13ln_fwd_kernelINS_13Kernel_traitsI6__halfS2_fS2_fjLj4096ELj1ELj1ELj4ELj16ENS_18Kernel_traits_baseILj4096ES2_S2_fS2_fjLj128EEEEELb0ELb0ELb0ELb1EEEvNS_9FwdParamsE)
        /*05d8*/ 	.word	0x00000059


	//----- nvinfo : EIATTR_FRAME_SIZE
	.align		4
.L_258:
        /*05dc*/ 	.byte	0x04, 0x11
        /*05de*/ 	.short	(.L_260 - .L_259)
	.align		4
.L_259:
        /*05e0*/ 	.word	index@(_ZN10layer_norm13ln_fwd_kernelINS_13Kernel_traitsI6__halfS2_fS2_fjLj4096ELj1ELj1ELj4ELj16ENS_18Kernel_traits_baseILj4096ES2_S2_fS2_fjLj128EEEEELb0ELb0ELb0ELb1EEEvNS_9FwdParamsE)
        /*05e4*/ 	.word	0x00000000


	//----- nvinfo : EIATTR_REGCOUNT
	.align		4
.L_260:
        /*05e8*/ 	.byte	0x04, 0x2f
        /*05ea*/ 	.short	(.L_262 - .L_261)
	.align		4
.L_261:
        /*05ec*/ 	.word	index@(_ZN10layer_norm13ln_fwd_kernelINS_13Kernel_traitsI6__halfS2_fS2_fjLj4096ELj1ELj1ELj4ELj16ENS_18Kernel_traits_baseILj4096ES2_S2_fS2_fjLj128EEEEELb0ELb0ELb0ELb0EEEvNS_9FwdParamsE)
        /*05f0*/ 	.word	0x0000005a


	//----- nvinfo : EIATTR_FRAME_SIZE
	.align		4
.L_262:
        /*05f4*/ 	.byte	0x04, 0x11
        /*05f6*/ 	.short	(.L_264 - .L_263)
	.align		4
.L_263:
        /*05f8*/ 	.word	index@(_ZN10layer_norm13ln_fwd_kernelINS_13Kernel_traitsI6__halfS2_fS2_fjLj4096ELj1ELj1ELj4ELj16ENS_18Kernel_traits_baseILj4096ES2_S2_fS2_fjLj128EEEEELb0ELb0ELb0ELb0EEEvNS_9FwdParamsE)
        /*05fc*/ 	.word	0x00000000


	//----- nvinfo : EIATTR_REGCOUNT
	.align		4
.L_264:
        /*0600*/ 	.byte	0x04, 0x2f
        /*0602*/ 	.short	(.L_266 - .L_265)
	.align		4
.L_265:
        /*0604*/ 	.word	index@(_ZN10layer_norm13ln_fwd_kernelINS_13Kernel_traitsIf6__halfS2_S2_fjLj4096ELj1ELj1ELj4ELj16ENS_18Kernel_traits_baseILj4096EfS2_S2_S2_fjLj128EEEEELb1ELb1ELb1ELb1EEEvNS_9FwdParamsE)
        /*0608*/ 	.word	0x000000ae


	//----- nvinfo : EIATTR_FRAME_SIZE
	.align		4
.L_266:
        /*060c*/ 	.byte	0x04, 0x11
        /*060e*/ 	.short	(.L_268 - .L_267)
	.align		4
.L_267:
        /*0610*/ 	.word	index@(_ZN10layer_norm13ln_fwd_kernelINS_13Kernel_traitsIf6__halfS2_S2_fjLj4096ELj1ELj1ELj4ELj16ENS_18Kernel_traits_baseILj4096EfS2_S2_S2_fjLj128EEEEELb1ELb1ELb1ELb1EEEvNS_9FwdParamsE)
        /*0614*/ 	.word	0x00000000


	//----- nvinfo : EIATTR_REGCOUNT
	.align		4
.L_268:
        /*0618*/ 	.byte	0x04, 0x2f
        /*061a*/ 	.short	(.L_270 - .L_269)
	.align		4
.L_269:
        /*061c*/ 	.word	index@(_ZN10layer_norm13ln_fwd_kernelINS_13Kernel_traitsIf6__halfS2_S2_fjLj4096ELj1ELj1ELj4ELj16ENS_18Kernel_traits_baseILj4096EfS2_S2_S2_fjLj128EEEEELb1ELb1ELb1ELb0EEEvNS_9FwdParamsE)
        /*0620*/ 	.word	0x000000ca


	//----- nvinfo : EIATTR_FRAME_SIZE
	.align		4
.L_270:
        /*0624*/ 	.byte	0x04, 0x11
        /*0626*/ 	.short	(.L_272 - .L_271)
	.align		4
.L_271:
        /*0628*/ 	.word	index@(_ZN10layer_norm13ln_fwd_kernelINS_13Kernel_traitsIf6__halfS2_S2_fjLj4096ELj1ELj1ELj4ELj16ENS_18Kernel_traits_baseILj4096EfS2_S2_S2_fjLj128EEEEELb1ELb1ELb1ELb0EEEvNS_9FwdParamsE)
        /*062c*/ 	.word	0x00000000


	//----- nvinfo : EIATTR_REGCOUNT
	.align		4
.L_272:
        /*0630*/ 	.byte	0x04, 0x2f
        /*0632*/ 	.short	(.L_274 - .L_273)
	.align		4
.L_273:
        /*0634*/ 	.word	index@(_ZN10layer_norm13ln_fwd_kernelINS_13Kernel_traitsIf6__halfS2_S2_fjLj4096ELj1ELj1ELj4ELj16ENS_18Kernel_traits_baseILj4096EfS2_S2_S2_fjLj128EEEEELb1ELb1ELb0ELb1EEEvNS_9FwdParamsE)
        /*0638*/ 	.word	0x000000a6


	//----- nvinfo : EIATTR_FRAME_SIZE
	.align		4
.L_274:
        /*063c*/ 	.byte	0x04, 0x11
        /*063e*/ 	.short	(.L_276 - .L_275)
	.align		4
.L_275:
        /*0640*/ 	.word	index@(_ZN10layer_norm13ln_fwd_kernelINS_13Kernel_traitsIf6__halfS2_S2_fjLj4096ELj1ELj1ELj4ELj16ENS_18Kernel_traits_baseILj4096EfS2_S2_S2_fjLj128EEEEELb1ELb1ELb0ELb1EEEvNS_9FwdParamsE)
        /*0644*/ 	.word	0x00000000


	//----- nvinfo : EIATTR_REGCOUNT
	.align		4
.L_276:
        /*0648*/ 	.byte	0x04, 0x2f
        /*064a*/ 	.short	(.L_278 - .L_277)
	.align		4
.L_277:
        /*064c*/ 	.word	index@(_ZN10layer_norm13ln_fwd_kernelINS_13Kernel_traitsIf6__halfS2_S2_fjLj4096ELj1ELj1ELj4ELj16ENS_18Kernel_traits_baseILj4096EfS2_S2_S2_fjLj128EEEEELb1ELb1ELb0ELb0EEEvNS_9FwdParamsE)
        /*0650*/ 	.word	0x000000a8


	//----- nvinfo : EIATTR_FRAME_SIZE
	.align		4
.L_278:
        /*0654*/ 	.byte	0x04, 0x11
        /*0656*/ 	.short	(.L_280 - .L_279)
	.align		4
.L_279:
        /*0658*/ 	.word	index@(_ZN10layer_norm13ln_fwd_kernelINS_13Kernel_traitsIf6__halfS2_S2_fjLj4096ELj1ELj1ELj4ELj16ENS_18Kernel_traits_baseILj4096EfS2_S2_S2_fjLj128EEEEELb1ELb1ELb0ELb0EEEvNS_9FwdParamsE)
        /*065c*/ 	.word	0x00000000


	//----- nvinfo : EIATTR_REGCOUNT
	.align		4
.L_280:
        /*0660*/ 	.byte	0x04, 0x2f
        /*0662*/ 	.short	(.L_282 - .L_281)
	.align		4
.L_281:
        /*0664*/ 	.word	index@(_ZN10layer_norm13ln_fwd_kernelINS_13Kernel_traitsIf6__halfS2_S2_fjLj4096ELj1ELj1ELj4ELj16ENS_18Kernel_traits_baseILj4096EfS2_S2_S2_fjLj128EEEEELb1ELb0ELb1ELb1EEEvNS_9FwdParamsE)
        /*0668*/ 	.word	0x000000a7


	//----- nvinfo : EIATTR_FRAME_SIZE
	.align		4
.L_282:
        /*066c*/ 	.byte	0x04, 0x11
        /*066e*/ 	.short	(.L_284 - .L_283)
	.align		4
.L_283:
        /*0670*/ 	.word	index@(_ZN10layer_norm13ln_fwd_kernelINS_13Kernel_traitsIf6__halfS2_S2_fjLj4096ELj1ELj1ELj4ELj16ENS_18Kernel_traits_baseILj4096EfS2_S2_S2_fjLj128EEEEELb1ELb0ELb1ELb1EEEvNS_9FwdParamsE)
        /*0674*/ 	.word	0x00000000


	//----- nvinfo : EIATTR_REGCOUNT
	.align		4
.L_284:
        /*0678*/ 	.byte	0x04, 0x2f
        /*067a*/ 	.short	(.L_286 - .L_285)
	.align		4
.L_285:
        /*067c*/ 	.word	index@(_ZN10layer_norm13ln_fwd_kernelINS_13Kernel_traitsIf6__halfS2_S2_fjLj4096ELj1ELj1ELj4ELj16ENS_18Kernel_traits_baseILj4096EfS2_S2_S2_fjLj128EEEEELb1ELb0ELb1ELb0EEEvNS_9FwdParamsE)
        /*0680*/ 	.word	0x000000a6


	//----- nvinfo : EIATTR_FRAME_SIZE
	.align		4
.L_286:
        /*0684*/ 	.byte	0x04, 0x11
        /*0686*/ 	.short	(.L_288 - .L_287)
	.align		4
.L_287:
        /*0688*/ 	.word	index@(_ZN10layer_norm13ln_fwd_kernelINS_13Kernel_traitsIf6__halfS2_S2_fjLj4096ELj1ELj1ELj4ELj16ENS_18Kernel_traits_baseILj4096EfS2_S2_S2_fjLj128EEEEELb1ELb0ELb1ELb0EEEvNS_9FwdParamsE)
        /*068c*/ 	.word	0x00000000


	//----- nvinfo : EIATTR_REGCOUNT
	.align		4
.L_288:
        /*0690*/ 	.byte	0x04, 0x2f
        /*0692*/ 	.short	(.L_290 - .L_289)
	.align		4
.L_289:
        /*0694*/ 	.word	index@(_ZN10layer_norm13ln_fwd_kernelINS_13Kernel_traitsIf6__halfS2_S2_fjLj4096ELj1ELj1ELj4ELj16ENS_18Kernel_traits_baseILj4096EfS2_S2_S2_fjLj128EEEEELb1ELb0ELb0ELb1EEEvNS_9FwdParamsE)
        /*0698*/ 	.word	0x00000080


	//----- nvinfo : EIATTR_FRAME_SIZE
	.align		4
.L_290:
        /*069c*/ 	.byte	0x04, 0x11
        /*069e*/ 	.short	(.L_292 - .L_291)
	.align		4
.L_291:
        /*06a0*/ 	.word	index@(_ZN10layer_norm13ln_fwd_kernelINS_13Kernel_traitsIf6__halfS2_S2_fjLj4096ELj1ELj1ELj4ELj16ENS_18Kernel_traits_baseILj4096EfS2_S2_S2_fjLj128EEEEELb1ELb0ELb0ELb1EEEvNS_9FwdParamsE)
        /*06a4*/ 	.word	0x00000000


	//----- nvinfo : EIATTR_REGCOUNT
	.align		4
.L_292:
        /*06a8*/ 	.byte	0x04, 0x2f
        /*06aa*/ 	.short	(.L_294 - .L_293)
	.align		4
.L_293:
        /*06ac*/ 	.word	index@(_ZN10layer_norm13ln_fwd_kernelINS_13Kernel_traitsIf6__halfS2_S2_fjLj4096ELj1ELj1ELj4ELj16ENS_18Kernel_traits_baseILj4096EfS2_S2_S2_fjLj128EEEEELb1ELb0ELb0ELb0EEEvNS_9FwdParamsE)
        /*06b0*/ 	.word	0x00000080


	//----- nvinfo : EIATTR_FRAME_SIZE
	.align		4
.L_294:
        /*06b4*/ 	.byte	0x04, 0x11
        /*06b6*/ 	.short	(.L_296 - .L_295)
	.align		4
.L_295:
        /*06b8*/ 	.word	index@(_ZN10layer_norm13ln_fwd_kernelINS_13Kernel_traitsIf6__halfS2_S2_fjLj4096ELj1ELj1ELj4ELj16ENS_18Kernel_traits_baseILj4096EfS2_S2_S2_fjLj128EEEEELb1ELb0ELb0ELb0EEEvNS_9FwdParamsE)
        /*06bc*/ 	.word	0x00000000


	//----- nvinfo : EIATTR_REGCOUNT
	.align		4
.L_296:
        /*06c0*/ 	.byte	0x04, 0x2f
        /*06c2*/ 	.short	(.L_298 - .L_297)
	.align		4
.L_297:
        /*06c4*/ 	.word	index@(_ZN10layer_norm13ln_fwd_kernelINS_13Kernel_traitsIf6__halfS2_S2_fjLj4096ELj1ELj1ELj4ELj16ENS_18Kernel_traits_baseILj4096EfS2_S2_S2_fjLj128EEEEELb0ELb1ELb1ELb1EEEvNS_9FwdParamsE)
        /*06c8*/ 	.word	0x000000a8


	//----- nvinfo : EIATTR_FRAME_SIZE
	.align		4
.L_298:
        /*06cc*/ 	.byte	0x04, 0x11
        /*06ce*/ 	.short	(.L_300 - .L_299)
	.align		4
.L_299:
        /*06d0*/ 	.word	index@(_ZN10layer_norm13ln_fwd_kernelINS_13Kernel_traitsIf6__halfS2_S2_fjLj4096ELj1ELj1ELj4ELj16ENS_18Kernel_traits_baseILj4096EfS2_S2_S2_fjLj128EEEEELb0ELb1ELb1ELb1EEEvNS_9FwdParamsE)
        /*06d4*/ 	.word	0x00000000


	//----- nvinfo : EIATTR_REGCOUNT
	.align		4
.L_300:
        /*06d8*/ 	.byte	0x04, 0x2f
        /*06da*/ 	.short	(.L_302 - .L_301)
	.align		4
.L_301:
        /*06dc*/ 	.word	index@(_ZN10layer_norm13ln_fwd_kernelINS_13Kernel_traitsIf6__halfS2_S2_fjLj4096ELj1ELj1ELj4ELj16ENS_18Kernel_traits_baseILj4096EfS2_S2_S2_fjLj128EEEEELb0ELb1ELb1ELb0EEEvNS_9FwdParamsE)
        /*06e0*/ 	.word	0x000000a4


	//----- nvinfo : EIATTR_FRAME_SIZE
	.align		4
.L_302:
        /*06e4*/ 	.byte	0x04, 0x11
        /*06e6*/ 	.short	(.L_304 - .L_303)
	.align		4
.L_303:
        /*06e8*/ 	.word	index@(_ZN10layer_norm13ln_fwd_kernelINS_13Kernel_traitsIf6__halfS2_S2_fjLj4096ELj1ELj1ELj4ELj16ENS_18Kernel_traits_baseILj4096EfS2_S2_S2_fjLj128EEEEELb0ELb1ELb1ELb0EEEvNS_9FwdParamsE)
        /*06ec*/ 	.word	0x00000000


	//----- nvinfo : EIATTR_REGCOUNT
	.align		4
.L_304:
        /*06f0*/ 	.byte	0x04, 0x2f
        /*06f2*/ 	.short	(.L_306 - .L_305)
	.align		4
.L_305:
        /*06f4*/ 	.word	index@(_ZN10layer_norm13ln_fwd_kernelINS_13Kernel_traitsIf6__halfS2_S2_fjLj4096ELj1ELj1ELj4ELj16ENS_18Kernel_traits_baseILj4096EfS2_S2_S2_fjLj128EEEEELb0ELb1ELb0ELb1EEEvNS_9FwdParamsE)
        /*06f8*/ 	.word	0x0000009b


	//----- nvinfo : EIATTR_FRAME_SIZE
	.align		4
.L_306:
        /*06fc*/ 	.byte	0x04, 0x11
        /*06fe*/ 	.short	(.L_308 - .L_307)
	.align		4
.L_307:
        /*0700*/ 	.word	index@(_ZN10layer_norm13ln_fwd_kernelINS_13Kernel_traitsIf6__halfS2_S2_fjLj4096ELj1ELj1ELj4ELj16ENS_18Kernel_traits_baseILj4096EfS2_S2_S2_fjLj128EEEEELb0ELb1ELb0ELb1EEEvNS_9FwdParamsE)
        /*0704*/ 	.word	0x00000000


	//----- nvinfo : EIATTR_REGCOUNT
	.align		4
.L_308:
        /*0708*/ 	.byte	0x04, 0x2f
        /*070a*/ 	.short	(.L_310 - .L_309)
	.align		4
.L_309:
        /*070c*/ 	.word	index@(_ZN10layer_norm13ln_fwd_kernelINS_13Kernel_traitsIf6__halfS2_S2_fjLj4096ELj1ELj1ELj4ELj16ENS_18Kernel_traits_baseILj4096EfS2_S2_S2_fjLj128EEEEELb0ELb1ELb0ELb0EEEvNS_9FwdParamsE)
        /*0710*/ 	.word	0x0000009f


	//----- nvinfo : EIATTR_FRAME_SIZE
	.align		4
.L_310:
        /*0714*/ 	.byte	0x04, 0x11
        /*0716*/ 	.short	(.L_312 - .L_311)
	.align		4
.L_311:
        /*0718*/ 	.word	index@(_ZN10layer_norm13ln_fwd_kernelINS_13Kernel_traitsIf6__halfS2_S2_fjLj4096ELj1ELj1ELj4ELj16ENS_18Kernel_traits_baseILj4096EfS2_S2_S2_fjLj128EEEEELb0ELb1ELb0ELb0EEEvNS_9FwdParamsE)
        /*071c*/ 	.word	0x00000000


	//----- nvinfo : EIATTR_REGCOUNT
	.align		4
.L_312:
        /*0720*/ 	.byte	0x04, 0x2f
        /*0722*/ 	.short	(.L_314 - .L_313)
	.align		4
.L_313:
        /*0724*/ 	.word	index@(_ZN10layer_norm13ln_fwd_kernelINS_13Kernel_traitsIf6__halfS2_S2_fjLj4096ELj1ELj1ELj4ELj16ENS_18Kernel_traits_baseILj4096EfS2_S2_S2_fjLj128EEEEELb0ELb0ELb1ELb1EEEvNS_9FwdParamsE)
        /*0728*/ 	.word	0x00000080


	//----- nvinfo : EIATTR_FRAME_SIZE
	.align		4
.L_314:
        /*072c*/ 	.byte	0x04, 0x11
        /*072e*/ 	.short	(.L_316 - .L_315)
	.align		4
.L_315:
        /*0730*/ 	.word	index@(_ZN10layer_norm13ln_fwd_kernelINS_13Kernel_traitsIf6__halfS2_S2_fjLj4096ELj1ELj1ELj4ELj16ENS_18Kernel_traits_baseILj4096EfS2_S2_S2_fjLj128EEEEELb0ELb0ELb1ELb1EEEvNS_9FwdParamsE)
        /*0734*/ 	.word	0x00000000


	//----- nvinfo : EIATTR_REGCOUNT
	.align		4
.L_316:
        /*0738*/ 	.byte	0x04, 0x2f
        /*073a*/ 	.short	(.L_318 - .L_317)
	.align		4
.L_317:
        /*073c*/ 	.word	index@(_ZN10layer_norm13ln_fwd_kernelINS_13Kernel_traitsIf6__halfS2_S2_fjLj4096ELj1ELj1ELj4ELj16ENS_18Kernel_traits_baseILj4096EfS2_S2_S2_fjLj128EEEEELb0ELb0ELb1ELb0EEEvNS_9FwdParamsE)
        /*0740*/ 	.word	0x00000080


	//----- nvinfo : EIATTR_FRAME_SIZE
	.align		4
.L_318:
        /*0744*/ 	.byte	0x04, 0x11
        /*0746*/ 	.short	(.L_320 - .L_319)
	.align		4
.L_319:
        /*0748*/ 	.word	index@(_ZN10layer_norm13ln_fwd_kernelINS_13Kernel_traitsIf6__halfS2_S2_fjLj4096ELj1ELj1ELj4ELj16ENS_18Kernel_traits_baseILj4096EfS2_S2_S2_fjLj128EEEEELb0ELb0ELb1ELb0EEEvNS_9FwdParamsE)
        /*074c*/ 	.word	0x00000000


	//----- nvinfo : EIATTR_REGCOUNT
	.align		4
.L_320:
        /*0750*/ 	.byte	0x04, 0x2f
        /*0752*/ 	.short	(.L_322 - .L_321)
	.align		4
.L_321:
        /*0754*/ 	.word	index@(_ZN10layer_norm13ln_fwd_kernelINS_13Kernel_traitsIf6__halfS2_S2_fjLj4096ELj1ELj1ELj4ELj16ENS_18Kernel_traits_baseILj4096EfS2_S2_S2_fjLj128EEEEELb0ELb0ELb0ELb1EEEvNS_9FwdParamsE)
        /*0758*/ 	.word	0x0000007a


	//----- nvinfo : EIATTR_FRAME_SIZE
	.align		4
.L_322:
        /*075c*/ 	.byte	0x04, 0x11
        /*075e*/ 	.short	(.L_324 - .L_323)
	.align		4
.L_323:
        /*0760*/ 	.word	index@(_ZN10layer_norm13ln_fwd_kernelINS_13Kernel_traitsIf6__halfS2_S2_fjLj4096ELj1ELj1ELj4ELj16ENS_18Kernel_traits_baseILj4096EfS2_S2_S2_fjLj128EEEEELb0ELb0ELb0ELb1EEEvNS_9FwdParamsE)
        /*0764*/ 	.word	0x00000000


	//----- nvinfo : EIATTR_REGCOUNT
	.align		4
.L_324:
        /*0768*/ 	.byte	0x04, 0x2f
        /*076a*/ 	.short	(.L_326 - .L_325)
	.align		4
.L_325:
        /*076c*/ 	.word	index@(_ZN10layer_norm13ln_fwd_kernelINS_13Kernel_traitsIf6__halfS2_S2_fjLj4096ELj1ELj1ELj4ELj16ENS_18Kernel_traits_baseILj4096EfS2_S2_S2_fjLj128EEEEELb0ELb0ELb0ELb0EEEvNS_9FwdParamsE)
        /*0770*/ 	.word	0x0000007d


	//----- nvinfo : EIATTR_FRAME_SIZE
	.align		4
.L_326:
        /*0774*/ 	.byte	0x04, 0x11
        /*0776*/ 	.short	(.L_328 - .L_327)
	.align		4
.L_327:
        /*0778*/ 	.word	index@(_ZN10layer_norm13ln_fwd_kernelINS_13Kernel_traitsIf6__halfS2_S2_fjLj4096ELj1ELj1ELj4ELj16ENS_18Kernel_traits_baseILj4096EfS2_S2_S2_fjLj128EEEEELb0ELb0ELb0ELb0EEEvNS_9FwdParamsE)
        /*077c*/ 	.word	0x00000000


	//----- nvinfo : EIATTR_REGCOUNT
	.align		4
.L_328:
        /*0780*/ 	.byte	0x04, 0x2f
        /*0782*/ 	.short	(.L_330 - .L_329)
	.align		4
.L_329:
        /*0784*/ 	.word	index@(_ZN10layer_norm13ln_fwd_kernelINS_13Kernel_traitsIf13__nv_bfloat16fS2_fjLj4096ELj1ELj1ELj4ELj16ENS_18Kernel_traits_baseILj4096EfS2_fS2_fjLj128EEEEELb1ELb1ELb1ELb1EEEvNS_9FwdParamsE)
        /*0788*/ 	.word	0x000000a8


	//----- nvinfo : EIATTR_FRAME_SIZE
	.align		4
.L_330:
        /*078c*/ 	.byte	0x04, 0x11
        /*078e*/ 	.short	(.L_332 - .L_331)
	.align		4
.L_331:
        /*0790*/ 	.word	index@(_ZN10layer_norm13ln_fwd_kernelINS_13Kernel_traitsIf13__nv_bfloat16fS2_fjLj4096ELj1ELj1ELj4ELj16ENS_18Kernel_traits_baseILj4096EfS2_fS2_fjLj128EEEEELb1ELb1ELb1ELb1EEEvNS_9FwdParamsE)
        /*0794*/ 	.word	0x00000000


	//----- nvinfo : EIATTR_REGCOUNT
	.align		4
.L_332:
        /*0798*/ 	.byte	0x04, 0x2f
        /*079a*/ 	.short	(.L_334 - .L_333)
	.align		4
.L_333:
        /*079c*/ 	.word	index@(_ZN10layer_norm13ln_fwd_kernelINS_13Kernel_traitsIf13__nv_bfloat16fS2_fjLj4096ELj1ELj1ELj4ELj16ENS_18Kernel_traits_baseILj4096EfS2_fS2_fjLj128EEEEELb1ELb1ELb1ELb0EEEvNS_9FwdParamsE)
        /*07a0*/ 	.word	0x000000ba


	//----- nvinfo : EIATTR_FRAME_SIZE
	.align		4
.L_334:
        /*07a4*/ 	.byte	0x04, 0x11
        /*07a6*/ 	.short	(.L_336 - .L_335)
	.align		4
.L_335:
        /*07a8*/ 	.word	index@(_ZN10layer_norm13ln_fwd_kernelINS_13Kernel_traitsIf13__nv_bfloat16fS2_fjLj4096ELj1ELj1ELj4ELj16ENS_18Kernel_traits_baseILj4096EfS2_fS2_fjLj128EEEEELb1ELb1ELb1ELb0EEEvNS_9FwdParamsE)
        /*07ac*/ 	.word	0x00000000


	//----- nvinfo : EIATTR_REGCOUNT
	.align		4
.L_336:
        /*07b0*/ 	.byte	0x04, 0x2f
        /*07b2*/ 	.short	(.L_338 - .L_337)
	.align		4
.L_337:
        /*07b4*/ 	.word	index@(_ZN10layer_norm13ln_fwd_kernelINS_13Kernel_traitsIf13__nv_bfloat16fS2_fjLj4096ELj1ELj1ELj4ELj16ENS_18Kernel_traits_baseILj4096EfS2_fS2_fjLj128EEEEELb1ELb1ELb0ELb1EEEvNS_9FwdParamsE)
        /*07b8*/ 	.word	0x000000a8


	//----- nvinfo : EIATTR_FRAME_SIZE
	.align		4
.L_338:
        /*07bc*/ 	.byte	0x04, 0x11
        /*07be*/ 	.short	(.L_340 - .L_339)
	.align		4
.L_339:
        /*07c0*/ 	.word	index@(_ZN10layer_norm13ln_fwd_kernelINS_13Kernel_traitsIf13__nv_bfloat16fS2_fjLj4096ELj1ELj1ELj4ELj16ENS_18Kernel_traits_baseILj4096EfS2_fS2_fjLj128EEEEELb1ELb1ELb0ELb1EEEvNS_9FwdParamsE)
        /*07c4*/ 	.word	0x00000000


	//----- nvinfo : EIATTR_REGCOUNT
	.align		4
.L_340:
        /*07c8*/ 	.byte	0x04, 0x2f
        /*07ca*/ 	.short	(.L_342 - .L_341)
	.align		4
.L_341:
        /*07cc*/ 	.word	index@(_ZN10layer_norm13ln_fwd_kernelINS_13Kernel_traitsIf13__nv_bfloat16fS2_fjLj4096ELj1ELj1ELj4ELj16ENS_18Kernel_traits_baseILj4096EfS2_fS2_fjLj128EEEEELb1ELb1ELb0ELb0EEEvNS_9FwdParamsE)
        /*07d0*/ 	.word	0x000000a8


	//----- nvinfo : EIATTR_FRAME_SIZE
	.align		4
.L_342:
        /*07d4*/ 	.byte	0x04, 0x11
        /*07d6*/ 	.short	(.L_344 - .L_343)
	.align		4
.L_343:
        /*07d8*/ 	.word	index@(_ZN10layer_norm13ln_fwd_kernelINS_13Kernel_traitsIf13__nv_bfloat16fS2_fjLj4096ELj1ELj1ELj4ELj16ENS_18Kernel_traits_baseILj4096EfS2_fS2_fjLj128EEEEELb1ELb1ELb0ELb0EEEvNS_9FwdParamsE)
        /*07dc*/ 	.word	0x00000000


	//----- nvinfo : EIATTR_REGCOUNT
	.align		4
.L_344:
        /*07e0*/ 	.byte	0x04, 0x2f
        /*07e2*/ 	.short	(.L_346 - .L_345)
	.align		4
.L_345:
        /*07e4*/ 	.word	index@(_ZN10layer_norm13ln_fwd_kernelINS_13Kernel_traitsIf13__nv_bfloat16fS2_fjLj4096ELj1ELj1ELj4ELj16ENS_18Kernel_traits_baseILj4096EfS2_fS2_fjLj128EEEEELb1ELb0ELb1ELb1EEEvNS_9FwdParamsE)
        /*07e8*/ 	.word	0x000000a2


	//----- nvinfo : EIATTR_FRAME_SIZE
	.align		4
.L_346:
        /*07ec*/ 	.byte	0x04, 0x11
        /*07ee*/ 	.short	(.L_348 - .L_347)
	.align		4
.L_347:
        /*07f0*/ 	.word	index@(_ZN10layer_norm13ln_fwd_kernelINS_13Kernel_traitsIf13__nv_bfloat16fS2_fjLj4096ELj1ELj1ELj4ELj16ENS_18Kernel_traits_baseILj4096EfS2_fS2_fjLj128EEEEELb1ELb0ELb1ELb1EEEvNS_9FwdParamsE)
        /*07f4*/ 	.word	0x00000000


	//----- nvinfo : EIATTR_REGCOUNT
	.align		4
.L_348:
        /*07f8*/ 	.byte	0x04, 0x2f
        /*07fa*/ 	.short	(.L_350 - .L_349)
	.align		4
.L_349:
        /*07fc*/ 	.word	index@(_ZN10layer_norm13ln_fwd_kernelINS_13Kernel_traitsIf13__nv_bfloat16fS2_fjLj4096ELj1ELj1ELj4ELj16ENS_18Kernel_traits_baseILj4096EfS2_fS2_fjLj128EEEEELb1ELb0ELb1ELb0EEEvNS_9FwdParamsE)
        /*0800*/ 	.word	0x0000008f


	//----- nvinfo : EIATTR_FRAME_SIZE
	.align		4
.L_350:
        /*0804*/ 	.byte	0x04, 0x11
        /*0806*/ 	.short	(.L_352 - .L_351)
	.align		4
.L_351:
        /*0808*/ 	.word	index@(_ZN10layer_norm13ln_fwd_kernelINS_13Kernel_traitsIf13__nv_bfloat16fS2_fjLj4096ELj1ELj1ELj4ELj16ENS_18Kernel_traits_baseILj4096EfS2_fS2_fjLj128EEEEELb1ELb0ELb1ELb0EEEvNS_9FwdParamsE)
        /*080c*/ 	.word	0x00000000


	//----- nvinfo : EIATTR_REGCOUNT
	.align		4
.L_352:
        /*0810*/ 	.byte	0x04, 0x2f
        /*0812*/ 	.short	(.L_354 - .L_353)
	.align		4
.L_353:
        /*0814*/ 	.word	index@(_ZN10layer_norm13ln_fwd_kernelINS_13Kernel_traitsIf13__nv_bfloat16fS2_fjLj4096ELj1ELj1ELj4ELj16ENS_18Kernel_traits_baseILj4096EfS2_fS2_fjLj128EEEEELb1ELb0ELb0ELb1EEEvNS_9FwdParamsE)
        /*0818*/ 	.word	0x00000082


	//----- nvinfo : EIATTR_FRAME_SIZE
	.align		4
.L_354:
        /*081c*/ 	.byte	0x04, 0x11
        /*081e*/ 	.short	(.L_356 - .L_355)
	.align		4
.L_355:
        /*0820*/ 	.word	index@(_ZN10layer_norm13ln_fwd_kernelINS_13Kernel_traitsIf13__nv_bfloat16fS2_fjLj4096ELj1ELj1ELj4ELj16ENS_18Kernel_traits_baseILj4096EfS2_fS2_fjLj128EEEEELb1ELb0ELb0ELb1EEEvNS_9FwdParamsE)
        /*0824*/ 	.word	0x00000000


	//----- nvinfo : EIATTR_REGCOUNT
	.align		4
.L_356:
        /*0828*/ 	.byte	0x04, 0x2f
        /*082a*/ 	.short	(.L_358 - .L_357)
	.align		4
.L_357:
        /*082c*/ 	.word	index@(_ZN10layer_norm13ln_fwd_kernelINS_13Kernel_traitsIf13__nv_bfloat16fS2_fjLj4096ELj1ELj1ELj4ELj16ENS_18Kernel_traits_baseILj4096EfS2_fS2_fjLj128EEEEELb1ELb0ELb0ELb0EEEvNS_9FwdParamsE)
        /*0830*/ 	.word	0x00000080


	//----- nvinfo : EIATTR_FRAME_SIZE
	.align		4
.L_358:
        /*0834*/ 	.byte	0x04, 0x11
        /*0836*/ 	.short	(.L_360 - .L_359)
	.align		4
.L_359:
        /*0838*/ 	.word	index@(_ZN10layer_norm13ln_fwd_kernelINS_13Kernel_traitsIf13__nv_bfloat16fS2_fjLj4096ELj1ELj1ELj4ELj16ENS_18Kernel_traits_baseILj4096EfS2_fS2_fjLj128EEEEELb1ELb0ELb0ELb0EEEvNS_9FwdParamsE)
        /*083c*/ 	.word	0x00000000


	//----- nvinfo : EIATTR_REGCOUNT
	.align		4
.L_360:
        /*0840*/ 	.byte	0x04, 0x2f
        /*0842*/ 	.short	(.L_362 - .L_361)
	.align		4
.L_361:
        /*0844*/ 	.word	index@(_ZN10layer_norm13ln_fwd_kernelINS_13Kernel_traitsIf13__nv_bfloat16fS2_fjLj4096ELj1ELj1ELj4ELj16ENS_18Kernel_traits_baseILj4096EfS2_fS2_fjLj128EEEEELb0ELb1ELb1ELb1EEEvNS_9FwdParamsE)
        /*0848*/ 	.word	0x000000a7


	//----- nvinfo : EIATTR_FRAME_SIZE
	.align		4
.L_362:
        /*084c*/ 	.byte	0x04, 0x11
        /*084e*/ 	.short	(.L_364 - .L_363)
	.align		4
.L_363:
        /*0850*/ 	.word	index@(_ZN10layer_norm13ln_fwd_kernelINS_13Kernel_traitsIf13__nv_bfloat16fS2_fjLj4096ELj1ELj1ELj4ELj16ENS_18Kernel_traits_baseILj4096EfS2_fS2_fjLj128EEEEELb0ELb1ELb1ELb1EEEvNS_9FwdParamsE)
        /*0854*/ 	.word	0x00000000


	//----- nvinfo : EIATTR_REGCOUNT
	.align		4
.L_364:
        /*0858*/ 	.byte	0x04, 0x2f
        /*085a*/ 	.short	(.L_366 - .L_365)
	.align		4
.L_365:
        /*085c*/ 	.word	index@(_ZN10layer_norm13ln_fwd_kernelINS_13Kernel_traitsIf13__nv_bfloat16fS2_fjLj4096ELj1ELj1ELj4ELj16ENS_18Kernel_traits_baseILj4096EfS2_fS2_fjLj128EEEEELb0ELb1ELb1ELb0EEEvNS_9FwdParamsE)
        /*0860*/ 	.word	0x000000a5


	//----- nvinfo : EIATTR_FRAME_SIZE
	.align		4
.L_366:
        /*0864*/ 	.byte	0x04, 0x11
        /*0866*/ 	.short	(.L_368 - .L_367)
	.align		4
.L_367:
        /*0868*/ 	.word	index@(_ZN10layer_norm13ln_fwd_kernelINS_13Kernel_traitsIf13__nv_bfloat16fS2_fjLj4096ELj1ELj1ELj4ELj16ENS_18Kernel_traits_baseILj4096EfS2_fS2_fjLj128EEEEELb0ELb1ELb1ELb0EEEvNS_9FwdParamsE)
        /*086c*/ 	.word	0x00000000


	//----- nvinfo : EIATTR_REGCOUNT
	.align		4
.L_368:
        /*0870*/ 	.byte	0x04, 0x2f
        /*0872*/ 	.short	(.L_370 - .L_369)
	.align		4
.L_369:
        /*0874*/ 	.word	index@(_ZN10layer_norm13ln_fwd_kernelINS_13Kernel_traitsIf13__nv_bfloat16fS2_fjLj4096ELj1ELj1ELj4ELj16ENS_18Kernel_traits_baseILj4096EfS2_fS2_fjLj128EEEEELb0ELb1ELb0ELb1EEEvNS_9FwdParamsE)
        /*0878*/ 	.word	0x000000a7


	//----- nvinfo : EIATTR_FRAME_SIZE
	.align		4
.L_370:
        /*087c*/ 	.byte	0x04, 0x11
        /*087e*/ 	.short	(.L_372 - .L_371)
	.align		4
.L_371:
        /*0880*/ 	.word	index@(_ZN10layer_norm13ln_fwd_kernelINS_13Kernel_traitsIf13__nv_bfloat16fS2_fjLj4096ELj1ELj1ELj4ELj16ENS_18Kernel_traits_baseILj4096EfS2_fS2_fjLj128EEEEELb0ELb1ELb0ELb1EEEvNS_9FwdParamsE)
        /*0884*/ 	.word	0x00000000


	//----- nvinfo : EIATTR_REGCOUNT
	.align		4
.L_372:
        /*0888*/ 	.byte	0x04, 0x2f
        /*088a*/ 	.short	(.L_374 - .L_373)
	.align		4
.L_373:
        /*088c*/ 	.word	index@(_ZN10layer_norm13ln_fwd_kernelINS_13Kernel_traitsIf13__nv_bfloat16fS2_fjLj4096ELj1ELj1ELj4ELj16ENS_18Kernel_traits_baseILj4096EfS2_fS2_fjLj128EEEEELb0ELb1ELb0ELb0EEEvNS_9FwdParamsE)
        /*0890*/ 	.word	0x000000a4


	//----- nvinfo : EIATTR_FRAME_SIZE
	.align		4
.L_374:
        /*0894*/ 	.byte	0x04, 0x11
        /*0896*/ 	.short	(.L_376 - .L_375)
	.align		4
.L_375:
        /*0898*/ 	.word	index@(_ZN10layer_norm13ln_fwd_kernelINS_13Kernel_traitsIf13__nv_bfloat16fS2_fjLj4096ELj1ELj1ELj4ELj16ENS_18Kernel_traits_baseILj4096EfS2_fS2_fjLj128EEEEELb0ELb1ELb0ELb0EEEvNS_9FwdParamsE)
        /*089c*/ 	.word	0x00000000


	//----- nvinfo : EIATTR_REGCOUNT
	.align		4
.L_376:
        /*08a0*/ 	.byte	0x04, 0x2f
        /*08a2*/ 	.short	(.L_378 - .L_377)
	.align		4
.L_377:
        /*08a4*/ 	.word	index@(_ZN10layer_norm13ln_fwd_kernelINS_13Kernel_traitsIf13__nv_bfloat16fS2_fjLj4096ELj1ELj1ELj4ELj16ENS_18Kernel_traits_baseILj4096EfS2_fS2_fjLj128EEEEELb0ELb0ELb1ELb1EEEvNS_9FwdParamsE)
        /*08a8*/ 	.word	0x00000080


	//----- nvinfo : EIATTR_FRAME_SIZE
	.align		4
.L_378:
        /*08ac*/ 	.byte	0x04, 0x11
        /*08ae*/ 	.short	(.L_380 - .L_379)
	.align		4
.L_379:
        /*08b0*/ 	.word	index@(_ZN10layer_norm13ln_fwd_kernelINS_13Kernel_traitsIf13__nv_bfloat16fS2_fjLj4096ELj1ELj1ELj4ELj16ENS_18Kernel_traits_baseILj4096EfS2_fS2_fjLj128EEEEELb0ELb0ELb1ELb1EEEvNS_9FwdParamsE)
        /*08b4*/ 	.word	0x00000000


	//----- nvinfo : EIATTR_REGCOUNT
	.align		4
.L_380:
        /*08b8*/ 	.byte	0x04, 0x2f
        /*08ba*/ 	.short	(.L_382 - .L_381)
	.align		4
.L_381:
        /*08bc*/ 	.word	index@(_ZN10layer_norm13ln_fwd_kernelINS_13Kernel_traitsIf13__nv_bfloat16fS2_fjLj4096ELj1ELj1ELj4ELj16ENS_18Kernel_traits_baseILj4096EfS2_fS2_fjLj128EEEEELb0ELb0ELb1ELb0EEEvNS_9FwdParamsE)
        /*08c0*/ 	.word	0x0000007c


	//----- nvinfo : EIATTR_FRAME_SIZE
	.align		4
.L_382:
        /*08c4*/ 	.byte	0x04, 0x11
        /*08c6*/ 	.short	(.L_384 - .L_383)
	.align		4
.L_383:
        /*08c8*/ 	.word	index@(_ZN10layer_norm13ln_fwd_kernelINS_13Kernel_traitsIf13__nv_bfloat16fS2_fjLj4096ELj1ELj1ELj4ELj16ENS_18Kernel_traits_baseILj4096EfS2_fS2_fjLj128EEEEELb0ELb0ELb1ELb0EEEvNS_9FwdParamsE)
        /*08cc*/ 	.word	0x00000000


	//----- nvinfo : EIATTR_REGCOUNT
	.align		4
.L_384:
        /*08d0*/ 	.byte	0x04, 0x2f
        /*08d2*/ 	.short	(.L_386 - .L_385)
	.align		4
.L_385:
        /*08d4*/ 	.word	index@(_ZN10layer_norm13ln_fwd_kernelINS_13Kernel_traitsIf13__nv_bfloat16fS2_fjLj4096ELj1ELj1ELj4ELj16ENS_18Kernel_traits_baseILj4096EfS2_fS2_fjLj128EEEEELb0ELb0ELb0ELb1EEEvNS_9FwdParamsE)
        /*08d8*/ 	.word	0x00000079


	//----- nvinfo : EIATTR_FRAME_SIZE
	.align		4
.L_386:
        /*08dc*/ 	.byte	0x04, 0x11
        /*08de*/ 	.short	(.L_388 - .L_387)
	.align		4
.L_387:
        /*08e0*/ 	.word	index@(_ZN10layer_norm13ln_fwd_kernelINS_13Kernel_traitsIf13__nv_bfloat16fS2_fjLj4096ELj1ELj1ELj4ELj16ENS_18Kernel_traits_baseILj4096EfS2_fS2_fjLj128EEEEELb0ELb0ELb0ELb1EEEvNS_9FwdParamsE)
        /*08e4*/ 	.word	0x00000000


	//----- nvinfo : EIATTR_REGCOUNT
	.align		4
.L_388:
        /*08e8*/ 	.byte	0x04, 0x2f
        /*08ea*/ 	.short	(.L_390 - .L_389)
	.align		4
.L_389:
        /*08ec*/ 	.word	index@(_ZN10layer_norm13ln_fwd_kernelINS_13Kernel_traitsIf13__nv_bfloat16fS2_fjLj4096ELj1ELj1ELj4ELj16ENS_18Kernel_traits_baseILj4096EfS2_fS2_fjLj128EEEEELb0ELb0ELb0ELb0EEEvNS_9FwdParamsE)
        /*08f0*/ 	.word	0x0000007a


	//----- nvinfo : EIATTR_FRAME_SIZE
	.align		4
.L_390:
        /*08f4*/ 	.byte	0x04, 0x11
        /*08f6*/ 	.short	(.L_392 - .L_391)
	.align		4
.L_391:
        /*08f8*/ 	.word	index@(_ZN10layer_norm13ln_fwd_kernelINS_13Kernel_traitsIf13__nv_bfloat16fS2_fjLj4096ELj1ELj1ELj4ELj16ENS_18Kernel_traits_baseILj4096EfS2_fS2_fjLj128EEEEELb0ELb0ELb0ELb0EEEvNS_9FwdParamsE)
        /*08fc*/ 	.word	0x00000000


	//----- nvinfo : EIATTR_REGCOUNT
	.align		4
.L_392:
        /*0900*/ 	.byte	0x04, 0x2f
        /*0902*/ 	.short	(.L_394 - .L_393)
	.align		4
.L_393:
        /*0904*/ 	.word	index@(_ZN10layer_norm13ln_fwd_kernelINS_13Kernel_traitsI13__nv_bfloat16S2_fS2_fjLj4096ELj1ELj1ELj4ELj16ENS_18Kernel_traits_baseILj4096ES2_S2_fS2_fjLj128EEEEELb1ELb1ELb1ELb1EEEvNS_9FwdParamsE)
        /*0908*/ 	.word	0x000000a7


	//----- nvinfo : EIATTR_FRAME_SIZE
	.align		4
.L_394:
        /*090c*/ 	.byte	0x04, 0x11
        /*090e*/ 	.short	(.L_396 - .L_395)
	.align		4
.L_395:
        /*0910*/ 	.word	index@(_ZN10layer_norm13ln_fwd_kernelINS_13Kernel_traitsI13__nv_bfloat16S2_fS2_fjLj4096ELj1ELj1ELj4ELj16ENS_18Kernel_traits_baseILj4096ES2_S2_fS2_fjLj128EEEEELb1ELb1ELb1ELb1EEEvNS_9FwdParamsE)
        /*0914*/ 	.word	0x00000000


	//----- nvinfo : EIATTR_REGCOUNT
	.align		4
.L_396:
        /*0918*/ 	.byte	0x04, 0x2f
        /*091a*/ 	.short	(.L_398 - .L_397)
	.align		4
.L_397:
        /*091c*/ 	.word	index@(_ZN10layer_norm13ln_fwd_kernelINS_13Kernel_traitsI13__nv_bfloat16S2_fS2_fjLj4096ELj1ELj1ELj4ELj16ENS_18Kernel_traits_baseILj4096ES2_S2_fS2_fjLj128EEEEELb1ELb1ELb1ELb0EEEvNS_9FwdParamsE)
        /*0920*/ 	.word	0x000000c1


	//----- nvinfo : EIATTR_FRAME_SIZE
	.align		4
.L_398:
        /*0924*/ 	.byte	0x04, 0x11
        /*0926*/ 	.short	(.L_400 - .L_399)
	.align		4
.L_399:
        /*0928*/ 	.word	index@(_ZN10layer_norm13ln_fwd_kernelINS_13Kernel_traitsI13__nv_bfloat16S2_fS2_fjLj4096ELj1ELj1ELj4ELj16ENS_18Kernel_traits_baseILj4096ES2_S2_fS2_fjLj128EEEEELb1ELb1ELb1ELb0EEEvNS_9FwdParamsE)
        /*092c*/ 	.word	0x00000000


	//----- nvinfo : EIATTR_REGCOUNT
	.align		4
.L_400:
        /*0930*/ 	.byte	0x04, 0x2f
        /*0932*/ 	.short	(.L_402 - .L_401)
	.align		4
.L_401:
        /*0934*/ 	.word	index@(_ZN10layer_norm13ln_fwd_kernelINS_13Kernel_traitsI13__nv_bfloat16S2_fS2_fjLj4096ELj1ELj1ELj4ELj16ENS_18Kernel_traits_baseILj4096ES2_S2_fS2_fjLj128EEEEELb1ELb1ELb0ELb1EEEvNS_9FwdParamsE)
        /*0938*/ 	.word	0x000000a7


	//----- nvinfo : EIATTR_FRAME_SIZE
	.align		4
.L_402:
        /*093c*/ 	.byte	0x04, 0x11
        /*093e*/ 	.short	(.L_404 - .L_403)
	.align		4
.L_403:
        /*0940*/ 	.word	index@(_ZN10layer_norm13ln_fwd_kernelINS_13Kernel_traitsI13__nv_bfloat16S2_fS2_fjLj4096ELj1ELj1ELj4ELj16ENS_18Kernel_traits_baseILj4096ES2_S2_fS2_fjLj128EEEEELb1ELb1ELb0ELb1EEEvNS_9FwdParamsE)
        /*0944*/ 	.word	0x00000000


	//----- nvinfo : EIATTR_REGCOUNT
	.align		4
.L_404:
        /*0948*/ 	.byte	0x04, 0x2f
        /*094a*/ 	.short	(.L_406 - .L_405)
	.align		4
.L_405:
        /*094c*/ 	.word	index@(_ZN10layer_norm13ln_fwd_kernelINS_13Kernel_traitsI13__nv_bfloat16S2_fS2_fjLj4096ELj1ELj1ELj4ELj16ENS_18Kernel_traits_baseILj4096ES2_S2_fS2_fjLj128EEEEELb1ELb1ELb0ELb0EEEvNS_9FwdParamsE)
        /*0950*/ 	.word	0x000000a0


	//----- nvinfo : EIATTR_FRAME_SIZE
	.align		4
.L_406:
        /*0954*/ 	.byte	0x04, 0x11
        /*0956*/ 	.short	(.L_408 - .L_407)
	.align		4
.L_407:
        /*0958*/ 	.word	index@(_ZN10layer_norm13ln_fwd_kernelINS_13Kernel_traitsI13__nv_bfloat16S2_fS2_fjLj4096ELj1ELj1ELj4ELj16ENS_18Kernel_traits_baseILj4096ES2_S2_fS2_fjLj128EEEEELb1ELb1ELb0ELb0EEEvNS_9FwdParamsE)
        /*095c*/ 	.word	0x00000000


	//----- nvinfo : EIATTR_REGCOUNT
	.align		4
.L_408:
        /*0960*/ 	.byte	0x04, 0x2f
        /*0962*/ 	.short	(.L_410 - .L_409)
	.align		4
.L_409:
        /*0964*/ 	.word	index@(_ZN10layer_norm13ln_fwd_kernelINS_13Kernel_traitsI13__nv_bfloat16S2_fS2_fjLj4096ELj1ELj1ELj4ELj16ENS_18Kernel_traits_baseILj4096ES2_S2_fS2_fjLj128EEEEELb1ELb0ELb1ELb1EEEvNS_9FwdParamsE)
        /*0968*/ 	.word	0x000000a7


	//----- nvinfo : EIATTR_FRAME_SIZE
	.align		4
.L_410:
        /*096c*/ 	.byte	0x04, 0x11
        /*096e*/ 	.short	(.L_412 - .L_411)
	.align		4
.L_411:
        /*0970*/ 	.word	index@(_ZN10layer_norm13ln_fwd_kernelINS_13Kernel_traitsI13__nv_bfloat16S2_fS2_fjLj4096ELj1ELj1ELj4ELj16ENS_18Kernel_traits_baseILj4096ES2_S2_fS2_fjLj128EEEEELb1ELb0ELb1ELb1EEEvNS_9FwdParamsE)
        /*0974*/ 	.word	0x00000000


	//----- nvinfo : EIATTR_REGCOUNT
	.align		4
.L_412:
        /*0978*/ 	.byte	0x04, 0x2f
        /*097a*/ 	.short	(.L_414 - .L_413)
	.align		4
.L_413:
        /*097c*/ 	.word	index@(_ZN10layer_norm13ln_fwd_kernelINS_13Kernel_traitsI13__nv_bfloat16S2_fS2_fjLj4096ELj1ELj1ELj4ELj16ENS_18Kernel_traits_baseILj4096ES2_S2_fS2_fjLj128EEEEELb1ELb0ELb1ELb0EEEvNS_9FwdParamsE)
        /*0980*/ 	.word	0x00000092


	//----- nvinfo : EIATTR_FRAME_SIZE
	.align		4
.L_414:
        /*0984*/ 	.byte	0x04, 0x11
        /*0986*/ 	.short	(.L_416 - .L_415)
	.align		4
.L_415:
        /*0988*/ 	.word	index@(_ZN10layer_norm13ln_fwd_kernelINS_13Kernel_traitsI13__nv_bfloat16S2_fS2_fjLj4096ELj1ELj1ELj4ELj16ENS_18Kernel_traits_baseILj4096ES2_S2_fS2_fjLj128EEEEELb1ELb0ELb1ELb0EEEvNS_9FwdParamsE)
        /*098c*/ 	.word	0x00000000


	//----- nvinfo : EIATTR_REGCOUNT
	.align		4
.L_416:
        /*0990*/ 	.byte	0x04, 0x2f
        /*0992*/ 	.short	(.L_418 - .L_417)
	.align		4
.L_417:
        /*0994*/ 	.word	index@(_ZN10layer_norm13ln_fwd_kernelINS_13Kernel_traitsI13__nv_bfloat16S2_fS2_fjLj4096ELj1ELj1ELj4ELj16ENS_18Kernel_traits_baseILj4096ES2_S2_fS2_fjLj128EEEEELb1ELb0ELb0ELb1EEEvNS_9FwdParamsE)
        /*0998*/ 	.word	0x00000080


	//----- nvinfo : EIATTR_FRAME_SIZE
	.align		4
.L_418:
        /*099c*/ 	.byte	0x04, 0x11
        /*099e*/ 	.short	(.L_420 - .L_419)
	.align		4
.L_419:
        /*09a0*/ 	.word	index@(_ZN10layer_norm13ln_fwd_kernelINS_13Kernel_traitsI13__nv_bfloat16S2_fS2_fjLj4096ELj1ELj1ELj4ELj16ENS_18Kernel_traits_baseILj4096ES2_S2_fS2_fjLj128EEEEELb1ELb0ELb0ELb1EEEvNS_9FwdParamsE)
        /*09a4*/ 	.word	0x00000000


	//----- nvinfo : EIATTR_REGCOUNT
	.align		4
.L_420:
        /*09a8*/ 	.byte	0x04, 0x2f
        /*09aa*/ 	.short	(.L_422 - .L_421)
	.align		4
.L_421:
        /*09ac*/ 	.word	index@(_ZN10layer_norm13ln_fwd_kernelINS_13Kernel_traitsI13__nv_bfloat16S2_fS2_fjLj4096ELj1ELj1ELj4ELj16ENS_18Kernel_traits_baseILj4096ES2_S2_fS2_fjLj128EEEEELb1ELb0ELb0ELb0EEEvNS_9FwdParamsE)
        /*09b0*/ 	.word	0x00000080


	//----- nvinfo : EIATTR_FRAME_SIZE
	.align		4
.L_422:
        /*09b4*/ 	.byte	0x04, 0x11
        /*09b6*/ 	.short	(.L_424 - .L_423)
	.align		4
.L_423:
        /*09b8*/ 	.word	index@(_ZN10layer_norm13ln_fwd_kernelINS_13Kernel_traitsI13__nv_bfloat16S2_fS2_fjLj4096ELj1ELj1ELj4ELj16ENS_18Kernel_traits_baseILj4096ES2_S2_fS2_fjLj128EEEEELb1ELb0ELb0ELb0EEEvNS_9FwdParamsE)
        /*09bc*/ 	.word	0x00000000


	//----- nvinfo : EIATTR_REGCOUNT
	.align		4
.L_424:
        /*09c0*/ 	.byte	0x04, 0x2f
        /*09c2*/ 	.short	(.L_426 - .L_425)
	.align		4
.L_425:
        /*09c4*/ 	.word	index@(_ZN10layer_norm13ln_fwd_kernelINS_13Kernel_traitsI13__nv_bfloat16S2_fS2_fjLj4096ELj1ELj1ELj4ELj16ENS_18Kernel_traits_baseILj4096ES2_S2_fS2_fjLj128EEEEELb0ELb1ELb1ELb1EEEvNS_9FwdParamsE)
        /*09c8*/ 	.word	0x000000a1


	//----- nvinfo : EIATTR_FRAME_SIZE
	.align		4
.L_426:
        /*09cc*/ 	.byte	0x04, 0x11
        /*09ce*/ 	.short	(.L_428 - .L_427)
	.align		4
.L_427:
        /*09d0*/ 	.word	index@(_ZN10layer_norm13ln_fwd_kernelINS_13Kernel_traitsI13__nv_bfloat16S2_fS2_fjLj4096ELj1ELj1ELj4ELj16ENS_18Kernel_traits_baseILj4096ES2_S2_fS2_fjLj128EEEEELb0ELb1ELb1ELb1EEEvNS_9FwdParamsE)
        /*09d4*/ 	.word	0x00000000


	//----- nvinfo : EIATTR_REGCOUNT
	.align		4
.L_428:
        /*09d8*/ 	.byte	0x04, 0x2f
        /*09da*/ 	.short	(.L_430 - .L_429)
	.align		4
.L_429:
        /*09dc*/ 	.word	index@(_ZN10layer_norm13ln_fwd_kernelINS_13Kernel_traitsI13__nv_bfloat16S2_fS2_fjLj4096ELj1ELj1ELj4ELj16ENS_18Kernel_traits_baseILj4096ES2_S2_fS2_fjLj128EEEEELb0ELb1ELb1ELb0EEEvNS_9FwdParamsE)
        /*09e0*/ 	.word	0x000000a3


	//----- nvinfo : EIATTR_FRAME_SIZE
	.align		4
.L_430:
        /*09e4*/ 	.byte	0x04, 0x11
        /*09e6*/ 	.short	(.L_432 - .L_431)
	.align		4
.L_431:
        /*09e8*/ 	.word	index@(_ZN10layer_norm13ln_fwd_kernelINS_13Kernel_traitsI13__nv_bfloat16S2_fS2_fjLj4096ELj1ELj1ELj4ELj16ENS_18Kernel_traits_baseILj4096ES2_S2_fS2_fjLj128EEEEELb0ELb1ELb1ELb0EEEvNS_9FwdParamsE)
        /*09ec*/ 	.word	0x00000000


	//----- nvinfo : EIATTR_REGCOUNT
	.align		4
.L_432:
        /*09f0*/ 	.byte	0x04, 0x2f
        /*09f2*/ 	.short	(.L_434 - .L_433)
	.align		4
.L_433:
        /*09f4*/ 	.word	index@(_ZN10layer_norm13ln_fwd_kernelINS_13Kernel_traitsI13__nv_bfloat16S2_fS2_fjLj4096ELj1ELj1ELj4ELj16ENS_18Kernel_traits_baseILj4096ES2_S2_fS2_fjLj128EEEEELb0ELb1ELb0ELb1EEEvNS_9FwdParamsE)
        /*09f8*/ 	.word	0x000000a1


	//----- nvinfo : EIATTR_FRAME_SIZE
	.align		4
.L_434:
        /*09fc*/ 	.byte	0x04, 0x11
        /*09fe*/ 	.short	(.L_436 - .L_435)
	.align		4
.L_435:
        /*0a00*/ 	.word	index@(_ZN10layer_norm13ln_fwd_kernelINS_13Kernel_traitsI13__nv_bfloat16S2_fS2_fjLj4096ELj1ELj1ELj4ELj16ENS_18Kernel_traits_baseILj4096ES2_S2_fS2_fjLj128EEEEELb0ELb1ELb0ELb1EEEvNS_9FwdParamsE)
        /*0a04*/ 	.word	0x00000000


	//----- nvinfo : EIATTR_REGCOUNT
	.align		4
.L_436:
        /*0a08*/ 	.byte	0x04, 0x2f
        /*0a0a*/ 	.short	(.L_438 - .L_437)
	.align		4
.L_437:
        /*0a0c*/ 	.word	index@(_ZN10layer_norm13ln_fwd_kernelINS_13Kernel_traitsI13__nv_bfloat16S2_fS2_fjLj4096ELj1ELj1ELj4ELj16ENS_18Kernel_traits_baseILj4096ES2_S2_fS2_fjLj128EEEEELb0ELb1ELb0ELb0EEEvNS_9FwdParamsE)
        /*0a10*/ 	.word	0x0000009f


	//----- nvinfo : EIATTR_FRAME_SIZE
	.align		4
.L_438:
        /*0a14*/ 	.byte	0x04, 0x11
        /*0a16*/ 	.short	(.L_440 - .L_439)
	.align		4
.L_439:
        /*0a18*/ 	.word	index@(_ZN10layer_norm13ln_fwd_kernelINS_13Kernel_traitsI13__nv_bfloat16S2_fS2_fjLj4096ELj1ELj1ELj4ELj16ENS_18Kernel_traits_baseILj4096ES2_S2_fS2_fjLj128EEEEELb0ELb1ELb0ELb0EEEvNS_9FwdParamsE)
        /*0a1c*/ 	.word	0x00000000


	//----- nvinfo : EIATTR_REGCOUNT
	.align		4
.L_440:
        /*0a20*/ 	.byte	0x04, 0x2f
        /*0a22*/ 	.short	(.L_442 - .L_441)
	.align		4
.L_441:
        /*0a24*/ 	.word	index@(_ZN10layer_norm13ln_fwd_kernelINS_13Kernel_traitsI13__nv_bfloat16S2_fS2_fjLj4096ELj1ELj1ELj4ELj16ENS_18Kernel_traits_baseILj4096ES2_S2_fS2_fjLj128EEEEELb0ELb0ELb1ELb1EEEvNS_9FwdParamsE)
        /*0a28*/ 	.word	0x0000007a


	//----- nvinfo : EIATTR_FRAME_SIZE
	.align		4
.L_442:
        /*0a2c*/ 	.byte	0x04, 0x11
        /*0a2e*/ 	.short	(.L_444 - .L_443)
	.align		4
.L_443:
        /*0a30*/ 	.word	index@(_ZN10layer_norm13ln_fwd_kernelINS_13Kernel_traitsI13__nv_bfloat16S2_fS2_fjLj4096ELj1ELj1ELj4ELj16ENS_18Kernel_traits_baseILj4096ES2_S2_fS2_fjLj128EEEEELb0ELb0ELb1ELb1EEEvNS_9FwdParamsE)
        /*0a34*/ 	.word	0x00000000


	//----- nvinfo : EIATTR_REGCOUNT
	.align		4
.L_444:
        /*0a38*/ 	.byte	0x04, 0x2f
        /*0a3a*/ 	.short	(.L_446 - .L_445)
	.align		4
.L_445:
        /*0a3c*/ 	.word	index@(_ZN10layer_norm13ln_fwd_kernelINS_13Kernel_traitsI13__nv_bfloat16S2_fS2_fjLj4096ELj1ELj1ELj4ELj16ENS_18Kernel_traits_baseILj4096ES2_S2_fS2_fjLj128EEEEELb0ELb0ELb1ELb0EEEvNS_9FwdParamsE)
        /*0a40*/ 	.word	0x00000078


	//----- nvinfo : EIATTR_FRAME_SIZE
	.align		4
.L_446:
        /*0a44*/ 	.byte	0x04, 0x11
        /*0a46*/ 	.short	(.L_448 - .L_447)
	.align		4
.L_447:
        /*0a48*/ 	.word	index@(_ZN10layer_norm13ln_fwd_kernelINS_13Kernel_traitsI13__nv_bfloat16S2_fS2_fjLj4096ELj1ELj1ELj4ELj16ENS_18Kernel_traits_baseILj4096ES2_S2_fS2_fjLj128EEEEELb0ELb0ELb1ELb0EEEvNS_9FwdParamsE)
        /*0a4c*/ 	.word	0x00000000


	//----- nvinfo : EIATTR_REGCOUNT
	.align		4
.L_448:
        /*0a50*/ 	.byte	0x04, 0x2f
        /*0a52*/ 	.short	(.L_450 - .L_449)
	.align		4
.L_449:
        /*0a54*/ 	.word	index@(_ZN10layer_norm13ln_fwd_kernelINS_13Kernel_traitsI13__nv_bfloat16S2_fS2_fjLj4096ELj1ELj1ELj4ELj16ENS_18Kernel_traits_baseILj4096ES2_S2_fS2_fjLj128EEEEELb0ELb0ELb0ELb1EEEvNS_9FwdParamsE)
        /*0a58*/ 	.word	0x0000007b


	//----- nvinfo : EIATTR_FRAME_SIZE
	.align		4
.L_450:
        /*0a5c*/ 	.byte	0x04, 0x11
        /*0a5e*/ 	.short	(.L_452 - .L_451)
	.align		4
.L_451:
        /*0a60*/ 	.word	index@(_ZN10layer_norm13ln_fwd_kernelINS_13Kernel_traitsI13__nv_bfloat16S2_fS2_fjLj4096ELj1ELj1ELj4ELj16ENS_18Kernel_traits_baseILj4096ES2_S2_fS2_fjLj128EEEEELb0ELb0ELb0ELb1EEEvNS_9FwdParamsE)
        /*0a64*/ 	.word	0x00000000


	//----- nvinfo : EIATTR_REGCOUNT
	.align		4
.L_452:
        /*0a68*/ 	.byte	0x04, 0x2f
        /*0a6a*/ 	.short	(.L_454 - .L_453)
	.align		4
.L_453:
        /*0a6c*/ 	.word	index@(_ZN10layer_norm13ln_fwd_kernelINS_13Kernel_traitsI13__nv_bfloat16S2_fS2_fjLj4096ELj1ELj1ELj4ELj16ENS_18Kernel_traits_baseILj4096ES2_S2_fS2_fjLj128EEEEELb0ELb0ELb0ELb0EEEvNS_9FwdParamsE)
        /*0a70*/ 	.word	0x0000007a


	//----- nvinfo : EIATTR_FRAME_SIZE
	.align		4
.L_454:
        /*0a74*/ 	.byte	0x04, 0x11
        /*0a76*/ 	.short	(.L_456 - .L_455)
	.align		4
.L_455:
        /*0a78*/ 	.word	index@(_ZN10layer_norm13ln_fwd_kernelINS_13Kernel_traitsI13__nv_bfloat16S2_fS2_fjLj4096ELj1ELj1ELj4ELj16ENS_18Kernel_traits_baseILj4096ES2_S2_fS2_fjLj128EEEEELb0ELb0ELb0ELb0EEEvNS_9FwdParamsE)
        /*0a7c*/ 	.word	0x00000000


	//----- nvinfo : EIATTR_REGCOUNT
	.align		4
.L_456:
        /*0a80*/ 	.byte	0x04, 0x2f
        /*0a82*/ 	.short	(.L_458 - .L_457)
	.align		4
.L_457:
        /*0a84*/ 	.word	index@(_ZN10layer_norm13ln_fwd_kernelINS_13Kernel_traitsIf13__nv_bfloat16S2_S2_fjLj4096ELj1ELj1ELj4ELj16ENS_18Kernel_traits_baseILj4096EfS2_S2_S2_fjLj128EEEEELb1ELb1ELb1ELb1EEEvNS_9FwdParamsE)
        /*0a88*/ 	.word	0x000000ae


	//----- nvinfo : EIATTR_FRAME_SIZE
	.align		4
.L_458:
        /*0a8c*/ 	.byte	0x04, 0x11
        /*0a8e*/ 	.short	(.L_460 - .L_459)
	.align		4
.L_459:
        /*0a90*/ 	.word	index@(_ZN10layer_norm13ln_fwd_kernelINS_13Kernel_traitsIf13__nv_bfloat16S2_S2_fjLj4096ELj1ELj1ELj4ELj16ENS_18Kernel_traits_baseILj4096EfS2_S2_S2_fjLj128EEEEELb1ELb1ELb1ELb1EEEvNS_9FwdParamsE)
        /*0a94*/ 	.word	0x00000000


	//----- nvinfo : EIATTR_REGCOUNT
	.align		4
.L_460:
        /*0a98*/ 	.byte	0x04, 0x2f
        /*0a9a*/ 	.short	(.L_462 - .L_461)
	.align		4
.L_461:
        /*0a9c*/ 	.word	index@(_ZN10layer_norm13ln_fwd_kernelINS_13Kernel_traitsIf13__nv_bfloat16S2_S2_fjLj4096ELj1ELj1ELj4ELj16ENS_18Kernel_traits_baseILj4096EfS2_S2_S2_fjLj128EEEEELb1ELb1ELb1ELb0EEEvNS_9FwdParamsE)
        /*0aa0*/ 	.word	0x000000ca


	//----- nvinfo : EIATTR_FRAME_SIZE
	.align		4
.L_462:
        /*0aa4*/ 	.byte	0x04, 0x11
        /*0aa6*/ 	.short	(.L_464 - .L_463)
	.align		4
.L_463:
        /*0aa8*/ 	.word	index@(_ZN10layer_norm13ln_fwd_kernelINS_13Kernel_traitsIf13__nv_bfloat16S2_S2_fjLj4096ELj1ELj1ELj4ELj16ENS_18Kernel_traits_baseILj4096EfS2_S2_S2_fjLj128EEEEELb1ELb1ELb1ELb0EEEvNS_9FwdParamsE)
        /*0aac*/ 	.word	0x00000000


	//----- nvinfo : EIATTR_REGCOUNT
	.align		4
.L_464:
        /*0ab0*/ 	.byte	0x04, 0x2f
        /*0ab2*/ 	.short	(.L_466 - .L_465)
	.align		4
.L_465:
        /*0ab4*/ 	.word	index@(_ZN10layer_norm13ln_fwd_kernelINS_13Kernel_traitsIf13__nv_bfloat16S2_S2_fjLj4096ELj1ELj1ELj4ELj16ENS_18Kernel_traits_baseILj4096EfS2_S2_S2_fjLj128EEEEELb1ELb1ELb0ELb1EEEvNS_9FwdParamsE)
        /*0ab8*/ 	.word	0x000000a6


	//----- nvinfo : EIATTR_FRAME_SIZE
	.align		4
.L_466:
        /*0abc*/ 	.byte	0x04, 0x11
        /*0abe*/ 	.short	(.L_468 - .L_467)
	.align		4
.L_467:
        /*0ac0*/ 	.word	index@(_ZN10layer_norm13ln_fwd_kernelINS_13Kernel_traitsIf13__nv_bfloat16S2_S2_fjLj4096ELj1ELj1ELj4ELj16ENS_18Kernel_traits_baseILj4096EfS2_S2_S2_fjLj128EEEEELb1ELb1ELb0ELb1EEEvNS_9FwdParamsE)
        /*0ac4*/ 	.word	0x00000000


	//----- nvinfo : EIATTR_REGCOUNT
	.align		4
.L_468:
        /*0ac8*/ 	.byte	0x04, 0x2f
        /*0aca*/ 	.short	(.L_470 - .L_469)
	.align		4
.L_469:
        /*0acc*/ 	.word	index@(_ZN10layer_norm13ln_fwd_kernelINS_13Kernel_traitsIf13__nv_bfloat16S2_S2_fjLj4096ELj1ELj1ELj4ELj16ENS_18Kernel_traits_baseILj4096EfS2_S2_S2_fjLj128EEEEELb1ELb1ELb0ELb0EEEvNS_9FwdParamsE)
        /*0ad0*/ 	.word	0x000000a8


	//----- nvinfo : EIATTR_FRAME_SIZE
	.align		4
.L_470:
        /*0ad4*/ 	.byte	0x04, 0x11
        /*0ad6*/ 	.short	(.L_472 - .L_471)
	.align		4
.L_471:
        /*0ad8*/ 	.word	index@(_ZN10layer_norm13ln_fwd_kernelINS_13Kernel_traitsIf13__nv_bfloat16S2_S2_fjLj4096ELj1ELj1ELj4ELj16ENS_18Kernel_traits_baseILj4096EfS2_S2_S2_fjLj128EEEEELb1ELb1ELb0ELb0EEEvNS_9FwdParamsE)
        /*0adc*/ 	.word	0x00000000


	//----- nvinfo : EIATTR_REGCOUNT
	.align		4
.L_472:
        /*0ae0*/ 	.byte	0x04, 0x2f
        /*0ae2*/ 	.short	(.L_474 - .L_473)
	.align		4
.L_473:
        /*0ae4*/ 	.word	index@(_ZN10layer_norm13ln_fwd_kernelINS_13Kernel_traitsIf13__nv_bfloat16S2_S2_fjLj4096ELj1ELj1ELj4ELj16ENS_18Kernel_traits_baseILj4096EfS2_S2_S2_fjLj128EEEEELb1ELb0ELb1ELb1EEEvNS_9FwdParamsE)
        /*0ae8*/ 	.word	0x000000a7


	//----- nvinfo : EIATTR_FRAME_SIZE
	.align		4
.L_474:
        /*0aec*/ 	.byte	0x04, 0x11
        /*0aee*/ 	.short	(.L_476 - .L_475)
	.align		4
.L_475:
        /*0af0*/ 	.word	index@(_ZN10layer_norm13ln_fwd_kernelINS_13Kernel_traitsIf13__nv_bfloat16S2_S2_fjLj4096ELj1ELj1ELj4ELj16ENS_18Kernel_traits_baseILj4096EfS2_S2_S2_fjLj128EEEEELb1ELb0ELb1ELb1EEEvNS_9FwdParamsE)
        /*0af4*/ 	.word	0x00000000


	//----- nvinfo : EIATTR_REGCOUNT
	.align		4
.L_476:
        /*0af8*/ 	.byte	0x04, 0x2f
        /*0afa*/ 	.short	(.L_478 - .L_477)
	.align		4
.L_477:
        /*0afc*/ 	.word	index@(_ZN10layer_norm13ln_fwd_kernelINS_13Kernel_traitsIf13__nv_bfloat16S2_S2_fjLj4096ELj1ELj1ELj4ELj16ENS_18Kernel_traits_baseILj4096EfS2_S2_S2_fjLj128EEEEELb1ELb0ELb1ELb0EEEvNS_9FwdParamsE)
        /*0b00*/ 	.word	0x000000a6


	//----- nvinfo : EIATTR_FRAME_SIZE
	.align		4
.L_478:
        /*0b04*/ 	.byte	0x04, 0x11
        /*0b06*/ 	.short	(.L_480 - .L_479)
	.align		4
.L_479:
        /*0b08*/ 	.word	index@(_ZN10layer_norm13ln_fwd_kernelINS_13Kernel_traitsIf13__nv_bfloat16S2_S2_fjLj4096ELj1ELj1ELj4ELj16ENS_18Kernel_traits_baseILj4096EfS2_S2_S2_fjLj128EEEEELb1ELb0ELb1ELb0EEEvNS_9FwdParamsE)
        /*0b0c*/ 	.word	0x00000000


	//----- nvinfo : EIATTR_REGCOUNT
	.align		4
.L_480:
        /*0b10*/ 	.byte	0x04, 0x2f
        /*0b12*/ 	.short	(.L_482 - .L_481)
	.align		4
.L_481:
        /*0b14*/ 	.word	index@(_ZN10layer_norm13ln_fwd_kernelINS_13Kernel_traitsIf13__nv_bfloat16S2_S2_fjLj4096ELj1ELj1ELj4ELj16ENS_18Kernel_traits_baseILj4096EfS2_S2_S2_fjLj128EEEEELb1ELb0ELb0ELb1EEEvNS_9FwdParamsE)
        /*0b18*/ 	.word	0x000000a1


	//----- nvinfo : EIATTR_FRAME_SIZE
	.align		4
.L_482:
        /*0b1c*/ 	.byte	0x04, 0x11
        /*0b1e*/ 	.short	(.L_484 - .L_483)
	.align		4
.L_483:
        /*0b20*/ 	.word	index@(_ZN10layer_norm13ln_fwd_kernelINS_13Kernel_traitsIf13__nv_bfloat16S2_S2_fjLj4096ELj1ELj1ELj4ELj16ENS_18Kernel_traits_baseILj4096EfS2_S2_S2_fjLj128EEEEELb1ELb0ELb0ELb1EEEvNS_9FwdParamsE)
        /*0b24*/ 	.word	0x00000000


	//----- nvinfo : EIATTR_REGCOUNT
	.align		4
.L_484:
        /*0b28*/ 	.byte	0x04, 0x2f
        /*0b2a*/ 	.short	(.L_486 - .L_485)
	.align		4
.L_485:
        /*0b2c*/ 	.word	index@(_ZN10layer_norm13ln_fwd_kernelINS_13Kernel_traitsIf13__nv_bfloat16S2_S2_fjLj4096ELj1ELj1ELj4ELj16ENS_18Kernel_traits_baseILj4096EfS2_S2_S2_fjLj128EEEEELb1ELb0ELb0ELb0EEEvNS_9FwdParamsE)
        /*0b30*/ 	.word	0x00000080


	//----- nvinfo : EIATTR_FRAME_SIZE
	.align		4
.L_486:
        /*0b34*/ 	.byte	0x04, 0x11
        /*0b36*/ 	.short	(.L_488 - .L_487)
	.align		4
.L_487:
        /*0b38*/ 	.word	index@(_ZN10layer_norm13ln_fwd_kernelINS_13Kernel_traitsIf13__nv_bfloat16S2_S2_fjLj4096ELj1ELj1ELj4ELj16ENS_18Kernel_traits_baseILj4096EfS2_S2_S2_fjLj128EEEEELb1ELb0ELb0ELb0EEEvNS_9FwdParamsE)
        /*0b3c*/ 	.word	0x00000008


	//----- nvinfo : EIATTR_REGCOUNT
	.align		4
.L_488:
        /*0b40*/ 	.byte	0x04, 0x2f
        /*0b42*/ 	.short	(.L_490 - .L_489)
	.align		4
.L_489:
        /*0b44*/ 	.word	index@(_ZN10layer_norm13ln_fwd_kernelINS_13Kernel_traitsIf13__nv_bfloat16S2_S2_fjLj4096ELj1ELj1ELj4ELj16ENS_18Kernel_traits_baseILj4096EfS2_S2_S2_fjLj128EEEEELb0ELb1ELb1ELb1EEEvNS_9FwdParamsE)
        /*0b48*/ 	.word	0x000000a8


	//----- nvinfo : EIATTR_FRAME_SIZE
	.align		4
.L_490:
        /*0b4c*/ 	.byte	0x04, 0x11
        /*0b4e*/ 	.short	(.L_492 - .L_491)
	.align		4
.L_491:
        /*0b50*/ 	.word	index@(_ZN10layer_norm13ln_fwd_kernelINS_13Kernel_traitsIf13__nv_bfloat16S2_S2_fjLj4096ELj1ELj1ELj4ELj16ENS_18Kernel_traits_baseILj4096EfS2_S2_S2_fjLj128EEEEELb0ELb1ELb1ELb1EEEvNS_9FwdParamsE)
        /*0b54*/ 	.word	0x00000000


	//----- nvinfo : EIATTR_REGCOUNT
	.align		4
.L_492:
        /*0b58*/ 	.byte	0x04, 0x2f
        /*0b5a*/ 	.short	(.L_494 - .L_493)
	.align		4
.L_493:
        /*0b5c*/ 	.word	index@(_ZN10layer_norm13ln_fwd_kernelINS_13Kernel_traitsIf13__nv_bfloat16S2_S2_fjLj4096ELj1ELj1ELj4ELj16ENS_18Kernel_traits_baseILj4096EfS2_S2_S2_fjLj128EEEEELb0ELb1ELb1ELb0EEEvNS_9FwdParamsE)
        /*0b60*/ 	.word	0x000000a4


	//----- nvinfo : EIATTR_FRAME_SIZE
	.align		4
.L_494:
        /*0b64*/ 	.byte	0x04, 0x11
        /*0b66*/ 	.short	(.L_496 - .L_495)
	.align		4
.L_495:
        /*0b68*/ 	.word	index@(_ZN10layer_norm13ln_fwd_kernelINS_13Kernel_traitsIf13__nv_bfloat16S2_S2_fjLj4096ELj1ELj1ELj4ELj16ENS_18Kernel_traits_baseILj4096EfS2_S2_S2_fjLj128EEEEELb0ELb1ELb1ELb0EEEvNS_9FwdParamsE)
        /*0b6c*/ 	.word	0x00000000


	//----- nvinfo : EIATTR_REGCOUNT
	.align		4
.L_496:
        /*0b70*/ 	.byte	0x04, 0x2f
        /*0b72*/ 	.short	(.L_498 - .L_497)
	.align		4
.L_497:
        /*0b74*/ 	.word	index@(_ZN10layer_norm13ln_fwd_kernelINS_13Kernel_traitsIf13__nv_bfloat16S2_S2_fjLj4096ELj1ELj1ELj4ELj16ENS_18Kernel_traits_baseILj4096EfS2_S2_S2_fjLj128EEEEELb0ELb1ELb0ELb1EEEvNS_9FwdParamsE)
        /*0b78*/ 	.word	0x0000009b


	//----- nvinfo : EIATTR_FRAME_SIZE
	.align		4
.L_498:
        /*0b7c*/ 	.byte	0x04, 0x11
        /*0b7e*/ 	.short	(.L_500 - .L_499)
	.align		4
.L_499:
        /*0b80*/ 	.word	index@(_ZN10layer_norm13ln_fwd_kernelINS_13Kernel_traitsIf13__nv_bfloat16S2_S2_fjLj4096ELj1ELj1ELj4ELj16ENS_18Kernel_traits_baseILj4096EfS2_S2_S2_fjLj128EEEEELb0ELb1ELb0ELb1EEEvNS_9FwdParamsE)
        /*0b84*/ 	.word	0x00000000


	//----- nvinfo : EIATTR_REGCOUNT
	.align		4
.L_500:
        /*0b88*/ 	.byte	0x04, 0x2f
        /*0b8a*/ 	.short	(.L_502 - .L_501)
	.align		4
.L_501:
        /*0b8c*/ 	.word	index@(_ZN10layer_norm13ln_fwd_kernelINS_13Kernel_traitsIf13__nv_bfloat16S2_S2_fjLj4096ELj1ELj1ELj4ELj16ENS_18Kernel_traits_baseILj4096EfS2_S2_S2_fjLj128EEEEELb0ELb1ELb0ELb0EEEvNS_9FwdParamsE)
        /*0b90*/ 	.word	0x0000009f


	//----- nvinfo : EIATTR_FRAME_SIZE
	.align		4
.L_502:
        /*0b94*/ 	.byte	0x04, 0x11
        /*0b96*/ 	.short	(.L_504 - .L_503)
	.align		4
.L_503:
        /*0b98*/ 	.word	index@(_ZN10layer_norm13ln_fwd_kernelINS_13Kernel_traitsIf13__nv_bfloat16S2_S2_fjLj4096ELj1ELj1ELj4ELj16ENS_18Kernel_traits_baseILj4096EfS2_S2_S2_fjLj128EEEEELb0ELb1ELb0ELb0EEEvNS_9FwdParamsE)
        /*0b9c*/ 	.word	0x00000000


	//----- nvinfo : EIATTR_REGCOUNT
	.align		4
.L_504:
        /*0ba0*/ 	.byte	0x04, 0x2f
        /*0ba2*/ 	.short	(.L_506 - .L_505)
	.align		4
.L_505:
        /*0ba4*/ 	.word	index@(_ZN10layer_norm13ln_fwd_kernelINS_13Kernel_traitsIf13__nv_bfloat16S2_S2_fjLj4096ELj1ELj1ELj4ELj16ENS_18Kernel_traits_baseILj4096EfS2_S2_S2_fjLj128EEEEELb0ELb0ELb1ELb1EEEvNS_9FwdParamsE)
        /*0ba8*/ 	.word	0x00000080


	//----- nvinfo : EIATTR_FRAME_SIZE
	.align		4
.L_506:
        /*0bac*/ 	.byte	0x04, 0x11
        /*0bae*/ 	.short	(.L_508 - .L_507)
	.align		4
.L_507:
        /*0bb0*/ 	.word	index@(_ZN10layer_norm13ln_fwd_kernelINS_13Kernel_traitsIf13__nv_bfloat16S2_S2_fjLj4096ELj1ELj1ELj4ELj16ENS_18Kernel_traits_baseILj4096EfS2_S2_S2_fjLj128EEEEELb0ELb0ELb1ELb1EEEvNS_9FwdParamsE)
        /*0bb4*/ 	.word	0x00000000


	//----- nvinfo : EIATTR_REGCOUNT
	.align		4
.L_508:
        /*0bb8*/ 	.byte	0x04, 0x2f
        /*0bba*/ 	.short	(.L_510 - .L_509)
	.align		4
.L_509:
        /*0bbc*/ 	.word	index@(_ZN10layer_norm13ln_fwd_kernelINS_13Kernel_traitsIf13__nv_bfloat16S2_S2_fjLj4096ELj1ELj1ELj4ELj16ENS_18Kernel_traits_baseILj4096EfS2_S2_S2_fjLj128EEEEELb0ELb0ELb1ELb0EEEvNS_9FwdParamsE)
        /*0bc0*/ 	.word	0x00000080


	//----- nvinfo : EIATTR_FRAME_SIZE
	.align		4
.L_510:
        /*0bc4*/ 	.byte	0x04, 0x11
        /*0bc6*/ 	.short	(.L_512 - .L_511)
	.align		4
.L_511:
        /*0bc8*/ 	.word	index@(_ZN10layer_norm13ln_fwd_kernelINS_13Kernel_traitsIf13__nv_bfloat16S2_S2_fjLj4096ELj1ELj1ELj4ELj16ENS_18Kernel_traits_baseILj4096EfS2_S2_S2_fjLj128EEEEELb0ELb0ELb1ELb0EEEvNS_9FwdParamsE)
        /*0bcc*/ 	.word	0x00000000


	//----- nvinfo : EIATTR_REGCOUNT
	.align		4
.L_512:
        /*0bd0*/ 	.byte	0x04, 0x2f
        /*0bd2*/ 	.short	(.L_514 - .L_513)
	.align		4
.L_513:
        /*0bd4*/ 	.word	index@(_ZN10layer_norm13ln_fwd_kernelINS_13Kernel_traitsIf13__nv_bfloat16S2_S2_fjLj4096ELj1ELj1ELj4ELj16ENS_18Kernel_traits_baseILj4096EfS2_S2_S2_fjLj128EEEEELb0ELb0ELb0ELb1EEEvNS_9FwdParamsE)
        /*0bd8*/ 	.word	0x0000007a


	//----- nvinfo : EIATTR_FRAME_SIZE
	.align		4
.L_514:
        /*0bdc*/ 	.byte	0x04, 0x11
        /*0bde*/ 	.short	(.L_516 - .L_515)
	.align		4
.L_515:
        /*0be0*/ 	.word	index@(_ZN10layer_norm13ln_fwd_kernelINS_13Kernel_traitsIf13__nv_bfloat16S2_S2_fjLj4096ELj1ELj1ELj4ELj16ENS_18Kernel_traits_baseILj4096EfS2_S2_S2_fjLj128EEEEELb0ELb0ELb0ELb1EEEvNS_9FwdParamsE)
        /*0be4*/ 	.word	0x00000000


	//----- nvinfo : EIATTR_REGCOUNT
	.align		4
.L_516:
        /*0be8*/ 	.byte	0x04, 0x2f
        /*0bea*/ 	.short	(.L_518 - .L_517)
	.align		4
.L_517:
        /*0bec*/ 	.word	index@(_ZN10layer_norm13ln_fwd_kernelINS_13Kernel_traitsIf13__nv_bfloat16S2_S2_fjLj4096ELj1ELj1ELj4ELj16ENS_18Kernel_traits_baseILj4096EfS2_S2_S2_fjLj128EEEEELb0ELb0ELb0ELb0EEEvNS_9FwdParamsE)
        /*0bf0*/ 	.word	0x0000007d


	//----- nvinfo : EIATTR_FRAME_SIZE
	.align		4
.L_518:
        /*0bf4*/ 	.byte	0x04, 0x11
        /*0bf6*/ 	.short	(.L_520 - .L_519)
	.align		4
.L_519:
        /*0bf8*/ 	.word	index@(_ZN10layer_norm13ln_fwd_kernelINS_13Kernel_traitsIf13__nv_bfloat16S2_S2_fjLj4096ELj1ELj1ELj4ELj16ENS_18Kernel_traits_baseILj4096EfS2_S2_S2_fjLj128EEEEELb0ELb0ELb0ELb0EEEvNS_9FwdParamsE)
        /*0bfc*/ 	.word	0x00000000


	//----- nvinfo : EIATTR_REGCOUNT
	.align		4
.L_520:
        /*0c00*/ 	.byte	0x04, 0x2f
        /*0c02*/ 	.short	(.L_522 - .L_521)
	.align		4
.L_521:
        /*0c04*/ 	.word	index@(_ZN10layer_norm13ln_fwd_kernelINS_13Kernel_traitsI6__halfS2_S2_S2_fjLj4096ELj1ELj1ELj4ELj16ENS_18Kernel_traits_baseILj4096ES2_S2_S2_S2_fjLj128EEEEELb1ELb1ELb1ELb1EEEvNS_9FwdParamsE)
        /*0c08*/ 	.word	0x0000007d


	//----- nvinfo : EIATTR_FRAME_SIZE
	.align		4
.L_522:
        /*0c0c*/ 	.byte	0x04, 0x11
        /*0c0e*/ 	.short	(.L_524 - .L_523)
	.align		4
.L_523:
        /*0c10*/ 	.word	index@(_ZN10layer_norm13ln_fwd_kernelINS_13Kernel_traitsI6__halfS2_S2_S2_fjLj4096ELj1ELj1ELj4ELj16ENS_18Kernel_traits_baseILj4096ES2_S2_S2_S2_fjLj128EEEEELb1ELb1ELb1ELb1EEEvNS_9FwdParamsE)
        /*0c14*/ 	.word	0x00000000


	//----- nvinfo : EIATTR_REGCOUNT
	.align		4
.L_524:
        /*0c18*/ 	.byte	0x04, 0x2f
        /*0c1a*/ 	.short	(.L_526 - .L_525)
	.align		4
.L_525:
        /*0c1c*/ 	.word	index@(_ZN10layer_norm13ln_fwd_kernelINS_13Kernel_traitsI6__halfS2_S2_S2_fjLj4096ELj1ELj1ELj4ELj16ENS_18Kernel_traits_baseILj4096ES2_S2_S2_S2_fjLj128EEEEELb1ELb1ELb1ELb0EEEvNS_9FwdParamsE)
        /*0c20*/ 	.word	0x00000080


	//----- nvinfo : EIATTR_FRAME_SIZE
	.align		4
.L_526:
        /*0c24*/ 	.byte	0x04, 0x11
        /*0c26*/ 	.short	(.L_528 - .L_527)
	.align		4
.L_527:
        /*0c28*/ 	.word	index@(_ZN10layer_norm13ln_fwd_kernelINS_13Kernel_traitsI6__halfS2_S2_S2_fjLj4096ELj1ELj1ELj4ELj16ENS_18Kernel_traits_baseILj4096ES2_S2_S2_S2_fjLj128EEEEELb1ELb1ELb1ELb0EEEvNS_9FwdParamsE)
        /*0c2c*/ 	.word	0x00000000


	//----- nvinfo : EIATTR_REGCOUNT
	.align		4
.L_528:
        /*0c30*/ 	.byte	0x04, 0x2f
        /*0c32*/ 	.short	(.L_530 - .L_529)
	.align		4
.L_529:
        /*0c34*/ 	.word	index@(_ZN10layer_norm13ln_fwd_kernelINS_13Kernel_traitsI6__halfS2_S2_S2_fjLj4096ELj1ELj1ELj4ELj16ENS_18Kernel_traits_baseILj4096ES2_S2_S2_S2_fjLj128EEEEELb1ELb1ELb0ELb1EEEvNS_9FwdParamsE)
        /*0c38*/ 	.word	0x0000007f


	//----- nvinfo : EIATTR_FRAME_SIZE
	.align		4
.L_530:
        /*0c3c*/ 	.byte	0x04, 0x11
        /*0c3e*/ 	.short	(.L_532 - .L_531)
	.align		4
.L_531:
        /*0c40*/ 	.word	index@(_ZN10layer_norm13ln_fwd_kernelINS_13Kernel_traitsI6__halfS2_S2_S2_fjLj4096ELj1ELj1ELj4ELj16ENS_18Kernel_traits_baseILj4096ES2_S2_S2_S2_fjLj128EEEEELb1ELb1ELb0ELb1EEEvNS_9FwdParamsE)
        /*0c44*/ 	.word	0x00000000


	//----- nvinfo : EIATTR_REGCOUNT
	.align		4
.L_532:
        /*0c48*/ 	.byte	0x04, 0x2f
        /*0c4a*/ 	.short	(.L_534 - .L_533)
	.align		4
.L_533:
        /*0c4c*/ 	.word	index@(_ZN10layer_norm13ln_fwd_kernelINS_13Kernel_traitsI6__halfS2_S2_S2_fjLj4096ELj1ELj1ELj4ELj16ENS_18Kernel_traits_baseILj4096ES2_S2_S2_S2_fjLj128EEEEELb1ELb1ELb0ELb0EEEvNS_9FwdParamsE)
        /*0c50*/ 	.word	0x00000079


	//----- nvinfo : EIATTR_FRAME_SIZE
	.align		4
.L_534:
        /*0c54*/ 	.byte	0x04, 0x11
        /*0c56*/ 	.short	(.L_536 - .L_535)
	.align		4
.L_535:
        /*0c58*/ 	.word	index@(_ZN10layer_norm13ln_fwd_kernelINS_13Kernel_traitsI6__halfS2_S2_S2_fjLj4096ELj1ELj1ELj4ELj16ENS_18Kernel_traits_baseILj4096ES2_S2_S2_S2_fjLj128EEEEELb1ELb1ELb0ELb0EEEvNS_9FwdParamsE)
        /*0c5c*/ 	.word	0x00000000


	//----- nvinfo : EIATTR_REGCOUNT
	.align		4
.L_536:
        /*0c60*/ 	.byte	0x04, 0x2f
        /*0c62*/ 	.short	(.L_538 - .L_537)
	.align		4
.L_537:
        /*0c64*/ 	.word	index@(_ZN10layer_norm13ln_fwd_kernelINS_13Kernel_traitsI6__halfS2_S2_S2_fjLj4096ELj1ELj1ELj4ELj16ENS_18Kernel_traits_baseILj4096ES2_S2_S2_S2_fjLj128EEEEELb1ELb0ELb1ELb1EEEvNS_9FwdParamsE)
        /*0c68*/ 	.word	0x00000080


	//----- nvinfo : EIATTR_FRAME_SIZE
	.align		4
.L_538:
        /*0c6c*/ 	.byte	0x04, 0x11
        /*0c6e*/ 	.short	(.L_540 - .L_539)
	.align		4
.L_539:
        /*0c70*/ 	.word	index@(_ZN10layer_norm13ln_fwd_kernelINS_13Kernel_traitsI6__halfS2_S2_S2_fjLj4096ELj1ELj1ELj4ELj16ENS_18Kernel_traits_baseILj4096ES2_S2_S2_S2_fjLj128EEEEELb1ELb0ELb1ELb1EEEvNS_9FwdParamsE)
        /*0c74*/ 	.word	0x00000000


	//----- nvinfo : EIATTR_REGCOUNT
	.align		4
.L_540:
        /*0c78*/ 	.byte	0x04, 0x2f
        /*0c7a*/ 	.short	(.L_542 - .L_541)
	.align		4
.L_541:
        /*0c7c*/ 	.word	index@(_ZN10layer_norm13ln_fwd_kernelINS_13Kernel_traitsI6__halfS2_S2_S2_fjLj4096ELj1ELj1ELj4ELj16ENS_18Kernel_traits_baseILj4096ES2_S2_S2_S2_fjLj128EEEEELb1ELb0ELb1ELb0EEEvNS_9FwdParamsE)
        /*0c80*/ 	.word	0x00000080


	//----- nvinfo : EIATTR_FRAME_SIZE
	.align		4
.L_542:
        /*0c84*/ 	.byte	0x04, 0x11
        /*0c86*/ 	.short	(.L_544 - .L_543)
	.align		4
.L_543:
        /*0c88*/ 	.word	index@(_ZN10layer_norm13ln_fwd_kernelINS_13Kernel_traitsI6__halfS2_S2_S2_fjLj4096ELj1ELj1ELj4ELj16ENS_18Kernel_traits_baseILj4096ES2_S2_S2_S2_fjLj128EEEEELb1ELb0ELb1ELb0EEEvNS_9FwdParamsE)
        /*0c8c*/ 	.word	0x00000000


	//----- nvinfo : EIATTR_REGCOUNT
	.align		4
.L_544:
        /*0c90*/ 	.byte	0x04, 0x2f
        /*0c92*/ 	.short	(.L_546 - .L_545)
	.align		4
.L_545:
        /*0c94*/ 	.word	index@(_ZN10layer_norm13ln_fwd_kernelINS_13Kernel_traitsI6__halfS2_S2_S2_fjLj4096ELj1ELj1ELj4ELj16ENS_18Kernel_traits_baseILj4096ES2_S2_S2_S2_fjLj128EEEEELb1ELb0ELb0ELb1EEEvNS_9FwdParamsE)
        /*0c98*/ 	.word	0x00000080


	//----- nvinfo : EIATTR_FRAME_SIZE
	.align		4
.L_546:
        /*0c9c*/ 	.byte	0x04, 0x11
        /*0c9e*/ 	.short	(.L_548 - .L_547)
	.align		4
.L_547:
        /*0ca0*/ 	.word	index@(_ZN10layer_norm13ln_fwd_kernelINS_13Kernel_traitsI6__halfS2_S2_S2_fjLj4096ELj1ELj1ELj4ELj16ENS_18Kernel_traits_baseILj4096ES2_S2_S2_S2_fjLj128EEEEELb1ELb0ELb0ELb1EEEvNS_9FwdParamsE)
        /*0ca4*/ 	.word	0x00000000


	//----- nvinfo : EIATTR_REGCOUNT
	.align		4
.L_548:
        /*0ca8*/ 	.byte	0x04, 0x2f
        /*0caa*/ 	.short	(.L_550 - .L_549)
	.align		4
.L_549:
        /*0cac*/ 	.word	index@(_ZN10layer_norm13ln_fwd_kernelINS_13Kernel_traitsI6__halfS2_S2_S2_fjLj4096ELj1ELj1ELj4ELj16ENS_18Kernel_traits_baseILj4096ES2_S2_S2_S2_fjLj128EEEEELb1ELb0ELb0ELb0EEEvNS_9FwdParamsE)
        /*0cb0*/ 	.word	0x00000080


	//----- nvinfo : EIATTR_FRAME_SIZE
	.align		4
.L_550:
        /*0cb4*/ 	.byte	0x04, 0x11
        /*0cb6*/ 	.short	(.L_552 - .L_551)
	.align		4
.L_551:
        /*0cb8*/ 	.word	index@(_ZN10layer_norm13ln_fwd_kernelINS_13Kernel_traitsI6__halfS2_S2_S2_fjLj4096ELj1ELj1ELj4ELj16ENS_18Kernel_traits_baseILj4096ES2_S2_S2_S2_fjLj128EEEEELb1ELb0ELb0ELb0EEEvNS_9FwdParamsE)
        /*0cbc*/ 	.word	0x00000000


	//----- nvinfo : EIATTR_REGCOUNT
	.align		4
.L_552:
        /*0cc0*/ 	.byte	0x04, 0x2f
        /*0cc2*/ 	.short	(.L_554 - .L_553)
	.align		4
.L_553:
        /*0cc4*/ 	.word	index@(_ZN10layer_norm13ln_fwd_kernelINS_13Kernel_traitsI6__halfS2_S2_S2_fjLj4096ELj1ELj1ELj4ELj16ENS_18Kernel_traits_baseILj4096ES2_S2_S2_S2_fjLj128EEEEELb0ELb1ELb1ELb1EEEvNS_9FwdParamsE)
        /*0cc8*/ 	.word	0x00000080


	//----- nvinfo : EIATTR_FRAME_SIZE
	.align		4
.L_554:
        /*0ccc*/ 	.byte	0x04, 0x11
        /*0cce*/ 	.short	(.L_556 - .L_555)
	.align		4
.L_555:
        /*0cd0*/ 	.word	index@(_ZN10layer_norm13ln_fwd_kernelINS_13Kernel_traitsI6__halfS2_S2_S2_fjLj4096ELj1ELj1ELj4ELj16ENS_18Kernel_traits_baseILj4096ES2_S2_S2_S2_fjLj128EEEEELb0ELb1ELb1ELb1EEEvNS_9FwdParamsE)
        /*0cd4*/ 	.word	0x00000000


	//----- nvinfo : EIATTR_REGCOUNT
	.align		4
.L_556:
        /*0cd8*/ 	.byte	0x04, 0x2f
        /*0cda*/ 	.short	(.L_558 - .L_557)
	.align		4
.L_557:
        /*0cdc*/ 	.word	index@(_ZN10layer_norm13ln_fwd_kernelINS_13Kernel_traitsI6__halfS2_S2_S2_fjLj4096ELj1ELj1ELj4ELj16ENS_18Kernel_traits_baseILj4096ES2_S2_S2_S2_fjLj128EEEEELb0ELb1ELb1ELb0EEEvNS_9FwdParamsE)
        /*0ce0*/ 	.word	0x00000078


	//----- nvinfo : EIATTR_FRAME_SIZE
	.align		4
.L_558:
        /*0ce4*/ 	.byte	0x04, 0x11
        /*0ce6*/ 	.short	(.L_560 - .L_559)
	.align		4
.L_559:
        /*0ce8*/ 	.word	index@(_ZN10layer_norm13ln_fwd_kernelINS_13Kernel_traitsI6__halfS2_S2_S2_fjLj4096ELj1ELj1ELj4ELj16ENS_18Kernel_traits_baseILj4096ES2_S2_S2_S2_fjLj128EEEEELb0ELb1ELb1ELb0EEEvNS_9FwdParamsE)
        /*0cec*/ 	.word	0x00000000


	//----- nvinfo : EIATTR_REGCOUNT
	.align		4
.L_560:
        /*0cf0*/ 	.byte	0x04, 0x2f
        /*0cf2*/ 	.short	(.L_562 - .L_561)
	.align		4
.L_561:
        /*0cf4*/ 	.word	index@(_ZN10layer_norm13ln_fwd_kernelINS_13Kernel_traitsI6__halfS2_S2_S2_fjLj4096ELj1ELj1ELj4ELj16ENS_18Kernel_traits_baseILj4096ES2_S2_S2_S2_fjLj128EEEEELb0ELb1ELb0ELb1EEEvNS_9FwdParamsE)
        /*0cf8*/ 	.word	0x00000080


	//----- nvinfo : EIATTR_FRAME_SIZE
	.align		4
.L_562:
        /*0cfc*/ 	.byte	0x04, 0x11
        /*0cfe*/ 	.short	(.L_564 - .L_563)
	.align		4
.L_563:
        /*0d00*/ 	.word	index@(_ZN10layer_norm13ln_fwd_kernelINS_13Kernel_traitsI6__halfS2_S2_S2_fjLj4096ELj1ELj1ELj4ELj16ENS_18Kernel_traits_baseILj4096ES2_S2_S2_S2_fjLj128EEEEELb0ELb1ELb0ELb1EEEvNS_9FwdParamsE)
        /*0d04*/ 	.word	0x00000000


	//----- nvinfo : EIATTR_REGCOUNT
	.align		4
.L_564:
        /*0d08*/ 	.byte	0x04, 0x2f
        /*0d0a*/ 	.short	(.L_566 - .L_565)
	.align		4
.L_565:
        /*0d0c*/ 	.word	index@(_ZN10layer_norm13ln_fwd_kernelINS_13Kernel_traitsI6__halfS2_S2_S2_fjLj4096ELj1ELj1ELj4ELj16ENS_18Kernel_traits_baseILj4096ES2_S2_S2_S2_fjLj128EEEEELb0ELb1ELb0ELb0EEEvNS_9FwdParamsE)
        /*0d10*/ 	.word	0x00000075


	//----- nvinfo : EIATTR_FRAME_SIZE
	.align		4
.L_566:
        /*0d14*/ 	.byte	0x04, 0x11
        /*0d16*/ 	.short	(.L_568 - .L_567)
	.align		4
.L_567:
        /*0d18*/ 	.word	index@(_ZN10layer_norm13ln_fwd_kernelINS_13Kernel_traitsI6__halfS2_S2_S2_fjLj4096ELj1ELj1ELj4ELj16ENS_18Kernel_traits_baseILj4096ES2_S2_S2_S2_fjLj128EEEEELb0ELb1ELb0ELb0EEEvNS_9FwdParamsE)
        /*0d1c*/ 	.word	0x00000000


	//----- nvinfo : EIATTR_REGCOUNT
	.align		4
.L_568:
        /*0d20*/ 	.byte	0x04, 0x2f
        /*0d22*/ 	.short	(.L_570 - .L_569)
	.align		4
.L_569:
        /*0d24*/ 	.word	index@(_ZN10layer_norm13ln_fwd_kernelINS_13Kernel_traitsI6__halfS2_S2_S2_fjLj4096ELj1ELj1ELj4ELj16ENS_18Kernel_traits_baseILj4096ES2_S2_S2_S2_fjLj128EEEEELb0ELb0ELb1ELb1EEEvNS_9FwdParamsE)
        /*0d28*/ 	.word	0x00000060


	//----- nvinfo : EIATTR_FRAME_SIZE
	.align		4
.L_570:
        /*0d2c*/ 	.byte	0x04, 0x11
        /*0d2e*/ 	.short	(.L_572 - .L_571)
	.align		4
.L_571:
        /*0d30*/ 	.word	index@(_ZN10layer_norm13ln_fwd_kernelINS_13Kernel_traitsI6__halfS2_S2_S2_fjLj4096ELj1ELj1ELj4ELj16ENS_18Kernel_traits_baseILj4096ES2_S2_S2_S2_fjLj128EEEEELb0ELb0ELb1ELb1EEEvNS_9FwdParamsE)
        /*0d34*/ 	.word	0x00000000


	//----- nvinfo : EIATTR_REGCOUNT
	.align		4
.L_572:
        /*0d38*/ 	.byte	0x04, 0x2f
        /*0d3a*/ 	.short	(.L_574 - .L_573)
	.align		4
.L_573:
        /*0d3c*/ 	.word	index@(_ZN10layer_norm13ln_fwd_kernelINS_13Kernel_traitsI6__halfS2_S2_S2_fjLj4096ELj1ELj1ELj4ELj16ENS_18Kernel_traits_baseILj4096ES2_S2_S2_S2_fjLj128EEEEELb0ELb0ELb1ELb0EEEvNS_9FwdParamsE)
        /*0d40*/ 	.word	0x00000060


	//----- nvinfo : EIATTR_FRAME_SIZE
	.align		4
.L_574:
        /*0d44*/ 	.byte	0x04, 0x11
        /*0d46*/ 	.short	(.L_576 - .L_575)
	.align		4
.L_575:
        /*0d48*/ 	.word	index@(_ZN10layer_norm13ln_fwd_kernelINS_13Kernel_traitsI6__halfS2_S2_S2_fjLj4096ELj1ELj1ELj4ELj16ENS_18Kernel_traits_baseILj4096ES2_S2_S2_S2_fjLj128EEEEELb0ELb0ELb1ELb0EEEvNS_9FwdParamsE)
        /*0d4c*/ 	.word	0x00000000


	//----- nvinfo : EIATTR_REGCOUNT
	.align		4
.L_576:
        /*0d50*/ 	.byte	0x04, 0x2f
        /*0d52*/ 	.short	(.L_578 - .L_577)
	.align		4
.L_577:
        /*0d54*/ 	.word	index@(_ZN10layer_norm13ln_fwd_kernelINS_13Kernel_traitsI6__halfS2_S2_S2_fjLj4096ELj1ELj1ELj4ELj16ENS_18Kernel_traits_baseILj4096ES2_S2_S2_S2_fjLj128EEEEELb0ELb0ELb0ELb1EEEvNS_9FwdParamsE)
        /*0d58*/ 	.word	0x0000005c


	//----- nvinfo : EIATTR_FRAME_SIZE
	.align		4
.L_578:
        /*0d5c*/ 	.byte	0x04, 0x11
        /*0d5e*/ 	.short	(.L_580 - .L_579)
	.align		4
.L_579:
        /*0d60*/ 	.word	index@(_ZN10layer_norm13ln_fwd_kernelINS_13Kernel_traitsI6__halfS2_S2_S2_fjLj4096ELj1ELj1ELj4ELj16ENS_18Kernel_traits_baseILj4096ES2_S2_S2_S2_fjLj128EEEEELb0ELb0ELb0ELb1EEEvNS_9FwdParamsE)
        /*0d64*/ 	.word	0x00000000


	//----- nvinfo : EIATTR_REGCOUNT
	.align		4
.L_580:
        /*0d68*/ 	.byte	0x04, 0x2f
        /*0d6a*/ 	.short	(.L_582 - .L_581)
	.align		4
.L_581:
        /*0d6c*/ 	.word	index@(_ZN10layer_norm13ln_fwd_kernelINS_13Kernel_traitsI6__halfS2_S2_S2_fjLj4096ELj1ELj1ELj4ELj16ENS_18Kernel_traits_baseILj4096ES2_S2_S2_S2_fjLj128EEEEELb0ELb0ELb0ELb0EEEvNS_9FwdParamsE)
        /*0d70*/ 	.word	0x00000059


	//----- nvinfo : EIATTR_FRAME_SIZE
	.align		4
.L_582:
        /*0d74*/ 	.byte	0x04, 0x11
        /*0d76*/ 	.short	(.L_584 - .L_583)
	.align		4
.L_583:
        /*0d78*/ 	.word	index@(_ZN10layer_norm13ln_fwd_kernelINS_13Kernel_traitsI6__halfS2_S2_S2_fjLj4096ELj1ELj1ELj4ELj16ENS_18Kernel_traits_baseILj4096ES2_S2_S2_S2_fjLj128EEEEELb0ELb0ELb0ELb0EEEvNS_9FwdParamsE)
        /*0d7c*/ 	.word	0x00000000


	//----- nvinfo : EIATTR_REGCOUNT
	.align		4
.L_584:
        /*0d80*/ 	.byte	0x04, 0x2f
        /*0d82*/ 	.short	(.L_586 - .L_585)
	.align		4
.L_585:
        /*0d84*/ 	.word	index@(_ZN10layer_norm13ln_fwd_kernelINS_13Kernel_traitsI13__nv_bfloat16S2_S2_S2_fjLj4096ELj1ELj1ELj4ELj16ENS_18Kernel_traits_baseILj4096ES2_S2_S2_S2_fjLj128EEEEELb1ELb1ELb1ELb1EEEvNS_9FwdParamsE)
        /*0d88*/ 	.word	0x000000a8


	//----- nvinfo : EIATTR_FRAME_SIZE
	.align		4
.L_586:
        /*0d8c*/ 	.byte	0x04, 0x11
        /*0d8e*/ 	.short	(.L_588 - .L_587)
	.align		4
.L_587:
        /*0d90*/ 	.word	index@(_ZN10layer_norm13ln_fwd_kernelINS_13Kernel_traitsI13__nv_bfloat16S2_S2_S2_fjLj4096ELj1ELj1ELj4ELj16ENS_18Kernel_traits_baseILj4096ES2_S2_S2_S2_fjLj128EEEEELb1ELb1ELb1ELb1EEEvNS_9FwdParamsE)
        /*0d94*/ 	.word	0x00000000


	//----- nvinfo : EIATTR_REGCOUNT
	.align		4
.L_588:
        /*0d98*/ 	.byte	0x04, 0x2f
        /*0d9a*/ 	.short	(.L_590 - .L_589)
	.align		4
.L_589:
        /*0d9c*/ 	.word	index@(_ZN10layer_norm13ln_fwd_kernelINS_13Kernel_traitsI13__nv_bfloat16S2_S2_S2_fjLj4096ELj1ELj1ELj4ELj16ENS_18Kernel_traits_baseILj4096ES2_S2_S2_S2_fjLj128EEEEELb1ELb1ELb1ELb0EEEvNS_9FwdParamsE)
        /*0da0*/ 	.word	0x000000ca


	//----- nvinfo : EIATTR_FRAME_SIZE
	.align		4
.L_590:
        /*0da4*/ 	.byte	0x04, 0x11
        /*0da6*/ 	.short	(.L_592 - .L_591)
	.align		4
.L_591:
        /*0da8*/ 	.word	index@(_ZN10layer_norm13ln_fwd_kernelINS_13Kernel_traitsI13__nv_bfloat16S2_S2_S2_fjLj4096ELj1ELj1ELj4ELj16ENS_18Kernel_traits_baseILj4096ES2_S2_S2_S2_fjLj128EEEEELb1ELb1ELb1ELb0EEEvNS_9FwdParamsE)
        /*0dac*/ 	.word	0x00000000


	//----- nvinfo : EIATTR_REGCOUNT
	.align		4
.L_592:
        /*0db0*/ 	.byte	0x04, 0x2f
        /*0db2*/ 	.short	(.L_594 - .L_593)
	.align		4
.L_593:
        /*0db4*/ 	.word	index@(_ZN10layer_norm13ln_fwd_kernelINS_13Kernel_traitsI13__nv_bfloat16S2_S2_S2_fjLj4096ELj1ELj1ELj4ELj16ENS_18Kernel_traits_baseILj4096ES2_S2_S2_S2_fjLj128EEEEELb1ELb1ELb0ELb1EEEvNS_9FwdParamsE)
        /*0db8*/ 	.word	0x000000a7


	//----- nvinfo : EIATTR_FRAME_SIZE
	.align		4
.L_594:
        /*0dbc*/ 	.byte	0x04, 0x11
        /*0dbe*/ 	.short	(.L_596 - .L_595)
	.align		4
.L_595:
        /*0dc0*/ 	.word	index@(_ZN10layer_norm13ln_fwd_kernelINS_13Kernel_traitsI13__nv_bfloat16S2_S2_S2_fjLj4096ELj1ELj1ELj4ELj16ENS_18Kernel_traits_baseILj4096ES2_S2_S2_S2_fjLj128EEEEELb1ELb1ELb0ELb1EEEvNS_9FwdParamsE)
        /*0dc4*/ 	.word	0x00000000


	//----- nvinfo : EIATTR_REGCOUNT
	.align		4
.L_596:
        /*0dc8*/ 	.byte	0x04, 0x2f
        /*0dca*/ 	.short	(.L_598 - .L_597)
	.align		4
.L_597:
        /*0dcc*/ 	.word	index@(_ZN10layer_norm13ln_fwd_kernelINS_13Kernel_traitsI13__nv_bfloat16S2_S2_S2_fjLj4096ELj1ELj1ELj4ELj16ENS_18Kernel_traits_baseILj4096ES2_S2_S2_S2_fjLj128EEEEELb1ELb1ELb0ELb0EEEvNS_9FwdParamsE)
        /*0dd0*/ 	.word	0x000000a8


	//----- nvinfo : EIATTR_FRAME_SIZE
	.align		4
.L_598:
        /*0dd4*/ 	.byte	0x04, 0x11
        /*0dd6*/ 	.short	(.L_600 - .L_599)
	.align		4
.L_599:
        /*0dd8*/ 	.word	index@(_ZN10layer_norm13ln_fwd_kernelINS_13Kernel_traitsI13__nv_bfloat16S2_S2_S2_fjLj4096ELj1ELj1ELj4ELj16ENS_18Kernel_traits_baseILj4096ES2_S2_S2_S2_fjLj128EEEEELb1ELb1ELb0ELb0EEEvNS_9FwdParamsE)
        /*0ddc*/ 	.word	0x00000000


	//----- nvinfo : EIATTR_REGCOUNT
	.align		4
.L_600:
        /*0de0*/ 	.byte	0x04, 0x2f
        /*0de2*/ 	.short	(.L_602 - .L_601)
	.align		4
.L_601:
        /*0de4*/ 	.word	index@(_ZN10layer_norm13ln_fwd_kernelINS_13Kernel_traitsI13__nv_bfloat16S2_S2_S2_fjLj4096ELj1ELj1ELj4ELj16ENS_18Kernel_traits_baseILj4096ES2_S2_S2_S2_fjLj128EEEEELb1ELb0ELb1ELb1EEEvNS_9FwdParamsE)
        /*0de8*/ 	.word	0x000000a7


	//----- nvinfo : EIATTR_FRAME_SIZE
	.align		4
.L_602:
        /*0dec*/ 	.byte	0x04, 0x11
        /*0dee*/ 	.short	(.L_604 - .L_603)
	.align		4
.L_603:
        /*0df0*/ 	.word	index@(_ZN10layer_norm13ln_fwd_kernelINS_13Kernel_traitsI13__nv_bfloat16S2_S2_S2_fjLj4096ELj1ELj1ELj4ELj16ENS_18Kernel_traits_baseILj4096ES2_S2_S2_S2_fjLj128EEEEELb1ELb0ELb1ELb1EEEvNS_9FwdParamsE)
        /*0df4*/ 	.word	0x00000000


	//----- nvinfo : EIATTR_REGCOUNT
	.align		4
.L_604:
        /*0df8*/ 	.byte	0x04, 0x2f
        /*0dfa*/ 	.short	(.L_606 - .L_605)
	.align		4
.L_605:
        /*0dfc*/ 	.word	index@(_ZN10layer_norm13ln_fwd_kernelINS_13Kernel_traitsI13__nv_bfloat16S2_S2_S2_fjLj4096ELj1ELj1ELj4ELj16ENS_18Kernel_traits_baseILj4096ES2_S2_S2_S2_fjLj128EEEEELb1ELb0ELb1ELb0EEEvNS_9FwdParamsE)
        /*0e00*/ 	.word	0x000000a8


	//----- nvinfo : EIATTR_FRAME_SIZE
	.align		4
.L_606:
        /*0e04*/ 	.byte	0x04, 0x11
        /*0e06*/ 	.short	(.L_608 - .L_607)
	.align		4
.L_607:
        /*0e08*/ 	.word	index@(_ZN10layer_norm13ln_fwd_kernelINS_13Kernel_traitsI13__nv_bfloat16S2_S2_S2_fjLj4096ELj1ELj1ELj4ELj16ENS_18Kernel_traits_baseILj4096ES2_S2_S2_S2_fjLj128EEEEELb1ELb0ELb1ELb0EEEvNS_9FwdParamsE)
        /*0e0c*/ 	.word	0x00000000


	//----- nvinfo : EIATTR_REGCOUNT
	.align		4
.L_608:
        /*0e10*/ 	.byte	0x04, 0x2f
        /*0e12*/ 	.short	(.L_610 - .L_609)
	.align		4
.L_609:
        /*0e14*/ 	.word	index@(_ZN10layer_norm13ln_fwd_kernelINS_13Kernel_traitsI13__nv_bfloat16S2_S2_S2_fjLj4096ELj1ELj1ELj4ELj16ENS_18Kernel_traits_baseILj4096ES2_S2_S2_S2_fjLj128EEEEELb1ELb0ELb0ELb1EEEvNS_9FwdParamsE)
        /*0e18*/ 	.word	0x00000080


	//----- nvinfo : EIATTR_FRAME_SIZE
	.align		4
.L_610:
        /*0e1c*/ 	.byte	0x04, 0x11
        /*0e1e*/ 	.short	(.L_612 - .L_611)
	.align		4
.L_611:
        /*0e20*/ 	.word	index@(_ZN10layer_norm13ln_fwd_kernelINS_13Kernel_traitsI13__nv_bfloat16S2_S2_S2_fjLj4096ELj1ELj1ELj4ELj16ENS_18Kernel_traits_baseILj4096ES2_S2_S2_S2_fjLj128EEEEELb1ELb0ELb0ELb1EEEvNS_9FwdParamsE)
        /*0e24*/ 	.word	0x00000008


	//----- nvinfo : EIATTR_REGCOUNT
	.align		4
.L_612:
        /*0e28*/ 	.byte	0x04, 0x2f
        /*0e2a*/ 	.short	(.L_614 - .L_613)
	.align		4
.L_613:
        /*0e2c*/ 	.word	index@(_ZN10layer_norm13ln_fwd_kernelINS_13Kernel_traitsI13__nv_bfloat16S2_S2_S2_fjLj4096ELj1ELj1ELj4ELj16ENS_18Kernel_traits_baseILj4096ES2_S2_S2_S2_fjLj128EEEEELb1ELb0ELb0ELb0EEEvNS_9FwdParamsE)
        /*0e30*/ 	.word	0x000000a6


	//----- nvinfo : EIATTR_FRAME_SIZE
	.align		4
.L_614:
        /*0e34*/ 	.byte	0x04, 0x11
        /*0e36*/ 	.short	(.L_616 - .L_615)
	.align		4
.L_615:
        /*0e38*/ 	.word	index@(_ZN10layer_norm13ln_fwd_kernelINS_13Kernel_traitsI13__nv_bfloat16S2_S2_S2_fjLj4096ELj1ELj1ELj4ELj16ENS_18Kernel_traits_baseILj4096ES2_S2_S2_S2_fjLj128EEEEELb1ELb0ELb0ELb0EEEvNS_9FwdParamsE)
        /*0e3c*/ 	.word	0x00000000


	//----- nvinfo : EIATTR_REGCOUNT
	.align		4
.L_616:
        /*0e40*/ 	.byte	0x04, 0x2f
        /*0e42*/ 	.short	(.L_618 - .L_617)
	.align		4
.L_617:
        /*0e44*/ 	.word	index@(_ZN10layer_norm13ln_fwd_kernelINS_13Kernel_traitsI13__nv_bfloat16S2_S2_S2_fjLj4096ELj1ELj1ELj4ELj16ENS_18Kernel_traits_baseILj4096ES2_S2_S2_S2_fjLj128EEEEELb0ELb1ELb1ELb1EEEvNS_9FwdParamsE)
        /*0e48*/ 	.word	0x000000a8


	//----- nvinfo : EIATTR_FRAME_SIZE
	.align		4
.L_618:
        /*0e4c*/ 	.byte	0x04, 0x11
        /*0e4e*/ 	.short	(.L_620 - .L_619)
	.align		4
.L_619:
        /*0e50*/ 	.word	index@(_ZN10layer_norm13ln_fwd_kernelINS_13Kernel_traitsI13__nv_bfloat16S2_S2_S2_fjLj4096ELj1ELj1ELj4ELj16ENS_18Kernel_traits_baseILj4096ES2_S2_S2_S2_fjLj128EEEEELb0ELb1ELb1ELb1EEEvNS_9FwdParamsE)
        /*0e54*/ 	.word	0x00000000


	//----- nvinfo : EIATTR_REGCOUNT
	.align		4
.L_620:
        /*0e58*/ 	.byte	0x04, 0x2f
        /*0e5a*/ 	.short	(.L_622 - .L_621)
	.align		4
.L_621:
        /*0e5c*/ 	.word	index@(_ZN10layer_norm13ln_fwd_kernelINS_13Kernel_traitsI13__nv_bfloat16S2_S2_S2_fjLj4096ELj1ELj1ELj4ELj16ENS_18Kernel_traits_baseILj4096ES2_S2_S2_S2_fjLj128EEEEELb0ELb1ELb1ELb0EEEvNS_9FwdParamsE)
        /*0e60*/ 	.word	0x000000a1


	//----- nvinfo : EIATTR_FRAME_SIZE
	.align		4
.L_622:
        /*0e64*/ 	.byte	0x04, 0x11
        /*0e66*/ 	.short	(.L_624 - .L_623)
	.align		4
.L_623:
        /*0e68*/ 	.word	index@(_ZN10layer_norm13ln_fwd_kernelINS_13Kernel_traitsI13__nv_bfloat16S2_S2_S2_fjLj4096ELj1ELj1ELj4ELj16ENS_18Kernel_traits_baseILj4096ES2_S2_S2_S2_fjLj128EEEEELb0ELb1ELb1ELb0EEEvNS_9FwdParamsE)
        /*0e6c*/ 	.word	0x00000000


	//----- nvinfo : EIATTR_REGCOUNT
	.align		4
.L_624:
        /*0e70*/ 	.byte	0x04, 0x2f
        /*0e72*/ 	.short	(.L_626 - .L_625)
	.align		4
.L_625:
        /*0e74*/ 	.word	index@(_ZN10layer_norm13ln_fwd_kernelINS_13Kernel_traitsI13__nv_bfloat16S2_S2_S2_fjLj4096ELj1ELj1ELj4ELj16ENS_18Kernel_traits_baseILj4096ES2_S2_S2_S2_fjLj128EEEEELb0ELb1ELb0ELb1EEEvNS_9FwdParamsE)
        /*0e78*/ 	.word	0x000000a0


	//----- nvinfo : EIATTR_FRAME_SIZE
	.align		4
.L_626:
        /*0e7c*/ 	.byte	0x04, 0x11
        /*0e7e*/ 	.short	(.L_628 - .L_627)
	.align		4
.L_627:
        /*0e80*/ 	.word	index@(_ZN10layer_norm13ln_fwd_kernelINS_13Kernel_traitsI13__nv_bfloat16S2_S2_S2_fjLj4096ELj1ELj1ELj4ELj16ENS_18Kernel_traits_baseILj4096ES2_S2_S2_S2_fjLj128EEEEELb0ELb1ELb0ELb1EEEvNS_9FwdParamsE)
        /*0e84*/ 	.word	0x00000000


	//----- nvinfo : EIATTR_REGCOUNT
	.align		4
.L_628:
        /*0e88*/ 	.byte	0x04, 0x2f
        /*0e8a*/ 	.short	(.L_630 - .L_629)
	.align		4
.L_629:
        /*0e8c*/ 	.word	index@(_ZN10layer_norm13ln_fwd_kernelINS_13Kernel_traitsI13__nv_bfloat16S2_S2_S2_fjLj4096ELj1ELj1ELj4ELj16ENS_18Kernel_traits_baseILj4096ES2_S2_S2_S2_fjLj128EEEEELb0ELb1ELb0ELb0EEEvNS_9FwdParamsE)
        /*0e90*/ 	.word	0x0000009e


	//----- nvinfo : EIATTR_FRAME_SIZE
	.align		4
.L_630:
        /*0e94*/ 	.byte	0x04, 0x11
        /*0e96*/ 	.short	(.L_632 - .L_631)
	.align		4
.L_631:
        /*0e98*/ 	.word	index@(_ZN10layer_norm13ln_fwd_kernelINS_13Kernel_traitsI13__nv_bfloat16S2_S2_S2_fjLj4096ELj1ELj1ELj4ELj16ENS_18Kernel_traits_baseILj4096ES2_S2_S2_S2_fjLj128EEEEELb0ELb1ELb0ELb0EEEvNS_9FwdParamsE)
        /*0e9c*/ 	.word	0x00000000


	//----- nvinfo : EIATTR_REGCOUNT
	.align		4
.L_632:
        /*0ea0*/ 	.byte	0x04, 0x2f
        /*0ea2*/ 	.short	(.L_634 - .L_633)
	.align		4
.L_633:
        /*0ea4*/ 	.word	index@(_ZN10layer_norm13ln_fwd_kernelINS_13Kernel_traitsI13__nv_bfloat16S2_S2_S2_fjLj4096ELj1ELj1ELj4ELj16ENS_18Kernel_traits_baseILj4096ES2_S2_S2_S2_fjLj128EEEEELb0ELb0ELb1ELb1EEEvNS_9FwdParamsE)
        /*0ea8*/ 	.word	0x00000080


	//----- nvinfo : EIATTR_FRAME_SIZE
	.align		4
.L_634:
        /*0eac*/ 	.byte	0x04, 0x11
        /*0eae*/ 	.short	(.L_636 - .L_635)
	.align		4
.L_635:
        /*0eb0*/ 	.word	index@(_ZN10layer_norm13ln_fwd_kernelINS_13Kernel_traitsI13__nv_bfloat16S2_S2_S2_fjLj4096ELj1ELj1ELj4ELj16ENS_18Kernel_traits_baseILj4096ES2_S2_S2_S2_fjLj128EEEEELb0ELb0ELb1ELb1EEEvNS_9FwdParamsE)
        /*0eb4*/ 	.word	0x00000000


	//----- nvinfo : EIATTR_REGCOUNT
	.align		4
.L_636:
        /*0eb8*/ 	.byte	0x04, 0x2f
        /*0eba*/ 	.short	(.L_638 - .L_637)
	.align		4
.L_637:
        /*0ebc*/ 	.word	index@(_ZN10layer_norm13ln_fwd_kernelINS_13Kernel_traitsI13__nv_bfloat16S2_S2_S2_fjLj4096ELj1ELj1ELj4ELj16ENS_18Kernel_traits_baseILj4096ES2_S2_S2_S2_fjLj128EEEEELb0ELb0ELb1ELb0EEEvNS_9FwdParamsE)
        /*0ec0*/ 	.word	0x00000079


	//----- nvinfo : EIATTR_FRAME_SIZE
	.align		4
.L_638:
        /*0ec4*/ 	.byte	0x04, 0x11
        /*0ec6*/ 	.short	(.L_640 - .L_639)
	.align		4
.L_639:
        /*0ec8*/ 	.word	index@(_ZN10layer_norm13ln_fwd_kernelINS_13Kernel_traitsI13__nv_bfloat16S2_S2_S2_fjLj4096ELj1ELj1ELj4ELj16ENS_18Kernel_traits_baseILj4096ES2_S2_S2_S2_fjLj128EEEEELb0ELb0ELb1ELb0EEEvNS_9FwdParamsE)
        /*0ecc*/ 	.word	0x00000000


	//----- nvinfo : EIATTR_REGCOUNT
	.align		4
.L_640:
        /*0ed0*/ 	.byte	0x04, 0x2f
        /*0ed2*/ 	.short	(.L_642 - .L_641)
	.align		4
.L_641:
        /*0ed4*/ 	.word	index@(_ZN10layer_norm13ln_fwd_kernelINS_13Kernel_traitsI13__nv_bfloat16S2_S2_S2_fjLj4096ELj1ELj1ELj4ELj16ENS_18Kernel_traits_baseILj4096ES2_S2_S2_S2_fjLj128EEEEELb0ELb0ELb0ELb1EEEvNS_9FwdParamsE)
        /*0ed8*/ 	.word	0x0000007e


	//----- nvinfo : EIATTR_FRAME_SIZE
	.align		4
.L_642:
        /*0edc*/ 	.byte	0x04, 0x11
        /*0ede*/ 	.short	(.L_644 - .L_643)
	.align		4
.L_643:
        /*0ee0*/ 	.word	index@(_ZN10layer_norm13ln_fwd_kernelINS_13Kernel_traitsI13__nv_bfloat16S2_S2_S2_fjLj4096ELj1ELj1ELj4ELj16ENS_18Kernel_traits_baseILj4096ES2_S2_S2_S2_fjLj128EEEEELb0ELb0ELb0ELb1EEEvNS_9FwdParamsE)
        /*0ee4*/ 	.word	0x00000000


	//----- nvinfo : EIATTR_REGCOUNT
	.align		4
.L_644:
        /*0ee8*/ 	.byte	0x04, 0x2f
        /*0eea*/ 	.short	(.L_646 - .L_645)
	.align		4
.L_645:
        /*0eec*/ 	.word	index@(_ZN10layer_norm13ln_fwd_kernelINS_13Kernel_traitsI13__nv_bfloat16S2_S2_S2_fjLj4096ELj1ELj1ELj4ELj16ENS_18Kernel_traits_baseILj4096ES2_S2_S2_S2_fjLj128EEEEELb0ELb0ELb0ELb0EEEvNS_9FwdParamsE)
        /*0ef0*/ 	.word	0x0000007b


	//----- nvinfo : EIATTR_FRAME_SIZE
	.align		4
.L_646:
        /*0ef4*/ 	.byte	0x04, 0x11
        /*0ef6*/ 	.short	(.L_648 - .L_647)
	.align		4
.L_647:
        /*0ef8*/ 	.word	index@(_ZN10layer_norm13ln_fwd_kernelINS_13Kernel_traitsI13__nv_bfloat16S2_S2_S2_fjLj4096ELj1ELj1ELj4ELj16ENS_18Kernel_traits_baseILj4096ES2_S2_S2_S2_fjLj128EEEEELb0ELb0ELb0ELb0EEEvNS_9FwdParamsE)
        /*0efc*/ 	.word	0x00000000


	//----- nvinfo : EIATTR_MIN_STACK_SIZE
	.align		4
.L_648:
        /*0f00*/ 	.byte	0x04, 0x12
        /*0f02*/ 	.short	(.L_650 - .L_649)
	.align		4
.L_649:
        /*0f04*/ 	.word	index@(_ZN10layer_norm13ln_fwd_kernelINS_13Kernel_traitsI13__nv_bfloat16S2_S2_S2_fjLj4096ELj1ELj1ELj4ELj16ENS_18Kernel_traits_baseILj4096ES2_S2_S2_S2_fjLj128EEEEELb0ELb0ELb0ELb0EEEvNS_9FwdParamsE)
        /*0f08*/ 	.word	0x00000000


	//----- nvinfo : EIATTR_MIN_STACK_SIZE
	.align		4
.L_650:
        /*0f0c*/ 	.byte	0x04, 0x12
        /*0f0e*/ 	.short	(.L_652 - .L_651)
	.align		4
.L_651:
        /*0f10*/ 	.word	index@(_ZN10layer_norm13ln_fwd_kernelINS_13Kernel_traitsI13__nv_bfloat16S2_S2_S2_fjLj4096ELj1ELj1ELj4ELj16ENS_18Kernel_traits_baseILj4096ES2_S2_S2_S2_fjLj128EEEEELb0ELb0ELb0ELb1EEEvNS_9FwdParamsE)
        /*0f14*/ 	.word	0x00000000


	//----- nvinfo : EIATTR_MIN_STACK_SIZE
	.align		4
.L_652:
        /*0f18*/ 	.byte	0x04, 0x12
        /*0f1a*/ 	.short	(.L_654 - .L_653)
	.align		4
.L_653:
        /*0f1c*/ 	.word	index@(_ZN10layer_norm13ln_fwd_kernelINS_13Kernel_traitsI13__nv_bfloat16S2_S2_S2_fjLj4096ELj1ELj1ELj4ELj16ENS_18Kernel_traits_baseILj4096ES2_S2_S2_S2_fjLj128EEEEELb0ELb0ELb1ELb0EEEvNS_9FwdParamsE)
        /*0f20*/ 	.word	0x00000000


	//----- nvinfo : EIATTR_MIN_STACK_SIZE
	.align		4
.L_654:
        /*0f24*/ 	.byte	0x04, 0x12
        /*0f26*/ 	.short	(.L_656 - .L_655)
	.align		4
.L_655:
        /*0f28*/ 	.word	index@(_ZN10layer_norm13ln_fwd_kernelINS_13Kernel_traitsI13__nv_bfloat16S2_S2_S2_fjLj4096ELj1ELj1ELj4ELj16ENS_18Kernel_traits_baseILj4096ES2_S2_S2_S2_fjLj128EEEEELb0ELb0ELb1ELb1EEEvNS_9FwdParamsE)
        /*0f2c*/ 	.word	0x00000000


	//----- nvinfo : EIATTR_MIN_STACK_SIZE
	.align		4
.L_656:
        /*0f30*/ 	.byte	0x04, 0x12
        /*0f32*/ 	.short	(.L_658 - .L_657)
	.align		4
.L_657:
        /*0f34*/ 	.word	index@(_ZN10layer_norm13ln_fwd_kernelINS_13Kernel_traitsI13__nv_bfloat16S2_S2_S2_fjLj4096ELj1ELj1ELj4ELj16ENS_18Kernel_traits_baseILj4096ES2_S2_S2_S2_fjLj128EEEEELb0ELb1ELb0ELb0EEEvNS_9FwdParamsE)
        /*0f38*/ 	.word	0x00000000


	//----- nvinfo : EIATTR_MIN_STACK_SIZE
	.align		4
.L_658:
        /*0f3c*/ 	.byte	0x04, 0x12
        /*0f3e*/ 	.short	(.L_660 - .L_659)
	.align		4
.L_659:
        /*0f40*/ 	.word	index@(_ZN10layer_norm13ln_fwd_kernelINS_13Kernel_traitsI13__nv_bfloat16S2_S2_S2_fjLj4096ELj1ELj1ELj4ELj16ENS_18Kernel_traits_baseILj4096ES2_S2_S2_S2_fjLj128EEEEELb0ELb1ELb0ELb1EEEvNS_9FwdParamsE)
        /*0f44*/ 	.word	0x00000000


	//----- nvinfo : EIATTR_MIN_STACK_SIZE
	.align		4
.L_660:
        /*0f48*/ 	.byte	0x04, 0x12
        /*0f4a*/ 	.short	(.L_662 - .L_661)
	.align		4
.L_661:
        /*0f4c*/ 	.word	index@(_ZN10layer_norm13ln_fwd_kernelINS_13Kernel_traitsI13__nv_bfloat16S2_S2_S2_fjLj4096ELj1ELj1ELj4ELj16ENS_18Kernel_traits_baseILj4096ES2_S2_S2_S2_fjLj128EEEEELb0ELb1ELb1ELb0EEEvNS_9FwdParamsE)
        /*0f50*/ 	.word	0x00000000


	//----- nvinfo : EIATTR_MIN_STACK_SIZE
	.align		4
.L_662:
        /*0f54*/ 	.byte	0x04, 0x12
        /*0f56*/ 	.short	(.L_664 - .L_663)
	.align		4
.L_663:
        /*0f58*/ 	.word	index@(_ZN10layer_norm13ln_fwd_kernelINS_13Kernel_traitsI13__nv_bfloat16S2_S2_S2_fjLj4096ELj1ELj1ELj4ELj16ENS_18Kernel_traits_baseILj4096ES2_S2_S2_S2_fjLj128EEEEELb0ELb1ELb1ELb1EEEvNS_9FwdParamsE)
        /*0f5c*/ 	.word	0x00000000


	//----- nvinfo : EIATTR_MIN_STACK_SIZE
	.align		4
.L_664:
        /*0f60*/ 	.byte	0x04, 0x12
        /*0f62*/ 	.short	(.L_666 - .L_665)
	.align		4
.L_665:
        /*0f64*/ 	.word	index@(_ZN10layer_norm13ln_fwd_kernelINS_13Kernel_traitsI13__nv_bfloat16S2_S2_S2_fjLj4096ELj1ELj1ELj4ELj16ENS_18Kernel_traits_baseILj4096ES2_S2_S2_S2_fjLj128EEEEELb1ELb0ELb0ELb0EEEvNS_9FwdParamsE)
        /*0f68*/ 	.word	0x00000000


	//----- nvinfo : EIATTR_MIN_STACK_SIZE
	.align		4
.L_666:
        /*0f6c*/ 	.byte	0x04, 0x12
        /*0f6e*/ 	.short	(.L_668 - .L_667)
	.align		4
.L_667:
        /*0f70*/ 	.word	index@(_ZN10layer_norm13ln_fwd_kernelINS_13Kernel_traitsI13__nv_bfloat16S2_S2_S2_fjLj4096ELj1ELj1ELj4ELj16ENS_18Kernel_traits_baseILj4096ES2_S2_S2_S2_fjLj128EEEEELb1ELb0ELb0ELb1EEEvNS_9FwdParamsE)
        /*0f74*/ 	.word	0x00000008


	//----- nvinfo : EIATTR_MIN_STACK_SIZE
	.align		4
.L_668:
        /*0f78*/ 	.byte	0x04, 0x12
        /*0f7a*/ 	.short	(.L_670 - .L_669)
	.align		4
.L_669:
        /*0f7c*/ 	.word	index@(_ZN10layer_norm13ln_fwd_kernelINS_13Kernel_traitsI13__nv_bfloat16S2_S2_S2_fjLj4096ELj1ELj1ELj4ELj16ENS_18Kernel_traits_baseILj4096ES2_S2_S2_S2_fjLj128EEEEELb1ELb0ELb1ELb0EEEvNS_9FwdParamsE)
        /*0f80*/ 	.word	0x00000000


	//----- nvinfo : EIATTR_MIN_STACK_SIZE
	.align		4
.L_670:
        /*0f84*/ 	.byte	0x04, 0x12
        /*0f86*/ 	.short	(.L_672 - .L_671)
	.align		4
.L_671:
        /*0f88*/ 	.word	index@(_ZN10layer_norm13ln_fwd_kernelINS_13Kernel_traitsI13__nv_bfloat16S2_S2_S2_fjLj4096ELj1ELj1ELj4ELj16ENS_18Kernel_traits_baseILj4096ES2_S2_S2_S2_fjLj128EEEEELb1ELb0ELb1ELb1EEEvNS_9FwdParamsE)
        /*0f8c*/ 	.word	0x00000000


	//----- nvinfo : EIATTR_MIN_STACK_SIZE
	.align		4
.L_672:
        /*0f90*/ 	.byte	0x04, 0x12
        /*0f92*/ 	.short	(.L_674 - .L_673)
	.align		4
.L_673:
        /*0f94*/ 	.word	index@(_ZN10layer_norm13ln_fwd_kernelINS_13Kernel_traitsI13__nv_bfloat16S2_S2_S2_fjLj4096ELj1ELj1ELj4ELj16ENS_18Kernel_traits_baseILj4096ES2_S2_S2_S2_fjLj128EEEEELb1ELb1ELb0ELb0EEEvNS_9FwdParamsE)
        /*0f98*/ 	.word	0x00000000


	//----- nvinfo : EIATTR_MIN_STACK_SIZE
	.align		4
.L_674:
        /*0f9c*/ 	.byte	0x04, 0x12
        /*0f9e*/ 	.short	(.L_676 - .L_675)
	.align		4
.L_675:
        /*0fa0*/ 	.word	index@(_ZN10layer_norm13ln_fwd_kernelINS_13Kernel_traitsI13__nv_bfloat16S2_S2_S2_fjLj4096ELj1ELj1ELj4ELj16ENS_18Kernel_traits_baseILj4096ES2_S2_S2_S2_fjLj128EEEEELb1ELb1ELb0ELb1EEEvNS_9FwdParamsE)
        /*0fa4*/ 	.word	0x00000000


	//----- nvinfo : EIATTR_MIN_STACK_SIZE
	.align		4
.L_676:
        /*0fa8*/ 	.byte	0x04, 0x12
        /*0faa*/ 	.short	(.L_678 - .L_677)
	.align		4
.L_677:
        /*0fac*/ 	.word	index@(_ZN10layer_norm13ln_fwd_kernelINS_13Kernel_traitsI13__nv_bfloat16S2_S2_S2_fjLj4096ELj1ELj1ELj4ELj16ENS_18Kernel_traits_baseILj4096ES2_S2_S2_S2_fjLj128EEEEELb1ELb1ELb1ELb0EEEvNS_9FwdParamsE)
        /*0fb0*/ 	.word	0x00000000


	//----- nvinfo : EIATTR_MIN_STACK_SIZE
	.align		4
.L_678:
        /*0fb4*/ 	.byte	0x04, 0x12
        /*0fb6*/ 	.short	(.L_680 - .L_679)
	.align		4
.L_679:
        /*0fb8*/ 	.word	index@(_ZN10layer_norm13ln_fwd_kernelINS_13Kernel_traitsI13__nv_bfloat16S2_S2_S2_fjLj4096ELj1ELj1ELj4ELj16ENS_18Kernel_traits_baseILj4096ES2_S2_S2_S2_fjLj128EEEEELb1ELb1ELb1ELb1EEEvNS_9FwdParamsE)
        /*0fbc*/ 	.word	0x00000000


	//----- nvinfo : EIATTR_MIN_STACK_SIZE
	.align		4
.L_680:
        /*0fc0*/ 	.byte	0x04, 0x12
        /*0fc2*/ 	.short	(.L_682 - .L_681)
	.align		4
.L_681:
        /*0fc4*/ 	.word	index@(_ZN10layer_norm13ln_fwd_kernelINS_13Kernel_traitsI6__halfS2_S2_S2_fjLj4096ELj1ELj1ELj4ELj16ENS_18Kernel_traits_baseILj4096ES2_S2_S2_S2_fjLj128EEEEELb0ELb0ELb0ELb0EEEvNS_9FwdParamsE)
        /*0fc8*/ 	.word	0x00000000


	//----- nvinfo : EIATTR_MIN_STACK_SIZE
	.align		4
.L_682:
        /*0fcc*/ 	.byte	0x04, 0x12
        /*0fce*/ 	.short	(.L_684 - .L_683)
	.align		4
.L_683:
        /*0fd0*/ 	.word	index@(_ZN10layer_norm13ln_fwd_kernelINS_13Kernel_traitsI6__halfS2_S2_S2_fjLj4096ELj1ELj1ELj4ELj16ENS_18Kernel_traits_baseILj4096ES2_S2_S2_S2_fjLj128EEEEELb0ELb0ELb0ELb1EEEvNS_9FwdParamsE)
        /*0fd4*/ 	.word	0x00000000


	//----- nvinfo : EIATTR_MIN_STACK_SIZE
	.align		4
.L_684:
        /*0fd8*/ 	.byte	0x04, 0x12
        /*0fda*/ 	.short	(.L_686 - .L_685)
	.align		4
.L_685:
        /*0fdc*/ 	.word	index@(_ZN10layer_norm13ln_fwd_kernelINS_13Kernel_traitsI6__halfS2_S2_S2_fjLj4096ELj1ELj1ELj4ELj16ENS_18Kernel_traits_baseILj4096ES2_S2_S2_S2_fjLj128EEEEELb0ELb0ELb1ELb0EEEvNS_9FwdParamsE)
        /*0fe0*/ 	.word	0x00000000


	//----- nvinfo : EIATTR_MIN_STACK_SIZE
	.align		4
.L_686:
        /*0fe4*/ 	.byte	0x04, 0x12
        /*0fe6*/ 	.short	(.L_688 - .L_687)
	.align		4
.L_687:
        /*0fe8*/ 	.word	index@(_ZN10layer_norm13ln_fwd_kernelINS_13Kernel_traitsI6__halfS2_S2_S2_fjLj4096ELj1ELj1ELj4ELj16ENS_18Kernel_traits_baseILj4096ES2_S2_S2_S2_fjLj128EEEEELb0ELb0ELb1ELb1EEEvNS_9FwdParamsE)
        /*0fec*/ 	.word	0x00000000


	//----- nvinfo : EIATTR_MIN_STACK_SIZE
	.align		4
.L_688:
        /*0ff0*/ 	.byte	0x04, 0x12
        /*0ff2*/ 	.short	(.L_690 - .L_689)
	.align		4
.L_689:
        /*0ff4*/ 	.word	index@(_ZN10layer_norm13ln_fwd_kernelINS_13Kernel_traitsI6__halfS2_S2_S2_fjLj4096ELj1ELj1ELj4ELj16ENS_18Kernel_traits_baseILj4096ES2_S2_S2_S2_fjLj128EEEEELb0ELb1ELb0ELb0EEEvNS_9FwdParamsE)
        /*0ff8*/ 	.word	0x00000000


	//----- nvinfo : EIATTR_MIN_STACK_SIZE
	.align		4
.L_690:
        /*0ffc*/ 	.byte	0x04, 0x12
        /*0ffe*/ 	.short	(.L_692 - .L_691)
	.align		4
.L_691:
        /*1000*/ 	.word	index@(_ZN10layer_norm13ln_fwd_kernelINS_13Kernel_traitsI6__halfS2_S2_S2_fjLj4096ELj1ELj1ELj4ELj16ENS_18Kernel_traits_baseILj4096ES2_S2_S2_S2_fjLj128EEEEELb0ELb1ELb0ELb1EEEvNS_9FwdParamsE)
        /*1004*/ 	.word	0x00000000


	//----- nvinfo : EIATTR_MIN_STACK_SIZE
	.align		4
.L_692:
        /*1008*/ 	.byte	0x04, 0x12
        /*100a*/ 	.short	(.L_694 - .L_693)
	.align		4
.L_693:
        /*100c*/ 	.word	index@(_ZN10layer_norm13ln_fwd_kernelINS_13Kernel_traitsI6__halfS2_S2_S2_fjLj4096ELj1ELj1ELj4ELj16ENS_18Kernel_traits_baseILj4096ES2_S2_S2_S2_fjLj128EEEEELb0ELb1ELb1ELb0EEEvNS_9FwdParamsE)
        /*1010*/ 	.word	0x00000000


	//----- nvinfo : EIATTR_MIN_STACK_SIZE
	.align		4
.L_694:
        /*1014*/ 	.byte	0x04, 0x12
        /*1016*/ 	.short	(.L_696 - .L_695)
	.align		4
.L_695:
        /*1018*/ 	.word	index@(_ZN10layer_norm13ln_fwd_kernelINS_13Kernel_traitsI6__halfS2_S2_S2_fjLj4096ELj1ELj1ELj4ELj16ENS_18Kernel_traits_baseILj4096ES2_S2_S2_S2_fjLj128EEEEELb0ELb1ELb1ELb1EEEvNS_9FwdParamsE)
        /*101c*/ 	.word	0x00000000


	//----- nvinfo : EIATTR_MIN_STACK_SIZE
	.align		4
.L_696:
        /*1020*/ 	.byte	0x04, 0x12
        /*1022*/ 	.short	(.L_698 - .L_697)
	.align		4
.L_697:
        /*1024*/ 	.word	index@(_ZN10layer_norm13ln_fwd_kernelINS_13Kernel_traitsI6__halfS2_S2_S2_fjLj4096ELj1ELj1ELj4ELj16ENS_18Kernel_traits_baseILj4096ES2_S2_S2_S2_fjLj128EEEEELb1ELb0ELb0ELb0EEEvNS_9FwdParamsE)
        /*1028*/ 	.word	0x00000000


	//----- nvinfo : EIATTR_MIN_STACK_SIZE
	.align		4
.L_698:
        /*102c*/ 	.byte	0x04, 0x12
        /*102e*/ 	.short	(.L_700 - .L_699)
	.align		4
.L_699:
        /*1030*/ 	.word	index@(_ZN10layer_norm13ln_fwd_kernelINS_13Kernel_traitsI6__halfS2_S2_S2_fjLj4096ELj1ELj1ELj4ELj16ENS_18Kernel_traits_baseILj4096ES2_S2_S2_S2_fjLj128EEEEELb1ELb0ELb0ELb1EEEvNS_9FwdParamsE)
        /*1034*/ 	.word	0x00000000


	//----- nvinfo : EIATTR_MIN_STACK_SIZE
	.align		4
.L_700:
        /*1038*/ 	.byte	0x04, 0x12
        /*103a*/ 	.short	(.L_702 - .L_701)
	.align		4
.L_701:
        /*103c*/ 	.word	index@(_ZN10layer_norm13ln_fwd_kernelINS_13Kernel_traitsI6__halfS2_S2_S2_fjLj4096ELj1ELj1ELj4ELj16ENS_18Kernel_traits_baseILj4096ES2_S2_S2_S2_fjLj128EEEEELb1ELb0ELb1ELb0EEEvNS_9FwdParamsE)
        /*1040*/ 	.word	0x00000000


	//----- nvinfo : EIATTR_MIN_STACK_SIZE
	.align		4
.L_702:
        /*1044*/ 	.byte	0x04, 0x12
        /*1046*/ 	.short	(.L_704 - .L_703)
	.align		4
.L_703:
        /*1048*/ 	.word	index@(_ZN10layer_norm13ln_fwd_kernelINS_13Kernel_traitsI6__halfS2_S2_S2_fjLj4096ELj1ELj1ELj4ELj16ENS_18Kernel_traits_baseILj4096ES2_S2_S2_S2_fjLj128EEEEELb1ELb0ELb1ELb1EEEvNS_9FwdParamsE)
        /*104c*/ 	.word	0x00000000


	//----- nvinfo : EIATTR_MIN_STACK_SIZE
	.align		4
.L_704:
        /*1050*/ 	.byte	0x04, 0x12
        /*1052*/ 	.short	(.L_706 - .L_705)
	.align		4
.L_705:
        /*1054*/ 	.word	index@(_ZN10layer_norm13ln_fwd_kernelINS_13Kernel_traitsI6__halfS2_S2_S2_fjLj4096ELj1ELj1ELj4ELj16ENS_18Kernel_traits_baseILj4096ES2_S2_S2_S2_fjLj128EEEEELb1ELb1ELb0ELb0EEEvNS_9FwdParamsE)
        /*1058*/ 	.word	0x00000000


	//----- nvinfo : EIATTR_MIN_STACK_SIZE
	.align		4
.L_706:
        /*105c*/ 	.byte	0x04, 0x12
        /*105e*/ 	.short	(.L_708 - .L_707)
	.align		4
.L_707:
        /*1060*/ 	.word	index@(_ZN10layer_norm13ln_fwd_kernelINS_13Kernel_traitsI6__halfS2_S2_S2_fjLj4096ELj1ELj1ELj4ELj16ENS_18Kernel_traits_baseILj4096ES2_S2_S2_S2_fjLj128EEEEELb1ELb1ELb0ELb1EEEvNS_9FwdParamsE)
        /*1064*/ 	.word	0x00000000


	//----- nvinfo : EIATTR_MIN_STACK_SIZE
	.align		4
.L_708:
        /*1068*/ 	.byte	0x04, 0x12
        /*106a*/ 	.short	(.L_710 - .L_709)
	.align		4
.L_709:
        /*106c*/ 	.word	index@(_ZN10layer_norm13ln_fwd_kernelINS_13Kernel_traitsI6__halfS2_S2_S2_fjLj4096ELj1ELj1ELj4ELj16ENS_18Kernel_traits_baseILj4096ES2_S2_S2_S2_fjLj128EEEEELb1ELb1ELb1ELb0EEEvNS_9FwdParamsE)
        /*1070*/ 	.word	0x00000000


	//----- nvinfo : EIATTR_MIN_STACK_SIZE
	.align		4
.L_710:
        /*1074*/ 	.byte	0x04, 0x12
        /*1076*/ 	.short	(.L_712 - .L_711)
	.align		4
.L_711:
        /*1078*/ 	.word	index@(_ZN10layer_norm13ln_fwd_kernelINS_13Kernel_traitsI6__halfS2_S2_S2_fjLj4096ELj1ELj1ELj4ELj16ENS_18Kernel_traits_baseILj4096ES2_S2_S2_S2_fjLj128EEEEELb1ELb1ELb1ELb1EEEvNS_9FwdParamsE)
        /*107c*/ 	.word	0x00000000


	//----- nvinfo : EIATTR_MIN_STACK_SIZE
	.align		4
.L_712:
        /*1080*/ 	.byte	0x04, 0x12
        /*1082*/ 	.short	(.L_714 - .L_713)
	.align		4
.L_713:
        /*1084*/ 	.word	index@(_ZN10layer_norm13ln_fwd_kernelINS_13Kernel_traitsIf13__nv_bfloat16S2_S2_fjLj4096ELj1ELj1ELj4ELj16ENS_18Kernel_traits_baseILj4096EfS2_S2_S2_fjLj128EEEEELb0ELb0ELb0ELb0EEEvNS_9FwdParamsE)
        /*1088*/ 	.word	0x00000000


	//----- nvinfo : EIATTR_MIN_STACK_SIZE
	.align		4
.L_714:
        /*108c*/ 	.byte	0x04, 0x12
        /*108e*/ 	.short	(.L_716 - .L_715)
	.align		4
.L_715:
        /*1090*/ 	.word	index@(_ZN10layer_norm13ln_fwd_kernelINS_13Kernel_traitsIf13__nv_bfloat16S2_S2_fjLj4096ELj1ELj1ELj4ELj16ENS_18Kernel_traits_baseILj4096EfS2_S2_S2_fjLj128EEEEELb0ELb0ELb0ELb1EEEvNS_9FwdParamsE)
        /*1094*/ 	.word	0x00000000


	//----- nvinfo : EIATTR_MIN_STACK_SIZE
	.align		4
.L_716:
        /*1098*/ 	.byte	0x04, 0x12
        /*109a*/ 	.short	(.L_718 - .L_717)
	.align		4
.L_717:
        /*109c*/ 	.word	index@(_ZN10layer_norm13ln_fwd_kernelINS_13Kernel_traitsIf13__nv_bfloat16S2_S2_fjLj4096ELj1ELj1ELj4ELj16ENS_18Kernel_traits_baseILj4096EfS2_S2_S2_fjLj128EEEEELb0ELb0ELb1ELb0EEEvNS_9FwdParamsE)
        /*10a0*/ 	.word	0x00000000


	//----- nvinfo : EIATTR_MIN_STACK_SIZE
	.align		4
.L_718:
        /*10a4*/ 	.byte	0x04, 0x12
        /*10a6*/ 	.short	(.L_720 - .L_719)
	.align		4
.L_719:
        /*10a8*/ 	.word	index@(_ZN10layer_norm13ln_fwd_kernelINS_13Kernel_traitsIf13__nv_bfloat16S2_S2_fjLj4096ELj1ELj1ELj4ELj16ENS_18Kernel_traits_baseILj4096EfS2_S2_S2_fjLj128EEEEELb0ELb0ELb1ELb1EEEvNS_9FwdParamsE)
        /*10ac*/ 	.word	0x00000000


	//----- nvinfo : EIATTR_MIN_STACK_SIZE
	.align		4
.L_720:
        /*10b0*/ 	.byte	0x04, 0x12
        /*10b2*/ 	.short	(.L_722 - .L_721)
	.align		4
.L_721:
        /*10b4*/ 	.word	index@(_ZN10layer_norm13ln_fwd_kernelINS_13Kernel_traitsIf13__nv_bfloat16S2_S2_fjLj4096ELj1ELj1ELj4ELj16ENS_18Kernel_traits_baseILj4096EfS2_S2_S2_fjLj128EEEEELb0ELb1ELb0ELb0EEEvNS_9FwdParamsE)
        /*10b8*/ 	.word	0x00000000


	//----- nvinfo : EIATTR_MIN_STACK_SIZE
	.align		4
.L_722:
        /*10bc*/ 	.byte	0x04, 0x12
        /*10be*/ 	.short	(.L_724 - .L_723)
	.align		4
.L_723:
        /*10c0*/ 	.word	index@(_ZN10layer_norm13ln_fwd_kernelINS_13Kernel_traitsIf13__nv_bfloat16S2_S2_fjLj4096ELj1ELj1ELj4ELj16ENS_18Kernel_traits_baseILj4096EfS2_S2_S2_fjLj128EEEEELb0ELb1ELb0ELb1EEEvNS_9FwdParamsE)
        /*10c4*/ 	.word	0x00000000


	//----- nvinfo : EIATTR_MIN_STACK_SIZE
	.align		4
.L_724:
        /*10c8*/ 	.byte	0x04, 0x12
        /*10ca*/ 	.short	(.L_726 - .L_725)
	.align		4
.L_725:
        /*10cc*/ 	.word	index@(_ZN10layer_norm13ln_fwd_kernelINS_13Kernel_traitsIf13__nv_bfloat16S2_S2_fjLj4096ELj1ELj1ELj4ELj16ENS_18Kernel_traits_baseILj4096EfS2_S2_S2_fjLj128EEEEELb0ELb1ELb1ELb0EEEvNS_9FwdParamsE)
        /*10d0*/ 	.word	0x00000000


	//----- nvinfo : EIATTR_MIN_STACK_SIZE
	.align		4
.L_726:
        /*10d4*/ 	.byte	0x04, 0x12
        /*10d6*/ 	.short	(.L_728 - .L_727)
	.align		4
.L_727:
        /*10d8*/ 	.word	index@(_ZN10layer_norm13ln_fwd_kernelINS_13Kernel_traitsIf13__nv_bfloat16S2_S2_fjLj4096ELj1ELj1ELj4ELj16ENS_18Kernel_traits_baseILj4096EfS2_S2_S2_fjLj128EEEEELb0ELb1ELb1ELb1EEEvNS_9FwdParamsE)
        /*10dc*/ 	.word	0x00000000


	//----- nvinfo : EIATTR_MIN_STACK_SIZE
	.align		4
.L_728:
        /*10e0*/ 	.byte	0x04, 0x12
        /*10e2*/ 	.short	(.L_730 - .L_729)
	.align		4
.L_729:
        /*10e4*/ 	.word	index@(_ZN10layer_norm13ln_fwd_kernelINS_13Kernel_traitsIf13__nv_bfloat16S2_S2_fjLj4096ELj1ELj1ELj4ELj16ENS_18Kernel_traits_baseILj4096EfS2_S2_S2_fjLj128EEEEELb1ELb0ELb0ELb0EEEvNS_9FwdParamsE)
        /*10e8*/ 	.word	0x00000008


	//----- nvinfo : EIATTR_MIN_STACK_SIZE
	.align		4
.L_730:
        /*10ec*/ 	.byte	0x04, 0x12
        /*10ee*/ 	.short	(.L_732 - .L_731)
	.align		4
.L_731:
        /*10f0*/ 	.word	index@(_ZN10layer_norm13ln_fwd_kernelINS_13Kernel_traitsIf13__nv_bfloat16S2_S2_fjLj4096ELj1ELj1ELj4ELj16ENS_18Kernel_traits_baseILj4096EfS2_S2_S2_fjLj128EEEEELb1ELb0ELb0ELb1EEEvNS_9FwdParamsE)
        /*10f4*/ 	.word	0x00000000


	//----- nvinfo : EIATTR_MIN_STACK_SIZE
	.align		4
.L_732:
        /*10f8*/ 	.byte	0x04, 0x12
        /*10fa*/ 	.short	(.L_734 - .L_733)
	.align		4
.L_733:
        /*10fc*/ 	.word	index@(_ZN10layer_norm13ln_fwd_kernelINS_13Kernel_traitsIf13__nv_bfloat16S2_S2_fjLj4096ELj1ELj1ELj4ELj16ENS_18Kernel_traits_baseILj4096EfS2_S2_S2_fjLj128EEEEELb1ELb0ELb1ELb0EEEvNS_9FwdParamsE)
        /*1100*/ 	.word	0x00000000


	//----- nvinfo : EIATTR_MIN_STACK_SIZE
	.align		4
.L_734:
        /*1104*/ 	.byte	0x04, 0x12
        /*1106*/ 	.short	(.L_736 - .L_735)
	.align		4
.L_735:
        /*1108*/ 	.word	index@(_ZN10layer_norm13ln_fwd_kernelINS_13Kernel_traitsIf13__nv_bfloat16S2_S2_fjLj4096ELj1ELj1ELj4ELj16ENS_18Kernel_traits_baseILj4096EfS2_S2_S2_fjLj128EEEEELb1ELb0ELb1ELb1EEEvNS_9FwdParamsE)
        /*110c*/ 	.word	0x00000000


	//----- nvinfo : EIATTR_MIN_STACK_SIZE
	.align		4
.L_736:
        /*1110*/ 	.byte	0x04, 0x12
        /*1112*/ 	.short	(.L_738 - .L_737)
	.align		4
.L_737:
        /*1114*/ 	.word	index@(_ZN10layer_norm13ln_fwd_kernelINS_13Kernel_traitsIf13__nv_bfloat16S2_S2_fjLj4096ELj1ELj1ELj4ELj16ENS_18Kernel_traits_baseILj4096EfS2_S2_S2_fjLj128EEEEELb1ELb1ELb0ELb0EEEvNS_9FwdParamsE)
        /*1118*/ 	.word	0x00000000


	//----- nvinfo : EIATTR_MIN_STACK_SIZE
	.align		4
.L_738:
        /*111c*/ 	.byte	0x04, 0x12
        /*111e*/ 	.short	(.L_740 - .L_739)
	.align		4
.L_739:
        /*1120*/ 	.word	index@(_ZN10layer_norm13ln_fwd_kernelINS_13Kernel_traitsIf13__nv_bfloat16S2_S2_fjLj4096ELj1ELj1ELj4ELj16ENS_18Kernel_traits_baseILj4096EfS2_S2_S2_fjLj128EEEEELb1ELb1ELb0ELb1EEEvNS_9FwdParamsE)
        /*1124*/ 	.word	0x00000000


	//----- nvinfo : EIATTR_MIN_STACK_SIZE
	.align		4
.L_740:
        /*1128*/ 	.byte	0x04, 0x12
        /*112a*/ 	.short	(.L_742 - .L_741)
	.align		4
.L_741:
        /*112c*/ 	.word	index@(_ZN10layer_norm13ln_fwd_kernelINS_13Kernel_traitsIf13__nv_bfloat16S2_S2_fjLj4096ELj1ELj1ELj4ELj16ENS_18Kernel_traits_baseILj4096EfS2_S2_S2_fjLj128EEEEELb1ELb1ELb1ELb0EEEvNS_9FwdParamsE)
        /*1130*/ 	.word	0x00000000


	//----- nvinfo : EIATTR_MIN_STACK_SIZE
	.align		4
.L_742:
        /*1134*/ 	.byte	0x04, 0x12
        /*1136*/ 	.short	(.L_744 - .L_743)
	.align		4
.L_743:
        /*1138*/ 	.word	index@(_ZN10layer_norm13ln_fwd_kernelINS_13Kernel_traitsIf13__nv_bfloat16S2_S2_fjLj4096ELj1ELj1ELj4ELj16ENS_18Kernel_traits_baseILj4096EfS2_S2_S2_fjLj128EEEEELb1ELb1ELb1ELb1EEEvNS_9FwdParamsE)
        /*113c*/ 	.word	0x00000000


	//----- nvinfo : EIATTR_MIN_STACK_SIZE
	.align		4
.L_744:
        /*1140*/ 	.byte	0x04, 0x12
        /*1142*/ 	.short	(.L_746 - .L_745)
	.align		4
.L_745:
        /*1144*/ 	.word	index@(_ZN10layer_norm13ln_fwd_kernelINS_13Kernel_traitsI13__nv_bfloat16S2_fS2_fjLj4096ELj1ELj1ELj4ELj16ENS_18Kernel_traits_baseILj4096ES2_S2_fS2_fjLj128EEEEELb0ELb0ELb0ELb0EEEvNS_9FwdParamsE)
        /*1148*/ 	.word	0x00000000


	//----- nvinfo : EIATTR_MIN_STACK_SIZE
	.align		4
.L_746:
        /*114c*/ 	.byte	0x04, 0x12
        /*114e*/ 	.short	(.L_748 - .L_747)
	.align		4
.L_747:
        /*1150*/ 	.word	index@(_ZN10layer_norm13ln_fwd_kernelINS_13Kernel_traitsI13__nv_bfloat16S2_fS2_fjLj4096ELj1ELj1ELj4ELj16ENS_18Kernel_traits_baseILj4096ES2_S2_fS2_fjLj128EEEEELb0ELb0ELb0ELb1EEEvNS_9FwdParamsE)
        /*1154*/ 	.word	0x00000000


	//----- nvinfo : EIATTR_MIN_STACK_SIZE
	.align		4
.L_748:
        /*1158*/ 	.byte	0x04, 0x12
        /*115a*/ 	.short	(.L_750 - .L_749)
	.align		4
.L_749:
        /*115c*/ 	.word	index@(_ZN10layer_norm13ln_fwd_kernelINS_13Kernel_traitsI13__nv_bfloat16S2_fS2_fjLj4096ELj1ELj1ELj4ELj16ENS_18Kernel_traits_baseILj4096ES2_S2_fS2_fjLj128EEEEELb0ELb0ELb1ELb0EEEvNS_9FwdParamsE)
        /*1160*/ 	.word	0x00000000


	//----- nvinfo : EIATTR_MIN_STACK_SIZE
	.align		4
.L_750:
        /*1164*/ 	.byte	0x04, 0x12
        /*1166*/ 	.short	(.L_752 - .L_751)
	.align		4
.L_751:
        /*1168*/ 	.word	index@(_ZN10layer_norm13ln_fwd_kernelINS_13Kernel_traitsI13__nv_bfloat16S2_fS2_fjLj4096ELj1ELj1ELj4ELj16ENS_18Kernel_traits_baseILj4096ES2_S2_fS2_fjLj128EEEEELb0ELb0ELb1ELb1EEEvNS_9FwdParamsE)
        /*116c*/ 	.word	0x00000000


	//----- nvinfo : EIATTR_MIN_STACK_SIZE
	.align		4
.L_752:
        /*1170*/ 	.byte	0x04, 0x12
        /*1172*/ 	.short	(.L_754 - .L_753)
	.align		4
.L_753:
        /*1174*/ 	.word	index@(_ZN10layer_norm13ln_fwd_kernelINS_13Kernel_traitsI13__nv_bfloat16S2_fS2_fjLj4096ELj1ELj1ELj4ELj16ENS_18Kernel_traits_baseILj4096ES2_S2_fS2_fjLj128EEEEELb0ELb1ELb0ELb0EEEvNS_9FwdParamsE)
        /*1178*/ 	.word	0x00000000


	//----- nvinfo : EIATTR_MIN_STACK_SIZE
	.align		4
.L_754:
        /*117c*/ 	.byte	0x04, 0x12
        /*117e*/ 	.short	(.L_756 - .L_755)
	.align		4
.L_755:
        /*1180*/ 	.word	index@(_ZN10layer_norm13ln_fwd_kernelINS_13Kernel_traitsI13__nv_bfloat16S2_fS2_fjLj4096ELj1ELj1ELj4ELj16ENS_18Kernel_traits_baseILj4096ES2_S2_fS2_fjLj128EEEEELb0ELb1ELb0ELb1EEEvNS_9FwdParamsE)
        /*1184*/ 	.word	0x00000000


	//----- nvinfo : EIATTR_MIN_STACK_SIZE
	.align		4
.L_756:
        /*1188*/ 	.byte	0x04, 0x12
        /*118a*/ 	.short	(.L_758 - .L_757)
	.align		4
.L_757:
        /*118c*/ 	.word	index@(_ZN10layer_norm13ln_fwd_kernelINS_13Kernel_traitsI13__nv_bfloat16S2_fS2_fjLj4096ELj1ELj1ELj4ELj16ENS_18Kernel_traits_baseILj4096ES2_S2_fS2_fjLj128EEEEELb0ELb1ELb1ELb0EEEvNS_9FwdParamsE)
        /*1190*/ 	.word	0x00000000


	//----- nvinfo : EIATTR_MIN_STACK_SIZE
	.align		4
.L_758:
        /*1194*/ 	.byte	0x04, 0x12
        /*1196*/ 	.short	(.L_760 - .L_759)
	.align		4
.L_759:
        /*1198*/ 	.word	index@(_ZN10layer_norm13ln_fwd_kernelINS_13Kernel_traitsI13__nv_bfloat16S2_fS2_fjLj4096ELj1ELj1ELj4ELj16ENS_18Kernel_traits_baseILj4096ES2_S2_fS2_fjLj128EEEEELb0ELb1ELb1ELb1EEEvNS_9FwdParamsE)
        /*119c*/ 	.word	0x00000000


	//----- nvinfo : EIATTR_MIN_STACK_SIZE
	.align		4
.L_760:
        /*11a0*/ 	.byte	0x04, 0x12
        /*11a2*/ 	.short	(.L_762 - .L_761)
	.align		4
.L_761:
        /*11a4*/ 	.word	index@(_ZN10layer_norm13ln_fwd_kernelINS_13Kernel_traitsI13__nv_bfloat16S2_fS2_fjLj4096ELj1ELj1ELj4ELj16ENS_18Kernel_traits_baseILj4096ES2_S2_fS2_fjLj128EEEEELb1ELb0ELb0ELb0EEEvNS_9FwdParamsE)
        /*11a8*/ 	.word	0x00000000


	//----- nvinfo : EIATTR_MIN_STACK_SIZE
	.align		4
.L_762:
        /*11ac*/ 	.byte	0x04, 0x12
        /*11ae*/ 	.short	(.L_764 - .L_763)
	.align		4
.L_763:
        /*11b0*/ 	.word	index@(_ZN10layer_norm13ln_fwd_kernelINS_13Kernel_traitsI13__nv_bfloat16S2_fS2_fjLj4096ELj1ELj1ELj4ELj16ENS_18Kernel_traits_baseILj4096ES2_S2_fS2_fjLj128EEEEELb1ELb0ELb0ELb1EEEvNS_9FwdParamsE)
        /*11b4*/ 	.word	0x00000000


	//----- nvinfo : EIATTR_MIN_STACK_SIZE
	.align		4
.L_764:
        /*11b8*/ 	.byte	0x04, 0x12
        /*11ba*/ 	.short	(.L_766 - .L_765)
	.align		4
.L_765:
        /*11bc*/ 	.word	index@(_ZN10layer_norm13ln_fwd_kernelINS_13Kernel_traitsI13__nv_bfloat16S2_fS2_fjLj4096ELj1ELj1ELj4ELj16ENS_18Kernel_traits_baseILj4096ES2_S2_fS2_fjLj128EEEEELb1ELb0ELb1ELb0EEEvNS_9FwdParamsE)
        /*11c0*/ 	.word	0x00000000


	//----- nvinfo : EIATTR_MIN_STACK_SIZE
	.align		4
.L_766:
        /*11c4*/ 	.byte	0x04, 0x12
        /*11c6*/ 	.short	(.L_768 - .L_767)
	.align		4
.L_767:
        /*11c8*/ 	.word	index@(_ZN10layer_norm13ln_fwd_kernelINS_13Kernel_traitsI13__nv_bfloat16S2_fS2_fjLj4096ELj1ELj1ELj4ELj16ENS_18Kernel_traits_baseILj4096ES2_S2_fS2_fjLj128EEEEELb1ELb0ELb1ELb1EEEvNS_9FwdParamsE)
        /*11cc*/ 	.word	0x00000000


	//----- nvinfo : EIATTR_MIN_STACK_SIZE
	.align		4
.L_768:
        /*11d0*/ 	.byte	0x04, 0x12
        /*11d2*/ 	.short	(.L_770 - .L_769)
	.align		4
.L_769:
        /*11d4*/ 	.word	index@(_ZN10layer_norm13ln_fwd_kernelINS_13Kernel_traitsI13__nv_bfloat16S2_fS2_fjLj4096ELj1ELj1ELj4ELj16ENS_18Kernel_traits_baseILj4096ES2_S2_fS2_fjLj128EEEEELb1ELb1ELb0ELb0EEEvNS_9FwdParamsE)
        /*11d8*/ 	.word	0x00000000


	//----- nvinfo : EIATTR_MIN_STACK_SIZE
	.align		4
.L_770:
        /*11dc*/ 	.byte	0x04, 0x12
        /*11de*/ 	.short	(.L_772 - .L_771)
	.align		4
.L_771:
        /*11e0*/ 	.word	index@(_ZN10layer_norm13ln_fwd_kernelINS_13Kernel_traitsI13__nv_bfloat16S2_fS2_fjLj4096ELj1ELj1ELj4ELj16ENS_18Kernel_traits_baseILj4096ES2_S2_fS2_fjLj128EEEEELb1ELb1ELb0ELb1EEEvNS_9FwdParamsE)
        /*11e4*/ 	.word	0x00000000


	//----- nvinfo : EIATTR_MIN_STACK_SIZE
	.align		4
.L_772:
        /*11e8*/ 	.byte	0x04, 0x12
        /*11ea*/ 	.short	(.L_774 - .L_773)
	.align		4
.L_773:
        /*11ec*/ 	.word	index@(_ZN10layer_norm13ln_fwd_kernelINS_13Kernel_traitsI13__nv_bfloat16S2_fS2_fjLj4096ELj1ELj1ELj4ELj16ENS_18Kernel_traits_baseILj4096ES2_S2_fS2_fjLj128EEEEELb1ELb1ELb1ELb0EEEvNS_9FwdParamsE)
        /*11f0*/ 	.word	0x00000000


	//----- nvinfo : EIATTR_MIN_STACK_SIZE
	.align		4
.L_774:
        /*11f4*/ 	.byte	0x04, 0x12
        /*11f6*/ 	.short	(.L_776 - .L_775)
	.align		4
.L_775:
        /*11f8*/ 	.word	index@(_ZN10layer_norm13ln_fwd_kernelINS_13Kernel_traitsI13__nv_bfloat16S2_fS2_fjLj4096ELj1ELj1ELj4ELj16ENS_18Kernel_traits_baseILj4096ES2_S2_fS2_fjLj128EEEEELb1ELb1ELb1ELb1EEEvNS_9FwdParamsE)
        /*11fc*/ 	.word	0x00000000


	//----- nvinfo : EIATTR_MIN_STACK_SIZE
	.align		4
.L_776:
        /*1200*/ 	.byte	0x04, 0x12
        /*1202*/ 	.short	(.L_778 - .L_777)
	.align		4
.L_777:
        /*1204*/ 	.word	index@(_ZN10layer_norm13ln_fwd_kernelINS_13Kernel_traitsIf13__nv_bfloat16fS2_fjLj4096ELj1ELj1ELj4ELj16ENS_18Kernel_traits_baseILj4096EfS2_fS2_fjLj128EEEEELb0ELb0ELb0ELb0EEEvNS_9FwdParamsE)
        /*1208*/ 	.word	0x00000000


	//----- nvinfo : EIATTR_MIN_STACK_SIZE
	.align		4
.L_778:
        /*120c*/ 	.byte	0x04, 0x12
        /*120e*/ 	.short	(.L_780 - .L_779)
	.align		4
.L_779:
        /*1210*/ 	.word	index@(_ZN10layer_norm13ln_fwd_kernelINS_13Kernel_traitsIf13__nv_bfloat16fS2_fjLj4096ELj1ELj1ELj4ELj16ENS_18Kernel_traits_baseILj4096EfS2_fS2_fjLj128EEEEELb0ELb0ELb0ELb1EEEvNS_9FwdParamsE)
        /*1214*/ 	.word	0x00000000


	//----- nvinfo : EIATTR_MIN_STACK_SIZE
	.align		4
.L_780:
        /*1218*/ 	.byte	0x04, 0x12
        /*121a*/ 	.short	(.L_782 - .L_781)
	.align		4
.L_781:
        /*121c*/ 	.word	index@(_ZN10layer_norm13ln_fwd_kernelINS_13Kernel_traitsIf13__nv_bfloat16fS2_fjLj4096ELj1ELj1ELj4ELj16ENS_18Kernel_traits_baseILj4096EfS2_fS2_fjLj128EEEEELb0ELb0ELb1ELb0EEEvNS_9FwdParamsE)
        /*1220*/ 	.word	0x00000000


	//----- nvinfo : EIATTR_MIN_STACK_SIZE
	.align		4
.L_782:
        /*1224*/ 	.byte	0x04, 0x12
        /*1226*/ 	.short	(.L_784 - .L_783)
	.align		4
.L_783:
        /*1228*/ 	.word	index@(_ZN10layer_norm13ln_fwd_kernelINS_13Kernel_traitsIf13__nv_bfloat16fS2_fjLj4096ELj1ELj1ELj4ELj16ENS_18Kernel_traits_baseILj4096EfS2_fS2_fjLj128EEEEELb0ELb0ELb1ELb1EEEvNS_9FwdParamsE)
        /*122c*/ 	.word	0x00000000


	//----- nvinfo : EIATTR_MIN_STACK_SIZE
	.align		4
.L_784:
        /*1230*/ 	.byte	0x04, 0x12
        /*1232*/ 	.short	(.L_786 - .L_785)
	.align		4
.L_785:
        /*1234*/ 	.word	index@(_ZN10layer_norm13ln_fwd_kernelINS_13Kernel_traitsIf13__nv_bfloat16fS2_fjLj4096ELj1ELj1ELj4ELj16ENS_18Kernel_traits_baseILj4096EfS2_fS2_fjLj128EEEEELb0ELb1ELb0ELb0EEEvNS_9FwdParamsE)
        /*1238*/ 	.word	0x00000000


	//----- nvinfo : EIATTR_MIN_STACK_SIZE
	.align		4
.L_786:
        /*123c*/ 	.byte	0x04, 0x12
        /*123e*/ 	.short	(.L_788 - .L_787)
	.align		4
.L_787:
        /*1240*/ 	.word	index@(_ZN10layer_norm13ln_fwd_kernelINS_13Kernel_traitsIf13__nv_bfloat16fS2_fjLj4096ELj1ELj1ELj4ELj16ENS_18Kernel_traits_baseILj4096EfS2_fS2_fjLj128EEEEELb0ELb1ELb0ELb1EEEvNS_9FwdParamsE)
        /*1244*/ 	.word	0x00000000


	//----- nvinfo : EIATTR_MIN_STACK_SIZE
	.align		4
.L_788:
        /*1248*/ 	.byte	0x04, 0x12
        /*124a*/ 	.short	(.L_790 - .L_789)
	.align		4
.L_789:
        /*124c*/ 	.word	index@(_ZN10layer_norm13ln_fwd_kernelINS_13Kernel_traitsIf13__nv_bfloat16fS2_fjLj4096ELj1ELj1ELj4ELj16ENS_18Kernel_traits_baseILj4096EfS2_fS2_fjLj128EEEEELb0ELb1ELb1ELb0EEEvNS_9FwdParamsE)
        /*1250*/ 	.word	0x00000000


	//----- nvinfo : EIATTR_MIN_STACK_SIZE
	.align		4
.L_790:
        /*1254*/ 	.byte	0x04, 0x12
        /*1256*/ 	.short	(.L_792 - .L_791)
	.align		4
.L_791:
        /*1258*/ 	.word	index@(_ZN10layer_norm13ln_fwd_kernelINS_13Kernel_traitsIf13__nv_bfloat16fS2_fjLj4096ELj1ELj1ELj4ELj16ENS_18Kernel_traits_baseILj4096EfS2_fS2_fjLj128EEEEELb0ELb1ELb1ELb1EEEvNS_9FwdParamsE)
        /*125c*/ 	.word	0x00000000


	//----- nvinfo : EIATTR_MIN_STACK_SIZE
	.align		4
.L_792:
        /*1260*/ 	.byte	0x04, 0x12
        /*1262*/ 	.short	(.L_794 - .L_793)
	.align		4
.L_793:
        /*1264*/ 	.word	index@(_ZN10layer_norm13ln_fwd_kernelINS_13Kernel_traitsIf13__nv_bfloat16fS2_fjLj4096ELj1ELj1ELj4ELj16ENS_18Kernel_traits_baseILj4096EfS2_fS2_fjLj128EEEEELb1ELb0ELb0ELb0EEEvNS_9FwdParamsE)
        /*1268*/ 	.word	0x00000000


	//----- nvinfo : EIATTR_MIN_STACK_SIZE
	.align		4
.L_794:
        /*126c*/ 	.byte	0x04, 0x12
        /*126e*/ 	.short	(.L_796 - .L_795)
	.align		4
.L_795:
        /*1270*/ 	.word	index@(_ZN10layer_norm13ln_fwd_kernelINS_13Kernel_traitsIf13__nv_bfloat16fS2_fjLj4096ELj1ELj1ELj4ELj16ENS_18Kernel_traits_baseILj4096EfS2_fS2_fjLj128EEEEELb1ELb0ELb0ELb1EEEvNS_9FwdParamsE)
        /*1274*/ 	.word	0x00000000


	//----- nvinfo : EIATTR_MIN_STACK_SIZE
	.align		4
.L_796:
        /*1278*/ 	.byte	0x04, 0x12
        /*127a*/ 	.short	(.L_798 - .L_797)
	.align		4
.L_797:
        /*127c*/ 	.word	index@(_ZN10layer_norm13ln_fwd_kernelINS_13Kernel_traitsIf13__nv_bfloat16fS2_fjLj4096ELj1ELj1ELj4ELj16ENS_18Kernel_traits_baseILj4096EfS2_fS2_fjLj128EEEEELb1ELb0ELb1ELb0EEEvNS_9FwdParamsE)
        /*1280*/ 	.word	0x00000000


	//----- nvinfo : EIATTR_MIN_STACK_SIZE
	.align		4
.L_798:
        /*1284*/ 	.byte	0x04, 0x12
        /*1286*/ 	.short	(.L_800 - .L_799)
	.align		4
.L_799:
        /*1288*/ 	.word	index@(_ZN10layer_norm13ln_fwd_kernelINS_13Kernel_traitsIf13__nv_bfloat16fS2_fjLj4096ELj1ELj1ELj4ELj16ENS_18Kernel_traits_baseILj4096EfS2_fS2_fjLj128EEEEELb1ELb0ELb1ELb1EEEvNS_9FwdParamsE)
        /*128c*/ 	.word	0x00000000


	//----- nvinfo : EIATTR_MIN_STACK_SIZE
	.align		4
.L_800:
        /*1290*/ 	.byte	0x04, 0x12
        /*1292*/ 	.short	(.L_802 - .L_801)
	.align		4
.L_801:
        /*1294*/ 	.word	index@(_ZN10layer_norm13ln_fwd_kernelINS_13Kernel_traitsIf13__nv_bfloat16fS2_fjLj4096ELj1ELj1ELj4ELj16ENS_18Kernel_traits_baseILj4096EfS2_fS2_fjLj128EEEEELb1ELb1ELb0ELb0EEEvNS_9FwdParamsE)
        /*1298*/ 	.word	0x00000000


	//----- nvinfo : EIATTR_MIN_STACK_SIZE
	.align		4
.L_802:
        /*129c*/ 	.byte	0x04, 0x12
        /*129e*/ 	.short	(.L_804 - .L_803)
	.align		4
.L_803:
        /*12a0*/ 	.word	index@(_ZN10layer_norm13ln_fwd_kernelINS_13Kernel_traitsIf13__nv_bfloat16fS2_fjLj4096ELj1ELj1ELj4ELj16ENS_18Kernel_traits_baseILj4096EfS2_fS2_fjLj128EEEEELb1ELb1ELb0ELb1EEEvNS_9FwdParamsE)
        /*12a4*/ 	.word	0x00000000


	//----- nvinfo : EIATTR_MIN_STACK_SIZE
	.align		4
.L_804:
        /*12a8*/ 	.byte	0x04, 0x12
        /*12aa*/ 	.short	(.L_806 - .L_805)
	.align		4
.L_805:
        /*12ac*/ 	.word	index@(_ZN10layer_norm13ln_fwd_kernelINS_13Kernel_traitsIf13__nv_bfloat16fS2_fjLj4096ELj1ELj1ELj4ELj16ENS_18Kernel_traits_baseILj4096EfS2_fS2_fjLj128EEEEELb1ELb1ELb1ELb0EEEvNS_9FwdParamsE)
        /*12b0*/ 	.word	0x00000000


	//----- nvinfo : EIATTR_MIN_STACK_SIZE
	.align		4
.L_806:
        /*12b4*/ 	.byte	0x04, 0x12
        /*12b6*/ 	.short	(.L_808 - .L_807)
	.align		4
.L_807:
        /*12b8*/ 	.word	index@(_ZN10layer_norm13ln_fwd_kernelINS_13Kernel_traitsIf13__nv_bfloat16fS2_fjLj4096ELj1ELj1ELj4ELj16ENS_18Kernel_traits_baseILj4096EfS2_fS2_fjLj128EEEEELb1ELb1ELb1ELb1EEEvNS_9FwdParamsE)
        /*12bc*/ 	.word	0x00000000


	//----- nvinfo : EIATTR_MIN_STACK_SIZE
	.align		4
.L_808:
        /*12c0*/ 	.byte	0x04, 0x12
        /*12c2*/ 	.short	(.L_810 - .L_809)
	.align		4
.L_809:
        /*12c4*/ 	.word	index@(_ZN10layer_norm13ln_fwd_kernelINS_13Kernel_traitsIf6__halfS2_S2_fjLj4096ELj1ELj1ELj4ELj16ENS_18Kernel_traits_baseILj4096EfS2_S2_S2_fjLj128EEEEELb0ELb0ELb0ELb0EEEvNS_9FwdParamsE)
        /*12c8*/ 	.word	0x00000000


	//----- nvinfo : EIATTR_MIN_STACK_SIZE
	.align		4
.L_810:
        /*12cc*/ 	.byte	0x04, 0x12
        /*12ce*/ 	.short	(.L_812 - .L_811)
	.align		4
.L_811:
        /*12d0*/ 	.word	index@(_ZN10layer_norm13ln_fwd_kernelINS_13Kernel_traitsIf6__halfS2_S2_fjLj4096ELj1ELj1ELj4ELj16ENS_18Kernel_traits_baseILj4096EfS2_S2_S2_fjLj128EEEEELb0ELb0ELb0ELb1EEEvNS_9FwdParamsE)
        /*12d4*/ 	.word	0x00000000


	//----- nvinfo : EIATTR_MIN_STACK_SIZE
	.align		4
.L_812:
        /*12d8*/ 	.byte	0x04, 0x12
        /*12da*/ 	.short	(.L_814 - .L_813)
	.align		4
.L_813:
        /*12dc*/ 	.word	index@(_ZN10layer_norm13ln_fwd_kernelINS_13Kernel_traitsIf6__halfS2_S2_fjLj4096ELj1ELj1ELj4ELj16ENS_18Kernel_traits_baseILj4096EfS2_S2_S2_fjLj128EEEEELb0ELb0ELb1ELb0EEEvNS_9FwdParamsE)
        /*12e0*/ 	.word	0x00000000


	//----- nvinfo : EIATTR_MIN_STACK_SIZE
	.align		4
.L_814:
        /*12e4*/ 	.byte	0x04, 0x12
        /*12e6*/ 	.short	(.L_816 - .L_815)
	.align		4
.L_815:
        /*12e8*/ 	.word	index@(_ZN10layer_norm13ln_fwd_kernelINS_13Kernel_traitsIf6__halfS2_S2_fjLj4096ELj1ELj1ELj4ELj16ENS_18Kernel_traits_baseILj4096EfS2_S2_S2_fjLj128EEEEELb0ELb0ELb1ELb1EEEvNS_9FwdParamsE)
        /*12ec*/ 	.word	0x00000000


	//----- nvinfo : EIATTR_MIN_STACK_SIZE
	.align		4
.L_816:
        /*12f0*/ 	.byte	0x04, 0x12
        /*12f2*/ 	.short	(.L_818 - .L_817)
	.align		4
.L_817:
        /*12f4*/ 	.word	index@(_ZN10layer_norm13ln_fwd_kernelINS_13Kernel_traitsIf6__halfS2_S2_fjLj4096ELj1ELj1ELj4ELj16ENS_18Kernel_traits_baseILj4096EfS2_S2_S2_fjLj128EEEEELb0ELb1ELb0ELb0EEEvNS_9FwdParamsE)
        /*12f8*/ 	.word	0x00000000


	//----- nvinfo : EIATTR_MIN_STACK_SIZE
	.align		4
.L_818:
        /*12fc*/ 	.byte	0x04, 0x12
        /*12fe*/ 	.short	(.L_820 - .L_819)
	.align		4
.L_819:
        /*1300*/ 	.word	index@(_ZN10layer_norm13ln_fwd_kernelINS_13Kernel_traitsIf6__halfS2_S2_fjLj4096ELj1ELj1ELj4ELj16ENS_18Kernel_traits_baseILj4096EfS2_S2_S2_fjLj128EEEEELb0ELb1ELb0ELb1EEEvNS_9FwdParamsE)
        /*1304*/ 	.word	0x00000000


	//----- nvinfo : EIATTR_MIN_STACK_SIZE
	.align		4
.L_820:
        /*1308*/ 	.byte	0x04, 0x12
        /*130a*/ 	.short	(.L_822 - .L_821)
	.align		4
.L_821:
        /*130c*/ 	.word	index@(_ZN10layer_norm13ln_fwd_kernelINS_13Kernel_traitsIf6__halfS2_S2_fjLj4096ELj1ELj1ELj4ELj16ENS_18Kernel_traits_baseILj4096EfS2_S2_S2_fjLj128EEEEELb0ELb1ELb1ELb0EEEvNS_9FwdParamsE)
        /*1310*/ 	.word	0x00000000


	//----- nvinfo : EIATTR_MIN_STACK_SIZE
	.align		4
.L_822:
        /*1314*/ 	.byte	0x04, 0x12
        /*1316*/ 	.short	(.L_824 - .L_823)
	.align		4
.L_823:
        /*1318*/ 	.word	index@(_ZN10layer_norm13ln_fwd_kernelINS_13Kernel_traitsIf6__halfS2_S2_fjLj4096ELj1ELj1ELj4ELj16ENS_18Kernel_traits_baseILj4096EfS2_S2_S2_fjLj128EEEEELb0ELb1ELb1ELb1EEEvNS_9FwdParamsE)
        /*131c*/ 	.word	0x00000000


	//----- nvinfo : EIATTR_MIN_STACK_SIZE
	.align		4
.L_824:
        /*1320*/ 	.byte	0x04, 0x12
        /*1322*/ 	.short	(.L_826 - .L_825)
	.align		4
.L_825:
        /*1324*/ 	.word	index@(_ZN10layer_norm13ln_fwd_kernelINS_13Kernel_traitsIf6__halfS2_S2_fjLj4096ELj1ELj1ELj4ELj16ENS_18Kernel_traits_baseILj4096EfS2_S2_S2_fjLj128EEEEELb1ELb0ELb0ELb0EEEvNS_9FwdParamsE)
        /*1328*/ 	.word	0x00000000


	//----- nvinfo : EIATTR_MIN_STACK_SIZE
	.align		4
.L_826:
        /*132c*/ 	.byte	0x04, 0x12
        /*132e*/ 	.short	(.L_828 - .L_827)
	.align		4
.L_827:
        /*1330*/ 	.word	index@(_ZN10layer_norm13ln_fwd_kernelINS_13Kernel_traitsIf6__halfS2_S2_fjLj4096ELj1ELj1ELj4ELj16ENS_18Kernel_traits_baseILj4096EfS2_S2_S2_fjLj128EEEEELb1ELb0ELb0ELb1EEEvNS_9FwdParamsE)
        /*1334*/ 	.word	0x00000000


	//----- nvinfo : EIATTR_MIN_STACK_SIZE
	.align		4
.L_828:
        /*1338*/ 	.byte	0x04, 0x12
        /*133a*/ 	.short	(.L_830 - .L_829)
	.align		4
.L_829:
        /*133c*/ 	.word	index@(_ZN10layer_norm13ln_fwd_kernelINS_13Kernel_traitsIf6__halfS2_S2_fjLj4096ELj1ELj1ELj4ELj16ENS_18Kernel_traits_baseILj4096EfS2_S2_S2_fjLj128EEEEELb1ELb0ELb1ELb0EEEvNS_9FwdParamsE)
        /*1340*/ 	.word	0x00000000


	//----- nvinfo : EIATTR_MIN_STACK_SIZE
	.align		4
.L_830:
        /*1344*/ 	.byte	0x04, 0x12
        /*1346*/ 	.short	(.L_832 - .L_831)
	.align		4
.L_831:
        /*1348*/ 	.word	index@(_ZN10layer_norm13ln_fwd_kernelINS_13Kernel_traitsIf6__halfS2_S2_fjLj4096ELj1ELj1ELj4ELj16ENS_18Kernel_traits_baseILj4096EfS2_S2_S2_fjLj128EEEEELb1ELb0ELb1ELb1EEEvNS_9FwdParamsE)
        /*134c*/ 	.word	0x00000000


	//----- nvinfo : EIATTR_MIN_STACK_SIZE
	.align		4
.L_832:
        /*1350*/ 	.byte	0x04, 0x12
        /*1352*/ 	.short	(.L_834 - .L_833)
	.align		4
.L_833:
        /*1354*/ 	.word	index@(_ZN10layer_norm13ln_fwd_kernelINS_13Kernel_traitsIf6__halfS2_S2_fjLj4096ELj1ELj1ELj4ELj16ENS_18Kernel_traits_baseILj4096EfS2_S2_S2_fjLj128EEEEELb1ELb1ELb0ELb0EEEvNS_9FwdParamsE)
        /*1358*/ 	.word	0x00000000


	//----- nvinfo : EIATTR_MIN_STACK_SIZE
	.align		4
.L_834:
        /*135c*/ 	.byte	0x04, 0x12
        /*135e*/ 	.short	(.L_836 - .L_835)
	.align		4
.L_835:
        /*1360*/ 	.word	index@(_ZN10layer_norm13ln_fwd_kernelINS_13Kernel_traitsIf6__halfS2_S2_fjLj4096ELj1ELj1ELj4ELj16ENS_18Kernel_traits_baseILj4096EfS2_S2_S2_fjLj128EEEEELb1ELb1ELb0ELb1EEEvNS_9FwdParamsE)
        /*1364*/ 	.word	0x00000000


	//----- nvinfo : EIATTR_MIN_STACK_SIZE
	.align		4
.L_836:
        /*1368*/ 	.byte	0x04, 0x12
        /*136a*/ 	.short	(.L_838 - .L_837)
	.align		4
.L_837:
        /*136c*/ 	.word	index@(_ZN10layer_norm13ln_fwd_kernelINS_13Kernel_traitsIf6__halfS2_S2_fjLj4096ELj1ELj1ELj4ELj16ENS_18Kernel_traits_baseILj4096EfS2_S2_S2_fjLj128EEEEELb1ELb1ELb1ELb0EEEvNS_9FwdParamsE)
        /*1370*/ 	.word	0x00000000


	//----- nvinfo : EIATTR_MIN_STACK_SIZE
	.align		4
.L_838:
        /*1374*/ 	.byte	0x04, 0x12
        /*1376*/ 	.short	(.L_840 - .L_839)
	.align		4
.L_839:
        /*1378*/ 	.word	index@(_ZN10layer_norm13ln_fwd_kernelINS_13Kernel_traitsIf6__halfS2_S2_fjLj4096ELj1ELj1ELj4ELj16ENS_18Kernel_traits_baseILj4096EfS2_S2_S2_fjLj128EEEEELb1ELb1ELb1ELb1EEEvNS_9FwdParamsE)
        /*137c*/ 	.word	0x00000000


	//----- nvinfo : EIATTR_MIN_STACK_SIZE
	.align		4
.L_840:
        /*1380*/ 	.byte	0x04, 0x12
        /*1382*/ 	.short	(.L_842 - .L_841)
	.align		4
.L_841:
        /*1384*/ 	.word	index@(_ZN10layer_norm13ln_fwd_kernelINS_13Kernel_traitsI6__halfS2_fS2_fjLj4096ELj1ELj1ELj4ELj16ENS_18Kernel_traits_baseILj4096ES2_S2_fS2_fjLj128EEEEELb0ELb0ELb0ELb0EEEvNS_9FwdParamsE)
        /*1388*/ 	.word	0x00000000


	//----- nvinfo : EIATTR_MIN_STACK_SIZE
	.align		4
.L_842:
        /*138c*/ 	.byte	0x04, 0x12
        /*138e*/ 	.short	(.L_844 - .L_843)
	.align		4
.L_843:
        /*1390*/ 	.word	index@(_ZN10layer_norm13ln_fwd_kernelINS_13Kernel_traitsI6__halfS2_fS2_fjLj4096ELj1ELj1ELj4ELj16ENS_18Kernel_traits_baseILj4096ES2_S2_fS2_fjLj128EEEEELb0ELb0ELb0ELb1EEEvNS_9FwdParamsE)
        /*1394*/ 	.word	0x00000000


	//----- nvinfo : EIATTR_MIN_STACK_SIZE
	.align		4
.L_844:
        /*1398*/ 	.byte	0x04, 0x12
        /*139a*/ 	.short	(.L_846 - .L_845)
	.align		4
.L_845:
        /*139c*/ 	.word	index@(_ZN10layer_norm13ln_fwd_kernelINS_13Kernel_traitsI6__halfS2_fS2_fjLj4096ELj1ELj1ELj4ELj16ENS_18Kernel_traits_baseILj4096ES2_S2_fS2_fjLj128EEEEELb0ELb0ELb1ELb0EEEvNS_9FwdParamsE)
        /*13a0*/ 	.word	0x00000000


	//----- nvinfo : EIATTR_MIN_STACK_SIZE
	.align		4
.L_846:
        /*13a4*/ 	.byte	0x04, 0x12
        /*13a6*/ 	.short	(.L_848 - .L_847)
	.align		4
.L_847:
        /*13a8*/ 	.word	index@(_ZN10layer_norm13ln_fwd_kernelINS_13Kernel_traitsI6__halfS2_fS2_fjLj4096ELj1ELj1ELj4ELj16ENS_18Kernel_traits_baseILj4096ES2_S2_fS2_fjLj128EEEEELb0ELb0ELb1ELb1EEEvNS_9FwdParamsE)
        /*13ac*/ 	.word	0x00000000


	//----- nvinfo : EIATTR_MIN_STACK_SIZE
	.align		4
.L_848:
        /*13b0*/ 	.byte	0x04, 0x12
        /*13b2*/ 	.short	(.L_850 - .L_849)
	.align		4
.L_849:
        /*13b4*/ 	.word	index@(_ZN10layer_norm13ln_fwd_kernelINS_13Kernel_traitsI6__halfS2_fS2_fjLj4096ELj1ELj1ELj4ELj16ENS_18Kernel_traits_baseILj4096ES2_S2_fS2_fjLj128EEEEELb0ELb1ELb0ELb0EEEvNS_9FwdParamsE)
        /*13b8*/ 	.word	0x00000000


	//----- nvinfo : EIATTR_MIN_STACK_SIZE
	.align		4
.L_850:
        /*13bc*/ 	.byte	0x04, 0x12
        /*13be*/ 	.short	(.L_852 - .L_851)
	.align		4
.L_851:
        /*13c0*/ 	.word	index@(_ZN10layer_norm13ln_fwd_kernelINS_13Kernel_traitsI6__halfS2_fS2_fjLj4096ELj1ELj1ELj4ELj16ENS_18Kernel_traits_baseILj4096ES2_S2_fS2_fjLj128EEEEELb0ELb1ELb0ELb1EEEvNS_9FwdParamsE)
        /*13c4*/ 	.word	0x00000000


	//----- nvinfo : EIATTR_MIN_STACK_SIZE
	.align		4
.L_852:
        /*13c8*/ 	.byte	0x04, 0x12
        /*13ca*/ 	.short	(.L_854 - .L_853)
	.align		4
.L_853:
        /*13cc*/ 	.word	index@(_ZN10layer_norm13ln_fwd_kernelINS_13Kernel_traitsI6__halfS2_fS2_fjLj4096ELj1ELj1ELj4ELj16ENS_18Kernel_traits_baseILj4096ES2_S2_fS2_fjLj128EEEEELb0ELb1ELb1ELb0EEEvNS_9FwdParamsE)
        /*13d0*/ 	.word	0x00000000


	//----- nvinfo : EIATTR_MIN_STACK_SIZE
	.align		4
.L_854:
        /*13d4*/ 	.byte	0x04, 0x12
        /*13d6*/ 	.short	(.L_856 - .L_855)
	.align		4
.L_855:
        /*13d8*/ 	.word	index@(_ZN10layer_norm13ln_fwd_kernelINS_13Kernel_traitsI6__halfS2_fS2_fjLj4096ELj1ELj1ELj4ELj16ENS_18Kernel_traits_baseILj4096ES2_S2_fS2_fjLj128EEEEELb0ELb1ELb1ELb1EEEvNS_9FwdParamsE)
        /*13dc*/ 	.word	0x00000000


	//----- nvinfo : EIATTR_MIN_STACK_SIZE
	.align		4
.L_856:
        /*13e0*/ 	.byte	0x04, 0x12
        /*13e2*/ 	.short	(.L_858 - .L_857)
	.align		4
.L_857:
        /*13e4*/ 	.word	index@(_ZN10layer_norm13ln_fwd_kernelINS_13Kernel_traitsI6__halfS2_fS2_fjLj4096ELj1ELj1ELj4ELj16ENS_18Kernel_traits_baseILj4096ES2_S2_fS2_fjLj128EEEEELb1ELb0ELb0ELb0EEEvNS_9FwdParamsE)
        /*13e8*/ 	.word	0x00000000


	//----- nvinfo : EIATTR_MIN_STACK_SIZE
	.align		4
.L_858:
        /*13ec*/ 	.byte	0x04, 0x12
        /*13ee*/ 	.short	(.L_860 - .L_859)
	.align		4
.L_859:
        /*13f0*/ 	.word	index@(_ZN10layer_norm13ln_fwd_kernelINS_13Kernel_traitsI6__halfS2_fS2_fjLj4096ELj1ELj1ELj4ELj16ENS_18Kernel_traits_baseILj4096ES2_S2_fS2_fjLj128EEEEELb1ELb0ELb0ELb1EEEvNS_9FwdParamsE)
        /*13f4*/ 	.word	0x00000008


	//----- nvinfo : EIATTR_MIN_STACK_SIZE
	.align		4
.L_860:
        /*13f8*/ 	.byte	0x04, 0x12
        /*13fa*/ 	.short	(.L_862 - .L_861)
	.align		4
.L_861:
        /*13fc*/ 	.word	index@(_ZN10layer_norm13ln_fwd_kernelINS_13Kernel_traitsI6__halfS2_fS2_fjLj4096ELj1ELj1ELj4ELj16ENS_18Kernel_traits_baseILj4096ES2_S2_fS2_fjLj128EEEEELb1ELb0ELb1ELb0EEEvNS_9FwdParamsE)
        /*1400*/ 	.word	0x00000000


	//----- nvinfo : EIATTR_MIN_STACK_SIZE
	.align		4
.L_862:
        /*1404*/ 	.byte	0x04, 0x12
        /*1406*/ 	.short	(.L_864 - .L_863)
	.align		4
.L_863:
        /*1408*/ 	.word	index@(_ZN10layer_norm13ln_fwd_kernelINS_13Kernel_traitsI6__halfS2_fS2_fjLj4096ELj1ELj1ELj4ELj16ENS_18Kernel_traits_baseILj4096ES2_S2_fS2_fjLj128EEEEELb1ELb0ELb1ELb1EEEvNS_9FwdParamsE)
        /*140c*/ 	.word	0x00000000


	//----- nvinfo : EIATTR_MIN_STACK_SIZE
	.align		4
.L_864:
        /*1410*/ 	.byte	0x04, 0x12
        /*1412*/ 	.short	(.L_866 - .L_865)
	.align		4
.L_865:
        /*1414*/ 	.word	index@(_ZN10layer_norm13ln_fwd_kernelINS_13Kernel_traitsI6__halfS2_fS2_fjLj4096ELj1ELj1ELj4ELj16ENS_18Kernel_traits_baseILj4096ES2_S2_fS2_fjLj128EEEEELb1ELb1ELb0ELb0EEEvNS_9FwdParamsE)
        /*1418*/ 	.word	0x00000000


	//----- nvinfo : EIATTR_MIN_STACK_SIZE
	.align		4
.L_866:
        /*141c*/ 	.byte	0x04, 0x12
        /*141e*/ 	.short	(.L_868 - .L_867)
	.align		4
.L_867:
        /*1420*/ 	.word	index@(_ZN10layer_norm13ln_fwd_kernelINS_13Kernel_traitsI6__halfS2_fS2_fjLj4096ELj1ELj1ELj4ELj16ENS_18Kernel_traits_baseILj4096ES2_S2_fS2_fjLj128EEEEELb1ELb1ELb0ELb1EEEvNS_9FwdParamsE)
        /*1424*/ 	.word	0x00000000


	//----- nvinfo : EIATTR_MIN_STACK_SIZE
	.align		4
.L_868:
        /*1428*/ 	.byte	0x04, 0x12
        /*142a*/ 	.short	(.L_870 - .L_869)
	.align		4
.L_869:
        /*142c*/ 	.word	index@(_ZN10layer_norm13ln_fwd_kernelINS_13Kernel_traitsI6__halfS2_fS2_fjLj4096ELj1ELj1ELj4ELj16ENS_18Kernel_traits_baseILj4096ES2_S2_fS2_fjLj128EEEEELb1ELb1ELb1ELb0EEEvNS_9FwdParamsE)
        /*1430*/ 	.word	0x00000008


	//----- nvinfo : EIATTR_MIN_STACK_SIZE
	.align		4
.L_870:
        /*1434*/ 	.byte	0x04, 0x12
        /*1436*/ 	.short	(.L_872 - .L_871)
	.align		4
.L_871:
        /*1438*/ 	.word	index@(_ZN10layer_norm13ln_fwd_kernelINS_13Kernel_traitsI6__halfS2_fS2_fjLj4096ELj1ELj1ELj4ELj16ENS_18Kernel_traits_baseILj4096ES2_S2_fS2_fjLj128EEEEELb1ELb1ELb1ELb1EEEvNS_9FwdParamsE)
        /*143c*/ 	.word	0x00000000


	//----- nvinfo : EIATTR_MIN_STACK_SIZE
	.align		4
.L_872:
        /*1440*/ 	.byte	0x04, 0x12
        /*1442*/ 	.short	(.L_874 - .L_873)
	.align		4
.L_873:
        /*1444*/ 	.word	index@(_ZN10layer_norm13ln_fwd_kernelINS_13Kernel_traitsIf6__halffS2_fjLj4096ELj1ELj1ELj4ELj16ENS_18Kernel_traits_baseILj4096EfS2_fS2_fjLj128EEEEELb0ELb0ELb0ELb0EEEvNS_9FwdParamsE)
        /*1448*/ 	.word	0x00000000


	//----- nvinfo : EIATTR_MIN_STACK_SIZE
	.align		4
.L_874:
        /*144c*/ 	.byte	0x04, 0x12
        /*144e*/ 	.short	(.L_876 - .L_875)
	.align		4
.L_875:
        /*1450*/ 	.word	index@(_ZN10layer_norm13ln_fwd_kernelINS_13Kernel_traitsIf6__halffS2_fjLj4096ELj1ELj1ELj4ELj16ENS_18Kernel_traits_baseILj4096EfS2_fS2_fjLj128EEEEELb0ELb0ELb0ELb1EEEvNS_9FwdParamsE)
        /*1454*/ 	.word	0x00000000


	//----- nvinfo : EIATTR_MIN_STACK_SIZE
	.align		4
.L_876:
        /*1458*/ 	.byte	0x04, 0x12
        /*145a*/ 	.short	(.L_878 - .L_877)
	.align		4
.L_877:
        /*145c*/ 	.word	index@(_ZN10layer_norm13ln_fwd_kernelINS_13Kernel_traitsIf6__halffS2_fjLj4096ELj1ELj1ELj4ELj16ENS_18Kernel_traits_baseILj4096EfS2_fS2_fjLj128EEEEELb0ELb0ELb1ELb0EEEvNS_9FwdParamsE)
        /*1460*/ 	.word	0x00000000


	//----- nvinfo : EIATTR_MIN_STACK_SIZE
	.align		4
.L_878:
        /*1464*/ 	.byte	0x04, 0x12
        /*1466*/ 	.short	(.L_880 - .L_879)
	.align		4
.L_879:
        /*1468*/ 	.word	index@(_ZN10layer_norm13ln_fwd_kernelINS_13Kernel_traitsIf6__halffS2_fjLj4096ELj1ELj1ELj4ELj16ENS_18Kernel_traits_baseILj4096EfS2_fS2_fjLj128EEEEELb0ELb0ELb1ELb1EEEvNS_9FwdParamsE)
        /*146c*/ 	.word	0x00000000


	//----- nvinfo : EIATTR_MIN_STACK_SIZE
	.align		4
.L_880:
        /*1470*/ 	.byte	0x04, 0x12
        /*1472*/ 	.short	(.L_882 - .L_881)
	.align		4
.L_881:
        /*1474*/ 	.word	index@(_ZN10layer_norm13ln_fwd_kernelINS_13Kernel_traitsIf6__halffS2_fjLj4096ELj1ELj1ELj4ELj16ENS_18Kernel_traits_baseILj4096EfS2_fS2_fjLj128EEEEELb0ELb1ELb0ELb0EEEvNS_9FwdParamsE)
        /*1478*/ 	.word	0x00000000


	//----- nvinfo : EIATTR_MIN_STACK_SIZE
	.align		4
.L_882:
        /*147c*/ 	.byte	0x04, 0x12
        /*147e*/ 	.short	(.L_884 - .L_883)
	.align		4
.L_883:
        /*1480*/ 	.word	index@(_ZN10layer_norm13ln_fwd_kernelINS_13Kernel_traitsIf6__halffS2_fjLj4096ELj1ELj1ELj4ELj16ENS_18Kernel_traits_baseILj4096EfS2_fS2_fjLj128EEEEELb0ELb1ELb0ELb1EEEvNS_9FwdParamsE)
        /*1484*/ 	.word	0x00000000


	//----- nvinfo : EIATTR_MIN_STACK_SIZE
	.align		4
.L_884:
        /*1488*/ 	.byte	0x04, 0x12
        /*148a*/ 	.short	(.L_886 - .L_885)
	.align		4
.L_885:
        /*148c*/ 	.word	index@(_ZN10layer_norm13ln_fwd_kernelINS_13Kernel_traitsIf6__halffS2_fjLj4096ELj1ELj1ELj4ELj16ENS_18Kernel_traits_baseILj4096EfS2_fS2_fjLj128EEEEELb0ELb1ELb1ELb0EEEvNS_9FwdParamsE)
        /*1490*/ 	.word	0x00000000


	//----- nvinfo : EIATTR_MIN_STACK_SIZE
	.align		4
.L_886:
        /*1494*/ 	.byte	0x04, 0x12
        /*1496*/ 	.short	(.L_888 - .L_887)
	.align		4
.L_887:
        /*1498*/ 	.word	index@(_ZN10layer_norm13ln_fwd_kernelINS_13Kernel_traitsIf6__halffS2_fjLj4096ELj1ELj1ELj4ELj16ENS_18Kernel_traits_baseILj4096EfS2_fS2_fjLj128EEEEELb0ELb1ELb1ELb1EEEvNS_9FwdParamsE)
        /*149c*/ 	.word	0x00000000


	//----- nvinfo : EIATTR_MIN_STACK_SIZE
	.align		4
.L_888:
        /*14a0*/ 	.byte	0x04, 0x12
        /*14a2*/ 	.short	(.L_890 - .L_889)
	.align		4
.L_889:
        /*14a4*/ 	.word	index@(_ZN10layer_norm13ln_fwd_kernelINS_13Kernel_traitsIf6__halffS2_fjLj4096ELj1ELj1ELj4ELj16ENS_18Kernel_traits_baseILj4096EfS2_fS2_fjLj128EEEEELb1ELb0ELb0ELb0EEEvNS_9FwdParamsE)
        /*14a8*/ 	.word	0x00000000


	//----- nvinfo : EIATTR_MIN_STACK_SIZE
	.align		4
.L_890:
        /*14ac*/ 	.byte	0x04, 0x12
        /*14ae*/ 	.short	(.L_892 - .L_891)
	.align		4
.L_891:
        /*14b0*/ 	.word	index@(_ZN10layer_norm13ln_fwd_kernelINS_13Kernel_traitsIf6__halffS2_fjLj4096ELj1ELj1ELj4ELj16ENS_18Kernel_traits_baseILj4096EfS2_fS2_fjLj128EEEEELb1ELb0ELb0ELb1EEEvNS_9FwdParamsE)
        /*14b4*/ 	.word	0x00000000


	//----- nvinfo : EIATTR_MIN_STACK_SIZE
	.align		4
.L_892:
        /*14b8*/ 	.byte	0x04, 0x12
        /*14ba*/ 	.short	(.L_894 - .L_893)
	.align		4
.L_893:
        /*14bc*/ 	.word	index@(_ZN10layer_norm13ln_fwd_kernelINS_13Kernel_traitsIf6__halffS2_fjLj4096ELj1ELj1ELj4ELj16ENS_18Kernel_traits_baseILj4096EfS2_fS2_fjLj128EEEEELb1ELb0ELb1ELb0EEEvNS_9FwdParamsE)
        /*14c0*/ 	.word	0x00000000


	//----- nvinfo : EIATTR_MIN_STACK_SIZE
	.align		4
.L_894:
        /*14c4*/ 	.byte	0x04, 0x12
        /*14c6*/ 	.short	(.L_896 - .L_895)
	.align		4
.L_895:
        /*14c8*/ 	.word	index@(_ZN10layer_norm13ln_fwd_kernelINS_13Kernel_traitsIf6__halffS2_fjLj4096ELj1ELj1ELj4ELj16ENS_18Kernel_traits_baseILj4096EfS2_fS2_fjLj128EEEEELb1ELb0ELb1ELb1EEEvNS_9FwdParamsE)
        /*14cc*/ 	.word	0x00000000


	//----- nvinfo : EIATTR_MIN_STACK_SIZE
	.align		4
.L_896:
        /*14d0*/ 	.byte	0x04, 0x12
        /*14d2*/ 	.short	(.L_898 - .L_897)
	.align		4
.L_897:
        /*14d4*/ 	.word	index@(_ZN10layer_norm13ln_fwd_kernelINS_13Kernel_traitsIf6__halffS2_fjLj4096ELj1ELj1ELj4ELj16ENS_18Kernel_traits_baseILj4096EfS2_fS2_fjLj128EEEEELb1ELb1ELb0ELb0EEEvNS_9FwdParamsE)
        /*14d8*/ 	.word	0x00000000


	//----- nvinfo : EIATTR_MIN_STACK_SIZE
	.align		4
.L_898:
        /*14dc*/ 	.byte	0x04, 0x12
        /*14de*/ 	.short	(.L_900 - .L_899)
	.align		4
.L_899:
        /*14e0*/ 	.word	index@(_ZN10layer_norm13ln_fwd_kernelINS_13Kernel_traitsIf6__halffS2_fjLj4096ELj1ELj1ELj4ELj16ENS_18Kernel_traits_baseILj4096EfS2_fS2_fjLj128EEEEELb1ELb1ELb0ELb1EEEvNS_9FwdParamsE)
        /*14e4*/ 	.word	0x00000000


	//----- nvinfo : EIATTR_MIN_STACK_SIZE
	.align		4
.L_900:
        /*14e8*/ 	.byte	0x04, 0x12
        /*14ea*/ 	.short	(.L_902 - .L_901)
	.align		4
.L_901:
        /*14ec*/ 	.word	index@(_ZN10layer_norm13ln_fwd_kernelINS_13Kernel_traitsIf6__halffS2_fjLj4096ELj1ELj1ELj4ELj16ENS_18Kernel_traits_baseILj4096EfS2_fS2_fjLj128EEEEELb1ELb1ELb1ELb0EEEvNS_9FwdParamsE)
        /*14f0*/ 	.word	0x00000000


	//----- nvinfo : EIATTR_MIN_STACK_SIZE
	.align		4
.L_902:
        /*14f4*/ 	.byte	0x04, 0x12
        /*14f6*/ 	.short	(.L_904 - .L_903)
	.align		4
.L_903:
        /*14f8*/ 	.word	index@(_ZN10layer_norm13ln_fwd_kernelINS_13Kernel_traitsIf6__halffS2_fjLj4096ELj1ELj1ELj4ELj16ENS_18Kernel_traits_baseILj4096EfS2_fS2_fjLj128EEEEELb1ELb1ELb1ELb1EEEvNS_9FwdParamsE)
        /*14fc*/ 	.word	0x00000000


	//----- nvinfo : EIATTR_MIN_STACK_SIZE
	.align		4
.L_904:
        /*1500*/ 	.byte	0x04, 0x12
        /*1502*/ 	.short	(.L_906 - .L_905)
	.align		4
.L_905:
        /*1504*/ 	.word	index@(_ZN10layer_norm13ln_fwd_kernelINS_13Kernel_traitsI6__halfffffjLj4096ELj1ELj1ELj4ELj16ENS_18Kernel_traits_baseILj4096ES2_ffffjLj128EEEEELb0ELb0ELb0ELb0EEEvNS_9FwdParamsE)
        /*1508*/ 	.word	0x00000000


	//----- nvinfo : EIATTR_MIN_STACK_SIZE
	.align		4
.L_906:
        /*150c*/ 	.byte	0x04, 0x12
        /*150e*/ 	.short	(.L_908 - .L_907)
	.align		4
.L_907:
        /*1510*/ 	.word	index@(_ZN10layer_norm13ln_fwd_kernelINS_13Kernel_traitsI6__halfffffjLj4096ELj1ELj1ELj4ELj16ENS_18Kernel_traits_baseILj4096ES2_ffffjLj128EEEEELb0ELb0ELb0ELb1EEEvNS_9FwdParamsE)
        /*1514*/ 	.word	0x00000000


	//----- nvinfo : EIATTR_MIN_STACK_SIZE
	.align		4
.L_908:
        /*1518*/ 	.byte	0x04, 0x12
        /*151a*/ 	.short	(.L_910 - .L_909)
	.align		4
.L_909:
        /*151c*/ 	.word	index@(_ZN10layer_norm13ln_fwd_kernelINS_13Kernel_traitsI6__halfffffjLj4096ELj1ELj1ELj4ELj16ENS_18Kernel_traits_baseILj4096ES2_ffffjLj128EEEEELb0ELb0ELb1ELb0EEEvNS_9FwdParamsE)
        /*1520*/ 	.word	0x00000000


	//----- nvinfo : EIATTR_MIN_STACK_SIZE
	.align		4
.L_910:
        /*1524*/ 	.byte	0x04, 0x12
        /*1526*/ 	.short	(.L_912 - .L_911)
	.align		4
.L_911:
        /*1528*/ 	.word	index@(_ZN10layer_norm13ln_fwd_kernelINS_13Kernel_traitsI6__halfffffjLj4096ELj1ELj1ELj4ELj16ENS_18Kernel_traits_baseILj4096ES2_ffffjLj128EEEEELb0ELb0ELb1ELb1EEEvNS_9FwdParamsE)
        /*152c*/ 	.word	0x00000000


	//----- nvinfo : EIATTR_MIN_STACK_SIZE
	.align		4
.L_912:
        /*1530*/ 	.byte	0x04, 0x12
        /*1532*/ 	.short	(.L_914 - .L_913)
	.align		4
.L_913:
        /*1534*/ 	.word	index@(_ZN10layer_norm13ln_fwd_kernelINS_13Kernel_traitsI6__halfffffjLj4096ELj1ELj1ELj4ELj16ENS_18Kernel_traits_baseILj4096ES2_ffffjLj128EEEEELb0ELb1ELb0ELb0EEEvNS_9FwdParamsE)
        /*1538*/ 	.word	0x00000000


	//----- nvinfo : EIATTR_MIN_STACK_SIZE
	.align		4
.L_914:
        /*153c*/ 	.byte	0x04, 0x12
        /*153e*/ 	.short	(.L_916 - .L_915)
	.align		4
.L_915:
        /*1540*/ 	.word	index@(_ZN10layer_norm13ln_fwd_kernelINS_13Kernel_traitsI6__halfffffjLj4096ELj1ELj1ELj4ELj16ENS_18Kernel_traits_baseILj4096ES2_ffffjLj128EEEEELb0ELb1ELb0ELb1EEEvNS_9FwdParamsE)
        /*1544*/ 	.word	0x00000000


	//----- nvinfo : EIATTR_MIN_STACK_SIZE
	.align		4
.L_916:
        /*1548*/ 	.byte	0x04, 0x12
        /*154a*/ 	.short	(.L_918 - .L_917)
	.align		4
.L_917:
        /*154c*/ 	.word	index@(_ZN10layer_norm13ln_fwd_kernelINS_13Kernel_traitsI6__halfffffjLj4096ELj1ELj1ELj4ELj16ENS_18Kernel_traits_baseILj4096ES2_ffffjLj128EEEEELb0ELb1ELb1ELb0EEEvNS_9FwdParamsE)
        /*1550*/ 	.word	0x00000000


	//----- nvinfo : EIATTR_MIN_STACK_SIZE
	.align		4
.L_918:
        /*1554*/ 	.byte	0x04, 0x12
        /*1556*/ 	.short	(.L_920 - .L_919)
	.align		4
.L_919:
        /*1558*/ 	.word	index@(_ZN10layer_norm13ln_fwd_kernelINS_13Kernel_traitsI6__halfffffjLj4096ELj1ELj1ELj4ELj16ENS_18Kernel_traits_baseILj4096ES2_ffffjLj128EEEEELb0ELb1ELb1ELb1EEEvNS_9FwdParamsE)
        /*155c*/ 	.word	0x00000000


	//----- nvinfo : EIATTR_MIN_STACK_SIZE
	.align		4
.L_920:
        /*1560*/ 	.byte	0x04, 0x12
        /*1562*/ 	.short	(.L_922 - .L_921)
	.align		4
.L_921:
        /*1564*/ 	.word	index@(_ZN10layer_norm13ln_fwd_kernelINS_13Kernel_traitsI6__halfffffjLj4096ELj1ELj1ELj4ELj16ENS_18Kernel_traits_baseILj4096ES2_ffffjLj128EEEEELb1ELb0ELb0ELb0EEEvNS_9FwdParamsE)
        /*1568*/ 	.word	0x00000000


	//----- nvinfo : EIATTR_MIN_STACK_SIZE
	.align		4
.L_922:
        /*156c*/ 	.byte	0x04, 0x12
        /*156e*/ 	.short	(.L_924 - .L_923)
	.align		4
.L_923:
        /*1570*/ 	.word	index@(_ZN10layer_norm13ln_fwd_kernelINS_13Kernel_traitsI6__halfffffjLj4096ELj1ELj1ELj4ELj16ENS_18Kernel_traits_baseILj4096ES2_ffffjLj128EEEEELb1ELb0ELb0ELb1EEEvNS_9FwdParamsE)
        /*1574*/ 	.word	0x00000000


	//----- nvinfo : EIATTR_MIN_STACK_SIZE
	.align		4
.L_924:
        /*1578*/ 	.byte	0x04, 0x12
        /*157a*/ 	.short	(.L_926 - .L_925)
	.align		4
.L_925:
        /*157c*/ 	.word	index@(_ZN10layer_norm13ln_fwd_kernelINS_13Kernel_traitsI6__halfffffjLj4096ELj1ELj1ELj4ELj16ENS_18Kernel_traits_baseILj4096ES2_ffffjLj128EEEEELb1ELb0ELb1ELb0EEEvNS_9FwdParamsE)
        /*1580*/ 	.word	0x00000000


	//----- nvinfo : EIATTR_MIN_STACK_SIZE
	.align		4
.L_926:
        /*1584*/ 	.byte	0x04, 0x12
        /*1586*/ 	.short	(.L_928 - .L_927)
	.align		4
.L_927:
        /*1588*/ 	.word	index@(_ZN10layer_norm13ln_fwd_kernelINS_13Kernel_traitsI6__halfffffjLj4096ELj1ELj1ELj4ELj16ENS_18Kernel_traits_baseILj4096ES2_ffffjLj128EEEEELb1ELb0ELb1ELb1EEEvNS_9FwdParamsE)
        /*158c*/ 	.word	0x00000000


	//----- nvinfo : EIATTR_MIN_STACK_SIZE
	.align		4
.L_928:
        /*1590*/ 	.byte	0x04, 0x12
        /*1592*/ 	.short	(.L_930 - .L_929)
	.align		4
.L_929:
        /*1594*/ 	.word	index@(_ZN10layer_norm13ln_fwd_kernelINS_13Kernel_traitsI6__halfffffjLj4096ELj1ELj1ELj4ELj16ENS_18Kernel_traits_baseILj4096ES2_ffffjLj128EEEEELb1ELb1ELb0ELb0EEEvNS_9FwdParamsE)
        /*1598*/ 	.word	0x00000010


	//----- nvinfo : EIATTR_MIN_STACK_SIZE
	.align		4
.L_930:
        /*159c*/ 	.byte	0x04, 0x12
        /*159e*/ 	.short	(.L_932 - .L_931)
	.align		4
.L_931:
        /*15a0*/ 	.word	index@(_ZN10layer_norm13ln_fwd_kernelINS_13Kernel_traitsI6__halfffffjLj4096ELj1ELj1ELj4ELj16ENS_18Kernel_traits_baseILj4096ES2_ffffjLj128EEEEELb1ELb1ELb0ELb1EEEvNS_9FwdParamsE)
        /*15a4*/ 	.word	0x00000000


	//----- nvinfo : EIATTR_MIN_STACK_SIZE
	.align		4
.L_932:
        /*15a8*/ 	.byte	0x04, 0x12
        /*15aa*/ 	.short	(.L_934 - .L_933)
	.align		4
.L_933:
        /*15ac*/ 	.word	index@(_ZN10layer_norm13ln_fwd_kernelINS_13Kernel_traitsI6__halfffffjLj4096ELj1ELj1ELj4ELj16ENS_18Kernel_traits_baseILj4096ES2_ffffjLj128EEEEELb1ELb1ELb1ELb0EEEvNS_9FwdParamsE)
        /*15b0*/ 	.word	0x00000000


	//----- nvinfo : EIATTR_MIN_STACK_SIZE
	.align		4
.L_934:
        /*15b4*/ 	.byte	0x04, 0x12
        /*15b6*/ 	.short	(.L_936 - .L_935)
	.align		4
.L_935:
        /*15b8*/ 	.word	index@(_ZN10layer_norm13ln_fwd_kernelINS_13Kernel_traitsI6__halfffffjLj4096ELj1ELj1ELj4ELj16ENS_18Kernel_traits_baseILj4096ES2_ffffjLj128EEEEELb1ELb1ELb1ELb1EEEvNS_9FwdParamsE)
        /*15bc*/ 	.word	0x00000000


	//----- nvinfo : EIATTR_MIN_STACK_SIZE
	.align		4
.L_936:
        /*15c0*/ 	.byte	0x04, 0x12
        /*15c2*/ 	.short	(.L_938 - .L_937)
	.align		4
.L_937:
        /*15c4*/ 	.word	index@(_ZN10layer_norm13ln_fwd_kernelINS_13Kernel_traitsIfffffjLj4096ELj1ELj1ELj4ELj16ENS_18Kernel_traits_baseILj4096EfffffjLj128EEEEELb0ELb0ELb0ELb0EEEvNS_9FwdParamsE)
        /*15c8*/ 	.word	0x00000000


	//----- nvinfo : EIATTR_MIN_STACK_SIZE
	.align		4
.L_938:
        /*15cc*/ 	.byte	0x04, 0x12
        /*15ce*/ 	.short	(.L_940 - .L_939)
	.align		4
.L_939:
        /*15d0*/ 	.word	index@(_ZN10layer_norm13ln_fwd_kernelINS_13Kernel_traitsIfffffjLj4096ELj1ELj1ELj4ELj16ENS_18Kernel_traits_baseILj4096EfffffjLj128EEEEELb0ELb0ELb0ELb1EEEvNS_9FwdParamsE)
        /*15d4*/ 	.word	0x00000000


	//----- nvinfo : EIATTR_MIN_STACK_SIZE
	.align		4
.L_940:
        /*15d8*/ 	.byte	0x04, 0x12
        /*15da*/ 	.short	(.L_942 - .L_941)
	.align		4
.L_941:
        /*15dc*/ 	.word	index@(_ZN10layer_norm13ln_fwd_kernelINS_13Kernel_traitsIfffffjLj4096ELj1ELj1ELj4ELj16ENS_18Kernel_traits_baseILj4096EfffffjLj128EEEEELb0ELb0ELb1ELb0EEEvNS_9FwdParamsE)
        /*15e0*/ 	.word	0x00000000


	//----- nvinfo : EIATTR_MIN_STACK_SIZE
	.align		4
.L_942:
        /*15e4*/ 	.byte	0x04, 0x12
        /*15e6*/ 	.short	(.L_944 - .L_943)
	.align		4
.L_943:
        /*15e8*/ 	.word	index@(_ZN10layer_norm13ln_fwd_kernelINS_13Kernel_traitsIfffffjLj4096ELj1ELj1ELj4ELj16ENS_18Kernel_traits_baseILj4096EfffffjLj128EEEEELb0ELb0ELb1ELb1EEEvNS_9FwdParamsE)
        /*15ec*/ 	.word	0x00000000


	//----- nvinfo : EIATTR_MIN_STACK_SIZE
	.align		4
.L_944:
        /*15f0*/ 	.byte	0x04, 0x12
        /*15f2*/ 	.short	(.L_946 - .L_945)
	.align		4
.L_945:
        /*15f4*/ 	.word	index@(_ZN10layer_norm13ln_fwd_kernelINS_13Kernel_traitsIfffffjLj4096ELj1ELj1ELj4ELj16ENS_18Kernel_traits_baseILj4096EfffffjLj128EEEEELb0ELb1ELb0ELb0EEEvNS_9FwdParamsE)
        /*15f8*/ 	.word	0x00000000


	//----- nvinfo : EIATTR_MIN_STACK_SIZE
	.align		4
.L_946:
        /*15fc*/ 	.byte	0x04, 0x12
        /*15fe*/ 	.short	(.L_948 - .L_947)
	.align		4
.L_947:
        /*1600*/ 	.word	index@(_ZN10layer_norm13ln_fwd_kernelINS_13Kernel_traitsIfffffjLj4096ELj1ELj1ELj4ELj16ENS_18Kernel_traits_baseILj4096EfffffjLj128EEEEELb0ELb1ELb0ELb1EEEvNS_9FwdParamsE)
        /*1604*/ 	.word	0x00000000


	//----- nvinfo : EIATTR_MIN_STACK_SIZE
	.align		4
.L_948:
        /*1608*/ 	.byte	0x04, 0x12
        /*160a*/ 	.short	(.L_950 - .L_949)
	.align		4
.L_949:
        /*160c*/ 	.word	index@(_ZN10layer_norm13ln_fwd_kernelINS_13Kernel_traitsIfffffjLj4096ELj1ELj1ELj4ELj16ENS_18Kernel_traits_baseILj4096EfffffjLj128EEEEELb0ELb1ELb1ELb0EEEvNS_9FwdParamsE)
        /*1610*/ 	.word	0x00000000


	//----- nvinfo : EIATTR_MIN_STACK_SIZE
	.align		4
.L_950:
        /*1614*/ 	.byte	0x04, 0x12
        /*1616*/ 	.short	(.L_952 - .L_951)
	.align		4
.L_951:
        /*1618*/ 	.word	index@(_ZN10layer_norm13ln_fwd_kernelINS_13Kernel_traitsIfffffjLj4096ELj1ELj1ELj4ELj16ENS_18Kernel_traits_baseILj4096EfffffjLj128EEEEELb0ELb1ELb1ELb1EEEvNS_9FwdParamsE)
        /*161c*/ 	.word	0x00000000


	//----- nvinfo : EIATTR_MIN_STACK_SIZE
	.align		4
.L_952:
        /*1620*/ 	.byte	0x04, 0x12
        /*1622*/ 	.short	(.L_954 - .L_953)
	.align		4
.L_953:
        /*1624*/ 	.word	index@(_ZN10layer_norm13ln_fwd_kernelINS_13Kernel_traitsIfffffjLj4096ELj1ELj1ELj4ELj16ENS_18Kernel_traits_baseILj4096EfffffjLj128EEEEELb1ELb0ELb0ELb0EEEvNS_9FwdParamsE)
        /*1628*/ 	.word	0x00000000


	//----- nvinfo : EIATTR_MIN_STACK_SIZE
	.align		4
.L_954:
        /*162c*/ 	.byte	0x04, 0x12
        /*162e*/ 	.short	(.L_956 - .L_955)
	.align		4
.L_955:
        /*1630*/ 	.word	index@(_ZN10layer_norm13ln_fwd_kernelINS_13Kernel_traitsIfffffjLj4096ELj1ELj1ELj4ELj16ENS_18Kernel_traits_baseILj4096EfffffjLj128EEEEELb1ELb0ELb0ELb1EEEvNS_9FwdParamsE)
        /*1634*/ 	.word	0x00000000


	//----- nvinfo : EIATTR_MIN_STACK_SIZE
	.align		4
.L_956:
        /*1638*/ 	.byte	0x04, 0x12
        /*163a*/ 	.short	(.L_958 - .L_957)
	.align		4
.L_957:
        /*163c*/ 	.word	index@(_ZN10layer_norm13ln_fwd_kernelINS_13Kernel_traitsIfffffjLj4096ELj1ELj1ELj4ELj16ENS_18Kernel_traits_baseILj4096EfffffjLj128EEEEELb1ELb0ELb1ELb0EEEvNS_9FwdParamsE)
        /*1640*/ 	.word	0x00000000


	//----- nvinfo : EIATTR_MIN_STACK_SIZE
	.align		4
.L_958:
        /*1644*/ 	.byte	0x04, 0x12
        /*1646*/ 	.short	(.L_960 - .L_959)
	.align		4
.L_959:
        /*1648*/ 	.word	index@(_ZN10layer_norm13ln_fwd_kernelINS_13Kernel_traitsIfffffjLj4096ELj1ELj1ELj4ELj16ENS_18Kernel_traits_baseILj4096EfffffjLj128EEEEELb1ELb0ELb1ELb1EEEvNS_9FwdParamsE)
        /*164c*/ 	.word	0x00000000


	//----- nvinfo : EIATTR_MIN_STACK_SIZE
	.align		4
.L_960:
        /*1650*/ 	.byte	0x04, 0x12
        /*1652*/ 	.short	(.L_962 - .L_961)
	.align		4
.L_961:
        /*1654*/ 	.word	index@(_ZN10layer_norm13ln_fwd_kernelINS_13Kernel_traitsIfffffjLj4096ELj1ELj1ELj4ELj16ENS_18Kernel_traits_baseILj4096EfffffjLj128EEEEELb1ELb1ELb0ELb0EEEvNS_9FwdParamsE)
        /*1658*/ 	.word	0x00000000


	//----- nvinfo : EIATTR_MIN_STACK_SIZE
	.align		4
.L_962:
        /*165c*/ 	.byte	0x04, 0x12
        /*165e*/ 	.short	(.L_964 - .L_963)
	.align		4
.L_963:
        /*1660*/ 	.word	index@(_ZN10layer_norm13ln_fwd_kernelINS_13Kernel_traitsIfffffjLj4096ELj1ELj1ELj4ELj16ENS_18Kernel_traits_baseILj4096EfffffjLj128EEEEELb1ELb1ELb0ELb1EEEvNS_9FwdParamsE)
        /*1664*/ 	.word	0x00000000


	//----- nvinfo : EIATTR_MIN_STACK_SIZE
	.align		4
.L_964:
        /*1668*/ 	.byte	0x04, 0x12
        /*166a*/ 	.short	(.L_966 - .L_965)
	.align		4
.L_965:
        /*166c*/ 	.word	index@(_ZN10layer_norm13ln_fwd_kernelINS_13Kernel_traitsIfffffjLj4096ELj1ELj1ELj4ELj16ENS_18Kernel_traits_baseILj4096EfffffjLj128EEEEELb1ELb1ELb1ELb0EEEvNS_9FwdParamsE)
        /*1670*/ 	.word	0x00000008


	//----- nvinfo : EIATTR_MIN_STACK_SIZE
	.align		4
.L_966:
        /*1674*/ 	.byte	0x04, 0x12
        /*1676*/ 	.short	(.L_968 - .L_967)
	.align		4
.L_967:
        /*1678*/ 	.word	index@(_ZN10layer_norm13ln_fwd_kernelINS_13Kernel_traitsIfffffjLj4096ELj1ELj1ELj4ELj16ENS_18Kernel_traits_baseILj4096EfffffjLj128EEEEELb1ELb1ELb1ELb1EEEvNS_9FwdParamsE)
        /*167c*/ 	.word	0x00000000
.L_968:


//--------------------- .nv.compat                --------------------------
	.section	.nv.compat,"",@"SHT_CUDA_COMPAT_INFO"
	.align	4
        /*0000*/ 	.byte	0x02, 0x09, 0x01, 0x00, 0x02, 0x02, 0x01, 0x00, 0x02, 0x05, 0x05, 0x00, 0x03, 0x07, 0x01, 0x01
        /*0010*/ 	.byte	0x02, 0x03, 0x00, 0x00, 0x02, 0x06, 0x01, 0x00, 0x04, 0x0b, 0x08, 0x00, 0x00, 0x00, 0x00, 0x00
        /*0020*/ 	.byte	0x00, 0x00, 0x00, 0x00


//--------------------- .nv.info._ZN10layer_norm13ln_fwd_kernelINS_13Kernel_traitsI13__nv_bfloat16S2_S2_S2_fjLj4096ELj1ELj1ELj4ELj16ENS_18Kernel_traits_baseILj4096ES2_S2_S2_S2_fjLj128EEEEELb0ELb0ELb0ELb0EEEvNS_9FwdParamsE --------------------------
	.section	.nv.info._ZN10layer_norm13ln_fwd_kernelINS_13Kernel_traitsI13__nv_bfloat16S2_S2_S2_fjLj4096ELj1ELj1ELj4ELj16ENS_18Kernel_traits_baseILj4096ES2_S2_S2_S2_fjLj128EEEEELb0ELb0ELb0ELb0EEEvNS_9FwdParamsE,"",@"SHT_CUDA_INFO"
	.sectionflags	@""
	.align	4


	//----- nvinfo : EIATTR_CUDA_API_VERSION
	.align		4
        /*0000*/ 	.byte	0x04, 0x37
        /*0002*/ 	.short	(.L_970 - .L_969)
.L_969:
        /*0004*/ 	.word	0x00000082


	//----- nvinfo : EIATTR_KPARAM_INFO
	.align		4
.L_970:
        /*0008*/ 	.byte	0x04, 0x17
        /*000a*/ 	.short	(.L_972 - .L_971)
.L_971:
        /*000c*/ 	.word	0x00000000
        /*0010*/ 	.short	0x0000
        /*0012*/ 	.short	0x0000
        /*0014*/ 	.byte	0x00, 0xf0, 0xa1, 0x03


	//----- nvinfo : EIATTR_SPARSE_MMA_MASK
	.align		4
.L_972:
        /*0018*/ 	.byte	0x03, 0x50
        /*001a*/ 	.short	0x0000


	//----- nvinfo : EIATTR_MAXREG_COUNT
	.align		4
        /*001c*/ 	.byte	0x03, 0x1b
        /*001e*/ 	.short	0x00ff


	//----- nvinfo : EIATTR_NUM_BARRIERS
	.align		4
        /*0020*/ 	.byte	0x02, 0x4c
        /*0022*/ 	.byte	0x01
	.zero		1


	//----- nvinfo : EIATTR_MERCURY_ISA_VERSION
	.align		4
        /*0024*/ 	.byte	0x03, 0x5f
        /*0026*/ 	.short	0x0101


	//----- nvinfo : EIATTR_COOP_GROUP_MASK_REGIDS
	.align		4
        /*0028*/ 	.byte	0x04, 0x29
        /*002a*/ 	.short	(.L_974 - .L_973)


	//   ....[0]....
.L_973:
        /*002c*/ 	.word	0xffffffff


	//   ....[1]....
        /*0030*/ 	.word	0xffffffff


	//   ....[2]....
        /*0034*/ 	.word	0xffffffff


	//   ....[3]....
        /*0038*/ 	.word	0xffffffff


	//   ....[4]....
        /*003c*/ 	.word	0xffffffff


	//   ....[5]....
        /*0040*/ 	.word	0xffffffff


	//   ....[6]....
        /*0044*/ 	.word	0xffffffff


	//   ....[7]....
        /*0048*/ 	.word	0xffffffff


	//   ....[8]....
        /*004c*/ 	.word	0xffffffff


	//   ....[9]....
        /*0050*/ 	.word	0xffffffff


	//   ....[10]....
        /*0054*/ 	.word	0xffffffff


	//   ....[11]....
        /*0058*/ 	.word	0xffffffff


	//   ....[12]....
        /*005c*/ 	.word	0xffffffff


	//   ....[13]....
        /*0060*/ 	.word	0xffffffff


	//   ....[14]....
        /*0064*/ 	.word	0xffffffff


	//   ....[15]....
        /*0068*/ 	.word	0xffffffff


	//   ....[16]....
        /*006c*/ 	.word	0xffffffff


	//   ....[17]....
        /*0070*/ 	.word	0xffffffff


	//----- nvinfo : EIATTR_COOP_GROUP_INSTR_OFFSETS
	.align		4
.L_974:
        /*0074*/ 	.byte	0x04, 0x28
        /*0076*/ 	.short	(.L_976 - .L_975)


	//   ....[0]....
.L_975:
        /*0078*/ 	.word	0x00002680


	//   ....[1]....
        /*007c*/ 	.word	0x000026a0


	//   ....[2]....
        /*0080*/ 	.word	0x000026c0


	//   ....[3]....
        /*0084*/ 	.word	0x000026e0


	//   ....[4]....
        /*0088*/ 	.word	0x00002700


	//   ....[5]....
        /*008c*/ 	.word	0x00002b80


	//   ....[6]....
        /*0090*/ 	.word	0x00002ba0


	//   ....[7]....
        /*0094*/ 	.word	0x00002bc0


	//   ....[8]....
        /*0098*/ 	.word	0x00002be0


	//   ....[9]....
        /*009c*/ 	.word	0x00002c00


	//   ....[10]....
        /*00a0*/ 	.word	0x00002d80


	//   ....[11]....
        /*00a4*/ 	.word	0x00002dc0


	//   ....[12]....
        /*00a8*/ 	.word	0x00002de0


	//   ....[13]....
        /*00ac*/ 	.word	0x00002e20


	//   ....[14]....
        /*00b0*/ 	.word	0x00002ef0


	//   ....[15]....
        /*00b4*/ 	.word	0x00002f10


	//   ....[16]....
        /*00b8*/ 	.word	0x00002fc0


	//   ....[17]....
        /*00bc*/ 	.word	0x00002ff0


	//----- nvinfo : EIATTR_VRC_CTA_INIT_COUNT
	.align		4
.L_976:
        /*00c0*/ 	.byte	0x02, 0x4a
	.zero		1
	.zero		1


	//----- nvinfo : EIATTR_EXIT_INSTR_OFFSETS
	.align		4
        /*00c4*/ 	.byte	0x04, 0x1c
        /*00c6*/ 	.short	(.L_978 - .L_977)


	//   ....[0]....
.L_977:
        /*00c8*/ 	.word	0x00000580


	//   ....[1]....
        /*00cc*/ 	.word	0x00003dc0


	//----- nvinfo : EIATTR_MAX_THREADS
	.align		4
.L_978:
        /*00d0*/ 	.byte	0x04, 0x05
        /*00d2*/ 	.short	(.L_980 - .L_979)
.L_979:
        /*00d4*/ 	.word	0x00000080
        /*00d8*/ 	.word	0x00000001
        /*00dc*/ 	.word	0x00000001


	//----- nvinfo : EIATTR_CRS_STACK_SIZE
	.align		4
.L_980:
        /*00e0*/ 	.byte	0x04, 0x1e
        /*00e2*/ 	.short	(.L_982 - .L_981)
.L_981:
        /*00e4*/ 	.word	0x00000000


	//----- nvinfo : EIATTR_CBANK_PARAM_SIZE
	.align		4
.L_982:
        /*00e8*/ 	.byte	0x03, 0x19
        /*00ea*/ 	.short	0x00e8


	//----- nvinfo : EIATTR_PARAM_CBANK
	.align		4
        /*00ec*/ 	.byte	0x04, 0x0a
        /*00ee*/ 	.short	(.L_984 - .L_983)
	.align		4
.L_983:
        /*00f0*/ 	.word	index@(.nv.constant0._ZN10layer_norm13ln_fwd_kernelINS_13Kernel_traitsI13__nv_bfloat16S2_S2_S2_fjLj4096ELj1ELj1ELj4ELj16ENS_18Kernel_traits_baseILj4096ES2_S2_S2_S2_fjLj128EEEEELb0ELb0ELb0ELb0EEEvNS_9FwdParamsE)
        /*00f4*/ 	.short	0x0380
        /*00f6*/ 	.short	0x00e8


	//----- nvinfo : EIATTR_SW_WAR
	.align		4
.L_984:
        /*00f8*/ 	.byte	0x04, 0x36
        /*00fa*/ 	.short	(.L_986 - .L_985)
.L_985:
        /*00fc*/ 	.word	0x00000008
.L_986:


//--------------------- .nv.info._ZN10layer_norm13ln_fwd_kernelINS_13Kernel_traitsI13__nv_bfloat16S2_S2_S2_fjLj4096ELj1ELj1ELj4ELj16ENS_18Kernel_traits_baseILj4096ES2_S2_S2_S2_fjLj128EEEEELb0ELb0ELb0ELb1EEEvNS_9FwdParamsE --------------------------
	.section	.nv.info._ZN10layer_norm13ln_fwd_kernelINS_13Kernel_traitsI13__nv_bfloat16S2_S2_S2_fjLj4096ELj1ELj1ELj4ELj16ENS_18Kernel_traits_baseILj4096ES2_S2_S2_S2_fjLj128EEEEELb0ELb0ELb0ELb1EEEvNS_9FwdParamsE,"",@"SHT_CUDA_INFO"
	.sectionflags	@""
	.align	4


	//----- nvinfo : EIATTR_CUDA_API_VERSION
	.align		4
        /*0000*/ 	.byte	0x04, 0x37
        /*0002*/ 	.short	(.L_988 - .L_987)
.L_987:
        /*0004*/ 	.word	0x00000082


	//----- nvinfo : EIATTR_KPARAM_INFO
	.align		4
.L_988:
        /*0008*/ 	.byte	0x04, 0x17
        /*000a*/ 	.short	(.L_990 - .L_989)
.L_989:
        /*000c*/ 	.word	0x00000000
        /*0010*/ 	.short	0x0000
        /*0012*/ 	.short	0x0000
        /*0014*/ 	.byte	0x00, 0xf0, 0xa1, 0x03


	//----- nvinfo : EIATTR_SPARSE_MMA_MASK
	.align		4
.L_990:
        /*0018*/ 	.byte	0x03, 0x50
        /*001a*/ 	.short	0x0000


	//----- nvinfo : EIATTR_MAXREG_COUNT
	.align		4
        /*001c*/ 	.byte	0x03, 0x1b
        /*001e*/ 	.short	0x00ff


	//----- nvinfo : EIATTR_NUM_BARRIERS
	.align		4
        /*0020*/ 	.byte	0x02, 0x4c
        /*0022*/ 	.byte	0x01
	.zero		1


	//----- nvinfo : EIATTR_MERCURY_ISA_VERSION
	.align		4
        /*0024*/ 	.byte	0x03, 0x5f
        /*0026*/ 	.short	0x0101


	//----- nvinfo : EIATTR_COOP_GROUP_MASK_REGIDS
	.align		4
        /*0028*/ 	.byte	0x04, 0x29
        /*002a*/ 	.short	(.L_992 - .L_991)


	//   ....[0]....
.L_991:
        /*002c*/ 	.word	0xffffffff


	//   ....[1]....
        /*0030*/ 	.word	0xffffffff


	//   ....[2]....
        /*0034*/ 	.word	0xffffffff


	//   ....[3]....
        /*0038*/ 	.word	0xffffffff


	//   ....[4]....
        /*003c*/ 	.word	0xffffffff


	//   ....[5]....
        /*0040*/ 	.word	0xffffffff


	//   ....[6]....
        /*0044*/ 	.word	0xffffffff


	//   ....[7]....
        /*0048*/ 	.word	0xffffffff


	//   ....[8]....
        /*004c*/ 	.word	0xffffffff


	//   ....[9]....
        /*0050*/ 	.word	0xffffffff


	//   ....[10]....
        /*0054*/ 	.word	0xffffffff


	//   ....[11]....
        /*0058*/ 	.word	0xffffffff


	//   ....[12]....
        /*005c*/ 	.word	0xffffffff


	//   ....[13]....
        /*0060*/ 	.word	0xffffffff


	//   ....[14]....
        /*0064*/ 	.word	0xffffffff


	//   ....[15]....
        /*0068*/ 	.word	0xffffffff


	//   ....[16]....
        /*006c*/ 	.word	0xffffffff


	//   ....[17]....
        /*0070*/ 	.word	0xffffffff


	//----- nvinfo : EIATTR_COOP_GROUP_INSTR_OFFSETS
	.align		4
.L_992:
        /*0074*/ 	.byte	0x04, 0x28
        /*0076*/ 	.short	(.L_994 - .L_993)


	//   ....[0]....
.L_993:
        /*0078*/ 	.word	0x00002150


	//   ....[1]....
        /*007c*/ 	.word	0x00002170


	//   ....[2]....
        /*0080*/ 	.word	0x00002190


	//   ....[3]....
        /*0084*/ 	.word	0x000021b0


	//   ....[4]....
        /*0088*/ 	.word	0x000021d0


	//   ....[5]....
        /*008c*/ 	.word	0x00002600


	//   ....[6]....
        /*0090*/ 	.word	0x00002620


	//   ....[7]....
        /*0094*/ 	.word	0x00002640


	//   ....[8]....
        /*0098*/ 	.word	0x00002670


	//   ....[9]....
        /*009c*/ 	.word	0x000026b0


	//   ....[10]....
        /*00a0*/ 	.word	0x00002830


	//   ....[11]....
        /*00a4*/ 	.word	0x000028f0


	//   ....[12]....
        /*00a8*/ 	.word	0x00002900


	//   ....[13]....
        /*00ac*/ 	.word	0x00002950


	//   ....[14]....
        /*00b0*/ 	.word	0x00002990


	//   ....[15]....
        /*00b4*/ 	.word	0x000029d0


	//   ....[16]....
        /*00b8*/ 	.word	0x00002ae0


	//   ....[17]....
        /*00bc*/ 	.word	0x00002af0


	//----- nvinfo : EIATTR_VRC_CTA_INIT_COUNT
	.align		4
.L_994:
        /*00c0*/ 	.byte	0x02, 0x4a
	.zero		1
	.zero		1


	//----- nvinfo : EIATTR_EXIT_INSTR_OFFSETS
	.align		4
        /*00c4*/ 	.byte	0x04, 0x1c
        /*00c6*/ 	.short	(.L_996 - .L_995)


	//   ....[0]....
.L_995:
        /*00c8*/ 	.word	0x00000330


	//   ....[1]....
        /*00cc*/ 	.word	0x00003740


	//----- nvinfo : EIATTR_MAX_THREADS
	.align		4
.L_996:
        /*00d0*/ 	.byte	0x04, 0x05
        /*00d2*/ 	.short	(.L_998 - .L_997)
.L_997:
        /*00d4*/ 	.word	0x00000080
        /*00d8*/ 	.word	0x00000001
        /*00dc*/ 	.word	0x00000001


	//----- nvinfo : EIATTR_CRS_STACK_SIZE
	.align		4
.L_998:
        /*00e0*/ 	.byte	0x04, 0x1e
        /*00e2*/ 	.short	(.L_1000 - .L_999)
.L_999:
        /*00e4*/ 	.word	0x00000000


	//----- nvinfo : EIATTR_CBANK_PARAM_SIZE
	.align		4
.L_1000:
        /*00e8*/ 	.byte	0x03, 0x19
        /*00ea*/ 	.short	0x00e8


	//----- nvinfo : EIATTR_PARAM_CBANK
	.align		4
        /*00ec*/ 	.byte	0x04, 0x0a
        /*00ee*/ 	.short	(.L_1002 - .L_1001)
	.align		4
.L_1001:
        /*00f0*/ 	.word	index@(.nv.constant0._ZN10layer_norm13ln_fwd_kernelINS_13Kernel_traitsI13__nv_bfloat16S2_S2_S2_fjLj4096ELj1ELj1ELj4ELj16ENS_18Kernel_traits_baseILj4096ES2_S2_S2_S2_fjLj128EEEEELb0ELb0ELb0ELb1EEEvNS_9FwdParamsE)
        /*00f4*/ 	.short	0x0380
        /*00f6*/ 	.short	0x00e8


	//----- nvinfo : EIATTR_SW_WAR
	.align		4
.L_1002:
        /*00f8*/ 	.byte	0x04, 0x36
        /*00fa*/ 	.short	(.L_1004 - .L_1003)
.L_1003:
        /*00fc*/ 	.word	0x00000008
.L_1004:


//--------------------- .nv.info._ZN10layer_norm13ln_fwd_kernelINS_13Kernel_traitsI13__nv_bfloat16S2_S2_S2_fjLj4096ELj1ELj1ELj4ELj16ENS_18Kernel_traits_baseILj4096ES2_S2_S2_S2_fjLj128EEEEELb0ELb0ELb1ELb0EEEvNS_9FwdParamsE --------------------------
	.section	.nv.info._ZN10layer_norm13ln_fwd_kernelINS_13Kernel_traitsI13__nv_bfloat16S2_S2_S2_fjLj4096ELj1ELj1ELj4ELj16ENS_18Kernel_traits_baseILj4096ES2_S2_S2_S2_fjLj128EEEEELb0ELb0ELb1ELb0EEEvNS_9FwdParamsE,"",@"SHT_CUDA_INFO"
	.sectionflags	@""
	.align	4


	//----- nvinfo : EIATTR_CUDA_API_VERSION
	.align		4
        /*0000*/ 	.byte	0x04, 0x37
        /*0002*/ 	.short	(.L_1006 - .L_1005)
.L_1005:
        /*0004*/ 	.word	0x00000082


	//----- nvinfo : EIATTR_KPARAM_INFO
	.align		4
.L_1006:
        /*0008*/ 	.byte	0x04, 0x17
        /*000a*/ 	.short	(.L_1008 - .L_1007)
.L_1007:
        /*000c*/ 	.word	0x00000000
        /*0010*/ 	.short	0x0000
        /*0012*/ 	.short	0x0000
        /*0014*/ 	.byte	0x00, 0xf0, 0xa1, 0x03


	//----- nvinfo : EIATTR_SPARSE_MMA_MASK
	.align		4
.L_1008:
        /*0018*/ 	.byte	0x03, 0x50
        /*001a*/ 	.short	0x0000


	//----- nvinfo : EIATTR_MAXREG_COUNT
	.align		4
        /*001c*/ 	.byte	0x03, 0x1b
        /*001e*/ 	.short	0x00ff


	//----- nvinfo : EIATTR_NUM_BARRIERS
	.align		4
        /*0020*/ 	.byte	0x02, 0x4c
        /*0022*/ 	.byte	0x01
	.zero		1


	//----- nvinfo : EIATTR_MERCURY_ISA_VERSION
	.align		4
        /*0024*/ 	.byte	0x03, 0x5f
        /*0026*/ 	.short	0x0101


	//----- nvinfo : EIATTR_COOP_GROUP_MASK_REGIDS
	.align		4
        /*0028*/ 	.byte	0x04, 0x29
        /*002a*/ 	.short	(.L_1010 - .L_1009)


	//   ....[0]....
.L_1009:
        /*002c*/ 	.word	0xffffffff


	//   ....[1]....
        /*0030*/ 	.word	0xffffffff


	//   ....[2]....
        /*0034*/ 	.word	0xffffffff


	//   ....[3]....
        /*0038*/ 	.word	0xffffffff


	//   ....[4]....
        /*003c*/ 	.word	0xffffffff


	//   ....[5]....
        /*0040*/ 	.word	0xffffffff


	//   ....[6]....
        /*0044*/ 	.word	0xffffffff


	//   ....[7]....
        /*0048*/ 	.word	0xffffffff


	//   ....[8]....
        /*004c*/ 	.word	0xffffffff


	//   ....[9]....
        /*0050*/ 	.word	0xffffffff


	//   ....[10]....
        /*0054*/ 	.word	0xffffffff


	//   ....[11]....
        /*0058*/ 	.word	0xffffffff


	//   ....[12]....
        /*005c*/ 	.word	0xffffffff


	//   ....[13]....
        /*0060*/ 	.word	0xffffffff


	//   ....[14]....
        /*0064*/ 	.word	0xffffffff


	//   ....[15]....
        /*0068*/ 	.word	0xffffffff


	//   ....[16]....
        /*006c*/ 	.word	0xffffffff


	//   ....[17]....
        /*0070*/ 	.word	0xffffffff


	//----- nvinfo : EIATTR_COOP_GROUP_INSTR_OFFSETS
	.align		4
.L_1010:
        /*0074*/ 	.byte	0x04, 0x28
        /*0076*/ 	.short	(.L_1012 - .L_1011)


	//   ....[0]....
.L_1011:
        /*0078*/ 	.word	0x00002a70


	//   ....[1]....
        /*007c*/ 	.word	0x00002a90


	//   ....[2]....
        /*0080*/ 	.word	0x00002ab0


	//   ....[3]....
        /*0084*/ 	.word	0x00002ad0


	//   ....[4]....
        /*0088*/ 	.word	0x00002af0


	//   ....[5]....
        /*008c*/ 	.word	0x00002f30


	//   ....[6]....
        /*0090*/ 	.word	0x00002f50


	//   ....[7]....
        /*0094*/ 	.word	0x00002f70


	//   ....[8]....
        /*0098*/ 	.word	0x00002f90


	//   ....[9]....
        /*009c*/ 	.word	0x00002fc0


	//   ....[10]....
        /*00a0*/ 	.word	0x00003150


	//   ....[11]....
        /*00a4*/ 	.word	0x00003190


	//   ....[12]....
        /*00a8*/ 	.word	0x000031b0


	//   ....[13]....
        /*00ac*/ 	.word	0x000031f0


	//   ....[14]....
        /*00b0*/ 	.word	0x000032b0


	//   ....[15]....
        /*00b4*/ 	.word	0x000032e0


	//   ....[16]....
        /*00b8*/ 	.word	0x00003390


	//   ....[17]....
        /*00bc*/ 	.word	0x000033c0


	//----- nvinfo : EIATTR_VRC_CTA_INIT_COUNT
	.align		4
.L_1012:
        /*00c0*/ 	.byte	0x02, 0x4a
	.zero		1
	.zero		1


	//----- nvinfo : EIATTR_EXIT_INSTR_OFFSETS
	.align		4
        /*00c4*/ 	.byte	0x04, 0x1c
        /*00c6*/ 	.short	(.L_1014 - .L_1013)


	//   ....[0]....
.L_1013:
        /*00c8*/ 	.word	0x00000540


	//   ....[1]....
        /*00cc*/ 	.word	0x00004220


	//----- nvinfo : EIATTR_MAX_THREADS
	.align		4
.L_1014:
        /*00d0*/ 	.byte	0x04, 0x05
        /*00d2*/ 	.short	(.L_1016 - .L_1015)
.L_1015:
        /*00d4*/ 	.word	0x00000080
        /*00d8*/ 	.word	0x00000001
        /*00dc*/ 	.word	0x00000001


	//----- nvinfo : EIATTR_CRS_STACK_SIZE
	.align		4
.L_1016:
        /*00e0*/ 	.byte	0x04, 0x1e
        /*00e2*/ 	.short	(.L_1018 - .L_1017)
.L_1017:
        /*00e4*/ 	.word	0x00000000


	//----- nvinfo : EIATTR_CBANK_PARAM_SIZE
	.align		4
.L_1018:
        /*00e8*/ 	.byte	0x03, 0x19
        /*00ea*/ 	.short	0x00e8


	//----- nvinfo : EIATTR_PARAM_CBANK
	.align		4
        /*00ec*/ 	.byte	0x04, 0x0a
        /*00ee*/ 	.short	(.L_1020 - .L_1019)
	.align		4
.L_1019:
        /*00f0*/ 	.word	index@(.nv.constant0._ZN10layer_norm13ln_fwd_kernelINS_13Kernel_traitsI13__nv_bfloat16S2_S2_S2_fjLj4096ELj1ELj1ELj4ELj16ENS_18Kernel_traits_baseILj4096ES2_S2_S2_S2_fjLj128EEEEELb0ELb0ELb1ELb0EEEvNS_9FwdParamsE)
        /*00f4*/ 	.short	0x0380
        /*00f6*/ 	.short	0x00e8


	//----- nvinfo : EIATTR_SW_WAR
	.align		4
.L_1020:
        /*00f8*/ 	.byte	0x04, 0x36
        /*00fa*/ 	.short	(.L_1022 - .L_1021)
.L_1021:
        /*00fc*/ 	.word	0x00000008
.L_1022:


//--------------------- .nv.info._ZN10layer_norm13ln_fwd_kernelINS_13Kernel_traitsI13__nv_bfloat16S2_S2_S2_fjLj4096ELj1ELj1ELj4ELj16ENS_18Kernel_traits_baseILj4096ES2_S2_S2_S2_fjLj128EEEEELb0ELb0ELb1ELb1EEEvNS_9FwdParamsE --------------------------
	.section	.nv.info._ZN10layer_norm13ln_fwd_kernelINS_13Kernel_traitsI13__nv_bfloat16S2_S2_S2_fjLj4096ELj1ELj1ELj4ELj16ENS_18Kernel_traits_baseILj4096ES2_S2_S2_S2_fjLj128EEEEELb0ELb0ELb1ELb1EEEvNS_9FwdParamsE,"",@"SHT_CUDA_INFO"
	.sectionflags	@""
	.align	4


	//----- nvinfo : EIATTR_CUDA_API_VERSION
	.align		4
        /*0000*/ 	.byte	0x04, 0x37
        /*0002*/ 	.short	(.L_1024 - .L_1023)
.L_1023:
        /*0004*/ 	.word	0x00000082


	//----- nvinfo : EIATTR_KPARAM_INFO
	.align		4
.L_1024:
        /*0008*/ 	.byte	0x04, 0x17
        /*000a*/ 	.short	(.L_1026 - .L_1025)
.L_1025:
        /*000c*/ 	.word	0x00000000
        /*0010*/ 	.short	0x0000
        /*0012*/ 	.short	0x0000
        /*0014*/ 	.byte	0x00, 0xf0, 0xa1, 0x03


	//----- nvinfo : EIATTR_SPARSE_MMA_MASK
	.align		4
.L_1026:
        /*0018*/ 	.byte	0x03, 0x50
        /*001a*/ 	.short	0x0000


	//----- nvinfo : EIATTR_MAXREG_COUNT
	.align		4
        /*001c*/ 	.byte	0x03, 0x1b
        /*001e*/ 	.short	0x00ff


	//----- nvinfo : EIATTR_NUM_BARRIERS
	.align		4
        /*0020*/ 	.byte	0x02, 0x4c
        /*0022*/ 	.byte	0x01
	.zero		1


	//----- nvinfo : EIATTR_MERCURY_ISA_VERSION
	.align		4
        /*0024*/ 	.byte	0x03, 0x5f
        /*0026*/ 	.short	0x0101


	//----- nvinfo : EIATTR_COOP_GROUP_MASK_REGIDS
	.align		4
        /*0028*/ 	.byte	0x04, 0x29
        /*002a*/ 	.short	(.L_1028 - .L_1027)


	//   ....[0]....
.L_1027:
        /*002c*/ 	.word	0xffffffff


	//   ....[1]....
        /*0030*/ 	.word	0xffffffff


	//   ....[2]....
        /*0034*/ 	.word	0xffffffff


	//   ....[3]....
        /*0038*/ 	.word	0xffffffff


	//   ....[4]....
        /*003c*/ 	.word	0xffffffff


	//   ....[5]....
        /*0040*/ 	.word	0xffffffff


	//   ....[6]....
        /*0044*/ 	.word	0xffffffff


	//   ....[7]....
        /*0048*/ 	.word	0xffffffff


	//   ....[8]....
        /*004c*/ 	.word	0xffffffff


	//   ....[9]....
        /*0050*/ 	.word	0xffffffff


	//   ....[10]....
        /*0054*/ 	.word	0xffffffff


	//   ....[11]....
        /*0058*/ 	.word	0xffffffff


	//   ....[12]....
        /*005c*/ 	.word	0xffffffff


	//   ....[13]....
        /*0060*/ 	.word	0xffffffff


	//   ....[14]....
        /*0064*/ 	.word	0xffffffff


	//   ....[15]....
        /*0068*/ 	.word	0xffffffff


	//   ....[16]....
        /*006c*/ 	.word	0xffffffff


	//   ....[17]....
        /*0070*/ 	.word	0xffffffff


	//----- nvinfo : EIATTR_COOP_GROUP_INSTR_OFFSETS
	.align		4
.L_1028:
        /*0074*/ 	.byte	0x04, 0x28
        /*0076*/ 	.short	(.L_1030 - .L_1029)


	//   ....[0]....
.L_1029:
        /*0078*/ 	.word	0x00002660


	//   ....[1]....
        /*007c*/ 	.word	0x00002680


	//   ....[2]....
        /*0080*/ 	.word	0x000026a0


	//   ....[3]....
        /*0084*/ 	.word	0x000026c0


	//   ....[4]....
        /*0088*/ 	.word	0x000026e0


	//   ....[5]....
        /*008c*/ 	.word	0x00002b10


	//   ....[6]....
        /*0090*/ 	.word	0x00002b30


	//   ....[7]....
        /*0094*/ 	.word	0x00002b50


	//   ....[8]....
        /*0098*/ 	.word	0x00002b90


	//   ....[9]....
        /*009c*/ 	.word	0x00002be0


	//   ....[10]....
        /*00a0*/ 	.word	0x00002c20


	//   ....[11]....
        /*00a4*/ 	.word	0x00002c90


	//   ....[12]....
        /*00a8*/ 	.word	0x00002cf0


	//   ....[13]....
        /*00ac*/ 	.word	0x00002d00


	//   ....[14]....
        /*00b0*/ 	.word	0x00002d80


	//   ....[15]....
        /*00b4*/ 	.word	0x00002dc0


	//   ....[16]....
        /*00b8*/ 	.word	0x00002e80


	//   ....[17]....
        /*00bc*/ 	.word	0x00002ea0


	//----- nvinfo : EIATTR_VRC_CTA_INIT_COUNT
	.align		4
.L_1030:
        /*00c0*/ 	.byte	0x02, 0x4a
	.zero		1
	.zero		1


	//----- nvinfo : EIATTR_EXIT_INSTR_OFFSETS
	.align		4
        /*00c4*/ 	.byte	0x04, 0x1c
        /*00c6*/ 	.short	(.L_1032 - .L_1031)


	//   ....[0]....
.L_1031:
        /*00c8*/ 	.word	0x000002f0


	//   ....[1]....
        /*00cc*/ 	.word	0x00003c10


	//----- nvinfo : EIATTR_MAX_THREADS
	.align		4
.L_1032:
        /*00d0*/ 	.byte	0x04, 0x05
        /*00d2*/ 	.short	(.L_1034 - .L_1033)
.L_1033:
        /*00d4*/ 	.word	0x00000080
        /*00d8*/ 	.word	0x00000001
        /*00dc*/ 	.word	0x00000001


	//----- nvinfo : EIATTR_CBANK_PARAM_SIZE
	.align		4
.L_1034:
        /*00e0*/ 	.byte	0x03, 0x19
        /*00e2*/ 	.short	0x00e8


	//----- nvinfo : EIATTR_PARAM_CBANK
	.align		4
        /*00e4*/ 	.byte	0x04, 0x0a
        /*00e6*/ 	.short	(.L_1036 - .L_1035)
	.align		4
.L_1035:
        /*00e8*/ 	.word	index@(.nv.constant0._ZN10layer_norm13ln_fwd_kernelINS_13Kernel_traitsI13__nv_bfloat16S2_S2_S2_fjLj4096ELj1ELj1ELj4ELj16ENS_18Kernel_traits_baseILj4096ES2_S2_S2_S2_fjLj128EEEEELb0ELb0ELb1ELb1EEEvNS_9FwdParamsE)
        /*00ec*/ 	.short	0x0380
        /*00ee*/ 	.short	0x00e8


	//----- nvinfo : EIATTR_SW_WAR
	.align		4
.L_1036:
        /*00f0*/ 	.byte	0x04, 0x36
        /*00f2*/ 	.short	(.L_1038 - .L_1037)
.L_1037:
        /*00f4*/ 	.word	0x00000008
.L_1038:


//--------------------- .nv.info._ZN10layer_norm13ln_fwd_kernelINS_13Kernel_traitsI13__nv_bfloat16S2_S2_S2_fjLj4096ELj1ELj1ELj4ELj16ENS_18Kernel_traits_baseILj4096ES2_S2_S2_S2_fjLj128EEEEELb0ELb1ELb0ELb0EEEvNS_9FwdParamsE --------------------------
	.section	.nv.info._ZN10layer_norm13ln_fwd_kernelINS_13Kernel_traitsI13__nv_bfloat16S2_S2_S2_fjLj4096ELj1ELj1ELj4ELj16ENS_18Kernel_traits_baseILj4096ES2_S2_S2_S2_fjLj128EEEEELb0ELb1ELb0ELb0EEEvNS_9FwdParamsE,"",@"SHT_CUDA_INFO"
	.sectionflags	@""
	.align	4


	//----- nvinfo : EIATTR_CUDA_API_VERSION
	.align		4
        /*0000*/ 	.byte	0x04, 0x37
        /*0002*/ 	.short	(.L_1040 - .L_1039)
.L_1039:
        /*0004*/ 	.word	0x00000082


	//----- nvinfo : EIATTR_KPARAM_INFO
	.align		4
.L_1040:
        /*0008*/ 	.byte	0x04, 0x17
        /*000a*/ 	.short	(.L_1042 - .L_1041)
.L_1041:
        /*000c*/ 	.word	0x00000000
        /*0010*/ 	.short	0x0000
        /*0012*/ 	.short	0x0000
        /*0014*/ 	.byte	0x00, 0xf0, 0xa1, 0x03


	//----- nvinfo : EIATTR_SPARSE_MMA_MASK
	.align		4
.L_1042:
        /*0018*/ 	.byte	0x03, 0x50
        /*001a*/ 	.short	0x0000


	//----- nvinfo : EIATTR_MAXREG_COUNT
	.align		4
        /*001c*/ 	.byte	0x03, 0x1b
        /*001e*/ 	.short	0x00ff


	//----- nvinfo : EIATTR_NUM_BARRIERS
	.align		4
        /*0020*/ 	.byte	0x02, 0x4c
        /*0022*/ 	.byte	0x01
	.zero		1


	//----- nvinfo : EIATTR_MERCURY_ISA_VERSION
	.align		4
        /*0024*/ 	.byte	0x03, 0x5f
        /*0026*/ 	.short	0x0101


	//----- nvinfo : EIATTR_COOP_GROUP_MASK_REGIDS
	.align		4
        /*0028*/ 	.byte	0x04, 0x29
        /*002a*/ 	.short	(.L_1044 - .L_1043)


	//   ....[0]....
.L_1043:
        /*002c*/ 	.word	0xffffffff


	//   ....[1]....
        /*0030*/ 	.word	0xffffffff


	//   ....[2]....
        /*0034*/ 	.word	0xffffffff


	//   ....[3]....
        /*0038*/ 	.word	0xffffffff


	//   ....[4]....
        /*003c*/ 	.word	0xffffffff


	//   ....[5]....
        /*0040*/ 	.word	0xffffffff


	//   ....[6]....
        /*0044*/ 	.word	0xffffffff


	//   ....[7]....
        /*0048*/ 	.word	0xffffffff


	//   ....[8]....
        /*004c*/ 	.word	0xffffffff


	//   ....[9]....
        /*0050*/ 	.word	0xffffffff


	//   ....[10]....
        /*0054*/ 	.word	0xffffffff


	//   ....[11]....
        /*0058*/ 	.word	0xffffffff


	//   ....[12]....
        /*005c*/ 	.word	0xffffffff


	//   ....[13]....
        /*0060*/ 	.word	0xffffffff


	//   ....[14]....
        /*0064*/ 	.word	0xffffffff


	//   ....[15]....
        /*0068*/ 	.word	0xffffffff


	//   ....[16]....
        /*006c*/ 	.word	0xffffffff


	//   ....[17]....
        /*0070*/ 	.word	0xffffffff


	//----- nvinfo : EIATTR_COOP_GROUP_INSTR_OFFSETS
	.align		4
.L_1044:
        /*0074*/ 	.byte	0x04, 0x28
        /*0076*/ 	.short	(.L_1046 - .L_1045)


	//   ....[0]....
.L_1045:
        /*0078*/ 	.word	0x00002a20


	//   ....[1]....
        /*007c*/ 	.word	0x00002a40


	//   ....[2]....
        /*0080*/ 	.word	0x00002a60


	//   ....[3]....
        /*0084*/ 	.word	0x00002a80


	//   ....[4]....
        /*0088*/ 	.word	0x00002aa0


	//   ....[5]....
        /*008c*/ 	.word	0x00002f10


	//   ....[6]....
        /*0090*/ 	.word	0x00002f70


	//   ....[7]....
        /*0094*/ 	.word	0x00002fd0


	//   ....[8]....
        /*0098*/ 	.word	0x00002ff0


	//   ....[9]....
        /*009c*/ 	.word	0x00003010


	//   ....[10]....
        /*00a0*/ 	.word	0x00003110


	//   ....[11]....
        /*00a4*/ 	.word	0x00003170


	//   ....[12]....
        /*00a8*/ 	.word	0x000031c0


	//   ....[13]....
        /*00ac*/ 	.word	0x000031e0


	//   ....[14]....
        /*00b0*/ 	.word	0x00003270


	//   ....[15]....
        /*00b4*/ 	.word	0x000032b0


	//   ....[16]....
        /*00b8*/ 	.word	0x00003340


	//   ....[17]....
        /*00bc*/ 	.word	0x00003370


	//----- nvinfo : EIATTR_VRC_CTA_INIT_COUNT
	.align		4
.L_1046:
        /*00c0*/ 	.byte	0x02, 0x4a
	.zero		1
	.zero		1


	//----- nvinfo : EIATTR_EXIT_INSTR_OFFSETS
	.align		4
        /*00c4*/ 	.byte	0x04, 0x1c
        /*00c6*/ 	.short	(.L_1048 - .L_1047)


	//   ....[0]....
.L_1047:
        /*00c8*/ 	.word	0x000006e0


	//   ....[1]....
        /*00cc*/ 	.word	0x00004150


	//----- nvinfo : EIATTR_MAX_THREADS
	.align		4
.L_1048:
        /*00d0*/ 	.byte	0x04, 0x05
        /*00d2*/ 	.short	(.L_1050 - .L_1049)
.L_1049:
        /*00d4*/ 	.word	0x00000080
        /*00d8*/ 	.word	0x00000001
        /*00dc*/ 	.word	0x00000001


	//----- nvinfo : EIATTR_CRS_STACK_SIZE
	.align		4
.L_1050:
        /*00e0*/ 	.byte	0x04, 0x1e
        /*00e2*/ 	.short	(.L_1052 - .L_1051)
.L_1051:
        /*00e4*/ 	.word	0x00000000


	//----- nvinfo : EIATTR_CBANK_PARAM_SIZE
	.align		4
.L_1052:
        /*00e8*/ 	.byte	0x03, 0x19
        /*00ea*/ 	.short	0x00e8


	//----- nvinfo : EIATTR_PARAM_CBANK
	.align		4
        /*00ec*/ 	.byte	0x04, 0x0a
        /*00ee*/ 	.short	(.L_1054 - .L_1053)
	.align		4
.L_1053:
        /*00f0*/ 	.word	index@(.nv.constant0._ZN10layer_norm13ln_fwd_kernelINS_13Kernel_traitsI13__nv_bfloat16S2_S2_S2_fjLj4096ELj1ELj1ELj4ELj16ENS_18Kernel_traits_baseILj4096ES2_S2_S2_S2_fjLj128EEEEELb0ELb1ELb0ELb0EEEvNS_9FwdParamsE)
        /*00f4*/ 	.short	0x0380
        /*00f6*/ 	.short	0x00e8


	//----- nvinfo : EIATTR_SW_WAR
	.align		4
.L_1054:
        /*00f8*/ 	.byte	0x04, 0x36
        /*00fa*/ 	.short	(.L_1056 - .L_1055)
.L_1055:
        /*00fc*/ 	.word	0x00000008
.L_1056:


//--------------------- .nv.info._ZN10layer_norm13ln_fwd_kernelINS_13Kernel_traitsI13__nv_bfloat16S2_S2_S2_fjLj4096ELj1ELj1ELj4ELj16ENS_18Kernel_traits_baseILj4096ES2_S2_S2_S2_fjLj128EEEEELb0ELb1ELb0ELb1EEEvNS_9FwdParamsE --------------------------
	.section	.nv.info._ZN10layer_norm13ln_fwd_kernelINS_13Kernel_traitsI13__nv_bfloat16S2_S2_S2_fjLj4096ELj1ELj1ELj4ELj16ENS_18Kernel_traits_baseILj4096ES2_S2_S2_S2_fjLj128EEEEELb0ELb1ELb0ELb1EEEvNS_9FwdParamsE,"",@"SHT_CUDA_INFO"
	.sectionflags	@""
	.align	4


	//----- nvinfo : EIATTR_CUDA_API_VERSION
	.align		4
        /*0000*/ 	.byte	0x04, 0x37
        /*0002*/ 	.short	(.L_1058 - .L_1057)
.L_1057:
        /*0004*/ 	.word	0x00000082


	//----- nvinfo : EIATTR_KPARAM_INFO
	.align		4
.L_1058:
        /*0008*/ 	.byte	0x04, 0x17
        /*000a*/ 	.short	(.L_1060 - .L_1059)
.L_1059:
        /*000c*/ 	.word	0x00000000
        /*0010*/ 	.short	0x0000
        /*0012*/ 	.short	0x0000
        /*0014*/ 	.byte	0x00, 0xf0, 0xa1, 0x03


	//----- nvinfo : EIATTR_SPARSE_MMA_MASK
	.align		4
.L_1060:
        /*0018*/ 	.byte	0x03, 0x50
        /*001a*/ 	.short	0x0000


	//----- nvinfo : EIATTR_MAXREG_COUNT
	.align		4
        /*001c*/ 	.byte	0x03, 0x1b
        /*001e*/ 	.short	0x00ff


	//----- nvinfo : EIATTR_NUM_BARRIERS
	.align		4
        /*0020*/ 	.byte	0x02, 0x4c
        /*0022*/ 	.byte	0x01
	.zero		1


	//----- nvinfo : EIATTR_MERCURY_ISA_VERSION
	.align		4
        /*0024*/ 	.byte	0x03, 0x5f
        /*0026*/ 	.short	0x0101


	//----- nvinfo : EIATTR_COOP_GROUP_MASK_REGIDS
	.align		4
        /*0028*/ 	.byte	0x04, 0x29
        /*002a*/ 	.short	(.L_1062 - .L_1061)


	//   ....[0]....
.L_1061:
        /*002c*/ 	.word	0xffffffff


	//   ....[1]....
        /*0030*/ 	.word	0xffffffff


	//   ....[2]....
        /*0034*/ 	.word	0xffffffff


	//   ....[3]....
        /*0038*/ 	.word	0xffffffff


	//   ....[4]....
        /*003c*/ 	.word	0xffffffff


	//   ....[5]....
        /*0040*/ 	.word	0xffffffff


	//   ....[6]....
        /*0044*/ 	.word	0xffffffff


	//   ....[7]....
        /*0048*/ 	.word	0xffffffff


	//   ....[8]....
        /*004c*/ 	.word	0xffffffff


	//   ....[9]....
        /*0050*/ 	.word	0xffffffff


	//   ....[10]....
        /*0054*/ 	.word	0xffffffff


	//   ....[11]....
        /*0058*/ 	.word	0xffffffff


	//   ....[12]....
        /*005c*/ 	.word	0xffffffff


	//   ....[13]....
        /*0060*/ 	.word	0xffffffff


	//   ....[14]....
        /*0064*/ 	.word	0xffffffff


	//   ....[15]....
        /*0068*/ 	.word	0xffffffff


	//   ....[16]....
        /*006c*/ 	.word	0xffffffff


	//   ....[17]....
        /*0070*/ 	.word	0xffffffff


	//----- nvinfo : EIATTR_COOP_GROUP_INSTR_OFFSETS
	.align		4
.L_1062:
        /*0074*/ 	.byte	0x04, 0x28
        /*0076*/ 	.short	(.L_1064 - .L_1063)


	//   ....[0]....
.L_1063:
        /*0078*/ 	.word	0x00002670


	//   ....[1]....
        /*007c*/ 	.word	0x00002690


	//   ....[2]....
        /*0080*/ 	.word	0x000026b0


	//   ....[3]....
        /*0084*/ 	.word	0x000026d0


	//   ....[4]....
        /*0088*/ 	.word	0x000026f0


	//   ....[5]....
        /*008c*/ 	.word	0x00002b20


	//   ....[6]....
        /*0090*/ 	.word	0x00002b40


	//   ....[7]....
        /*0094*/ 	.word	0x00002b60


	//   ....[8]....
        /*0098*/ 	.word	0x00002b80


	//   ....[9]....
        /*009c*/ 	.word	0x00002ba0


	//   ....[10]....
        /*00a0*/ 	.word	0x00002d80


	//   ....[11]....
        /*00a4*/ 	.word	0x00002dd0


	//   ....[12]....
        /*00a8*/ 	.word	0x00002df0


	//   ....[13]....
        /*00ac*/ 	.word	0x00002e00


	//   ....[14]....
        /*00b0*/ 	.word	0x00002ec0


	//   ....[15]....
        /*00b4*/ 	.word	0x00002f00


	//   ....[16]....
        /*00b8*/ 	.word	0x00002fc0


	//   ....[17]....
        /*00bc*/ 	.word	0x00003000


	//----- nvinfo : EIATTR_VRC_CTA_INIT_COUNT
	.align		4
.L_1064:
        /*00c0*/ 	.byte	0x02, 0x4a
	.zero		1
	.zero		1


	//----- nvinfo : EIATTR_EXIT_INSTR_OFFSETS
	.align		4
        /*00c4*/ 	.byte	0x04, 0x1c
        /*00c6*/ 	.short	(.L_1066 - .L_1065)


	//   ....[0]....
.L_1065:
        /*00c8*/ 	.word	0x00000450


	//   ....[1]....
        /*00cc*/ 	.word	0x00003c20


	//----- nvinfo : EIATTR_MAX_THREADS
	.align		4
.L_1066:
        /*00d0*/ 	.byte	0x04, 0x05
        /*00d2*/ 	.short	(.L_1068 - .L_1067)
.L_1067:
        /*00d4*/ 	.word	0x00000080
        /*00d8*/ 	.word	0x00000001
        /*00dc*/ 	.word	0x00000001


	//----- nvinfo : EIATTR_CRS_STACK_SIZE
	.align		4
.L_1068:
        /*00e0*/ 	.byte	0x04, 0x1e
        /*00e2*/ 	.short	(.L_1070 - .L_1069)
.L_1069:
        /*00e4*/ 	.word	0x00000000


	//----- nvinfo : EIATTR_CBANK_PARAM_SIZE
	.align		4
.L_1070:
        /*00e8*/ 	.byte	0x03, 0x19
        /*00ea*/ 	.short	0x00e8


	//----- nvinfo : EIATTR_PARAM_CBANK
	.align		4
        /*00ec*/ 	.byte	0x04, 0x0a
        /*00ee*/ 	.short	(.L_1072 - .L_1071)
	.align		4
.L_1071:
        /*00f0*/ 	.word	index@(.nv.constant0._ZN10layer_norm13ln_fwd_kernelINS_13Kernel_traitsI13__nv_bfloat16S2_S2_S2_fjLj4096ELj1ELj1ELj4ELj16ENS_18Kernel_traits_baseILj4096ES2_S2_S2_S2_fjLj128EEEEELb0ELb1ELb0ELb1EEEvNS_9FwdParamsE)
        /*00f4*/ 	.short	0x0380
        /*00f6*/ 	.short	0x00e8


	//----- nvinfo : EIATTR_SW_WAR
	.align		4
.L_1072:
        /*00f8*/ 	.byte	0x04, 0x36
        /*00fa*/ 	.short	(.L_1074 - .L_1073)
.L_1073:
        /*00fc*/ 	.word	0x00000008
.L_1074:


//--------------------- .nv.info._ZN10layer_norm13ln_fwd_kernelINS_13Kernel_traitsI13__nv_bfloat16S2_S2_S2_fjLj4096ELj1ELj1ELj4ELj16ENS_18Kernel_traits_baseILj4096ES2_S2_S2_S2_fjLj128EEEEELb0ELb1ELb1ELb0EEEvNS_9FwdParamsE --------------------------
	.section	.nv.info._ZN10layer_norm13ln_fwd_kernelINS_13Kernel_traitsI13__nv_bfloat16S2_S2_S2_fjLj4096ELj1ELj1ELj4ELj16ENS_18Kernel_traits_baseILj4096ES2_S2_S2_S2_fjLj128EEEEELb0ELb1ELb1ELb0EEEvNS_9FwdParamsE,"",@"SHT_CUDA_INFO"
	.sectionflags	@""
	.align	4


	//----- nvinfo : EIATTR_CUDA_API_VERSION
	.align		4
        /*0000*/ 	.byte	0x04, 0x37
        /*0002*/ 	.short	(.L_1076 - .L_1075)
.L_1075:
        /*0004*/ 	.word	0x00000082


	//----- nvinfo : EIATTR_KPARAM_INFO
	.align		4
.L_1076:
        /*0008*/ 	.byte	0x04, 0x17
        /*000a*/ 	.short	(.L_1078 - .L_1077)
.L_1077:
        /*000c*/ 	.word	0x00000000
        /*0010*/ 	.short	0x0000
        /*0012*/ 	.short	0x0000
        /*0014*/ 	.byte	0x00, 0xf0, 0xa1, 0x03


	//----- nvinfo : EIATTR_SPARSE_MMA_MASK
	.align		4
.L_1078:
        /*0018*/ 	.byte	0x03, 0x50
        /*001a*/ 	.short	0x0000


	//----- nvinfo : EIATTR_MAXREG_COUNT
	.align		4
        /*001c*/ 	.byte	0x03, 0x1b
        /*001e*/ 	.short	0x00ff


	//----- nvinfo : EIATTR_NUM_BARRIERS
	.align		4
        /*0020*/ 	.byte	0x02, 0x4c
        /*0022*/ 	.byte	0x01
	.zero		1


	//----- nvinfo : EIATTR_MERCURY_ISA_VERSION
	.align		4
        /*0024*/ 	.byte	0x03, 0x5f
        /*0026*/ 	.short	0x0101


	//----- nvinfo : EIATTR_COOP_GROUP_MASK_REGIDS
	.align		4
        /*0028*/ 	.byte	0x04, 0x29
        /*002a*/ 	.short	(.L_1080 - .L_1079)


	//   ....[0]....
.L_1079:
        /*002c*/ 	.word	0xffffffff


	//   ....[1]....
        /*0030*/ 	.word	0xffffffff


	//   ....[2]....
        /*0034*/ 	.word	0xffffffff


	//   ....[3]....
        /*0038*/ 	.word	0xffffffff


	//   ....[4]....
        /*003c*/ 	.word	0xffffffff


	//   ....[5]....
        /*0040*/ 	.word	0xffffffff


	//   ....[6]....
        /*0044*/ 	.word	0xffffffff


	//   ....[7]....
        /*0048*/ 	.word	0xffffffff


	//   ....[8]....
        /*004c*/ 	.word	0xffffffff


	//   ....[9]....
        /*0050*/ 	.word	0xffffffff


	//   ....[10]....
        /*0054*/ 	.word	0xffffffff


	//   ....[11]....
        /*0058*/ 	.word	0xffffffff


	//   ....[12]....
        /*005c*/ 	.word	0xffffffff


	//   ....[13]....
        /*0060*/ 	.word	0xffffffff


	//   ....[14]....
        /*0064*/ 	.word	0xffffffff


	//   ....[15]....
        /*0068*/ 	.word	0xffffffff


	//   ....[16]....
        /*006c*/ 	.word	0xffffffff


	//   ....[17]....
        /*0070*/ 	.word	0xffffffff


	//----- nvinfo : EIATTR_COOP_GROUP_INSTR_OFFSETS
	.align		4
.L_1080:
        /*0074*/ 	.byte	0x04, 0x28
        /*0076*/ 	.short	(.L_1082 - .L_1081)


	//   ....[0]....
.L_1081:
        /*0078*/ 	.word	0x00003570


	//   ....[1]....
        /*007c*/ 	.word	0x00003590


	//   ....[2]....
        /*0080*/ 	.word	0x000035b0


	//   ....[3]....
        /*0084*/ 	.word	0x000035d0


	//   ....[4]....
        /*0088*/ 	.word	0x000035f0


	//   ....[5]....
        /*008c*/ 	.word	0x00003a20


	//   ....[6]....
        /*0090*/ 	.word	0x00003a80


	//   ....[7]....
        /*0094*/ 	.word	0x00003ac0


	//   ....[8]....
        /*0098*/ 	.word	0x00003af0


	//   ....[9]....
        /*009c*/ 	.word	0x00003b10


	//   ....[10]....
        /*00a0*/ 	.word	0x00003b50


	//   ....[11]....
        /*00a4*/ 	.word	0x00003bd0


	//   ....[12]....
        /*00a8*/ 	.word	0x00003c50


	//   ....[13]....
        /*00ac*/ 	.word	0x00003c60


	//   ....[14]....
        /*00b0*/ 	.word	0x00003cf0


	//   ....[15]....
        /*00b4*/ 	.word	0x00003d20


	//   ....[16]....
        /*00b8*/ 	.word	0x00003db0


	//   ....[17]....
        /*00bc*/ 	.word	0x00003de0


	//----- nvinfo : EIATTR_VRC_CTA_INIT_COUNT
	.align		4
.L_1082:
        /*00c0*/ 	.byte	0x02, 0x4a
	.zero		1
	.zero		1


	//----- nvinfo : EIATTR_EXIT_INSTR_OFFSETS
	.align		4
        /*00c4*/ 	.byte	0x04, 0x1c
        /*00c6*/ 	.short	(.L_1084 - .L_1083)


	//   ....[0]....
.L_1083:
        /*00c8*/ 	.word	0x000006e0


	//   ....[1]....
        /*00cc*/ 	.word	0x00004c30


	//----- nvinfo : EIATTR_MAX_THREADS
	.align		4
.L_1084:
        /*00d0*/ 	.byte	0x04, 0x05
        /*00d2*/ 	.short	(.L_1086 - .L_1085)
.L_1085:
        /*00d4*/ 	.word	0x00000080
        /*00d8*/ 	.word	0x00000001
        /*00dc*/ 	.word	0x00000001


	//----- nvinfo : EIATTR_CRS_STACK_SIZE
	.align		4
.L_1086:
        /*00e0*/ 	.byte	0x04, 0x1e
        /*00e2*/ 	.short	(.L_1088 - .L_1087)
.L_1087:
        /*00e4*/ 	.word	0x00000000


	//----- nvinfo : EIATTR_CBANK_PARAM_SIZE
	.align		4
.L_1088:
        /*00e8*/ 	.byte	0x03, 0x19
        /*00ea*/ 	.short	0x00e8


	//----- nvinfo : EIATTR_PARAM_CBANK
	.align		4
        /*00ec*/ 	.byte	0x04, 0x0a
        /*00ee*/ 	.short	(.L_1090 - .L_1089)
	.align		4
.L_1089:
        /*00f0*/ 	.word	index@(.nv.constant0._ZN10layer_norm13ln_fwd_kernelINS_13Kernel_traitsI13__nv_bfloat16S2_S2_S2_fjLj4096ELj1ELj1ELj4ELj16ENS_18Kernel_traits_baseILj4096ES2_S2_S2_S2_fjLj128EEEEELb0ELb1ELb1ELb0EEEvNS_9FwdParamsE)
        /*00f4*/ 	.short	0x0380
        /*00f6*/ 	.short	0x00e8


	//----- nvinfo : EIATTR_SW_WAR
	.align		4
.L_1090:
        /*00f8*/ 	.byte	0x04, 0x36
        /*00fa*/ 	.short	(.L_1092 - .L_1091)
.L_1091:
        /*00fc*/ 	.word	0x00000008
.L_1092:


//--------------------- .nv.info._ZN10layer_norm13ln_fwd_kernelINS_13Kernel_traitsI13__nv_bfloat16S2_S2_S2_fjLj4096ELj1ELj1ELj4ELj16ENS_18Kernel_traits_baseILj4096ES2_S2_S2_S2_fjLj128EEEEELb0ELb1ELb1ELb1EEEvNS_9FwdParamsE --------------------------
	.section	.nv.info._ZN10layer_norm13ln_fwd_kernelINS_13Kernel_traitsI13__nv_bfloat16S2_S2_S2_fjLj4096ELj1ELj1ELj4ELj16ENS_18Kernel_traits_baseILj4096ES2_S2_S2_S2_fjLj128EEEEELb0ELb1ELb1ELb1EEEvNS_9FwdParamsE,"",@"SHT_CUDA_INFO"
	.sectionflags	@""
	.align	4


	//----- nvinfo : EIATTR_CUDA_API_VERSION
	.align		4
        /*0000*/ 	.byte	0x04, 0x37
        /*0002*/ 	.short	(.L_1094 - .L_1093)
.L_1093:
        /*0004*/ 	.word	0x00000082


	//----- nvinfo : EIATTR_KPARAM_INFO
	.align		4
.L_1094:
        /*0008*/ 	.byte	0x04, 0x17
        /*000a*/ 	.short	(.L_1096 - .L_1095)
.L_1095:
        /*000c*/ 	.word	0x00000000
        /*0010*/ 	.short	0x0000
        /*0012*/ 	.short	0x0000
        /*0014*/ 	.byte	0x00, 0xf0, 0xa1, 0x03


	//----- nvinfo : EIATTR_SPARSE_MMA_MASK
	.align		4
.L_1096:
        /*0018*/ 	.byte	0x03, 0x50
        /*001a*/ 	.short	0x0000


	//----- nvinfo : EIATTR_MAXREG_COUNT
	.align		4
        /*001c*/ 	.byte	0x03, 0x1b
        /*001e*/ 	.short	0x00ff


	//----- nvinfo : EIATTR_NUM_BARRIERS
	.align		4
        /*0020*/ 	.byte	0x02, 0x4c
        /*0022*/ 	.byte	0x01
	.zero		1


	//----- nvinfo : EIATTR_MERCURY_ISA_VERSION
	.align		4
        /*0024*/ 	.byte	0x03, 0x5f
        /*0026*/ 	.short	0x0101


	//----- nvinfo : EIATTR_COOP_GROUP_MASK_REGIDS
	.align		4
        /*0028*/ 	.byte	0x04, 0x29
        /*002a*/ 	.short	(.L_1098 - .L_1097)


	//   ....[0]....
.L_1097:
        /*002c*/ 	.word	0xffffffff


	//   ....[1]....
        /*0030*/ 	.word	0xffffffff


	//   ....[2]....
        /*0034*/ 	.word	0xffffffff


	//   ....[3]....
        /*0038*/ 	.word	0xffffffff


	//   ....[4]....
        /*003c*/ 	.word	0xffffffff


	//   ....[5]....
        /*0040*/ 	.word	0xffffffff


	//   ....[6]....
        /*0044*/ 	.word	0xffffffff


	//   ....[7]....
        /*0048*/ 	.word	0xffffffff


	//   ....[8]....
        /*004c*/ 	.word	0xffffffff


	//   ....[9]....
        /*0050*/ 	.word	0xffffffff


	//   ....[10]....
        /*0054*/ 	.word	0xffffffff


	//   ....[11]....
        /*0058*/ 	.word	0xffffffff


	//   ....[12]....
        /*005c*/ 	.word	0xffffffff


	//   ....[13]....
        /*0060*/ 	.word	0xffffffff


	//   ....[14]....
        /*0064*/ 	.word	0xffffffff


	//   ....[15]....
        /*0068*/ 	.word	0xffffffff


	//   ....[16]....
        /*006c*/ 	.word	0xffffffff


	//   ....[17]....
        /*0070*/ 	.word	0xffffffff


	//----- nvinfo : EIATTR_COOP_GROUP_INSTR_OFFSETS
	.align		4
.L_1098:
        /*0074*/ 	.byte	0x04, 0x28
        /*0076*/ 	.short	(.L_1100 - .L_1099)


	//   ....[0]....
.L_1099:
        /*0078*/ 	.word	0x00003010


	//   ....[1]....
        /*007c*/ 	.word	0x000031a0


	//   ....[2]....
        /*0080*/ 	.word	0x000031c0


	//   ....[3]....
        /*0084*/ 	.word	0x000031e0


	//   ....[4]....
        /*0088*/ 	.word	0x00003200


	//   ....[5]....
        /*008c*/ 	.word	0x00003220


	//   ....[6]....
        /*0090*/ 	.word	0x00003650


	//   ....[7]....
        /*0094*/ 	.word	0x00003670


	//   ....[8]....
        /*0098*/ 	.word	0x000036a0


	//   ....[9]....
        /*009c*/ 	.word	0x000036e0


	//   ....[10]....
        /*00a0*/ 	.word	0x00003710


	//   ....[11]....
        /*00a4*/ 	.word	0x00003780


	//   ....[12]....
        /*00a8*/ 	.word	0x000037f0


	//   ....[13]....
        /*00ac*/ 	.word	0x00003800


	//   ....[14]....
        /*00b0*/ 	.word	0x00003880


	//   ....[15]....
        /*00b4*/ 	.word	0x000038b0


	//   ....[16]....
        /*00b8*/ 	.word	0x00003950


	//   ....[17]....
        /*00bc*/ 	.word	0x00003980


	//----- nvinfo : EIATTR_VRC_CTA_INIT_COUNT
	.align		4
.L_1100:
        /*00c0*/ 	.byte	0x02, 0x4a
	.zero		1
	.zero		1


	//----- nvinfo : EIATTR_EXIT_INSTR_OFFSETS
	.align		4
        /*00c4*/ 	.byte	0x04, 0x1c
        /*00c6*/ 	.short	(.L_1102 - .L_1101)


	//   ....[0]....
.L_1101:
        /*00c8*/ 	.word	0x00000500


	//   ....[1]....
        /*00cc*/ 	.word	0x000046c0


	//----- nvinfo : EIATTR_MAX_THREADS
	.align		4
.L_1102:
        /*00d0*/ 	.byte	0x04, 0x05
        /*00d2*/ 	.short	(.L_1104 - .L_1103)
.L_1103:
        /*00d4*/ 	.word	0x00000080
        /*00d8*/ 	.word	0x00000001
        /*00dc*/ 	.word	0x00000001


	//----- nvinfo : EIATTR_CBANK_PARAM_SIZE
	.align		4
.L_1104:
        /*00e0*/ 	.byte	0x03, 0x19
        /*00e2*/ 	.short	0x00e8


	//----- nvinfo : EIATTR_PARAM_CBANK
	.align		4
        /*00e4*/ 	.byte	0x04, 0x0a
        /*00e6*/ 	.short	(.L_1106 - .L_1105)
	.align		4
.L_1105:
        /*00e8*/ 	.word	index@(.nv.constant0._ZN10layer_norm13ln_fwd_kernelINS_13Kernel_traitsI13__nv_bfloat16S2_S2_S2_fjLj4096ELj1ELj1ELj4ELj16ENS_18Kernel_traits_baseILj4096ES2_S2_S2_S2_fjLj128EEEEELb0ELb1ELb1ELb1EEEvNS_9FwdParamsE)
        /*00ec*/ 	.short	0x0380
        /*00ee*/ 	.short	0x00e8


	//----- nvinfo : EIATTR_SW_WAR
	.align		4
.L_1106:
        /*00f0*/ 	.byte	0x04, 0x36
        /*00f2*/ 	.short	(.L_1108 - .L_1107)
.L_1107:
        /*00f4*/ 	.word	0x00000008
.L_1108:


//--------------------- .nv.info._ZN10layer_norm13ln_fwd_kernelINS_13Kernel_traitsI13__nv_bfloat16S2_S2_S2_fjLj4096ELj1ELj1ELj4ELj16ENS_18Kernel_traits_baseILj4096ES2_S2_S2_S2_fjLj128EEEEELb1ELb0ELb0ELb0EEEvNS_9FwdParamsE --------------------------
	.section	.nv.info._ZN10layer_norm13ln_fwd_kernelINS_13Kernel_traitsI13__nv_bfloat16S2_S2_S2_fjLj4096ELj1ELj1ELj4ELj16ENS_18Kernel_traits_baseILj4096ES2_S2_S2_S2_fjLj128EEEEELb1ELb0ELb0ELb0EEEvNS_9FwdParamsE,"",@"SHT_CUDA_INFO"
	.sectionflags	@""
	.align	4


	//----- nvinfo : EIATTR_CUDA_API_VERSION
	.align		4
        /*0000*/ 	.byte	0x04, 0x37
        /*0002*/ 	.short	(.L_1110 - .L_1109)
.L_1109:
        /*0004*/ 	.word	0x00000082


	//----- nvinfo : EIATTR_KPARAM_INFO
	.align		4
.L_1110:
        /*0008*/ 	.byte	0x04, 0x17
        /*000a*/ 	.short	(.L_1112 - .L_1111)
.L_1111:
        /*000c*/ 	.word	0x00000000
        /*0010*/ 	.short	0x0000
        /*0012*/ 	.short	0x0000
        /*0014*/ 	.byte	0x00, 0xf0, 0xa1, 0x03


	//----- nvinfo : EIATTR_SPARSE_MMA_MASK
	.align		4
.L_1112:
        /*0018*/ 	.byte	0x03, 0x50
        /*001a*/ 	.short	0x0000


	//----- nvinfo : EIATTR_MAXREG_COUNT
	.align		4
        /*001c*/ 	.byte	0x03, 0x1b
        /*001e*/ 	.short	0x00ff


	//----- nvinfo : EIATTR_NUM_BARRIERS
	.align		4
        /*0020*/ 	.byte	0x02, 0x4c
        /*0022*/ 	.byte	0x01
	.zero		1


	//----- nvinfo : EIATTR_MERCURY_ISA_VERSION
	.align		4
        /*0024*/ 	.byte	0x03, 0x5f
        /*0026*/ 	.short	0x0101


	//----- nvinfo : EIATTR_COOP_GROUP_MASK_REGIDS
	.align		4
        /*0028*/ 	.byte	0x04, 0x29
        /*002a*/ 	.short	(.L_1114 - .L_1113)


	//   ....[0]....
.L_1113:
        /*002c*/ 	.word	0xffffffff


	//   ....[1]....
        /*0030*/ 	.word	0xffffffff


	//   ....[2]....
        /*0034*/ 	.word	0xffffffff


	//   ....[3]....
        /*0038*/ 	.word	0xffffffff


	//   ....[4]....
        /*003c*/ 	.word	0xffffffff


	//   ....[5]....
        /*0040*/ 	.word	0xffffffff


	//   ....[6]....
        /*0044*/ 	.word	0xffffffff


	//   ....[7]....
        /*0048*/ 	.word	0xffffffff


	//   ....[8]....
        /*004c*/ 	.word	0xffffffff


	//   ....[9]....
        /*0050*/ 	.word	0xffffffff


	//   ....[10]....
        /*0054*/ 	.word	0xffffffff


	//   ....[11]....
        /*0058*/ 	.word	0xffffffff


	//   ....[12]....
        /*005c*/ 	.word	0xffffffff


	//   ....[13]....
        /*0060*/ 	.word	0xffffffff


	//   ....[14]....
        /*0064*/ 	.word	0xffffffff


	//   ....[15]....
        /*0068*/ 	.word	0xffffffff


	//   ....[16]....
        /*006c*/ 	.word	0xffffffff


	//   ....[17]....
        /*0070*/ 	.word	0xffffffff


	//----- nvinfo : EIATTR_COOP_GROUP_INSTR_OFFSETS
	.align		4
.L_1114:
        /*0074*/ 	.byte	0x04, 0x28
        /*0076*/ 	.short	(.L_1116 - .L_1115)


	//   ....[0]....
.L_1115:
        /*0078*/ 	.word	0x00016570


	//   ....[1]....
        /*007c*/ 	.word	0x00016590


	//   ....[2]....
        /*0080*/ 	.word	0x000165b0


	//   ....[3]....
        /*0084*/ 	.word	0x000165d0


	//   ....[4]....
        /*0088*/ 	.word	0x000165f0


	//   ....[5]....
        /*008c*/ 	.word	0x00016a50


	//   ....[6]....
        /*0090*/ 	.word	0x00016a70


	//   ....[7]....
        /*0094*/ 	.word	0x00016aa0


	//   ....[8]....
        /*0098*/ 	.word	0x00016ac0


	//   ....[9]....
        /*009c*/ 	.word	0x00016b00


	//   ....[10]....
        /*00a0*/ 	.word	0x00016b80


	//   ....[11]....
        /*00a4*/ 	.word	0x00016c00


	//   ....[12]....
        /*00a8*/ 	.word	0x00016c40


	//   ....[13]....
        /*00ac*/ 	.word	0x00016c60


	//   ....[14]....
        /*00b0*/ 	.word	0x00016cf0


	//   ....[15]....
        /*00b4*/ 	.word	0x00016d20


	//   ....[16]....
        /*00b8*/ 	.word	0x00016dc0


	//   ....[17]....
        /*00bc*/ 	.word	0x00016df0


	//----- nvinfo : EIATTR_VRC_CTA_INIT_COUNT
	.align		4
.L_1116:
        /*00c0*/ 	.byte	0x02, 0x4a
	.zero		1
	.zero		1


	//----- nvinfo : EIATTR_EXIT_INSTR_OFFSETS
	.align		4
        /*00c4*/ 	.byte	0x04, 0x1c
        /*00c6*/ 	.short	(.L_1118 - .L_1117)


	//   ....[0]....
.L_1117:
        /*00c8*/ 	.word	0x000007b0


	//   ....[1]....
        /*00cc*/ 	.word	0x00017bd0


	//----- nvinfo : EIATTR_INDIRECT_BRANCH_TARGETS
	.align		4
.L_1118:
        /*00d0*/ 	.byte	0x04, 0x34
        /*00d2*/ 	.short	(.L_1120 - .L_1119)


	//   ....[0]....
.L_1119:
        /*00d4*/ 	.word	.L_x_27038@srel
        /*00d8*/ 	.short	0x0
        /*00da*/ 	.short	0x0
        /*00dc*/ 	.word	0x3
        /*00e0*/ 	.word	.L_x_27039@srel
        /*00e4*/ 	.word	.L_x_27040@srel
        /*00e8*/ 	.word	.L_x_27041@srel


	//----- nvinfo : EIATTR_MAX_THREADS
	.align		4
.L_1120:
        /*00ec*/ 	.byte	0x04, 0x05
        /*00ee*/ 	.short	(.L_1122 - .L_1121)
.L_1121:
        /*00f0*/ 	.word	0x00000080
        /*00f4*/ 	.word	0x00000001
        /*00f8*/ 	.word	0x00000001


	//----- nvinfo : EIATTR_CRS_STACK_SIZE
	.align		4
.L_1122:
        /*00fc*/ 	.byte	0x04, 0x1e
        /*00fe*/ 	.short	(.L_1124 - .L_1123)
.L_1123:
        /*0100*/ 	.word	0x00000000


	//----- nvinfo : EIATTR_CBANK_PARAM_SIZE
	.align		4
.L_1124:
        /*0104*/ 	.byte	0x03, 0x19
        /*0106*/ 	.short	0x00e8


	//----- nvinfo : EIATTR_PARAM_CBANK
	.align		4
        /*0108*/ 	.byte	0x04, 0x0a
        /*010a*/ 	.short	(.L_1126 - .L_1125)
	.align		4
.L_1125:
        /*010c*/ 	.word	index@(.nv.constant0._ZN10layer_norm13ln_fwd_kernelINS_13Kernel_traitsI13__nv_bfloat16S2_S2_S2_fjLj4096ELj1ELj1ELj4ELj16ENS_18Kernel_traits_baseILj4096ES2_S2_S2_S2_fjLj128EEEEELb1ELb0ELb0ELb0EEEvNS_9FwdParamsE)
        /*0110*/ 	.short	0x0380
        /*0112*/ 	.short	0x00e8


	//----- nvinfo : EIATTR_SW_WAR
	.align		4
.L_1126:
        /*0114*/ 	.byte	0x04, 0x36
        /*0116*/ 	.short	(.L_1128 - .L_1127)
.L_1127:
        /*0118*/ 	.word	0x00000008
.L_1128:


//--------------------- .nv.info._ZN10layer_norm13ln_fwd_kernelINS_13Kernel_traitsI13__nv_bfloat16S2_S2_S2_fjLj4096ELj1ELj1ELj4ELj16ENS_18Kernel_traits_baseILj4096ES2_S2_S2_S2_fjLj128EEEEELb1ELb0ELb0ELb1EEEvNS_9FwdParamsE --------------------------
	.section	.nv.info._ZN10layer_norm13ln_fwd_kernelINS_13Kernel_traitsI13__nv_bfloat16S2_S2_S2_fjLj4096ELj1ELj1ELj4ELj16ENS_18Kernel_traits_baseILj4096ES2_S2_S2_S2_fjLj128EEEEELb1ELb0ELb0ELb1EEEvNS_9FwdParamsE,"",@"SHT_CUDA_INFO"
	.sectionflags	@""
	.align	4


	//----- nvinfo : EIATTR_CUDA_API_VERSION
	.align		4
        /*0000*/ 	.byte	0x04, 0x37
        /*0002*/ 	.short	(.L_1130 - .L_1129)
.L_1129:
        /*0004*/ 	.word	0x00000082


	//----- nvinfo : EIATTR_KPARAM_INFO
	.align		4
.L_1130:
        /*0008*/ 	.byte	0x04, 0x17
        /*000a*/ 	.short	(.L_1132 - .L_1131)
.L_1131:
        /*000c*/ 	.word	0x00000000
        /*0010*/ 	.short	0x0000
        /*0012*/ 	.short	0x0000
        /*0014*/ 	.byte	0x00, 0xf0, 0xa1, 0x03


	//----- nvinfo : EIATTR_SPARSE_MMA_MASK
	.align		4
.L_1132:
        /*0018*/ 	.byte	0x03, 0x50
        /*001a*/ 	.short	0x0000


	//----- nvinfo : EIATTR_MAXREG_COUNT
	.align		4
        /*001c*/ 	.byte	0x03, 0x1b
        /*001e*/ 	.short	0x00ff


	//----- nvinfo : EIATTR_NUM_BARRIERS
	.align		4
        /*0020*/ 	.byte	0x02, 0x4c
        /*0022*/ 	.byte	0x01
	.zero		1


	//----- nvinfo : EIATTR_ANNOTATIONS
	.align		4
        /*0024*/ 	.byte	0x04, 0x55
        /*0026*/ 	.short	(.L_1134 - .L_1133)


	//   ....[0]....
.L_1133:
        /*0028*/ 	.word	0x00000001
        /*002c*/ 	.byte	0x10, 0x0b, 0x00, 0x00, 0x01, 0x00, 0x00, 0x00, 0x60, 0x5c, 0x01, 0x00


	//----- nvinfo : EIATTR_MERCURY_ISA_VERSION
	.align		4
.L_1134:
        /*0038*/ 	.byte	0x03, 0x5f
        /*003a*/ 	.short	0x0101


	//----- nvinfo : EIATTR_COOP_GROUP_MASK_REGIDS
	.align		4
        /*003c*/ 	.byte	0x04, 0x29
        /*003e*/ 	.short	(.L_1136 - .L_1135)


	//   ....[0]....
.L_1135:
        /*0040*/ 	.word	0xffffffff


	//   ....[1]....
        /*0044*/ 	.word	0xffffffff


	//   ....[2]....
        /*0048*/ 	.word	0xffffffff


	//   ....[3]....
        /*004c*/ 	.word	0xffffffff


	//   ....[4]....
        /*0050*/ 	.word	0xffffffff


	//   ....[5]....
        /*0054*/ 	.word	0xffffffff


	//   ....[6]....
        /*0058*/ 	.word	0xffffffff


	//   ....[7]....
        /*005c*/ 	.word	0xffffffff


	//   ....[8]....
        /*0060*/ 	.word	0xffffffff


	//   ....[9]....
        /*0064*/ 	.word	0xffffffff


	//   ....[10]....
        /*0068*/ 	.word	0xffffffff


	//   ....[11]....
        /*006c*/ 	.word	0xffffffff


	//   ....[12]....
        /*0070*/ 	.word	0xffffffff


	//   ....[13]....
        /*0074*/ 	.word	0xffffffff


	//   ....[14]....
        /*0078*/ 	.word	0xffffffff


	//   ....[15]....
        /*007c*/ 	.word	0xffffffff


	//   ....[16]....
        /*0080*/ 	.word	0xffffffff


	//   ....[17]....
        /*0084*/ 	.word	0xffffffff


	//----- nvinfo : EIATTR_COOP_GROUP_INSTR_OFFSETS
	.align		4
.L_1136:
        /*0088*/ 	.byte	0x04, 0x28
        /*008a*/ 	.short	(.L_1138 - .L_1137)


	//   ....[0]....
.L_1137:
        /*008c*/ 	.word	0x00014ca0


	//   ....[1]....
        /*0090*/ 	.word	0x00014cc0


	//   ....[2]....
        /*0094*/ 	.word	0x00014ce0


	//   ....[3]....
        /*0098*/ 	.word	0x00014d00


	//   ....[4]....
        /*009c*/ 	.word	0x00014d20


	//   ....[5]....
        /*00a0*/ 	.word	0x00015170


	//   ....[6]....
        /*00a4*/ 	.word	0x000151a0


	//   ....[7]....
        /*00a8*/ 	.word	0x000151f0


	//   ....[8]....
        /*00ac*/ 	.word	0x00015230


	//   ....[9]....
        /*00b0*/ 	.word	0x000152b0


	//   ....[10]....
        /*00b4*/ 	.word	0x00015370


	//   ....[11]....
        /*00b8*/ 	.word	0x00015420


	//   ....[12]....
        /*00bc*/ 	.word	0x000154a0


	//   ....[13]....
        /*00c0*/ 	.word	0x000154b0


	//   ....[14]....
        /*00c4*/ 	.word	0x00015540


	//   ....[15]....
        /*00c8*/ 	.word	0x000155a0


	//   ....[16]....
        /*00cc*/ 	.word	0x00015640


	//   ....[17]....
        /*00d0*/ 	.word	0x00015670


	//----- nvinfo : EIATTR_VRC_CTA_INIT_COUNT
	.align		4
.L_1138:
        /*00d4*/ 	.byte	0x02, 0x4a
	.zero		1
	.zero		1


	//----- nvinfo : EIATTR_EXIT_INSTR_OFFSETS
	.align		4
        /*00d8*/ 	.byte	0x04, 0x1c
        /*00da*/ 	.short	(.L_1140 - .L_1139)


	//   ....[0]....
.L_1139:
        /*00dc*/ 	.word	0x00000210


	//   ....[1]....
        /*00e0*/ 	.word	0x00016300


	//----- nvinfo : EIATTR_INDIRECT_BRANCH_TARGETS
	.align		4
.L_1140:
        /*00e4*/ 	.byte	0x04, 0x34
        /*00e6*/ 	.short	(.L_1142 - .L_1141)


	//   ....[0]....
.L_1141:
        /*00e8*/ 	.word	.L_x_27042@srel
        /*00ec*/ 	.short	0x0
        /*00ee*/ 	.short	0x0
        /*00f0*/ 	.word	0x3
        /*00f4*/ 	.word	.L_x_27043@srel
        /*00f8*/ 	.word	.L_x_27044@srel
        /*00fc*/ 	.word	.L_x_27045@srel


	//----- nvinfo : EIATTR_MAX_THREADS
	.align		4
.L_1142:
        /*0100*/ 	.byte	0x04, 0x05
        /*0102*/ 	.short	(.L_1144 - .L_1143)
.L_1143:
        /*0104*/ 	.word	0x00000080
        /*0108*/ 	.word	0x00000001
        /*010c*/ 	.word	0x00000001


	//----- nvinfo : EIATTR_CBANK_PARAM_SIZE
	.align		4
.L_1144:
        /*0110*/ 	.byte	0x03, 0x19
        /*0112*/ 	.short	0x00e8


	//----- nvinfo : EIATTR_PARAM_CBANK
	.align		4
        /*0114*/ 	.byte	0x04, 0x0a
        /*0116*/ 	.short	(.L_1146 - .L_1145)
	.align		4
.L_1145:
        /*0118*/ 	.word	index@(.nv.constant0._ZN10layer_norm13ln_fwd_kernelINS_13Kernel_traitsI13__nv_bfloat16S2_S2_S2_fjLj4096ELj1ELj1ELj4ELj16ENS_18Kernel_traits_baseILj4096ES2_S2_S2_S2_fjLj128EEEEELb1ELb0ELb0ELb1EEEvNS_9FwdParamsE)
        /*011c*/ 	.short	0x0380
        /*011e*/ 	.short	0x00e8


	//----- nvinfo : EIATTR_SW_WAR
	.align		4
.L_1146:
        /*0120*/ 	.byte	0x04, 0x36
        /*0122*/ 	.short	(.L_1148 - .L_1147)
.L_1147:
        /*0124*/ 	.word	0x00000008
.L_1148:


//--------------------- .nv.info._ZN10layer_norm13ln_fwd_kernelINS_13Kernel_traitsI13__nv_bfloat16S2_S2_S2_fjLj4096ELj1ELj1ELj4ELj16ENS_18Kernel_traits_baseILj4096ES2_S2_S2_S2_fjLj128EEEEELb1ELb0ELb1ELb0EEEvNS_9FwdParamsE --------------------------
	.section	.nv.info._ZN10layer_norm13ln_fwd_kernelINS_13Kernel_traitsI13__nv_bfloat16S2_S2_S2_fjLj4096ELj1ELj1ELj4ELj16ENS_18Kernel_traits_baseILj4096ES2_S2_S2_S2_fjLj128EEEEELb1ELb0ELb1ELb0EEEvNS_9FwdParamsE,"",@"SHT_CUDA_INFO"
	.sectionflags	@""
	.align	4


	//----- nvinfo : EIATTR_CUDA_API_VERSION
	.align		4
        /*0000*/ 	.byte	0x04, 0x37
        /*0002*/ 	.short	(.L_1150 - .L_1149)
.L_1149:
        /*0004*/ 	.word	0x00000082


	//----- nvinfo : EIATTR_KPARAM_INFO
	.align		4
.L_1150:
        /*0008*/ 	.byte	0x04, 0x17
        /*000a*/ 	.short	(.L_1152 - .L_1151)
.L_1151:
        /*000c*/ 	.word	0x00000000
        /*0010*/ 	.short	0x0000
        /*0012*/ 	.short	0x0000
        /*0014*/ 	.byte	0x00, 0xf0, 0xa1, 0x03


	//----- nvinfo : EIATTR_SPARSE_MMA_MASK
	.align		4
.L_1152:
        /*0018*/ 	.byte	0x03, 0x50
        /*001a*/ 	.short	0x0000


	//----- nvinfo : EIATTR_MAXREG_COUNT
	.align		4
        /*001c*/ 	.byte	0x03, 0x1b
        /*001e*/ 	.short	0x00ff


	//----- nvinfo : EIATTR_NUM_BARRIERS
	.align		4
        /*0020*/ 	.byte	0x02, 0x4c
        /*0022*/ 	.byte	0x01
	.zero		1


	//----- nvinfo : EIATTR_MERCURY_ISA_VERSION
	.align		4
        /*0024*/ 	.byte	0x03, 0x5f
        /*0026*/ 	.short	0x0101


	//----- nvinfo : EIATTR_COOP_GROUP_MASK_REGIDS
	.align		4
        /*0028*/ 	.byte	0x04, 0x29
        /*002a*/ 	.short	(.L_1154 - .L_1153)


	//   ....[0]....
.L_1153:
        /*002c*/ 	.word	0xffffffff


	//   ....[1]....
        /*0030*/ 	.word	0xffffffff


	//   ....[2]....
        /*0034*/ 	.word	0xffffffff


	//   ....[3]....
        /*0038*/ 	.word	0xffffffff


	//   ....[4]....
        /*003c*/ 	.word	0xffffffff


	//   ....[5]....
        /*0040*/ 	.word	0xffffffff


	//   ....[6]....
        /*0044*/ 	.word	0xffffffff


	//   ....[7]....
        /*0048*/ 	.word	0xffffffff


	//   ....[8]....
        /*004c*/ 	.word	0xffffffff


	//   ....[9]....
        /*0050*/ 	.word	0xffffffff


	//   ....[10]....
        /*0054*/ 	.word	0xffffffff


	//   ....[11]....
        /*0058*/ 	.word	0xffffffff


	//   ....[12]....
        /*005c*/ 	.word	0xffffffff


	//   ....[13]....
        /*0060*/ 	.word	0xffffffff


	//   ....[14]....
        /*0064*/ 	.word	0xffffffff


	//   ....[15]....
        /*0068*/ 	.word	0xffffffff


	//   ....[16]....
        /*006c*/ 	.word	0xffffffff


	//   ....[17]....
        /*0070*/ 	.word	0xffffffff


	//----- nvinfo : EIATTR_COOP_GROUP_INSTR_OFFSETS
	.align		4
.L_1154:
        /*0074*/ 	.byte	0x04, 0x28
        /*0076*/ 	.short	(.L_1156 - .L_1155)


	//   ....[0]....
.L_1155:
        /*0078*/ 	.word	0x00018040


	//   ....[1]....
        /*007c*/ 	.word	0x00018060


	//   ....[2]....
        /*0080*/ 	.word	0x00018080


	//   ....[3]....
        /*0084*/ 	.word	0x000180a0


	//   ....[4]....
        /*0088*/ 	.word	0x000180c0


	//   ....[5]....
        /*008c*/ 	.word	0x00018500


	//   ....[6]....
        /*0090*/ 	.word	0x00018520


	//   ....[7]....
        /*0094*/ 	.word	0x00018540


	//   ....[8]....
        /*0098*/ 	.word	0x00018560


	//   ....[9]....
        /*009c*/ 	.word	0x00018590


	//   ....[10]....
        /*00a0*/ 	.word	0x00018660


	//   ....[11]....
        /*00a4*/ 	.word	0x000186d0


	//   ....[12]....
        /*00a8*/ 	.word	0x00018700


	//   ....[13]....
        /*00ac*/ 	.word	0x00018730


	//   ....[14]....
        /*00b0*/ 	.word	0x000187c0


	//   ....[15]....
        /*00b4*/ 	.word	0x000187f0


	//   ....[16]....
        /*00b8*/ 	.word	0x00018890


	//   ....[17]....
        /*00bc*/ 	.word	0x000188c0


	//----- nvinfo : EIATTR_VRC_CTA_INIT_COUNT
	.align		4
.L_1156:
        /*00c0*/ 	.byte	0x02, 0x4a
	.zero		1
	.zero		1


	//----- nvinfo : EIATTR_EXIT_INSTR_OFFSETS
	.align		4
        /*00c4*/ 	.byte	0x04, 0x1c
        /*00c6*/ 	.short	(.L_1158 - .L_1157)


	//   ....[0]....
.L_1157:
        /*00c8*/ 	.word	0x00000790


	//   ....[1]....
        /*00cc*/ 	.word	0x00019700


	//----- nvinfo : EIATTR_MAX_THREADS
	.align		4
.L_1158:
        /*00d0*/ 	.byte	0x04, 0x05
        /*00d2*/ 	.short	(.L_1160 - .L_1159)
.L_1159:
        /*00d4*/ 	.word	0x00000080
        /*00d8*/ 	.word	0x00000001
        /*00dc*/ 	.word	0x00000001


	//----- nvinfo : EIATTR_CRS_STACK_SIZE
	.align		4
.L_1160:
        /*00e0*/ 	.byte	0x04, 0x1e
        /*00e2*/ 	.short	(.L_1162 - .L_1161)
.L_1161:
        /*00e4*/ 	.word	0x00000000


	//----- nvinfo : EIATTR_CBANK_PARAM_SIZE
	.align		4
.L_1162:
        /*00e8*/ 	.byte	0x03, 0x19
        /*00ea*/ 	.short	0x00e8


	//----- nvinfo : EIATTR_PARAM_CBANK
	.align		4
        /*00ec*/ 	.byte	0x04, 0x0a
        /*00ee*/ 	.short	(.L_1164 - .L_1163)
	.align		4
.L_1163:
        /*00f0*/ 	.word	index@(.nv.constant0._ZN10layer_norm13ln_fwd_kernelINS_13Kernel_traitsI13__nv_bfloat16S2_S2_S2_fjLj4096ELj1ELj1ELj4ELj16ENS_18Kernel_traits_baseILj4096ES2_S2_S2_S2_fjLj128EEEEELb1ELb0ELb1ELb0EEEvNS_9FwdParamsE)
        /*00f4*/ 	.short	0x0380
        /*00f6*/ 	.short	0x00e8


	//----- nvinfo : EIATTR_SW_WAR
	.align		4
.L_1164:
        /*00f8*/ 	.byte	0x04, 0x36
        /*00fa*/ 	.short	(.L_1166 - .L_1165)
.L_1165:
        /*00fc*/ 	.word	0x00000008
.L_1166:


//--------------------- .nv.info._ZN10layer_norm13ln_fwd_kernelINS_13Kernel_traitsI13__nv_bfloat16S2_S2_S2_fjLj4096ELj1ELj1ELj4ELj16ENS_18Kernel_traits_baseILj4096ES2_S2_S2_S2_fjLj128EEEEELb1ELb0ELb1ELb1EEEvNS_9FwdParamsE --------------------------
	.section	.nv.info._ZN10layer_norm13ln_fwd_kernelINS_13Kernel_traitsI13__nv_bfloat16S2_S2_S2_fjLj4096ELj1ELj1ELj4ELj16ENS_18Kernel_traits_baseILj4096ES2_S2_S2_S2_fjLj128EEEEELb1ELb0ELb1ELb1EEEvNS_9FwdParamsE,"",@"SHT_CUDA_INFO"
	.sectionflags	@""
	.align	4


	//----- nvinfo : EIATTR_CUDA_API_VERSION
	.align		4
        /*0000*/ 	.byte	0x04, 0x37
        /*0002*/ 	.short	(.L_1168 - .L_1167)
.L_1167:
        /*0004*/ 	.word	0x00000082


	//----- nvinfo : EIATTR_KPARAM_INFO
	.align		4
.L_1168:
        /*0008*/ 	.byte	0x04, 0x17
        /*000a*/ 	.short	(.L_1170 - .L_1169)
.L_1169:
        /*000c*/ 	.word	0x00000000
        /*0010*/ 	.short	0x0000
        /*0012*/ 	.short	0x0000
        /*0014*/ 	.byte	0x00, 0xf0, 0xa1, 0x03


	//----- nvinfo : EIATTR_SPARSE_MMA_MASK
	.align		4
.L_1170:
        /*0018*/ 	.byte	0x03, 0x50
        /*001a*/ 	.short	0x0000


	//----- nvinfo : EIATTR_MAXREG_COUNT
	.align		4
        /*001c*/ 	.byte	0x03, 0x1b
        /*001e*/ 	.short	0x00ff


	//----- nvinfo : EIATTR_NUM_BARRIERS
	.align		4
        /*0020*/ 	.byte	0x02, 0x4c
        /*0022*/ 	.byte	0x01
	.zero		1


	//----- nvinfo : EIATTR_MERCURY_ISA_VERSION
	.align		4
        /*0024*/ 	.byte	0x03, 0x5f
        /*0026*/ 	.short	0x0101


	//----- nvinfo : EIATTR_COOP_GROUP_MASK_REGIDS
	.align		4
        /*0028*/ 	.byte	0x04, 0x29
        /*002a*/ 	.short	(.L_1172 - .L_1171)


	//   ....[0]....
.L_1171:
        /*002c*/ 	.word	0xffffffff


	//   ....[1]....
        /*0030*/ 	.word	0xffffffff


	//   ....[2]....
        /*0034*/ 	.word	0xffffffff


	//   ....[3]....
        /*0038*/ 	.word	0xffffffff


	//   ....[4]....
        /*003c*/ 	.word	0xffffffff


	//   ....[5]....
        /*0040*/ 	.word	0xffffffff


	//   ....[6]....
        /*0044*/ 	.word	0xffffffff


	//   ....[7]....
        /*0048*/ 	.word	0xffffffff


	//   ....[8]....
        /*004c*/ 	.word	0xffffffff


	//   ....[9]....
        /*0050*/ 	.word	0xffffffff


	//   ....[10]....
        /*0054*/ 	.word	0xffffffff


	//   ....[11]....
        /*0058*/ 	.word	0xffffffff


	//   ....[12]....
        /*005c*/ 	.word	0xffffffff


	//   ....[13]....
        /*0060*/ 	.word	0xffffffff


	//   ....[14]....
        /*0064*/ 	.word	0xffffffff


	//   ....[15]....
        /*0068*/ 	.word	0xffffffff


	//   ....[16]....
        /*006c*/ 	.word	0xffffffff


	//   ....[17]....
        /*0070*/ 	.word	0xffffffff


	//----- nvinfo : EIATTR_COOP_GROUP_INSTR_OFFSETS
	.align		4
.L_1172:
        /*0074*/ 	.byte	0x04, 0x28
        /*0076*/ 	.short	(.L_1174 - .L_1173)


	//   ....[0]....
.L_1173:
        /*0078*/ 	.word	0x00016a00


	//   ....[1]....
        /*007c*/ 	.word	0x00016a70


	//   ....[2]....
        /*0080*/ 	.word	0x00016aa0


	//   ....[3]....
        /*0084*/ 	.word	0x00016ac0


	//   ....[4]....
        /*0088*/ 	.word	0x00016ae0


	//   ....[5]....
        /*008c*/ 	.word	0x00016f10


	//   ....[6]....
        /*0090*/ 	.word	0x00016f30


	//   ....[7]....
        /*0094*/ 	.word	0x00016f50


	//   ....[8]....
        /*0098*/ 	.word	0x00016f70


	//   ....[9]....
        /*009c*/ 	.word	0x00016fa0


	//   ....[10]....
        /*00a0*/ 	.word	0x00017070


	//   ....[11]....
        /*00a4*/ 	.word	0x000170e0


	//   ....[12]....
        /*00a8*/ 	.word	0x00017110


	//   ....[13]....
        /*00ac*/ 	.word	0x00017140


	//   ....[14]....
        /*00b0*/ 	.word	0x000171d0


	//   ....[15]....
        /*00b4*/ 	.word	0x00017200


	//   ....[16]....
        /*00b8*/ 	.word	0x000172a0


	//   ....[17]....
        /*00bc*/ 	.word	0x000172c0


	//----- nvinfo : EIATTR_VRC_CTA_INIT_COUNT
	.align		4
.L_1174:
        /*00c0*/ 	.byte	0x02, 0x4a
	.zero		1
	.zero		1


	//----- nvinfo : EIATTR_EXIT_INSTR_OFFSETS
	.align		4
        /*00c4*/ 	.byte	0x04, 0x1c
        /*00c6*/ 	.short	(.L_1176 - .L_1175)


	//   ....[0]....
.L_1175:
        /*00c8*/ 	.word	0x00000220


	//   ....[1]....
        /*00cc*/ 	.word	0x00018000


	//----- nvinfo : EIATTR_MAX_THREADS
	.align		4
.L_1176:
        /*00d0*/ 	.byte	0x04, 0x05
        /*00d2*/ 	.short	(.L_1178 - .L_1177)
.L_1177:
        /*00d4*/ 	.word	0x00000080
        /*00d8*/ 	.word	0x00000001
        /*00dc*/ 	.word	0x00000001


	//----- nvinfo : EIATTR_CBANK_PARAM_SIZE
	.align		4
.L_1178:
        /*00e0*/ 	.byte	0x03, 0x19
        /*00e2*/ 	.short	0x00e8


	//----- nvinfo : EIATTR_PARAM_CBANK
	.align		4
        /*00e4*/ 	.byte	0x04, 0x0a
        /*00e6*/ 	.short	(.L_1180 - .L_1179)
	.align		4
.L_1179:
        /*00e8*/ 	.word	index@(.nv.constant0._ZN10layer_norm13ln_fwd_kernelINS_13Kernel_traitsI13__nv_bfloat16S2_S2_S2_fjLj4096ELj1ELj1ELj4ELj16ENS_18Kernel_traits_baseILj4096ES2_S2_S2_S2_fjLj128EEEEELb1ELb0ELb1ELb1EEEvNS_9FwdParamsE)
        /*00ec*/ 	.short	0x0380
        /*00ee*/ 	.short	0x00e8


	//----- nvinfo : EIATTR_SW_WAR
	.align		4
.L_1180:
        /*00f0*/ 	.byte	0x04, 0x36
        /*00f2*/ 	.short	(.L_1182 - .L_1181)
.L_1181:
        /*00f4*/ 	.word	0x00000008
.L_1182:


//--------------------- .nv.info._ZN10layer_norm13ln_fwd_kernelINS_13Kernel_traitsI13__nv_bfloat16S2_S2_S2_fjLj4096ELj1ELj1ELj4ELj16ENS_18Kernel_traits_baseILj4096ES2_S2_S2_S2_fjLj128EEEEELb1ELb1ELb0ELb0EEEvNS_9FwdParamsE --------------------------
	.section	.nv.info._ZN10layer_norm13ln_fwd_kernelINS_13Kernel_traitsI13__nv_bfloat16S2_S2_S2_fjLj4096ELj1ELj1ELj4ELj16ENS_18Kernel_traits_baseILj4096ES2_S2_S2_S2_fjLj128EEEEELb1ELb1ELb0ELb0EEEvNS_9FwdParamsE,"",@"SHT_CUDA_INFO"
	.sectionflags	@""
	.align	4


	//----- nvinfo : EIATTR_CUDA_API_VERSION
	.align		4
        /*0000*/ 	.byte	0x04, 0x37
        /*0002*/ 	.short	(.L_1184 - .L_1183)
.L_1183:
        /*0004*/ 	.word	0x00000082


	//----- nvinfo : EIATTR_KPARAM_INFO
	.align		4
.L_1184:
        /*0008*/ 	.byte	0x04, 0x17
        /*000a*/ 	.short	(.L_1186 - .L_1185)
.L_1185:
        /*000c*/ 	.word	0x00000000
        /*0010*/ 	.short	0x0000
        /*0012*/ 	.short	0x0000
        /*0014*/ 	.byte	0x00, 0xf0, 0xa1, 0x03


	//----- nvinfo : EIATTR_SPARSE_MMA_MASK
	.align		4
.L_1186:
        /*0018*/ 	.byte	0x03, 0x50
        /*001a*/ 	.short	0x0000


	//----- nvinfo : EIATTR_MAXREG_COUNT
	.align		4
        /*001c*/ 	.byte	0x03, 0x1b
        /*001e*/ 	.short	0x00ff


	//----- nvinfo : EIATTR_NUM_BARRIERS
	.align		4
        /*0020*/ 	.byte	0x02, 0x4c
        /*0022*/ 	.byte	0x01
	.zero		1


	//----- nvinfo : EIATTR_MERCURY_ISA_VERSION
	.align		4
        /*0024*/ 	.byte	0x03, 0x5f
        /*0026*/ 	.short	0x0101


	//----- nvinfo : EIATTR_COOP_GROUP_MASK_REGIDS
	.align		4
        /*0028*/ 	.byte	0x04, 0x29
        /*002a*/ 	.short	(.L_1188 - .L_1187)


	//   ....[0]....
.L_1187:
        /*002c*/ 	.word	0xffffffff


	//   ....[1]....
        /*0030*/ 	.word	0xffffffff


	//   ....[2]....
        /*0034*/ 	.word	0xffffffff


	//   ....[3]....
        /*0038*/ 	.word	0xffffffff


	//   ....[4]....
        /*003c*/ 	.word	0xffffffff


	//   ....[5]....
        /*0040*/ 	.word	0xffffffff


	//   ....[6]....
        /*0044*/ 	.word	0xffffffff


	//   ....[7]....
        /*0048*/ 	.word	0xffffffff


	//   ....[8]....
        /*004c*/ 	.word	0xffffffff


	//   ....[9]....
        /*0050*/ 	.word	0xffffffff


	//   ....[10]....
        /*0054*/ 	.word	0xffffffff


	//   ....[11]....
        /*0058*/ 	.word	0xffffffff


	//   ....[12]....
        /*005c*/ 	.word	0xffffffff


	//   ....[13]....
        /*0060*/ 	.word	0xffffffff


	//   ....[14]....
        /*0064*/ 	.word	0xffffffff


	//   ....[15]....
        /*0068*/ 	.word	0xffffffff


	//   ....[16]....
        /*006c*/ 	.word	0xffffffff


	//   ....[17]....
        /*0070*/ 	.word	0xffffffff


	//----- nvinfo : EIATTR_COOP_GROUP_INSTR_OFFSETS
	.align		4
.L_1188:
        /*0074*/ 	.byte	0x04, 0x28
        /*0076*/ 	.short	(.L_1190 - .L_1189)


	//   ....[0]....
.L_1189:
        /*0078*/ 	.word	0x00019c70


	//   ....[1]....
        /*007c*/ 	.word	0x00019c90


	//   ....[2]....
        /*0080*/ 	.word	0x00019cb0


	//   ....[3]....
        /*0084*/ 	.word	0x00019cd0


	//   ....[4]....
        /*0088*/ 	.word	0x00019cf0


	//   ....[5]....
        /*008c*/ 	.word	0x0001a140


	//   ....[6]....
        /*0090*/ 	.word	0x0001a160


	//   ....[7]....
        /*0094*/ 	.word	0x0001a180


	//   ....[8]....
        /*0098*/ 	.word	0x0001a1a0


	//   ....[9]....
        /*009c*/ 	.word	0x0001a1d0


	//   ....[10]....
        /*00a0*/ 	.word	0x0001a360


	//   ....[11]....
        /*00a4*/ 	.word	0x0001a3a0


	//   ....[12]....
        /*00a8*/ 	.word	0x0001a3b0


	//   ....[13]....
        /*00ac*/ 	.word	0x0001a3f0


	//   ....[14]....
        /*00b0*/ 	.word	0x0001a4d0


	//   ....[15]....
        /*00b4*/ 	.word	0x0001a4f0


	//   ....[16]....
        /*00b8*/ 	.word	0x0001a5a0


	//   ....[17]....
        /*00bc*/ 	.word	0x0001a5d0


	//----- nvinfo : EIATTR_VRC_CTA_INIT_COUNT
	.align		4
.L_1190:
        /*00c0*/ 	.byte	0x02, 0x4a
	.zero		1
	.zero		1


	//----- nvinfo : EIATTR_EXIT_INSTR_OFFSETS
	.align		4
        /*00c4*/ 	.byte	0x04, 0x1c
        /*00c6*/ 	.short	(.L_1192 - .L_1191)


	//   ....[0]....
.L_1191:
        /*00c8*/ 	.word	0x00000900


	//   ....[1]....
        /*00cc*/ 	.word	0x0001b4e0


	//----- nvinfo : EIATTR_INDIRECT_BRANCH_TARGETS
	.align		4
.L_1192:
        /*00d0*/ 	.byte	0x04, 0x34
        /*00d2*/ 	.short	(.L_1194 - .L_1193)


	//   ....[0]....
.L_1193:
        /*00d4*/ 	.word	.L_x_27046@srel
        /*00d8*/ 	.short	0x0
        /*00da*/ 	.short	0x0
        /*00dc*/ 	.word	0x3
        /*00e0*/ 	.word	.L_x_27047@srel
        /*00e4*/ 	.word	.L_x_27048@srel
        /*00e8*/ 	.word	.L_x_27049@srel


	//----- nvinfo : EIATTR_MAX_THREADS
	.align		4
.L_1194:
        /*00ec*/ 	.byte	0x04, 0x05
        /*00ee*/ 	.short	(.L_1196 - .L_1195)
.L_1195:
        /*00f0*/ 	.word	0x00000080
        /*00f4*/ 	.word	0x00000001
        /*00f8*/ 	.word	0x00000001


	//----- nvinfo : EIATTR_CRS_STACK_SIZE
	.align		4
.L_1196:
        /*00fc*/ 	.byte	0x04, 0x1e
        /*00fe*/ 	.short	(.L_1198 - .L_1197)
.L_1197:
        /*0100*/ 	.word	0x00000000


	//----- nvinfo : EIATTR_CBANK_PARAM_SIZE
	.align		4
.L_1198:
        /*0104*/ 	.byte	0x03, 0x19
        /*0106*/ 	.short	0x00e8


	//----- nvinfo : EIATTR_PARAM_CBANK
	.align		4
        /*0108*/ 	.byte	0x04, 0x0a
        /*010a*/ 	.short	(.L_1200 - .L_1199)
	.align		4
.L_1199:
        /*010c*/ 	.word	index@(.nv.constant0._ZN10layer_norm13ln_fwd_kernelINS_13Kernel_traitsI13__nv_bfloat16S2_S2_S2_fjLj4096ELj1ELj1ELj4ELj16ENS_18Kernel_traits_baseILj4096ES2_S2_S2_S2_fjLj128EEEEELb1ELb1ELb0ELb0EEEvNS_9FwdParamsE)
        /*0110*/ 	.short	0x0380
        /*0112*/ 	.short	0x00e8


	//----- nvinfo : EIATTR_SW_WAR
	.align		4
.L_1200:
        /*0114*/ 	.byte	0x04, 0x36
        /*0116*/ 	.short	(.L_1202 - .L_1201)
.L_1201:
        /*0118*/ 	.word	0x00000008
.L_1202:


//--------------------- .nv.info._ZN10layer_norm13ln_fwd_kernelINS_13Kernel_traitsI13__nv_bfloat16S2_S2_S2_fjLj4096ELj1ELj1ELj4ELj16ENS_18Kernel_traits_baseILj4096ES2_S2_S2_S2_fjLj128EEEEELb1ELb1ELb0ELb1EEEvNS_9FwdParamsE --------------------------
	.section	.nv.info._ZN10layer_norm13ln_fwd_kernelINS_13Kernel_traitsI13__nv_bfloat16S2_S2_S2_fjLj4096ELj1ELj1ELj4ELj16ENS_18Kernel_traits_baseILj4096ES2_S2_S2_S2_fjLj128EEEEELb1ELb1ELb0ELb1EEEvNS_9FwdParamsE,"",@"SHT_CUDA_INFO"
	.sectionflags	@""
	.align	4


	//----- nvinfo : EIATTR_CUDA_API_VERSION
	.align		4
        /*0000*/ 	.byte	0x04, 0x37
        /*0002*/ 	.short	(.L_1204 - .L_1203)
.L_1203:
        /*0004*/ 	.word	0x00000082


	//----- nvinfo : EIATTR_KPARAM_INFO
	.align		4
.L_1204:
        /*0008*/ 	.byte	0x04, 0x17
        /*000a*/ 	.short	(.L_1206 - .L_1205)
.L_1205:
        /*000c*/ 	.word	0x00000000
        /*0010*/ 	.short	0x0000
        /*0012*/ 	.short	0x0000
        /*0014*/ 	.byte	0x00, 0xf0, 0xa1, 0x03


	//----- nvinfo : EIATTR_SPARSE_MMA_MASK
	.align		4
.L_1206:
        /*0018*/ 	.byte	0x03, 0x50
        /*001a*/ 	.short	0x0000


	//----- nvinfo : EIATTR_MAXREG_COUNT
	.align		4
        /*001c*/ 	.byte	0x03, 0x1b
        /*001e*/ 	.short	0x00ff


	//----- nvinfo : EIATTR_NUM_BARRIERS
	.align		4
        /*0020*/ 	.byte	0x02, 0x4c
        /*0022*/ 	.byte	0x01
	.zero		1


	//----- nvinfo : EIATTR_MERCURY_ISA_VERSION
	.align		4
        /*0024*/ 	.byte	0x03, 0x5f
        /*0026*/ 	.short	0x0101


	//----- nvinfo : EIATTR_COOP_GROUP_MASK_REGIDS
	.align		4
        /*0028*/ 	.byte	0x04, 0x29
        /*002a*/ 	.short	(.L_1208 - .L_1207)


	//   ....[0]....
.L_1207:
        /*002c*/ 	.word	0xffffffff


	//   ....[1]....
        /*0030*/ 	.word	0xffffffff


	//   ....[2]....
        /*0034*/ 	.word	0xffffffff


	//   ....[3]....
        /*0038*/ 	.word	0xffffffff


	//   ....[4]....
        /*003c*/ 	.word	0xffffffff


	//   ....[5]....
        /*0040*/ 	.word	0xffffffff


	//   ....[6]....
        /*0044*/ 	.word	0xffffffff


	//   ....[7]....
        /*0048*/ 	.word	0xffffffff


	//   ....[8]....
        /*004c*/ 	.word	0xffffffff


	//   ....[9]....
        /*0050*/ 	.word	0xffffffff


	//   ....[10]....
        /*0054*/ 	.word	0xffffffff


	//   ....[11]....
        /*0058*/ 	.word	0xffffffff


	//   ....[12]....
        /*005c*/ 	.word	0xffffffff


	//   ....[13]....
        /*0060*/ 	.word	0xffffffff


	//   ....[14]....
        /*0064*/ 	.word	0xffffffff


	//   ....[15]....
        /*0068*/ 	.word	0xffffffff


	//   ....[16]....
        /*006c*/ 	.word	0xffffffff


	//   ....[17]....
        /*0070*/ 	.word	0xffffffff


	//----- nvinfo : EIATTR_COOP_GROUP_INSTR_OFFSETS
	.align		4
.L_1208:
        /*0074*/ 	.byte	0x04, 0x28
        /*0076*/ 	.short	(.L_1210 - .L_1209)


	//   ....[0]....
.L_1209:
        /*0078*/ 	.word	0x000153f0


	//   ....[1]....
        /*007c*/ 	.word	0x00015410


	//   ....[2]....
        /*0080*/ 	.word	0x00015430


	//   ....[3]....
        /*0084*/ 	.word	0x00015450


	//   ....[4]....
        /*0088*/ 	.word	0x00015470


	//   ....[5]....
        /*008c*/ 	.word	0x000158c0


	//   ....[6]....
        /*0090*/ 	.word	0x000158f0


	//   ....[7]....
        /*0094*/ 	.word	0x00015940


	//   ....[8]....
        /*0098*/ 	.word	0x00015970


	//   ....[9]....
        /*009c*/ 	.word	0x000159b0


	//   ....[10]....
        /*00a0*/ 	.word	0x00015b50


	//   ....[11]....
        /*00a4*/ 	.word	0x00015b90


	//   ....[12]....
        /*00a8*/ 	.word	0x00015bc0


	//   ....[13]....
        /*00ac*/ 	.word	0x00015c10


	//   ....[14]....
        /*00b0*/ 	.word	0x00015cf0


	//   ....[15]....
        /*00b4*/ 	.word	0x00015d20


	//   ....[16]....
        /*00b8*/ 	.word	0x00015dd0


	//   ....[17]....
        /*00bc*/ 	.word	0x00015e00


	//----- nvinfo : EIATTR_VRC_CTA_INIT_COUNT
	.align		4
.L_1210:
        /*00c0*/ 	.byte	0x02, 0x4a
	.zero		1
	.zero		1


	//----- nvinfo : EIATTR_EXIT_INSTR_OFFSETS
	.align		4
        /*00c4*/ 	.byte	0x04, 0x1c
        /*00c6*/ 	.short	(.L_1212 - .L_1211)


	//   ....[0]....
.L_1211:
        /*00c8*/ 	.word	0x000002c0


	//   ....[1]....
        /*00cc*/ 	.word	0x00016b40


	//----- nvinfo : EIATTR_INDIRECT_BRANCH_TARGETS
	.align		4
.L_1212:
        /*00d0*/ 	.byte	0x04, 0x34
        /*00d2*/ 	.short	(.L_1214 - .L_1213)


	//   ....[0]....
.L_1213:
        /*00d4*/ 	.word	.L_x_27050@srel
        /*00d8*/ 	.short	0x0
        /*00da*/ 	.short	0x0
        /*00dc*/ 	.word	0x3
        /*00e0*/ 	.word	.L_x_27051@srel
        /*00e4*/ 	.word	.L_x_27052@srel
        /*00e8*/ 	.word	.L_x_27053@srel


	//----- nvinfo : EIATTR_MAX_THREADS
	.align		4
.L_1214:
        /*00ec*/ 	.byte	0x04, 0x05
        /*00ee*/ 	.short	(.L_1216 - .L_1215)
.L_1215:
        /*00f0*/ 	.word	0x00000080
        /*00f4*/ 	.word	0x00000001
        /*00f8*/ 	.word	0x00000001


	//----- nvinfo : EIATTR_CRS_STACK_SIZE
	.align		4
.L_1216:
        /*00fc*/ 	.byte	0x04, 0x1e
        /*00fe*/ 	.short	(.L_1218 - .L_1217)
.L_1217:
        /*0100*/ 	.word	0x00000000


	//----- nvinfo : EIATTR_CBANK_PARAM_SIZE
	.align		4
.L_1218:
        /*0104*/ 	.byte	0x03, 0x19
        /*0106*/ 	.short	0x00e8


	//----- nvinfo : EIATTR_PARAM_CBANK
	.align		4
        /*0108*/ 	.byte	0x04, 0x0a
        /*010a*/ 	.short	(.L_1220 - .L_1219)
	.align		4
.L_1219:
        /*010c*/ 	.word	index@(.nv.constant0._ZN10layer_norm13ln_fwd_kernelINS_13Kernel_traitsI13__nv_bfloat16S2_S2_S2_fjLj4096ELj1ELj1ELj4ELj16ENS_18Kernel_traits_baseILj4096ES2_S2_S2_S2_fjLj128EEEEELb1ELb1ELb0ELb1EEEvNS_9FwdParamsE)
        /*0110*/ 	.short	0x0380
        /*0112*/ 	.short	0x00e8


	//----- nvinfo : EIATTR_SW_WAR
	.align		4
.L_1220:
        /*0114*/ 	.byte	0x04, 0x36
        /*0116*/ 	.short	(.L_1222 - .L_1221)
.L_1221:
        /*0118*/ 	.word	0x00000008
.L_1222:


//--------------------- .nv.info._ZN10layer_norm13ln_fwd_kernelINS_13Kernel_traitsI13__nv_bfloat16S2_S2_S2_fjLj4096ELj1ELj1ELj4ELj16ENS_18Kernel_traits_baseILj4096ES2_S2_S2_S2_fjLj128EEEEELb1ELb1ELb1ELb0EEEvNS_9FwdParamsE --------------------------
	.section	.nv.info._ZN10layer_norm13ln_fwd_kernelINS_13Kernel_traitsI13__nv_bfloat16S2_S2_S2_fjLj4096ELj1ELj1ELj4ELj16ENS_18Kernel_traits_baseILj4096ES2_S2_S2_S2_fjLj128EEEEELb1ELb1ELb1ELb0EEEvNS_9FwdParamsE,"",@"SHT_CUDA_INFO"
	.sectionflags	@""
	.align	4


	//----- nvinfo : EIATTR_CUDA_API_VERSION
	.align		4
        /*0000*/ 	.byte	0x04, 0x37
        /*0002*/ 	.short	(.L_1224 - .L_1223)
.L_1223:
        /*0004*/ 	.word	0x00000082


	//----- nvinfo : EIATTR_KPARAM_INFO
	.align		4
.L_1224:
        /*0008*/ 	.byte	0x04, 0x17
        /*000a*/ 	.short	(.L_1226 - .L_1225)
.L_1225:
        /*000c*/ 	.word	0x00000000
        /*0010*/ 	.short	0x0000
        /*0012*/ 	.short	0x0000
        /*0014*/ 	.byte	0x00, 0xf0, 0xa1, 0x03


	//----- nvinfo : EIATTR_SPARSE_MMA_MASK
	.align		4
.L_1226:
        /*0018*/ 	.byte	0x03, 0x50
        /*001a*/ 	.short	0x0000


	//----- nvinfo : EIATTR_MAXREG_COUNT
	.align		4
        /*001c*/ 	.byte	0x03, 0x1b
        /*001e*/ 	.short	0x00ff


	//----- nvinfo : EIATTR_NUM_BARRIERS
	.align		4
        /*0020*/ 	.byte	0x02, 0x4c
        /*0022*/ 	.byte	0x01
	.zero		1


	//----- nvinfo : EIATTR_MERCURY_ISA_VERSION
	.align		4
        /*0024*/ 	.byte	0x03, 0x5f
        /*0026*/ 	.short	0x0101


	//----- nvinfo : EIATTR_COOP_GROUP_MASK_REGIDS
	.align		4
        /*0028*/ 	.byte	0x04, 0x29
        /*002a*/ 	.short	(.L_1228 - .L_1227)


	//   ....[0]....
.L_1227:
        /*002c*/ 	.word	0xffffffff


	//   ....[1]....
        /*0030*/ 	.word	0xffffffff


	//   ....[2]....
        /*0034*/ 	.word	0xffffffff


	//   ....[3]....
        /*0038*/ 	.word	0xffffffff


	//   ....[4]....
        /*003c*/ 	.word	0xffffffff


	//   ....[5]....
        /*0040*/ 	.word	0xffffffff


	//   ....[6]....
        /*0044*/ 	.word	0xffffffff


	//   ....[7]....
        /*0048*/ 	.word	0xffffffff


	//   ....[8]....
        /*004c*/ 	.word	0xffffffff


	//   ....[9]....
        /*0050*/ 	.word	0xffffffff


	//   ....[10]....
        /*0054*/ 	.word	0xffffffff


	//   ....[11]....
        /*0058*/ 	.word	0xffffffff


	//   ....[12]....
        /*005c*/ 	.word	0xffffffff


	//   ....[13]....
        /*0060*/ 	.word	0xffffffff


	//   ....[14]....
        /*0064*/ 	.word	0xffffffff


	//   ....[15]....
        /*0068*/ 	.word	0xffffffff


	//   ....[16]....
        /*006c*/ 	.word	0xffffffff


	//   ....[17]....
        /*0070*/ 	.word	0xffffffff


	//----- nvinfo : EIATTR_COOP_GROUP_INSTR_OFFSETS
	.align		4
.L_1228:
        /*0074*/ 	.byte	0x04, 0x28
        /*0076*/ 	.short	(.L_1230 - .L_1229)


	//   ....[0]....
.L_1229:
        /*0078*/ 	.word	0x0001cff0


	//   ....[1]....
        /*007c*/ 	.word	0x0001d010


	//   ....[2]....
        /*0080*/ 	.word	0x0001d030


	//   ....[3]....
        /*0084*/ 	.word	0x0001d050


	//   ....[4]....
        /*0088*/ 	.word	0x0001d070


	//   ....[5]....
        /*008c*/ 	.word	0x0001d4f0


	//   ....[6]....
        /*0090*/ 	.word	0x0001d510


	//   ....[7]....
        /*0094*/ 	.word	0x0001d530


	//   ....[8]....
        /*0098*/ 	.word	0x0001d550


	//   ....[9]....
        /*009c*/ 	.word	0x0001d570


	//   ....[10]....
        /*00a0*/ 	.word	0x0001d6f0


	//   ....[11]....
        /*00a4*/ 	.word	0x0001d730


	//   ....[12]....
        /*00a8*/ 	.word	0x0001d750


	//   ....[13]....
        /*00ac*/ 	.word	0x0001d7a0


	//   ....[14]....
        /*00b0*/ 	.word	0x0001d870


	//   ....[15]....
        /*00b4*/ 	.word	0x0001d8a0


	//   ....[16]....
        /*00b8*/ 	.word	0x0001d950


	//   ....[17]....
        /*00bc*/ 	.word	0x0001d970


	//----- nvinfo : EIATTR_VRC_CTA_INIT_COUNT
	.align		4
.L_1230:
        /*00c0*/ 	.byte	0x02, 0x4a
	.zero		1
	.zero		1


	//----- nvinfo : EIATTR_EXIT_INSTR_OFFSETS
	.align		4
        /*00c4*/ 	.byte	0x04, 0x1c
        /*00c6*/ 	.short	(.L_1232 - .L_1231)


	//   ....[0]....
.L_1231:
        /*00c8*/ 	.word	0x00000920


	//   ....[1]....
        /*00cc*/ 	.word	0x0001e7b0


	//----- nvinfo : EIATTR_MAX_THREADS
	.align		4
.L_1232:
        /*00d0*/ 	.byte	0x04, 0x05
        /*00d2*/ 	.short	(.L_1234 - .L_1233)
.L_1233:
        /*00d4*/ 	.word	0x00000080
        /*00d8*/ 	.word	0x00000001
        /*00dc*/ 	.word	0x00000001


	//----- nvinfo : EIATTR_CRS_STACK_SIZE
	.align		4
.L_1234:
        /*00e0*/ 	.byte	0x04, 0x1e
        /*00e2*/ 	.short	(.L_1236 - .L_1235)
.L_1235:
        /*00e4*/ 	.word	0x00000000


	//----- nvinfo : EIATTR_CBANK_PARAM_SIZE
	.align		4
.L_1236:
        /*00e8*/ 	.byte	0x03, 0x19
        /*00ea*/ 	.short	0x00e8


	//----- nvinfo : EIATTR_PARAM_CBANK
	.align		4
        /*00ec*/ 	.byte	0x04, 0x0a
        /*00ee*/ 	.short	(.L_1238 - .L_1237)
	.align		4
.L_1237:
        /*00f0*/ 	.word	index@(.nv.constant0._ZN10layer_norm13ln_fwd_kernelINS_13Kernel_traitsI13__nv_bfloat16S2_S2_S2_fjLj4096ELj1ELj1ELj4ELj16ENS_18Kernel_traits_baseILj4096ES2_S2_S2_S2_fjLj128EEEEELb1ELb1ELb1ELb0EEEvNS_9FwdParamsE)
        /*00f4*/ 	.short	0x0380
        /*00f6*/ 	.short	0x00e8


	//----- nvinfo : EIATTR_SW_WAR
	.align		4
.L_1238:
        /*00f8*/ 	.byte	0x04, 0x36
        /*00fa*/ 	.short	(.L_1240 - .L_1239)
.L_1239:
        /*00fc*/ 	.word	0x00000008
.L_1240:


//--------------------- .nv.info._ZN10layer_norm13ln_fwd_kernelINS_13Kernel_traitsI13__nv_bfloat16S2_S2_S2_fjLj4096ELj1ELj1ELj4ELj16ENS_18Kernel_traits_baseILj4096ES2_S2_S2_S2_fjLj128EEEEELb1ELb1ELb1ELb1EEEvNS_9FwdParamsE --------------------------
	.section	.nv.info._ZN10layer_norm13ln_fwd_kernelINS_13Kernel_traitsI13__nv_bfloat16S2_S2_S2_fjLj4096ELj1ELj1ELj4ELj16ENS_18Kernel_traits_baseILj4096ES2_S2_S2_S2_fjLj128EEEEELb1ELb1ELb1ELb1EEEvNS_9FwdParamsE,"",@"SHT_CUDA_INFO"
	.sectionflags	@""
	.align	4


	//----- nvinfo : EIATTR_CUDA_API_VERSION
	.align		4
        /*0000*/ 	.byte	0x04, 0x37
        /*0002*/ 	.short	(.L_1242 - .L_1241)
.L_1241:
        /*0004*/ 	.word	0x00000082


	//----- nvinfo : EIATTR_KPARAM_INFO
	.align		4
.L_1242:
        /*0008*/ 	.byte	0x04, 0x17
        /*000a*/ 	.short	(.L_1244 - .L_1243)
.L_1243:
        /*000c*/ 	.word	0x00000000
        /*0010*/ 	.short	0x0000
        /*0012*/ 	.short	0x0000
        /*0014*/ 	.byte	0x00, 0xf0, 0xa1, 0x03


	//----- nvinfo : EIATTR_SPARSE_MMA_MASK
	.align		4
.L_1244:
        /*0018*/ 	.byte	0x03, 0x50
        /*001a*/ 	.short	0x0000


	//----- nvinfo : EIATTR_MAXREG_COUNT
	.align		4
        /*001c*/ 	.byte	0x03, 0x1b
        /*001e*/ 	.short	0x00ff


	//----- nvinfo : EIATTR_NUM_BARRIERS
	.align		4
        /*0020*/ 	.byte	0x02, 0x4c
        /*0022*/ 	.byte	0x01
	.zero		1


	//----- nvinfo : EIATTR_MERCURY_ISA_VERSION
	.align		4
        /*0024*/ 	.byte	0x03, 0x5f
        /*0026*/ 	.short	0x0101


	//----- nvinfo : EIATTR_COOP_GROUP_MASK_REGIDS
	.align		4
        /*0028*/ 	.byte	0x04, 0x29
        /*002a*/ 	.short	(.L_1246 - .L_1245)


	//   ....[0]....
.L_1245:
        /*002c*/ 	.word	0xffffffff


	//   ....[1]....
        /*0030*/ 	.word	0xffffffff


	//   ....[2]....
        /*0034*/ 	.word	0xffffffff


	//   ....[3]....
        /*0038*/ 	.word	0xffffffff


	//   ....[4]....
        /*003c*/ 	.word	0xffffffff


	//   ....[5]....
        /*0040*/ 	.word	0xffffffff


	//   ....[6]....
        /*0044*/ 	.word	0xffffffff


	//   ....[7]....
        /*0048*/ 	.word	0xffffffff


	//   ....[8]....
        /*004c*/ 	.word	0xffffffff


	//   ....[9]....
        /*0050*/ 	.word	0xffffffff


	//   ....[10]....
        /*0054*/ 	.word	0xffffffff


	//   ....[11]....
        /*0058*/ 	.word	0xffffffff


	//   ....[12]....
        /*005c*/ 	.word	0xffffffff


	//   ....[13]....
        /*0060*/ 	.word	0xffffffff


	//   ....[14]....
        /*0064*/ 	.word	0xffffffff


	//   ....[15]....
        /*0068*/ 	.word	0xffffffff


	//   ....[16]....
        /*006c*/ 	.word	0xffffffff


	//   ....[17]....
        /*0070*/ 	.word	0xffffffff


	//----- nvinfo : EIATTR_COOP_GROUP_INSTR_OFFSETS
	.align		4
.L_1246:
        /*0074*/ 	.byte	0x04, 0x28
        /*0076*/ 	.short	(.L_1248 - .L_1247)


	//   ....[0]....
.L_1247:
        /*0078*/ 	.word	0x00016cf0


	//   ....[1]....
        /*007c*/ 	.word	0x00016d30


	//   ....[2]....
        /*0080*/ 	.word	0x00016d50


	//   ....[3]....
        /*0084*/ 	.word	0x00016d70


	//   ....[4]....
        /*0088*/ 	.word	0x00016d90


	//   ....[5]....
        /*008c*/ 	.word	0x000171c0


	//   ....[6]....
        /*0090*/ 	.word	0x000171f0


	//   ....[7]....
        /*0094*/ 	.word	0x00017210


	//   ....[8]....
        /*0098*/ 	.word	0x00017230


	//   ....[9]....
        /*009c*/ 	.word	0x00017260


	//   ....[10]....
        /*00a0*/ 	.word	0x000173f0


	//   ....[11]....
        /*00a4*/ 	.word	0x00017430


	//   ....[12]....
        /*00a8*/ 	.word	0x00017440


	//   ....[13]....
        /*00ac*/ 	.word	0x00017490


	//   ....[14]....
        /*00b0*/ 	.word	0x00017550


	//   ....[15]....
        /*00b4*/ 	.word	0x00017580


	//   ....[16]....
        /*00b8*/ 	.word	0x00017630


	//   ....[17]....
        /*00bc*/ 	.word	0x00017660


	//----- nvinfo : EIATTR_VRC_CTA_INIT_COUNT
	.align		4
.L_1248:
        /*00c0*/ 	.byte	0x02, 0x4a
	.zero		1
	.zero		1


	//----- nvinfo : EIATTR_EXIT_INSTR_OFFSETS
	.align		4
        /*00c4*/ 	.byte	0x04, 0x1c
        /*00c6*/ 	.short	(.L_1250 - .L_1249)


	//   ....[0]....
.L_1249:
        /*00c8*/ 	.word	0x00000320


	//   ....[1]....
        /*00cc*/ 	.word	0x00018550


	//----- nvinfo : EIATTR_MAX_THREADS
	.align		4
.L_1250:
        /*00d0*/ 	.byte	0x04, 0x05
        /*00d2*/ 	.short	(.L_1252 - .L_1251)
.L_1251:
        /*00d4*/ 	.word	0x00000080
        /*00d8*/ 	.word	0x00000001
        /*00dc*/ 	.word	0x00000001


	//----- nvinfo : EIATTR_CRS_STACK_SIZE
	.align		4
.L_1252:
        /*00e0*/ 	.byte	0x04, 0x1e
        /*00e2*/ 	.short	(.L_1254 - .L_1253)
.L_1253:
        /*00e4*/ 	.word	0x00000000


	//----- nvinfo : EIATTR_CBANK_PARAM_SIZE
	.align		4
.L_1254:
        /*00e8*/ 	.byte	0x03, 0x19
        /*00ea*/ 	.short	0x00e8


	//----- nvinfo : EIATTR_PARAM_CBANK
	.align		4
        /*00ec*/ 	.byte	0x04, 0x0a
        /*00ee*/ 	.short	(.L_1256 - .L_1255)
	.align		4
.L_1255:
        /*00f0*/ 	.word	index@(.nv.constant0._ZN10layer_norm13ln_fwd_kernelINS_13Kernel_traitsI13__nv_bfloat16S2_S2_S2_fjLj4096ELj1ELj1ELj4ELj16ENS_18Kernel_traits_baseILj4096ES2_S2_S2_S2_fjLj128EEEEELb1ELb1ELb1ELb1EEEvNS_9FwdParamsE)
        /*00f4*/ 	.short	0x0380
        /*00f6*/ 	.short	0x00e8


	//----- nvinfo : EIATTR_SW_WAR
	.align		4
.L_1256:
        /*00f8*/ 	.byte	0x04, 0x36
        /*00fa*/ 	.short	(.L_1258 - .L_1257)
.L_1257:
        /*00fc*/ 	.word	0x00000008
.L_1258:


//--------------------- .nv.info._ZN10layer_norm13ln_fwd_kernelINS_13Kernel_traitsI6__halfS2_S2_S2_fjLj4096ELj1ELj1ELj4ELj16ENS_18Kernel_traits_baseILj4096ES2_S2_S2_S2_fjLj128EEEEELb0ELb0ELb0ELb0EEEvNS_9FwdParamsE --------------------------
	.section	.nv.info._ZN10layer_norm13ln_fwd_kernelINS_13Kernel_traitsI6__halfS2_S2_S2_fjLj4096ELj1ELj1ELj4ELj16ENS_18Kernel_traits_baseILj4096ES2_S2_S2_S2_fjLj128EEEEELb0ELb0ELb0ELb0EEEvNS_9FwdParamsE,"",@"SHT_CUDA_INFO"
	.sectionflags	@""
	.align	4


	//----- nvinfo : EIATTR_CUDA_API_VERSION
	.align		4
        /*0000*/ 	.byte	0x04, 0x37
        /*0002*/ 	.short	(.L_1260 - .L_1259)
.L_1259:
        /*0004*/ 	.word	0x00000082


	//----- nvinfo : EIATTR_KPARAM_INFO
	.align		4
.L_1260:
        /*0008*/ 	.byte	0x04, 0x17
        /*000a*/ 	.short	(.L_1262 - .L_1261)
.L_1261:
        /*000c*/ 	.word	0x00000000
        /*0010*/ 	.short	0x0000
        /*0012*/ 	.short	0x0000
        /*0014*/ 	.byte	0x00, 0xf0, 0xa1, 0x03


	//----- nvinfo : EIATTR_SPARSE_MMA_MASK
	.align		4
.L_1262:
        /*0018*/ 	.byte	0x03, 0x50
        /*001a*/ 	.short	0x0000


	//----- nvinfo : EIATTR_MAXREG_COUNT
	.align		4
        /*001c*/ 	.byte	0x03, 0x1b
        /*001e*/ 	.short	0x00ff


	//----- nvinfo : EIATTR_NUM_BARRIERS
	.align		4
        /*0020*/ 	.byte	0x02, 0x4c
        /*0022*/ 	.byte	0x01
	.zero		1


	//----- nvinfo : EIATTR_MERCURY_ISA_VERSION
	.align		4
        /*0024*/ 	.byte	0x03, 0x5f
        /*0026*/ 	.short	0x0101


	//----- nvinfo : EIATTR_COOP_GROUP_MASK_REGIDS
	.align		4
        /*0028*/ 	.byte	0x04, 0x29
        /*002a*/ 	.short	(.L_1264 - .L_1263)


	//   ....[0]....
.L_1263:
        /*002c*/ 	.word	0xffffffff


	//   ....[1]....
        /*0030*/ 	.word	0xffffffff


	//   ....[2]....
        /*0034*/ 	.word	0xffffffff


	//   ....[3]....
        /*0038*/ 	.word	0xffffffff


	//   ....[4]....
        /*003c*/ 	.word	0xffffffff


	//   ....[5]....
        /*0040*/ 	.word	0xffffffff


	//   ....[6]....
        /*0044*/ 	.word	0xffffffff


	//   ....[7]....
        /*0048*/ 	.word	0xffffffff


	//   ....[8]....
        /*004c*/ 	.word	0xffffffff


	//   ....[9]....
        /*0050*/ 	.word	0xffffffff


	//   ....[10]....
        /*0054*/ 	.word	0xffffffff


	//   ....[11]....
        /*0058*/ 	.word	0xffffffff


	//   ....[12]....
        /*005c*/ 	.word	0xffffffff


	//   ....[13]....
        /*0060*/ 	.word	0xffffffff


	//   ....[14]....
        /*0064*/ 	.word	0xffffffff


	//   ....[15]....
        /*0068*/ 	.word	0xffffffff


	//   ....[16]....
        /*006c*/ 	.word	0xffffffff


	//   ....[17]....
        /*0070*/ 	.word	0xffffffff


	//----- nvinfo : EIATTR_COOP_GROUP_INSTR_OFFSETS
	.align		4
.L_1264:
        /*0074*/ 	.byte	0x04, 0x28
        /*0076*/ 	.short	(.L_1266 - .L_1265)


	//   ....[0]....
.L_1265:
        /*0078*/ 	.word	0x00002080


	//   ....[1]....
        /*007c*/ 	.word	0x000020a0


	//   ....[2]....
        /*0080*/ 	.word	0x000020c0


	//   ....[3]....
        /*0084*/ 	.word	0x000020e0


	//   ....[4]....
        /*0088*/ 	.word	0x00002100


	//   ....[5]....
        /*008c*/ 	.word	0x00002580


	//   ....[6]....
        /*0090*/ 	.word	0x000025a0


	//   ....[7]....
        /*0094*/ 	.word	0x000025c0


	//   ....[8]....
        /*0098*/ 	.word	0x000025e0


	//   ....[9]....
        /*009c*/ 	.word	0x00002600


	//   ....[10]....
        /*00a0*/ 	.word	0x00002780


	//   ....[11]....
        /*00a4*/ 	.word	0x000027c0


	//   ....[12]....
        /*00a8*/ 	.word	0x000027e0


	//   ....[13]....
        /*00ac*/ 	.word	0x00002820


	//   ....[14]....
        /*00b0*/ 	.word	0x000028e0


	//   ....[15]....
        /*00b4*/ 	.word	0x00002910


	//   ....[16]....
        /*00b8*/ 	.word	0x000029d0


	//   ....[17]....
        /*00bc*/ 	.word	0x00002a00


	//----- nvinfo : EIATTR_VRC_CTA_INIT_COUNT
	.align		4
.L_1266:
        /*00c0*/ 	.byte	0x02, 0x4a
	.zero		1
	.zero		1


	//----- nvinfo : EIATTR_EXIT_INSTR_OFFSETS
	.align		4
        /*00c4*/ 	.byte	0x04, 0x1c
        /*00c6*/ 	.short	(.L_1268 - .L_1267)


	//   ....[0]....
.L_1267:
        /*00c8*/ 	.word	0x00000580


	//   ....[1]....
        /*00cc*/ 	.word	0x000037e0


	//----- nvinfo : EIATTR_MAX_THREADS
	.align		4
.L_1268:
        /*00d0*/ 	.byte	0x04, 0x05
        /*00d2*/ 	.short	(.L_1270 - .L_1269)
.L_1269:
        /*00d4*/ 	.word	0x00000080
        /*00d8*/ 	.word	0x00000001
        /*00dc*/ 	.word	0x00000001


	//----- nvinfo : EIATTR_CRS_STACK_SIZE
	.align		4
.L_1270:
        /*00e0*/ 	.byte	0x04, 0x1e
        /*00e2*/ 	.short	(.L_1272 - .L_1271)
.L_1271:
        /*00e4*/ 	.word	0x00000000


	//----- nvinfo : EIATTR_CBANK_PARAM_SIZE
	.align		4
.L_1272:
        /*00e8*/ 	.byte	0x03, 0x19
        /*00ea*/ 	.short	0x00e8


	//----- nvinfo : EIATTR_PARAM_CBANK
	.align		4
        /*00ec*/ 	.byte	0x04, 0x0a
        /*00ee*/ 	.short	(.L_1274 - .L_1273)
	.align		4
.L_1273:
        /*00f0*/ 	.word	index@(.nv.constant0._ZN10layer_norm13ln_fwd_kernelINS_13Kernel_traitsI6__halfS2_S2_S2_fjLj4096ELj1ELj1ELj4ELj16ENS_18Kernel_traits_baseILj4096ES2_S2_S2_S2_fjLj128EEEEELb0ELb0ELb0ELb0EEEvNS_9FwdParamsE)
        /*00f4*/ 	.short	0x0380
        /*00f6*/ 	.short	0x00e8


	//----- nvinfo : EIATTR_SW_WAR
	.align		4
.L_1274:
        /*00f8*/ 	.byte	0x04, 0x36
        /*00fa*/ 	.short	(.L_1276 - .L_1275)
.L_1275:
        /*00fc*/ 	.word	0x00000008
.L_1276:


//--------------------- .nv.info._ZN10layer_norm13ln_fwd_kernelINS_13Kernel_traitsI6__halfS2_S2_S2_fjLj4096ELj1ELj1ELj4ELj16ENS_18Kernel_traits_baseILj4096ES2_S2_S2_S2_fjLj128EEEEELb0ELb0ELb0ELb1EEEvNS_9FwdParamsE --------------------------
	.section	.nv.info._ZN10layer_norm13ln_fwd_kernelINS_13Kernel_traitsI6__halfS2_S2_S2_fjLj4096ELj1ELj1ELj4ELj16ENS_18Kernel_traits_baseILj4096ES2_S2_S2_S2_fjLj128EEEEELb0ELb0ELb0ELb1EEEvNS_9FwdParamsE,"",@"SHT_CUDA_INFO"
	.sectionflags	@""
	.align	4


	//----- nvinfo : EIATTR_CUDA_API_VERSION
	.align		4
        /*0000*/ 	.byte	0x04, 0x37
        /*0002*/ 	.short	(.L_1278 - .L_1277)
.L_1277:
        /*0004*/ 	.word	0x00000082


	//----- nvinfo : EIATTR_KPARAM_INFO
	.align		4
.L_1278:
        /*0008*/ 	.byte	0x04, 0x17
        /*000a*/ 	.short	(.L_1280 - .L_1279)
.L_1279:
        /*000c*/ 	.word	0x00000000
        /*0010*/ 	.short	0x0000
        /*0012*/ 	.short	0x0000
        /*0014*/ 	.byte	0x00, 0xf0, 0xa1, 0x03


	//----- nvinfo : EIATTR_SPARSE_MMA_MASK
	.align		4
.L_1280:
        /*0018*/ 	.byte	0x03, 0x50
        /*001a*/ 	.short	0x0000


	//----- nvinfo : EIATTR_MAXREG_COUNT
	.align		4
        /*001c*/ 	.byte	0x03, 0x1b
        /*001e*/ 	.short	0x00ff


	//----- nvinfo : EIATTR_NUM_BARRIERS
	.align		4
        /*0020*/ 	.byte	0x02, 0x4c
        /*0022*/ 	.byte	0x01
	.zero		1


	//----- nvinfo : EIATTR_MERCURY_ISA_VERSION
	.align		4
        /*0024*/ 	.byte	0x03, 0x5f
        /*0026*/ 	.short	0x0101


	//----- nvinfo : EIATTR_COOP_GROUP_MASK_REGIDS
	.align		4
        /*0028*/ 	.byte	0x04, 0x29
        /*002a*/ 	.short	(.L_1282 - .L_1281)


	//   ....[0]....
.L_1281:
        /*002c*/ 	.word	0xffffffff


	//   ....[1]....
        /*0030*/ 	.word	0xffffffff


	//   ....[2]....
        /*0034*/ 	.word	0xffffffff


	//   ....[3]....
        /*0038*/ 	.word	0xffffffff


	//   ....[4]....
        /*003c*/ 	.word	0xffffffff


	//   ....[5]....
        /*0040*/ 	.word	0xffffffff


	//   ....[6]....
        /*0044*/ 	.word	0xffffffff


	//   ....[7]....
        /*0048*/ 	.word	0xffffffff


	//   ....[8]....
        /*004c*/ 	.word	0xffffffff


	//   ....[9]....
        /*0050*/ 	.word	0xffffffff


	//   ....[10]....
        /*0054*/ 	.word	0xffffffff


	//   ....[11]....
        /*0058*/ 	.word	0xffffffff


	//   ....[12]....
        /*005c*/ 	.word	0xffffffff


	//   ....[13]....
        /*0060*/ 	.word	0xffffffff


	//   ....[14]....
        /*0064*/ 	.word	0xffffffff


	//   ....[15]....
        /*0068*/ 	.word	0xffffffff


	//   ....[16]....
        /*006c*/ 	.word	0xffffffff


	//   ....[17]....
        /*0070*/ 	.word	0xffffffff


	//----- nvinfo : EIATTR_COOP_GROUP_INSTR_OFFSETS
	.align		4
.L_1282:
        /*0074*/ 	.byte	0x04, 0x28
        /*0076*/ 	.short	(.L_1284 - .L_1283)


	//   ....[0]....
.L_1283:
        /*0078*/ 	.word	0x00001b30


	//   ....[1]....
        /*007c*/ 	.word	0x00001b50


	//   ....[2]....
        /*0080*/ 	.word	0x00001b70


	//   ....[3]....
        /*0084*/ 	.word	0x00001b90


	//   ....[4]....
        /*0088*/ 	.word	0x00001bb0


	//   ....[5]....
        /*008c*/ 	.word	0x00001fe0


	//   ....[6]....
        /*0090*/ 	.word	0x00002000


	//   ....[7]....
        /*0094*/ 	.word	0x00002020


	//   ....[8]....
        /*0098*/ 	.word	0x00002050


	//   ....[9]....
        /*009c*/ 	.word	0x00002090


	//   ....[10]....
        /*00a0*/ 	.word	0x000021f0


	//   ....[11]....
        /*00a4*/ 	.word	0x000022b0


	//   ....[12]....
        /*00a8*/ 	.word	0x000022d0


	//   ....[13]....
        /*00ac*/ 	.word	0x000022e0


	//   ....[14]....
        /*00b0*/ 	.word	0x00002390


	//   ....[15]....
        /*00b4*/ 	.word	0x000023e0


	//   ....[16]....
        /*00b8*/ 	.word	0x000024b0


	//   ....[17]....
        /*00bc*/ 	.word	0x000024d0


	//----- nvinfo : EIATTR_VRC_CTA_INIT_COUNT
	.align		4
.L_1284:
        /*00c0*/ 	.byte	0x02, 0x4a
	.zero		1
	.zero		1


	//----- nvinfo : EIATTR_EXIT_INSTR_OFFSETS
	.align		4
        /*00c4*/ 	.byte	0x04, 0x1c
        /*00c6*/ 	.short	(.L_1286 - .L_1285)


	//   ....[0]....
.L_1285:
        /*00c8*/ 	.word	0x000002c0


	//   ....[1]....
        /*00cc*/ 	.word	0x00003120


	//----- nvinfo : EIATTR_MAX_THREADS
	.align		4
.L_1286:
        /*00d0*/ 	.byte	0x04, 0x05
        /*00d2*/ 	.short	(.L_1288 - .L_1287)
.L_1287:
        /*00d4*/ 	.word	0x00000080
        /*00d8*/ 	.word	0x00000001
        /*00dc*/ 	.word	0x00000001


	//----- nvinfo : EIATTR_CRS_STACK_SIZE
	.align		4
.L_1288:
        /*00e0*/ 	.byte	0x04, 0x1e
        /*00e2*/ 	.short	(.L_1290 - .L_1289)
.L_1289:
        /*00e4*/ 	.word	0x00000000


	//----- nvinfo : EIATTR_CBANK_PARAM_SIZE
	.align		4
.L_1290:
        /*00e8*/ 	.byte	0x03, 0x19
        /*00ea*/ 	.short	0x00e8


	//----- nvinfo : EIATTR_PARAM_CBANK
	.align		4
        /*00ec*/ 	.byte	0x04, 0x0a
        /*00ee*/ 	.short	(.L_1292 - .L_1291)
	.align		4
.L_1291:
        /*00f0*/ 	.word	index@(.nv.constant0._ZN10layer_norm13ln_fwd_kernelINS_13Kernel_traitsI6__halfS2_S2_S2_fjLj4096ELj1ELj1ELj4ELj16ENS_18Kernel_traits_baseILj4096ES2_S2_S2_S2_fjLj128EEEEELb0ELb0ELb0ELb1EEEvNS_9FwdParamsE)
        /*00f4*/ 	.short	0x0380
        /*00f6*/ 	.short	0x00e8


	//----- nvinfo : EIATTR_SW_WAR
	.align		4
.L_1292:
        /*00f8*/ 	.byte	0x04, 0x36
        /*00fa*/ 	.short	(.L_1294 - .L_1293)
.L_1293:
        /*00fc*/ 	.word	0x00000008
.L_1294:


//--------------------- .nv.info._ZN10layer_norm13ln_fwd_kernelINS_13Kernel_traitsI6__halfS2_S2_S2_fjLj4096ELj1ELj1ELj4ELj16ENS_18Kernel_traits_baseILj4096ES2_S2_S2_S2_fjLj128EEEEELb0ELb0ELb1ELb0EEEvNS_9FwdParamsE --------------------------
	.section	.nv.info._ZN10layer_norm13ln_fwd_kernelINS_13Kernel_traitsI6__halfS2_S2_S2_fjLj4096ELj1ELj1ELj4ELj16ENS_18Kernel_traits_baseILj4096ES2_S2_S2_S2_fjLj128EEEEELb0ELb0ELb1ELb0EEEvNS_9FwdParamsE,"",@"SHT_CUDA_INFO"
	.sectionflags	@""
	.align	4


	//----- nvinfo : EIATTR_CUDA_API_VERSION
	.align		4
        /*0000*/ 	.byte	0x04, 0x37
        /*0002*/ 	.short	(.L_1296 - .L_1295)
.L_1295:
        /*0004*/ 	.word	0x00000082


	//----- nvinfo : EIATTR_KPARAM_INFO
	.align		4
.L_1296:
        /*0008*/ 	.byte	0x04, 0x17
        /*000a*/ 	.short	(.L_1298 - .L_1297)
.L_1297:
        /*000c*/ 	.word	0x00000000
        /*0010*/ 	.short	0x0000
        /*0012*/ 	.short	0x0000
        /*0014*/ 	.byte	0x00, 0xf0, 0xa1, 0x03


	//----- nvinfo : EIATTR_SPARSE_MMA_MASK
	.align		4
.L_1298:
        /*0018*/ 	.byte	0x03, 0x50
        /*001a*/ 	.short	0x0000


	//----- nvinfo : EIATTR_MAXREG_COUNT
	.align		4
        /*001c*/ 	.byte	0x03, 0x1b
        /*001e*/ 	.short	0x00ff


	//----- nvinfo : EIATTR_NUM_BARRIERS
	.align		4
        /*0020*/ 	.byte	0x02, 0x4c
        /*0022*/ 	.byte	0x01
	.zero		1


	//----- nvinfo : EIATTR_MERCURY_ISA_VERSION
	.align		4
        /*0024*/ 	.byte	0x03, 0x5f
        /*0026*/ 	.short	0x0101


	//----- nvinfo : EIATTR_COOP_GROUP_MASK_REGIDS
	.align		4
        /*0028*/ 	.byte	0x04, 0x29
        /*002a*/ 	.short	(.L_1300 - .L_1299)


	//   ....[0]....
.L_1299:
        /*002c*/ 	.word	0xffffffff


	//   ....[1]....
        /*0030*/ 	.word	0xffffffff


	//   ....[2]....
        /*0034*/ 	.word	0xffffffff


	//   ....[3]....
        /*0038*/ 	.word	0xffffffff


	//   ....[4]....
        /*003c*/ 	.word	0xffffffff


	//   ....[5]....
        /*0040*/ 	.word	0xffffffff


	//   ....[6]....
        /*0044*/ 	.word	0xffffffff


	//   ....[7]....
        /*0048*/ 	.word	0xffffffff


	//   ....[8]....
        /*004c*/ 	.word	0xffffffff


	//   ....[9]....
        /*0050*/ 	.word	0xffffffff


	//   ....[10]....
        /*0054*/ 	.word	0xffffffff


	//   ....[11]....
        /*0058*/ 	.word	0xffffffff


	//   ....[12]....
        /*005c*/ 	.word	0xffffffff


	//   ....[13]....
        /*0060*/ 	.word	0xffffffff


	//   ....[14]....
        /*0064*/ 	.word	0xffffffff


	//   ....[15]....
        /*0068*/ 	.word	0xffffffff


	//   ....[16]....
        /*006c*/ 	.word	0xffffffff


	//   ....[17]....
        /*0070*/ 	.word	0xffffffff


	//----- nvinfo : EIATTR_COOP_GROUP_INSTR_OFFSETS
	.align		4
.L_1300:
        /*0074*/ 	.byte	0x04, 0x28
        /*0076*/ 	.short	(.L_1302 - .L_1301)


	//   ....[0]....
.L_1301:
        /*0078*/ 	.word	0x00002600


	//   ....[1]....
        /*007c*/ 	.word	0x00002620


	//   ....[2]....
        /*0080*/ 	.word	0x00002640


	//   ....[3]....
        /*0084*/ 	.word	0x00002660


	//   ....[4]....
        /*0088*/ 	.word	0x00002680


	//   ....[5]....
        /*008c*/ 	.word	0x00002ac0


	//   ....[6]....
        /*0090*/ 	.word	0x00002ae0


	//   ....[7]....
        /*0094*/ 	.word	0x00002b00


	//   ....[8]....
        /*0098*/ 	.word	0x00002b20


	//   ....[9]....
        /*009c*/ 	.word	0x00002b50


	//   ....[10]....
        /*00a0*/ 	.word	0x00002ce0


	//   ....[11]....
        /*00a4*/ 	.word	0x00002d20


	//   ....[12]....
        /*00a8*/ 	.word	0x00002d40


	//   ....[13]....
        /*00ac*/ 	.word	0x00002d80


	//   ....[14]....
        /*00b0*/ 	.word	0x00002e50


	//   ....[15]....
        /*00b4*/ 	.word	0x00002e80


	//   ....[16]....
        /*00b8*/ 	.word	0x00002f20


	//   ....[17]....
        /*00bc*/ 	.word	0x00002f50


	//----- nvinfo : EIATTR_VRC_CTA_INIT_COUNT
	.align		4
.L_1302:
        /*00c0*/ 	.byte	0x02, 0x4a
	.zero		1
	.zero		1


	//----- nvinfo : EIATTR_EXIT_INSTR_OFFSETS
	.align		4
        /*00c4*/ 	.byte	0x04, 0x1c
        /*00c6*/ 	.short	(.L_1304 - .L_1303)


	//   ....[0]....
.L_1303:
        /*00c8*/ 	.word	0x00000540


	//   ....[1]....
        /*00cc*/ 	.word	0x00003dc0


	//----- nvinfo : EIATTR_MAX_THREADS
	.align		4
.L_1304:
        /*00d0*/ 	.byte	0x04, 0x05
        /*00d2*/ 	.short	(.L_1306 - .L_1305)
.L_1305:
        /*00d4*/ 	.word	0x00000080
        /*00d8*/ 	.word	0x00000001
        /*00dc*/ 	.word	0x00000001


	//----- nvinfo : EIATTR_CRS_STACK_SIZE
	.align		4
.L_1306:
        /*00e0*/ 	.byte	0x04, 0x1e
        /*00e2*/ 	.short	(.L_1308 - .L_1307)
.L_1307:
        /*00e4*/ 	.word	0x00000000


	//----- nvinfo : EIATTR_CBANK_PARAM_SIZE
	.align		4
.L_1308:
        /*00e8*/ 	.byte	0x03, 0x19
        /*00ea*/ 	.short	0x00e8


	//----- nvinfo : EIATTR_PARAM_CBANK
	.align		4
        /*00ec*/ 	.byte	0x04, 0x0a
        /*00ee*/ 	.short	(.L_1310 - .L_1309)
	.align		4
.L_1309:
        /*00f0*/ 	.word	index@(.nv.constant0._ZN10layer_norm13ln_fwd_kernelINS_13Kernel_traitsI6__halfS2_S2_S2_fjLj4096ELj1ELj1ELj4ELj16ENS_18Kernel_traits_baseILj4096ES2_S2_S2_S2_fjLj128EEEEELb0ELb0ELb1ELb0EEEvNS_9FwdParamsE)
        /*00f4*/ 	.short	0x0380
        /*00f6*/ 	.short	0x00e8


	//----- nvinfo : EIATTR_SW_WAR
	.align		4
.L_1310:
        /*00f8*/ 	.byte	0x04, 0x36
        /*00fa*/ 	.short	(.L_1312 - .L_1311)
.L_1311:
        /*00fc*/ 	.word	0x00000008
.L_1312:


//--------------------- .nv.info._ZN10layer_norm13ln_fwd_kernelINS_13Kernel_traitsI6__halfS2_S2_S2_fjLj4096ELj1ELj1ELj4ELj16ENS_18Kernel_traits_baseILj4096ES2_S2_S2_S2_fjLj128EEEEELb0ELb0ELb1ELb1EEEvNS_9FwdParamsE --------------------------
	.section	.nv.info._ZN10layer_norm13ln_fwd_kernelINS_13Kernel_traitsI6__halfS2_S2_S2_fjLj4096ELj1ELj1ELj4ELj16ENS_18Kernel_traits_baseILj4096ES2_S2_S2_S2_fjLj128EEEEELb0ELb0ELb1ELb1EEEvNS_9FwdParamsE,"",@"SHT_CUDA_INFO"
	.sectionflags	@""
	.align	4


	//----- nvinfo : EIATTR_CUDA_API_VERSION
	.align		4
        /*0000*/ 	.byte	0x04, 0x37
        /*0002*/ 	.short	(.L_1314 - .L_1313)
.L_1313:
        /*0004*/ 	.word	0x00000082


	//----- nvinfo : EIATTR_KPARAM_INFO
	.align		4
.L_1314:
        /*0008*/ 	.byte	0x04, 0x17
        /*000a*/ 	.short	(.L_1316 - .L_1315)
.L_1315:
        /*000c*/ 	.word	0x00000000
        /*0010*/ 	.short	0x0000
        /*0012*/ 	.short	0x0000
        /*0014*/ 	.byte	0x00, 0xf0, 0xa1, 0x03


	//----- nvinfo : EIATTR_SPARSE_MMA_MASK
	.align		4
.L_1316:
        /*0018*/ 	.byte	0x03, 0x50
        /*001a*/ 	.short	0x0000


	//----- nvinfo : EIATTR_MAXREG_COUNT
	.align		4
        /*001c*/ 	.byte	0x03, 0x1b
        /*001e*/ 	.short	0x00ff


	//----- nvinfo : EIATTR_NUM_BARRIERS
	.align		4
        /*0020*/ 	.byte	0x02, 0x4c
        /*0022*/ 	.byte	0x01
	.zero		1


	//----- nvinfo : EIATTR_MERCURY_ISA_VERSION
	.align		4
        /*0024*/ 	.byte	0x03, 0x5f
        /*0026*/ 	.short	0x0101


	//----- nvinfo : EIATTR_COOP_GROUP_MASK_REGIDS
	.align		4
        /*0028*/ 	.byte	0x04, 0x29
        /*002a*/ 	.short	(.L_1318 - .L_1317)


	//   ....[0]....
.L_1317:
        /*002c*/ 	.word	0xffffffff


	//   ....[1]....
        /*0030*/ 	.word	0xffffffff


	//   ....[2]....
        /*0034*/ 	.word	0xffffffff


	//   ....[3]....
        /*0038*/ 	.word	0xffffffff


	//   ....[4]....
        /*003c*/ 	.word	0xffffffff


	//   ....[5]....
        /*0040*/ 	.word	0xffffffff


	//   ....[6]....
        /*0044*/ 	.word	0xffffffff


	//   ....[7]....
        /*0048*/ 	.word	0xffffffff


	//   ....[8]....
        /*004c*/ 	.word	0xffffffff


	//   ....[9]....
        /*0050*/ 	.word	0xffffffff


	//   ....[10]....
        /*0054*/ 	.word	0xffffffff


	//   ....[11]....
        /*0058*/ 	.word	0xffffffff


	//   ....[12]....
        /*005c*/ 	.word	0xffffffff


	//   ....[13]....
        /*0060*/ 	.word	0xffffffff


	//   ....[14]....
        /*0064*/ 	.word	0xffffffff


	//   ....[15]....
        /*0068*/ 	.word	0xffffffff


	//   ....[16]....
        /*006c*/ 	.word	0xffffffff


	//   ....[17]....
        /*0070*/ 	.word	0xffffffff


	//----- nvinfo : EIATTR_COOP_GROUP_INSTR_OFFSETS
	.align		4
.L_1318:
        /*0074*/ 	.byte	0x04, 0x28
        /*0076*/ 	.short	(.L_1320 - .L_1319)


	//   ....[0]....
.L_1319:
        /*0078*/ 	.word	0x000021e0


	//   ....[1]....
        /*007c*/ 	.word	0x00002200


	//   ....[2]....
        /*0080*/ 	.word	0x00002220


	//   ....[3]....
        /*0084*/ 	.word	0x00002240


	//   ....[4]....
        /*0088*/ 	.word	0x00002260


	//   ....[5]....
        /*008c*/ 	.word	0x00002690


	//   ....[6]....
        /*0090*/ 	.word	0x000026c0


	//   ....[7]....
        /*0094*/ 	.word	0x000026f0


	//   ....[8]....
        /*0098*/ 	.word	0x00002730


	//   ....[9]....
        /*009c*/ 	.word	0x00002750


	//   ....[10]....
        /*00a0*/ 	.word	0x00002780


	//   ....[11]....
        /*00a4*/ 	.word	0x000027b0


	//   ....[12]....
        /*00a8*/ 	.word	0x00002870


	//   ....[13]....
        /*00ac*/ 	.word	0x00002880


	//   ....[14]....
        /*00b0*/ 	.word	0x00002900


	//   ....[15]....
        /*00b4*/ 	.word	0x00002940


	//   ....[16]....
        /*00b8*/ 	.word	0x00002a00


	//   ....[17]....
        /*00bc*/ 	.word	0x00002a20


	//----- nvinfo : EIATTR_VRC_CTA_INIT_COUNT
	.align		4
.L_1320:
        /*00c0*/ 	.byte	0x02, 0x4a
	.zero		1
	.zero		1


	//----- nvinfo : EIATTR_EXIT_INSTR_OFFSETS
	.align		4
        /*00c4*/ 	.byte	0x04, 0x1c
        /*00c6*/ 	.short	(.L_1322 - .L_1321)


	//   ....[0]....
.L_1321:
        /*00c8*/ 	.word	0x00000270


	//   ....[1]....
        /*00cc*/ 	.word	0x00003790


	//----- nvinfo : EIATTR_MAX_THREADS
	.align		4
.L_1322:
        /*00d0*/ 	.byte	0x04, 0x05
        /*00d2*/ 	.short	(.L_1324 - .L_1323)
.L_1323:
        /*00d4*/ 	.word	0x00000080
        /*00d8*/ 	.word	0x00000001
        /*00dc*/ 	.word	0x00000001


	//----- nvinfo : EIATTR_CBANK_PARAM_SIZE
	.align		4
.L_1324:
        /*00e0*/ 	.byte	0x03, 0x19
        /*00e2*/ 	.short	0x00e8


	//----- nvinfo : EIATTR_PARAM_CBANK
	.align		4
        /*00e4*/ 	.byte	0x04, 0x0a
        /*00e6*/ 	.short	(.L_1326 - .L_1325)
	.align		4
.L_1325:
        /*00e8*/ 	.word	index@(.nv.constant0._ZN10layer_norm13ln_fwd_kernelINS_13Kernel_traitsI6__halfS2_S2_S2_fjLj4096ELj1ELj1ELj4ELj16ENS_18Kernel_traits_baseILj4096ES2_S2_S2_S2_fjLj128EEEEELb0ELb0ELb1ELb1EEEvNS_9FwdParamsE)
        /*00ec*/ 	.short	0x0380
        /*00ee*/ 	.short	0x00e8


	//----- nvinfo : EIATTR_SW_WAR
	.align		4
.L_1326:
        /*00f0*/ 	.byte	0x04, 0x36
        /*00f2*/ 	.short	(.L_1328 - .L_1327)
.L_1327:
        /*00f4*/ 	.word	0x00000008
.L_1328:


//--------------------- .nv.info._ZN10layer_norm13ln_fwd_kernelINS_13Kernel_traitsI6__halfS2_S2_S2_fjLj4096ELj1ELj1ELj4ELj16ENS_18Kernel_traits_baseILj4096ES2_S2_S2_S2_fjLj128EEEEELb0ELb1ELb0ELb0EEEvNS_9FwdParamsE --------------------------
	.section	.nv.info._ZN10layer_norm13ln_fwd_kernelINS_13Kernel_traitsI6__halfS2_S2_S2_fjLj4096ELj1ELj1ELj4ELj16ENS_18Kernel_traits_baseILj4096ES2_S2_S2_S2_fjLj128EEEEELb0ELb1ELb0ELb0EEEvNS_9FwdParamsE,"",@"SHT_CUDA_INFO"
	.sectionflags	@""
	.align	4


	//----- nvinfo : EIATTR_CUDA_API_VERSION
	.align		4
        /*0000*/ 	.byte	0x04, 0x37
        /*0002*/ 	.short	(.L_1330 - .L_1329)
.L_1329:
        /*0004*/ 	.word	0x00000082


	//----- nvinfo : EIATTR_KPARAM_INFO
	.align		4
.L_1330:
        /*0008*/ 	.byte	0x04, 0x17
        /*000a*/ 	.short	(.L_1332 - .L_1331)
.L_1331:
        /*000c*/ 	.word	0x00000000
        /*0010*/ 	.short	0x0000
        /*0012*/ 	.short	0x0000
        /*0014*/ 	.byte	0x00, 0xf0, 0xa1, 0x03


	//----- nvinfo : EIATTR_SPARSE_MMA_MASK
	.align		4
.L_1332:
        /*0018*/ 	.byte	0x03, 0x50
        /*001a*/ 	.short	0x0000


	//----- nvinfo : EIATTR_MAXREG_COUNT
	.align		4
        /*001c*/ 	.byte	0x03, 0x1b
        /*001e*/ 	.short	0x00ff


	//----- nvinfo : EIATTR_NUM_BARRIERS
	.align		4
        /*0020*/ 	.byte	0x02, 0x4c
        /*0022*/ 	.byte	0x01
	.zero		1


	//----- nvinfo : EIATTR_MERCURY_ISA_VERSION
	.align		4
        /*0024*/ 	.byte	0x03, 0x5f
        /*0026*/ 	.short	0x0101


	//----- nvinfo : EIATTR_COOP_GROUP_MASK_REGIDS
	.align		4
        /*0028*/ 	.byte	0x04, 0x29
        /*002a*/ 	.short	(.L_1334 - .L_1333)


	//   ....[0]....
.L_1333:
        /*002c*/ 	.word	0xffffffff


	//   ....[1]....
        /*0030*/ 	.word	0xffffffff


	//   ....[2]....
        /*0034*/ 	.word	0xffffffff


	//   ....[3]....
        /*0038*/ 	.word	0xffffffff


	//   ....[4]....
        /*003c*/ 	.word	0xffffffff


	//   ....[5]....
        /*0040*/ 	.word	0xffffffff


	//   ....[6]....
        /*0044*/ 	.word	0xffffffff


	//   ....[7]....
        /*0048*/ 	.word	0xffffffff


	//   ....[8]....
        /*004c*/ 	.word	0xffffffff


	//   ....[9]....
        /*0050*/ 	.word	0xffffffff


	//   ....[10]....
        /*0054*/ 	.word	0xffffffff


	//   ....[11]....
        /*0058*/ 	.word	0xffffffff


	//   ....[12]....
        /*005c*/ 	.word	0xffffffff


	//   ....[13]....
        /*0060*/ 	.word	0xffffffff


	//   ....[14]....
        /*0064*/ 	.word	0xffffffff


	//   ....[15]....
        /*0068*/ 	.word	0xffffffff


	//   ....[16]....
        /*006c*/ 	.word	0xffffffff


	//   ....[17]....
        /*0070*/ 	.word	0xffffffff


	//----- nvinfo : EIATTR_COOP_GROUP_INSTR_OFFSETS
	.align		4
.L_1334:
        /*0074*/ 	.byte	0x04, 0x28
        /*0076*/ 	.short	(.L_1336 - .L_1335)


	//   ....[0]....
.L_1335:
        /*0078*/ 	.word	0x00002430


	//   ....[1]....
        /*007c*/ 	.word	0x00002450


	//   ....[2]....
        /*0080*/ 	.word	0x00002470


	//   ....[3]....
        /*0084*/ 	.word	0x00002490


	//   ....[4]....
        /*0088*/ 	.word	0x000024b0


	//   ....[5]....
        /*008c*/ 	.word	0x00002940


	//   ....[6]....
        /*0090*/ 	.word	0x00002990


	//   ....[7]....
        /*0094*/ 	.word	0x000029b0


	//   ....[8]....
        /*0098*/ 	.word	0x000029d0


	//   ....[9]....
        /*009c*/ 	.word	0x000029f0


	//   ....[10]....
        /*00a0*/ 	.word	0x00002b00


	//   ....[11]....
        /*00a4*/ 	.word	0x00002b60


	//   ....[12]....
        /*00a8*/ 	.word	0x00002bb0


	//   ....[13]....
        /*00ac*/ 	.word	0x00002bd0


	//   ....[14]....
        /*00b0*/ 	.word	0x00002c60


	//   ....[15]....
        /*00b4*/ 	.word	0x00002c90


	//   ....[16]....
        /*00b8*/ 	.word	0x00002d30


	//   ....[17]....
        /*00bc*/ 	.word	0x00002d60


	//----- nvinfo : EIATTR_VRC_CTA_INIT_COUNT
	.align		4
.L_1336:
        /*00c0*/ 	.byte	0x02, 0x4a
	.zero		1
	.zero		1


	//----- nvinfo : EIATTR_EXIT_INSTR_OFFSETS
	.align		4
        /*00c4*/ 	.byte	0x04, 0x1c
        /*00c6*/ 	.short	(.L_1338 - .L_1337)


	//   ....[0]....
.L_1337:
        /*00c8*/ 	.word	0x000006e0


	//   ....[1]....
        /*00cc*/ 	.word	0x00003b20


	//----- nvinfo : EIATTR_MAX_THREADS
	.align		4
.L_1338:
        /*00d0*/ 	.byte	0x04, 0x05
        /*00d2*/ 	.short	(.L_1340 - .L_1339)
.L_1339:
        /*00d4*/ 	.word	0x00000080
        /*00d8*/ 	.word	0x00000001
        /*00dc*/ 	.word	0x00000001


	//----- nvinfo : EIATTR_CRS_STACK_SIZE
	.align		4
.L_1340:
        /*00e0*/ 	.byte	0x04, 0x1e
        /*00e2*/ 	.short	(.L_1342 - .L_1341)
.L_1341:
        /*00e4*/ 	.word	0x00000000


	//----- nvinfo : EIATTR_CBANK_PARAM_SIZE
	.align		4
.L_1342:
        /*00e8*/ 	.byte	0x03, 0x19
        /*00ea*/ 	.short	0x00e8


	//----- nvinfo : EIATTR_PARAM_CBANK
	.align		4
        /*00ec*/ 	.byte	0x04, 0x0a
        /*00ee*/ 	.short	(.L_1344 - .L_1343)
	.align		4
.L_1343:
        /*00f0*/ 	.word	index@(.nv.constant0._ZN10layer_norm13ln_fwd_kernelINS_13Kernel_traitsI6__halfS2_S2_S2_fjLj4096ELj1ELj1ELj4ELj16ENS_18Kernel_traits_baseILj4096ES2_S2_S2_S2_fjLj128EEEEELb0ELb1ELb0ELb0EEEvNS_9FwdParamsE)
        /*00f4*/ 	.short	0x0380
        /*00f6*/ 	.short	0x00e8


	//----- nvinfo : EIATTR_SW_WAR
	.align		4
.L_1344:
        /*00f8*/ 	.byte	0x04, 0x36
        /*00fa*/ 	.short	(.L_1346 - .L_1345)
.L_1345:
        /*00fc*/ 	.word	0x00000008
.L_1346:


//--------------------- .nv.info._ZN10layer_norm13ln_fwd_kernelINS_13Kernel_traitsI6__halfS2_S2_S2_fjLj4096ELj1ELj1ELj4ELj16ENS_18Kernel_traits_baseILj4096ES2_S2_S2_S2_fjLj128EEEEELb0ELb1ELb0ELb1EEEvNS_9FwdParamsE --------------------------
	.section	.nv.info._ZN10layer_norm13ln_fwd_kernelINS_13Kernel_traitsI6__halfS2_S2_S2_fjLj4096ELj1ELj1ELj4ELj16ENS_18Kernel_traits_baseILj4096ES2_S2_S2_S2_fjLj128EEEEELb0ELb1ELb0ELb1EEEvNS_9FwdParamsE,"",@"SHT_CUDA_INFO"
	.sectionflags	@""
	.align	4


	//----- nvinfo : EIATTR_CUDA_API_VERSION
	.align		4
        /*0000*/ 	.byte	0x04, 0x37
        /*0002*/ 	.short	(.L_1348 - .L_1347)
.L_1347:
        /*0004*/ 	.word	0x00000082


	//----- nvinfo : EIATTR_KPARAM_INFO
	.align		4
.L_1348:
        /*0008*/ 	.byte	0x04, 0x17
        /*000a*/ 	.short	(.L_1350 - .L_1349)
.L_1349:
        /*000c*/ 	.word	0x00000000
        /*0010*/ 	.short	0x0000
        /*0012*/ 	.short	0x0000
        /*0014*/ 	.byte	0x00, 0xf0, 0xa1, 0x03


	//----- nvinfo : EIATTR_SPARSE_MMA_MASK
	.align		4
.L_1350:
        /*0018*/ 	.byte	0x03, 0x50
        /*001a*/ 	.short	0x0000


	//----- nvinfo : EIATTR_MAXREG_COUNT
	.align		4
        /*001c*/ 	.byte	0x03, 0x1b
        /*001e*/ 	.short	0x00ff


	//----- nvinfo : EIATTR_NUM_BARRIERS
	.align		4
        /*0020*/ 	.byte	0x02, 0x4c
        /*0022*/ 	.byte	0x01
	.zero		1


	//----- nvinfo : EIATTR_MERCURY_ISA_VERSION
	.align		4
        /*0024*/ 	.byte	0x03, 0x5f
        /*0026*/ 	.short	0x0101


	//----- nvinfo : EIATTR_COOP_GROUP_MASK_REGIDS
	.align		4
        /*0028*/ 	.byte	0x04, 0x29
        /*002a*/ 	.short	(.L_1352 - .L_1351)


	//   ....[0]....
.L_1351:
        /*002c*/ 	.word	0xffffffff


	//   ....[1]....
        /*0030*/ 	.word	0xffffffff


	//   ....[2]....
        /*0034*/ 	.word	0xffffffff


	//   ....[3]....
        /*0038*/ 	.word	0xffffffff


	//   ....[4]....
        /*003c*/ 	.word	0xffffffff


	//   ....[5]....
        /*0040*/ 	.word	0xffffffff


	//   ....[6]....
        /*0044*/ 	.word	0xffffffff


	//   ....[7]....
        /*0048*/ 	.word	0xffffffff


	//   ....[8]....
        /*004c*/ 	.word	0xffffffff


	//   ....[9]....
        /*0050*/ 	.word	0xffffffff


	//   ....[10]....
        /*0054*/ 	.word	0xffffffff


	//   ....[11]....
        /*0058*/ 	.word	0xffffffff


	//   ....[12]....
        /*005c*/ 	.word	0xffffffff


	//   ....[13]....
        /*0060*/ 	.word	0xffffffff


	//   ....[14]....
        /*0064*/ 	.word	0xffffffff


	//   ....[15]....
        /*0068*/ 	.word	0xffffffff


	//   ....[16]....
        /*006c*/ 	.word	0xffffffff


	//   ....[17]....
        /*0070*/ 	.word	0xffffffff


	//----- nvinfo : EIATTR_COOP_GROUP_INSTR_OFFSETS
	.align		4
.L_1352:
        /*0074*/ 	.byte	0x04, 0x28
        /*0076*/ 	.short	(.L_1354 - .L_1353)


	//   ....[0]....
.L_1353:
        /*0078*/ 	.word	0x00002070


	//   ....[1]....
        /*007c*/ 	.word	0x00002090


	//   ....[2]....
        /*0080*/ 	.word	0x000020b0


	//   ....[3]....
        /*0084*/ 	.word	0x000020d0


	//   ....[4]....
        /*0088*/ 	.word	0x000020f0


	//   ....[5]....
        /*008c*/ 	.word	0x00002520


	//   ....[6]....
        /*0090*/ 	.word	0x00002540


	//   ....[7]....
        /*0094*/ 	.word	0x00002560


	//   ....[8]....
        /*0098*/ 	.word	0x00002580


	//   ....[9]....
        /*009c*/ 	.word	0x000025a0


	//   ....[10]....
        /*00a0*/ 	.word	0x00002750


	//   ....[11]....
        /*00a4*/ 	.word	0x000027a0


	//   ....[12]....
        /*00a8*/ 	.word	0x000027c0


	//   ....[13]....
        /*00ac*/ 	.word	0x000027d0


	//   ....[14]....
        /*00b0*/ 	.word	0x000028a0


	//   ....[15]....
        /*00b4*/ 	.word	0x000028f0


	//   ....[16]....
        /*00b8*/ 	.word	0x00002980


	//   ....[17]....
        /*00bc*/ 	.word	0x000029b0


	//----- nvinfo : EIATTR_VRC_CTA_INIT_COUNT
	.align		4
.L_1354:
        /*00c0*/ 	.byte	0x02, 0x4a
	.zero		1
	.zero		1


	//----- nvinfo : EIATTR_EXIT_INSTR_OFFSETS
	.align		4
        /*00c4*/ 	.byte	0x04, 0x1c
        /*00c6*/ 	.short	(.L_1356 - .L_1355)


	//   ....[0]....
.L_1355:
        /*00c8*/ 	.word	0x00000460


	//   ....[1]....
        /*00cc*/ 	.word	0x00003620


	//----- nvinfo : EIATTR_MAX_THREADS
	.align		4
.L_1356:
        /*00d0*/ 	.byte	0x04, 0x05
        /*00d2*/ 	.short	(.L_1358 - .L_1357)
.L_1357:
        /*00d4*/ 	.word	0x00000080
        /*00d8*/ 	.word	0x00000001
        /*00dc*/ 	.word	0x00000001


	//----- nvinfo : EIATTR_CRS_STACK_SIZE
	.align		4
.L_1358:
        /*00e0*/ 	.byte	0x04, 0x1e
        /*00e2*/ 	.short	(.L_1360 - .L_1359)
.L_1359:
        /*00e4*/ 	.word	0x00000000


	//----- nvinfo : EIATTR_CBANK_PARAM_SIZE
	.align		4
.L_1360:
        /*00e8*/ 	.byte	0x03, 0x19
        /*00ea*/ 	.short	0x00e8


	//----- nvinfo : EIATTR_PARAM_CBANK
	.align		4
        /*00ec*/ 	.byte	0x04, 0x0a
        /*00ee*/ 	.short	(.L_1362 - .L_1361)
	.align		4
.L_1361:
        /*00f0*/ 	.word	index@(.nv.constant0._ZN10layer_norm13ln_fwd_kernelINS_13Kernel_traitsI6__halfS2_S2_S2_fjLj4096ELj1ELj1ELj4ELj16ENS_18Kernel_traits_baseILj4096ES2_S2_S2_S2_fjLj128EEEEELb0ELb1ELb0ELb1EEEvNS_9FwdParamsE)
        /*00f4*/ 	.short	0x0380
        /*00f6*/ 	.short	0x00e8


	//----- nvinfo : EIATTR_SW_WAR
	.align		4
.L_1362:
        /*00f8*/ 	.byte	0x04, 0x36
        /*00fa*/ 	.short	(.L_1364 - .L_1363)
.L_1363:
        /*00fc*/ 	.word	0x00000008
.L_1364:


//--------------------- .nv.info._ZN10layer_norm13ln_fwd_kernelINS_13Kernel_traitsI6__halfS2_S2_S2_fjLj4096ELj1ELj1ELj4ELj16ENS_18Kernel_traits_baseILj4096ES2_S2_S2_S2_fjLj128EEEEELb0ELb1ELb1ELb0EEEvNS_9FwdParamsE --------------------------
	.section	.nv.info._ZN10layer_norm13ln_fwd_kernelINS_13Kernel_traitsI6__halfS2_S2_S2_fjLj4096ELj1ELj1ELj4ELj16ENS_18Kernel_traits_baseILj4096ES2_S2_S2_S2_fjLj128EEEEELb0ELb1ELb1ELb0EEEvNS_9FwdParamsE,"",@"SHT_CUDA_INFO"
	.sectionflags	@""
	.align	4


	//----- nvinfo : EIATTR_CUDA_API_VERSION
	.align		4
        /*0000*/ 	.byte	0x04, 0x37
        /*0002*/ 	.short	(.L_1366 - .L_1365)
.L_1365:
        /*0004*/ 	.word	0x00000082


	//----- nvinfo : EIATTR_KPARAM_INFO
	.align		4
.L_1366:
        /*0008*/ 	.byte	0x04, 0x17
        /*000a*/ 	.short	(.L_1368 - .L_1367)
.L_1367:
        /*000c*/ 	.word	0x00000000
        /*0010*/ 	.short	0x0000
        /*0012*/ 	.short	0x0000
        /*0014*/ 	.byte	0x00, 0xf0, 0xa1, 0x03


	//----- nvinfo : EIATTR_SPARSE_MMA_MASK
	.align		4
.L_1368:
        /*0018*/ 	.byte	0x03, 0x50
        /*001a*/ 	.short	0x0000


	//----- nvinfo : EIATTR_MAXREG_COUNT
	.align		4
        /*001c*/ 	.byte	0x03, 0x1b
        /*001e*/ 	.short	0x00ff


	//----- nvinfo : EIATTR_NUM_BARRIERS
	.align		4
        /*0020*/ 	.byte	0x02, 0x4c
        /*0022*/ 	.byte	0x01
	.zero		1


	//----- nvinfo : EIATTR_MERCURY_ISA_VERSION
	.align		4
        /*0024*/ 	.byte	0x03, 0x5f
        /*0026*/ 	.short	0x0101


	//----- nvinfo : EIATTR_COOP_GROUP_MASK_REGIDS
	.align		4
        /*0028*/ 	.byte	0x04, 0x29
        /*002a*/ 	.short	(.L_1370 - .L_1369)


	//   ....[0]....
.L_1369:
        /*002c*/ 	.word	0xffffffff


	//   ....[1]....
        /*0030*/ 	.word	0xffffffff


	//   ....[2]....
        /*0034*/ 	.word	0xffffffff


	//   ....[3]....
        /*0038*/ 	.word	0xffffffff


	//   ....[4]....
        /*003c*/ 	.word	0xffffffff


	//   ....[5]....
        /*0040*/ 	.word	0xffffffff


	//   ....[6]....
        /*0044*/ 	.word	0xffffffff


	//   ....[7]....
        /*0048*/ 	.word	0xffffffff


	//   ....[8]....
        /*004c*/ 	.word	0xffffffff


	//   ....[9]....
        /*0050*/ 	.word	0xffffffff


	//   ....[10]....
        /*0054*/ 	.word	0xffffffff


	//   ....[11]....
        /*0058*/ 	.word	0xffffffff


	//   ....[12]....
        /*005c*/ 	.word	0xffffffff


	//   ....[13]....
        /*0060*/ 	.word	0xffffffff


	//   ....[14]....
        /*0064*/ 	.word	0xffffffff


	//   ....[15]....
        /*0068*/ 	.word	0xffffffff


	//   ....[16]....
        /*006c*/ 	.word	0xffffffff


	//   ....[17]....
        /*0070*/ 	.word	0xffffffff


	//----- nvinfo : EIATTR_COOP_GROUP_INSTR_OFFSETS
	.align		4
.L_1370:
        /*0074*/ 	.byte	0x04, 0x28
        /*0076*/ 	.short	(.L_1372 - .L_1371)


	//   ....[0]....
.L_1371:
        /*0078*/ 	.word	0x00002e30


	//   ....[1]....
        /*007c*/ 	.word	0x00002e50


	//   ....[2]....
        /*0080*/ 	.word	0x00002e70


	//   ....[3]....
        /*0084*/ 	.word	0x00002e90


	//   ....[4]....
        /*0088*/ 	.word	0x00002eb0


	//   ....[5]....
        /*008c*/ 	.word	0x00003320


	//   ....[6]....
        /*0090*/ 	.word	0x00003340


	//   ....[7]....
        /*0094*/ 	.word	0x00003370


	//   ....[8]....
        /*0098*/ 	.word	0x000033b0


	//   ....[9]....
        /*009c*/ 	.word	0x000033d0


	//   ....[10]....
        /*00a0*/ 	.word	0x00003450


	//   ....[11]....
        /*00a4*/ 	.word	0x000034c0


	//   ....[12]....
        /*00a8*/ 	.word	0x00003500


	//   ....[13]....
        /*00ac*/ 	.word	0x00003520


	//   ....[14]....
        /*00b0*/ 	.word	0x000035b0


	//   ....[15]....
        /*00b4*/ 	.word	0x000035e0


	//   ....[16]....
        /*00b8*/ 	.word	0x00003680


	//   ....[17]....
        /*00bc*/ 	.word	0x000036b0


	//----- nvinfo : EIATTR_VRC_CTA_INIT_COUNT
	.align		4
.L_1372:
        /*00c0*/ 	.byte	0x02, 0x4a
	.zero		1
	.zero		1


	//----- nvinfo : EIATTR_EXIT_INSTR_OFFSETS
	.align		4
        /*00c4*/ 	.byte	0x04, 0x1c
        /*00c6*/ 	.short	(.L_1374 - .L_1373)


	//   ....[0]....
.L_1373:
        /*00c8*/ 	.word	0x000006e0


	//   ....[1]....
        /*00cc*/ 	.word	0x000044d0


	//----- nvinfo : EIATTR_MAX_THREADS
	.align		4
.L_1374:
        /*00d0*/ 	.byte	0x04, 0x05
        /*00d2*/ 	.short	(.L_1376 - .L_1375)
.L_1375:
        /*00d4*/ 	.word	0x00000080
        /*00d8*/ 	.word	0x00000001
        /*00dc*/ 	.word	0x00000001


	//----- nvinfo : EIATTR_CRS_STACK_SIZE
	.align		4
.L_1376:
        /*00e0*/ 	.byte	0x04, 0x1e
        /*00e2*/ 	.short	(.L_1378 - .L_1377)
.L_1377:
        /*00e4*/ 	.word	0x00000000


	//----- nvinfo : EIATTR_CBANK_PARAM_SIZE
	.align		4
.L_1378:
        /*00e8*/ 	.byte	0x03, 0x19
        /*00ea*/ 	.short	0x00e8


	//----- nvinfo : EIATTR_PARAM_CBANK
	.align		4
        /*00ec*/ 	.byte	0x04, 0x0a
        /*00ee*/ 	.short	(.L_1380 - .L_1379)
	.align		4
.L_1379:
        /*00f0*/ 	.word	index@(.nv.constant0._ZN10layer_norm13ln_fwd_kernelINS_13Kernel_traitsI6__halfS2_S2_S2_fjLj4096ELj1ELj1ELj4ELj16ENS_18Kernel_traits_baseILj4096ES2_S2_S2_S2_fjLj128EEEEELb0ELb1ELb1ELb0EEEvNS_9FwdParamsE)
        /*00f4*/ 	.short	0x0380
        /*00f6*/ 	.short	0x00e8


	//----- nvinfo : EIATTR_SW_WAR
	.align		4
.L_1380:
        /*00f8*/ 	.byte	0x04, 0x36
        /*00fa*/ 	.short	(.L_1382 - .L_1381)
.L_1381:
        /*00fc*/ 	.word	0x00000008
.L_1382:


//--------------------- .nv.info._ZN10layer_norm13ln_fwd_kernelINS_13Kernel_traitsI6__halfS2_S2_S2_fjLj4096ELj1ELj1ELj4ELj16ENS_18Kernel_traits_baseILj4096ES2_S2_S2_S2_fjLj128EEEEELb0ELb1ELb1ELb1EEEvNS_9FwdParamsE --------------------------
	.section	.nv.info._ZN10layer_norm13ln_fwd_kernelINS_13Kernel_traitsI6__halfS2_S2_S2_fjLj4096ELj1ELj1ELj4ELj16ENS_18Kernel_traits_baseILj4096ES2_S2_S2_S2_fjLj128EEEEELb0ELb1ELb1ELb1EEEvNS_9FwdParamsE,"",@"SHT_CUDA_INFO"
	.sectionflags	@""
	.align	4


	//----- nvinfo : EIATTR_CUDA_API_VERSION
	.align		4
        /*0000*/ 	.byte	0x04, 0x37
        /*0002*/ 	.short	(.L_1384 - .L_1383)
.L_1383:
        /*0004*/ 	.word	0x00000082


	//----- nvinfo : EIATTR_KPARAM_INFO
	.align		4
.L_1384:
        /*0008*/ 	.byte	0x04, 0x17
        /*000a*/ 	.short	(.L_1386 - .L_1385)
.L_1385:
        /*000c*/ 	.word	0x00000000
        /*0010*/ 	.short	0x0000
        /*0012*/ 	.short	0x0000
        /*0014*/ 	.byte	0x00, 0xf0, 0xa1, 0x03


	//----- nvinfo : EIATTR_SPARSE_MMA_MASK
	.align		4
.L_1386:
        /*0018*/ 	.byte	0x03, 0x50
        /*001a*/ 	.short	0x0000


	//----- nvinfo : EIATTR_MAXREG_COUNT
	.align		4
        /*001c*/ 	.byte	0x03, 0x1b
        /*001e*/ 	.short	0x00ff


	//----- nvinfo : EIATTR_NUM_BARRIERS
	.align		4
        /*0020*/ 	.byte	0x02, 0x4c
        /*0022*/ 	.byte	0x01
	.zero		1


	//----- nvinfo : EIATTR_MERCURY_ISA_VERSION
	.align		4
        /*0024*/ 	.byte	0x03, 0x5f
        /*0026*/ 	.short	0x0101


	//----- nvinfo : EIATTR_COOP_GROUP_MASK_REGIDS
	.align		4
        /*0028*/ 	.byte	0x04, 0x29
        /*002a*/ 	.short	(.L_1388 - .L_1387)


	//   ....[0]....
.L_1387:
        /*002c*/ 	.word	0xffffffff


	//   ....[1]....
        /*0030*/ 	.word	0xffffffff


	//   ....[2]....
        /*0034*/ 	.word	0xffffffff


	//   ....[3]....
        /*0038*/ 	.word	0xffffffff


	//   ....[4]....
        /*003c*/ 	.word	0xffffffff


	//   ....[5]....
        /*0040*/ 	.word	0xffffffff


	//   ....[6]....
        /*0044*/ 	.word	0xffffffff


	//   ....[7]....
        /*0048*/ 	.word	0xffffffff


	//   ....[8]....
        /*004c*/ 	.word	0xffffffff


	//   ....[9]....
        /*0050*/ 	.word	0xffffffff


	//   ....[10]....
        /*0054*/ 	.word	0xffffffff


	//   ....[11]....
        /*0058*/ 	.word	0xffffffff


	//   ....[12]....
        /*005c*/ 	.word	0xffffffff


	//   ....[13]....
        /*0060*/ 	.word	0xffffffff


	//   ....[14]....
        /*0064*/ 	.word	0xffffffff


	//   ....[15]....
        /*0068*/ 	.word	0xffffffff


	//   ....[16]....
        /*006c*/ 	.word	0xffffffff


	//   ....[17]....
        /*0070*/ 	.word	0xffffffff


	//----- nvinfo : EIATTR_COOP_GROUP_INSTR_OFFSETS
	.align		4
.L_1388:
        /*0074*/ 	.byte	0x04, 0x28
        /*0076*/ 	.short	(.L_1390 - .L_1389)


	//   ....[0]....
.L_1389:
        /*0078*/ 	.word	0x00002a00


	//   ....[1]....
        /*007c*/ 	.word	0x00002a20


	//   ....[2]....
        /*0080*/ 	.word	0x00002a40


	//   ....[3]....
        /*0084*/ 	.word	0x00002a60


	//   ....[4]....
        /*0088*/ 	.word	0x00002a80


	//   ....[5]....
        /*008c*/ 	.word	0x00002eb0


	//   ....[6]....
        /*0090*/ 	.word	0x00002ed0


	//   ....[7]....
        /*0094*/ 	.word	0x00002f00


	//   ....[8]....
        /*0098*/ 	.word	0x00002f20


	//   ....[9]....
        /*009c*/ 	.word	0x00002f60


	//   ....[10]....
        /*00a0*/ 	.word	0x00002ff0


	//   ....[11]....
        /*00a4*/ 	.word	0x00003050


	//   ....[12]....
        /*00a8*/ 	.word	0x00003090


	//   ....[13]....
        /*00ac*/ 	.word	0x000030b0


	//   ....[14]....
        /*00b0*/ 	.word	0x00003140


	//   ....[15]....
        /*00b4*/ 	.word	0x00003170


	//   ....[16]....
        /*00b8*/ 	.word	0x00003210


	//   ....[17]....
        /*00bc*/ 	.word	0x00003240


	//----- nvinfo : EIATTR_VRC_CTA_INIT_COUNT
	.align		4
.L_1390:
        /*00c0*/ 	.byte	0x02, 0x4a
	.zero		1
	.zero		1


	//----- nvinfo : EIATTR_EXIT_INSTR_OFFSETS
	.align		4
        /*00c4*/ 	.byte	0x04, 0x1c
        /*00c6*/ 	.short	(.L_1392 - .L_1391)


	//   ....[0]....
.L_1391:
        /*00c8*/ 	.word	0x00000360


	//   ....[1]....
        /*00cc*/ 	.word	0x00003f70


	//----- nvinfo : EIATTR_MAX_THREADS
	.align		4
.L_1392:
        /*00d0*/ 	.byte	0x04, 0x05
        /*00d2*/ 	.short	(.L_1394 - .L_1393)
.L_1393:
        /*00d4*/ 	.word	0x00000080
        /*00d8*/ 	.word	0x00000001
        /*00dc*/ 	.word	0x00000001


	//----- nvinfo : EIATTR_CBANK_PARAM_SIZE
	.align		4
.L_1394:
        /*00e0*/ 	.byte	0x03, 0x19
        /*00e2*/ 	.short	0x00e8


	//----- nvinfo : EIATTR_PARAM_CBANK
	.align		4
        /*00e4*/ 	.byte	0x04, 0x0a
        /*00e6*/ 	.short	(.L_1396 - .L_1395)
	.align		4
.L_1395:
        /*00e8*/ 	.word	index@(.nv.constant0._ZN10layer_norm13ln_fwd_kernelINS_13Kernel_traitsI6__halfS2_S2_S2_fjLj4096ELj1ELj1ELj4ELj16ENS_18Kernel_traits_baseILj4096ES2_S2_S2_S2_fjLj128EEEEELb0ELb1ELb1ELb1EEEvNS_9FwdParamsE)
        /*00ec*/ 	.short	0x0380
        /*00ee*/ 	.short	0x00e8


	//----- nvinfo : EIATTR_SW_WAR
	.align		4
.L_1396:
        /*00f0*/ 	.byte	0x04, 0x36
        /*00f2*/ 	.short	(.L_1398 - .L_1397)
.L_1397:
        /*00f4*/ 	.word	0x00000008
.L_1398:


//--------------------- .nv.info._ZN10layer_norm13ln_fwd_kernelINS_13Kernel_traitsI6__halfS2_S2_S2_fjLj4096ELj1ELj1ELj4ELj16ENS_18Kernel_traits_baseILj4096ES2_S2_S2_S2_fjLj128EEEEELb1ELb0ELb0ELb0EEEvNS_9FwdParamsE --------------------------
	.section	.nv.info._ZN10layer_norm13ln_fwd_kernelINS_13Kernel_traitsI6__halfS2_S2_S2_fjLj4096ELj1ELj1ELj4ELj16ENS_18Kernel_traits_baseILj4096ES2_S2_S2_S2_fjLj128EEEEELb1ELb0ELb0ELb0EEEvNS_9FwdParamsE,"",@"SHT_CUDA_INFO"
	.sectionflags	@""
	.align	4


	//----- nvinfo : EIATTR_CUDA_API_VERSION
	.align		4
        /*0000*/ 	.byte	0x04, 0x37
        /*0002*/ 	.short	(.L_1400 - .L_1399)
.L_1399:
        /*0004*/ 	.word	0x00000082


	//----- nvinfo : EIATTR_KPARAM_INFO
	.align		4
.L_1400:
        /*0008*/ 	.byte	0x04, 0x17
        /*000a*/ 	.short	(.L_1402 - .L_1401)
.L_1401:
        /*000c*/ 	.word	0x00000000
        /*0010*/ 	.short	0x0000
        /*0012*/ 	.short	0x0000
        /*0014*/ 	.byte	0x00, 0xf0, 0xa1, 0x03


	//----- nvinfo : EIATTR_SPARSE_MMA_MASK
	.align		4
.L_1402:
        /*0018*/ 	.byte	0x03, 0x50
        /*001a*/ 	.short	0x0000


	//----- nvinfo : EIATTR_MAXREG_COUNT
	.align		4
        /*001c*/ 	.byte	0x03, 0x1b
        /*001e*/ 	.short	0x00ff


	//----- nvinfo : EIATTR_NUM_BARRIERS
	.align		4
        /*0020*/ 	.byte	0x02, 0x4c
        /*0022*/ 	.byte	0x01
	.zero		1


	//----- nvinfo : EIATTR_MERCURY_ISA_VERSION
	.align		4
        /*0024*/ 	.byte	0x03, 0x5f
        /*0026*/ 	.short	0x0101


	//----- nvinfo : EIATTR_COOP_GROUP_MASK_REGIDS
	.align		4
        /*0028*/ 	.byte	0x04, 0x29
        /*002a*/ 	.short	(.L_1404 - .L_1403)


	//   ....[0]....
.L_1403:
        /*002c*/ 	.word	0xffffffff


	//   ....[1]....
        /*0030*/ 	.word	0xffffffff


	//   ....[2]....
        /*0034*/ 	.word	0xffffffff


	//   ....[3]....
        /*0038*/ 	.word	0xffffffff


	//   ....[4]....
        /*003c*/ 	.word	0xffffffff


	//   ....[5]....
        /*0040*/ 	.word	0xffffffff


	//   ....[6]....
        /*0044*/ 	.word	0xffffffff


	//   ....[7]....
        /*0048*/ 	.word	0xffffffff


	//   ....[8]....
        /*004c*/ 	.word	0xffffffff


	//   ....[9]....
        /*0050*/ 	.word	0xffffffff


	//   ....[10]....
        /*0054*/ 	.word	0xffffffff


	//   ....[11]....
        /*0058*/ 	.word	0xffffffff


	//   ....[12]....
        /*005c*/ 	.word	0xffffffff


	//   ....[13]....
        /*0060*/ 	.word	0xffffffff


	//   ....[14]....
        /*0064*/ 	.word	0xffffffff


	//   ....[15]....
        /*0068*/ 	.word	0xffffffff


	//   ....[16]....
        /*006c*/ 	.word	0xffffffff


	//   ....[17]....
        /*0070*/ 	.word	0xffffffff


	//----- nvinfo : EIATTR_COOP_GROUP_INSTR_OFFSETS
	.align		4
.L_1404:
        /*0074*/ 	.byte	0x04, 0x28
        /*0076*/ 	.short	(.L_1406 - .L_1405)


	//   ....[0]....
.L_1405:
        /*0078*/ 	.word	0x00016090


	//   ....[1]....
        /*007c*/ 	.word	0x000160b0


	//   ....[2]....
        /*0080*/ 	.word	0x000160d0


	//   ....[3]....
        /*0084*/ 	.word	0x000160f0


	//   ....[4]....
        /*0088*/ 	.word	0x00016110


	//   ....[5]....
        /*008c*/ 	.word	0x00016570


	//   ....[6]....
        /*0090*/ 	.word	0x000165a0


	//   ....[7]....
        /*0094*/ 	.word	0x000165d0


	//   ....[8]....
        /*0098*/ 	.word	0x000165f0


	//   ....[9]....
        /*009c*/ 	.word	0x00016620


	//   ....[10]....
        /*00a0*/ 	.word	0x000166a0


	//   ....[11]....
        /*00a4*/ 	.word	0x00016720


	//   ....[12]....
        /*00a8*/ 	.word	0x00016760


	//   ....[13]....
        /*00ac*/ 	.word	0x00016780


	//   ....[14]....
        /*00b0*/ 	.word	0x00016810


	//   ....[15]....
        /*00b4*/ 	.word	0x00016840


	//   ....[16]....
        /*00b8*/ 	.word	0x000168e0


	//   ....[17]....
        /*00bc*/ 	.word	0x00016910


	//----- nvinfo : EIATTR_VRC_CTA_INIT_COUNT
	.align		4
.L_1406:
        /*00c0*/ 	.byte	0x02, 0x4a
	.zero		1
	.zero		1


	//----- nvinfo : EIATTR_EXIT_INSTR_OFFSETS
	.align		4
        /*00c4*/ 	.byte	0x04, 0x1c
        /*00c6*/ 	.short	(.L_1408 - .L_1407)


	//   ....[0]....
.L_1407:
        /*00c8*/ 	.word	0x000007c0


	//   ....[1]....
        /*00cc*/ 	.word	0x000176e0


	//----- nvinfo : EIATTR_INDIRECT_BRANCH_TARGETS
	.align		4
.L_1408:
        /*00d0*/ 	.byte	0x04, 0x34
        /*00d2*/ 	.short	(.L_1410 - .L_1409)


	//   ....[0]....
.L_1409:
        /*00d4*/ 	.word	.L_x_27054@srel
        /*00d8*/ 	.short	0x0
        /*00da*/ 	.short	0x0
        /*00dc*/ 	.word	0x3
        /*00e0*/ 	.word	.L_x_27055@srel
        /*00e4*/ 	.word	.L_x_27056@srel
        /*00e8*/ 	.word	.L_x_27057@srel


	//----- nvinfo : EIATTR_MAX_THREADS
	.align		4
.L_1410:
        /*00ec*/ 	.byte	0x04, 0x05
        /*00ee*/ 	.short	(.L_1412 - .L_1411)
.L_1411:
        /*00f0*/ 	.word	0x00000080
        /*00f4*/ 	.word	0x00000001
        /*00f8*/ 	.word	0x00000001


	//----- nvinfo : EIATTR_CRS_STACK_SIZE
	.align		4
.L_1412:
        /*00fc*/ 	.byte	0x04, 0x1e
        /*00fe*/ 	.short	(.L_1414 - .L_1413)
.L_1413:
        /*0100*/ 	.word	0x00000000


	//----- nvinfo : EIATTR_CBANK_PARAM_SIZE
	.align		4
.L_1414:
        /*0104*/ 	.byte	0x03, 0x19
        /*0106*/ 	.short	0x00e8


	//----- nvinfo : EIATTR_PARAM_CBANK
	.align		4
        /*0108*/ 	.byte	0x04, 0x0a
        /*010a*/ 	.short	(.L_1416 - .L_1415)
	.align		4
.L_1415:
        /*010c*/ 	.word	index@(.nv.constant0._ZN10layer_norm13ln_fwd_kernelINS_13Kernel_traitsI6__halfS2_S2_S2_fjLj4096ELj1ELj1ELj4ELj16ENS_18Kernel_traits_baseILj4096ES2_S2_S2_S2_fjLj128EEEEELb1ELb0ELb0ELb0EEEvNS_9FwdParamsE)
        /*0110*/ 	.short	0x0380
        /*0112*/ 	.short	0x00e8


	//----- nvinfo : EIATTR_SW_WAR
	.align		4
.L_1416:
        /*0114*/ 	.byte	0x04, 0x36
        /*0116*/ 	.short	(.L_1418 - .L_1417)
.L_1417:
        /*0118*/ 	.word	0x00000008
.L_1418:


//--------------------- .nv.info._ZN10layer_norm13ln_fwd_kernelINS_13Kernel_traitsI6__halfS2_S2_S2_fjLj4096ELj1ELj1ELj4ELj16ENS_18Kernel_traits_baseILj4096ES2_S2_S2_S2_fjLj128EEEEELb1ELb0ELb0ELb1EEEvNS_9FwdParamsE --------------------------
	.section	.nv.info._ZN10layer_norm13ln_fwd_kernelINS_13Kernel_traitsI6__halfS2_S2_S2_fjLj4096ELj1ELj1ELj4ELj16ENS_18Kernel_traits_baseILj4096ES2_S2_S2_S2_fjLj128EEEEELb1ELb0ELb0ELb1EEEvNS_9FwdParamsE,"",@"SHT_CUDA_INFO"
	.sectionflags	@""
	.align	4


	//----- nvinfo : EIATTR_CUDA_API_VERSION
	.align		4
        /*0000*/ 	.byte	0x04, 0x37
        /*0002*/ 	.short	(.L_1420 - .L_1419)
.L_1419:
        /*0004*/ 	.word	0x00000082


	//----- nvinfo : EIATTR_KPARAM_INFO
	.align		4
.L_1420:
        /*0008*/ 	.byte	0x04, 0x17
        /*000a*/ 	.short	(.L_1422 - .L_1421)
.L_1421:
        /*000c*/ 	.word	0x00000000
        /*0010*/ 	.short	0x0000
        /*0012*/ 	.short	0x0000
        /*0014*/ 	.byte	0x00, 0xf0, 0xa1, 0x03


	//----- nvinfo : EIATTR_SPARSE_MMA_MASK
	.align		4
.L_1422:
        /*0018*/ 	.byte	0x03, 0x50
        /*001a*/ 	.short	0x0000


	//----- nvinfo : EIATTR_MAXREG_COUNT
	.align		4
        /*001c*/ 	.byte	0x03, 0x1b
        /*001e*/ 	.short	0x00ff


	//----- nvinfo : EIATTR_NUM_BARRIERS
	.align		4
        /*0020*/ 	.byte	0x02, 0x4c
        /*0022*/ 	.byte	0x01
	.zero		1


	//----- nvinfo : EIATTR_MERCURY_ISA_VERSION
	.align		4
        /*0024*/ 	.byte	0x03, 0x5f
        /*0026*/ 	.short	0x0101


	//----- nvinfo : EIATTR_COOP_GROUP_MASK_REGIDS
	.align		4
        /*0028*/ 	.byte	0x04, 0x29
        /*002a*/ 	.short	(.L_1424 - .L_1423)


	//   ....[0]....
.L_1423:
        /*002c*/ 	.word	0xffffffff


	//   ....[1]....
        /*0030*/ 	.word	0xffffffff


	//   ....[2]....
        /*0034*/ 	.word	0xffffffff


	//   ....[3]....
        /*0038*/ 	.word	0xffffffff


	//   ....[4]....
        /*003c*/ 	.word	0xffffffff


	//   ....[5]....
        /*0040*/ 	.word	0xffffffff


	//   ....[6]....
        /*0044*/ 	.word	0xffffffff


	//   ....[7]....
        /*0048*/ 	.word	0xffffffff


	//   ....[8]....
        /*004c*/ 	.word	0xffffffff


	//   ....[9]....
        /*0050*/ 	.word	0xffffffff


	//   ....[10]....
        /*0054*/ 	.word	0xffffffff


	//   ....[11]....
        /*0058*/ 	.word	0xffffffff


	//   ....[12]....
        /*005c*/ 	.word	0xffffffff


	//   ....[13]....
        /*0060*/ 	.word	0xffffffff


	//   ....[14]....
        /*0064*/ 	.word	0xffffffff


	//   ....[15]....
        /*0068*/ 	.word	0xffffffff


	//   ....[16]....
        /*006c*/ 	.word	0xffffffff


	//   ....[17]....
        /*0070*/ 	.word	0xffffffff


	//----- nvinfo : EIATTR_COOP_GROUP_INSTR_OFFSETS
	.align		4
.L_1424:
        /*0074*/ 	.byte	0x04, 0x28
        /*0076*/ 	.short	(.L_1426 - .L_1425)


	//   ....[0]....
.L_1425:
        /*0078*/ 	.word	0x000149a0


	//   ....[1]....
        /*007c*/ 	.word	0x000149c0


	//   ....[2]....
        /*0080*/ 	.word	0x000149e0


	//   ....[3]....
        /*0084*/ 	.word	0x00014a00


	//   ....[4]....
        /*0088*/ 	.word	0x00014a20


	//   ....[5]....
        /*008c*/ 	.word	0x00014e70


	//   ....[6]....
        /*0090*/ 	.word	0x00014eb0


	//   ....[7]....
        /*0094*/ 	.word	0x00014ef0


	//   ....[8]....
        /*0098*/ 	.word	0x00014f40


	//   ....[9]....
        /*009c*/ 	.word	0x00014f60


	//   ....[10]....
        /*00a0*/ 	.word	0x00014fa0


	//   ....[11]....
        /*00a4*/ 	.word	0x000150c0


	//   ....[12]....
        /*00a8*/ 	.word	0x00015140


	//   ....[13]....
        /*00ac*/ 	.word	0x00015150


	//   ....[14]....
        /*00b0*/ 	.word	0x000151d0


	//   ....[15]....
        /*00b4*/ 	.word	0x00015210


	//   ....[16]....
        /*00b8*/ 	.word	0x000152b0


	//   ....[17]....
        /*00bc*/ 	.word	0x000152e0


	//----- nvinfo : EIATTR_VRC_CTA_INIT_COUNT
	.align		4
.L_1426:
        /*00c0*/ 	.byte	0x02, 0x4a
	.zero		1
	.zero		1


	//----- nvinfo : EIATTR_EXIT_INSTR_OFFSETS
	.align		4
        /*00c4*/ 	.byte	0x04, 0x1c
        /*00c6*/ 	.short	(.L_1428 - .L_1427)


	//   ....[0]....
.L_1427:
        /*00c8*/ 	.word	0x00000200


	//   ....[1]....
        /*00cc*/ 	.word	0x00015f40


	//----- nvinfo : EIATTR_INDIRECT_BRANCH_TARGETS
	.align		4
.L_1428:
        /*00d0*/ 	.byte	0x04, 0x34
        /*00d2*/ 	.short	(.L_1430 - .L_1429)


	//   ....[0]....
.L_1429:
        /*00d4*/ 	.word	.L_x_27058@srel
        /*00d8*/ 	.short	0x0
        /*00da*/ 	.short	0x0
        /*00dc*/ 	.word	0x3
        /*00e0*/ 	.word	.L_x_27059@srel
        /*00e4*/ 	.word	.L_x_27060@srel
        /*00e8*/ 	.word	.L_x_27061@srel


	//----- nvinfo : EIATTR_MAX_THREADS
	.align		4
.L_1430:
        /*00ec*/ 	.byte	0x04, 0x05
        /*00ee*/ 	.short	(.L_1432 - .L_1431)
.L_1431:
        /*00f0*/ 	.word	0x00000080
        /*00f4*/ 	.word	0x00000001
        /*00f8*/ 	.word	0x00000001


	//----- nvinfo : EIATTR_CBANK_PARAM_SIZE
	.align		4
.L_1432:
        /*00fc*/ 	.byte	0x03, 0x19
        /*00fe*/ 	.short	0x00e8


	//----- nvinfo : EIATTR_PARAM_CBANK
	.align		4
        /*0100*/ 	.byte	0x04, 0x0a
        /*0102*/ 	.short	(.L_1434 - .L_1433)
	.align		4
.L_1433:
        /*0104*/ 	.word	index@(.nv.constant0._ZN10layer_norm13ln_fwd_kernelINS_13Kernel_traitsI6__halfS2_S2_S2_fjLj4096ELj1ELj1ELj4ELj16ENS_18Kernel_traits_baseILj4096ES2_S2_S2_S2_fjLj128EEEEELb1ELb0ELb0ELb1EEEvNS_9FwdParamsE)
        /*0108*/ 	.short	0x0380
        /*010a*/ 	.short	0x00e8


	//----- nvinfo : EIATTR_SW_WAR
	.align		4
.L_1434:
        /*010c*/ 	.byte	0x04, 0x36
        /*010e*/ 	.short	(.L_1436 - .L_1435)
.L_1435:
        /*0110*/ 	.word	0x00000008
.L_1436:


//--------------------- .nv.info._ZN10layer_norm13ln_fwd_kernelINS_13Kernel_traitsI6__halfS2_S2_S2_fjLj4096ELj1ELj1ELj4ELj16ENS_18Kernel_traits_baseILj4096ES2_S2_S2_S2_fjLj128EEEEELb1ELb0ELb1ELb0EEEvNS_9FwdParamsE --------------------------
	.section	.nv.info._ZN10layer_norm13ln_fwd_kernelINS_13Kernel_traitsI6__halfS2_S2_S2_fjLj4096ELj1ELj1ELj4ELj16ENS_18Kernel_traits_baseILj4096ES2_S2_S2_S2_fjLj128EEEEELb1ELb0ELb1ELb0EEEvNS_9FwdParamsE,"",@"SHT_CUDA_INFO"
	.sectionflags	@""
	.align	4


	//----- nvinfo : EIATTR_CUDA_API_VERSION
	.align		4
        /*0000*/ 	.byte	0x04, 0x37
        /*0002*/ 	.short	(.L_1438 - .L_1437)
.L_1437:
        /*0004*/ 	.word	0x00000082


	//----- nvinfo : EIATTR_KPARAM_INFO
	.align		4
.L_1438:
        /*0008*/ 	.byte	0x04, 0x17
        /*000a*/ 	.short	(.L_1440 - .L_1439)
.L_1439:
        /*000c*/ 	.word	0x00000000
        /*0010*/ 	.short	0x0000
        /*0012*/ 	.short	0x0000
        /*0014*/ 	.byte	0x00, 0xf0, 0xa1, 0x03


	//----- nvinfo : EIATTR_SPARSE_MMA_MASK
	.align		4
.L_1440:
        /*0018*/ 	.byte	0x03, 0x50
        /*001a*/ 	.short	0x0000


	//----- nvinfo : EIATTR_MAXREG_COUNT
	.align		4
        /*001c*/ 	.byte	0x03, 0x1b
        /*001e*/ 	.short	0x00ff


	//----- nvinfo : EIATTR_NUM_BARRIERS
	.align		4
        /*0020*/ 	.byte	0x02, 0x4c
        /*0022*/ 	.byte	0x01
	.zero		1


	//----- nvinfo : EIATTR_MERCURY_ISA_VERSION
	.align		4
        /*0024*/ 	.byte	0x03, 0x5f
        /*0026*/ 	.short	0x0101


	//----- nvinfo : EIATTR_COOP_GROUP_MASK_REGIDS
	.align		4
        /*0028*/ 	.byte	0x04, 0x29
        /*002a*/ 	.short	(.L_1442 - .L_1441)


	//   ....[0]....
.L_1441:
        /*002c*/ 	.word	0xffffffff


	//   ....[1]....
        /*0030*/ 	.word	0xffffffff


	//   ....[2]....
        /*0034*/ 	.word	0xffffffff


	//   ....[3]....
        /*0038*/ 	.word	0xffffffff


	//   ....[4]....
        /*003c*/ 	.word	0xffffffff


	//   ....[5]....
        /*0040*/ 	.word	0xffffffff


	//   ....[6]....
        /*0044*/ 	.word	0xffffffff


	//   ....[7]....
        /*0048*/ 	.word	0xffffffff


	//   ....[8]....
        /*004c*/ 	.word	0xffffffff


	//   ....[9]....
        /*0050*/ 	.word	0xffffffff


	//   ....[10]....
        /*0054*/ 	.word	0xffffffff


	//   ....[11]....
        /*0058*/ 	.word	0xffffffff


	//   ....[12]....
        /*005c*/ 	.word	0xffffffff


	//   ....[13]....
        /*0060*/ 	.word	0xffffffff


	//   ....[14]....
        /*0064*/ 	.word	0xffffffff


	//   ....[15]....
        /*0068*/ 	.word	0xffffffff


	//   ....[16]....
        /*006c*/ 	.word	0xffffffff


	//   ....[17]....
        /*0070*/ 	.word	0xffffffff


	//----- nvinfo : EIATTR_COOP_GROUP_INSTR_OFFSETS
	.align		4
.L_1442:
        /*0074*/ 	.byte	0x04, 0x28
        /*0076*/ 	.short	(.L_1444 - .L_1443)


	//   ....[0]....
.L_1443:
        /*0078*/ 	.word	0x00017a80


	//   ....[1]....
        /*007c*/ 	.word	0x00017aa0


	//   ....[2]....
        /*0080*/ 	.word	0x00017ac0


	//   ....[3]....
        /*0084*/ 	.word	0x00017ae0


	//   ....[4]....
        /*0088*/ 	.word	0x00017b00


	//   ....[5]....
        /*008c*/ 	.word	0x00017f40


	//   ....[6]....
        /*0090*/ 	.word	0x00017f60


	//   ....[7]....
        /*0094*/ 	.word	0x00017f80


	//   ....[8]....
        /*0098*/ 	.word	0x00017fa0


	//   ....[9]....
        /*009c*/ 	.word	0x00017fd0


	//   ....[10]....
        /*00a0*/ 	.word	0x000180a0


	//   ....[11]....
        /*00a4*/ 	.word	0x00018110


	//   ....[12]....
        /*00a8*/ 	.word	0x00018140


	//   ....[13]....
        /*00ac*/ 	.word	0x00018170


	//   ....[14]....
        /*00b0*/ 	.word	0x00018200


	//   ....[15]....
        /*00b4*/ 	.word	0x00018230


	//   ....[16]....
        /*00b8*/ 	.word	0x000182d0


	//   ....[17]....
        /*00bc*/ 	.word	0x00018300


	//----- nvinfo : EIATTR_VRC_CTA_INIT_COUNT
	.align		4
.L_1444:
        /*00c0*/ 	.byte	0x02, 0x4a
	.zero		1
	.zero		1


	//----- nvinfo : EIATTR_EXIT_INSTR_OFFSETS
	.align		4
        /*00c4*/ 	.byte	0x04, 0x1c
        /*00c6*/ 	.short	(.L_1446 - .L_1445)


	//   ....[0]....
.L_1445:
        /*00c8*/ 	.word	0x000007b0


	//   ....[1]....
        /*00cc*/ 	.word	0x00019140


	//----- nvinfo : EIATTR_MAX_THREADS
	.align		4
.L_1446:
        /*00d0*/ 	.byte	0x04, 0x05
        /*00d2*/ 	.short	(.L_1448 - .L_1447)
.L_1447:
        /*00d4*/ 	.word	0x00000080
        /*00d8*/ 	.word	0x00000001
        /*00dc*/ 	.word	0x00000001


	//----- nvinfo : EIATTR_CRS_STACK_SIZE
	.align		4
.L_1448:
        /*00e0*/ 	.byte	0x04, 0x1e
        /*00e2*/ 	.short	(.L_1450 - .L_1449)
.L_1449:
        /*00e4*/ 	.word	0x00000000


	//----- nvinfo : EIATTR_CBANK_PARAM_SIZE
	.align		4
.L_1450:
        /*00e8*/ 	.byte	0x03, 0x19
        /*00ea*/ 	.short	0x00e8


	//----- nvinfo : EIATTR_PARAM_CBANK
	.align		4
        /*00ec*/ 	.byte	0x04, 0x0a
        /*00ee*/ 	.short	(.L_1452 - .L_1451)
	.align		4
.L_1451:
        /*00f0*/ 	.word	index@(.nv.constant0._ZN10layer_norm13ln_fwd_kernelINS_13Kernel_traitsI6__halfS2_S2_S2_fjLj4096ELj1ELj1ELj4ELj16ENS_18Kernel_traits_baseILj4096ES2_S2_S2_S2_fjLj128EEEEELb1ELb0ELb1ELb0EEEvNS_9FwdParamsE)
        /*00f4*/ 	.short	0x0380
        /*00f6*/ 	.short	0x00e8


	//----- nvinfo : EIATTR_SW_WAR
	.align		4
.L_1452:
        /*00f8*/ 	.byte	0x04, 0x36
        /*00fa*/ 	.short	(.L_1454 - .L_1453)
.L_1453:
        /*00fc*/ 	.word	0x00000008
.L_1454:


//--------------------- .nv.info._ZN10layer_norm13ln_fwd_kernelINS_13Kernel_traitsI6__halfS2_S2_S2_fjLj4096ELj1ELj1ELj4ELj16ENS_18Kernel_traits_baseILj4096ES2_S2_S2_S2_fjLj128EEEEELb1ELb0ELb1ELb1EEEvNS_9FwdParamsE --------------------------
	.section	.nv.info._ZN10layer_norm13ln_fwd_kernelINS_13Kernel_traitsI6__halfS2_S2_S2_fjLj4096ELj1ELj1ELj4ELj16ENS_18Kernel_traits_baseILj4096ES2_S2_S2_S2_fjLj128EEEEELb1ELb0ELb1ELb1EEEvNS_9FwdParamsE,"",@"SHT_CUDA_INFO"
	.sectionflags	@""
	.align	4


	//----- nvinfo : EIATTR_CUDA_API_VERSION
	.align		4
        /*0000*/ 	.byte	0x04, 0x37
        /*0002*/ 	.short	(.L_1456 - .L_1455)
.L_1455:
        /*0004*/ 	.word	0x00000082


	//----- nvinfo : EIATTR_KPARAM_INFO
	.align		4
.L_1456:
        /*0008*/ 	.byte	0x04, 0x17
        /*000a*/ 	.short	(.L_1458 - .L_1457)
.L_1457:
        /*000c*/ 	.word	0x00000000
        /*0010*/ 	.short	0x0000
        /*0012*/ 	.short	0x0000
        /*0014*/ 	.byte	0x00, 0xf0, 0xa1, 0x03


	//----- nvinfo : EIATTR_SPARSE_MMA_MASK
	.align		4
.L_1458:
        /*0018*/ 	.byte	0x03, 0x50
        /*001a*/ 	.short	0x0000


	//----- nvinfo : EIATTR_MAXREG_COUNT
	.align		4
        /*001c*/ 	.byte	0x03, 0x1b
        /*001e*/ 	.short	0x00ff


	//----- nvinfo : EIATTR_NUM_BARRIERS
	.align		4
        /*0020*/ 	.byte	0x02, 0x4c
        /*0022*/ 	.byte	0x01
	.zero		1


	//----- nvinfo : EIATTR_MERCURY_ISA_VERSION
	.align		4
        /*0024*/ 	.byte	0x03, 0x5f
        /*0026*/ 	.short	0x0101


	//----- nvinfo : EIATTR_COOP_GROUP_MASK_REGIDS
	.align		4
        /*0028*/ 	.byte	0x04, 0x29
        /*002a*/ 	.short	(.L_1460 - .L_1459)


	//   ....[0]....
.L_1459:
        /*002c*/ 	.word	0xffffffff


	//   ....[1]....
        /*0030*/ 	.word	0xffffffff


	//   ....[2]....
        /*0034*/ 	.word	0xffffffff


	//   ....[3]....
        /*0038*/ 	.word	0xffffffff


	//   ....[4]....
        /*003c*/ 	.word	0xffffffff


	//   ....[5]....
        /*0040*/ 	.word	0xffffffff


	//   ....[6]....
        /*0044*/ 	.word	0xffffffff


	//   ....[7]....
        /*0048*/ 	.word	0xffffffff


	//   ....[8]....
        /*004c*/ 	.word	0xffffffff


	//   ....[9]....
        /*0050*/ 	.word	0xffffffff


	//   ....[10]....
        /*0054*/ 	.word	0xffffffff


	//   ....[11]....
        /*0058*/ 	.word	0xffffffff


	//   ....[12]....
        /*005c*/ 	.word	0xffffffff


	//   ....[13]....
        /*0060*/ 	.word	0xffffffff


	//   ....[14]....
        /*0064*/ 	.word	0xffffffff


	//   ....[15]....
        /*0068*/ 	.word	0xffffffff


	//   ....[16]....
        /*006c*/ 	.word	0xffffffff


	//   ....[17]....
        /*0070*/ 	.word	0xffffffff


	//----- nvinfo : EIATTR_COOP_GROUP_INSTR_OFFSETS
	.align		4
.L_1460:
        /*0074*/ 	.byte	0x04, 0x28
        /*0076*/ 	.short	(.L_1462 - .L_1461)


	//   ....[0]....
.L_1461:
        /*0078*/ 	.word	0x00016230


	//   ....[1]....
        /*007c*/ 	.word	0x00016290


	//   ....[2]....
        /*0080*/ 	.word	0x000162c0


	//   ....[3]....
        /*0084*/ 	.word	0x000162e0


	//   ....[4]....
        /*0088*/ 	.word	0x00016300


	//   ....[5]....
        /*008c*/ 	.word	0x00016730


	//   ....[6]....
        /*0090*/ 	.word	0x00016750


	//   ....[7]....
        /*0094*/ 	.word	0x00016770


	//   ....[8]....
        /*0098*/ 	.word	0x00016790


	//   ....[9]....
        /*009c*/ 	.word	0x000167c0


	//   ....[10]....
        /*00a0*/ 	.word	0x00016890


	//   ....[11]....
        /*00a4*/ 	.word	0x000168f0


	//   ....[12]....
        /*00a8*/ 	.word	0x00016920


	//   ....[13]....
        /*00ac*/ 	.word	0x00016950


	//   ....[14]....
        /*00b0*/ 	.word	0x000169e0


	//   ....[15]....
        /*00b4*/ 	.word	0x00016a10


	//   ....[16]....
        /*00b8*/ 	.word	0x00016ab0


	//   ....[17]....
        /*00bc*/ 	.word	0x00016ae0


	//----- nvinfo : EIATTR_VRC_CTA_INIT_COUNT
	.align		4
.L_1462:
        /*00c0*/ 	.byte	0x02, 0x4a
	.zero		1
	.zero		1


	//----- nvinfo : EIATTR_EXIT_INSTR_OFFSETS
	.align		4
        /*00c4*/ 	.byte	0x04, 0x1c
        /*00c6*/ 	.short	(.L_1464 - .L_1463)


	//   ....[0]....
.L_1463:
        /*00c8*/ 	.word	0x00000200


	//   ....[1]....
        /*00cc*/ 	.word	0x00017830


	//----- nvinfo : EIATTR_MAX_THREADS
	.align		4
.L_1464:
        /*00d0*/ 	.byte	0x04, 0x05
        /*00d2*/ 	.short	(.L_1466 - .L_1465)
.L_1465:
        /*00d4*/ 	.word	0x00000080
        /*00d8*/ 	.word	0x00000001
        /*00dc*/ 	.word	0x00000001


	//----- nvinfo : EIATTR_CBANK_PARAM_SIZE
	.align		4
.L_1466:
        /*00e0*/ 	.byte	0x03, 0x19
        /*00e2*/ 	.short	0x00e8


	//----- nvinfo : EIATTR_PARAM_CBANK
	.align		4
        /*00e4*/ 	.byte	0x04, 0x0a
        /*00e6*/ 	.short	(.L_1468 - .L_1467)
	.align		4
.L_1467:
        /*00e8*/ 	.word	index@(.nv.constant0._ZN10layer_norm13ln_fwd_kernelINS_13Kernel_traitsI6__halfS2_S2_S2_fjLj4096ELj1ELj1ELj4ELj16ENS_18Kernel_traits_baseILj4096ES2_S2_S2_S2_fjLj128EEEEELb1ELb0ELb1ELb1EEEvNS_9FwdParamsE)
        /*00ec*/ 	.short	0x0380
        /*00ee*/ 	.short	0x00e8


	//----- nvinfo : EIATTR_SW_WAR
	.align		4
.L_1468:
        /*00f0*/ 	.byte	0x04, 0x36
        /*00f2*/ 	.short	(.L_1470 - .L_1469)
.L_1469:
        /*00f4*/ 	.word	0x00000008
.L_1470:


//--------------------- .nv.info._ZN10layer_norm13ln_fwd_kernelINS_13Kernel_traitsI6__halfS2_S2_S2_fjLj4096ELj1ELj1ELj4ELj16ENS_18Kernel_traits_baseILj4096ES2_S2_S2_S2_fjLj128EEEEELb1ELb1ELb0ELb0EEEvNS_9FwdParamsE --------------------------
	.section	.nv.info._ZN10layer_norm13ln_fwd_kernelINS_13Kernel_traitsI6__halfS2_S2_S2_fjLj4096ELj1ELj1ELj4ELj16ENS_18Kernel_traits_baseILj4096ES2_S2_S2_S2_fjLj128EEEEELb1ELb1ELb0ELb0EEEvNS_9FwdParamsE,"",@"SHT_CUDA_INFO"
	.sectionflags	@""
	.align	4


	//----- nvinfo : EIATTR_CUDA_API_VERSION
	.align		4
        /*0000*/ 	.byte	0x04, 0x37
        /*0002*/ 	.short	(.L_1472 - .L_1471)
.L_1471:
        /*0004*/ 	.word	0x00000082


	//----- nvinfo : EIATTR_KPARAM_INFO
	.align		4
.L_1472:
        /*0008*/ 	.byte	0x04, 0x17
        /*000a*/ 	.short	(.L_1474 - .L_1473)
.L_1473:
        /*000c*/ 	.word	0x00000000
        /*0010*/ 	.short	0x0000
        /*0012*/ 	.short	0x0000
        /*0014*/ 	.byte	0x00, 0xf0, 0xa1, 0x03


	//----- nvinfo : EIATTR_SPARSE_MMA_MASK
	.align		4
.L_1474:
        /*0018*/ 	.byte	0x03, 0x50
        /*001a*/ 	.short	0x0000


	//----- nvinfo : EIATTR_MAXREG_COUNT
	.align		4
        /*001c*/ 	.byte	0x03, 0x1b
        /*001e*/ 	.short	0x00ff


	//----- nvinfo : EIATTR_NUM_BARRIERS
	.align		4
        /*0020*/ 	.byte	0x02, 0x4c
        /*0022*/ 	.byte	0x01
	.zero		1


	//----- nvinfo : EIATTR_MERCURY_ISA_VERSION
	.align		4
        /*0024*/ 	.byte	0x03, 0x5f
        /*0026*/ 	.short	0x0101


	//----- nvinfo : EIATTR_COOP_GROUP_MASK_REGIDS
	.align		4
        /*0028*/ 	.byte	0x04, 0x29
        /*002a*/ 	.short	(.L_1476 - .L_1475)


	//   ....[0]....
.L_1475:
        /*002c*/ 	.word	0xffffffff


	//   ....[1]....
        /*0030*/ 	.word	0xffffffff


	//   ....[2]....
        /*0034*/ 	.word	0xffffffff


	//   ....[3]....
        /*0038*/ 	.word	0xffffffff


	//   ....[4]....
        /*003c*/ 	.word	0xffffffff


	//   ....[5]....
        /*0040*/ 	.word	0xffffffff


	//   ....[6]....
        /*0044*/ 	.word	0xffffffff


	//   ....[7]....
        /*0048*/ 	.word	0xffffffff


	//   ....[8]....
        /*004c*/ 	.word	0xffffffff


	//   ....[9]....
        /*0050*/ 	.word	0xffffffff


	//   ....[10]....
        /*0054*/ 	.word	0xffffffff


	//   ....[11]....
        /*0058*/ 	.word	0xffffffff


	//   ....[12]....
        /*005c*/ 	.word	0xffffffff


	//   ....[13]....
        /*0060*/ 	.word	0xffffffff


	//   ....[14]....
        /*0064*/ 	.word	0xffffffff


	//   ....[15]....
        /*0068*/ 	.word	0xffffffff


	//   ....[16]....
        /*006c*/ 	.word	0xffffffff


	//   ....[17]....
        /*0070*/ 	.word	0xffffffff


	//----- nvinfo : EIATTR_COOP_GROUP_INSTR_OFFSETS
	.align		4
.L_1476:
        /*0074*/ 	.byte	0x04, 0x28
        /*0076*/ 	.short	(.L_1478 - .L_1477)


	//   ....[0]....
.L_1477:
        /*0078*/ 	.word	0x00019830


	//   ....[1]....
        /*007c*/ 	.word	0x00019850


	//   ....[2]....
        /*0080*/ 	.word	0x00019870


	//   ....[3]....
        /*0084*/ 	.word	0x00019890


	//   ....[4]....
        /*0088*/ 	.word	0x000198b0


	//   ....[5]....
        /*008c*/ 	.word	0x00019d00


	//   ....[6]....
        /*0090*/ 	.word	0x00019d20


	//   ....[7]....
        /*0094*/ 	.word	0x00019d40


	//   ....[8]....
        /*0098*/ 	.word	0x00019d60


	//   ....[9]....
        /*009c*/ 	.word	0x00019d90


	//   ....[10]....
        /*00a0*/ 	.word	0x00019f20


	//   ....[11]....
        /*00a4*/ 	.word	0x00019f60


	//   ....[12]....
        /*00a8*/ 	.word	0x00019f70


	//   ....[13]....
        /*00ac*/ 	.word	0x00019fb0


	//   ....[14]....
        /*00b0*/ 	.word	0x0001a0a0


	//   ....[15]....
        /*00b4*/ 	.word	0x0001a0c0


	//   ....[16]....
        /*00b8*/ 	.word	0x0001a160


	//   ....[17]....
        /*00bc*/ 	.word	0x0001a190


	//----- nvinfo : EIATTR_VRC_CTA_INIT_COUNT
	.align		4
.L_1478:
        /*00c0*/ 	.byte	0x02, 0x4a
	.zero		1
	.zero		1


	//----- nvinfo : EIATTR_EXIT_INSTR_OFFSETS
	.align		4
        /*00c4*/ 	.byte	0x04, 0x1c
        /*00c6*/ 	.short	(.L_1480 - .L_1479)


	//   ....[0]....
.L_1479:
        /*00c8*/ 	.word	0x00000920


	//   ....[1]....
        /*00cc*/ 	.word	0x0001af70


	//----- nvinfo : EIATTR_INDIRECT_BRANCH_TARGETS
	.align		4
.L_1480:
        /*00d0*/ 	.byte	0x04, 0x34
        /*00d2*/ 	.short	(.L_1482 - .L_1481)


	//   ....[0]....
.L_1481:
        /*00d4*/ 	.word	.L_x_27062@srel
        /*00d8*/ 	.short	0x0
        /*00da*/ 	.short	0x0
        /*00dc*/ 	.word	0x3
        /*00e0*/ 	.word	.L_x_27063@srel
        /*00e4*/ 	.word	.L_x_27064@srel
        /*00e8*/ 	.word	.L_x_27065@srel


	//----- nvinfo : EIATTR_MAX_THREADS
	.align		4
.L_1482:
        /*00ec*/ 	.byte	0x04, 0x05
        /*00ee*/ 	.short	(.L_1484 - .L_1483)
.L_1483:
        /*00f0*/ 	.word	0x00000080
        /*00f4*/ 	.word	0x00000001
        /*00f8*/ 	.word	0x00000001


	//----- nvinfo : EIATTR_CRS_STACK_SIZE
	.align		4
.L_1484:
        /*00fc*/ 	.byte	0x04, 0x1e
        /*00fe*/ 	.short	(.L_1486 - .L_1485)
.L_1485:
        /*0100*/ 	.word	0x00000000


	//----- nvinfo : EIATTR_CBANK_PARAM_SIZE
	.align		4
.L_1486:
        /*0104*/ 	.byte	0x03, 0x19
        /*0106*/ 	.short	0x00e8


	//----- nvinfo : EIATTR_PARAM_CBANK
	.align		4
        /*0108*/ 	.byte	0x04, 0x0a
        /*010a*/ 	.short	(.L_1488 - .L_1487)
	.align		4
.L_1487:
        /*010c*/ 	.word	index@(.nv.constant0._ZN10layer_norm13ln_fwd_kernelINS_13Kernel_traitsI6__halfS2_S2_S2_fjLj4096ELj1ELj1ELj4ELj16ENS_18Kernel_traits_baseILj4096ES2_S2_S2_S2_fjLj128EEEEELb1ELb1ELb0ELb0EEEvNS_9FwdParamsE)
        /*0110*/ 	.short	0x0380
        /*0112*/ 	.short	0x00e8


	//----- nvinfo : EIATTR_SW_WAR
	.align		4
.L_1488:
        /*0114*/ 	.byte	0x04, 0x36
        /*0116*/ 	.short	(.L_1490 - .L_1489)
.L_1489:
        /*0118*/ 	.word	0x00000008
.L_1490:


//--------------------- .nv.info._ZN10layer_norm13ln_fwd_kernelINS_13Kernel_traitsI6__halfS2_S2_S2_fjLj4096ELj1ELj1ELj4ELj16ENS_18Kernel_traits_baseILj4096ES2_S2_S2_S2_fjLj128EEEEELb1ELb1ELb0ELb1EEEvNS_9FwdParamsE --------------------------
	.section	.nv.info._ZN10layer_norm13ln_fwd_kernelINS_13Kernel_traitsI6__halfS2_S2_S2_fjLj4096ELj1ELj1ELj4ELj16ENS_18Kernel_traits_baseILj4096ES2_S2_S2_S2_fjLj128EEEEELb1ELb1ELb0ELb1EEEvNS_9FwdParamsE,"",@"SHT_CUDA_INFO"
	.sectionflags	@""
	.align	4


	//----- nvinfo : EIATTR_CUDA_API_VERSION
	.align		4
        /*0000*/ 	.byte	0x04, 0x37
        /*0002*/ 	.short	(.L_1492 - .L_1491)
.L_1491:
        /*0004*/ 	.word	0x00000082


	//----- nvinfo : EIATTR_KPARAM_INFO
	.align		4
.L_1492:
        /*0008*/ 	.byte	0x04, 0x17
        /*000a*/ 	.short	(.L_1494 - .L_1493)
.L_1493:
        /*000c*/ 	.word	0x00000000
        /*0010*/ 	.short	0x0000
        /*0012*/ 	.short	0x0000
        /*0014*/ 	.byte	0x00, 0xf0, 0xa1, 0x03


	//----- nvinfo : EIATTR_SPARSE_MMA_MASK
	.align		4
.L_1494:
        /*0018*/ 	.byte	0x03, 0x50
        /*001a*/ 	.short	0x0000


	//----- nvinfo : EIATTR_MAXREG_COUNT
	.align		4
        /*001c*/ 	.byte	0x03, 0x1b
        /*001e*/ 	.short	0x00ff


	//----- nvinfo : EIATTR_NUM_BARRIERS
	.align		4
        /*0020*/ 	.byte	0x02, 0x4c
        /*0022*/ 	.byte	0x01
	.zero		1


	//----- nvinfo : EIATTR_MERCURY_ISA_VERSION
	.align		4
        /*0024*/ 	.byte	0x03, 0x5f
        /*0026*/ 	.short	0x0101


	//----- nvinfo : EIATTR_COOP_GROUP_MASK_REGIDS
	.align		4
        /*0028*/ 	.byte	0x04, 0x29
        /*002a*/ 	.short	(.L_1496 - .L_1495)


	//   ....[0]....
.L_1495:
        /*002c*/ 	.word	0xffffffff


	//   ....[1]....
        /*0030*/ 	.word	0xffffffff


	//   ....[2]....
        /*0034*/ 	.word	0xffffffff


	//   ....[3]....
        /*0038*/ 	.word	0xffffffff


	//   ....[4]....
        /*003c*/ 	.word	0xffffffff


	//   ....[5]....
        /*0040*/ 	.word	0xffffffff


	//   ....[6]....
        /*0044*/ 	.word	0xffffffff


	//   ....[7]....
        /*0048*/ 	.word	0xffffffff


	//   ....[8]....
        /*004c*/ 	.word	0xffffffff


	//   ....[9]....
        /*0050*/ 	.word	0xffffffff


	//   ....[10]....
        /*0054*/ 	.word	0xffffffff


	//   ....[11]....
        /*0058*/ 	.word	0xffffffff


	//   ....[12]....
        /*005c*/ 	.word	0xffffffff


	//   ....[13]....
        /*0060*/ 	.word	0xffffffff


	//   ....[14]....
        /*0064*/ 	.word	0xffffffff


	//   ....[15]....
        /*0068*/ 	.word	0xffffffff


	//   ....[16]....
        /*006c*/ 	.word	0xffffffff


	//   ....[17]....
        /*0070*/ 	.word	0xffffffff


	//----- nvinfo : EIATTR_COOP_GROUP_INSTR_OFFSETS
	.align		4
.L_1496:
        /*0074*/ 	.byte	0x04, 0x28
        /*0076*/ 	.short	(.L_1498 - .L_1497)


	//   ....[0]....
.L_1497:
        /*0078*/ 	.word	0x00015340


	//   ....[1]....
        /*007c*/ 	.word	0x00015360


	//   ....[2]....
        /*0080*/ 	.word	0x00015380


	//   ....[3]....
        /*0084*/ 	.word	0x000153a0


	//   ....[4]....
        /*0088*/ 	.word	0x000153c0


	//   ....[5]....
        /*008c*/ 	.word	0x00015810


	//   ....[6]....
        /*0090*/ 	.word	0x00015840


	//   ....[7]....
        /*0094*/ 	.word	0x00015890


	//   ....[8]....
        /*0098*/ 	.word	0x000158c0


	//   ....[9]....
        /*009c*/ 	.word	0x00015900


	//   ....[10]....
        /*00a0*/ 	.word	0x00015aa0


	//   ....[11]....
        /*00a4*/ 	.word	0x00015ae0


	//   ....[12]....
        /*00a8*/ 	.word	0x00015b20


	//   ....[13]....
        /*00ac*/ 	.word	0x00015bf0


	//   ....[14]....
        /*00b0*/ 	.word	0x00015cb0


	//   ....[15]....
        /*00b4*/ 	.word	0x00015ce0


	//   ....[16]....
        /*00b8*/ 	.word	0x00015d90


	//   ....[17]....
        /*00bc*/ 	.word	0x00015db0


	//----- nvinfo : EIATTR_VRC_CTA_INIT_COUNT
	.align		4
.L_1498:
        /*00c0*/ 	.byte	0x02, 0x4a
	.zero		1
	.zero		1


	//----- nvinfo : EIATTR_EXIT_INSTR_OFFSETS
	.align		4
        /*00c4*/ 	.byte	0x04, 0x1c
        /*00c6*/ 	.short	(.L_1500 - .L_1499)


	//   ....[0]....
.L_1499:
        /*00c8*/ 	.word	0x000002c0


	//   ....[1]....
        /*00cc*/ 	.word	0x000169b0


	//----- nvinfo : EIATTR_INDIRECT_BRANCH_TARGETS
	.align		4
.L_1500:
        /*00d0*/ 	.byte	0x04, 0x34
        /*00d2*/ 	.short	(.L_1502 - .L_1501)


	//   ....[0]....
.L_1501:
        /*00d4*/ 	.word	.L_x_27066@srel
        /*00d8*/ 	.short	0x0
        /*00da*/ 	.short	0x0
        /*00dc*/ 	.word	0x3
        /*00e0*/ 	.word	.L_x_27067@srel
        /*00e4*/ 	.word	.L_x_27068@srel
        /*00e8*/ 	.word	.L_x_27069@srel


	//----- nvinfo : EIATTR_MAX_THREADS
	.align		4
.L_1502:
        /*00ec*/ 	.byte	0x04, 0x05
        /*00ee*/ 	.short	(.L_1504 - .L_1503)
.L_1503:
        /*00f0*/ 	.word	0x00000080
        /*00f4*/ 	.word	0x00000001
        /*00f8*/ 	.word	0x00000001


	//----- nvinfo : EIATTR_CRS_STACK_SIZE
	.align		4
.L_1504:
        /*00fc*/ 	.byte	0x04, 0x1e
        /*00fe*/ 	.short	(.L_1506 - .L_1505)
.L_1505:
        /*0100*/ 	.word	0x00000000


	//----- nvinfo : EIATTR_CBANK_PARAM_SIZE
	.align		4
.L_1506:
        /*0104*/ 	.byte	0x03, 0x19
        /*0106*/ 	.short	0x00e8


	//----- nvinfo : EIATTR_PARAM_CBANK
	.align		4
        /*0108*/ 	.byte	0x04, 0x0a
        /*010a*/ 	.short	(.L_1508 - .L_1507)
	.align		4
.L_1507:
        /*010c*/ 	.word	index@(.nv.constant0._ZN10layer_norm13ln_fwd_kernelINS_13Kernel_traitsI6__halfS2_S2_S2_fjLj4096ELj1ELj1ELj4ELj16ENS_18Kernel_traits_baseILj4096ES2_S2_S2_S2_fjLj128EEEEELb1ELb1ELb0ELb1EEEvNS_9FwdParamsE)
        /*0110*/ 	.short	0x0380
        /*0112*/ 	.short	0x00e8


	//----- nvinfo : EIATTR_SW_WAR
	.align		4
.L_1508:
        /*0114*/ 	.byte	0x04, 0x36
        /*0116*/ 	.short	(.L_1510 - .L_1509)
.L_1509:
        /*0118*/ 	.word	0x00000008
.L_1510:


//--------------------- .nv.info._ZN10layer_norm13ln_fwd_kernelINS_13Kernel_traitsI6__halfS2_S2_S2_fjLj4096ELj1ELj1ELj4ELj16ENS_18Kernel_traits_baseILj4096ES2_S2_S2_S2_fjLj128EEEEELb1ELb1ELb1ELb0EEEvNS_9FwdParamsE --------------------------
	.section	.nv.info._ZN10layer_norm13ln_fwd_kernelINS_13Kernel_traitsI6__halfS2_S2_S2_fjLj4096ELj1ELj1ELj4ELj16ENS_18Kernel_traits_baseILj4096ES2_S2_S2_S2_fjLj128EEEEELb1ELb1ELb1ELb0EEEvNS_9FwdParamsE,"",@"SHT_CUDA_INFO"
	.sectionflags	@""
	.align	4


	//----- nvinfo : EIATTR_CUDA_API_VERSION
	.align		4
        /*0000*/ 	.byte	0x04, 0x37
        /*0002*/ 	.short	(.L_1512 - .L_1511)
.L_1511:
        /*0004*/ 	.word	0x00000082


	//----- nvinfo : EIATTR_KPARAM_INFO
	.align		4
.L_1512:
        /*0008*/ 	.byte	0x04, 0x17
        /*000a*/ 	.short	(.L_1514 - .L_1513)
.L_1513:
        /*000c*/ 	.word	0x00000000
        /*0010*/ 	.short	0x0000
        /*0012*/ 	.short	0x0000
        /*0014*/ 	.byte	0x00, 0xf0, 0xa1, 0x03


	//----- nvinfo : EIATTR_SPARSE_MMA_MASK
	.align		4
.L_1514:
        /*0018*/ 	.byte	0x03, 0x50
        /*001a*/ 	.short	0x0000


	//----- nvinfo : EIATTR_MAXREG_COUNT
	.align		4
        /*001c*/ 	.byte	0x03, 0x1b
        /*001e*/ 	.short	0x00ff


	//----- nvinfo : EIATTR_NUM_BARRIERS
	.align		4
        /*0020*/ 	.byte	0x02, 0x4c
        /*0022*/ 	.byte	0x01
	.zero		1


	//----- nvinfo : EIATTR_MERCURY_ISA_VERSION
	.align		4
        /*0024*/ 	.byte	0x03, 0x5f
        /*0026*/ 	.short	0x0101


	//----- nvinfo : EIATTR_COOP_GROUP_MASK_REGIDS
	.align		4
        /*0028*/ 	.byte	0x04, 0x29
        /*002a*/ 	.short	(.L_1516 - .L_1515)


	//   ....[0]....
.L_1515:
        /*002c*/ 	.word	0xffffffff


	//   ....[1]....
        /*0030*/ 	.word	0xffffffff


	//   ....[2]....
        /*0034*/ 	.word	0xffffffff


	//   ....[3]....
        /*0038*/ 	.word	0xffffffff


	//   ....[4]....
        /*003c*/ 	.word	0xffffffff


	//   ....[5]....
        /*0040*/ 	.word	0xffffffff


	//   ....[6]....
        /*0044*/ 	.word	0xffffffff


	//   ....[7]....
        /*0048*/ 	.word	0xffffffff


	//   ....[8]....
        /*004c*/ 	.word	0xffffffff


	//   ....[9]....
        /*0050*/ 	.word	0xffffffff


	//   ....[10]....
        /*0054*/ 	.word	0xffffffff


	//   ....[11]....
        /*0058*/ 	.word	0xffffffff


	//   ....[12]....
        /*005c*/ 	.word	0xffffffff


	//   ....[13]....
        /*0060*/ 	.word	0xffffffff


	//   ....[14]....
        /*0064*/ 	.word	0xffffffff


	//   ....[15]....
        /*0068*/ 	.word	0xffffffff


	//   ....[16]....
        /*006c*/ 	.word	0xffffffff


	//   ....[17]....
        /*0070*/ 	.word	0xffffffff


	//----- nvinfo : EIATTR_COOP_GROUP_INSTR_OFFSETS
	.align		4
.L_1516:
        /*0074*/ 	.byte	0x04, 0x28
        /*0076*/ 	.short	(.L_1518 - .L_1517)


	//   ....[0]....
.L_1517:
        /*0078*/ 	.word	0x0001c4c0


	//   ....[1]....
        /*007c*/ 	.word	0x0001c4e0


	//   ....[2]....
        /*0080*/ 	.word	0x0001c500


	//   ....[3]....
        /*0084*/ 	.word	0x0001c520


	//   ....[4]....
        /*0088*/ 	.word	0x0001c540


	//   ....[5]....
        /*008c*/ 	.word	0x0001c9b0


	//   ....[6]....
        /*0090*/ 	.word	0x0001c9d0


	//   ....[7]....
        /*0094*/ 	.word	0x0001c9f0


	//   ....[8]....
        /*0098*/ 	.word	0x0001ca10


	//   ....[9]....
        /*009c*/ 	.word	0x0001ca30


	//   ....[10]....
        /*00a0*/ 	.word	0x0001cbb0


	//   ....[11]....
        /*00a4*/ 	.word	0x0001cbf0


	//   ....[12]....
        /*00a8*/ 	.word	0x0001cc60


	//   ....[13]....
        /*00ac*/ 	.word	0x0001cca0


	//   ....[14]....
        /*00b0*/ 	.word	0x0001ccf0


	//   ....[15]....
        /*00b4*/ 	.word	0x0001cd50


	//   ....[16]....
        /*00b8*/ 	.word	0x0001ce00


	//   ....[17]....
        /*00bc*/ 	.word	0x0001ce30


	//----- nvinfo : EIATTR_VRC_CTA_INIT_COUNT
	.align		4
.L_1518:
        /*00c0*/ 	.byte	0x02, 0x4a
	.zero		1
	.zero		1


	//----- nvinfo : EIATTR_EXIT_INSTR_OFFSETS
	.align		4
        /*00c4*/ 	.byte	0x04, 0x1c
        /*00c6*/ 	.short	(.L_1520 - .L_1519)


	//   ....[0]....
.L_1519:
        /*00c8*/ 	.word	0x00000910


	//   ....[1]....
        /*00cc*/ 	.word	0x0001dc70


	//----- nvinfo : EIATTR_MAX_THREADS
	.align		4
.L_1520:
        /*00d0*/ 	.byte	0x04, 0x05
        /*00d2*/ 	.short	(.L_1522 - .L_1521)
.L_1521:
        /*00d4*/ 	.word	0x00000080
        /*00d8*/ 	.word	0x00000001
        /*00dc*/ 	.word	0x00000001


	//----- nvinfo : EIATTR_CRS_STACK_SIZE
	.align		4
.L_1522:
        /*00e0*/ 	.byte	0x04, 0x1e
        /*00e2*/ 	.short	(.L_1524 - .L_1523)
.L_1523:
        /*00e4*/ 	.word	0x00000000


	//----- nvinfo : EIATTR_CBANK_PARAM_SIZE
	.align		4
.L_1524:
        /*00e8*/ 	.byte	0x03, 0x19
        /*00ea*/ 	.short	0x00e8


	//----- nvinfo : EIATTR_PARAM_CBANK
	.align		4
        /*00ec*/ 	.byte	0x04, 0x0a
        /*00ee*/ 	.short	(.L_1526 - .L_1525)
	.align		4
.L_1525:
        /*00f0*/ 	.word	index@(.nv.constant0._ZN10layer_norm13ln_fwd_kernelINS_13Kernel_traitsI6__halfS2_S2_S2_fjLj4096ELj1ELj1ELj4ELj16ENS_18Kernel_traits_baseILj4096ES2_S2_S2_S2_fjLj128EEEEELb1ELb1ELb1ELb0EEEvNS_9FwdParamsE)
        /*00f4*/ 	.short	0x0380
        /*00f6*/ 	.short	0x00e8


	//----- nvinfo : EIATTR_SW_WAR
	.align		4
.L_1526:
        /*00f8*/ 	.byte	0x04, 0x36
        /*00fa*/ 	.short	(.L_1528 - .L_1527)
.L_1527:
        /*00fc*/ 	.word	0x00000008
.L_1528:


//--------------------- .nv.info._ZN10layer_norm13ln_fwd_kernelINS_13Kernel_traitsI6__halfS2_S2_S2_fjLj4096ELj1ELj1ELj4ELj16ENS_18Kernel_traits_baseILj4096ES2_S2_S2_S2_fjLj128EEEEELb1ELb1ELb1ELb1EEEvNS_9FwdParamsE --------------------------
	.section	.nv.info._ZN10layer_norm13ln_fwd_kernelINS_13Kernel_traitsI6__halfS2_S2_S2_fjLj4096ELj1ELj1ELj4ELj16ENS_18Kernel_traits_baseILj4096ES2_S2_S2_S2_fjLj128EEEEELb1ELb1ELb1ELb1EEEvNS_9FwdParamsE,"",@"SHT_CUDA_INFO"
	.sectionflags	@""
	.align	4


	//----- nvinfo : EIATTR_CUDA_API_VERSION
	.align		4
        /*0000*/ 	.byte	0x04, 0x37
        /*0002*/ 	.short	(.L_1530 - .L_1529)
.L_1529:
        /*0004*/ 	.word	0x00000082


	//----- nvinfo : EIATTR_KPARAM_INFO
	.align		4
.L_1530:
        /*0008*/ 	.byte	0x04, 0x17
        /*000a*/ 	.short	(.L_1532 - .L_1531)
.L_1531:
        /*000c*/ 	.word	0x00000000
        /*0010*/ 	.short	0x0000
        /*0012*/ 	.short	0x0000
        /*0014*/ 	.byte	0x00, 0xf0, 0xa1, 0x03


	//----- nvinfo : EIATTR_SPARSE_MMA_MASK
	.align		4
.L_1532:
        /*0018*/ 	.byte	0x03, 0x50
        /*001a*/ 	.short	0x0000


	//----- nvinfo : EIATTR_MAXREG_COUNT
	.align		4
        /*001c*/ 	.byte	0x03, 0x1b
        /*001e*/ 	.short	0x00ff


	//----- nvinfo : EIATTR_NUM_BARRIERS
	.align		4
        /*0020*/ 	.byte	0x02, 0x4c
        /*0022*/ 	.byte	0x01
	.zero		1


	//----- nvinfo : EIATTR_MERCURY_ISA_VERSION
	.align		4
        /*0024*/ 	.byte	0x03, 0x5f
        /*0026*/ 	.short	0x0101


	//----- nvinfo : EIATTR_COOP_GROUP_MASK_REGIDS
	.align		4
        /*0028*/ 	.byte	0x04, 0x29
        /*002a*/ 	.short	(.L_1534 - .L_1533)


	//   ....[0]....
.L_1533:
        /*002c*/ 	.word	0xffffffff


	//   ....[1]....
        /*0030*/ 	.word	0xffffffff


	//   ....[2]....
        /*0034*/ 	.word	0xffffffff


	//   ....[3]....
        /*0038*/ 	.word	0xffffffff


	//   ....[4]....
        /*003c*/ 	.word	0xffffffff


	//   ....[5]....
        /*0040*/ 	.word	0xffffffff


	//   ....[6]....
        /*0044*/ 	.word	0xffffffff


	//   ....[7]....
        /*0048*/ 	.word	0xffffffff


	//   ....[8]....
        /*004c*/ 	.word	0xffffffff


	//   ....[9]....
        /*0050*/ 	.word	0xffffffff


	//   ....[10]....
        /*0054*/ 	.word	0xffffffff


	//   ....[11]....
        /*0058*/ 	.word	0xffffffff


	//   ....[12]....
        /*005c*/ 	.word	0xffffffff


	//   ....[13]....
        /*0060*/ 	.word	0xffffffff


	//   ....[14]....
        /*0064*/ 	.word	0xffffffff


	//   ....[15]....
        /*0068*/ 	.word	0xffffffff


	//   ....[16]....
        /*006c*/ 	.word	0xffffffff


	//   ....[17]....
        /*0070*/ 	.word	0xffffffff


	//----- nvinfo : EIATTR_COOP_GROUP_INSTR_OFFSETS
	.align		4
.L_1534:
        /*0074*/ 	.byte	0x04, 0x28
        /*0076*/ 	.short	(.L_1536 - .L_1535)


	//   ....[0]....
.L_1535:
        /*0078*/ 	.word	0x00016850


	//   ....[1]....
        /*007c*/ 	.word	0x00016890


	//   ....[2]....
        /*0080*/ 	.word	0x000168b0


	//   ....[3]....
        /*0084*/ 	.word	0x000168d0


	//   ....[4]....
        /*0088*/ 	.word	0x000168f0


	//   ....[5]....
        /*008c*/ 	.word	0x00016d20


	//   ....[6]....
        /*0090*/ 	.word	0x00016d40


	//   ....[7]....
        /*0094*/ 	.word	0x00016d60


	//   ....[8]....
        /*0098*/ 	.word	0x00016d90


	//   ....[9]....
        /*009c*/ 	.word	0x00016dc0


	//   ....[10]....
        /*00a0*/ 	.word	0x00016f50


	//   ....[11]....
        /*00a4*/ 	.word	0x00016f90


	//   ....[12]....
        /*00a8*/ 	.word	0x00016fb0


	//   ....[13]....
        /*00ac*/ 	.word	0x00016ff0


	//   ....[14]....
        /*00b0*/ 	.word	0x000170b0


	//   ....[15]....
        /*00b4*/ 	.word	0x000170e0


	//   ....[16]....
        /*00b8*/ 	.word	0x00017190


	//   ....[17]....
        /*00bc*/ 	.word	0x000171c0


	//----- nvinfo : EIATTR_VRC_CTA_INIT_COUNT
	.align		4
.L_1536:
        /*00c0*/ 	.byte	0x02, 0x4a
	.zero		1
	.zero		1


	//----- nvinfo : EIATTR_EXIT_INSTR_OFFSETS
	.align		4
        /*00c4*/ 	.byte	0x04, 0x1c
        /*00c6*/ 	.short	(.L_1538 - .L_1537)


	//   ....[0]....
.L_1537:
        /*00c8*/ 	.word	0x00000320


	//   ....[1]....
        /*00cc*/ 	.word	0x00017f10


	//----- nvinfo : EIATTR_MAX_THREADS
	.align		4
.L_1538:
        /*00d0*/ 	.byte	0x04, 0x05
        /*00d2*/ 	.short	(.L_1540 - .L_1539)
.L_1539:
        /*00d4*/ 	.word	0x00000080
        /*00d8*/ 	.word	0x00000001
        /*00dc*/ 	.word	0x00000001


	//----- nvinfo : EIATTR_CRS_STACK_SIZE
	.align		4
.L_1540:
        /*00e0*/ 	.byte	0x04, 0x1e
        /*00e2*/ 	.short	(.L_1542 - .L_1541)
.L_1541:
        /*00e4*/ 	.word	0x00000000


	//----- nvinfo : EIATTR_CBANK_PARAM_SIZE
	.align		4
.L_1542:
        /*00e8*/ 	.byte	0x03, 0x19
        /*00ea*/ 	.short	0x00e8


	//----- nvinfo : EIATTR_PARAM_CBANK
	.align		4
        /*00ec*/ 	.byte	0x04, 0x0a
        /*00ee*/ 	.short	(.L_1544 - .L_1543)
	.align		4
.L_1543:
        /*00f0*/ 	.word	index@(.nv.constant0._ZN10layer_norm13ln_fwd_kernelINS_13Kernel_traitsI6__halfS2_S2_S2_fjLj4096ELj1ELj1ELj4ELj16ENS_18Kernel_traits_baseILj4096ES2_S2_S2_S2_fjLj128EEEEELb1ELb1ELb1ELb1EEEvNS_9FwdParamsE)
        /*00f4*/ 	.short	0x0380
        /*00f6*/ 	.short	0x00e8


	//----- nvinfo : EIATTR_SW_WAR
	.align		4
.L_1544:
        /*00f8*/ 	.byte	0x04, 0x36
        /*00fa*/ 	.short	(.L_1546 - .L_1545)
.L_1545:
        /*00fc*/ 	.word	0x00000008
.L_1546:


//--------------------- .nv.info._ZN10layer_norm13ln_fwd_kernelINS_13Kernel_traitsIf13__nv_bfloat16S2_S2_fjLj4096ELj1ELj1ELj4ELj16ENS_18Kernel_traits_baseILj4096EfS2_S2_S2_fjLj128EEEEELb0ELb0ELb0ELb0EEEvNS_9FwdParamsE --------------------------
	.section	.nv.info._ZN10layer_norm13ln_fwd_kernelINS_13Kernel_traitsIf13__nv_bfloat16S2_S2_fjLj4096ELj1ELj1ELj4ELj16ENS_18Kernel_traits_baseILj4096EfS2_S2_S2_fjLj128EEEEELb0ELb0ELb0ELb0EEEvNS_9FwdParamsE,"",@"SHT_CUDA_INFO"
	.sectionflags	@""
	.align	4


	//----- nvinfo : EIATTR_CUDA_API_VERSION
	.align		4
        /*0000*/ 	.byte	0x04, 0x37
        /*0002*/ 	.short	(.L_1548 - .L_1547)
.L_1547:
        /*0004*/ 	.word	0x00000082


	//----- nvinfo : EIATTR_KPARAM_INFO
	.align		4
.L_1548:
        /*0008*/ 	.byte	0x04, 0x17
        /*000a*/ 	.short	(.L_1550 - .L_1549)
.L_1549:
        /*000c*/ 	.word	0x00000000
        /*0010*/ 	.short	0x0000
        /*0012*/ 	.short	0x0000
        /*0014*/ 	.byte	0x00, 0xf0, 0xa1, 0x03


	//----- nvinfo : EIATTR_SPARSE_MMA_MASK
	.align		4
.L_1550:
        /*0018*/ 	.byte	0x03, 0x50
        /*001a*/ 	.short	0x0000


	//----- nvinfo : EIATTR_MAXREG_COUNT
	.align		4
        /*001c*/ 	.byte	0x03, 0x1b
        /*001e*/ 	.short	0x00ff


	//----- nvinfo : EIATTR_NUM_BARRIERS
	.align		4
        /*0020*/ 	.byte	0x02, 0x4c
        /*0022*/ 	.byte	0x01
	.zero		1


	//----- nvinfo : EIATTR_MERCURY_ISA_VERSION
	.align		4
        /*0024*/ 	.byte	0x03, 0x5f
        /*0026*/ 	.short	0x0101


	//----- nvinfo : EIATTR_COOP_GROUP_MASK_REGIDS
	.align		4
        /*0028*/ 	.byte	0x04, 0x29
        /*002a*/ 	.short	(.L_1552 - .L_1551)


	//   ....[0]....
.L_1551:
        /*002c*/ 	.word	0xffffffff


	//   ....[1]....
        /*0030*/ 	.word	0xffffffff


	//   ....[2]....
        /*0034*/ 	.word	0xffffffff


	//   ....[3]....
        /*0038*/ 	.word	0xffffffff


	//   ....[4]....
        /*003c*/ 	.word	0xffffffff


	//   ....[5]....
        /*0040*/ 	.word	0xffffffff


	//   ....[6]....
        /*0044*/ 	.word	0xffffffff


	//   ....[7]....
        /*0048*/ 	.word	0xffffffff


	//   ....[8]....
        /*004c*/ 	.word	0xffffffff


	//   ....[9]....
        /*0050*/ 	.word	0xffffffff


	//   ....[10]....
        /*0054*/ 	.word	0xffffffff


	//   ....[11]....
        /*0058*/ 	.word	0xffffffff


	//   ....[12]....
        /*005c*/ 	.word	0xffffffff


	//   ....[13]....
        /*0060*/ 	.word	0xffffffff


	//   ....[14]....
        /*0064*/ 	.word	0xffffffff


	//   ....[15]....
        /*0068*/ 	.word	0xffffffff


	//   ....[16]....
        /*006c*/ 	.word	0xffffffff


	//   ....[17]....
        /*0070*/ 	.word	0xffffffff


	//----- nvinfo : EIATTR_COOP_GROUP_INSTR_OFFSETS
	.align		4
.L_1552:
        /*0074*/ 	.byte	0x04, 0x28
        /*0076*/ 	.short	(.L_1554 - .L_1553)


	//   ....[0]....
.L_1553:
        /*0078*/ 	.word	0x00002590


	//   ....[1]....
        /*007c*/ 	.word	0x000025b0


	//   ....[2]....
        /*0080*/ 	.word	0x000025d0


	//   ....[3]....
        /*0084*/ 	.word	0x000025f0


	//   ....[4]....
        /*0088*/ 	.word	0x00002610


	//   ....[5]....
        /*008c*/ 	.word	0x00002a90


	//   ....[6]....
        /*0090*/ 	.word	0x00002ab0


	//   ....[7]....
        /*0094*/ 	.word	0x00002ad0


	//   ....[8]....
        /*0098*/ 	.word	0x00002af0


	//   ....[9]....
        /*009c*/ 	.word	0x00002b10


	//   ....[10]....
        /*00a0*/ 	.word	0x00002c90


	//   ....[11]....
        /*00a4*/ 	.word	0x00002cd0


	//   ....[12]....
        /*00a8*/ 	.word	0x00002d00


	//   ....[13]....
        /*00ac*/ 	.word	0x00002d40


	//   ....[14]....
        /*00b0*/ 	.word	0x00002e00


	//   ....[15]....
        /*00b4*/ 	.word	0x00002e30


	//   ....[16]....
        /*00b8*/ 	.word	0x00002ee0


	//   ....[17]....
        /*00bc*/ 	.word	0x00002f10


	//----- nvinfo : EIATTR_VRC_CTA_INIT_COUNT
	.align		4
.L_1554:
        /*00c0*/ 	.byte	0x02, 0x4a
	.zero		1
	.zero		1


	//----- nvinfo : EIATTR_EXIT_INSTR_OFFSETS
	.align		4
        /*00c4*/ 	.byte	0x04, 0x1c
        /*00c6*/ 	.short	(.L_1556 - .L_1555)


	//   ....[0]....
.L_1555:
        /*00c8*/ 	.word	0x00000690


	//   ....[1]....
        /*00cc*/ 	.word	0x000038c0


	//----- nvinfo : EIATTR_MAX_THREADS
	.align		4
.L_1556:
        /*00d0*/ 	.byte	0x04, 0x05
        /*00d2*/ 	.short	(.L_1558 - .L_1557)
.L_1557:
        /*00d4*/ 	.word	0x00000080
        /*00d8*/ 	.word	0x00000001
        /*00dc*/ 	.word	0x00000001


	//----- nvinfo : EIATTR_CRS_STACK_SIZE
	.align		4
.L_1558:
        /*00e0*/ 	.byte	0x04, 0x1e
        /*00e2*/ 	.short	(.L_1560 - .L_1559)
.L_1559:
        /*00e4*/ 	.word	0x00000000


	//----- nvinfo : EIATTR_CBANK_PARAM_SIZE
	.align		4
.L_1560:
        /*00e8*/ 	.byte	0x03, 0x19
        /*00ea*/ 	.short	0x00e8


	//----- nvinfo : EIATTR_PARAM_CBANK
	.align		4
        /*00ec*/ 	.byte	0x04, 0x0a
        /*00ee*/ 	.short	(.L_1562 - .L_1561)
	.align		4
.L_1561:
        /*00f0*/ 	.word	index@(.nv.constant0._ZN10layer_norm13ln_fwd_kernelINS_13Kernel_traitsIf13__nv_bfloat16S2_S2_fjLj4096ELj1ELj1ELj4ELj16ENS_18Kernel_traits_baseILj4096EfS2_S2_S2_fjLj128EEEEELb0ELb0ELb0ELb0EEEvNS_9FwdParamsE)
        /*00f4*/ 	.short	0x0380
        /*00f6*/ 	.short	0x00e8


	//----- nvinfo : EIATTR_SW_WAR
	.align		4
.L_1562:
        /*00f8*/ 	.byte	0x04, 0x36
        /*00fa*/ 	.short	(.L_1564 - .L_1563)
.L_1563:
        /*00fc*/ 	.word	0x00000008
.L_1564:


//--------------------- .nv.info._ZN10layer_norm13ln_fwd_kernelINS_13Kernel_traitsIf13__nv_bfloat16S2_S2_fjLj4096ELj1ELj1ELj4ELj16ENS_18Kernel_traits_baseILj4096EfS2_S2_S2_fjLj128EEEEELb0ELb0ELb0ELb1EEEvNS_9FwdParamsE --------------------------
	.section	.nv.info._ZN10layer_norm13ln_fwd_kernelINS_13Kernel_traitsIf13__nv_bfloat16S2_S2_fjLj4096ELj1ELj1ELj4ELj16ENS_18Kernel_traits_baseILj4096EfS2_S2_S2_fjLj128EEEEELb0ELb0ELb0ELb1EEEvNS_9FwdParamsE,"",@"SHT_CUDA_INFO"
	.sectionflags	@""
	.align	4


	//----- nvinfo : EIATTR_CUDA_API_VERSION
	.align		4
        /*0000*/ 	.byte	0x04, 0x37
        /*0002*/ 	.short	(.L_1566 - .L_1565)
.L_1565:
        /*0004*/ 	.word	0x00000082


	//----- nvinfo : EIATTR_KPARAM_INFO
	.align		4
.L_1566:
        /*0008*/ 	.byte	0x04, 0x17
        /*000a*/ 	.short	(.L_1568 - .L_1567)
.L_1567:
        /*000c*/ 	.word	0x00000000
        /*0010*/ 	.short	0x0000
        /*0012*/ 	.short	0x0000
        /*0014*/ 	.byte	0x00, 0xf0, 0xa1, 0x03


	//----- nvinfo : EIATTR_SPARSE_MMA_MASK
	.align		4
.L_1568:
        /*0018*/ 	.byte	0x03, 0x50
        /*001a*/ 	.short	0x0000


	//----- nvinfo : EIATTR_MAXREG_COUNT
	.align		4
        /*001c*/ 	.byte	0x03, 0x1b
        /*001e*/ 	.short	0x00ff


	//----- nvinfo : EIATTR_NUM_BARRIERS
	.align		4
        /*0020*/ 	.byte	0x02, 0x4c
        /*0022*/ 	.byte	0x01
	.zero		1


	//----- nvinfo : EIATTR_MERCURY_ISA_VERSION
	.align		4
        /*0024*/ 	.byte	0x03, 0x5f
        /*0026*/ 	.short	0x0101


	//----- nvinfo : EIATTR_COOP_GROUP_MASK_REGIDS
	.align		4
        /*0028*/ 	.byte	0x04, 0x29
        /*002a*/ 	.short	(.L_1570 - .L_1569)


	//   ....[0]....
.L_1569:
        /*002c*/ 	.word	0xffffffff


	//   ....[1]....
        /*0030*/ 	.word	0xffffffff


	//   ....[2]....
        /*0034*/ 	.word	0xffffffff


	//   ....[3]....
        /*0038*/ 	.word	0xffffffff


	//   ....[4]....
        /*003c*/ 	.word	0xffffffff


	//   ....[5]....
        /*0040*/ 	.word	0xffffffff


	//   ....[6]....
        /*0044*/ 	.word	0xffffffff


	//   ....[7]....
        /*0048*/ 	.word	0xffffffff


	//   ....[8]....
        /*004c*/ 	.word	0xffffffff


	//   ....[9]....
        /*0050*/ 	.word	0xffffffff


	//   ....[10]....
        /*0054*/ 	.word	0xffffffff


	//   ....[11]....
        /*0058*/ 	.word	0xffffffff


	//   ....[12]....
        /*005c*/ 	.word	0xffffffff


	//   ....[13]....
        /*0060*/ 	.word	0xffffffff


	//   ....[14]....
        /*0064*/ 	.word	0xffffffff


	//   ....[15]....
        /*0068*/ 	.word	0xffffffff


	//   ....[16]....
        /*006c*/ 	.word	0xffffffff


	//   ....[17]....
        /*0070*/ 	.word	0xffffffff


	//----- nvinfo : EIATTR_COOP_GROUP_INSTR_OFFSETS
	.align		4
.L_1570:
        /*0074*/ 	.byte	0x04, 0x28
        /*0076*/ 	.short	(.L_1572 - .L_1571)


	//   ....[0]....
.L_1571:
        /*0078*/ 	.word	0x00001f10


	//   ....[1]....
        /*007c*/ 	.word	0x00001f30


	//   ....[2]....
        /*0080*/ 	.word	0x00001f50


	//   ....[3]....
        /*0084*/ 	.word	0x00001f70


	//   ....[4]....
        /*0088*/ 	.word	0x00001f90


	//   ....[5]....
        /*008c*/ 	.word	0x000023c0


	//   ....[6]....
        /*0090*/ 	.word	0x000023e0


	//   ....[7]....
        /*0094*/ 	.word	0x00002400


	//   ....[8]....
        /*0098*/ 	.word	0x00002430


	//   ....[9]....
        /*009c*/ 	.word	0x00002470


	//   ....[10]....
        /*00a0*/ 	.word	0x000025d0


	//   ....[11]....
        /*00a4*/ 	.word	0x00002690


	//   ....[12]....
        /*00a8*/ 	.word	0x000026a0


	//   ....[13]....
        /*00ac*/ 	.word	0x000026f0


	//   ....[14]....
        /*00b0*/ 	.word	0x00002730


	//   ....[15]....
        /*00b4*/ 	.word	0x00002760


	//   ....[16]....
        /*00b8*/ 	.word	0x00002860


	//   ....[17]....
        /*00bc*/ 	.word	0x00002870


	//----- nvinfo : EIATTR_VRC_CTA_INIT_COUNT
	.align		4
.L_1572:
        /*00c0*/ 	.byte	0x02, 0x4a
	.zero		1
	.zero		1


	//----- nvinfo : EIATTR_EXIT_INSTR_OFFSETS
	.align		4
        /*00c4*/ 	.byte	0x04, 0x1c
        /*00c6*/ 	.short	(.L_1574 - .L_1573)


	//   ....[0]....
.L_1573:
        /*00c8*/ 	.word	0x000003f0


	//   ....[1]....
        /*00cc*/ 	.word	0x00003100


	//----- nvinfo : EIATTR_MAX_THREADS
	.align		4
.L_1574:
        /*00d0*/ 	.byte	0x04, 0x05
        /*00d2*/ 	.short	(.L_1576 - .L_1575)
.L_1575:
        /*00d4*/ 	.word	0x00000080
        /*00d8*/ 	.word	0x00000001
        /*00dc*/ 	.word	0x00000001


	//----- nvinfo : EIATTR_CRS_STACK_SIZE
	.align		4
.L_1576:
        /*00e0*/ 	.byte	0x04, 0x1e
        /*00e2*/ 	.short	(.L_1578 - .L_1577)
.L_1577:
        /*00e4*/ 	.word	0x00000000


	//----- nvinfo : EIATTR_CBANK_PARAM_SIZE
	.align		4
.L_1578:
        /*00e8*/ 	.byte	0x03, 0x19
        /*00ea*/ 	.short	0x00e8


	//----- nvinfo : EIATTR_PARAM_CBANK
	.align		4
        /*00ec*/ 	.byte	0x04, 0x0a
        /*00ee*/ 	.short	(.L_1580 - .L_1579)
	.align		4
.L_1579:
        /*00f0*/ 	.word	index@(.nv.constant0._ZN10layer_norm13ln_fwd_kernelINS_13Kernel_traitsIf13__nv_bfloat16S2_S2_fjLj4096ELj1ELj1ELj4ELj16ENS_18Kernel_traits_baseILj4096EfS2_S2_S2_fjLj128EEEEELb0ELb0ELb0ELb1EEEvNS_9FwdParamsE)
        /*00f4*/ 	.short	0x0380
        /*00f6*/ 	.short	0x00e8


	//----- nvinfo : EIATTR_SW_WAR
	.align		4
.L_1580:
        /*00f8*/ 	.byte	0x04, 0x36
        /*00fa*/ 	.short	(.L_1582 - .L_1581)
.L_1581:
        /*00fc*/ 	.word	0x00000008
.L_1582:


//--------------------- .nv.info._ZN10layer_norm13ln_fwd_kernelINS_13Kernel_traitsIf13__nv_bfloat16S2_S2_fjLj4096ELj1ELj1ELj4ELj16ENS_18Kernel_traits_baseILj4096EfS2_S2_S2_fjLj128EEEEELb0ELb0ELb1ELb0EEEvNS_9FwdParamsE --------------------------
	.section	.nv.info._ZN10layer_norm13ln_fwd_kernelINS_13Kernel_traitsIf13__nv_bfloat16S2_S2_fjLj4096ELj1ELj1ELj4ELj16ENS_18Kernel_traits_baseILj4096EfS2_S2_S2_fjLj128EEEEELb0ELb0ELb1ELb0EEEvNS_9FwdParamsE,"",@"SHT_CUDA_INFO"
	.sectionflags	@""
	.align	4


	//----- nvinfo : EIATTR_CUDA_API_VERSION
	.align		4
        /*0000*/ 	.byte	0x04, 0x37
        /*0002*/ 	.short	(.L_1584 - .L_1583)
.L_1583:
        /*0004*/ 	.word	0x00000082


	//----- nvinfo : EIATTR_KPARAM_INFO
	.align		4
.L_1584:
        /*0008*/ 	.byte	0x04, 0x17
        /*000a*/ 	.short	(.L_1586 - .L_1585)
.L_1585:
        /*000c*/ 	.word	0x00000000
        /*0010*/ 	.short	0x0000
        /*0012*/ 	.short	0x0000
        /*0014*/ 	.byte	0x00, 0xf0, 0xa1, 0x03


	//----- nvinfo : EIATTR_SPARSE_MMA_MASK
	.align		4
.L_1586:
        /*0018*/ 	.byte	0x03, 0x50
        /*001a*/ 	.short	0x0000


	//----- nvinfo : EIATTR_MAXREG_COUNT
	.align		4
        /*001c*/ 	.byte	0x03, 0x1b
        /*001e*/ 	.short	0x00ff


	//----- nvinfo : EIATTR_NUM_BARRIERS
	.align		4
        /*0020*/ 	.byte	0x02, 0x4c
        /*0022*/ 	.byte	0x01
	.zero		1


	//----- nvinfo : EIATTR_MERCURY_ISA_VERSION
	.align		4
        /*0024*/ 	.byte	0x03, 0x5f
        /*0026*/ 	.short	0x0101


	//----- nvinfo : EIATTR_COOP_GROUP_MASK_REGIDS
	.align		4
        /*0028*/ 	.byte	0x04, 0x29
        /*002a*/ 	.short	(.L_1588 - .L_1587)


	//   ....[0]....
.L_1587:
        /*002c*/ 	.word	0xffffffff


	//   ....[1]....
        /*0030*/ 	.word	0xffffffff


	//   ....[2]....
        /*0034*/ 	.word	0xffffffff


	//   ....[3]....
        /*0038*/ 	.word	0xffffffff


	//   ....[4]....
        /*003c*/ 	.word	0xffffffff


	//   ....[5]....
        /*0040*/ 	.word	0xffffffff


	//   ....[6]....
        /*0044*/ 	.word	0xffffffff


	//   ....[7]....
        /*0048*/ 	.word	0xffffffff


	//   ....[8]....
        /*004c*/ 	.word	0xffffffff


	//   ....[9]....
        /*0050*/ 	.word	0xffffffff


	//   ....[10]....
        /*0054*/ 	.word	0xffffffff


	//   ....[11]....
        /*0058*/ 	.word	0xffffffff


	//   ....[12]....
        /*005c*/ 	.word	0xffffffff


	//   ....[13]....
        /*0060*/ 	.word	0xffffffff


	//   ....[14]....
        /*0064*/ 	.word	0xffffffff


	//   ....[15]....
        /*0068*/ 	.word	0xffffffff


	//   ....[16]....
        /*006c*/ 	.word	0xffffffff


	//   ....[17]....
        /*0070*/ 	.word	0xffffffff


	//----- nvinfo : EIATTR_COOP_GROUP_INSTR_OFFSETS
	.align		4
.L_1588:
        /*0074*/ 	.byte	0x04, 0x28
        /*0076*/ 	.short	(.L_1590 - .L_1589)


	//   ....[0]....
.L_1589:
        /*0078*/ 	.word	0x000029d0


	//   ....[1]....
        /*007c*/ 	.word	0x000029f0


	//   ....[2]....
        /*0080*/ 	.word	0x00002a10


	//   ....[3]....
        /*0084*/ 	.word	0x00002a30


	//   ....[4]....
        /*0088*/ 	.word	0x00002a50


	//   ....[5]....
        /*008c*/ 	.word	0x00002e90


	//   ....[6]....
        /*0090*/ 	.word	0x00002eb0


	//   ....[7]....
        /*0094*/ 	.word	0x00002ed0


	//   ....[8]....
        /*0098*/ 	.word	0x00002ef0


	//   ....[9]....
        /*009c*/ 	.word	0x00002f20


	//   ....[10]....
        /*00a0*/ 	.word	0x000030b0


	//   ....[11]....
        /*00a4*/ 	.word	0x000030f0


	//   ....[12]....
        /*00a8*/ 	.word	0x00003110


	//   ....[13]....
        /*00ac*/ 	.word	0x00003150


	//   ....[14]....
        /*00b0*/ 	.word	0x00003210


	//   ....[15]....
        /*00b4*/ 	.word	0x00003240


	//   ....[16]....
        /*00b8*/ 	.word	0x000032f0


	//   ....[17]....
        /*00bc*/ 	.word	0x00003320


	//----- nvinfo : EIATTR_VRC_CTA_INIT_COUNT
	.align		4
.L_1590:
        /*00c0*/ 	.byte	0x02, 0x4a
	.zero		1
	.zero		1


	//----- nvinfo : EIATTR_EXIT_INSTR_OFFSETS
	.align		4
        /*00c4*/ 	.byte	0x04, 0x1c
        /*00c6*/ 	.short	(.L_1592 - .L_1591)


	//   ....[0]....
.L_1591:
        /*00c8*/ 	.word	0x00000650


	//   ....[1]....
        /*00cc*/ 	.word	0x00003d60


	//----- nvinfo : EIATTR_MAX_THREADS
	.align		4
.L_1592:
        /*00d0*/ 	.byte	0x04, 0x05
        /*00d2*/ 	.short	(.L_1594 - .L_1593)
.L_1593:
        /*00d4*/ 	.word	0x00000080
        /*00d8*/ 	.word	0x00000001
        /*00dc*/ 	.word	0x00000001


	//----- nvinfo : EIATTR_CRS_STACK_SIZE
	.align		4
.L_1594:
        /*00e0*/ 	.byte	0x04, 0x1e
        /*00e2*/ 	.short	(.L_1596 - .L_1595)
.L_1595:
        /*00e4*/ 	.word	0x00000000


	//----- nvinfo : EIATTR_CBANK_PARAM_SIZE
	.align		4
.L_1596:
        /*00e8*/ 	.byte	0x03, 0x19
        /*00ea*/ 	.short	0x00e8


	//----- nvinfo : EIATTR_PARAM_CBANK
	.align		4
        /*00ec*/ 	.byte	0x04, 0x0a
        /*00ee*/ 	.short	(.L_1598 - .L_1597)
	.align		4
.L_1597:
        /*00f0*/ 	.word	index@(.nv.constant0._ZN10layer_norm13ln_fwd_kernelINS_13Kernel_traitsIf13__nv_bfloat16S2_S2_fjLj4096ELj1ELj1ELj4ELj16ENS_18Kernel_traits_baseILj4096EfS2_S2_S2_fjLj128EEEEELb0ELb0ELb1ELb0EEEvNS_9FwdParamsE)
        /*00f4*/ 	.short	0x0380
        /*00f6*/ 	.short	0x00e8


	//----- nvinfo : EIATTR_SW_WAR
	.align		4
.L_1598:
        /*00f8*/ 	.byte	0x04, 0x36
        /*00fa*/ 	.short	(.L_1600 - .L_1599)
.L_1599:
        /*00fc*/ 	.word	0x00000008
.L_1600:


//--------------------- .nv.info._ZN10layer_norm13ln_fwd_kernelINS_13Kernel_traitsIf13__nv_bfloat16S2_S2_fjLj4096ELj1ELj1ELj4ELj16ENS_18Kernel_traits_baseILj4096EfS2_S2_S2_fjLj128EEEEELb0ELb0ELb1ELb1EEEvNS_9FwdParamsE --------------------------
	.section	.nv.info._ZN10layer_norm13ln_fwd_kernelINS_13Kernel_traitsIf13__nv_bfloat16S2_S2_fjLj4096ELj1ELj1ELj4ELj16ENS_18Kernel_traits_baseILj4096EfS2_S2_S2_fjLj128EEEEELb0ELb0ELb1ELb1EEEvNS_9FwdParamsE,"",@"SHT_CUDA_INFO"
	.sectionflags	@""
	.align	4


	//----- nvinfo : EIATTR_CUDA_API_VERSION
	.align		4
        /*0000*/ 	.byte	0x04, 0x37
        /*0002*/ 	.short	(.L_1602 - .L_1601)
.L_1601:
        /*0004*/ 	.word	0x00000082


	//----- nvinfo : EIATTR_KPARAM_INFO
	.align		4
.L_1602:
        /*0008*/ 	.byte	0x04, 0x17
        /*000a*/ 	.short	(.L_1604 - .L_1603)
.L_1603:
        /*000c*/ 	.word	0x00000000
        /*0010*/ 	.short	0x0000
        /*0012*/ 	.short	0x0000
        /*0014*/ 	.byte	0x00, 0xf0, 0xa1, 0x03


	//----- nvinfo : EIATTR_SPARSE_MMA_MASK
	.align		4
.L_1604:
        /*0018*/ 	.byte	0x03, 0x50
        /*001a*/ 	.short	0x0000


	//----- nvinfo : EIATTR_MAXREG_COUNT
	.align		4
        /*001c*/ 	.byte	0x03, 0x1b
        /*001e*/ 	.short	0x00ff


	//----- nvinfo : EIATTR_NUM_BARRIERS
	.align		4
        /*0020*/ 	.byte	0x02, 0x4c
        /*0022*/ 	.byte	0x01
	.zero		1


	//----- nvinfo : EIATTR_MERCURY_ISA_VERSION
	.align		4
        /*0024*/ 	.byte	0x03, 0x5f
        /*0026*/ 	.short	0x0101


	//----- nvinfo : EIATTR_COOP_GROUP_MASK_REGIDS
	.align		4
        /*0028*/ 	.byte	0x04, 0x29
        /*002a*/ 	.short	(.L_1606 - .L_1605)


	//   ....[0]....
.L_1605:
        /*002c*/ 	.word	0xffffffff


	//   ....[1]....
        /*0030*/ 	.word	0xffffffff


	//   ....[2]....
        /*0034*/ 	.word	0xffffffff


	//   ....[3]....
        /*0038*/ 	.word	0xffffffff


	//   ....[4]....
        /*003c*/ 	.word	0xffffffff


	//   ....[5]....
        /*0040*/ 	.word	0xffffffff


	//   ....[6]....
        /*0044*/ 	.word	0xffffffff


	//   ....[7]....
        /*0048*/ 	.word	0xffffffff


	//   ....[8]....
        /*004c*/ 	.word	0xffffffff


	//   ....[9]....
        /*0050*/ 	.word	0xffffffff


	//   ....[10]....
        /*0054*/ 	.word	0xffffffff


	//   ....[11]....
        /*0058*/ 	.word	0xffffffff


	//   ....[12]....
        /*005c*/ 	.word	0xffffffff


	//   ....[13]....
        /*0060*/ 	.word	0xffffffff


	//   ....[14]....
        /*0064*/ 	.word	0xffffffff


	//   ....[15]....
        /*0068*/ 	.word	0xffffffff


	//   ....[16]....
        /*006c*/ 	.word	0xffffffff


	//   ....[17]....
        /*0070*/ 	.word	0xffffffff


	//----- nvinfo : EIATTR_COOP_GROUP_INSTR_OFFSETS
	.align		4
.L_1606:
        /*0074*/ 	.byte	0x04, 0x28
        /*0076*/ 	.short	(.L_1608 - .L_1607)


	//   ....[0]....
.L_1607:
        /*0078*/ 	.word	0x00002430


	//   ....[1]....
        /*007c*/ 	.word	0x00002450


	//   ....[2]....
        /*0080*/ 	.word	0x00002470


	//   ....[3]....
        /*0084*/ 	.word	0x00002490


	//   ....[4]....
        /*0088*/ 	.word	0x000024b0


	//   ....[5]....
        /*008c*/ 	.word	0x000028e0


	//   ....[6]....
        /*0090*/ 	.word	0x00002910


	//   ....[7]....
        /*0094*/ 	.word	0x00002940


	//   ....[8]....
        /*0098*/ 	.word	0x00002980


	//   ....[9]....
        /*009c*/ 	.word	0x000029c0


	//   ....[10]....
        /*00a0*/ 	.word	0x000029f0


	//   ....[11]....
        /*00a4*/ 	.word	0x00002a60


	//   ....[12]....
        /*00a8*/ 	.word	0x00002ac0


	//   ....[13]....
        /*00ac*/ 	.word	0x00002ad0


	//   ....[14]....
        /*00b0*/ 	.word	0x00002b60


	//   ....[15]....
        /*00b4*/ 	.word	0x00002b90


	//   ....[16]....
        /*00b8*/ 	.word	0x00002c30


	//   ....[17]....
        /*00bc*/ 	.word	0x00002c60


	//----- nvinfo : EIATTR_VRC_CTA_INIT_COUNT
	.align		4
.L_1608:
        /*00c0*/ 	.byte	0x02, 0x4a
	.zero		1
	.zero		1


	//----- nvinfo : EIATTR_EXIT_INSTR_OFFSETS
	.align		4
        /*00c4*/ 	.byte	0x04, 0x1c
        /*00c6*/ 	.short	(.L_1610 - .L_1609)


	//   ....[0]....
.L_1609:
        /*00c8*/ 	.word	0x000003b0


	//   ....[1]....
        /*00cc*/ 	.word	0x000035b0


	//----- nvinfo : EIATTR_MAX_THREADS
	.align		4
.L_1610:
        /*00d0*/ 	.byte	0x04, 0x05
        /*00d2*/ 	.short	(.L_1612 - .L_1611)
.L_1611:
        /*00d4*/ 	.word	0x00000080
        /*00d8*/ 	.word	0x00000001
        /*00dc*/ 	.word	0x00000001


	//----- nvinfo : EIATTR_CBANK_PARAM_SIZE
	.align		4
.L_1612:
        /*00e0*/ 	.byte	0x03, 0x19
        /*00e2*/ 	.short	0x00e8


	//----- nvinfo : EIATTR_PARAM_CBANK
	.align		4
        /*00e4*/ 	.byte	0x04, 0x0a
        /*00e6*/ 	.short	(.L_1614 - .L_1613)
	.align		4
.L_1613:
        /*00e8*/ 	.word	index@(.nv.constant0._ZN10layer_norm13ln_fwd_kernelINS_13Kernel_traitsIf13__nv_bfloat16S2_S2_fjLj4096ELj1ELj1ELj4ELj16ENS_18Kernel_traits_baseILj4096EfS2_S2_S2_fjLj128EEEEELb0ELb0ELb1ELb1EEEvNS_9FwdParamsE)
        /*00ec*/ 	.short	0x0380
        /*00ee*/ 	.short	0x00e8


	//----- nvinfo : EIATTR_SW_WAR
	.align		4
.L_1614:
        /*00f0*/ 	.byte	0x04, 0x36
        /*00f2*/ 	.short	(.L_1616 - .L_1615)
.L_1615:
        /*00f4*/ 	.word	0x00000008
.L_1616:


//--------------------- .nv.info._ZN10layer_norm13ln_fwd_kernelINS_13Kernel_traitsIf13__nv_bfloat16S2_S2_fjLj4096ELj1ELj1ELj4ELj16ENS_18Kernel_traits_baseILj4096EfS2_S2_S2_fjLj128EEEEELb0ELb1ELb0ELb0EEEvNS_9FwdParamsE --------------------------
	.section	.nv.info._ZN10layer_norm13ln_fwd_kernelINS_13Kernel_traitsIf13__nv_bfloat16S2_S2_fjLj4096ELj1ELj1ELj4ELj16ENS_18Kernel_traits_baseILj4096EfS2_S2_S2_fjLj128EEEEELb0ELb1ELb0ELb0EEEvNS_9FwdParamsE,"",@"SHT_CUDA_INFO"
	.sectionflags	@""
	.align	4


	//----- nvinfo : EIATTR_CUDA_API_VERSION
	.align		4
        /*0000*/ 	.byte	0x04, 0x37
        /*0002*/ 	.short	(.L_1618 - .L_1617)
.L_1617:
        /*0004*/ 	.word	0x00000082


	//----- nvinfo : EIATTR_KPARAM_INFO
	.align		4
.L_1618:
        /*0008*/ 	.byte	0x04, 0x17
        /*000a*/ 	.short	(.L_1620 - .L_1619)
.L_1619:
        /*000c*/ 	.word	0x00000000
        /*0010*/ 	.short	0x0000
        /*0012*/ 	.short	0x0000
        /*0014*/ 	.byte	0x00, 0xf0, 0xa1, 0x03


	//----- nvinfo : EIATTR_SPARSE_MMA_MASK
	.align		4
.L_1620:
        /*0018*/ 	.byte	0x03, 0x50
        /*001a*/ 	.short	0x0000


	//----- nvinfo : EIATTR_MAXREG_COUNT
	.align		4
        /*001c*/ 	.byte	0x03, 0x1b
        /*001e*/ 	.short	0x00ff


	//----- nvinfo : EIATTR_NUM_BARRIERS
	.align		4
        /*0020*/ 	.byte	0x02, 0x4c
        /*0022*/ 	.byte	0x01
	.zero		1


	//----- nvinfo : EIATTR_MERCURY_ISA_VERSION
	.align		4
        /*0024*/ 	.byte	0x03, 0x5f
        /*0026*/ 	.short	0x0101


	//----- nvinfo : EIATTR_COOP_GROUP_MASK_REGIDS
	.align		4
        /*0028*/ 	.byte	0x04, 0x29
        /*002a*/ 	.short	(.L_1622 - .L_1621)


	//   ....[0]....
.L_1621:
        /*002c*/ 	.word	0xffffffff


	//   ....[1]....
        /*0030*/ 	.word	0xffffffff


	//   ....[2]....
        /*0034*/ 	.word	0xffffffff


	//   ....[3]....
        /*0038*/ 	.word	0xffffffff


	//   ....[4]....
        /*003c*/ 	.word	0xffffffff


	//   ....[5]....
        /*0040*/ 	.word	0xffffffff


	//   ....[6]....
        /*0044*/ 	.word	0xffffffff


	//   ....[7]....
        /*0048*/ 	.word	0xffffffff


	//   ....[8]....
        /*004c*/ 	.word	0xffffffff


	//   ....[9]....
        /*0050*/ 	.word	0xffffffff


	//   ....[10]....
        /*0054*/ 	.word	0xffffffff


	//   ....[11]....
        /*0058*/ 	.word	0xffffffff


	//   ....[12]....
        /*005c*/ 	.word	0xffffffff


	//   ....[13]....
        /*0060*/ 	.word	0xffffffff


	//   ....[14]....
        /*0064*/ 	.word	0xffffffff


	//   ....[15]....
        /*0068*/ 	.word	0xffffffff


	//   ....[16]....
        /*006c*/ 	.word	0xffffffff


	//   ....[17]....
        /*0070*/ 	.word	0xffffffff


	//----- nvinfo : EIATTR_COOP_GROUP_INSTR_OFFSETS
	.align		4
.L_1622:
        /*0074*/ 	.byte	0x04, 0x28
        /*0076*/ 	.short	(.L_1624 - .L_1623)


	//   ....[0]....
.L_1623:
        /*0078*/ 	.word	0x000024e0


	//   ....[1]....
        /*007c*/ 	.word	0x00002500


	//   ....[2]....
        /*0080*/ 	.word	0x00002520


	//   ....[3]....
        /*0084*/ 	.word	0x00002540


	//   ....[4]....
        /*0088*/ 	.word	0x00002560


	//   ....[5]....
        /*008c*/ 	.word	0x000029d0


	//   ....[6]....
        /*0090*/ 	.word	0x00002a30


	//   ....[7]....
        /*0094*/ 	.word	0x00002a50


	//   ....[8]....
        /*0098*/ 	.word	0x00002a90


	//   ....[9]....
        /*009c*/ 	.word	0x00002ad0


	//   ....[10]....
        /*00a0*/ 	.word	0x00002bd0


	//   ....[11]....
        /*00a4*/ 	.word	0x00002c30


	//   ....[12]....
        /*00a8*/ 	.word	0x00002c80


	//   ....[13]....
        /*00ac*/ 	.word	0x00002ca0


	//   ....[14]....
        /*00b0*/ 	.word	0x00002d30


	//   ....[15]....
        /*00b4*/ 	.word	0x00002d70


	//   ....[16]....
        /*00b8*/ 	.word	0x00002e00


	//   ....[17]....
        /*00bc*/ 	.word	0x00002e30


	//----- nvinfo : EIATTR_VRC_CTA_INIT_COUNT
	.align		4
.L_1624:
        /*00c0*/ 	.byte	0x02, 0x4a
	.zero		1
	.zero		1


	//----- nvinfo : EIATTR_EXIT_INSTR_OFFSETS
	.align		4
        /*00c4*/ 	.byte	0x04, 0x1c
        /*00c6*/ 	.short	(.L_1626 - .L_1625)


	//   ....[0]....
.L_1625:
        /*00c8*/ 	.word	0x00000880


	//   ....[1]....
        /*00cc*/ 	.word	0x00003800


	//----- nvinfo : EIATTR_MAX_THREADS
	.align		4
.L_1626:
        /*00d0*/ 	.byte	0x04, 0x05
        /*00d2*/ 	.short	(.L_1628 - .L_1627)
.L_1627:
        /*00d4*/ 	.word	0x00000080
        /*00d8*/ 	.word	0x00000001
        /*00dc*/ 	.word	0x00000001


	//----- nvinfo : EIATTR_CRS_STACK_SIZE
	.align		4
.L_1628:
        /*00e0*/ 	.byte	0x04, 0x1e
        /*00e2*/ 	.short	(.L_1630 - .L_1629)
.L_1629:
        /*00e4*/ 	.word	0x00000000


	//----- nvinfo : EIATTR_CBANK_PARAM_SIZE
	.align		4
.L_1630:
        /*00e8*/ 	.byte	0x03, 0x19
        /*00ea*/ 	.short	0x00e8


	//----- nvinfo : EIATTR_PARAM_CBANK
	.align		4
        /*00ec*/ 	.byte	0x04, 0x0a
        /*00ee*/ 	.short	(.L_1632 - .L_1631)
	.align		4
.L_1631:
        /*00f0*/ 	.word	index@(.nv.constant0._ZN10layer_norm13ln_fwd_kernelINS_13Kernel_traitsIf13__nv_bfloat16S2_S2_fjLj4096ELj1ELj1ELj4ELj16ENS_18Kernel_traits_baseILj4096EfS2_S2_S2_fjLj128EEEEELb0ELb1ELb0ELb0EEEvNS_9FwdParamsE)
        /*00f4*/ 	.short	0x0380
        /*00f6*/ 	.short	0x00e8


	//----- nvinfo : EIATTR_SW_WAR
	.align		4
.L_1632:
        /*00f8*/ 	.byte	0x04, 0x36
        /*00fa*/ 	.short	(.L_1634 - .L_1633)
.L_1633:
        /*00fc*/ 	.word	0x00000008
.L_1634:


//--------------------- .nv.info._ZN10layer_norm13ln_fwd_kernelINS_13Kernel_traitsIf13__nv_bfloat16S2_S2_fjLj4096ELj1ELj1ELj4ELj16ENS_18Kernel_traits_baseILj4096EfS2_S2_S2_fjLj128EEEEELb0ELb1ELb0ELb1EEEvNS_9FwdParamsE --------------------------
	.section	.nv.info._ZN10layer_norm13ln_fwd_kernelINS_13Kernel_traitsIf13__nv_bfloat16S2_S2_fjLj4096ELj1ELj1ELj4ELj16ENS_18Kernel_traits_baseILj4096EfS2_S2_S2_fjLj128EEEEELb0ELb1ELb0ELb1EEEvNS_9FwdParamsE,"",@"SHT_CUDA_INFO"
	.sectionflags	@""
	.align	4


	//----- nvinfo : EIATTR_CUDA_API_VERSION
	.align		4
        /*0000*/ 	.byte	0x04, 0x37
        /*0002*/ 	.short	(.L_1636 - .L_1635)
.L_1635:
        /*0004*/ 	.word	0x00000082


	//----- nvinfo : EIATTR_KPARAM_INFO
	.align		4
.L_1636:
        /*0008*/ 	.byte	0x04, 0x17
        /*000a*/ 	.short	(.L_1638 - .L_1637)
.L_1637:
        /*000c*/ 	.word	0x00000000
        /*0010*/ 	.short	0x0000
        /*0012*/ 	.short	0x0000
        /*0014*/ 	.byte	0x00, 0xf0, 0xa1, 0x03


	//----- nvinfo : EIATTR_SPARSE_MMA_MASK
	.align		4
.L_1638:
        /*0018*/ 	.byte	0x03, 0x50
        /*001a*/ 	.short	0x0000


	//----- nvinfo : EIATTR_MAXREG_COUNT
	.align		4
        /*001c*/ 	.byte	0x03, 0x1b
        /*001e*/ 	.short	0x00ff


	//----- nvinfo : EIATTR_NUM_BARRIERS
	.align		4
        /*0020*/ 	.byte	0x02, 0x4c
        /*0022*/ 	.byte	0x01
	.zero		1


	//----- nvinfo : EIATTR_MERCURY_ISA_VERSION
	.align		4
        /*0024*/ 	.byte	0x03, 0x5f
        /*0026*/ 	.short	0x0101


	//----- nvinfo : EIATTR_COOP_GROUP_MASK_REGIDS
	.align		4
        /*0028*/ 	.byte	0x04, 0x29
        /*002a*/ 	.short	(.L_1640 - .L_1639)


	//   ....[0]....
.L_1639:
        /*002c*/ 	.word	0xffffffff


	//   ....[1]....
        /*0030*/ 	.word	0xffffffff


	//   ....[2]....
        /*0034*/ 	.word	0xffffffff


	//   ....[3]....
        /*0038*/ 	.word	0xffffffff


	//   ....[4]....
        /*003c*/ 	.word	0xffffffff


	//   ....[5]....
        /*0040*/ 	.word	0xffffffff


	//   ....[6]....
        /*0044*/ 	.word	0xffffffff


	//   ....[7]....
        /*0048*/ 	.word	0xffffffff


	//   ....[8]....
        /*004c*/ 	.word	0xffffffff


	//   ....[9]....
        /*0050*/ 	.word	0xffffffff


	//   ....[10]....
        /*0054*/ 	.word	0xffffffff


	//   ....[11]....
        /*0058*/ 	.word	0xffffffff


	//   ....[12]....
        /*005c*/ 	.word	0xffffffff


	//   ....[13]....
        /*0060*/ 	.word	0xffffffff


	//   ....[14]....
        /*0064*/ 	.word	0xffffffff


	//   ....[15]....
        /*0068*/ 	.word	0xffffffff


	//   ....[16]....
        /*006c*/ 	.word	0xffffffff


	//   ....[17]....
        /*0070*/ 	.word	0xffffffff


	//----- nvinfo : EIATTR_COOP_GROUP_INSTR_OFFSETS
	.align		4
.L_1640:
        /*0074*/ 	.byte	0x04, 0x28
        /*0076*/ 	.short	(.L_1642 - .L_1641)


	//   ....[0]....
.L_1641:
        /*0078*/ 	.word	0x00001e10


	//   ....[1]....
        /*007c*/ 	.word	0x00001e30


	//   ....[2]....
        /*0080*/ 	.word	0x00001e50


	//   ....[3]....
        /*0084*/ 	.word	0x00001e70


	//   ....[4]....
        /*0088*/ 	.word	0x00001e90


	//   ....[5]....
        /*008c*/ 	.word	0x000022c0


	//   ....[6]....
        /*0090*/ 	.word	0x000022e0


	//   ....[7]....
        /*0094*/ 	.word	0x00002300


	//   ....[8]....
        /*0098*/ 	.word	0x00002320


	//   ....[9]....
        /*009c*/ 	.word	0x00002340


	//   ....[10]....
        /*00a0*/ 	.word	0x000024f0


	//   ....[11]....
        /*00a4*/ 	.word	0x00002540


	//   ....[12]....
        /*00a8*/ 	.word	0x00002560


	//   ....[13]....
        /*00ac*/ 	.word	0x00002570


	//   ....[14]....
        /*00b0*/ 	.word	0x00002630


	//   ....[15]....
        /*00b4*/ 	.word	0x00002660


	//   ....[16]....
        /*00b8*/ 	.word	0x00002700


	//   ....[17]....
        /*00bc*/ 	.word	0x00002730


	//----- nvinfo : EIATTR_VRC_CTA_INIT_COUNT
	.align		4
.L_1642:
        /*00c0*/ 	.byte	0x02, 0x4a
	.zero		1
	.zero		1


	//----- nvinfo : EIATTR_EXIT_INSTR_OFFSETS
	.align		4
        /*00c4*/ 	.byte	0x04, 0x1c
        /*00c6*/ 	.short	(.L_1644 - .L_1643)


	//   ....[0]....
.L_1643:
        /*00c8*/ 	.word	0x000004f0


	//   ....[1]....
        /*00cc*/ 	.word	0x00002fc0


	//----- nvinfo : EIATTR_MAX_THREADS
	.align		4
.L_1644:
        /*00d0*/ 	.byte	0x04, 0x05
        /*00d2*/ 	.short	(.L_1646 - .L_1645)
.L_1645:
        /*00d4*/ 	.word	0x00000080
        /*00d8*/ 	.word	0x00000001
        /*00dc*/ 	.word	0x00000001


	//----- nvinfo : EIATTR_CRS_STACK_SIZE
	.align		4
.L_1646:
        /*00e0*/ 	.byte	0x04, 0x1e
        /*00e2*/ 	.short	(.L_1648 - .L_1647)
.L_1647:
        /*00e4*/ 	.word	0x00000000


	//----- nvinfo : EIATTR_CBANK_PARAM_SIZE
	.align		4
.L_1648:
        /*00e8*/ 	.byte	0x03, 0x19
        /*00ea*/ 	.short	0x00e8


	//----- nvinfo : EIATTR_PARAM_CBANK
	.align		4
        /*00ec*/ 	.byte	0x04, 0x0a
        /*00ee*/ 	.short	(.L_1650 - .L_1649)
	.align		4
.L_1649:
        /*00f0*/ 	.word	index@(.nv.constant0._ZN10layer_norm13ln_fwd_kernelINS_13Kernel_traitsIf13__nv_bfloat16S2_S2_fjLj4096ELj1ELj1ELj4ELj16ENS_18Kernel_traits_baseILj4096EfS2_S2_S2_fjLj128EEEEELb0ELb1ELb0ELb1EEEvNS_9FwdParamsE)
        /*00f4*/ 	.short	0x0380
        /*00f6*/ 	.short	0x00e8


	//----- nvinfo : EIATTR_SW_WAR
	.align		4
.L_1650:
        /*00f8*/ 	.byte	0x04, 0x36
        /*00fa*/ 	.short	(.L_1652 - .L_1651)
.L_1651:
        /*00fc*/ 	.word	0x00000008
.L_1652:


//--------------------- .nv.info._ZN10layer_norm13ln_fwd_kernelINS_13Kernel_traitsIf13__nv_bfloat16S2_S2_fjLj4096ELj1ELj1ELj4ELj16ENS_18Kernel_traits_baseILj4096EfS2_S2_S2_fjLj128EEEEELb0ELb1ELb1ELb0EEEvNS_9FwdParamsE --------------------------
	.section	.nv.info._ZN10layer_norm13ln_fwd_kernelINS_13Kernel_traitsIf13__nv_bfloat16S2_S2_fjLj4096ELj1ELj1ELj4ELj16ENS_18Kernel_traits_baseILj4096EfS2_S2_S2_fjLj128EEEEELb0ELb1ELb1ELb0EEEvNS_9FwdParamsE,"",@"SHT_CUDA_INFO"
	.sectionflags	@""
	.align	4


	//----- nvinfo : EIATTR_CUDA_API_VERSION
	.align		4
        /*0000*/ 	.byte	0x04, 0x37
        /*0002*/ 	.short	(.L_1654 - .L_1653)
.L_1653:
        /*0004*/ 	.word	0x00000082


	//----- nvinfo : EIATTR_KPARAM_INFO
	.align		4
.L_1654:
        /*0008*/ 	.byte	0x04, 0x17
        /*000a*/ 	.short	(.L_1656 - .L_1655)
.L_1655:
        /*000c*/ 	.word	0x00000000
        /*0010*/ 	.short	0x0000
        /*0012*/ 	.short	0x0000
        /*0014*/ 	.byte	0x00, 0xf0, 0xa1, 0x03


	//----- nvinfo : EIATTR_SPARSE_MMA_MASK
	.align		4
.L_1656:
        /*0018*/ 	.byte	0x03, 0x50
        /*001a*/ 	.short	0x0000


	//----- nvinfo : EIATTR_MAXREG_COUNT
	.align		4
        /*001c*/ 	.byte	0x03, 0x1b
        /*001e*/ 	.short	0x00ff


	//----- nvinfo : EIATTR_NUM_BARRIERS
	.align		4
        /*0020*/ 	.byte	0x02, 0x4c
        /*0022*/ 	.byte	0x01
	.zero		1


	//----- nvinfo : EIATTR_MERCURY_ISA_VERSION
	.align		4
        /*0024*/ 	.byte	0x03, 0x5f
        /*0026*/ 	.short	0x0101


	//----- nvinfo : EIATTR_COOP_GROUP_MASK_REGIDS
	.align		4
        /*0028*/ 	.byte	0x04, 0x29
        /*002a*/ 	.short	(.L_1658 - .L_1657)


	//   ....[0]....
.L_1657:
        /*002c*/ 	.word	0xffffffff


	//   ....[1]....
        /*0030*/ 	.word	0xffffffff


	//   ....[2]....
        /*0034*/ 	.word	0xffffffff


	//   ....[3]....
        /*0038*/ 	.word	0xffffffff


	//   ....[4]....
        /*003c*/ 	.word	0xffffffff


	//   ....[5]....
        /*0040*/ 	.word	0xffffffff


	//   ....[6]....
        /*0044*/ 	.word	0xffffffff


	//   ....[7]....
        /*0048*/ 	.word	0xffffffff


	//   ....[8]....
        /*004c*/ 	.word	0xffffffff


	//   ....[9]....
        /*0050*/ 	.word	0xffffffff


	//   ....[10]....
        /*0054*/ 	.word	0xffffffff


	//   ....[11]....
        /*0058*/ 	.word	0xffffffff


	//   ....[12]....
        /*005c*/ 	.word	0xffffffff


	//   ....[13]....
        /*0060*/ 	.word	0xffffffff


	//   ....[14]....
        /*0064*/ 	.word	0xffffffff


	//   ....[15]....
        /*0068*/ 	.word	0xffffffff


	//   ....[16]....
        /*006c*/ 	.word	0xffffffff


	//   ....[17]....
        /*0070*/ 	.word	0xffffffff


	//----- nvinfo : EIATTR_COOP_GROUP_INSTR_OFFSETS
	.align		4
.L_1658:
        /*0074*/ 	.byte	0x04, 0x28
        /*0076*/ 	.short	(.L_1660 - .L_1659)


	//   ....[0]....
.L_1659:
        /*0078*/ 	.word	0x000030a0


	//   ....[1]....
        /*007c*/ 	.word	0x000030c0


	//   ....[2]....
        /*0080*/ 	.word	0x000030e0


	//   ....[3]....
        /*0084*/ 	.word	0x00003100


	//   ....[4]....
        /*0088*/ 	.word	0x00003120


	//   ....[5]....
        /*008c*/ 	.word	0x00003550


	//   ....[6]....
        /*0090*/ 	.word	0x000035b0


	//   ....[7]....
        /*0094*/ 	.word	0x000035f0


	//   ....[8]....
        /*0098*/ 	.word	0x00003620


	//   ....[9]....
        /*009c*/ 	.word	0x00003640


	//   ....[10]....
        /*00a0*/ 	.word	0x00003680


	//   ....[11]....
        /*00a4*/ 	.word	0x00003700


	//   ....[12]....
        /*00a8*/ 	.word	0x00003780


	//   ....[13]....
        /*00ac*/ 	.word	0x00003790


	//   ....[14]....
        /*00b0*/ 	.word	0x00003820


	//   ....[15]....
        /*00b4*/ 	.word	0x00003850


	//   ....[16]....
        /*00b8*/ 	.word	0x000038e0


	//   ....[17]....
        /*00bc*/ 	.word	0x00003910


	//----- nvinfo : EIATTR_VRC_CTA_INIT_COUNT
	.align		4
.L_1660:
        /*00c0*/ 	.byte	0x02, 0x4a
	.zero		1
	.zero		1


	//----- nvinfo : EIATTR_EXIT_INSTR_OFFSETS
	.align		4
        /*00c4*/ 	.byte	0x04, 0x1c
        /*00c6*/ 	.short	(.L_1662 - .L_1661)


	//   ....[0]....
.L_1661:
        /*00c8*/ 	.word	0x00000880


	//   ....[1]....
        /*00cc*/ 	.word	0x00004360


	//----- nvinfo : EIATTR_MAX_THREADS
	.align		4
.L_1662:
        /*00d0*/ 	.byte	0x04, 0x05
        /*00d2*/ 	.short	(.L_1664 - .L_1663)
.L_1663:
        /*00d4*/ 	.word	0x00000080
        /*00d8*/ 	.word	0x00000001
        /*00dc*/ 	.word	0x00000001


	//----- nvinfo : EIATTR_CRS_STACK_SIZE
	.align		4
.L_1664:
        /*00e0*/ 	.byte	0x04, 0x1e
        /*00e2*/ 	.short	(.L_1666 - .L_1665)
.L_1665:
        /*00e4*/ 	.word	0x00000000


	//----- nvinfo : EIATTR_CBANK_PARAM_SIZE
	.align		4
.L_1666:
        /*00e8*/ 	.byte	0x03, 0x19
        /*00ea*/ 	.short	0x00e8


	//----- nvinfo : EIATTR_PARAM_CBANK
	.align		4
        /*00ec*/ 	.byte	0x04, 0x0a
        /*00ee*/ 	.short	(.L_1668 - .L_1667)
	.align		4
.L_1667:
        /*00f0*/ 	.word	index@(.nv.constant0._ZN10layer_norm13ln_fwd_kernelINS_13Kernel_traitsIf13__nv_bfloat16S2_S2_fjLj4096ELj1ELj1ELj4ELj16ENS_18Kernel_traits_baseILj4096EfS2_S2_S2_fjLj128EEEEELb0ELb1ELb1ELb0EEEvNS_9FwdParamsE)
        /*00f4*/ 	.short	0x0380
        /*00f6*/ 	.short	0x00e8


	//----- nvinfo : EIATTR_SW_WAR
	.align		4
.L_1668:
        /*00f8*/ 	.byte	0x04, 0x36
        /*00fa*/ 	.short	(.L_1670 - .L_1669)
.L_1669:
        /*00fc*/ 	.word	0x00000008
.L_1670:


//--------------------- .nv.info._ZN10layer_norm13ln_fwd_kernelINS_13Kernel_traitsIf13__nv_bfloat16S2_S2_fjLj4096ELj1ELj1ELj4ELj16ENS_18Kernel_traits_baseILj4096EfS2_S2_S2_fjLj128EEEEELb0ELb1ELb1ELb1EEEvNS_9FwdParamsE --------------------------
	.section	.nv.info._ZN10layer_norm13ln_fwd_kernelINS_13Kernel_traitsIf13__nv_bfloat16S2_S2_fjLj4096ELj1ELj1ELj4ELj16ENS_18Kernel_traits_baseILj4096EfS2_S2_S2_fjLj128EEEEELb0ELb1ELb1ELb1EEEvNS_9FwdParamsE,"",@"SHT_CUDA_INFO"
	.sectionflags	@""
	.align	4


	//----- nvinfo : EIATTR_CUDA_API_VERSION
	.align		4
        /*0000*/ 	.byte	0x04, 0x37
        /*0002*/ 	.short	(.L_1672 - .L_1671)
.L_1671:
        /*0004*/ 	.word	0x00000082


	//----- nvinfo : EIATTR_KPARAM_INFO
	.align		4
.L_1672:
        /*0008*/ 	.byte	0x04, 0x17
        /*000a*/ 	.short	(.L_1674 - .L_1673)
.L_1673:
        /*000c*/ 	.word	0x00000000
        /*0010*/ 	.short	0x0000
        /*0012*/ 	.short	0x0000
        /*0014*/ 	.byte	0x00, 0xf0, 0xa1, 0x03


	//----- nvinfo : EIATTR_SPARSE_MMA_MASK
	.align		4
.L_1674:
        /*0018*/ 	.byte	0x03, 0x50
        /*001a*/ 	.short	0x0000


	//----- nvinfo : EIATTR_MAXREG_COUNT
	.align		4
        /*001c*/ 	.byte	0x03, 0x1b
        /*001e*/ 	.short	0x00ff


	//----- nvinfo : EIATTR_NUM_BARRIERS
	.align		4
        /*0020*/ 	.byte	0x02, 0x4c
        /*0022*/ 	.byte	0x01
	.zero		1


	//----- nvinfo : EIATTR_MERCURY_ISA_VERSION
	.align		4
        /*0024*/ 	.byte	0x03, 0x5f
        /*0026*/ 	.short	0x0101


	//----- nvinfo : EIATTR_COOP_GROUP_MASK_REGIDS
	.align		4
        /*0028*/ 	.byte	0x04, 0x29
        /*002a*/ 	.short	(.L_1676 - .L_1675)


	//   ....[0]....
.L_1675:
        /*002c*/ 	.word	0xffffffff


	//   ....[1]....
        /*0030*/ 	.word	0xffffffff


	//   ....[2]....
        /*0034*/ 	.word	0xffffffff


	//   ....[3]....
        /*0038*/ 	.word	0xffffffff


	//   ....[4]....
        /*003c*/ 	.word	0xffffffff


	//   ....[5]....
        /*0040*/ 	.word	0xffffffff


	//   ....[6]....
        /*0044*/ 	.word	0xffffffff


	//   ....[7]....
        /*0048*/ 	.word	0xffffffff


	//   ....[8]....
        /*004c*/ 	.word	0xffffffff


	//   ....[9]....
        /*0050*/ 	.word	0xffffffff


	//   ....[10]....
        /*0054*/ 	.word	0xffffffff


	//   ....[11]....
        /*0058*/ 	.word	0xffffffff


	//   ....[12]....
        /*005c*/ 	.word	0xffffffff


	//   ....[13]....
        /*0060*/ 	.word	0xffffffff


	//   ....[14]....
        /*0064*/ 	.word	0xffffffff


	//   ....[15]....
        /*0068*/ 	.word	0xffffffff


	//   ....[16]....
        /*006c*/ 	.word	0xffffffff


	//   ....[17]....
        /*0070*/ 	.word	0xffffffff


	//----- nvinfo : EIATTR_COOP_GROUP_INSTR_OFFSETS
	.align		4
.L_1676:
        /*0074*/ 	.byte	0x04, 0x28
        /*0076*/ 	.short	(.L_1678 - .L_1677)


	//   ....[0]....
.L_1677:
        /*0078*/ 	.word	0x00002830


	//   ....[1]....
        /*007c*/ 	.word	0x000029b0


	//   ....[2]....
        /*0080*/ 	.word	0x000029d0


	//   ....[3]....
        /*0084*/ 	.word	0x000029f0


	//   ....[4]....
        /*0088*/ 	.word	0x00002a10


	//   ....[5]....
        /*008c*/ 	.word	0x00002a30


	//   ....[6]....
        /*0090*/ 	.word	0x00002e60


	//   ....[7]....
        /*0094*/ 	.word	0x00002e90


	//   ....[8]....
        /*0098*/ 	.word	0x00002ee0


	//   ....[9]....
        /*009c*/ 	.word	0x00002f00


	//   ....[10]....
        /*00a0*/ 	.word	0x00002f30


	//   ....[11]....
        /*00a4*/ 	.word	0x00002fa0


	//   ....[12]....
        /*00a8*/ 	.word	0x00003010


	//   ....[13]....
        /*00ac*/ 	.word	0x00003020


	//   ....[14]....
        /*00b0*/ 	.word	0x000030b0


	//   ....[15]....
        /*00b4*/ 	.word	0x000030e0


	//   ....[16]....
        /*00b8*/ 	.word	0x00003180


	//   ....[17]....
        /*00bc*/ 	.word	0x000031b0


	//----- nvinfo : EIATTR_VRC_CTA_INIT_COUNT
	.align		4
.L_1678:
        /*00c0*/ 	.byte	0x02, 0x4a
	.zero		1
	.zero		1


	//----- nvinfo : EIATTR_EXIT_INSTR_OFFSETS
	.align		4
        /*00c4*/ 	.byte	0x04, 0x1c
        /*00c6*/ 	.short	(.L_1680 - .L_1679)


	//   ....[0]....
.L_1679:
        /*00c8*/ 	.word	0x000004f0


	//   ....[1]....
        /*00cc*/ 	.word	0x00003ae0


	//----- nvinfo : EIATTR_MAX_THREADS
	.align		4
.L_1680:
        /*00d0*/ 	.byte	0x04, 0x05
        /*00d2*/ 	.short	(.L_1682 - .L_1681)
.L_1681:
        /*00d4*/ 	.word	0x00000080
        /*00d8*/ 	.word	0x00000001
        /*00dc*/ 	.word	0x00000001


	//----- nvinfo : EIATTR_CBANK_PARAM_SIZE
	.align		4
.L_1682:
        /*00e0*/ 	.byte	0x03, 0x19
        /*00e2*/ 	.short	0x00e8


	//----- nvinfo : EIATTR_PARAM_CBANK
	.align		4
        /*00e4*/ 	.byte	0x04, 0x0a
        /*00e6*/ 	.short	(.L_1684 - .L_1683)
	.align		4
.L_1683:
        /*00e8*/ 	.word	index@(.nv.constant0._ZN10layer_norm13ln_fwd_kernelINS_13Kernel_traitsIf13__nv_bfloat16S2_S2_fjLj4096ELj1ELj1ELj4ELj16ENS_18Kernel_traits_baseILj4096EfS2_S2_S2_fjLj128EEEEELb0ELb1ELb1ELb1EEEvNS_9FwdParamsE)
        /*00ec*/ 	.short	0x0380
        /*00ee*/ 	.short	0x00e8


	//----- nvinfo : EIATTR_SW_WAR
	.align		4
.L_1684:
        /*00f0*/ 	.byte	0x04, 0x36
        /*00f2*/ 	.short	(.L_1686 - .L_1685)
.L_1685:
        /*00f4*/ 	.word	0x00000008
.L_1686:


//--------------------- .nv.info._ZN10layer_norm13ln_fwd_kernelINS_13Kernel_traitsIf13__nv_bfloat16S2_S2_fjLj4096ELj1ELj1ELj4ELj16ENS_18Kernel_traits_baseILj4096EfS2_S2_S2_fjLj128EEEEELb1ELb0ELb0ELb0EEEvNS_9FwdParamsE --------------------------
	.section	.nv.info._ZN10layer_norm13ln_fwd_kernelINS_13Kernel_traitsIf13__nv_bfloat16S2_S2_fjLj4096ELj1ELj1ELj4ELj16ENS_18Kernel_traits_baseILj4096EfS2_S2_S2_fjLj128EEEEELb1ELb0ELb0ELb0EEEvNS_9FwdParamsE,"",@"SHT_CUDA_INFO"
	.sectionflags	@""
	.align	4


	//----- nvinfo : EIATTR_CUDA_API_VERSION
	.align		4
        /*0000*/ 	.byte	0x04, 0x37
        /*0002*/ 	.short	(.L_1688 - .L_1687)
.L_1687:
        /*0004*/ 	.word	0x00000082


	//----- nvinfo : EIATTR_KPARAM_INFO
	.align		4
.L_1688:
        /*0008*/ 	.byte	0x04, 0x17
        /*000a*/ 	.short	(.L_1690 - .L_1689)
.L_1689:
        /*000c*/ 	.word	0x00000000
        /*0010*/ 	.short	0x0000
        /*0012*/ 	.short	0x0000
        /*0014*/ 	.byte	0x00, 0xf0, 0xa1, 0x03


	//----- nvinfo : EIATTR_SPARSE_MMA_MASK
	.align		4
.L_1690:
        /*0018*/ 	.byte	0x03, 0x50
        /*001a*/ 	.short	0x0000


	//----- nvinfo : EIATTR_MAXREG_COUNT
	.align		4
        /*001c*/ 	.byte	0x03, 0x1b
        /*001e*/ 	.short	0x00ff


	//----- nvinfo : EIATTR_NUM_BARRIERS
	.align		4
        /*0020*/ 	.byte	0x02, 0x4c
        /*0022*/ 	.byte	0x01
	.zero		1


	//----- nvinfo : EIATTR_ANNOTATIONS
	.align		4
        /*0024*/ 	.byte	0x04, 0x55
        /*0026*/ 	.short	(.L_1692 - .L_1691)


	//   ....[0]....
.L_1691:
        /*0028*/ 	.word	0x00000001
        /*002c*/ 	.byte	0xf0, 0x0d, 0x00, 0x00, 0x01, 0x00, 0x00, 0x00, 0x40, 0x0e, 0x00, 0x00, 0x01, 0x00, 0x00, 0x00
        /*003c*/ 	.byte	0xe0, 0x63, 0x01, 0x00, 0x01, 0x00, 0x00, 0x00, 0x40, 0x64, 0x01, 0x00


	//----- nvinfo : EIATTR_MERCURY_ISA_VERSION
	.align		4
.L_1692:
        /*0048*/ 	.byte	0x03, 0x5f
        /*004a*/ 	.short	0x0101


	//----- nvinfo : EIATTR_COOP_GROUP_MASK_REGIDS
	.align		4
        /*004c*/ 	.byte	0x04, 0x29
        /*004e*/ 	.short	(.L_1694 - .L_1693)


	//   ....[0]....
.L_1693:
        /*0050*/ 	.word	0xffffffff


	//   ....[1]....
        /*0054*/ 	.word	0xffffffff


	//   ....[2]....
        /*0058*/ 	.word	0xffffffff


	//   ....[3]....
        /*005c*/ 	.word	0xffffffff


	//   ....[4]....
        /*0060*/ 	.word	0xffffffff


	//   ....[5]....
        /*0064*/ 	.word	0xffffffff


	//   ....[6]....
        /*0068*/ 	.word	0xffffffff


	//   ....[7]....
        /*006c*/ 	.word	0xffffffff


	//   ....[8]....
        /*0070*/ 	.word	0xffffffff


	//   ....[9]....
        /*0074*/ 	.word	0xffffffff


	//   ....[10]....
        /*0078*/ 	.word	0xffffffff


	//   ....[11]....
        /*007c*/ 	.word	0xffffffff


	//   ....[12]....
        /*0080*/ 	.word	0xffffffff


	//   ....[13]....
        /*0084*/ 	.word	0xffffffff


	//   ....[14]....
        /*0088*/ 	.word	0xffffffff


	//   ....[15]....
        /*008c*/ 	.word	0xffffffff


	//   ....[16]....
        /*0090*/ 	.word	0xffffffff


	//   ....[17]....
        /*0094*/ 	.word	0xffffffff


	//----- nvinfo : EIATTR_COOP_GROUP_INSTR_OFFSETS
	.align		4
.L_1694:
        /*0098*/ 	.byte	0x04, 0x28
        /*009a*/ 	.short	(.L_1696 - .L_1695)


	//   ....[0]....
.L_1695:
        /*009c*/ 	.word	0x00016650


	//   ....[1]....
        /*00a0*/ 	.word	0x00016670


	//   ....[2]....
        /*00a4*/ 	.word	0x00016690


	//   ....[3]....
        /*00a8*/ 	.word	0x000166b0


	//   ....[4]....
        /*00ac*/ 	.word	0x000166d0


	//   ....[5]....
        /*00b0*/ 	.word	0x00016b10


	//   ....[6]....
        /*00b4*/ 	.word	0x00016b30


	//   ....[7]....
        /*00b8*/ 	.word	0x00016b50


	//   ....[8]....
        /*00bc*/ 	.word	0x00016b80


	//   ....[9]....
        /*00c0*/ 	.word	0x00016be0


	//   ....[10]....
        /*00c4*/ 	.word	0x00016cd0


	//   ....[11]....
        /*00c8*/ 	.word	0x00016d00


	//   ....[12]....
        /*00cc*/ 	.word	0x00016d20


	//   ....[13]....
        /*00d0*/ 	.word	0x00016d50


	//   ....[14]....
        /*00d4*/ 	.word	0x00016de0


	//   ....[15]....
        /*00d8*/ 	.word	0x00016e30


	//   ....[16]....
        /*00dc*/ 	.word	0x00016ee0


	//   ....[17]....
        /*00e0*/ 	.word	0x00016f00


	//----- nvinfo : EIATTR_VRC_CTA_INIT_COUNT
	.align		4
.L_1696:
        /*00e4*/ 	.byte	0x02, 0x4a
	.zero		1
	.zero		1


	//----- nvinfo : EIATTR_EXIT_INSTR_OFFSETS
	.align		4
        /*00e8*/ 	.byte	0x04, 0x1c
        /*00ea*/ 	.short	(.L_1698 - .L_1697)


	//   ....[0]....
.L_1697:
        /*00ec*/ 	.word	0x000008f0


	//   ....[1]....
        /*00f0*/ 	.word	0x00017930


	//----- nvinfo : EIATTR_INDIRECT_BRANCH_TARGETS
	.align		4
.L_1698:
        /*00f4*/ 	.byte	0x04, 0x34
        /*00f6*/ 	.short	(.L_1700 - .L_1699)


	//   ....[0]....
.L_1699:
        /*00f8*/ 	.word	.L_x_27070@srel
        /*00fc*/ 	.short	0x0
        /*00fe*/ 	.short	0x0
        /*0100*/ 	.word	0x3
        /*0104*/ 	.word	.L_x_27071@srel
        /*0108*/ 	.word	.L_x_27072@srel
        /*010c*/ 	.word	.L_x_27073@srel


	//----- nvinfo : EIATTR_MAX_THREADS
	.align		4
.L_1700:
        /*0110*/ 	.byte	0x04, 0x05
        /*0112*/ 	.short	(.L_1702 - .L_1701)
.L_1701:
        /*0114*/ 	.word	0x00000080
        /*0118*/ 	.word	0x00000001
        /*011c*/ 	.word	0x00000001


	//----- nvinfo : EIATTR_CRS_STACK_SIZE
	.align		4
.L_1702:
        /*0120*/ 	.byte	0x04, 0x1e
        /*0122*/ 	.short	(.L_1704 - .L_1703)
.L_1703:
        /*0124*/ 	.word	0x00000000


	//----- nvinfo : EIATTR_CBANK_PARAM_SIZE
	.align		4
.L_1704:
        /*0128*/ 	.byte	0x03, 0x19
        /*012a*/ 	.short	0x00e8


	//----- nvinfo : EIATTR_PARAM_CBANK
	.align		4
        /*012c*/ 	.byte	0x04, 0x0a
        /*012e*/ 	.short	(.L_1706 - .L_1705)
	.align		4
.L_1705:
        /*0130*/ 	.word	index@(.nv.constant0._ZN10layer_norm13ln_fwd_kernelINS_13Kernel_traitsIf13__nv_bfloat16S2_S2_fjLj4096ELj1ELj1ELj4ELj16ENS_18Kernel_traits_baseILj4096EfS2_S2_S2_fjLj128EEEEELb1ELb0ELb0ELb0EEEvNS_9FwdParamsE)
        /*0134*/ 	.short	0x0380
        /*0136*/ 	.short	0x00e8


	//----- nvinfo : EIATTR_SW_WAR
	.align		4
.L_1706:
        /*0138*/ 	.byte	0x04, 0x36
        /*013a*/ 	.short	(.L_1708 - .L_1707)
.L_1707:
        /*013c*/ 	.word	0x00000008
.L_1708:


//--------------------- .nv.info._ZN10layer_norm13ln_fwd_kernelINS_13Kernel_traitsIf13__nv_bfloat16S2_S2_fjLj4096ELj1ELj1ELj4ELj16ENS_18Kernel_traits_baseILj4096EfS2_S2_S2_fjLj128EEEEELb1ELb0ELb0ELb1EEEvNS_9FwdParamsE --------------------------
	.section	.nv.info._ZN10layer_norm13ln_fwd_kernelINS_13Kernel_traitsIf13__nv_bfloat16S2_S2_fjLj4096ELj1ELj1ELj4ELj16ENS_18Kernel_traits_baseILj4096EfS2_S2_S2_fjLj128EEEEELb1ELb0ELb0ELb1EEEvNS_9FwdParamsE,"",@"SHT_CUDA_INFO"
	.sectionflags	@""
	.align	4


	//----- nvinfo : EIATTR_CUDA_API_VERSION
	.align		4
        /*0000*/ 	.byte	0x04, 0x37
        /*0002*/ 	.short	(.L_1710 - .L_1709)
.L_1709:
        /*0004*/ 	.word	0x00000082


	//----- nvinfo : EIATTR_KPARAM_INFO
	.align		4
.L_1710:
        /*0008*/ 	.byte	0x04, 0x17
        /*000a*/ 	.short	(.L_1712 - .L_1711)
.L_1711:
        /*000c*/ 	.word	0x00000000
        /*0010*/ 	.short	0x0000
        /*0012*/ 	.short	0x0000
        /*0014*/ 	.byte	0x00, 0xf0, 0xa1, 0x03


	//----- nvinfo : EIATTR_SPARSE_MMA_MASK
	.align		4
.L_1712:
        /*0018*/ 	.byte	0x03, 0x50
        /*001a*/ 	.short	0x0000


	//----- nvinfo : EIATTR_MAXREG_COUNT
	.align		4
        /*001c*/ 	.byte	0x03, 0x1b
        /*001e*/ 	.short	0x00ff


	//----- nvinfo : EIATTR_NUM_BARRIERS
	.align		4
        /*0020*/ 	.byte	0x02, 0x4c
        /*0022*/ 	.byte	0x01
	.zero		1


	//----- nvinfo : EIATTR_MERCURY_ISA_VERSION
	.align		4
        /*0024*/ 	.byte	0x03, 0x5f
        /*0026*/ 	.short	0x0101


	//----- nvinfo : EIATTR_COOP_GROUP_MASK_REGIDS
	.align		4
        /*0028*/ 	.byte	0x04, 0x29
        /*002a*/ 	.short	(.L_1714 - .L_1713)


	//   ....[0]....
.L_1713:
        /*002c*/ 	.word	0xffffffff


	//   ....[1]....
        /*0030*/ 	.word	0xffffffff


	//   ....[2]....
        /*0034*/ 	.word	0xffffffff


	//   ....[3]....
        /*0038*/ 	.word	0xffffffff


	//   ....[4]....
        /*003c*/ 	.word	0xffffffff


	//   ....[5]....
        /*0040*/ 	.word	0xffffffff


	//   ....[6]....
        /*0044*/ 	.word	0xffffffff


	//   ....[7]....
        /*0048*/ 	.word	0xffffffff


	//   ....[8]....
        /*004c*/ 	.word	0xffffffff


	//   ....[9]....
        /*0050*/ 	.word	0xffffffff


	//   ....[10]....
        /*0054*/ 	.word	0xffffffff


	//   ....[11]....
        /*0058*/ 	.word	0xffffffff


	//   ....[12]....
        /*005c*/ 	.word	0xffffffff


	//   ....[13]....
        /*0060*/ 	.word	0xffffffff


	//   ....[14]....
        /*0064*/ 	.word	0xffffffff


	//   ....[15]....
        /*0068*/ 	.word	0xffffffff


	//   ....[16]....
        /*006c*/ 	.word	0xffffffff


	//   ....[17]....
        /*0070*/ 	.word	0xffffffff


	//----- nvinfo : EIATTR_COOP_GROUP_INSTR_OFFSETS
	.align		4
.L_1714:
        /*0074*/ 	.byte	0x04, 0x28
        /*0076*/ 	.short	(.L_1716 - .L_1715)


	//   ....[0]....
.L_1715:
        /*0078*/ 	.word	0x000148d0


	//   ....[1]....
        /*007c*/ 	.word	0x000148f0


	//   ....[2]....
        /*0080*/ 	.word	0x00014910


	//   ....[3]....
        /*0084*/ 	.word	0x00014930


	//   ....[4]....
        /*0088*/ 	.word	0x00014950


	//   ....[5]....
        /*008c*/ 	.word	0x00014db0


	//   ....[6]....
        /*0090*/ 	.word	0x00014df0


	//   ....[7]....
        /*0094*/ 	.word	0x00014e30


	//   ....[8]....
        /*0098*/ 	.word	0x00014ee0


	//   ....[9]....
        /*009c*/ 	.word	0x00014ef0


	//   ....[10]....
        /*00a0*/ 	.word	0x00014f20


	//   ....[11]....
        /*00a4*/ 	.word	0x00014fb0


	//   ....[12]....
        /*00a8*/ 	.word	0x00015020


	//   ....[13]....
        /*00ac*/ 	.word	0x00015030


	//   ....[14]....
        /*00b0*/ 	.word	0x000150c0


	//   ....[15]....
        /*00b4*/ 	.word	0x000150f0


	//   ....[16]....
        /*00b8*/ 	.word	0x00015190


	//   ....[17]....
        /*00bc*/ 	.word	0x000151c0


	//----- nvinfo : EIATTR_VRC_CTA_INIT_COUNT
	.align		4
.L_1716:
        /*00c0*/ 	.byte	0x02, 0x4a
	.zero		1
	.zero		1


	//----- nvinfo : EIATTR_EXIT_INSTR_OFFSETS
	.align		4
        /*00c4*/ 	.byte	0x04, 0x1c
        /*00c6*/ 	.short	(.L_1718 - .L_1717)


	//   ....[0]....
.L_1717:
        /*00c8*/ 	.word	0x00000610


	//   ....[1]....
        /*00cc*/ 	.word	0x00015a20


	//----- nvinfo : EIATTR_INDIRECT_BRANCH_TARGETS
	.align		4
.L_1718:
        /*00d0*/ 	.byte	0x04, 0x34
        /*00d2*/ 	.short	(.L_1720 - .L_1719)


	//   ....[0]....
.L_1719:
        /*00d4*/ 	.word	.L_x_27074@srel
        /*00d8*/ 	.short	0x0
        /*00da*/ 	.short	0x0
        /*00dc*/ 	.word	0x3
        /*00e0*/ 	.word	.L_x_27075@srel
        /*00e4*/ 	.word	.L_x_27076@srel
        /*00e8*/ 	.word	.L_x_27077@srel


	//----- nvinfo : EIATTR_MAX_THREADS
	.align		4
.L_1720:
        /*00ec*/ 	.byte	0x04, 0x05
        /*00ee*/ 	.short	(.L_1722 - .L_1721)
.L_1721:
        /*00f0*/ 	.word	0x00000080
        /*00f4*/ 	.word	0x00000001
        /*00f8*/ 	.word	0x00000001


	//----- nvinfo : EIATTR_CBANK_PARAM_SIZE
	.align		4
.L_1722:
        /*00fc*/ 	.byte	0x03, 0x19
        /*00fe*/ 	.short	0x00e8


	//----- nvinfo : EIATTR_PARAM_CBANK
	.align		4
        /*0100*/ 	.byte	0x04, 0x0a
        /*0102*/ 	.short	(.L_1724 - .L_1723)
	.align		4
.L_1723:
        /*0104*/ 	.word	index@(.nv.constant0._ZN10layer_norm13ln_fwd_kernelINS_13Kernel_traitsIf13__nv_bfloat16S2_S2_fjLj4096ELj1ELj1ELj4ELj16ENS_18Kernel_traits_baseILj4096EfS2_S2_S2_fjLj128EEEEELb1ELb0ELb0ELb1EEEvNS_9FwdParamsE)
        /*0108*/ 	.short	0x0380
        /*010a*/ 	.short	0x00e8


	//----- nvinfo : EIATTR_SW_WAR
	.align		4
.L_1724:
        /*010c*/ 	.byte	0x04, 0x36
        /*010e*/ 	.short	(.L_1726 - .L_1725)
.L_1725:
        /*0110*/ 	.word	0x00000008
.L_1726:


//--------------------- .nv.info._ZN10layer_norm13ln_fwd_kernelINS_13Kernel_traitsIf13__nv_bfloat16S2_S2_fjLj4096ELj1ELj1ELj4ELj16ENS_18Kernel_traits_baseILj4096EfS2_S2_S2_fjLj128EEEEELb1ELb0ELb1ELb0EEEvNS_9FwdParamsE --------------------------
	.section	.nv.info._ZN10layer_norm13ln_fwd_kernelINS_13Kernel_traitsIf13__nv_bfloat16S2_S2_fjLj4096ELj1ELj1ELj4ELj16ENS_18Kernel_traits_baseILj4096EfS2_S2_S2_fjLj128EEEEELb1ELb0ELb1ELb0EEEvNS_9FwdParamsE,"",@"SHT_CUDA_INFO"
	.sectionflags	@""
	.align	4


	//----- nvinfo : EIATTR_CUDA_API_VERSION
	.align		4
        /*0000*/ 	.byte	0x04, 0x37
        /*0002*/ 	.short	(.L_1728 - .L_1727)
.L_1727:
        /*0004*/ 	.word	0x00000082


	//----- nvinfo : EIATTR_KPARAM_INFO
	.align		4
.L_1728:
        /*0008*/ 	.byte	0x04, 0x17
        /*000a*/ 	.short	(.L_1730 - .L_1729)
.L_1729:
        /*000c*/ 	.word	0x00000000
        /*0010*/ 	.short	0x0000
        /*0012*/ 	.short	0x0000
        /*0014*/ 	.byte	0x00, 0xf0, 0xa1, 0x03


	//----- nvinfo : EIATTR_SPARSE_MMA_MASK
	.align		4
.L_1730:
        /*0018*/ 	.byte	0x03, 0x50
        /*001a*/ 	.short	0x0000


	//----- nvinfo : EIATTR_MAXREG_COUNT
	.align		4
        /*001c*/ 	.byte	0x03, 0x1b
        /*001e*/ 	.short	0x00ff


	//----- nvinfo : EIATTR_NUM_BARRIERS
	.align		4
        /*0020*/ 	.byte	0x02, 0x4c
        /*0022*/ 	.byte	0x01
	.zero		1


	//----- nvinfo : EIATTR_MERCURY_ISA_VERSION
	.align		4
        /*0024*/ 	.byte	0x03, 0x5f
        /*0026*/ 	.short	0x0101


	//----- nvinfo : EIATTR_COOP_GROUP_MASK_REGIDS
	.align		4
        /*0028*/ 	.byte	0x04, 0x29
        /*002a*/ 	.short	(.L_1732 - .L_1731)


	//   ....[0]....
.L_1731:
        /*002c*/ 	.word	0xffffffff


	//   ....[1]....
        /*0030*/ 	.word	0xffffffff


	//   ....[2]....
        /*0034*/ 	.word	0xffffffff


	//   ....[3]....
        /*0038*/ 	.word	0xffffffff


	//   ....[4]....
        /*003c*/ 	.word	0xffffffff


	//   ....[5]....
        /*0040*/ 	.word	0xffffffff


	//   ....[6]....
        /*0044*/ 	.word	0xffffffff


	//   ....[7]....
        /*0048*/ 	.word	0xffffffff


	//   ....[8]....
        /*004c*/ 	.word	0xffffffff


	//   ....[9]....
        /*0050*/ 	.word	0xffffffff


	//   ....[10]....
        /*0054*/ 	.word	0xffffffff


	//   ....[11]....
        /*0058*/ 	.word	0xffffffff


	//   ....[12]....
        /*005c*/ 	.word	0xffffffff


	//   ....[13]....
        /*0060*/ 	.word	0xffffffff


	//   ....[14]....
        /*0064*/ 	.word	0xffffffff


	//   ....[15]....
        /*0068*/ 	.word	0xffffffff


	//   ....[16]....
        /*006c*/ 	.word	0xffffffff


	//   ....[17]....
        /*0070*/ 	.word	0xffffffff


	//----- nvinfo : EIATTR_COOP_GROUP_INSTR_OFFSETS
	.align		4
.L_1732:
        /*0074*/ 	.byte	0x04, 0x28
        /*0076*/ 	.short	(.L_1734 - .L_1733)


	//   ....[0]....
.L_1733:
        /*0078*/ 	.word	0x00017ee0


	//   ....[1]....
        /*007c*/ 	.word	0x00017f00


	//   ....[2]....
        /*0080*/ 	.word	0x00017f20


	//   ....[3]....
        /*0084*/ 	.word	0x00017f40


	//   ....[4]....
        /*0088*/ 	.word	0x00017f60


	//   ....[5]....
        /*008c*/ 	.word	0x000183a0


	//   ....[6]....
        /*0090*/ 	.word	0x000183c0


	//   ....[7]....
        /*0094*/ 	.word	0x000183e0


	//   ....[8]....
        /*0098*/ 	.word	0x00018400


	//   ....[9]....
        /*009c*/ 	.word	0x00018430


	//   ....[10]....
        /*00a0*/ 	.word	0x00018500


	//   ....[11]....
        /*00a4*/ 	.word	0x00018570


	//   ....[12]....
        /*00a8*/ 	.word	0x000185a0


	//   ....[13]....
        /*00ac*/ 	.word	0x000185d0


	//   ....[14]....
        /*00b0*/ 	.word	0x00018660


	//   ....[15]....
        /*00b4*/ 	.word	0x00018690


	//   ....[16]....
        /*00b8*/ 	.word	0x00018730


	//   ....[17]....
        /*00bc*/ 	.word	0x00018760


	//----- nvinfo : EIATTR_VRC_CTA_INIT_COUNT
	.align		4
.L_1734:
        /*00c0*/ 	.byte	0x02, 0x4a
	.zero		1
	.zero		1


	//----- nvinfo : EIATTR_EXIT_INSTR_OFFSETS
	.align		4
        /*00c4*/ 	.byte	0x04, 0x1c
        /*00c6*/ 	.short	(.L_1736 - .L_1735)


	//   ....[0]....
.L_1735:
        /*00c8*/ 	.word	0x000008b0


	//   ....[1]....
        /*00cc*/ 	.word	0x000191a0


	//----- nvinfo : EIATTR_MAX_THREADS
	.align		4
.L_1736:
        /*00d0*/ 	.byte	0x04, 0x05
        /*00d2*/ 	.short	(.L_1738 - .L_1737)
.L_1737:
        /*00d4*/ 	.word	0x00000080
        /*00d8*/ 	.word	0x00000001
        /*00dc*/ 	.word	0x00000001


	//----- nvinfo : EIATTR_CRS_STACK_SIZE
	.align		4
.L_1738:
        /*00e0*/ 	.byte	0x04, 0x1e
        /*00e2*/ 	.short	(.L_1740 - .L_1739)
.L_1739:
        /*00e4*/ 	.word	0x00000000


	//----- nvinfo : EIATTR_CBANK_PARAM_SIZE
	.align		4
.L_1740:
        /*00e8*/ 	.byte	0x03, 0x19
        /*00ea*/ 	.short	0x00e8


	//----- nvinfo : EIATTR_PARAM_CBANK
	.align		4
        /*00ec*/ 	.byte	0x04, 0x0a
        /*00ee*/ 	.short	(.L_1742 - .L_1741)
	.align		4
.L_1741:
        /*00f0*/ 	.word	index@(.nv.constant0._ZN10layer_norm13ln_fwd_kernelINS_13Kernel_traitsIf13__nv_bfloat16S2_S2_fjLj4096ELj1ELj1ELj4ELj16ENS_18Kernel_traits_baseILj4096EfS2_S2_S2_fjLj128EEEEELb1ELb0ELb1ELb0EEEvNS_9FwdParamsE)
        /*00f4*/ 	.short	0x0380
        /*00f6*/ 	.short	0x00e8


	//----- nvinfo : EIATTR_SW_WAR
	.align		4
.L_1742:
        /*00f8*/ 	.byte	0x04, 0x36
        /*00fa*/ 	.short	(.L_1744 - .L_1743)
.L_1743:
        /*00fc*/ 	.word	0x00000008
.L_1744:


//--------------------- .nv.info._ZN10layer_norm13ln_fwd_kernelINS_13Kernel_traitsIf13__nv_bfloat16S2_S2_fjLj4096ELj1ELj1ELj4ELj16ENS_18Kernel_traits_baseILj4096EfS2_S2_S2_fjLj128EEEEELb1ELb0ELb1ELb1EEEvNS_9FwdParamsE --------------------------
	.section	.nv.info._ZN10layer_norm13ln_fwd_kernelINS_13Kernel_traitsIf13__nv_bfloat16S2_S2_fjLj4096ELj1ELj1ELj4ELj16ENS_18Kernel_traits_baseILj4096EfS2_S2_S2_fjLj128EEEEELb1ELb0ELb1ELb1EEEvNS_9FwdParamsE,"",@"SHT_CUDA_INFO"
	.sectionflags	@""
	.align	4


	//----- nvinfo : EIATTR_CUDA_API_VERSION
	.align		4
        /*0000*/ 	.byte	0x04, 0x37
        /*0002*/ 	.short	(.L_1746 - .L_1745)
.L_1745:
        /*0004*/ 	.word	0x00000082


	//----- nvinfo : EIATTR_KPARAM_INFO
	.align		4
.L_1746:
        /*0008*/ 	.byte	0x04, 0x17
        /*000a*/ 	.short	(.L_1748 - .L_1747)
.L_1747:
        /*000c*/ 	.word	0x00000000
        /*0010*/ 	.short	0x0000
        /*0012*/ 	.short	0x0000
        /*0014*/ 	.byte	0x00, 0xf0, 0xa1, 0x03


	//----- nvinfo : EIATTR_SPARSE_MMA_MASK
	.align		4
.L_1748:
        /*0018*/ 	.byte	0x03, 0x50
        /*001a*/ 	.short	0x0000


	//----- nvinfo : EIATTR_MAXREG_COUNT
	.align		4
        /*001c*/ 	.byte	0x03, 0x1b
        /*001e*/ 	.short	0x00ff


	//----- nvinfo : EIATTR_NUM_BARRIERS
	.align		4
        /*0020*/ 	.byte	0x02, 0x4c
        /*0022*/ 	.byte	0x01
	.zero		1


	//----- nvinfo : EIATTR_MERCURY_ISA_VERSION
	.align		4
        /*0024*/ 	.byte	0x03, 0x5f
        /*0026*/ 	.short	0x0101


	//----- nvinfo : EIATTR_COOP_GROUP_MASK_REGIDS
	.align		4
        /*0028*/ 	.byte	0x04, 0x29
        /*002a*/ 	.short	(.L_1750 - .L_1749)


	//   ....[0]....
.L_1749:
        /*002c*/ 	.word	0xffffffff


	//   ....[1]....
        /*0030*/ 	.word	0xffffffff


	//   ....[2]....
        /*0034*/ 	.word	0xffffffff


	//   ....[3]....
        /*0038*/ 	.word	0xffffffff


	//   ....[4]....
        /*003c*/ 	.word	0xffffffff


	//   ....[5]....
        /*0040*/ 	.word	0xffffffff


	//   ....[6]....
        /*0044*/ 	.word	0xffffffff


	//   ....[7]....
        /*0048*/ 	.word	0xffffffff


	//   ....[8]....
        /*004c*/ 	.word	0xffffffff


	//   ....[9]....
        /*0050*/ 	.word	0xffffffff


	//   ....[10]....
        /*0054*/ 	.word	0xffffffff


	//   ....[11]....
        /*0058*/ 	.word	0xffffffff


	//   ....[12]....
        /*005c*/ 	.word	0xffffffff


	//   ....[13]....
        /*0060*/ 	.word	0xffffffff


	//   ....[14]....
        /*0064*/ 	.word	0xffffffff


	//   ....[15]....
        /*0068*/ 	.word	0xffffffff


	//   ....[16]....
        /*006c*/ 	.word	0xffffffff


	//   ....[17]....
        /*0070*/ 	.word	0xffffffff


	//----- nvinfo : EIATTR_COOP_GROUP_INSTR_OFFSETS
	.align		4
.L_1750:
        /*0074*/ 	.byte	0x04, 0x28
        /*0076*/ 	.short	(.L_1752 - .L_1751)


	//   ....[0]....
.L_1751:
        /*0078*/ 	.word	0x00016660


	//   ....[1]....
        /*007c*/ 	.word	0x000166d0


	//   ....[2]....
        /*0080*/ 	.word	0x00016700


	//   ....[3]....
        /*0084*/ 	.word	0x00016720


	//   ....[4]....
        /*0088*/ 	.word	0x00016740


	//   ....[5]....
        /*008c*/ 	.word	0x00016b70


	//   ....[6]....
        /*0090*/ 	.word	0x00016ba0


	//   ....[7]....
        /*0094*/ 	.word	0x00016bc0


	//   ....[8]....
        /*0098*/ 	.word	0x00016bf0


	//   ....[9]....
        /*009c*/ 	.word	0x00016c80


	//   ....[10]....
        /*00a0*/ 	.word	0x00016ca0


	//   ....[11]....
        /*00a4*/ 	.word	0x00016d20


	//   ....[12]....
        /*00a8*/ 	.word	0x00016d80


	//   ....[13]....
        /*00ac*/ 	.word	0x00016d90


	//   ....[14]....
        /*00b0*/ 	.word	0x00016e20


	//   ....[15]....
        /*00b4*/ 	.word	0x00016e50


	//   ....[16]....
        /*00b8*/ 	.word	0x00016ef0


	//   ....[17]....
        /*00bc*/ 	.word	0x00016f10


	//----- nvinfo : EIATTR_VRC_CTA_INIT_COUNT
	.align		4
.L_1752:
        /*00c0*/ 	.byte	0x02, 0x4a
	.zero		1
	.zero		1


	//----- nvinfo : EIATTR_EXIT_INSTR_OFFSETS
	.align		4
        /*00c4*/ 	.byte	0x04, 0x1c
        /*00c6*/ 	.short	(.L_1754 - .L_1753)


	//   ....[0]....
.L_1753:
        /*00c8*/ 	.word	0x00000600


	//   ....[1]....
        /*00cc*/ 	.word	0x00017860


	//----- nvinfo : EIATTR_MAX_THREADS
	.align		4
.L_1754:
        /*00d0*/ 	.byte	0x04, 0x05
        /*00d2*/ 	.short	(.L_1756 - .L_1755)
.L_1755:
        /*00d4*/ 	.word	0x00000080
        /*00d8*/ 	.word	0x00000001
        /*00dc*/ 	.word	0x00000001


	//----- nvinfo : EIATTR_CBANK_PARAM_SIZE
	.align		4
.L_1756:
        /*00e0*/ 	.byte	0x03, 0x19
        /*00e2*/ 	.short	0x00e8


	//----- nvinfo : EIATTR_PARAM_CBANK
	.align		4
        /*00e4*/ 	.byte	0x04, 0x0a
        /*00e6*/ 	.short	(.L_1758 - .L_1757)
	.align		4
.L_1757:
        /*00e8*/ 	.word	index@(.nv.constant0._ZN10layer_norm13ln_fwd_kernelINS_13Kernel_traitsIf13__nv_bfloat16S2_S2_fjLj4096ELj1ELj1ELj4ELj16ENS_18Kernel_traits_baseILj4096EfS2_S2_S2_fjLj128EEEEELb1ELb0ELb1ELb1EEEvNS_9FwdParamsE)
        /*00ec*/ 	.short	0x0380
        /*00ee*/ 	.short	0x00e8


	//----- nvinfo : EIATTR_SW_WAR
	.align		4
.L_1758:
        /*00f0*/ 	.byte	0x04, 0x36
        /*00f2*/ 	.short	(.L_1760 - .L_1759)
.L_1759:
        /*00f4*/ 	.word	0x00000008
.L_1760:


//--------------------- .nv.info._ZN10layer_norm13ln_fwd_kernelINS_13Kernel_traitsIf13__nv_bfloat16S2_S2_fjLj4096ELj1ELj1ELj4ELj16ENS_18Kernel_traits_baseILj4096EfS2_S2_S2_fjLj128EEEEELb1ELb1ELb0ELb0EEEvNS_9FwdParamsE --------------------------
	.section	.nv.info._ZN10layer_norm13ln_fwd_kernelINS_13Kernel_traitsIf13__nv_bfloat16S2_S2_fjLj4096ELj1ELj1ELj4ELj16ENS_18Kernel_traits_baseILj4096EfS2_S2_S2_fjLj128EEEEELb1ELb1ELb0ELb0EEEvNS_9FwdParamsE,"",@"SHT_CUDA_INFO"
	.sectionflags	@""
	.align	4


	//----- nvinfo : EIATTR_CUDA_API_VERSION
	.align		4
        /*0000*/ 	.byte	0x04, 0x37
        /*0002*/ 	.short	(.L_1762 - .L_1761)
.L_1761:
        /*0004*/ 	.word	0x00000082


	//----- nvinfo : EIATTR_KPARAM_INFO
	.align		4
.L_1762:
        /*0008*/ 	.byte	0x04, 0x17
        /*000a*/ 	.short	(.L_1764 - .L_1763)
.L_1763:
        /*000c*/ 	.word	0x00000000
        /*0010*/ 	.short	0x0000
        /*0012*/ 	.short	0x0000
        /*0014*/ 	.byte	0x00, 0xf0, 0xa1, 0x03


	//----- nvinfo : EIATTR_SPARSE_MMA_MASK
	.align		4
.L_1764:
        /*0018*/ 	.byte	0x03, 0x50
        /*001a*/ 	.short	0x0000


	//----- nvinfo : EIATTR_MAXREG_COUNT
	.align		4
        /*001c*/ 	.byte	0x03, 0x1b
        /*001e*/ 	.short	0x00ff


	//----- nvinfo : EIATTR_NUM_BARRIERS
	.align		4
        /*0020*/ 	.byte	0x02, 0x4c
        /*0022*/ 	.byte	0x01
	.zero		1


	//----- nvinfo : EIATTR_MERCURY_ISA_VERSION
	.align		4
        /*0024*/ 	.byte	0x03, 0x5f
        /*0026*/ 	.short	0x0101


	//----- nvinfo : EIATTR_COOP_GROUP_MASK_REGIDS
	.align		4
        /*0028*/ 	.byte	0x04, 0x29
        /*002a*/ 	.short	(.L_1766 - .L_1765)


	//   ....[0]....
.L_1765:
        /*002c*/ 	.word	0xffffffff


	//   ....[1]....
        /*0030*/ 	.word	0xffffffff


	//   ....[2]....
        /*0034*/ 	.word	0xffffffff


	//   ....[3]....
        /*0038*/ 	.word	0xffffffff


	//   ....[4]....
        /*003c*/ 	.word	0xffffffff


	//   ....[5]....
        /*0040*/ 	.word	0xffffffff


	//   ....[6]....
        /*0044*/ 	.word	0xffffffff


	//   ....[7]....
        /*0048*/ 	.word	0xffffffff


	//   ....[8]....
        /*004c*/ 	.word	0xffffffff


	//   ....[9]....
        /*0050*/ 	.word	0xffffffff


	//   ....[10]....
        /*0054*/ 	.word	0xffffffff


	//   ....[11]....
        /*0058*/ 	.word	0xffffffff


	//   ....[12]....
        /*005c*/ 	.word	0xffffffff


	//   ....[13]....
        /*0060*/ 	.word	0xffffffff


	//   ....[14]....
        /*0064*/ 	.word	0xffffffff


	//   ....[15]....
        /*0068*/ 	.word	0xffffffff


	//   ....[16]....
        /*006c*/ 	.word	0xffffffff


	//   ....[17]....
        /*0070*/ 	.word	0xffffffff


	//----- nvinfo : EIATTR_COOP_GROUP_INSTR_OFFSETS
	.align		4
.L_1766:
        /*0074*/ 	.byte	0x04, 0x28
        /*0076*/ 	.short	(.L_1768 - .L_1767)


	//   ....[0]....
.L_1767:
        /*0078*/ 	.word	0x00019880


	//   ....[1]....
        /*007c*/ 	.word	0x000198a0


	//   ....[2]....
        /*0080*/ 	.word	0x000198c0


	//   ....[3]....
        /*0084*/ 	.word	0x000198e0


	//   ....[4]....
        /*0088*/ 	.word	0x00019900


	//   ....[5]....
        /*008c*/ 	.word	0x00019d40


	//   ....[6]....
        /*0090*/ 	.word	0x00019d60


	//   ....[7]....
        /*0094*/ 	.word	0x00019d80


	//   ....[8]....
        /*0098*/ 	.word	0x00019da0


	//   ....[9]....
        /*009c*/ 	.word	0x00019dd0


	//   ....[10]....
        /*00a0*/ 	.word	0x00019f60


	//   ....[11]....
        /*00a4*/ 	.word	0x00019fa0


	//   ....[12]....
        /*00a8*/ 	.word	0x00019fb0


	//   ....[13]....
        /*00ac*/ 	.word	0x0001a000


	//   ....[14]....
        /*00b0*/ 	.word	0x0001a0c0


	//   ....[15]....
        /*00b4*/ 	.word	0x0001a0f0


	//   ....[16]....
        /*00b8*/ 	.word	0x0001a1a0


	//   ....[17]....
        /*00bc*/ 	.word	0x0001a1d0


	//----- nvinfo : EIATTR_VRC_CTA_INIT_COUNT
	.align		4
.L_1768:
        /*00c0*/ 	.byte	0x02, 0x4a
	.zero		1
	.zero		1


	//----- nvinfo : EIATTR_EXIT_INSTR_OFFSETS
	.align		4
        /*00c4*/ 	.byte	0x04, 0x1c
        /*00c6*/ 	.short	(.L_1770 - .L_1769)


	//   ....[0]....
.L_1769:
        /*00c8*/ 	.word	0x00000ab0


	//   ....[1]....
        /*00cc*/ 	.word	0x0001aba0


	//----- nvinfo : EIATTR_INDIRECT_BRANCH_TARGETS
	.align		4
.L_1770:
        /*00d0*/ 	.byte	0x04, 0x34
        /*00d2*/ 	.short	(.L_1772 - .L_1771)


	//   ....[0]....
.L_1771:
        /*00d4*/ 	.word	.L_x_27078@srel
        /*00d8*/ 	.short	0x0
        /*00da*/ 	.short	0x0
        /*00dc*/ 	.word	0x3
        /*00e0*/ 	.word	.L_x_27079@srel
        /*00e4*/ 	.word	.L_x_27080@srel
        /*00e8*/ 	.word	.L_x_27081@srel


	//----- nvinfo : EIATTR_MAX_THREADS
	.align		4
.L_1772:
        /*00ec*/ 	.byte	0x04, 0x05
        /*00ee*/ 	.short	(.L_1774 - .L_1773)
.L_1773:
        /*00f0*/ 	.word	0x00000080
        /*00f4*/ 	.word	0x00000001
        /*00f8*/ 	.word	0x00000001


	//----- nvinfo : EIATTR_CRS_STACK_SIZE
	.align		4
.L_1774:
        /*00fc*/ 	.byte	0x04, 0x1e
        /*00fe*/ 	.short	(.L_1776 - .L_1775)
.L_1775:
        /*0100*/ 	.word	0x00000000


	//----- nvinfo : EIATTR_CBANK_PARAM_SIZE
	.align		4
.L_1776:
        /*0104*/ 	.byte	0x03, 0x19
        /*0106*/ 	.short	0x00e8


	//----- nvinfo : EIATTR_PARAM_CBANK
	.align		4
        /*0108*/ 	.byte	0x04, 0x0a
        /*010a*/ 	.short	(.L_1778 - .L_1777)
	.align		4
.L_1777:
        /*010c*/ 	.word	index@(.nv.constant0._ZN10layer_norm13ln_fwd_kernelINS_13Kernel_traitsIf13__nv_bfloat16S2_S2_fjLj4096ELj1ELj1ELj4ELj16ENS_18Kernel_traits_baseILj4096EfS2_S2_S2_fjLj128EEEEELb1ELb1ELb0ELb0EEEvNS_9FwdParamsE)
        /*0110*/ 	.short	0x0380
        /*0112*/ 	.short	0x00e8


	//----- nvinfo : EIATTR_SW_WAR
	.align		4
.L_1778:
        /*0114*/ 	.byte	0x04, 0x36
        /*0116*/ 	.short	(.L_1780 - .L_1779)
.L_1779:
        /*0118*/ 	.word	0x00000008
.L_1780:


//--------------------- .nv.info._ZN10layer_norm13ln_fwd_kernelINS_13Kernel_traitsIf13__nv_bfloat16S2_S2_fjLj4096ELj1ELj1ELj4ELj16ENS_18Kernel_traits_baseILj4096EfS2_S2_S2_fjLj128EEEEELb1ELb1ELb0ELb1EEEvNS_9FwdParamsE --------------------------
	.section	.nv.info._ZN10layer_norm13ln_fwd_kernelINS_13Kernel_traitsIf13__nv_bfloat16S2_S2_fjLj4096ELj1ELj1ELj4ELj16ENS_18Kernel_traits_baseILj4096EfS2_S2_S2_fjLj128EEEEELb1ELb1ELb0ELb1EEEvNS_9FwdParamsE,"",@"SHT_CUDA_INFO"
	.sectionflags	@""
	.align	4


	//----- nvinfo : EIATTR_CUDA_API_VERSION
	.align		4
        /*0000*/ 	.byte	0x04, 0x37
        /*0002*/ 	.short	(.L_1782 - .L_1781)
.L_1781:
        /*0004*/ 	.word	0x00000082


	//----- nvinfo : EIATTR_KPARAM_INFO
	.align		4
.L_1782:
        /*0008*/ 	.byte	0x04, 0x17
        /*000a*/ 	.short	(.L_1784 - .L_1783)
.L_1783:
        /*000c*/ 	.word	0x00000000
        /*0010*/ 	.short	0x0000
        /*0012*/ 	.short	0x0000
        /*0014*/ 	.byte	0x00, 0xf0, 0xa1, 0x03


	//----- nvinfo : EIATTR_SPARSE_MMA_MASK
	.align		4
.L_1784:
        /*0018*/ 	.byte	0x03, 0x50
        /*001a*/ 	.short	0x0000


	//----- nvinfo : EIATTR_MAXREG_COUNT
	.align		4
        /*001c*/ 	.byte	0x03, 0x1b
        /*001e*/ 	.short	0x00ff


	//----- nvinfo : EIATTR_NUM_BARRIERS
	.align		4
        /*0020*/ 	.byte	0x02, 0x4c
        /*0022*/ 	.byte	0x01
	.zero		1


	//----- nvinfo : EIATTR_MERCURY_ISA_VERSION
	.align		4
        /*0024*/ 	.byte	0x03, 0x5f
        /*0026*/ 	.short	0x0101


	//----- nvinfo : EIATTR_COOP_GROUP_MASK_REGIDS
	.align		4
        /*0028*/ 	.byte	0x04, 0x29
        /*002a*/ 	.short	(.L_1786 - .L_1785)


	//   ....[0]....
.L_1785:
        /*002c*/ 	.word	0xffffffff


	//   ....[1]....
        /*0030*/ 	.word	0xffffffff


	//   ....[2]....
        /*0034*/ 	.word	0xffffffff


	//   ....[3]....
        /*0038*/ 	.word	0xffffffff


	//   ....[4]....
        /*003c*/ 	.word	0xffffffff


	//   ....[5]....
        /*0040*/ 	.word	0xffffffff


	//   ....[6]....
        /*0044*/ 	.word	0xffffffff


	//   ....[7]....
        /*0048*/ 	.word	0xffffffff


	//   ....[8]....
        /*004c*/ 	.word	0xffffffff


	//   ....[9]....
        /*0050*/ 	.word	0xffffffff


	//   ....[10]....
        /*0054*/ 	.word	0xffffffff


	//   ....[11]....
        /*0058*/ 	.word	0xffffffff


	//   ....[12]....
        /*005c*/ 	.word	0xffffffff


	//   ....[13]....
        /*0060*/ 	.word	0xffffffff


	//   ....[14]....
        /*0064*/ 	.word	0xffffffff


	//   ....[15]....
        /*0068*/ 	.word	0xffffffff


	//   ....[16]....
        /*006c*/ 	.word	0xffffffff


	//   ....[17]....
        /*0070*/ 	.word	0xffffffff


	//----- nvinfo : EIATTR_COOP_GROUP_INSTR_OFFSETS
	.align		4
.L_1786:
        /*0074*/ 	.byte	0x04, 0x28
        /*0076*/ 	.short	(.L_1788 - .L_1787)


	//   ....[0]....
.L_1787:
        /*0078*/ 	.word	0x00014e10


	//   ....[1]....
        /*007c*/ 	.word	0x00014e30


	//   ....[2]....
        /*0080*/ 	.word	0x00014e50


	//   ....[3]....
        /*0084*/ 	.word	0x00014e70


	//   ....[4]....
        /*0088*/ 	.word	0x00014e90


	//   ....[5]....
        /*008c*/ 	.word	0x000152d0


	//   ....[6]....
        /*0090*/ 	.word	0x000152f0


	//   ....[7]....
        /*0094*/ 	.word	0x00015320


	//   ....[8]....
        /*0098*/ 	.word	0x00015390


	//   ....[9]....
        /*009c*/ 	.word	0x000153b0


	//   ....[10]....
        /*00a0*/ 	.word	0x00015550


	//   ....[11]....
        /*00a4*/ 	.word	0x00015590


	//   ....[12]....
        /*00a8*/ 	.word	0x000155b0


	//   ....[13]....
        /*00ac*/ 	.word	0x000155f0


	//   ....[14]....
        /*00b0*/ 	.word	0x000156b0


	//   ....[15]....
        /*00b4*/ 	.word	0x000156e0


	//   ....[16]....
        /*00b8*/ 	.word	0x000157a0


	//   ....[17]....
        /*00bc*/ 	.word	0x000157d0


	//----- nvinfo : EIATTR_VRC_CTA_INIT_COUNT
	.align		4
.L_1788:
        /*00c0*/ 	.byte	0x02, 0x4a
	.zero		1
	.zero		1


	//----- nvinfo : EIATTR_EXIT_INSTR_OFFSETS
	.align		4
        /*00c4*/ 	.byte	0x04, 0x1c
        /*00c6*/ 	.short	(.L_1790 - .L_1789)


	//   ....[0]....
.L_1789:
        /*00c8*/ 	.word	0x00000720


	//   ....[1]....
        /*00cc*/ 	.word	0x00016060


	//----- nvinfo : EIATTR_INDIRECT_BRANCH_TARGETS
	.align		4
.L_1790:
        /*00d0*/ 	.byte	0x04, 0x34
        /*00d2*/ 	.short	(.L_1792 - .L_1791)


	//   ....[0]....
.L_1791:
        /*00d4*/ 	.word	.L_x_27082@srel
        /*00d8*/ 	.short	0x0
        /*00da*/ 	.short	0x0
        /*00dc*/ 	.word	0x3
        /*00e0*/ 	.word	.L_x_27083@srel
        /*00e4*/ 	.word	.L_x_27084@srel
        /*00e8*/ 	.word	.L_x_27085@srel


	//----- nvinfo : EIATTR_MAX_THREADS
	.align		4
.L_1792:
        /*00ec*/ 	.byte	0x04, 0x05
        /*00ee*/ 	.short	(.L_1794 - .L_1793)
.L_1793:
        /*00f0*/ 	.word	0x00000080
        /*00f4*/ 	.word	0x00000001
        /*00f8*/ 	.word	0x00000001


	//----- nvinfo : EIATTR_CRS_STACK_SIZE
	.align		4
.L_1794:
        /*00fc*/ 	.byte	0x04, 0x1e
        /*00fe*/ 	.short	(.L_1796 - .L_1795)
.L_1795:
        /*0100*/ 	.word	0x00000000


	//----- nvinfo : EIATTR_CBANK_PARAM_SIZE
	.align		4
.L_1796:
        /*0104*/ 	.byte	0x03, 0x19
        /*0106*/ 	.short	0x00e8


	//----- nvinfo : EIATTR_PARAM_CBANK
	.align		4
        /*0108*/ 	.byte	0x04, 0x0a
        /*010a*/ 	.short	(.L_1798 - .L_1797)
	.align		4
.L_1797:
        /*010c*/ 	.word	index@(.nv.constant0._ZN10layer_norm13ln_fwd_kernelINS_13Kernel_traitsIf13__nv_bfloat16S2_S2_fjLj4096ELj1ELj1ELj4ELj16ENS_18Kernel_traits_baseILj4096EfS2_S2_S2_fjLj128EEEEELb1ELb1ELb0ELb1EEEvNS_9FwdParamsE)
        /*0110*/ 	.short	0x0380
        /*0112*/ 	.short	0x00e8


	//----- nvinfo : EIATTR_SW_WAR
	.align		4
.L_1798:
        /*0114*/ 	.byte	0x04, 0x36
        /*0116*/ 	.short	(.L_1800 - .L_1799)
.L_1799:
        /*0118*/ 	.word	0x00000008
.L_1800:


//--------------------- .nv.info._ZN10layer_norm13ln_fwd_kernelINS_13Kernel_traitsIf13__nv_bfloat16S2_S2_fjLj4096ELj1ELj1ELj4ELj16ENS_18Kernel_traits_baseILj4096EfS2_S2_S2_fjLj128EEEEELb1ELb1ELb1ELb0EEEvNS_9FwdParamsE --------------------------
	.section	.nv.info._ZN10layer_norm13ln_fwd_kernelINS_13Kernel_traitsIf13__nv_bfloat16S2_S2_fjLj4096ELj1ELj1ELj4ELj16ENS_18Kernel_traits_baseILj4096EfS2_S2_S2_fjLj128EEEEELb1ELb1ELb1ELb0EEEvNS_9FwdParamsE,"",@"SHT_CUDA_INFO"
	.sectionflags	@""
	.align	4


	//----- nvinfo : EIATTR_CUDA_API_VERSION
	.align		4
        /*0000*/ 	.byte	0x04, 0x37
        /*0002*/ 	.short	(.L_1802 - .L_1801)
.L_1801:
        /*0004*/ 	.word	0x00000082


	//----- nvinfo : EIATTR_KPARAM_INFO
	.align		4
.L_1802:
        /*0008*/ 	.byte	0x04, 0x17
        /*000a*/ 	.short	(.L_1804 - .L_1803)
.L_1803:
        /*000c*/ 	.word	0x00000000
        /*0010*/ 	.short	0x0000
        /*0012*/ 	.short	0x0000
        /*0014*/ 	.byte	0x00, 0xf0, 0xa1, 0x03


	//----- nvinfo : EIATTR_SPARSE_MMA_MASK
	.align		4
.L_1804:
        /*0018*/ 	.byte	0x03, 0x50
        /*001a*/ 	.short	0x0000


	//----- nvinfo : EIATTR_MAXREG_COUNT
	.align		4
        /*001c*/ 	.byte	0x03, 0x1b
        /*001e*/ 	.short	0x00ff


	//----- nvinfo : EIATTR_NUM_BARRIERS
	.align		4
        /*0020*/ 	.byte	0x02, 0x4c
        /*0022*/ 	.byte	0x01
	.zero		1


	//----- nvinfo : EIATTR_MERCURY_ISA_VERSION
	.align		4
        /*0024*/ 	.byte	0x03, 0x5f
        /*0026*/ 	.short	0x0101


	//----- nvinfo : EIATTR_COOP_GROUP_MASK_REGIDS
	.align		4
        /*0028*/ 	.byte	0x04, 0x29
        /*002a*/ 	.short	(.L_1806 - .L_1805)


	//   ....[0]....
.L_1805:
        /*002c*/ 	.word	0xffffffff


	//   ....[1]....
        /*0030*/ 	.word	0xffffffff


	//   ....[2]....
        /*0034*/ 	.word	0xffffffff


	//   ....[3]....
        /*0038*/ 	.word	0xffffffff


	//   ....[4]....
        /*003c*/ 	.word	0xffffffff


	//   ....[5]....
        /*0040*/ 	.word	0xffffffff


	//   ....[6]....
        /*0044*/ 	.word	0xffffffff


	//   ....[7]....
        /*0048*/ 	.word	0xffffffff


	//   ....[8]....
        /*004c*/ 	.word	0xffffffff


	//   ....[9]....
        /*0050*/ 	.word	0xffffffff


	//   ....[10]....
        /*0054*/ 	.word	0xffffffff


	//   ....[11]....
        /*0058*/ 	.word	0xffffffff


	//   ....[12]....
        /*005c*/ 	.word	0xffffffff


	//   ....[13]....
        /*0060*/ 	.word	0xffffffff


	//   ....[14]....
        /*0064*/ 	.word	0xffffffff


	//   ....[15]....
        /*0068*/ 	.word	0xffffffff


	//   ....[16]....
        /*006c*/ 	.word	0xffffffff


	//   ....[17]....
        /*0070*/ 	.word	0xffffffff


	//----- nvinfo : EIATTR_COOP_GROUP_INSTR_OFFSETS
	.align		4
.L_1806:
        /*0074*/ 	.byte	0x04, 0x28
        /*0076*/ 	.short	(.L_1808 - .L_1807)


	//   ....[0]....
.L_1807:
        /*0078*/ 	.word	0x0001ca90


	//   ....[1]....
        /*007c*/ 	.word	0x0001cab0


	//   ....[2]....
        /*0080*/ 	.word	0x0001cad0


	//   ....[3]....
        /*0084*/ 	.word	0x0001caf0


	//   ....[4]....
        /*0088*/ 	.word	0x0001cb10


	//   ....[5]....
        /*008c*/ 	.word	0x0001cf80


	//   ....[6]....
        /*0090*/ 	.word	0x0001cfa0


	//   ....[7]....
        /*0094*/ 	.word	0x0001cfc0


	//   ....[8]....
        /*0098*/ 	.word	0x0001cfe0


	//   ....[9]....
        /*009c*/ 	.word	0x0001d000


	//   ....[10]....
        /*00a0*/ 	.word	0x0001d180


	//   ....[11]....
        /*00a4*/ 	.word	0x0001d1c0


	//   ....[12]....
        /*00a8*/ 	.word	0x0001d1d0


	//   ....[13]....
        /*00ac*/ 	.word	0x0001d220


	//   ....[14]....
        /*00b0*/ 	.word	0x0001d2f0


	//   ....[15]....
        /*00b4*/ 	.word	0x0001d320


	//   ....[16]....
        /*00b8*/ 	.word	0x0001d3d0


	//   ....[17]....
        /*00bc*/ 	.word	0x0001d3f0


	//----- nvinfo : EIATTR_VRC_CTA_INIT_COUNT
	.align		4
.L_1808:
        /*00c0*/ 	.byte	0x02, 0x4a
	.zero		1
	.zero		1


	//----- nvinfo : EIATTR_EXIT_INSTR_OFFSETS
	.align		4
        /*00c4*/ 	.byte	0x04, 0x1c
        /*00c6*/ 	.short	(.L_1810 - .L_1809)


	//   ....[0]....
.L_1809:
        /*00c8*/ 	.word	0x00000a90


	//   ....[1]....
        /*00cc*/ 	.word	0x0001de40


	//----- nvinfo : EIATTR_MAX_THREADS
	.align		4
.L_1810:
        /*00d0*/ 	.byte	0x04, 0x05
        /*00d2*/ 	.short	(.L_1812 - .L_1811)
.L_1811:
        /*00d4*/ 	.word	0x00000080
        /*00d8*/ 	.word	0x00000001
        /*00dc*/ 	.word	0x00000001


	//----- nvinfo : EIATTR_CRS_STACK_SIZE
	.align		4
.L_1812:
        /*00e0*/ 	.byte	0x04, 0x1e
        /*00e2*/ 	.short	(.L_1814 - .L_1813)
.L_1813:
        /*00e4*/ 	.word	0x00000000


	//----- nvinfo : EIATTR_CBANK_PARAM_SIZE
	.align		4
.L_1814:
        /*00e8*/ 	.byte	0x03, 0x19
        /*00ea*/ 	.short	0x00e8


	//----- nvinfo : EIATTR_PARAM_CBANK
	.align		4
        /*00ec*/ 	.byte	0x04, 0x0a
        /*00ee*/ 	.short	(.L_1816 - .L_1815)
	.align		4
.L_1815:
        /*00f0*/ 	.word	index@(.nv.constant0._ZN10layer_norm13ln_fwd_kernelINS_13Kernel_traitsIf13__nv_bfloat16S2_S2_fjLj4096ELj1ELj1ELj4ELj16ENS_18Kernel_traits_baseILj4096EfS2_S2_S2_fjLj128EEEEELb1ELb1ELb1ELb0EEEvNS_9FwdParamsE)
        /*00f4*/ 	.short	0x0380
        /*00f6*/ 	.short	0x00e8


	//----- nvinfo : EIATTR_SW_WAR
	.align		4
.L_1816:
        /*00f8*/ 	.byte	0x04, 0x36
        /*00fa*/ 	.short	(.L_1818 - .L_1817)
.L_1817:
        /*00fc*/ 	.word	0x00000008
.L_1818:


//--------------------- .nv.info._ZN10layer_norm13ln_fwd_kernelINS_13Kernel_traitsIf13__nv_bfloat16S2_S2_fjLj4096ELj1ELj1ELj4ELj16ENS_18Kernel_traits_baseILj4096EfS2_S2_S2_fjLj128EEEEELb1ELb1ELb1ELb1EEEvNS_9FwdParamsE --------------------------
	.section	.nv.info._ZN10layer_norm13ln_fwd_kernelINS_13Kernel_traitsIf13__nv_bfloat16S2_S2_fjLj4096ELj1ELj1ELj4ELj16ENS_18Kernel_traits_baseILj4096EfS2_S2_S2_fjLj128EEEEELb1ELb1ELb1ELb1EEEvNS_9FwdParamsE,"",@"SHT_CUDA_INFO"
	.sectionflags	@""
	.align	4


	//----- nvinfo : EIATTR_CUDA_API_VERSION
	.align		4
        /*0000*/ 	.byte	0x04, 0x37
        /*0002*/ 	.short	(.L_1820 - .L_1819)
.L_1819:
        /*0004*/ 	.word	0x00000082


	//----- nvinfo : EIATTR_KPARAM_INFO
	.align		4
.L_1820:
        /*0008*/ 	.byte	0x04, 0x17
        /*000a*/ 	.short	(.L_1822 - .L_1821)
.L_1821:
        /*000c*/ 	.word	0x00000000
        /*0010*/ 	.short	0x0000
        /*0012*/ 	.short	0x0000
        /*0014*/ 	.byte	0x00, 0xf0, 0xa1, 0x03


	//----- nvinfo : EIATTR_SPARSE_MMA_MASK
	.align		4
.L_1822:
        /*0018*/ 	.byte	0x03, 0x50
        /*001a*/ 	.short	0x0000


	//----- nvinfo : EIATTR_MAXREG_COUNT
	.align		4
        /*001c*/ 	.byte	0x03, 0x1b
        /*001e*/ 	.short	0x00ff


	//----- nvinfo : EIATTR_NUM_BARRIERS
	.align		4
        /*0020*/ 	.byte	0x02, 0x4c
        /*0022*/ 	.byte	0x01
	.zero		1


	//----- nvinfo : EIATTR_MERCURY_ISA_VERSION
	.align		4
        /*0024*/ 	.byte	0x03, 0x5f
        /*0026*/ 	.short	0x0101


	//----- nvinfo : EIATTR_COOP_GROUP_MASK_REGIDS
	.align		4
        /*0028*/ 	.byte	0x04, 0x29
        /*002a*/ 	.short	(.L_1824 - .L_1823)


	//   ....[0]....
.L_1823:
        /*002c*/ 	.word	0xffffffff


	//   ....[1]....
        /*0030*/ 	.word	0xffffffff


	//   ....[2]....
        /*0034*/ 	.word	0xffffffff


	//   ....[3]....
        /*0038*/ 	.word	0xffffffff


	//   ....[4]....
        /*003c*/ 	.word	0xffffffff


	//   ....[5]....
        /*0040*/ 	.word	0xffffffff


	//   ....[6]....
        /*0044*/ 	.word	0xffffffff


	//   ....[7]....
        /*0048*/ 	.word	0xffffffff


	//   ....[8]....
        /*004c*/ 	.word	0xffffffff


	//   ....[9]....
        /*0050*/ 	.word	0xffffffff


	//   ....[10]....
        /*0054*/ 	.word	0xffffffff


	//   ....[11]....
        /*0058*/ 	.word	0xffffffff


	//   ....[12]....
        /*005c*/ 	.word	0xffffffff


	//   ....[13]....
        /*0060*/ 	.word	0xffffffff


	//   ....[14]....
        /*0064*/ 	.word	0xffffffff


	//   ....[15]....
        /*0068*/ 	.word	0xffffffff


	//   ....[16]....
        /*006c*/ 	.word	0xffffffff


	//   ....[17]....
        /*0070*/ 	.word	0xffffffff


	//----- nvinfo : EIATTR_COOP_GROUP_INSTR_OFFSETS
	.align		4
.L_1824:
        /*0074*/ 	.byte	0x04, 0x28
        /*0076*/ 	.short	(.L_1826 - .L_1825)


	//   ....[0]....
.L_1825:
        /*0078*/ 	.word	0x000169c0


	//   ....[1]....
        /*007c*/ 	.word	0x000169e0


	//   ....[2]....
        /*0080*/ 	.word	0x00016a00


	//   ....[3]....
        /*0084*/ 	.word	0x00016a20


	//   ....[4]....
        /*0088*/ 	.word	0x00016a40


	//   ....[5]....
        /*008c*/ 	.word	0x00016e70


	//   ....[6]....
        /*0090*/ 	.word	0x00016e90


	//   ....[7]....
        /*0094*/ 	.word	0x00016eb0


	//   ....[8]....
        /*0098*/ 	.word	0x00016ee0


	//   ....[9]....
        /*009c*/ 	.word	0x00016f10


	//   ....[10]....
        /*00a0*/ 	.word	0x000170b0


	//   ....[11]....
        /*00a4*/ 	.word	0x000170f0


	//   ....[12]....
        /*00a8*/ 	.word	0x00017160


	//   ....[13]....
        /*00ac*/ 	.word	0x000171a0


	//   ....[14]....
        /*00b0*/ 	.word	0x00017200


	//   ....[15]....
        /*00b4*/ 	.word	0x000172a0


	//   ....[16]....
        /*00b8*/ 	.word	0x00017300


	//   ....[17]....
        /*00bc*/ 	.word	0x00017320


	//----- nvinfo : EIATTR_VRC_CTA_INIT_COUNT
	.align		4
.L_1826:
        /*00c0*/ 	.byte	0x02, 0x4a
	.zero		1
	.zero		1


	//----- nvinfo : EIATTR_EXIT_INSTR_OFFSETS
	.align		4
        /*00c4*/ 	.byte	0x04, 0x1c
        /*00c6*/ 	.short	(.L_1828 - .L_1827)


	//   ....[0]....
.L_1827:
        /*00c8*/ 	.word	0x00000740


	//   ....[1]....
        /*00cc*/ 	.word	0x00017c70


	//----- nvinfo : EIATTR_MAX_THREADS
	.align		4
.L_1828:
        /*00d0*/ 	.byte	0x04, 0x05
        /*00d2*/ 	.short	(.L_1830 - .L_1829)
.L_1829:
        /*00d4*/ 	.word	0x00000080
        /*00d8*/ 	.word	0x00000001
        /*00dc*/ 	.word	0x00000001


	//----- nvinfo : EIATTR_CRS_STACK_SIZE
	.align		4
.L_1830:
        /*00e0*/ 	.byte	0x04, 0x1e
        /*00e2*/ 	.short	(.L_1832 - .L_1831)
.L_1831:
        /*00e4*/ 	.word	0x00000000


	//----- nvinfo : EIATTR_CBANK_PARAM_SIZE
	.align		4
.L_1832:
        /*00e8*/ 	.byte	0x03, 0x19
        /*00ea*/ 	.short	0x00e8


	//----- nvinfo : EIATTR_PARAM_CBANK
	.align		4
        /*00ec*/ 	.byte	0x04, 0x0a
        /*00ee*/ 	.short	(.L_1834 - .L_1833)
	.align		4
.L_1833:
        /*00f0*/ 	.word	index@(.nv.constant0._ZN10layer_norm13ln_fwd_kernelINS_13Kernel_traitsIf13__nv_bfloat16S2_S2_fjLj4096ELj1ELj1ELj4ELj16ENS_18Kernel_traits_baseILj4096EfS2_S2_S2_fjLj128EEEEELb1ELb1ELb1ELb1EEEvNS_9FwdParamsE)
        /*00f4*/ 	.short	0x0380
        /*00f6*/ 	.short	0x00e8


	//----- nvinfo : EIATTR_SW_WAR
	.align		4
.L_1834:
        /*00f8*/ 	.byte	0x04, 0x36
        /*00fa*/ 	.short	(.L_1836 - .L_1835)
.L_1835:
        /*00fc*/ 	.word	0x00000008
.L_1836:


//--------------------- .nv.info._ZN10layer_norm13ln_fwd_kernelINS_13Kernel_traitsI13__nv_bfloat16S2_fS2_fjLj4096ELj1ELj1ELj4ELj16ENS_18Kernel_traits_baseILj4096ES2_S2_fS2_fjLj128EEEEELb0ELb0ELb0ELb0EEEvNS_9FwdParamsE --------------------------
	.section	.nv.info._ZN10layer_norm13ln_fwd_kernelINS_13Kernel_traitsI13__nv_bfloat16S2_fS2_fjLj4096ELj1ELj1ELj4ELj16ENS_18Kernel_traits_baseILj4096ES2_S2_fS2_fjLj128EEEEELb0ELb0ELb0ELb0EEEvNS_9FwdParamsE,"",@"SHT_CUDA_INFO"
	.sectionflags	@""
	.align	4


	//----- nvinfo : EIATTR_CUDA_API_VERSION
	.align		4
        /*0000*/ 	.byte	0x04, 0x37
        /*0002*/ 	.short	(.L_1838 - .L_1837)
.L_1837:
        /*0004*/ 	.word	0x00000082


	//----- nvinfo : EIATTR_KPARAM_INFO
	.align		4
.L_1838:
        /*0008*/ 	.byte	0x04, 0x17
        /*000a*/ 	.short	(.L_1840 - .L_1839)
.L_1839:
        /*000c*/ 	.word	0x00000000
        /*0010*/ 	.short	0x0000
        /*0012*/ 	.short	0x0000
        /*0014*/ 	.byte	0x00, 0xf0, 0xa1, 0x03


	//----- nvinfo : EIATTR_SPARSE_MMA_MASK
	.align		4
.L_1840:
        /*0018*/ 	.byte	0x03, 0x50
        /*001a*/ 	.short	0x0000


	//----- nvinfo : EIATTR_MAXREG_COUNT
	.align		4
        /*001c*/ 	.byte	0x03, 0x1b
        /*001e*/ 	.short	0x00ff


	//----- nvinfo : EIATTR_NUM_BARRIERS
	.align		4
        /*0020*/ 	.byte	0x02, 0x4c
        /*0022*/ 	.byte	0x01
	.zero		1


	//----- nvinfo : EIATTR_MERCURY_ISA_VERSION
	.align		4
        /*0024*/ 	.byte	0x03, 0x5f
        /*0026*/ 	.short	0x0101


	//----- nvinfo : EIATTR_COOP_GROUP_MASK_REGIDS
	.align		4
        /*0028*/ 	.byte	0x04, 0x29
        /*002a*/ 	.short	(.L_1842 - .L_1841)


	//   ....[0]....
.L_1841:
        /*002c*/ 	.word	0xffffffff


	//   ....[1]....
        /*0030*/ 	.word	0xffffffff


	//   ....[2]....
        /*0034*/ 	.word	0xffffffff


	//   ....[3]....
        /*0038*/ 	.word	0xffffffff


	//   ....[4]....
        /*003c*/ 	.word	0xffffffff


	//   ....[5]....
        /*0040*/ 	.word	0xffffffff


	//   ....[6]....
        /*0044*/ 	.word	0xffffffff


	//   ....[7]....
        /*0048*/ 	.word	0xffffffff


	//   ....[8]....
        /*004c*/ 	.word	0xffffffff


	//   ....[9]....
        /*0050*/ 	.word	0xffffffff


	//   ....[10]....
        /*0054*/ 	.word	0xffffffff


	//   ....[11]....
        /*0058*/ 	.word	0xffffffff


	//   ....[12]....
        /*005c*/ 	.word	0xffffffff


	//   ....[13]....
        /*0060*/ 	.word	0xffffffff


	//   ....[14]....
        /*0064*/ 	.word	0xffffffff


	//   ....[15]....
        /*0068*/ 	.word	0xffffffff


	//   ....[16]....
        /*006c*/ 	.word	0xffffffff


	//   ....[17]....
        /*0070*/ 	.word	0xffffffff


	//----- nvinfo : EIATTR_COOP_GROUP_INSTR_OFFSETS
	.align		4
.L_1842:
        /*0074*/ 	.byte	0x04, 0x28
        /*0076*/ 	.short	(.L_1844 - .L_1843)


	//   ....[0]....
.L_1843:
        /*0078*/ 	.word	0x00001b60


	//   ....[1]....
        /*007c*/ 	.word	0x00001b80


	//   ....[2]....
        /*0080*/ 	.word	0x00001ba0


	//   ....[3]....
        /*0084*/ 	.word	0x00001bc0


	//   ....[4]....
        /*0088*/ 	.word	0x00001be0


	//   ....[5]....
        /*008c*/ 	.word	0x00002050


	//   ....[6]....
        /*0090*/ 	.word	0x00002070


	//   ....[7]....
        /*0094*/ 	.word	0x000020a0


	//   ....[8]....
        /*0098*/ 	.word	0x000020c0


	//   ....[9]....
        /*009c*/ 	.word	0x000020e0


	//   ....[10]....
        /*00a0*/ 	.word	0x00002170


	//   ....[11]....
        /*00a4*/ 	.word	0x000021e0


	//   ....[12]....
        /*00a8*/ 	.word	0x00002220


	//   ....[13]....
        /*00ac*/ 	.word	0x00002240


	//   ....[14]....
        /*00b0*/ 	.word	0x000022d0


	//   ....[15]....
        /*00b4*/ 	.word	0x00002300


	//   ....[16]....
        /*00b8*/ 	.word	0x000023b0


	//   ....[17]....
        /*00bc*/ 	.word	0x000023e0


	//----- nvinfo : EIATTR_VRC_CTA_INIT_COUNT
	.align		4
.L_1844:
        /*00c0*/ 	.byte	0x02, 0x4a
	.zero		1
	.zero		1


	//----- nvinfo : EIATTR_EXIT_INSTR_OFFSETS
	.align		4
        /*00c4*/ 	.byte	0x04, 0x1c
        /*00c6*/ 	.short	(.L_1846 - .L_1845)


	//   ....[0]....
.L_1845:
        /*00c8*/ 	.word	0x00000560


	//   ....[1]....
        /*00cc*/ 	.word	0x000031d0


	//----- nvinfo : EIATTR_MAX_THREADS
	.align		4
.L_1846:
        /*00d0*/ 	.byte	0x04, 0x05
        /*00d2*/ 	.short	(.L_1848 - .L_1847)
.L_1847:
        /*00d4*/ 	.word	0x00000080
        /*00d8*/ 	.word	0x00000001
        /*00dc*/ 	.word	0x00000001


	//----- nvinfo : EIATTR_CRS_STACK_SIZE
	.align		4
.L_1848:
        /*00e0*/ 	.byte	0x04, 0x1e
        /*00e2*/ 	.short	(.L_1850 - .L_1849)
.L_1849:
        /*00e4*/ 	.word	0x00000000


	//----- nvinfo : EIATTR_CBANK_PARAM_SIZE
	.align		4
.L_1850:
        /*00e8*/ 	.byte	0x03, 0x19
        /*00ea*/ 	.short	0x00e8


	//----- nvinfo : EIATTR_PARAM_CBANK
	.align		4
        /*00ec*/ 	.byte	0x04, 0x0a
        /*00ee*/ 	.short	(.L_1852 - .L_1851)
	.align		4
.L_1851:
        /*00f0*/ 	.word	index@(.nv.constant0._ZN10layer_norm13ln_fwd_kernelINS_13Kernel_traitsI13__nv_bfloat16S2_fS2_fjLj4096ELj1ELj1ELj4ELj16ENS_18Kernel_traits_baseILj4096ES2_S2_fS2_fjLj128EEEEELb0ELb0ELb0ELb0EEEvNS_9FwdParamsE)
        /*00f4*/ 	.short	0x0380
        /*00f6*/ 	.short	0x00e8


	//----- nvinfo : EIATTR_SW_WAR
	.align		4
.L_1852:
        /*00f8*/ 	.byte	0x04, 0x36
        /*00fa*/ 	.short	(.L_1854 - .L_1853)
.L_1853:
        /*00fc*/ 	.word	0x00000008
.L_1854:


//--------------------- .nv.info._ZN10layer_norm13ln_fwd_kernelINS_13Kernel_traitsI13__nv_bfloat16S2_fS2_fjLj4096ELj1ELj1ELj4ELj16ENS_18Kernel_traits_baseILj4096ES2_S2_fS2_fjLj128EEEEELb0ELb0ELb0ELb1EEEvNS_9FwdParamsE --------------------------
	.section	.nv.info._ZN10layer_norm13ln_fwd_kernelINS_13Kernel_traitsI13__nv_bfloat16S2_fS2_fjLj4096ELj1ELj1ELj4ELj16ENS_18Kernel_traits_baseILj4096ES2_S2_fS2_fjLj128EEEEELb0ELb0ELb0ELb1EEEvNS_9FwdParamsE,"",@"SHT_CUDA_INFO"
	.sectionflags	@""
	.align	4


	//----- nvinfo : EIATTR_CUDA_API_VERSION
	.align		4
        /*0000*/ 	.byte	0x04, 0x37
        /*0002*/ 	.short	(.L_1856 - .L_1855)
.L_1855:
        /*0004*/ 	.word	0x00000082


	//----- nvinfo : EIATTR_KPARAM_INFO
	.align		4
.L_1856:
        /*0008*/ 	.byte	0x04, 0x17
        /*000a*/ 	.short	(.L_1858 - .L_1857)
.L_1857:
        /*000c*/ 	.word	0x00000000
        /*0010*/ 	.short	0x0000
        /*0012*/ 	.short	0x0000
        /*0014*/ 	.byte	0x00, 0xf0, 0xa1, 0x03


	//----- nvinfo : EIATTR_SPARSE_MMA_MASK
	.align		4
.L_1858:
        /*0018*/ 	.byte	0x03, 0x50
        /*001a*/ 	.short	0x0000


	//----- nvinfo : EIATTR_MAXREG_COUNT
	.align		4
        /*001c*/ 	.byte	0x03, 0x1b
        /*001e*/ 	.short	0x00ff


	//----- nvinfo : EIATTR_NUM_BARRIERS
	.align		4
        /*0020*/ 	.byte	0x02, 0x4c
        /*0022*/ 	.byte	0x01
	.zero		1


	//----- nvinfo : EIATTR_MERCURY_ISA_VERSION
	.align		4
        /*0024*/ 	.byte	0x03, 0x5f
        /*0026*/ 	.short	0x0101


	//----- nvinfo : EIATTR_COOP_GROUP_MASK_REGIDS
	.align		4
        /*0028*/ 	.byte	0x04, 0x29
        /*002a*/ 	.short	(.L_1860 - .L_1859)


	//   ....[0]....
.L_1859:
        /*002c*/ 	.word	0xffffffff


	//   ....[1]....
        /*0030*/ 	.word	0xffffffff


	//   ....[2]....
        /*0034*/ 	.word	0xffffffff


	//   ....[3]....
        /*0038*/ 	.word	0xffffffff


	//   ....[4]....
        /*003c*/ 	.word	0xffffffff


	//   ....[5]....
        /*0040*/ 	.word	0xffffffff


	//   ....[6]....
        /*0044*/ 	.word	0xffffffff


	//   ....[7]....
        /*0048*/ 	.word	0xffffffff


	//   ....[8]....
        /*004c*/ 	.word	0xffffffff


	//   ....[9]....
        /*0050*/ 	.word	0xffffffff


	//   ....[10]....
        /*0054*/ 	.word	0xffffffff


	//   ....[11]....
        /*0058*/ 	.word	0xffffffff


	//   ....[12]....
        /*005c*/ 	.word	0xffffffff


	//   ....[13]....
        /*0060*/ 	.word	0xffffffff


	//   ....[14]....
        /*0064*/ 	.word	0xffffffff


	//   ....[15]....
        /*0068*/ 	.word	0xffffffff


	//   ....[16]....
        /*006c*/ 	.word	0xffffffff


	//   ....[17]....
        /*0070*/ 	.word	0xffffffff


	//----- nvinfo : EIATTR_COOP_GROUP_INSTR_OFFSETS
	.align		4
.L_1860:
        /*0074*/ 	.byte	0x04, 0x28
        /*0076*/ 	.short	(.L_1862 - .L_1861)


	//   ....[0]....
.L_1861:
        /*0078*/ 	.word	0x00001650


	//   ....[1]....
        /*007c*/ 	.word	0x00001670


	//   ....[2]....
        /*0080*/ 	.word	0x00001690


	//   ....[3]....
        /*0084*/ 	.word	0x000016b0


	//   ....[4]....
        /*0088*/ 	.word	0x000016d0


	//   ....[5]....
        /*008c*/ 	.word	0x00001b00


	//   ....[6]....
        /*0090*/ 	.word	0x00001b20


	//   ....[7]....
        /*0094*/ 	.word	0x00001b40


	//   ....[8]....
        /*0098*/ 	.word	0x00001b60


	//   ....[9]....
        /*009c*/ 	.word	0x00001b80


	//   ....[10]....
        /*00a0*/ 	.word	0x00001cf0


	//   ....[11]....
        /*00a4*/ 	.word	0x00001d50


	//   ....[12]....
        /*00a8*/ 	.word	0x00001dc0


	//   ....[13]....
        /*00ac*/ 	.word	0x00001dd0


	//   ....[14]....
        /*00b0*/ 	.word	0x00001e60


	//   ....[15]....
        /*00b4*/ 	.word	0x00001ef0


	//   ....[16]....
        /*00b8*/ 	.word	0x00001f70


	//   ....[17]....
        /*00bc*/ 	.word	0x00001fe0


	//----- nvinfo : EIATTR_VRC_CTA_INIT_COUNT
	.align		4
.L_1862:
        /*00c0*/ 	.byte	0x02, 0x4a
	.zero		1
	.zero		1


	//----- nvinfo : EIATTR_EXIT_INSTR_OFFSETS
	.align		4
        /*00c4*/ 	.byte	0x04, 0x1c
        /*00c6*/ 	.short	(.L_1864 - .L_1863)


	//   ....[0]....
.L_1863:
        /*00c8*/ 	.word	0x000001e0


	//   ....[1]....
        /*00cc*/ 	.word	0x00002c00


	//----- nvinfo : EIATTR_MAX_THREADS
	.align		4
.L_1864:
        /*00d0*/ 	.byte	0x04, 0x05
        /*00d2*/ 	.short	(.L_1866 - .L_1865)
.L_1865:
        /*00d4*/ 	.word	0x00000080
        /*00d8*/ 	.word	0x00000001
        /*00dc*/ 	.word	0x00000001


	//----- nvinfo : EIATTR_CRS_STACK_SIZE
	.align		4
.L_1866:
        /*00e0*/ 	.byte	0x04, 0x1e
        /*00e2*/ 	.short	(.L_1868 - .L_1867)
.L_1867:
        /*00e4*/ 	.word	0x00000000


	//----- nvinfo : EIATTR_CBANK_PARAM_SIZE
	.align		4
.L_1868:
        /*00e8*/ 	.byte	0x03, 0x19
        /*00ea*/ 	.short	0x00e8


	//----- nvinfo : EIATTR_PARAM_CBANK
	.align		4
        /*00ec*/ 	.byte	0x04, 0x0a
        /*00ee*/ 	.short	(.L_1870 - .L_1869)
	.align		4
.L_1869:
        /*00f0*/ 	.word	index@(.nv.constant0._ZN10layer_norm13ln_fwd_kernelINS_13Kernel_traitsI13__nv_bfloat16S2_fS2_fjLj4096ELj1ELj1ELj4ELj16ENS_18Kernel_traits_baseILj4096ES2_S2_fS2_fjLj128EEEEELb0ELb0ELb0ELb1EEEvNS_9FwdParamsE)
        /*00f4*/ 	.short	0x0380
        /*00f6*/ 	.short	0x00e8


	//----- nvinfo : EIATTR_SW_WAR
	.align		4
.L_1870:
        /*00f8*/ 	.byte	0x04, 0x36
        /*00fa*/ 	.short	(.L_1872 - .L_1871)
.L_1871:
        /*00fc*/ 	.word	0x00000008
.L_1872:


//--------------------- .nv.info._ZN10layer_norm13ln_fwd_kernelINS_13Kernel_traitsI13__nv_bfloat16S2_fS2_fjLj4096ELj1ELj1ELj4ELj16ENS_18Kernel_traits_baseILj4096ES2_S2_fS2_fjLj128EEEEELb0ELb0ELb1ELb0EEEvNS_9FwdParamsE --------------------------
	.section	.nv.info._ZN10layer_norm13ln_fwd_kernelINS_13Kernel_traitsI13__nv_bfloat16S2_fS2_fjLj4096ELj1ELj1ELj4ELj16ENS_18Kernel_traits_baseILj4096ES2_S2_fS2_fjLj128EEEEELb0ELb0ELb1ELb0EEEvNS_9FwdParamsE,"",@"SHT_CUDA_INFO"
	.sectionflags	@""
	.align	4


	//----- nvinfo : EIATTR_CUDA_API_VERSION
	.align		4
        /*0000*/ 	.byte	0x04, 0x37
        /*0002*/ 	.short	(.L_1874 - .L_1873)
.L_1873:
        /*0004*/ 	.word	0x00000082


	//----- nvinfo : EIATTR_KPARAM_INFO
	.align		4
.L_1874:
        /*0008*/ 	.byte	0x04, 0x17
        /*000a*/ 	.short	(.L_1876 - .L_1875)
.L_1875:
        /*000c*/ 	.word	0x00000000
        /*0010*/ 	.short	0x0000
        /*0012*/ 	.short	0x0000
        /*0014*/ 	.byte	0x00, 0xf0, 0xa1, 0x03


	//----- nvinfo : EIATTR_SPARSE_MMA_MASK
	.align		4
.L_1876:
        /*0018*/ 	.byte	0x03, 0x50
        /*001a*/ 	.short	0x0000


	//----- nvinfo : EIATTR_MAXREG_COUNT
	.align		4
        /*001c*/ 	.byte	0x03, 0x1b
        /*001e*/ 	.short	0x00ff


	//----- nvinfo : EIATTR_NUM_BARRIERS
	.align		4
        /*0020*/ 	.byte	0x02, 0x4c
        /*0022*/ 	.byte	0x01
	.zero		1


	//----- nvinfo : EIATTR_MERCURY_ISA_VERSION
	.align		4
        /*0024*/ 	.byte	0x03, 0x5f
        /*0026*/ 	.short	0x0101


	//----- nvinfo : EIATTR_COOP_GROUP_MASK_REGIDS
	.align		4
        /*0028*/ 	.byte	0x04, 0x29
        /*002a*/ 	.short	(.L_1878 - .L_1877)


	//   ....[0]....
.L_1877:
        /*002c*/ 	.word	0xffffffff


	//   ....[1]....
        /*0030*/ 	.word	0xffffffff


	//   ....[2]....
        /*0034*/ 	.word	0xffffffff


	//   ....[3]....
        /*0038*/ 	.word	0xffffffff


	//   ....[4]....
        /*003c*/ 	.word	0xffffffff


	//   ....[5]....
        /*0040*/ 	.word	0xffffffff


	//   ....[6]....
        /*0044*/ 	.word	0xffffffff


	//   ....[7]....
        /*0048*/ 	.word	0xffffffff


	//   ....[8]....
        /*004c*/ 	.word	0xffffffff


	//   ....[9]....
        /*0050*/ 	.word	0xffffffff


	//   ....[10]....
        /*0054*/ 	.word	0xffffffff


	//   ....[11]....
        /*0058*/ 	.word	0xffffffff


	//   ....[12]....
        /*005c*/ 	.word	0xffffffff


	//   ....[13]....
        /*0060*/ 	.word	0xffffffff


	//   ....[14]....
        /*0064*/ 	.word	0xffffffff


	//   ....[15]....
        /*0068*/ 	.word	0xffffffff


	//   ....[16]....
        /*006c*/ 	.word	0xffffffff


	//   ....[17]....
        /*0070*/ 	.word	0xffffffff


	//----- nvinfo : EIATTR_COOP_GROUP_INSTR_OFFSETS
	.align		4
.L_1878:
        /*0074*/ 	.byte	0x04, 0x28
        /*0076*/ 	.short	(.L_1880 - .L_1879)


	//   ....[0]....
.L_1879:
        /*0078*/ 	.word	0x000021e0


	//   ....[1]....
        /*007c*/ 	.word	0x00002200


	//   ....[2]....
        /*0080*/ 	.word	0x00002220


	//   ....[3]....
        /*0084*/ 	.word	0x00002240


	//   ....[4]....
        /*0088*/ 	.word	0x00002260


	//   ....[5]....
        /*008c*/ 	.word	0x000026a0


	//   ....[6]....
        /*0090*/ 	.word	0x000026c0


	//   ....[7]....
        /*0094*/ 	.word	0x000026e0


	//   ....[8]....
        /*0098*/ 	.word	0x00002700


	//   ....[9]....
        /*009c*/ 	.word	0x00002730


	//   ....[10]....
        /*00a0*/ 	.word	0x000028c0


	//   ....[11]....
        /*00a4*/ 	.word	0x00002900


	//   ....[12]....
        /*00a8*/ 	.word	0x00002910


	//   ....[13]....
        /*00ac*/ 	.word	0x00002950


	//   ....[14]....
        /*00b0*/ 	.word	0x00002a20


	//   ....[15]....
        /*00b4*/ 	.word	0x00002a50


	//   ....[16]....
        /*00b8*/ 	.word	0x00002b20


	//   ....[17]....
        /*00bc*/ 	.word	0x00002b40


	//----- nvinfo : EIATTR_VRC_CTA_INIT_COUNT
	.align		4
.L_1880:
        /*00c0*/ 	.byte	0x02, 0x4a
	.zero		1
	.zero		1


	//----- nvinfo : EIATTR_EXIT_INSTR_OFFSETS
	.align		4
        /*00c4*/ 	.byte	0x04, 0x1c
        /*00c6*/ 	.short	(.L_1882 - .L_1881)


	//   ....[0]....
.L_1881:
        /*00c8*/ 	.word	0x00000540


	//   ....[1]....
        /*00cc*/ 	.word	0x000039a0


	//----- nvinfo : EIATTR_MAX_THREADS
	.align		4
.L_1882:
        /*00d0*/ 	.byte	0x04, 0x05
        /*00d2*/ 	.short	(.L_1884 - .L_1883)
.L_1883:
        /*00d4*/ 	.word	0x00000080
        /*00d8*/ 	.word	0x00000001
        /*00dc*/ 	.word	0x00000001


	//----- nvinfo : EIATTR_CRS_STACK_SIZE
	.align		4
.L_1884:
        /*00e0*/ 	.byte	0x04, 0x1e
        /*00e2*/ 	.short	(.L_1886 - .L_1885)
.L_1885:
        /*00e4*/ 	.word	0x00000000


	//----- nvinfo : EIATTR_CBANK_PARAM_SIZE
	.align		4
.L_1886:
        /*00e8*/ 	.byte	0x03, 0x19
        /*00ea*/ 	.short	0x00e8


	//----- nvinfo : EIATTR_PARAM_CBANK
	.align		4
        /*00ec*/ 	.byte	0x04, 0x0a
        /*00ee*/ 	.short	(.L_1888 - .L_1887)
	.align		4
.L_1887:
        /*00f0*/ 	.word	index@(.nv.constant0._ZN10layer_norm13ln_fwd_kernelINS_13Kernel_traitsI13__nv_bfloat16S2_fS2_fjLj4096ELj1ELj1ELj4ELj16ENS_18Kernel_traits_baseILj4096ES2_S2_fS2_fjLj128EEEEELb0ELb0ELb1ELb0EEEvNS_9FwdParamsE)
        /*00f4*/ 	.short	0x0380
        /*00f6*/ 	.short	0x00e8


	//----- nvinfo : EIATTR_SW_WAR
	.align		4
.L_1888:
        /*00f8*/ 	.byte	0x04, 0x36
        /*00fa*/ 	.short	(.L_1890 - .L_1889)
.L_1889:
        /*00fc*/ 	.word	0x00000008
.L_1890:


//--------------------- .nv.info._ZN10layer_norm13ln_fwd_kernelINS_13Kernel_traitsI13__nv_bfloat16S2_fS2_fjLj4096ELj1ELj1ELj4ELj16ENS_18Kernel_traits_baseILj4096ES2_S2_fS2_fjLj128EEEEELb0ELb0ELb1ELb1EEEvNS_9FwdParamsE --------------------------
	.section	.nv.info._ZN10layer_norm13ln_fwd_kernelINS_13Kernel_traitsI13__nv_bfloat16S2_fS2_fjLj4096ELj1ELj1ELj4ELj16ENS_18Kernel_traits_baseILj4096ES2_S2_fS2_fjLj128EEEEELb0ELb0ELb1ELb1EEEvNS_9FwdParamsE,"",@"SHT_CUDA_INFO"
	.sectionflags	@""
	.align	4


	//----- nvinfo : EIATTR_CUDA_API_VERSION
	.align		4
        /*0000*/ 	.byte	0x04, 0x37
        /*0002*/ 	.short	(.L_1892 - .L_1891)
.L_1891:
        /*0004*/ 	.word	0x00000082


	//----- nvinfo : EIATTR_KPARAM_INFO
	.align		4
.L_1892:
        /*0008*/ 	.byte	0x04, 0x17
        /*000a*/ 	.short	(.L_1894 - .L_1893)
.L_1893:
        /*000c*/ 	.word	0x00000000
        /*0010*/ 	.short	0x0000
        /*0012*/ 	.short	0x0000
        /*0014*/ 	.byte	0x00, 0xf0, 0xa1, 0x03


	//----- nvinfo : EIATTR_SPARSE_MMA_MASK
	.align		4
.L_1894:
        /*0018*/ 	.byte	0x03, 0x50
        /*001a*/ 	.short	0x0000


	//----- nvinfo : EIATTR_MAXREG_COUNT
	.align		4
        /*001c*/ 	.byte	0x03, 0x1b
        /*001e*/ 	.short	0x00ff


	//----- nvinfo : EIATTR_NUM_BARRIERS
	.align		4
        /*0020*/ 	.byte	0x02, 0x4c
        /*0022*/ 	.byte	0x01
	.zero		1


	//----- nvinfo : EIATTR_MERCURY_ISA_VERSION
	.align		4
        /*0024*/ 	.byte	0x03, 0x5f
        /*0026*/ 	.short	0x0101


	//----- nvinfo : EIATTR_COOP_GROUP_MASK_REGIDS
	.align		4
        /*0028*/ 	.byte	0x04, 0x29
        /*002a*/ 	.short	(.L_1896 - .L_1895)


	//   ....[0]....
.L_1895:
        /*002c*/ 	.word	0xffffffff


	//   ....[1]....
        /*0030*/ 	.word	0xffffffff


	//   ....[2]....
        /*0034*/ 	.word	0xffffffff


	//   ....[3]....
        /*0038*/ 	.word	0xffffffff


	//   ....[4]....
        /*003c*/ 	.word	0xffffffff


	//   ....[5]....
        /*0040*/ 	.word	0xffffffff


	//   ....[6]....
        /*0044*/ 	.word	0xffffffff


	//   ....[7]....
        /*0048*/ 	.word	0xffffffff


	//   ....[8]....
        /*004c*/ 	.word	0xffffffff


	//   ....[9]....
        /*0050*/ 	.word	0xffffffff


	//   ....[10]....
        /*0054*/ 	.word	0xffffffff


	//   ....[11]....
        /*0058*/ 	.word	0xffffffff


	//   ....[12]....
        /*005c*/ 	.word	0xffffffff


	//   ....[13]....
        /*0060*/ 	.word	0xffffffff


	//   ....[14]....
        /*0064*/ 	.word	0xffffffff


	//   ....[15]....
        /*0068*/ 	.word	0xffffffff


	//   ....[16]....
        /*006c*/ 	.word	0xffffffff


	//   ....[17]....
        /*0070*/ 	.word	0xffffffff


	//----- nvinfo : EIATTR_COOP_GROUP_INSTR_OFFSETS
	.align		4
.L_1896:
        /*0074*/ 	.byte	0x04, 0x28
        /*0076*/ 	.short	(.L_1898 - .L_1897)


	//   ....[0]....
.L_1897:
        /*0078*/ 	.word	0x00001d20


	//   ....[1]....
        /*007c*/ 	.word	0x00001d40


	//   ....[2]....
        /*0080*/ 	.word	0x00001d60


	//   ....[3]....
        /*0084*/ 	.word	0x00001d80


	//   ....[4]....
        /*0088*/ 	.word	0x00001da0


	//   ....[5]....
        /*008c*/ 	.word	0x000021f0


	//   ....[6]....
        /*0090*/ 	.word	0x00002210


	//   ....[7]....
        /*0094*/ 	.word	0x00002250


	//   ....[8]....
        /*0098*/ 	.word	0x00002290


	//   ....[9]....
        /*009c*/ 	.word	0x000022d0


	//   ....[10]....
        /*00a0*/ 	.word	0x000022e0


	//   ....[11]....
        /*00a4*/ 	.word	0x00002380


	//   ....[12]....
        /*00a8*/ 	.word	0x00002400


	//   ....[13]....
        /*00ac*/ 	.word	0x00002410


	//   ....[14]....
        /*00b0*/ 	.word	0x000024a0


	//   ....[15]....
        /*00b4*/ 	.word	0x000024d0


	//   ....[16]....
        /*00b8*/ 	.word	0x00002570


	//   ....[17]....
        /*00bc*/ 	.word	0x00002590


	//----- nvinfo : EIATTR_VRC_CTA_INIT_COUNT
	.align		4
.L_1898:
        /*00c0*/ 	.byte	0x02, 0x4a
	.zero		1
	.zero		1


	//----- nvinfo : EIATTR_EXIT_INSTR_OFFSETS
	.align		4
        /*00c4*/ 	.byte	0x04, 0x1c
        /*00c6*/ 	.short	(.L_1900 - .L_1899)


	//   ....[0]....
.L_1899:
        /*00c8*/ 	.word	0x000002f0


	//   ....[1]....
        /*00cc*/ 	.word	0x00003300


	//----- nvinfo : EIATTR_MAX_THREADS
	.align		4
.L_1900:
        /*00d0*/ 	.byte	0x04, 0x05
        /*00d2*/ 	.short	(.L_1902 - .L_1901)
.L_1901:
        /*00d4*/ 	.word	0x00000080
        /*00d8*/ 	.word	0x00000001
        /*00dc*/ 	.word	0x00000001


	//----- nvinfo : EIATTR_CBANK_PARAM_SIZE
	.align		4
.L_1902:
        /*00e0*/ 	.byte	0x03, 0x19
        /*00e2*/ 	.short	0x00e8


	//----- nvinfo : EIATTR_PARAM_CBANK
	.align		4
        /*00e4*/ 	.byte	0x04, 0x0a
        /*00e6*/ 	.short	(.L_1904 - .L_1903)
	.align		4
.L_1903:
        /*00e8*/ 	.word	index@(.nv.constant0._ZN10layer_norm13ln_fwd_kernelINS_13Kernel_traitsI13__nv_bfloat16S2_fS2_fjLj4096ELj1ELj1ELj4ELj16ENS_18Kernel_traits_baseILj4096ES2_S2_fS2_fjLj128EEEEELb0ELb0ELb1ELb1EEEvNS_9FwdParamsE)
        /*00ec*/ 	.short	0x0380
        /*00ee*/ 	.short	0x00e8


	//----- nvinfo : EIATTR_SW_WAR
	.align		4
.L_1904:
        /*00f0*/ 	.byte	0x04, 0x36
        /*00f2*/ 	.short	(.L_1906 - .L_1905)
.L_1905:
        /*00f4*/ 	.word	0x00000008
.L_1906:


//--------------------- .nv.info._ZN10layer_norm13ln_fwd_kernelINS_13Kernel_traitsI13__nv_bfloat16S2_fS2_fjLj4096ELj1ELj1ELj4ELj16ENS_18Kernel_traits_baseILj4096ES2_S2_fS2_fjLj128EEEEELb0ELb1ELb0ELb0EEEvNS_9FwdParamsE --------------------------
	.section	.nv.info._ZN10layer_norm13ln_fwd_kernelINS_13Kernel_traitsI13__nv_bfloat16S2_fS2_fjLj4096ELj1ELj1ELj4ELj16ENS_18Kernel_traits_baseILj4096ES2_S2_fS2_fjLj128EEEEELb0ELb1ELb0ELb0EEEvNS_9FwdParamsE,"",@"SHT_CUDA_INFO"
	.sectionflags	@""
	.align	4


	//----- nvinfo : EIATTR_CUDA_API_VERSION
	.align		4
        /*0000*/ 	.byte	0x04, 0x37
        /*0002*/ 	.short	(.L_1908 - .L_1907)
.L_1907:
        /*0004*/ 	.word	0x00000082


	//----- nvinfo : EIATTR_KPARAM_INFO
	.align		4
.L_1908:
        /*0008*/ 	.byte	0x04, 0x17
        /*000a*/ 	.short	(.L_1910 - .L_1909)
.L_1909:
        /*000c*/ 	.word	0x00000000
        /*0010*/ 	.short	0x0000
        /*0012*/ 	.short	0x0000
        /*0014*/ 	.byte	0x00, 0xf0, 0xa1, 0x03


	//----- nvinfo : EIATTR_SPARSE_MMA_MASK
	.align		4
.L_1910:
        /*0018*/ 	.byte	0x03, 0x50
        /*001a*/ 	.short	0x0000


	//----- nvinfo : EIATTR_MAXREG_COUNT
	.align		4
        /*001c*/ 	.byte	0x03, 0x1b
        /*001e*/ 	.short	0x00ff


	//----- nvinfo : EIATTR_NUM_BARRIERS
	.align		4
        /*0020*/ 	.byte	0x02, 0x4c
        /*0022*/ 	.byte	0x01
	.zero		1


	//----- nvinfo : EIATTR_MERCURY_ISA_VERSION
	.align		4
        /*0024*/ 	.byte	0x03, 0x5f
        /*0026*/ 	.short	0x0101


	//----- nvinfo : EIATTR_COOP_GROUP_MASK_REGIDS
	.align		4
        /*0028*/ 	.byte	0x04, 0x29
        /*002a*/ 	.short	(.L_1912 - .L_1911)


	//   ....[0]....
.L_1911:
        /*002c*/ 	.word	0xffffffff


	//   ....[1]....
        /*0030*/ 	.word	0xffffffff


	//   ....[2]....
        /*0034*/ 	.word	0xffffffff


	//   ....[3]....
        /*0038*/ 	.word	0xffffffff


	//   ....[4]....
        /*003c*/ 	.word	0xffffffff


	//   ....[5]....
        /*0040*/ 	.word	0xffffffff


	//   ....[6]....
        /*0044*/ 	.word	0xffffffff


	//   ....[7]....
        /*0048*/ 	.word	0xffffffff


	//   ....[8]....
        /*004c*/ 	.word	0xffffffff


	//   ....[9]....
        /*0050*/ 	.word	0xffffffff


	//   ....[10]....
        /*0054*/ 	.word	0xffffffff


	//   ....[11]....
        /*0058*/ 	.word	0xffffffff


	//   ....[12]....
        /*005c*/ 	.word	0xffffffff


	//   ....[13]....
        /*0060*/ 	.word	0xffffffff


	//   ....[14]....
        /*0064*/ 	.word	0xffffffff


	//   ....[15]....
        /*0068*/ 	.word	0xffffffff


	//   ....[16]....
        /*006c*/ 	.word	0xffffffff


	//   ....[17]....
        /*0070*/ 	.word	0xffffffff


	//----- nvinfo : EIATTR_COOP_GROUP_INSTR_OFFSETS
	.align		4
.L_1912:
        /*0074*/ 	.byte	0x04, 0x28
        /*0076*/ 	.short	(.L_1914 - .L_1913)


	//   ....[0]....
.L_1913:
        /*0078*/ 	.word	0x000025e0


	//   ....[1]....
        /*007c*/ 	.word	0x00002600


	//   ....[2]....
        /*0080*/ 	.word	0x00002620


	//   ....[3]....
        /*0084*/ 	.word	0x00002640


	//   ....[4]....
        /*0088*/ 	.word	0x00002660


	//   ....[5]....
        /*008c*/ 	.word	0x00002ad0


	//   ....[6]....
        /*0090*/ 	.word	0x00002af0


	//   ....[7]....
        /*0094*/ 	.word	0x00002b20


	//   ....[8]....
        /*0098*/ 	.word	0x00002b40


	//   ....[9]....
        /*009c*/ 	.word	0x00002b60


	//   ....[10]....
        /*00a0*/ 	.word	0x00002bf0


	//   ....[11]....
        /*00a4*/ 	.word	0x00002c60


	//   ....[12]....
        /*00a8*/ 	.word	0x00002c80


	//   ....[13]....
        /*00ac*/ 	.word	0x00002c90


	//   ....[14]....
        /*00b0*/ 	.word	0x00002d30


	//   ....[15]....
        /*00b4*/ 	.word	0x00002d90


	//   ....[16]....
        /*00b8*/ 	.word	0x00002e40


	//   ....[17]....
        /*00bc*/ 	.word	0x00002e60


	//----- nvinfo : EIATTR_VRC_CTA_INIT_COUNT
	.align		4
.L_1914:
        /*00c0*/ 	.byte	0x02, 0x4a
	.zero		1
	.zero		1


	//----- nvinfo : EIATTR_EXIT_INSTR_OFFSETS
	.align		4
        /*00c4*/ 	.byte	0x04, 0x1c
        /*00c6*/ 	.short	(.L_1916 - .L_1915)


	//   ....[0]....
.L_1915:
        /*00c8*/ 	.word	0x000006e0


	//   ....[1]....
        /*00cc*/ 	.word	0x00003c50


	//----- nvinfo : EIATTR_MAX_THREADS
	.align		4
.L_1916:
        /*00d0*/ 	.byte	0x04, 0x05
        /*00d2*/ 	.short	(.L_1918 - .L_1917)
.L_1917:
        /*00d4*/ 	.word	0x00000080
        /*00d8*/ 	.word	0x00000001
        /*00dc*/ 	.word	0x00000001


	//----- nvinfo : EIATTR_CRS_STACK_SIZE
	.align		4
.L_1918:
        /*00e0*/ 	.byte	0x04, 0x1e
        /*00e2*/ 	.short	(.L_1920 - .L_1919)
.L_1919:
        /*00e4*/ 	.word	0x00000000


	//----- nvinfo : EIATTR_CBANK_PARAM_SIZE
	.align		4
.L_1920:
        /*00e8*/ 	.byte	0x03, 0x19
        /*00ea*/ 	.short	0x00e8


	//----- nvinfo : EIATTR_PARAM_CBANK
	.align		4
        /*00ec*/ 	.byte	0x04, 0x0a
        /*00ee*/ 	.short	(.L_1922 - .L_1921)
	.align		4
.L_1921:
        /*00f0*/ 	.word	index@(.nv.constant0._ZN10layer_norm13ln_fwd_kernelINS_13Kernel_traitsI13__nv_bfloat16S2_fS2_fjLj4096ELj1ELj1ELj4ELj16ENS_18Kernel_traits_baseILj4096ES2_S2_fS2_fjLj128EEEEELb0ELb1ELb0ELb0EEEvNS_9FwdParamsE)
        /*00f4*/ 	.short	0x0380
        /*00f6*/ 	.short	0x00e8


	//----- nvinfo : EIATTR_SW_WAR
	.align		4
.L_1922:
        /*00f8*/ 	.byte	0x04, 0x36
        /*00fa*/ 	.short	(.L_1924 - .L_1923)
.L_1923:
        /*00fc*/ 	.word	0x00000008
.L_1924:


//--------------------- .nv.info._ZN10layer_norm13ln_fwd_kernelINS_13Kernel_traitsI13__nv_bfloat16S2_fS2_fjLj4096ELj1ELj1ELj4ELj16ENS_18Kernel_traits_baseILj4096ES2_S2_fS2_fjLj128EEEEELb0ELb1ELb0ELb1EEEvNS_9FwdParamsE --------------------------
	.section	.nv.info._ZN10layer_norm13ln_fwd_kernelINS_13Kernel_traitsI13__nv_bfloat16S2_fS2_fjLj4096ELj1ELj1ELj4ELj16ENS_18Kernel_traits_baseILj4096ES2_S2_fS2_fjLj128EEEEELb0ELb1ELb0ELb1EEEvNS_9FwdParamsE,"",@"SHT_CUDA_INFO"
	.sectionflags	@""
	.align	4


	//----- nvinfo : EIATTR_CUDA_API_VERSION
	.align		4
        /*0000*/ 	.byte	0x04, 0x37
        /*0002*/ 	.short	(.L_1926 - .L_1925)
.L_1925:
        /*0004*/ 	.word	0x00000082


	//----- nvinfo : EIATTR_KPARAM_INFO
	.align		4
.L_1926:
        /*0008*/ 	.byte	0x04, 0x17
        /*000a*/ 	.short	(.L_1928 - .L_1927)
.L_1927:
        /*000c*/ 	.word	0x00000000
        /*0010*/ 	.short	0x0000
        /*0012*/ 	.short	0x0000
        /*0014*/ 	.byte	0x00, 0xf0, 0xa1, 0x03


	//----- nvinfo : EIATTR_SPARSE_MMA_MASK
	.align		4
.L_1928:
        /*0018*/ 	.byte	0x03, 0x50
        /*001a*/ 	.short	0x0000


	//----- nvinfo : EIATTR_MAXREG_COUNT
	.align		4
        /*001c*/ 	.byte	0x03, 0x1b
        /*001e*/ 	.short	0x00ff


	//----- nvinfo : EIATTR_NUM_BARRIERS
	.align		4
        /*0020*/ 	.byte	0x02, 0x4c
        /*0022*/ 	.byte	0x01
	.zero		1


	//----- nvinfo : EIATTR_MERCURY_ISA_VERSION
	.align		4
        /*0024*/ 	.byte	0x03, 0x5f
        /*0026*/ 	.short	0x0101


	//----- nvinfo : EIATTR_COOP_GROUP_MASK_REGIDS
	.align		4
        /*0028*/ 	.byte	0x04, 0x29
        /*002a*/ 	.short	(.L_1930 - .L_1929)


	//   ....[0]....
.L_1929:
        /*002c*/ 	.word	0xffffffff


	//   ....[1]....
        /*0030*/ 	.word	0xffffffff


	//   ....[2]....
        /*0034*/ 	.word	0xffffffff


	//   ....[3]....
        /*0038*/ 	.word	0xffffffff


	//   ....[4]....
        /*003c*/ 	.word	0xffffffff


	//   ....[5]....
        /*0040*/ 	.word	0xffffffff


	//   ....[6]....
        /*0044*/ 	.word	0xffffffff


	//   ....[7]....
        /*0048*/ 	.word	0xffffffff


	//   ....[8]....
        /*004c*/ 	.word	0xffffffff


	//   ....[9]....
        /*0050*/ 	.word	0xffffffff


	//   ....[10]....
        /*0054*/ 	.word	0xffffffff


	//   ....[11]....
        /*0058*/ 	.word	0xffffffff


	//   ....[12]....
        /*005c*/ 	.word	0xffffffff


	//   ....[13]....
        /*0060*/ 	.word	0xffffffff


	//   ....[14]....
        /*0064*/ 	.word	0xffffffff


	//   ....[15]....
        /*0068*/ 	.word	0xffffffff


	//   ....[16]....
        /*006c*/ 	.word	0xffffffff


	//   ....[17]....
        /*0070*/ 	.word	0xffffffff


	//----- nvinfo : EIATTR_COOP_GROUP_INSTR_OFFSETS
	.align		4
.L_1930:
        /*0074*/ 	.byte	0x04, 0x28
        /*0076*/ 	.short	(.L_1932 - .L_1931)


	//   ....[0]....
.L_1931:
        /*0078*/ 	.word	0x000021d0


	//   ....[1]....
        /*007c*/ 	.word	0x000021f0


	//   ....[2]....
        /*0080*/ 	.word	0x00002210


	//   ....[3]....
        /*0084*/ 	.word	0x00002230


	//   ....[4]....
        /*0088*/ 	.word	0x00002250


	//   ....[5]....
        /*008c*/ 	.word	0x00002680


	//   ....[6]....
        /*0090*/ 	.word	0x000026a0


	//   ....[7]....
        /*0094*/ 	.word	0x000026c0


	//   ....[8]....
        /*0098*/ 	.word	0x000026e0


	//   ....[9]....
        /*009c*/ 	.word	0x00002700


	//   ....[10]....
        /*00a0*/ 	.word	0x00002850


	//   ....[11]....
        /*00a4*/ 	.word	0x00002910


	//   ....[12]....
        /*00a8*/ 	.word	0x00002960


	//   ....[13]....
        /*00ac*/ 	.word	0x00002970


	//   ....[14]....
        /*00b0*/ 	.word	0x000029f0


	//   ....[15]....
        /*00b4*/ 	.word	0x00002a40


	//   ....[16]....
        /*00b8*/ 	.word	0x00002ae0


	//   ....[17]....
        /*00bc*/ 	.word	0x00002b40


	//----- nvinfo : EIATTR_VRC_CTA_INIT_COUNT
	.align		4
.L_1932:
        /*00c0*/ 	.byte	0x02, 0x4a
	.zero		1
	.zero		1


	//----- nvinfo : EIATTR_EXIT_INSTR_OFFSETS
	.align		4
        /*00c4*/ 	.byte	0x04, 0x1c
        /*00c6*/ 	.short	(.L_1934 - .L_1933)


	//   ....[0]....
.L_1933:
        /*00c8*/ 	.word	0x00000430


	//   ....[1]....
        /*00cc*/ 	.word	0x00003780


	//----- nvinfo : EIATTR_MAX_THREADS
	.align		4
.L_1934:
        /*00d0*/ 	.byte	0x04, 0x05
        /*00d2*/ 	.short	(.L_1936 - .L_1935)
.L_1935:
        /*00d4*/ 	.word	0x00000080
        /*00d8*/ 	.word	0x00000001
        /*00dc*/ 	.word	0x00000001


	//----- nvinfo : EIATTR_CRS_STACK_SIZE
	.align		4
.L_1936:
        /*00e0*/ 	.byte	0x04, 0x1e
        /*00e2*/ 	.short	(.L_1938 - .L_1937)
.L_1937:
        /*00e4*/ 	.word	0x00000000


	//----- nvinfo : EIATTR_CBANK_PARAM_SIZE
	.align		4
.L_1938:
        /*00e8*/ 	.byte	0x03, 0x19
        /*00ea*/ 	.short	0x00e8


	//----- nvinfo : EIATTR_PARAM_CBANK
	.align		4
        /*00ec*/ 	.byte	0x04, 0x0a
        /*00ee*/ 	.short	(.L_1940 - .L_1939)
	.align		4
.L_1939:
        /*00f0*/ 	.word	index@(.nv.constant0._ZN10layer_norm13ln_fwd_kernelINS_13Kernel_traitsI13__nv_bfloat16S2_fS2_fjLj4096ELj1ELj1ELj4ELj16ENS_18Kernel_traits_baseILj4096ES2_S2_fS2_fjLj128EEEEELb0ELb1ELb0ELb1EEEvNS_9FwdParamsE)
        /*00f4*/ 	.short	0x0380
        /*00f6*/ 	.short	0x00e8


	//----- nvinfo : EIATTR_SW_WAR
	.align		4
.L_1940:
        /*00f8*/ 	.byte	0x04, 0x36
        /*00fa*/ 	.short	(.L_1942 - .L_1941)
.L_1941:
        /*00fc*/ 	.word	0x00000008
.L_1942:


//--------------------- .nv.info._ZN10layer_norm13ln_fwd_kernelINS_13Kernel_traitsI13__nv_bfloat16S2_fS2_fjLj4096ELj1ELj1ELj4ELj16ENS_18Kernel_traits_baseILj4096ES2_S2_fS2_fjLj128EEEEELb0ELb1ELb1ELb0EEEvNS_9FwdParamsE --------------------------
	.section	.nv.info._ZN10layer_norm13ln_fwd_kernelINS_13Kernel_traitsI13__nv_bfloat16S2_fS2_fjLj4096ELj1ELj1ELj4ELj16ENS_18Kernel_traits_baseILj4096ES2_S2_fS2_fjLj128EEEEELb0ELb1ELb1ELb0EEEvNS_9FwdParamsE,"",@"SHT_CUDA_INFO"
	.sectionflags	@""
	.align	4


	//----- nvinfo : EIATTR_CUDA_API_VERSION
	.align		4
        /*0000*/ 	.byte	0x04, 0x37
        /*0002*/ 	.short	(.L_1944 - .L_1943)
.L_1943:
        /*0004*/ 	.word	0x00000082


	//----- nvinfo : EIATTR_KPARAM_INFO
	.align		4
.L_1944:
        /*0008*/ 	.byte	0x04, 0x17
        /*000a*/ 	.short	(.L_1946 - .L_1945)
.L_1945:
        /*000c*/ 	.word	0x00000000
        /*0010*/ 	.short	0x0000
        /*0012*/ 	.short	0x0000
        /*0014*/ 	.byte	0x00, 0xf0, 0xa1, 0x03


	//----- nvinfo : EIATTR_SPARSE_MMA_MASK
	.align		4
.L_1946:
        /*0018*/ 	.byte	0x03, 0x50
        /*001a*/ 	.short	0x0000


	//----- nvinfo : EIATTR_MAXREG_COUNT
	.align		4
        /*001c*/ 	.byte	0x03, 0x1b
        /*001e*/ 	.short	0x00ff


	//----- nvinfo : EIATTR_NUM_BARRIERS
	.align		4
        /*0020*/ 	.byte	0x02, 0x4c
        /*0022*/ 	.byte	0x01
	.zero		1


	//----- nvinfo : EIATTR_MERCURY_ISA_VERSION
	.align		4
        /*0024*/ 	.byte	0x03, 0x5f
        /*0026*/ 	.short	0x0101


	//----- nvinfo : EIATTR_COOP_GROUP_MASK_REGIDS
	.align		4
        /*0028*/ 	.byte	0x04, 0x29
        /*002a*/ 	.short	(.L_1948 - .L_1947)


	//   ....[0]....
.L_1947:
        /*002c*/ 	.word	0xffffffff


	//   ....[1]....
        /*0030*/ 	.word	0xffffffff


	//   ....[2]....
        /*0034*/ 	.word	0xffffffff


	//   ....[3]....
        /*0038*/ 	.word	0xffffffff


	//   ....[4]....
        /*003c*/ 	.word	0xffffffff


	//   ....[5]....
        /*0040*/ 	.word	0xffffffff


	//   ....[6]....
        /*0044*/ 	.word	0xffffffff


	//   ....[7]....
        /*0048*/ 	.word	0xffffffff


	//   ....[8]....
        /*004c*/ 	.word	0xffffffff


	//   ....[9]....
        /*0050*/ 	.word	0xffffffff


	//   ....[10]....
        /*0054*/ 	.word	0xffffffff


	//   ....[11]....
        /*0058*/ 	.word	0xffffffff


	//   ....[12]....
        /*005c*/ 	.word	0xffffffff


	//   ....[13]....
        /*0060*/ 	.word	0xffffffff


	//   ....[14]....
        /*0064*/ 	.word	0xffffffff


	//   ....[15]....
        /*0068*/ 	.word	0xffffffff


	//   ....[16]....
        /*006c*/ 	.word	0xffffffff


	//   ....[17]....
        /*0070*/ 	.word	0xffffffff


	//----- nvinfo : EIATTR_COOP_GROUP_INSTR_OFFSETS
	.align		4
.L_1948:
        /*0074*/ 	.byte	0x04, 0x28
        /*0076*/ 	.short	(.L_1950 - .L_1949)


	//   ....[0]....
.L_1949:
        /*0078*/ 	.word	0x00002df0


	//   ....[1]....
        /*007c*/ 	.word	0x00002e10


	//   ....[2]....
        /*0080*/ 	.word	0x00002e30


	//   ....[3]....
        /*0084*/ 	.word	0x00002e50


	//   ....[4]....
        /*0088*/ 	.word	0x00002e70


	//   ....[5]....
        /*008c*/ 	.word	0x000032b0


	//   ....[6]....
        /*0090*/ 	.word	0x000032d0


	//   ....[7]....
        /*0094*/ 	.word	0x000032f0


	//   ....[8]....
        /*0098*/ 	.word	0x00003310


	//   ....[9]....
        /*009c*/ 	.word	0x00003340


	//   ....[10]....
        /*00a0*/ 	.word	0x000034d0


	//   ....[11]....
        /*00a4*/ 	.word	0x00003510


	//   ....[12]....
        /*00a8*/ 	.word	0x00003530


	//   ....[13]....
        /*00ac*/ 	.word	0x00003570


	//   ....[14]....
        /*00b0*/ 	.word	0x00003640


	//   ....[15]....
        /*00b4*/ 	.word	0x00003670


	//   ....[16]....
        /*00b8*/ 	.word	0x00003720


	//   ....[17]....
        /*00bc*/ 	.word	0x00003750


	//----- nvinfo : EIATTR_VRC_CTA_INIT_COUNT
	.align		4
.L_1950:
        /*00c0*/ 	.byte	0x02, 0x4a
	.zero		1
	.zero		1


	//----- nvinfo : EIATTR_EXIT_INSTR_OFFSETS
	.align		4
        /*00c4*/ 	.byte	0x04, 0x1c
        /*00c6*/ 	.short	(.L_1952 - .L_1951)


	//   ....[0]....
.L_1951:
        /*00c8*/ 	.word	0x000006c0


	//   ....[1]....
        /*00cc*/ 	.word	0x00004580


	//----- nvinfo : EIATTR_MAX_THREADS
	.align		4
.L_1952:
        /*00d0*/ 	.byte	0x04, 0x05
        /*00d2*/ 	.short	(.L_1954 - .L_1953)
.L_1953:
        /*00d4*/ 	.word	0x00000080
        /*00d8*/ 	.word	0x00000001
        /*00dc*/ 	.word	0x00000001


	//----- nvinfo : EIATTR_CRS_STACK_SIZE
	.align		4
.L_1954:
        /*00e0*/ 	.byte	0x04, 0x1e
        /*00e2*/ 	.short	(.L_1956 - .L_1955)
.L_1955:
        /*00e4*/ 	.word	0x00000000


	//----- nvinfo : EIATTR_CBANK_PARAM_SIZE
	.align		4
.L_1956:
        /*00e8*/ 	.byte	0x03, 0x19
        /*00ea*/ 	.short	0x00e8


	//----- nvinfo : EIATTR_PARAM_CBANK
	.align		4
        /*00ec*/ 	.byte	0x04, 0x0a
        /*00ee*/ 	.short	(.L_1958 - .L_1957)
	.align		4
.L_1957:
        /*00f0*/ 	.word	index@(.nv.constant0._ZN10layer_norm13ln_fwd_kernelINS_13Kernel_traitsI13__nv_bfloat16S2_fS2_fjLj4096ELj1ELj1ELj4ELj16ENS_18Kernel_traits_baseILj4096ES2_S2_fS2_fjLj128EEEEELb0ELb1ELb1ELb0EEEvNS_9FwdParamsE)
        /*00f4*/ 	.short	0x0380
        /*00f6*/ 	.short	0x00e8


	//----- nvinfo : EIATTR_SW_WAR
	.align		4
.L_1958:
        /*00f8*/ 	.byte	0x04, 0x36
        /*00fa*/ 	.short	(.L_1960 - .L_1959)
.L_1959:
        /*00fc*/ 	.word	0x00000008
.L_1960:


//--------------------- .nv.info._ZN10layer_norm13ln_fwd_kernelINS_13Kernel_traitsI13__nv_bfloat16S2_fS2_fjLj4096ELj1ELj1ELj4ELj16ENS_18Kernel_traits_baseILj4096ES2_S2_fS2_fjLj128EEEEELb0ELb1ELb1ELb1EEEvNS_9FwdParamsE --------------------------
	.section	.nv.info._ZN10layer_norm13ln_fwd_kernelINS_13Kernel_traitsI13__nv_bfloat16S2_fS2_fjLj4096ELj1ELj1ELj4ELj16ENS_18Kernel_traits_baseILj4096ES2_S2_fS2_fjLj128EEEEELb0ELb1ELb1ELb1EEEvNS_9FwdParamsE,"",@"SHT_CUDA_INFO"
	.sectionflags	@""
	.align	4


	//----- nvinfo : EIATTR_CUDA_API_VERSION
	.align		4
        /*0000*/ 	.byte	0x04, 0x37
        /*0002*/ 	.short	(.L_1962 - .L_1961)
.L_1961:
        /*0004*/ 	.word	0x00000082


	//----- nvinfo : EIATTR_KPARAM_INFO
	.align		4
.L_1962:
        /*0008*/ 	.byte	0x04, 0x17
        /*000a*/ 	.short	(.L_1964 - .L_1963)
.L_1963:
        /*000c*/ 	.word	0x00000000
        /*0010*/ 	.short	0x0000
        /*0012*/ 	.short	0x0000
        /*0014*/ 	.byte	0x00, 0xf0, 0xa1, 0x03


	//----- nvinfo : EIATTR_SPARSE_MMA_MASK
	.align		4
.L_1964:
        /*0018*/ 	.byte	0x03, 0x50
        /*001a*/ 	.short	0x0000


	//----- nvinfo : EIATTR_MAXREG_COUNT
	.align		4
        /*001c*/ 	.byte	0x03, 0x1b
        /*001e*/ 	.short	0x00ff


	//----- nvinfo : EIATTR_NUM_BARRIERS
	.align		4
        /*0020*/ 	.byte	0x02, 0x4c
        /*0022*/ 	.byte	0x01
	.zero		1


	//----- nvinfo : EIATTR_MERCURY_ISA_VERSION
	.align		4
        /*0024*/ 	.byte	0x03, 0x5f
        /*0026*/ 	.short	0x0101


	//----- nvinfo : EIATTR_COOP_GROUP_MASK_REGIDS
	.align		4
        /*0028*/ 	.byte	0x04, 0x29
        /*002a*/ 	.short	(.L_1966 - .L_1965)


	//   ....[0]....
.L_1965:
        /*002c*/ 	.word	0xffffffff


	//   ....[1]....
        /*0030*/ 	.word	0xffffffff


	//   ....[2]....
        /*0034*/ 	.word	0xffffffff


	//   ....[3]....
        /*0038*/ 	.word	0xffffffff


	//   ....[4]....
        /*003c*/ 	.word	0xffffffff


	//   ....[5]....
        /*0040*/ 	.word	0xffffffff


	//   ....[6]....
        /*0044*/ 	.word	0xffffffff


	//   ....[7]....
        /*0048*/ 	.word	0xffffffff


	//   ....[8]....
        /*004c*/ 	.word	0xffffffff


	//   ....[9]....
        /*0050*/ 	.word	0xffffffff


	//   ....[10]....
        /*0054*/ 	.word	0xffffffff


	//   ....[11]....
        /*0058*/ 	.word	0xffffffff


	//   ....[12]....
        /*005c*/ 	.word	0xffffffff


	//   ....[13]....
        /*0060*/ 	.word	0xffffffff


	//   ....[14]....
        /*0064*/ 	.word	0xffffffff


	//   ....[15]....
        /*0068*/ 	.word	0xffffffff


	//   ....[16]....
        /*006c*/ 	.word	0xffffffff


	//   ....[17]....
        /*0070*/ 	.word	0xffffffff


	//----- nvinfo : EIATTR_COOP_GROUP_INSTR_OFFSETS
	.align		4
.L_1966:
        /*0074*/ 	.byte	0x04, 0x28
        /*0076*/ 	.short	(.L_1968 - .L_1967)


	//   ....[0]....
.L_1967:
        /*0078*/ 	.word	0x00002ab0


	//   ....[1]....
        /*007c*/ 	.word	0x00002ad0


	//   ....[2]....
        /*0080*/ 	.word	0x00002af0


	//   ....[3]....
        /*0084*/ 	.word	0x00002b10


	//   ....[4]....
        /*0088*/ 	.word	0x00002b30


	//   ....[5]....
        /*008c*/ 	.word	0x00002f60


	//   ....[6]....
        /*0090*/ 	.word	0x00002f80


	//   ....[7]....
        /*0094*/ 	.word	0x00002fb0


	//   ....[8]....
        /*0098*/ 	.word	0x00002fd0


	//   ....[9]....
        /*009c*/ 	.word	0x00003010


	//   ....[10]....
        /*00a0*/ 	.word	0x00003090


	//   ....[11]....
        /*00a4*/ 	.word	0x000030f0


	//   ....[12]....
        /*00a8*/ 	.word	0x00003120


	//   ....[13]....
        /*00ac*/ 	.word	0x00003140


	//   ....[14]....
        /*00b0*/ 	.word	0x000031d0


	//   ....[15]....
        /*00b4*/ 	.word	0x00003210


	//   ....[16]....
        /*00b8*/ 	.word	0x000032c0


	//   ....[17]....
        /*00bc*/ 	.word	0x000032f0


	//----- nvinfo : EIATTR_VRC_CTA_INIT_COUNT
	.align		4
.L_1968:
        /*00c0*/ 	.byte	0x02, 0x4a
	.zero		1
	.zero		1


	//----- nvinfo : EIATTR_EXIT_INSTR_OFFSETS
	.align		4
        /*00c4*/ 	.byte	0x04, 0x1c
        /*00c6*/ 	.short	(.L_1970 - .L_1969)


	//   ....[0]....
.L_1969:
        /*00c8*/ 	.word	0x00000520


	//   ....[1]....
        /*00cc*/ 	.word	0x00004040


	//----- nvinfo : EIATTR_MAX_THREADS
	.align		4
.L_1970:
        /*00d0*/ 	.byte	0x04, 0x05
        /*00d2*/ 	.short	(.L_1972 - .L_1971)
.L_1971:
        /*00d4*/ 	.word	0x00000080
        /*00d8*/ 	.word	0x00000001
        /*00dc*/ 	.word	0x00000001


	//----- nvinfo : EIATTR_CBANK_PARAM_SIZE
	.align		4
.L_1972:
        /*00e0*/ 	.byte	0x03, 0x19
        /*00e2*/ 	.short	0x00e8


	//----- nvinfo : EIATTR_PARAM_CBANK
	.align		4
        /*00e4*/ 	.byte	0x04, 0x0a
        /*00e6*/ 	.short	(.L_1974 - .L_1973)
	.align		4
.L_1973:
        /*00e8*/ 	.word	index@(.nv.constant0._ZN10layer_norm13ln_fwd_kernelINS_13Kernel_traitsI13__nv_bfloat16S2_fS2_fjLj4096ELj1ELj1ELj4ELj16ENS_18Kernel_traits_baseILj4096ES2_S2_fS2_fjLj128EEEEELb0ELb1ELb1ELb1EEEvNS_9FwdParamsE)
        /*00ec*/ 	.short	0x0380
        /*00ee*/ 	.short	0x00e8


	//----- nvinfo : EIATTR_SW_WAR
	.align		4
.L_1974:
        /*00f0*/ 	.byte	0x04, 0x36
        /*00f2*/ 	.short	(.L_1976 - .L_1975)
.L_1975:
        /*00f4*/ 	.word	0x00000008
.L_1976:


//--------------------- .nv.info._ZN10layer_norm13ln_fwd_kernelINS_13Kernel_traitsI13__nv_bfloat16S2_fS2_fjLj4096ELj1ELj1ELj4ELj16ENS_18Kernel_traits_baseILj4096ES2_S2_fS2_fjLj128EEEEELb1ELb0ELb0ELb0EEEvNS_9FwdParamsE --------------------------
	.section	.nv.info._ZN10layer_norm13ln_fwd_kernelINS_13Kernel_traitsI13__nv_bfloat16S2_fS2_fjLj4096ELj1ELj1ELj4ELj16ENS_18Kernel_traits_baseILj4096ES2_S2_fS2_fjLj128EEEEELb1ELb0ELb0ELb0EEEvNS_9FwdParamsE,"",@"SHT_CUDA_INFO"
	.sectionflags	@""
	.align	4


	//----- nvinfo : EIATTR_CUDA_API_VERSION
	.align		4
        /*0000*/ 	.byte	0x04, 0x37
        /*0002*/ 	.short	(.L_1978 - .L_1977)
.L_1977:
        /*0004*/ 	.word	0x00000082


	//----- nvinfo : EIATTR_KPARAM_INFO
	.align		4
.L_1978:
        /*0008*/ 	.byte	0x04, 0x17
        /*000a*/ 	.short	(.L_1980 - .L_1979)
.L_1979:
        /*000c*/ 	.word	0x00000000
        /*0010*/ 	.short	0x0000
        /*0012*/ 	.short	0x0000
        /*0014*/ 	.byte	0x00, 0xf0, 0xa1, 0x03


	//----- nvinfo : EIATTR_SPARSE_MMA_MASK
	.align		4
.L_1980:
        /*0018*/ 	.byte	0x03, 0x50
        /*001a*/ 	.short	0x0000


	//----- nvinfo : EIATTR_MAXREG_COUNT
	.align		4
        /*001c*/ 	.byte	0x03, 0x1b
        /*001e*/ 	.short	0x00ff


	//----- nvinfo : EIATTR_NUM_BARRIERS
	.align		4
        /*0020*/ 	.byte	0x02, 0x4c
        /*0022*/ 	.byte	0x01
	.zero		1


	//----- nvinfo : EIATTR_MERCURY_ISA_VERSION
	.align		4
        /*0024*/ 	.byte	0x03, 0x5f
        /*0026*/ 	.short	0x0101


	//----- nvinfo : EIATTR_COOP_GROUP_MASK_REGIDS
	.align		4
        /*0028*/ 	.byte	0x04, 0x29
        /*002a*/ 	.short	(.L_1982 - .L_1981)


	//   ....[0]....
.L_1981:
        /*002c*/ 	.word	0xffffffff


	//   ....[1]....
        /*0030*/ 	.word	0xffffffff


	//   ....[2]....
        /*0034*/ 	.word	0xffffffff


	//   ....[3]....
        /*0038*/ 	.word	0xffffffff


	//   ....[4]....
        /*003c*/ 	.word	0xffffffff


	//   ....[5]....
        /*0040*/ 	.word	0xffffffff


	//   ....[6]....
        /*0044*/ 	.word	0xffffffff


	//   ....[7]....
        /*0048*/ 	.word	0xffffffff


	//   ....[8]....
        /*004c*/ 	.word	0xffffffff


	//   ....[9]....
        /*0050*/ 	.word	0xffffffff


	//   ....[10]....
        /*0054*/ 	.word	0xffffffff


	//   ....[11]....
        /*0058*/ 	.word	0xffffffff


	//   ....[12]....
        /*005c*/ 	.word	0xffffffff


	//   ....[13]....
        /*0060*/ 	.word	0xffffffff


	//   ....[14]....
        /*0064*/ 	.word	0xffffffff


	//   ....[15]....
        /*0068*/ 	.word	0xffffffff


	//   ....[16]....
        /*006c*/ 	.word	0xffffffff


	//   ....[17]....
        /*0070*/ 	.word	0xffffffff


	//----- nvinfo : EIATTR_COOP_GROUP_INSTR_OFFSETS
	.align		4
.L_1982:
        /*0074*/ 	.byte	0x04, 0x28
        /*0076*/ 	.short	(.L_1984 - .L_1983)


	//   ....[0]....
.L_1983:
        /*0078*/ 	.word	0x00015ed0


	//   ....[1]....
        /*007c*/ 	.word	0x00015ef0


	//   ....[2]....
        /*0080*/ 	.word	0x00015f10


	//   ....[3]....
        /*0084*/ 	.word	0x00015f30


	//   ....[4]....
        /*0088*/ 	.word	0x00015f50


	//   ....[5]....
        /*008c*/ 	.word	0x00016350


	//   ....[6]....
        /*0090*/ 	.word	0x000163e0


	//   ....[7]....
        /*0094*/ 	.word	0x00016400


	//   ....[8]....
        /*0098*/ 	.word	0x00016430


	//   ....[9]....
        /*009c*/ 	.word	0x00016450


	//   ....[10]....
        /*00a0*/ 	.word	0x00016490


	//   ....[11]....
        /*00a4*/ 	.word	0x00016520


	//   ....[12]....
        /*00a8*/ 	.word	0x00016550


	//   ....[13]....
        /*00ac*/ 	.word	0x00016560


	//   ....[14]....
        /*00b0*/ 	.word	0x00016660


	//   ....[15]....
        /*00b4*/ 	.word	0x00016670


	//   ....[16]....
        /*00b8*/ 	.word	0x00016720


	//   ....[17]....
        /*00bc*/ 	.word	0x00016730


	//----- nvinfo : EIATTR_VRC_CTA_INIT_COUNT
	.align		4
.L_1984:
        /*00c0*/ 	.byte	0x02, 0x4a
	.zero		1
	.zero		1


	//----- nvinfo : EIATTR_EXIT_INSTR_OFFSETS
	.align		4
        /*00c4*/ 	.byte	0x04, 0x1c
        /*00c6*/ 	.short	(.L_1986 - .L_1985)


	//   ....[0]....
.L_1985:
        /*00c8*/ 	.word	0x000007a0


	//   ....[1]....
        /*00cc*/ 	.word	0x00017540


	//----- nvinfo : EIATTR_INDIRECT_BRANCH_TARGETS
	.align		4
.L_1986:
        /*00d0*/ 	.byte	0x04, 0x34
        /*00d2*/ 	.short	(.L_1988 - .L_1987)


	//   ....[0]....
.L_1987:
        /*00d4*/ 	.word	.L_x_27086@srel
        /*00d8*/ 	.short	0x0
        /*00da*/ 	.short	0x0
        /*00dc*/ 	.word	0x3
        /*00e0*/ 	.word	.L_x_27087@srel
        /*00e4*/ 	.word	.L_x_27088@srel
        /*00e8*/ 	.word	.L_x_27089@srel


	//----- nvinfo : EIATTR_MAX_THREADS
	.align		4
.L_1988:
        /*00ec*/ 	.byte	0x04, 0x05
        /*00ee*/ 	.short	(.L_1990 - .L_1989)
.L_1989:
        /*00f0*/ 	.word	0x00000080
        /*00f4*/ 	.word	0x00000001
        /*00f8*/ 	.word	0x00000001


	//----- nvinfo : EIATTR_CRS_STACK_SIZE
	.align		4
.L_1990:
        /*00fc*/ 	.byte	0x04, 0x1e
        /*00fe*/ 	.short	(.L_1992 - .L_1991)
.L_1991:
        /*0100*/ 	.word	0x00000000


	//----- nvinfo : EIATTR_CBANK_PARAM_SIZE
	.align		4
.L_1992:
        /*0104*/ 	.byte	0x03, 0x19
        /*0106*/ 	.short	0x00e8


	//----- nvinfo : EIATTR_PARAM_CBANK
	.align		4
        /*0108*/ 	.byte	0x04, 0x0a
        /*010a*/ 	.short	(.L_1994 - .L_1993)
	.align		4
.L_1993:
        /*010c*/ 	.word	index@(.nv.constant0._ZN10layer_norm13ln_fwd_kernelINS_13Kernel_traitsI13__nv_bfloat16S2_fS2_fjLj4096ELj1ELj1ELj4ELj16ENS_18Kernel_traits_baseILj4096ES2_S2_fS2_fjLj128EEEEELb1ELb0ELb0ELb0EEEvNS_9FwdParamsE)
        /*0110*/ 	.short	0x0380
        /*0112*/ 	.short	0x00e8


	//----- nvinfo : EIATTR_SW_WAR
	.align		4
.L_1994:
        /*0114*/ 	.byte	0x04, 0x36
        /*0116*/ 	.short	(.L_1996 - .L_1995)
.L_1995:
        /*0118*/ 	.word	0x00000008
.L_1996:


//--------------------- .nv.info._ZN10layer_norm13ln_fwd_kernelINS_13Kernel_traitsI13__nv_bfloat16S2_fS2_fjLj4096ELj1ELj1ELj4ELj16ENS_18Kernel_traits_baseILj4096ES2_S2_fS2_fjLj128EEEEELb1ELb0ELb0ELb1EEEvNS_9FwdParamsE --------------------------
	.section	.nv.info._ZN10layer_norm13ln_fwd_kernelINS_13Kernel_traitsI13__nv_bfloat16S2_fS2_fjLj4096ELj1ELj1ELj4ELj16ENS_18Kernel_traits_baseILj4096ES2_S2_fS2_fjLj128EEEEELb1ELb0ELb0ELb1EEEvNS_9FwdParamsE,"",@"SHT_CUDA_INFO"
	.sectionflags	@""
	.align	4


	//----- nvinfo : EIATTR_CUDA_API_VERSION
	.align		4
        /*0000*/ 	.byte	0x04, 0x37
        /*0002*/ 	.short	(.L_1998 - .L_1997)
.L_1997:
        /*0004*/ 	.word	0x00000082


	//----- nvinfo : EIATTR_KPARAM_INFO
	.align		4
.L_1998:
        /*0008*/ 	.byte	0x04, 0x17
        /*000a*/ 	.short	(.L_2000 - .L_1999)
.L_1999:
        /*000c*/ 	.word	0x00000000
        /*0010*/ 	.short	0x0000
        /*0012*/ 	.short	0x0000
        /*0014*/ 	.byte	0x00, 0xf0, 0xa1, 0x03


	//----- nvinfo : EIATTR_SPARSE_MMA_MASK
	.align		4
.L_2000:
        /*0018*/ 	.byte	0x03, 0x50
        /*001a*/ 	.short	0x0000


	//----- nvinfo : EIATTR_MAXREG_COUNT
	.align		4
        /*001c*/ 	.byte	0x03, 0x1b
        /*001e*/ 	.short	0x00ff


	//----- nvinfo : EIATTR_NUM_BARRIERS
	.align		4
        /*0020*/ 	.byte	0x02, 0x4c
        /*0022*/ 	.byte	0x01
	.zero		1


	//----- nvinfo : EIATTR_MERCURY_ISA_VERSION
	.align		4
        /*0024*/ 	.byte	0x03, 0x5f
        /*0026*/ 	.short	0x0101


	//----- nvinfo : EIATTR_COOP_GROUP_MASK_REGIDS
	.align		4
        /*0028*/ 	.byte	0x04, 0x29
        /*002a*/ 	.short	(.L_2002 - .L_2001)


	//   ....[0]....
.L_2001:
        /*002c*/ 	.word	0xffffffff


	//   ....[1]....
        /*0030*/ 	.word	0xffffffff


	//   ....[2]....
        /*0034*/ 	.word	0xffffffff


	//   ....[3]....
        /*0038*/ 	.word	0xffffffff


	//   ....[4]....
        /*003c*/ 	.word	0xffffffff


	//   ....[5]....
        /*0040*/ 	.word	0xffffffff


	//   ....[6]....
        /*0044*/ 	.word	0xffffffff


	//   ....[7]....
        /*0048*/ 	.word	0xffffffff


	//   ....[8]....
        /*004c*/ 	.word	0xffffffff


	//   ....[9]....
        /*0050*/ 	.word	0xffffffff


	//   ....[10]....
        /*0054*/ 	.word	0xffffffff


	//   ....[11]....
        /*0058*/ 	.word	0xffffffff


	//   ....[12]....
        /*005c*/ 	.word	0xffffffff


	//   ....[13]....
        /*0060*/ 	.word	0xffffffff


	//   ....[14]....
        /*0064*/ 	.word	0xffffffff


	//   ....[15]....
        /*0068*/ 	.word	0xffffffff


	//   ....[16]....
        /*006c*/ 	.word	0xffffffff


	//   ....[17]....
        /*0070*/ 	.word	0xffffffff


	//----- nvinfo : EIATTR_COOP_GROUP_INSTR_OFFSETS
	.align		4
.L_2002:
        /*0074*/ 	.byte	0x04, 0x28
        /*0076*/ 	.short	(.L_2004 - .L_2003)


	//   ....[0]....
.L_2003:
        /*0078*/ 	.word	0x00014800


	//   ....[1]....
        /*007c*/ 	.word	0x00014820


	//   ....[2]....
        /*0080*/ 	.word	0x00014840


	//   ....[3]....
        /*0084*/ 	.word	0x00014860


	//   ....[4]....
        /*0088*/ 	.word	0x00014880


	//   ....[5]....
        /*008c*/ 	.word	0x00014cf0


	//   ....[6]....
        /*0090*/ 	.word	0x00014d30


	//   ....[7]....
        /*0094*/ 	.word	0x00014d90


	//   ....[8]....
        /*0098*/ 	.word	0x00014df0


	//   ....[9]....
        /*009c*/ 	.word	0x00014e80


	//   ....[10]....
        /*00a0*/ 	.word	0x00014f00


	//   ....[11]....
        /*00a4*/ 	.word	0x00014f70


	//   ....[12]....
        /*00a8*/ 	.word	0x00014f90


	//   ....[13]....
        /*00ac*/ 	.word	0x00014fa0


	//   ....[14]....
        /*00b0*/ 	.word	0x00015060


	//   ....[15]....
        /*00b4*/ 	.word	0x000150a0


	//   ....[16]....
        /*00b8*/ 	.word	0x00015150


	//   ....[17]....
        /*00bc*/ 	.word	0x00015170


	//----- nvinfo : EIATTR_VRC_CTA_INIT_COUNT
	.align		4
.L_2004:
        /*00c0*/ 	.byte	0x02, 0x4a
	.zero		1
	.zero		1


	//----- nvinfo : EIATTR_EXIT_INSTR_OFFSETS
	.align		4
        /*00c4*/ 	.byte	0x04, 0x1c
        /*00c6*/ 	.short	(.L_2006 - .L_2005)


	//   ....[0]....
.L_2005:
        /*00c8*/ 	.word	0x00000200


	//   ....[1]....
        /*00cc*/ 	.word	0x00015df0


	//----- nvinfo : EIATTR_INDIRECT_BRANCH_TARGETS
	.align		4
.L_2006:
        /*00d0*/ 	.byte	0x04, 0x34
        /*00d2*/ 	.short	(.L_2008 - .L_2007)


	//   ....[0]....
.L_2007:
        /*00d4*/ 	.word	.L_x_27090@srel
        /*00d8*/ 	.short	0x0
        /*00da*/ 	.short	0x0
        /*00dc*/ 	.word	0x3
        /*00e0*/ 	.word	.L_x_27091@srel
        /*00e4*/ 	.word	.L_x_27092@srel
        /*00e8*/ 	.word	.L_x_27093@srel


	//----- nvinfo : EIATTR_MAX_THREADS
	.align		4
.L_2008:
        /*00ec*/ 	.byte	0x04, 0x05
        /*00ee*/ 	.short	(.L_2010 - .L_2009)
.L_2009:
        /*00f0*/ 	.word	0x00000080
        /*00f4*/ 	.word	0x00000001
        /*00f8*/ 	.word	0x00000001


	//----- nvinfo : EIATTR_CBANK_PARAM_SIZE
	.align		4
.L_2010:
        /*00fc*/ 	.byte	0x03, 0x19
        /*00fe*/ 	.short	0x00e8


	//----- nvinfo : EIATTR_PARAM_CBANK
	.align		4
        /*0100*/ 	.byte	0x04, 0x0a
        /*0102*/ 	.short	(.L_2012 - .L_2011)
	.align		4
.L_2011:
        /*0104*/ 	.word	index@(.nv.constant0._ZN10layer_norm13ln_fwd_kernelINS_13Kernel_traitsI13__nv_bfloat16S2_fS2_fjLj4096ELj1ELj1ELj4ELj16ENS_18Kernel_traits_baseILj4096ES2_S2_fS2_fjLj128EEEEELb1ELb0ELb0ELb1EEEvNS_9FwdParamsE)
        /*0108*/ 	.short	0x0380
        /*010a*/ 	.short	0x00e8


	//----- nvinfo : EIATTR_SW_WAR
	.align		4
.L_2012:
        /*010c*/ 	.byte	0x04, 0x36
        /*010e*/ 	.short	(.L_2014 - .L_2013)
.L_2013:
        /*0110*/ 	.word	0x00000008
.L_2014:


//--------------------- .nv.info._ZN10layer_norm13ln_fwd_kernelINS_13Kernel_traitsI13__nv_bfloat16S2_fS2_fjLj4096ELj1ELj1ELj4ELj16ENS_18Kernel_traits_baseILj4096ES2_S2_fS2_fjLj128EEEEELb1ELb0ELb1ELb0EEEvNS_9FwdParamsE --------------------------
	.section	.nv.info._ZN10layer_norm13ln_fwd_kernelINS_13Kernel_traitsI13__nv_bfloat16S2_fS2_fjLj4096ELj1ELj1ELj4ELj16ENS_18Kernel_traits_baseILj4096ES2_S2_fS2_fjLj128EEEEELb1ELb0ELb1ELb0EEEvNS_9FwdParamsE,"",@"SHT_CUDA_INFO"
	.sectionflags	@""
	.align	4


	//----- nvinfo : EIATTR_CUDA_API_VERSION
	.align		4
        /*0000*/ 	.byte	0x04, 0x37
        /*0002*/ 	.short	(.L_2016 - .L_2015)
.L_2015:
        /*0004*/ 	.word	0x00000082


	//----- nvinfo : EIATTR_KPARAM_INFO
	.align		4
.L_2016:
        /*0008*/ 	.byte	0x04, 0x17
        /*000a*/ 	.short	(.L_2018 - .L_2017)
.L_2017:
        /*000c*/ 	.word	0x00000000
        /*0010*/ 	.short	0x0000
        /*0012*/ 	.short	0x0000
        /*0014*/ 	.byte	0x00, 0xf0, 0xa1, 0x03


	//----- nvinfo : EIATTR_SPARSE_MMA_MASK
	.align		4
.L_2018:
        /*0018*/ 	.byte	0x03, 0x50
        /*001a*/ 	.short	0x0000


	//----- nvinfo : EIATTR_MAXREG_COUNT
	.align		4
        /*001c*/ 	.byte	0x03, 0x1b
        /*001e*/ 	.short	0x00ff


	//----- nvinfo : EIATTR_NUM_BARRIERS
	.align		4
        /*0020*/ 	.byte	0x02, 0x4c
        /*0022*/ 	.byte	0x01
	.zero		1


	//----- nvinfo : EIATTR_MERCURY_ISA_VERSION
	.align		4
        /*0024*/ 	.byte	0x03, 0x5f
        /*0026*/ 	.short	0x0101


	//----- nvinfo : EIATTR_COOP_GROUP_MASK_REGIDS
	.align		4
        /*0028*/ 	.byte	0x04, 0x29
        /*002a*/ 	.short	(.L_2020 - .L_2019)


	//   ....[0]....
.L_2019:
        /*002c*/ 	.word	0xffffffff


	//   ....[1]....
        /*0030*/ 	.word	0xffffffff


	//   ....[2]....
        /*0034*/ 	.word	0xffffffff


	//   ....[3]....
        /*0038*/ 	.word	0xffffffff


	//   ....[4]....
        /*003c*/ 	.word	0xffffffff


	//   ....[5]....
        /*0040*/ 	.word	0xffffffff


	//   ....[6]....
        /*0044*/ 	.word	0xffffffff


	//   ....[7]....
        /*0048*/ 	.word	0xffffffff


	//   ....[8]....
        /*004c*/ 	.word	0xffffffff


	//   ....[9]....
        /*0050*/ 	.word	0xffffffff


	//   ....[10]....
        /*0054*/ 	.word	0xffffffff


	//   ....[11]....
        /*0058*/ 	.word	0xffffffff


	//   ....[12]....
        /*005c*/ 	.word	0xffffffff


	//   ....[13]....
        /*0060*/ 	.word	0xffffffff


	//   ....[14]....
        /*0064*/ 	.word	0xffffffff


	//   ....[15]....
        /*0068*/ 	.word	0xffffffff


	//   ....[16]....
        /*006c*/ 	.word	0xffffffff


	//   ....[17]....
        /*0070*/ 	.word	0xffffffff


	//----- nvinfo : EIATTR_COOP_GROUP_INSTR_OFFSETS
	.align		4
.L_2020:
        /*0074*/ 	.byte	0x04, 0x28
        /*0076*/ 	.short	(.L_2022 - .L_2021)


	//   ....[0]....
.L_2021:
        /*0078*/ 	.word	0x00017460


	//   ....[1]....
        /*007c*/ 	.word	0x00017480


	//   ....[2]....
        /*0080*/ 	.word	0x000174a0


	//   ....[3]....
        /*0084*/ 	.word	0x000174c0


	//   ....[4]....
        /*0088*/ 	.word	0x000174e0


	//   ....[5]....
        /*008c*/ 	.word	0x00017940


	//   ....[6]....
        /*0090*/ 	.word	0x00017960


	//   ....[7]....
        /*0094*/ 	.word	0x00017990


	//   ....[8]....
        /*0098*/ 	.word	0x000179b0


	//   ....[9]....
        /*009c*/ 	.word	0x000179f0


	//   ....[10]....
        /*00a0*/ 	.word	0x00017a80


	//   ....[11]....
        /*00a4*/ 	.word	0x00017af0


	//   ....[12]....
        /*00a8*/ 	.word	0x00017b20


	//   ....[13]....
        /*00ac*/ 	.word	0x00017b50


	//   ....[14]....
        /*00b0*/ 	.word	0x00017be0


	//   ....[15]....
        /*00b4*/ 	.word	0x00017c20


	//   ....[16]....
        /*00b8*/ 	.word	0x00017cc0


	//   ....[17]....
        /*00bc*/ 	.word	0x00017d00


	//----- nvinfo : EIATTR_VRC_CTA_INIT_COUNT
	.align		4
.L_2022:
        /*00c0*/ 	.byte	0x02, 0x4a
	.zero		1
	.zero		1


	//----- nvinfo : EIATTR_EXIT_INSTR_OFFSETS
	.align		4
        /*00c4*/ 	.byte	0x04, 0x1c
        /*00c6*/ 	.short	(.L_2024 - .L_2023)


	//   ....[0]....
.L_2023:
        /*00c8*/ 	.word	0x000007a0


	//   ....[1]....
        /*00cc*/ 	.word	0x00018b10


	//----- nvinfo : EIATTR_MAX_THREADS
	.align		4
.L_2024:
        /*00d0*/ 	.byte	0x04, 0x05
        /*00d2*/ 	.short	(.L_2026 - .L_2025)
.L_2025:
        /*00d4*/ 	.word	0x00000080
        /*00d8*/ 	.word	0x00000001
        /*00dc*/ 	.word	0x00000001


	//----- nvinfo : EIATTR_CRS_STACK_SIZE
	.align		4
.L_2026:
        /*00e0*/ 	.byte	0x04, 0x1e
        /*00e2*/ 	.short	(.L_2028 - .L_2027)
.L_2027:
        /*00e4*/ 	.word	0x00000000


	//----- nvinfo : EIATTR_CBANK_PARAM_SIZE
	.align		4
.L_2028:
        /*00e8*/ 	.byte	0x03, 0x19
        /*00ea*/ 	.short	0x00e8


	//----- nvinfo : EIATTR_PARAM_CBANK
	.align		4
        /*00ec*/ 	.byte	0x04, 0x0a
        /*00ee*/ 	.short	(.L_2030 - .L_2029)
	.align		4
.L_2029:
        /*00f0*/ 	.word	index@(.nv.constant0._ZN10layer_norm13ln_fwd_kernelINS_13Kernel_traitsI13__nv_bfloat16S2_fS2_fjLj4096ELj1ELj1ELj4ELj16ENS_18Kernel_traits_baseILj4096ES2_S2_fS2_fjLj128EEEEELb1ELb0ELb1ELb0EEEvNS_9FwdParamsE)
        /*00f4*/ 	.short	0x0380
        /*00f6*/ 	.short	0x00e8


	//----- nvinfo : EIATTR_SW_WAR
	.align		4
.L_2030:
        /*00f8*/ 	.byte	0x04, 0x36
        /*00fa*/ 	.short	(.L_2032 - .L_2031)
.L_2031:
        /*00fc*/ 	.word	0x00000008
.L_2032:


//--------------------- .nv.info._ZN10layer_norm13ln_fwd_kernelINS_13Kernel_traitsI13__nv_bfloat16S2_fS2_fjLj4096ELj1ELj1ELj4ELj16ENS_18Kernel_traits_baseILj4096ES2_S2_fS2_fjLj128EEEEELb1ELb0ELb1ELb1EEEvNS_9FwdParamsE --------------------------
	.section	.nv.info._ZN10layer_norm13ln_fwd_kernelINS_13Kernel_traitsI13__nv_bfloat16S2_fS2_fjLj4096ELj1ELj1ELj4ELj16ENS_18Kernel_traits_baseILj4096ES2_S2_fS2_fjLj128EEEEELb1ELb0ELb1ELb1EEEvNS_9FwdParamsE,"",@"SHT_CUDA_INFO"
	.sectionflags	@""
	.align	4


	//----- nvinfo : EIATTR_CUDA_API_VERSION
	.align		4
        /*0000*/ 	.byte	0x04, 0x37
        /*0002*/ 	.short	(.L_2034 - .L_2033)
.L_2033:
        /*0004*/ 	.word	0x00000082


	//----- nvinfo : EIATTR_KPARAM_INFO
	.align		4
.L_2034:
        /*0008*/ 	.byte	0x04, 0x17
        /*000a*/ 	.short	(.L_2036 - .L_2035)
.L_2035:
        /*000c*/ 	.word	0x00000000
        /*0010*/ 	.short	0x0000
        /*0012*/ 	.short	0x0000
        /*0014*/ 	.byte	0x00, 0xf0, 0xa1, 0x03


	//----- nvinfo : EIATTR_SPARSE_MMA_MASK
	.align		4
.L_2036:
        /*0018*/ 	.byte	0x03, 0x50
        /*001a*/ 	.short	0x0000


	//----- nvinfo : EIATTR_MAXREG_COUNT
	.align		4
        /*001c*/ 	.byte	0x03, 0x1b
        /*001e*/ 	.short	0x00ff


	//----- nvinfo : EIATTR_NUM_BARRIERS
	.align		4
        /*0020*/ 	.byte	0x02, 0x4c
        /*0022*/ 	.byte	0x01
	.zero		1


	//----- nvinfo : EIATTR_MERCURY_ISA_VERSION
	.align		4
        /*0024*/ 	.byte	0x03, 0x5f
        /*0026*/ 	.short	0x0101


	//----- nvinfo : EIATTR_COOP_GROUP_MASK_REGIDS
	.align		4
        /*0028*/ 	.byte	0x04, 0x29
        /*002a*/ 	.short	(.L_2038 - .L_2037)


	//   ....[0]....
.L_2037:
        /*002c*/ 	.word	0xffffffff


	//   ....[1]....
        /*0030*/ 	.word	0xffffffff


	//   ....[2]....
        /*0034*/ 	.word	0xffffffff


	//   ....[3]....
        /*0038*/ 	.word	0xffffffff


	//   ....[4]....
        /*003c*/ 	.word	0xffffffff


	//   ....[5]....
        /*0040*/ 	.word	0xffffffff


	//   ....[6]....
        /*0044*/ 	.word	0xffffffff


	//   ....[7]....
        /*0048*/ 	.word	0xffffffff


	//   ....[8]....
        /*004c*/ 	.word	0xffffffff


	//   ....[9]....
        /*0050*/ 	.word	0xffffffff


	//   ....[10]....
        /*0054*/ 	.word	0xffffffff


	//   ....[11]....
        /*0058*/ 	.word	0xffffffff


	//   ....[12]....
        /*005c*/ 	.word	0xffffffff


	//   ....[13]....
        /*0060*/ 	.word	0xffffffff


	//   ....[14]....
        /*0064*/ 	.word	0xffffffff


	//   ....[15]....
        /*0068*/ 	.word	0xffffffff


	//   ....[16]....
        /*006c*/ 	.word	0xffffffff


	//   ....[17]....
        /*0070*/ 	.word	0xffffffff


	//----- nvinfo : EIATTR_COOP_GROUP_INSTR_OFFSETS
	.align		4
.L_2038:
        /*0074*/ 	.byte	0x04, 0x28
        /*0076*/ 	.short	(.L_2040 - .L_2039)


	//   ....[0]....
.L_2039:
        /*0078*/ 	.word	0x00015df0


	//   ....[1]....
        /*007c*/ 	.word	0x00015e70


	//   ....[2]....
        /*0080*/ 	.word	0x00015ea0


	//   ....[3]....
        /*0084*/ 	.word	0x00015ec0


	//   ....[4]....
        /*0088*/ 	.word	0x00015ee0


	//   ....[5]....
        /*008c*/ 	.word	0x00016310


	//   ....[6]....
        /*0090*/ 	.word	0x00016330


	//   ....[7]....
        /*0094*/ 	.word	0x00016360


	//   ....[8]....
        /*0098*/ 	.word	0x00016380


	//   ....[9]....
        /*009c*/ 	.word	0x000163c0


	//   ....[10]....
        /*00a0*/ 	.word	0x00016440


	//   ....[11]....
        /*00a4*/ 	.word	0x000164a0


	//   ....[12]....
        /*00a8*/ 	.word	0x000164d0


	//   ....[13]....
        /*00ac*/ 	.word	0x00016500


	//   ....[14]....
        /*00b0*/ 	.word	0x00016590


	//   ....[15]....
        /*00b4*/ 	.word	0x000165d0


	//   ....[16]....
        /*00b8*/ 	.word	0x00016670


	//   ....[17]....
        /*00bc*/ 	.word	0x00016690


	//----- nvinfo : EIATTR_VRC_CTA_INIT_COUNT
	.align		4
.L_2040:
        /*00c0*/ 	.byte	0x02, 0x4a
	.zero		1
	.zero		1


	//----- nvinfo : EIATTR_EXIT_INSTR_OFFSETS
	.align		4
        /*00c4*/ 	.byte	0x04, 0x1c
        /*00c6*/ 	.short	(.L_2042 - .L_2041)


	//   ....[0]....
.L_2041:
        /*00c8*/ 	.word	0x00000220


	//   ....[1]....
        /*00cc*/ 	.word	0x000173e0


	//----- nvinfo : EIATTR_MAX_THREADS
	.align		4
.L_2042:
        /*00d0*/ 	.byte	0x04, 0x05
        /*00d2*/ 	.short	(.L_2044 - .L_2043)
.L_2043:
        /*00d4*/ 	.word	0x00000080
        /*00d8*/ 	.word	0x00000001
        /*00dc*/ 	.word	0x00000001


	//----- nvinfo : EIATTR_CBANK_PARAM_SIZE
	.align		4
.L_2044:
        /*00e0*/ 	.byte	0x03, 0x19
        /*00e2*/ 	.short	0x00e8


	//----- nvinfo : EIATTR_PARAM_CBANK
	.align		4
        /*00e4*/ 	.byte	0x04, 0x0a
        /*00e6*/ 	.short	(.L_2046 - .L_2045)
	.align		4
.L_2045:
        /*00e8*/ 	.word	index@(.nv.constant0._ZN10layer_norm13ln_fwd_kernelINS_13Kernel_traitsI13__nv_bfloat16S2_fS2_fjLj4096ELj1ELj1ELj4ELj16ENS_18Kernel_traits_baseILj4096ES2_S2_fS2_fjLj128EEEEELb1ELb0ELb1ELb1EEEvNS_9FwdParamsE)
        /*00ec*/ 	.short	0x0380
        /*00ee*/ 	.short	0x00e8


	//----- nvinfo : EIATTR_SW_WAR
	.align		4
.L_2046:
        /*00f0*/ 	.byte	0x04, 0x36
        /*00f2*/ 	.short	(.L_2048 - .L_2047)
.L_2047:
        /*00f4*/ 	.word	0x00000008
.L_2048:


//--------------------- .nv.info._ZN10layer_norm13ln_fwd_kernelINS_13Kernel_traitsI13__nv_bfloat16S2_fS2_fjLj4096ELj1ELj1ELj4ELj16ENS_18Kernel_traits_baseILj4096ES2_S2_fS2_fjLj128EEEEELb1ELb1ELb0ELb0EEEvNS_9FwdParamsE --------------------------
	.section	.nv.info._ZN10layer_norm13ln_fwd_kernelINS_13Kernel_traitsI13__nv_bfloat16S2_fS2_fjLj4096ELj1ELj1ELj4ELj16ENS_18Kernel_traits_baseILj4096ES2_S2_fS2_fjLj128EEEEELb1ELb1ELb0ELb0EEEvNS_9FwdParamsE,"",@"SHT_CUDA_INFO"
	.sectionflags	@""
	.align	4


	//----- nvinfo : EIATTR_CUDA_API_VERSION
	.align		4
        /*0000*/ 	.byte	0x04, 0x37
        /*0002*/ 	.short	(.L_2050 - .L_2049)
.L_2049:
        /*0004*/ 	.word	0x00000082


	//----- nvinfo : EIATTR_KPARAM_INFO
	.align		4
.L_2050:
        /*0008*/ 	.byte	0x04, 0x17
        /*000a*/ 	.short	(.L_2052 - .L_2051)
.L_2051:
        /*000c*/ 	.word	0x00000000
        /*0010*/ 	.short	0x0000
        /*0012*/ 	.short	0x0000
        /*0014*/ 	.byte	0x00, 0xf0, 0xa1, 0x03


	//----- nvinfo : EIATTR_SPARSE_MMA_MASK
	.align		4
.L_2052:
        /*0018*/ 	.byte	0x03, 0x50
        /*001a*/ 	.short	0x0000


	//----- nvinfo : EIATTR_MAXREG_COUNT
	.align		4
        /*001c*/ 	.byte	0x03, 0x1b
        /*001e*/ 	.short	0x00ff


	//----- nvinfo : EIATTR_NUM_BARRIERS
	.align		4
        /*0020*/ 	.byte	0x02, 0x4c
        /*0022*/ 	.byte	0x01
	.zero		1


	//----- nvinfo : EIATTR_MERCURY_ISA_VERSION
	.align		4
        /*0024*/ 	.byte	0x03, 0x5f
        /*0026*/ 	.short	0x0101


	//----- nvinfo : EIATTR_COOP_GROUP_MASK_REGIDS
	.align		4
        /*0028*/ 	.byte	0x04, 0x29
        /*002a*/ 	.short	(.L_2054 - .L_2053)


	//   ....[0]....
.L_2053:
        /*002c*/ 	.word	0xffffffff


	//   ....[1]....
        /*0030*/ 	.word	0xffffffff


	//   ....[2]....
        /*0034*/ 	.word	0xffffffff


	//   ....[3]....
        /*0038*/ 	.word	0xffffffff


	//   ....[4]....
        /*003c*/ 	.word	0xffffffff


	//   ....[5]....
        /*0040*/ 	.word	0xffffffff


	//   ....[6]....
        /*0044*/ 	.word	0xffffffff


	//   ....[7]....
        /*0048*/ 	.word	0xffffffff


	//   ....[8]....
        /*004c*/ 	.word	0xffffffff


	//   ....[9]....
        /*0050*/ 	.word	0xffffffff


	//   ....[10]....
        /*0054*/ 	.word	0xffffffff


	//   ....[11]....
        /*0058*/ 	.word	0xffffffff


	//   ....[12]....
        /*005c*/ 	.word	0xffffffff


	//   ....[13]....
        /*0060*/ 	.word	0xffffffff


	//   ....[14]....
        /*0064*/ 	.word	0xffffffff


	//   ....[15]....
        /*0068*/ 	.word	0xffffffff


	//   ....[16]....
        /*006c*/ 	.word	0xffffffff


	//   ....[17]....
        /*0070*/ 	.word	0xffffffff


	//----- nvinfo : EIATTR_COOP_GROUP_INSTR_OFFSETS
	.align		4
.L_2054:
        /*0074*/ 	.byte	0x04, 0x28
        /*0076*/ 	.short	(.L_2056 - .L_2055)


	//   ....[0]....
.L_2055:
        /*0078*/ 	.word	0x0001a800


	//   ....[1]....
        /*007c*/ 	.word	0x0001a820


	//   ....[2]....
        /*0080*/ 	.word	0x0001a840


	//   ....[3]....
        /*0084*/ 	.word	0x0001a860


	//   ....[4]....
        /*0088*/ 	.word	0x0001a880


	//   ....[5]....
        /*008c*/ 	.word	0x0001acc0


	//   ....[6]....
        /*0090*/ 	.word	0x0001ace0


	//   ....[7]....
        /*0094*/ 	.word	0x0001ad00


	//   ....[8]....
        /*0098*/ 	.word	0x0001ad20


	//   ....[9]....
        /*009c*/ 	.word	0x0001ad50


	//   ....[10]....
        /*00a0*/ 	.word	0x0001aee0


	//   ....[11]....
        /*00a4*/ 	.word	0x0001af20


	//   ....[12]....
        /*00a8*/ 	.word	0x0001af30


	//   ....[13]....
        /*00ac*/ 	.word	0x0001af70


	//   ....[14]....
        /*00b0*/ 	.word	0x0001b050


	//   ....[15]....
        /*00b4*/ 	.word	0x0001b070


	//   ....[16]....
        /*00b8*/ 	.word	0x0001b130


	//   ....[17]....
        /*00bc*/ 	.word	0x0001b160


	//----- nvinfo : EIATTR_VRC_CTA_INIT_COUNT
	.align		4
.L_2056:
        /*00c0*/ 	.byte	0x02, 0x4a
	.zero		1
	.zero		1


	//----- nvinfo : EIATTR_EXIT_INSTR_OFFSETS
	.align		4
        /*00c4*/ 	.byte	0x04, 0x1c
        /*00c6*/ 	.short	(.L_2058 - .L_2057)


	//   ....[0]....
.L_2057:
        /*00c8*/ 	.word	0x00000910


	//   ....[1]....
        /*00cc*/ 	.word	0x0001c000


	//----- nvinfo : EIATTR_INDIRECT_BRANCH_TARGETS
	.align		4
.L_2058:
        /*00d0*/ 	.byte	0x04, 0x34
        /*00d2*/ 	.short	(.L_2060 - .L_2059)


	//   ....[0]....
.L_2059:
        /*00d4*/ 	.word	.L_x_27094@srel
        /*00d8*/ 	.short	0x0
        /*00da*/ 	.short	0x0
        /*00dc*/ 	.word	0x3
        /*00e0*/ 	.word	.L_x_27095@srel
        /*00e4*/ 	.word	.L_x_27096@srel
        /*00e8*/ 	.word	.L_x_27097@srel


	//----- nvinfo : EIATTR_MAX_THREADS
	.align		4
.L_2060:
        /*00ec*/ 	.byte	0x04, 0x05
        /*00ee*/ 	.short	(.L_2062 - .L_2061)
.L_2061:
        /*00f0*/ 	.word	0x00000080
        /*00f4*/ 	.word	0x00000001
        /*00f8*/ 	.word	0x00000001


	//----- nvinfo : EIATTR_CRS_STACK_SIZE
	.align		4
.L_2062:
        /*00fc*/ 	.byte	0x04, 0x1e
        /*00fe*/ 	.short	(.L_2064 - .L_2063)
.L_2063:
        /*0100*/ 	.word	0x00000000


	//----- nvinfo : EIATTR_CBANK_PARAM_SIZE
	.align		4
.L_2064:
        /*0104*/ 	.byte	0x03, 0x19
        /*0106*/ 	.short	0x00e8


	//----- nvinfo : EIATTR_PARAM_CBANK
	.align		4
        /*0108*/ 	.byte	0x04, 0x0a
        /*010a*/ 	.short	(.L_2066 - .L_2065)
	.align		4
.L_2065:
        /*010c*/ 	.word	index@(.nv.constant0._ZN10layer_norm13ln_fwd_kernelINS_13Kernel_traitsI13__nv_bfloat16S2_fS2_fjLj4096ELj1ELj1ELj4ELj16ENS_18Kernel_traits_baseILj4096ES2_S2_fS2_fjLj128EEEEELb1ELb1ELb0ELb0EEEvNS_9FwdParamsE)
        /*0110*/ 	.short	0x0380
        /*0112*/ 	.short	0x00e8


	//----- nvinfo : EIATTR_SW_WAR
	.align		4
.L_2066:
        /*0114*/ 	.byte	0x04, 0x36
        /*0116*/ 	.short	(.L_2068 - .L_2067)
.L_2067:
        /*0118*/ 	.word	0x00000008
.L_2068:


//--------------------- .nv.info._ZN10layer_norm13ln_fwd_kernelINS_13Kernel_traitsI13__nv_bfloat16S2_fS2_fjLj4096ELj1ELj1ELj4ELj16ENS_18Kernel_traits_baseILj4096ES2_S2_fS2_fjLj128EEEEELb1ELb1ELb0ELb1EEEvNS_9FwdParamsE --------------------------
	.section	.nv.info._ZN10layer_norm13ln_fwd_kernelINS_13Kernel_traitsI13__nv_bfloat16S2_fS2_fjLj4096ELj1ELj1ELj4ELj16ENS_18Kernel_traits_baseILj4096ES2_S2_fS2_fjLj128EEEEELb1ELb1ELb0ELb1EEEvNS_9FwdParamsE,"",@"SHT_CUDA_INFO"
	.sectionflags	@""
	.align	4


	//----- nvinfo : EIATTR_CUDA_API_VERSION
	.align		4
        /*0000*/ 	.byte	0x04, 0x37
        /*0002*/ 	.short	(.L_2070 - .L_2069)
.L_2069:
        /*0004*/ 	.word	0x00000082


	//----- nvinfo : EIATTR_KPARAM_INFO
	.align		4
.L_2070:
        /*0008*/ 	.byte	0x04, 0x17
        /*000a*/ 	.short	(.L_2072 - .L_2071)
.L_2071:
        /*000c*/ 	.word	0x00000000
        /*0010*/ 	.short	0x0000
        /*0012*/ 	.short	0x0000
        /*0014*/ 	.byte	0x00, 0xf0, 0xa1, 0x03


	//----- nvinfo : EIATTR_SPARSE_MMA_MASK
	.align		4
.L_2072:
        /*0018*/ 	.byte	0x03, 0x50
        /*001a*/ 	.short	0x0000


	//----- nvinfo : EIATTR_MAXREG_COUNT
	.align		4
        /*001c*/ 	.byte	0x03, 0x1b
        /*001e*/ 	.short	0x00ff


	//----- nvinfo : EIATTR_NUM_BARRIERS
	.align		4
        /*0020*/ 	.byte	0x02, 0x4c
        /*0022*/ 	.byte	0x01
	.zero		1


	//----- nvinfo : EIATTR_MERCURY_ISA_VERSION
	.align		4
        /*0024*/ 	.byte	0x03, 0x5f
        /*0026*/ 	.short	0x0101


	//----- nvinfo : EIATTR_COOP_GROUP_MASK_REGIDS
	.align		4
        /*0028*/ 	.byte	0x04, 0x29
        /*002a*/ 	.short	(.L_2074 - .L_2073)


	//   ....[0]....
.L_2073:
        /*002c*/ 	.word	0xffffffff


	//   ....[1]....
        /*0030*/ 	.word	0xffffffff


	//   ....[2]....
        /*0034*/ 	.word	0xffffffff


	//   ....[3]....
        /*0038*/ 	.word	0xffffffff


	//   ....[4]....
        /*003c*/ 	.word	0xffffffff


	//   ....[5]....
        /*0040*/ 	.word	0xffffffff


	//   ....[6]....
        /*0044*/ 	.word	0xffffffff


	//   ....[7]....
        /*0048*/ 	.word	0xffffffff


	//   ....[8]....
        /*004c*/ 	.word	0xffffffff


	//   ....[9]....
        /*0050*/ 	.word	0xffffffff


	//   ....[10]....
        /*0054*/ 	.word	0xffffffff


	//   ....[11]....
        /*0058*/ 	.word	0xffffffff


	//   ....[12]....
        /*005c*/ 	.word	0xffffffff


	//   ....[13]....
        /*0060*/ 	.word	0xffffffff


	//   ....[14]....
        /*0064*/ 	.word	0xffffffff


	//   ....[15]....
        /*0068*/ 	.word	0xffffffff


	//   ....[16]....
        /*006c*/ 	.word	0xffffffff


	//   ....[17]....
        /*0070*/ 	.word	0xffffffff


	//----- nvinfo : EIATTR_COOP_GROUP_INSTR_OFFSETS
	.align		4
.L_2074:
        /*0074*/ 	.byte	0x04, 0x28
        /*0076*/ 	.short	(.L_2076 - .L_2075)


	//   ....[0]....
.L_2075:
        /*0078*/ 	.word	0x00015340


	//   ....[1]....
        /*007c*/ 	.word	0x00015360


	//   ....[2]....
        /*0080*/ 	.word	0x00015380


	//   ....[3]....
        /*0084*/ 	.word	0x000153a0


	//   ....[4]....
        /*0088*/ 	.word	0x000153c0


	//   ....[5]....
        /*008c*/ 	.word	0x00015800


	//   ....[6]....
        /*0090*/ 	.word	0x00015830


	//   ....[7]....
        /*0094*/ 	.word	0x00015870


	//   ....[8]....
        /*0098*/ 	.word	0x000158c0


	//   ....[9]....
        /*009c*/ 	.word	0x000158f0


	//   ....[10]....
        /*00a0*/ 	.word	0x00015a90


	//   ....[11]....
        /*00a4*/ 	.word	0x00015ad0


	//   ....[12]....
        /*00a8*/ 	.word	0x00015b20


	//   ....[13]....
        /*00ac*/ 	.word	0x00015b50


	//   ....[14]....
        /*00b0*/ 	.word	0x00015bf0


	//   ....[15]....
        /*00b4*/ 	.word	0x00015c60


	//   ....[16]....
        /*00b8*/ 	.word	0x00015cd0


	//   ....[17]....
        /*00bc*/ 	.word	0x00015d30


	//----- nvinfo : EIATTR_VRC_CTA_INIT_COUNT
	.align		4
.L_2076:
        /*00c0*/ 	.byte	0x02, 0x4a
	.zero		1
	.zero		1


	//----- nvinfo : EIATTR_EXIT_INSTR_OFFSETS
	.align		4
        /*00c4*/ 	.byte	0x04, 0x1c
        /*00c6*/ 	.short	(.L_2078 - .L_2077)


	//   ....[0]....
.L_2077:
        /*00c8*/ 	.word	0x000002c0


	//   ....[1]....
        /*00cc*/ 	.word	0x00016aa0


	//----- nvinfo : EIATTR_INDIRECT_BRANCH_TARGETS
	.align		4
.L_2078:
        /*00d0*/ 	.byte	0x04, 0x34
        /*00d2*/ 	.short	(.L_2080 - .L_2079)


	//   ....[0]....
.L_2079:
        /*00d4*/ 	.word	.L_x_27098@srel
        /*00d8*/ 	.short	0x0
        /*00da*/ 	.short	0x0
        /*00dc*/ 	.word	0x3
        /*00e0*/ 	.word	.L_x_27099@srel
        /*00e4*/ 	.word	.L_x_27100@srel
        /*00e8*/ 	.word	.L_x_27101@srel


	//----- nvinfo : EIATTR_MAX_THREADS
	.align		4
.L_2080:
        /*00ec*/ 	.byte	0x04, 0x05
        /*00ee*/ 	.short	(.L_2082 - .L_2081)
.L_2081:
        /*00f0*/ 	.word	0x00000080
        /*00f4*/ 	.word	0x00000001
        /*00f8*/ 	.word	0x00000001


	//----- nvinfo : EIATTR_CRS_STACK_SIZE
	.align		4
.L_2082:
        /*00fc*/ 	.byte	0x04, 0x1e
        /*00fe*/ 	.short	(.L_2084 - .L_2083)
.L_2083:
        /*0100*/ 	.word	0x00000000


	//----- nvinfo : EIATTR_CBANK_PARAM_SIZE
	.align		4
.L_2084:
        /*0104*/ 	.byte	0x03, 0x19
        /*0106*/ 	.short	0x00e8


	//----- nvinfo : EIATTR_PARAM_CBANK
	.align		4
        /*0108*/ 	.byte	0x04, 0x0a
        /*010a*/ 	.short	(.L_2086 - .L_2085)
	.align		4
.L_2085:
        /*010c*/ 	.word	index@(.nv.constant0._ZN10layer_norm13ln_fwd_kernelINS_13Kernel_traitsI13__nv_bfloat16S2_fS2_fjLj4096ELj1ELj1ELj4ELj16ENS_18Kernel_traits_baseILj4096ES2_S2_fS2_fjLj128EEEEELb1ELb1ELb0ELb1EEEvNS_9FwdParamsE)
        /*0110*/ 	.short	0x0380
        /*0112*/ 	.short	0x00e8


	//----- nvinfo : EIATTR_SW_WAR
	.align		4
.L_2086:
        /*0114*/ 	.byte	0x04, 0x36
        /*0116*/ 	.short	(.L_2088 - .L_2087)
.L_2087:
        /*0118*/ 	.word	0x00000008
.L_2088:


//--------------------- .nv.info._ZN10layer_norm13ln_fwd_kernelINS_13Kernel_traitsI13__nv_bfloat16S2_fS2_fjLj4096ELj1ELj1ELj4ELj16ENS_18Kernel_traits_baseILj4096ES2_S2_fS2_fjLj128EEEEELb1ELb1ELb1ELb0EEEvNS_9FwdParamsE --------------------------
	.section	.nv.info._ZN10layer_norm13ln_fwd_kernelINS_13Kernel_traitsI13__nv_bfloat16S2_fS2_fjLj4096ELj1ELj1ELj4ELj16ENS_18Kernel_traits_baseILj4096ES2_S2_fS2_fjLj128EEEEELb1ELb1ELb1ELb0EEEvNS_9FwdParamsE,"",@"SHT_CUDA_INFO"
	.sectionflags	@""
	.align	4


	//----- nvinfo : EIATTR_CUDA_API_VERSION
	.align		4
        /*0000*/ 	.byte	0x04, 0x37
        /*0002*/ 	.short	(.L_2090 - .L_2089)
.L_2089:
        /*0004*/ 	.word	0x00000082


	//----- nvinfo : EIATTR_KPARAM_INFO
	.align		4
.L_2090:
        /*0008*/ 	.byte	0x04, 0x17
        /*000a*/ 	.short	(.L_2092 - .L_2091)
.L_2091:
        /*000c*/ 	.word	0x00000000
        /*0010*/ 	.short	0x0000
        /*0012*/ 	.short	0x0000
        /*0014*/ 	.byte	0x00, 0xf0, 0xa1, 0x03


	//----- nvinfo : EIATTR_SPARSE_MMA_MASK
	.align		4
.L_2092:
        /*0018*/ 	.byte	0x03, 0x50
        /*001a*/ 	.short	0x0000


	//----- nvinfo : EIATTR_MAXREG_COUNT
	.align		4
        /*001c*/ 	.byte	0x03, 0x1b
        /*001e*/ 	.short	0x00ff


	//----- nvinfo : EIATTR_NUM_BARRIERS
	.align		4
        /*0020*/ 	.byte	0x02, 0x4c
        /*0022*/ 	.byte	0x01
	.zero		1


	//----- nvinfo : EIATTR_MERCURY_ISA_VERSION
	.align		4
        /*0024*/ 	.byte	0x03, 0x5f
        /*0026*/ 	.short	0x0101


	//----- nvinfo : EIATTR_COOP_GROUP_MASK_REGIDS
	.align		4
        /*0028*/ 	.byte	0x04, 0x29
        /*002a*/ 	.short	(.L_2094 - .L_2093)


	//   ....[0]....
.L_2093:
        /*002c*/ 	.word	0xffffffff


	//   ....[1]....
        /*0030*/ 	.word	0xffffffff


	//   ....[2]....
        /*0034*/ 	.word	0xffffffff


	//   ....[3]....
        /*0038*/ 	.word	0xffffffff


	//   ....[4]....
        /*003c*/ 	.word	0xffffffff


	//   ....[5]....
        /*0040*/ 	.word	0xffffffff


	//   ....[6]....
        /*0044*/ 	.word	0xffffffff


	//   ....[7]....
        /*0048*/ 	.word	0xffffffff


	//   ....[8]....
        /*004c*/ 	.word	0xffffffff


	//   ....[9]....
        /*0050*/ 	.word	0xffffffff


	//   ....[10]....
        /*0054*/ 	.word	0xffffffff


	//   ....[11]....
        /*0058*/ 	.word	0xffffffff


	//   ....[12]....
        /*005c*/ 	.word	0xffffffff


	//   ....[13]....
        /*0060*/ 	.word	0xffffffff


	//   ....[14]....
        /*0064*/ 	.word	0xffffffff


	//   ....[15]....
        /*0068*/ 	.word	0xffffffff


	//   ....[16]....
        /*006c*/ 	.word	0xffffffff


	//   ....[17]....
        /*0070*/ 	.word	0xffffffff


	//----- nvinfo : EIATTR_COOP_GROUP_INSTR_OFFSETS
	.align		4
.L_2094:
        /*0074*/ 	.byte	0x04, 0x28
        /*0076*/ 	.short	(.L_2096 - .L_2095)


	//   ....[0]....
.L_2095:
        /*0078*/ 	.word	0x0001bf40


	//   ....[1]....
        /*007c*/ 	.word	0x0001bf60


	//   ....[2]....
        /*0080*/ 	.word	0x0001bf80


	//   ....[3]....
        /*0084*/ 	.word	0x0001bfa0


	//   ....[4]....
        /*0088*/ 	.word	0x0001bfc0


	//   ....[5]....
        /*008c*/ 	.word	0x0001c430


	//   ....[6]....
        /*0090*/ 	.word	0x0001c450


	//   ....[7]....
        /*0094*/ 	.word	0x0001c470


	//   ....[8]....
        /*0098*/ 	.word	0x0001c490


	//   ....[9]....
        /*009c*/ 	.word	0x0001c4b0


	//   ....[10]....
        /*00a0*/ 	.word	0x0001c630


	//   ....[11]....
        /*00a4*/ 	.word	0x0001c660


	//   ....[12]....
        /*00a8*/ 	.word	0x0001c670


	//   ....[13]....
        /*00ac*/ 	.word	0x0001c6b0


	//   ....[14]....
        /*00b0*/ 	.word	0x0001c7a0


	//   ....[15]....
        /*00b4*/ 	.word	0x0001c7c0


	//   ....[16]....
        /*00b8*/ 	.word	0x0001c860


	//   ....[17]....
        /*00bc*/ 	.word	0x0001c890


	//----- nvinfo : EIATTR_VRC_CTA_INIT_COUNT
	.align		4
.L_2096:
        /*00c0*/ 	.byte	0x02, 0x4a
	.zero		1
	.zero		1


	//----- nvinfo : EIATTR_EXIT_INSTR_OFFSETS
	.align		4
        /*00c4*/ 	.byte	0x04, 0x1c
        /*00c6*/ 	.short	(.L_2098 - .L_2097)


	//   ....[0]....
.L_2097:
        /*00c8*/ 	.word	0x00000900


	//   ....[1]....
        /*00cc*/ 	.word	0x0001d6d0


	//----- nvinfo : EIATTR_MAX_THREADS
	.align		4
.L_2098:
        /*00d0*/ 	.byte	0x04, 0x05
        /*00d2*/ 	.short	(.L_2100 - .L_2099)
.L_2099:
        /*00d4*/ 	.word	0x00000080
        /*00d8*/ 	.word	0x00000001
        /*00dc*/ 	.word	0x00000001


	//----- nvinfo : EIATTR_CRS_STACK_SIZE
	.align		4
.L_2100:
        /*00e0*/ 	.byte	0x04, 0x1e
        /*00e2*/ 	.short	(.L_2102 - .L_2101)
.L_2101:
        /*00e4*/ 	.word	0x00000000


	//----- nvinfo : EIATTR_CBANK_PARAM_SIZE
	.align		4
.L_2102:
        /*00e8*/ 	.byte	0x03, 0x19
        /*00ea*/ 	.short	0x00e8


	//----- nvinfo : EIATTR_PARAM_CBANK
	.align		4
        /*00ec*/ 	.byte	0x04, 0x0a
        /*00ee*/ 	.short	(.L_2104 - .L_2103)
	.align		4
.L_2103:
        /*00f0*/ 	.word	index@(.nv.constant0._ZN10layer_norm13ln_fwd_kernelINS_13Kernel_traitsI13__nv_bfloat16S2_fS2_fjLj4096ELj1ELj1ELj4ELj16ENS_18Kernel_traits_baseILj4096ES2_S2_fS2_fjLj128EEEEELb1ELb1ELb1ELb0EEEvNS_9FwdParamsE)
        /*00f4*/ 	.short	0x0380
        /*00f6*/ 	.short	0x00e8


	//----- nvinfo : EIATTR_SW_WAR
	.align		4
.L_2104:
        /*00f8*/ 	.byte	0x04, 0x36
        /*00fa*/ 	.short	(.L_2106 - .L_2105)
.L_2105:
        /*00fc*/ 	.word	0x00000008
.L_2106:


//--------------------- .nv.info._ZN10layer_norm13ln_fwd_kernelINS_13Kernel_traitsI13__nv_bfloat16S2_fS2_fjLj4096ELj1ELj1ELj4ELj16ENS_18Kernel_traits_baseILj4096ES2_S2_fS2_fjLj128EEEEELb1ELb1ELb1ELb1EEEvNS_9FwdParamsE --------------------------
	.section	.nv.info._ZN10layer_norm13ln_fwd_kernelINS_13Kernel_traitsI13__nv_bfloat16S2_fS2_fjLj4096ELj1ELj1ELj4ELj16ENS_18Kernel_traits_baseILj4096ES2_S2_fS2_fjLj128EEEEELb1ELb1ELb1ELb1EEEvNS_9FwdParamsE,"",@"SHT_CUDA_INFO"
	.sectionflags	@""
	.align	4


	//----- nvinfo : EIATTR_CUDA_API_VERSION
	.align		4
        /*0000*/ 	.byte	0x04, 0x37
        /*0002*/ 	.short	(.L_2108 - .L_2107)
.L_2107:
        /*0004*/ 	.word	0x00000082


	//----- nvinfo : EIATTR_KPARAM_INFO
	.align		4
.L_2108:
        /*0008*/ 	.byte	0x04, 0x17
        /*000a*/ 	.short	(.L_2110 - .L_2109)
.L_2109:
        /*000c*/ 	.word	0x00000000
        /*0010*/ 	.short	0x0000
        /*0012*/ 	.short	0x0000
        /*0014*/ 	.byte	0x00, 0xf0, 0xa1, 0x03


	//----- nvinfo : EIATTR_SPARSE_MMA_MASK
	.align		4
.L_2110:
        /*0018*/ 	.byte	0x03, 0x50
        /*001a*/ 	.short	0x0000


	//----- nvinfo : EIATTR_MAXREG_COUNT
	.align		4
        /*001c*/ 	.byte	0x03, 0x1b
        /*001e*/ 	.short	0x00ff


	//----- nvinfo : EIATTR_NUM_BARRIERS
	.align		4
        /*0020*/ 	.byte	0x02, 0x4c
        /*0022*/ 	.byte	0x01
	.zero		1


	//----- nvinfo : EIATTR_MERCURY_ISA_VERSION
	.align		4
        /*0024*/ 	.byte	0x03, 0x5f
        /*0026*/ 	.short	0x0101


	//----- nvinfo : EIATTR_COOP_GROUP_MASK_REGIDS
	.align		4
        /*0028*/ 	.byte	0x04, 0x29
        /*002a*/ 	.short	(.L_2112 - .L_2111)


	//   ....[0]....
.L_2111:
        /*002c*/ 	.word	0xffffffff


	//   ....[1]....
        /*0030*/ 	.word	0xffffffff


	//   ....[2]....
        /*0034*/ 	.word	0xffffffff


	//   ....[3]....
        /*0038*/ 	.word	0xffffffff


	//   ....[4]....
        /*003c*/ 	.word	0xffffffff


	//   ....[5]....
        /*0040*/ 	.word	0xffffffff


	//   ....[6]....
        /*0044*/ 	.word	0xffffffff


	//   ....[7]....
        /*0048*/ 	.word	0xffffffff


	//   ....[8]....
        /*004c*/ 	.word	0xffffffff


	//   ....[9]....
        /*0050*/ 	.word	0xffffffff


	//   ....[10]....
        /*0054*/ 	.word	0xffffffff


	//   ....[11]....
        /*0058*/ 	.word	0xffffffff


	//   ....[12]....
        /*005c*/ 	.word	0xffffffff


	//   ....[13]....
        /*0060*/ 	.word	0xffffffff


	//   ....[14]....
        /*0064*/ 	.word	0xffffffff


	//   ....[15]....
        /*0068*/ 	.word	0xffffffff


	//   ....[16]....
        /*006c*/ 	.word	0xffffffff


	//   ....[17]....
        /*0070*/ 	.word	0xffffffff


	//----- nvinfo : EIATTR_COOP_GROUP_INSTR_OFFSETS
	.align		4
.L_2112:
        /*0074*/ 	.byte	0x04, 0x28
        /*0076*/ 	.short	(.L_2114 - .L_2113)


	//   ....[0]....
.L_2113:
        /*0078*/ 	.word	0x00017050


	//   ....[1]....
        /*007c*/ 	.word	0x00017080


	//   ....[2]....
        /*0080*/ 	.word	0x000170a0


	//   ....[3]....
        /*0084*/ 	.word	0x000170c0


	//   ....[4]....
        /*0088*/ 	.word	0x000170e0


	//   ....[5]....
        /*008c*/ 	.word	0x00017510


	//   ....[6]....
        /*0090*/ 	.word	0x00017530


	//   ....[7]....
        /*0094*/ 	.word	0x00017550


	//   ....[8]....
        /*0098*/ 	.word	0x00017580


	//   ....[9]....
        /*009c*/ 	.word	0x000175b0


	//   ....[10]....
        /*00a0*/ 	.word	0x00017760


	//   ....[11]....
        /*00a4*/ 	.word	0x000177a0


	//   ....[12]....
        /*00a8*/ 	.word	0x000177b0


	//   ....[13]....
        /*00ac*/ 	.word	0x00017800


	//   ....[14]....
        /*00b0*/ 	.word	0x000178d0


	//   ....[15]....
        /*00b4*/ 	.word	0x00017900


	//   ....[16]....
        /*00b8*/ 	.word	0x000179b0


	//   ....[17]....
        /*00bc*/ 	.word	0x000179e0


	//----- nvinfo : EIATTR_VRC_CTA_INIT_COUNT
	.align		4
.L_2114:
        /*00c0*/ 	.byte	0x02, 0x4a
	.zero		1
	.zero		1


	//----- nvinfo : EIATTR_EXIT_INSTR_OFFSETS
	.align		4
        /*00c4*/ 	.byte	0x04, 0x1c
        /*00c6*/ 	.short	(.L_2116 - .L_2115)


	//   ....[0]....
.L_2115:
        /*00c8*/ 	.word	0x00000320


	//   ....[1]....
        /*00cc*/ 	.word	0x00018850


	//----- nvinfo : EIATTR_MAX_THREADS
	.align		4
.L_2116:
        /*00d0*/ 	.byte	0x04, 0x05
        /*00d2*/ 	.short	(.L_2118 - .L_2117)
.L_2117:
        /*00d4*/ 	.word	0x00000080
        /*00d8*/ 	.word	0x00000001
        /*00dc*/ 	.word	0x00000001


	//----- nvinfo : EIATTR_CRS_STACK_SIZE
	.align		4
.L_2118:
        /*00e0*/ 	.byte	0x04, 0x1e
        /*00e2*/ 	.short	(.L_2120 - .L_2119)
.L_2119:
        /*00e4*/ 	.word	0x00000000


	//----- nvinfo : EIATTR_CBANK_PARAM_SIZE
	.align		4
.L_2120:
        /*00e8*/ 	.byte	0x03, 0x19
        /*00ea*/ 	.short	0x00e8


	//----- nvinfo : EIATTR_PARAM_CBANK
	.align		4
        /*00ec*/ 	.byte	0x04, 0x0a
        /*00ee*/ 	.short	(.L_2122 - .L_2121)
	.align		4
.L_2121:
        /*00f0*/ 	.word	index@(.nv.constant0._ZN10layer_norm13ln_fwd_kernelINS_13Kernel_traitsI13__nv_bfloat16S2_fS2_fjLj4096ELj1ELj1ELj4ELj16ENS_18Kernel_traits_baseILj4096ES2_S2_fS2_fjLj128EEEEELb1ELb1ELb1ELb1EEEvNS_9FwdParamsE)
        /*00f4*/ 	.short	0x0380
        /*00f6*/ 	.short	0x00e8


	//----- nvinfo : EIATTR_SW_WAR
	.align		4
.L_2122:
        /*00f8*/ 	.byte	0x04, 0x36
        /*00fa*/ 	.short	(.L_2124 - .L_2123)
.L_2123:
        /*00fc*/ 	.word	0x00000008
.L_2124:


//--------------------- .nv.info._ZN10layer_norm13ln_fwd_kernelINS_13Kernel_traitsIf13__nv_bfloat16fS2_fjLj4096ELj1ELj1ELj4ELj16ENS_18Kernel_traits_baseILj4096EfS2_fS2_fjLj128EEEEELb0ELb0ELb0ELb0EEEvNS_9FwdParamsE --------------------------
	.section	.nv.info._ZN10layer_norm13ln_fwd_kernelINS_13Kernel_traitsIf13__nv_bfloat16fS2_fjLj4096ELj1ELj1ELj4ELj16ENS_18Kernel_traits_baseILj4096EfS2_fS2_fjLj128EEEEELb0ELb0ELb0ELb0EEEvNS_9FwdParamsE,"",@"SHT_CUDA_INFO"
	.sectionflags	@""
	.align	4


	//----- nvinfo : EIATTR_CUDA_API_VERSION
	.align		4
        /*0000*/ 	.byte	0x04, 0x37
        /*0002*/ 	.short	(.L_2126 - .L_2125)
.L_2125:
        /*0004*/ 	.word	0x00000082


	//----- nvinfo : EIATTR_KPARAM_INFO
	.align		4
.L_2126:
        /*0008*/ 	.byte	0x04, 0x17
        /*000a*/ 	.short	(.L_2128 - .L_2127)
.L_2127:
        /*000c*/ 	.word	0x00000000
        /*0010*/ 	.short	0x0000
        /*0012*/ 	.short	0x0000
        /*0014*/ 	.byte	0x00, 0xf0, 0xa1, 0x03


	//----- nvinfo : EIATTR_SPARSE_MMA_MASK
	.align		4
.L_2128:
        /*0018*/ 	.byte	0x03, 0x50
        /*001a*/ 	.short	0x0000


	//----- nvinfo : EIATTR_MAXREG_COUNT
	.align		4
        /*001c*/ 	.byte	0x03, 0x1b
        /*001e*/ 	.short	0x00ff


	//----- nvinfo : EIATTR_NUM_BARRIERS
	.align		4
        /*0020*/ 	.byte	0x02, 0x4c
        /*0022*/ 	.byte	0x01
	.zero		1


	//----- nvinfo : EIATTR_MERCURY_ISA_VERSION
	.align		4
        /*0024*/ 	.byte	0x03, 0x5f
        /*0026*/ 	.short	0x0101


	//----- nvinfo : EIATTR_COOP_GROUP_MASK_REGIDS
	.align		4
        /*0028*/ 	.byte	0x04, 0x29
        /*002a*/ 	.short	(.L_2130 - .L_2129)


	//   ....[0]....
.L_2129:
        /*002c*/ 	.word	0xffffffff


	//   ....[1]....
        /*0030*/ 	.word	0xffffffff


	//   ....[2]....
        /*0034*/ 	.word	0xffffffff


	//   ....[3]....
        /*0038*/ 	.word	0xffffffff


	//   ....[4]....
        /*003c*/ 	.word	0xffffffff


	//   ....[5]....
        /*0040*/ 	.word	0xffffffff


	//   ....[6]....
        /*0044*/ 	.word	0xffffffff


	//   ....[7]....
        /*0048*/ 	.word	0xffffffff


	//   ....[8]....
        /*004c*/ 	.word	0xffffffff


	//   ....[9]....
        /*0050*/ 	.word	0xffffffff


	//   ....[10]....
        /*0054*/ 	.word	0xffffffff


	//   ....[11]....
        /*0058*/ 	.word	0xffffffff


	//   ....[12]....
        /*005c*/ 	.word	0xffffffff


	//   ....[13]....
        /*0060*/ 	.word	0xffffffff


	//   ....[14]....
        /*0064*/ 	.word	0xffffffff


	//   ....[15]....
        /*0068*/ 	.word	0xffffffff


	//   ....[16]....
        /*006c*/ 	.word	0xffffffff


	//   ....[17]....
        /*0070*/ 	.word	0xffffffff


	//----- nvinfo : EIATTR_COOP_GROUP_INSTR_OFFSETS
	.align		4
.L_2130:
        /*0074*/ 	.byte	0x04, 0x28
        /*0076*/ 	.short	(.L_2132 - .L_2131)


	//   ....[0]....
.L_2131:
        /*0078*/ 	.word	0x00001a70


	//   ....[1]....
        /*007c*/ 	.word	0x00001a90


	//   ....[2]....
        /*0080*/ 	.word	0x00001ab0


	//   ....[3]....
        /*0084*/ 	.word	0x00001ad0


	//   ....[4]....
        /*0088*/ 	.word	0x00001af0


	//   ....[5]....
        /*008c*/ 	.word	0x00001f60


	//   ....[6]....
        /*0090*/ 	.word	0x00001f90


	//   ....[7]....
        /*0094*/ 	.word	0x00001fb0


	//   ....[8]....
        /*0098*/ 	.word	0x00001fd0


	//   ....[9]....
        /*009c*/ 	.word	0x00002010


	//   ....[10]....
        /*00a0*/ 	.word	0x00002080


	//   ....[11]....
        /*00a4*/ 	.word	0x000020f0


	//   ....[12]....
        /*00a8*/ 	.word	0x00002130


	//   ....[13]....
        /*00ac*/ 	.word	0x00002150


	//   ....[14]....
        /*00b0*/ 	.word	0x000021e0


	//   ....[15]....
        /*00b4*/ 	.word	0x00002210


	//   ....[16]....
        /*00b8*/ 	.word	0x000022b0


	//   ....[17]....
        /*00bc*/ 	.word	0x000022e0


	//----- nvinfo : EIATTR_VRC_CTA_INIT_COUNT
	.align		4
.L_2132:
        /*00c0*/ 	.byte	0x02, 0x4a
	.zero		1
	.zero		1


	//----- nvinfo : EIATTR_EXIT_INSTR_OFFSETS
	.align		4
        /*00c4*/ 	.byte	0x04, 0x1c
        /*00c6*/ 	.short	(.L_2134 - .L_2133)


	//   ....[0]....
.L_2133:
        /*00c8*/ 	.word	0x00000670


	//   ....[1]....
        /*00cc*/ 	.word	0x00002cc0


	//----- nvinfo : EIATTR_MAX_THREADS
	.align		4
.L_2134:
        /*00d0*/ 	.byte	0x04, 0x05
        /*00d2*/ 	.short	(.L_2136 - .L_2135)
.L_2135:
        /*00d4*/ 	.word	0x00000080
        /*00d8*/ 	.word	0x00000001
        /*00dc*/ 	.word	0x00000001


	//----- nvinfo : EIATTR_CRS_STACK_SIZE
	.align		4
.L_2136:
        /*00e0*/ 	.byte	0x04, 0x1e
        /*00e2*/ 	.short	(.L_2138 - .L_2137)
.L_2137:
        /*00e4*/ 	.word	0x00000000


	//----- nvinfo : EIATTR_CBANK_PARAM_SIZE
	.align		4
.L_2138:
        /*00e8*/ 	.byte	0x03, 0x19
        /*00ea*/ 	.short	0x00e8


	//----- nvinfo : EIATTR_PARAM_CBANK
	.align		4
        /*00ec*/ 	.byte	0x04, 0x0a
        /*00ee*/ 	.short	(.L_2140 - .L_2139)
	.align		4
.L_2139:
        /*00f0*/ 	.word	index@(.nv.constant0._ZN10layer_norm13ln_fwd_kernelINS_13Kernel_traitsIf13__nv_bfloat16fS2_fjLj4096ELj1ELj1ELj4ELj16ENS_18Kernel_traits_baseILj4096EfS2_fS2_fjLj128EEEEELb0ELb0ELb0ELb0EEEvNS_9FwdParamsE)
        /*00f4*/ 	.short	0x0380
        /*00f6*/ 	.short	0x00e8


	//----- nvinfo : EIATTR_SW_WAR
	.align		4
.L_2140:
        /*00f8*/ 	.byte	0x04, 0x36
        /*00fa*/ 	.short	(.L_2142 - .L_2141)
.L_2141:
        /*00fc*/ 	.word	0x00000008
.L_2142:


//--------------------- .nv.info._ZN10layer_norm13ln_fwd_kernelINS_13Kernel_traitsIf13__nv_bfloat16fS2_fjLj4096ELj1ELj1ELj4ELj16ENS_18Kernel_traits_baseILj4096EfS2_fS2_fjLj128EEEEELb0ELb0ELb0ELb1EEEvNS_9FwdParamsE --------------------------
	.section	.nv.info._ZN10layer_norm13ln_fwd_kernelINS_13Kernel_traitsIf13__nv_bfloat16fS2_fjLj4096ELj1ELj1ELj4ELj16ENS_18Kernel_traits_baseILj4096EfS2_fS2_fjLj128EEEEELb0ELb0ELb0ELb1EEEvNS_9FwdParamsE,"",@"SHT_CUDA_INFO"
	.sectionflags	@""
	.align	4


	//----- nvinfo : EIATTR_CUDA_API_VERSION
	.align		4
        /*0000*/ 	.byte	0x04, 0x37
        /*0002*/ 	.short	(.L_2144 - .L_2143)
.L_2143:
        /*0004*/ 	.word	0x00000082


	//----- nvinfo : EIATTR_KPARAM_INFO
	.align		4
.L_2144:
        /*0008*/ 	.byte	0x04, 0x17
        /*000a*/ 	.short	(.L_2146 - .L_2145)
.L_2145:
        /*000c*/ 	.word	0x00000000
        /*0010*/ 	.short	0x0000
        /*0012*/ 	.short	0x0000
        /*0014*/ 	.byte	0x00, 0xf0, 0xa1, 0x03


	//----- nvinfo : EIATTR_SPARSE_MMA_MASK
	.align		4
.L_2146:
        /*0018*/ 	.byte	0x03, 0x50
        /*001a*/ 	.short	0x0000


	//----- nvinfo : EIATTR_MAXREG_COUNT
	.align		4
        /*001c*/ 	.byte	0x03, 0x1b
        /*001e*/ 	.short	0x00ff


	//----- nvinfo : EIATTR_NUM_BARRIERS
	.align		4
        /*0020*/ 	.byte	0x02, 0x4c
        /*0022*/ 	.byte	0x01
	.zero		1


	//----- nvinfo : EIATTR_MERCURY_ISA_VERSION
	.align		4
        /*0024*/ 	.byte	0x03, 0x5f
        /*0026*/ 	.short	0x0101


	//----- nvinfo : EIATTR_COOP_GROUP_MASK_REGIDS
	.align		4
        /*0028*/ 	.byte	0x04, 0x29
        /*002a*/ 	.short	(.L_2148 - .L_2147)


	//   ....[0]....
.L_2147:
        /*002c*/ 	.word	0xffffffff


	//   ....[1]....
        /*0030*/ 	.word	0xffffffff


	//   ....[2]....
        /*0034*/ 	.word	0xffffffff


	//   ....[3]....
        /*0038*/ 	.word	0xffffffff


	//   ....[4]....
        /*003c*/ 	.word	0xffffffff


	//   ....[5]....
        /*0040*/ 	.word	0xffffffff


	//   ....[6]....
        /*0044*/ 	.word	0xffffffff


	//   ....[7]....
        /*0048*/ 	.word	0xffffffff


	//   ....[8]....
        /*004c*/ 	.word	0xffffffff


	//   ....[9]....
        /*0050*/ 	.word	0xffffffff


	//   ....[10]....
        /*0054*/ 	.word	0xffffffff


	//   ....[11]....
        /*0058*/ 	.word	0xffffffff


	//   ....[12]....
        /*005c*/ 	.word	0xffffffff


	//   ....[13]....
        /*0060*/ 	.word	0xffffffff


	//   ....[14]....
        /*0064*/ 	.word	0xffffffff


	//   ....[15]....
        /*0068*/ 	.word	0xffffffff


	//   ....[16]....
        /*006c*/ 	.word	0xffffffff


	//   ....[17]....
        /*0070*/ 	.word	0xffffffff


	//----- nvinfo : EIATTR_COOP_GROUP_INSTR_OFFSETS
	.align		4
.L_2148:
        /*0074*/ 	.byte	0x04, 0x28
        /*0076*/ 	.short	(.L_2150 - .L_2149)


	//   ....[0]....
.L_2149:
        /*0078*/ 	.word	0x00001450


	//   ....[1]....
        /*007c*/ 	.word	0x00001470


	//   ....[2]....
        /*0080*/ 	.word	0x00001490


	//   ....[3]....
        /*0084*/ 	.word	0x000014b0


	//   ....[4]....
        /*0088*/ 	.word	0x000014d0


	//   ....[5]....
        /*008c*/ 	.word	0x00001900


	//   ....[6]....
        /*0090*/ 	.word	0x00001920


	//   ....[7]....
        /*0094*/ 	.word	0x00001940


	//   ....[8]....
        /*0098*/ 	.word	0x00001960


	//   ....[9]....
        /*009c*/ 	.word	0x00001980


	//   ....[10]....
        /*00a0*/ 	.word	0x00001ae0


	//   ....[11]....
        /*00a4*/ 	.word	0x00001b90


	//   ....[12]....
        /*00a8*/ 	.word	0x00001be0


	//   ....[13]....
        /*00ac*/ 	.word	0x00001bf0


	//   ....[14]....
        /*00b0*/ 	.word	0x00001c70


	//   ....[15]....
        /*00b4*/ 	.word	0x00001ca0


	//   ....[16]....
        /*00b8*/ 	.word	0x00001d20


	//   ....[17]....
        /*00bc*/ 	.word	0x00001d60


	//----- nvinfo : EIATTR_VRC_CTA_INIT_COUNT
	.align		4
.L_2150:
        /*00c0*/ 	.byte	0x02, 0x4a
	.zero		1
	.zero		1


	//----- nvinfo : EIATTR_EXIT_INSTR_OFFSETS
	.align		4
        /*00c4*/ 	.byte	0x04, 0x1c
        /*00c6*/ 	.short	(.L_2152 - .L_2151)


	//   ....[0]....
.L_2151:
        /*00c8*/ 	.word	0x000003b0


	//   ....[1]....
        /*00cc*/ 	.word	0x00002600


	//----- nvinfo : EIATTR_MAX_THREADS
	.align		4
.L_2152:
        /*00d0*/ 	.byte	0x04, 0x05
        /*00d2*/ 	.short	(.L_2154 - .L_2153)
.L_2153:
        /*00d4*/ 	.word	0x00000080
        /*00d8*/ 	.word	0x00000001
        /*00dc*/ 	.word	0x00000001


	//----- nvinfo : EIATTR_CRS_STACK_SIZE
	.align		4
.L_2154:
        /*00e0*/ 	.byte	0x04, 0x1e
        /*00e2*/ 	.short	(.L_2156 - .L_2155)
.L_2155:
        /*00e4*/ 	.word	0x00000000


	//----- nvinfo : EIATTR_CBANK_PARAM_SIZE
	.align		4
.L_2156:
        /*00e8*/ 	.byte	0x03, 0x19
        /*00ea*/ 	.short	0x00e8


	//----- nvinfo : EIATTR_PARAM_CBANK
	.align		4
        /*00ec*/ 	.byte	0x04, 0x0a
        /*00ee*/ 	.short	(.L_2158 - .L_2157)
	.align		4
.L_2157:
        /*00f0*/ 	.word	index@(.nv.constant0._ZN10layer_norm13ln_fwd_kernelINS_13Kernel_traitsIf13__nv_bfloat16fS2_fjLj4096ELj1ELj1ELj4ELj16ENS_18Kernel_traits_baseILj4096EfS2_fS2_fjLj128EEEEELb0ELb0ELb0ELb1EEEvNS_9FwdParamsE)
        /*00f4*/ 	.short	0x0380
        /*00f6*/ 	.short	0x00e8


	//----- nvinfo : EIATTR_SW_WAR
	.align		4
.L_2158:
        /*00f8*/ 	.byte	0x04, 0x36
        /*00fa*/ 	.short	(.L_2160 - .L_2159)
.L_2159:
        /*00fc*/ 	.word	0x00000008
.L_2160:


//--------------------- .nv.info._ZN10layer_norm13ln_fwd_kernelINS_13Kernel_traitsIf13__nv_bfloat16fS2_fjLj4096ELj1ELj1ELj4ELj16ENS_18Kernel_traits_baseILj4096EfS2_fS2_fjLj128EEEEELb0ELb0ELb1ELb0EEEvNS_9FwdParamsE --------------------------
	.section	.nv.info._ZN10layer_norm13ln_fwd_kernelINS_13Kernel_traitsIf13__nv_bfloat16fS2_fjLj4096ELj1ELj1ELj4ELj16ENS_18Kernel_traits_baseILj4096EfS2_fS2_fjLj128EEEEELb0ELb0ELb1ELb0EEEvNS_9FwdParamsE,"",@"SHT_CUDA_INFO"
	.sectionflags	@""
	.align	4


	//----- nvinfo : EIATTR_CUDA_API_VERSION
	.align		4
        /*0000*/ 	.byte	0x04, 0x37
        /*0002*/ 	.short	(.L_2162 - .L_2161)
.L_2161:
        /*0004*/ 	.word	0x00000082


	//----- nvinfo : EIATTR_KPARAM_INFO
	.align		4
.L_2162:
        /*0008*/ 	.byte	0x04, 0x17
        /*000a*/ 	.short	(.L_2164 - .L_2163)
.L_2163:
        /*000c*/ 	.word	0x00000000
        /*0010*/ 	.short	0x0000
        /*0012*/ 	.short	0x0000
        /*0014*/ 	.byte	0x00, 0xf0, 0xa1, 0x03


	//----- nvinfo : EIATTR_SPARSE_MMA_MASK
	.align		4
.L_2164:
        /*0018*/ 	.byte	0x03, 0x50
        /*001a*/ 	.short	0x0000


	//----- nvinfo : EIATTR_MAXREG_COUNT
	.align		4
        /*001c*/ 	.byte	0x03, 0x1b
        /*001e*/ 	.short	0x00ff


	//----- nvinfo : EIATTR_NUM_BARRIERS
	.align		4
        /*0020*/ 	.byte	0x02, 0x4c
        /*0022*/ 	.byte	0x01
	.zero		1


	//----- nvinfo : EIATTR_MERCURY_ISA_VERSION
	.align		4
        /*0024*/ 	.byte	0x03, 0x5f
        /*0026*/ 	.short	0x0101


	//----- nvinfo : EIATTR_COOP_GROUP_MASK_REGIDS
	.align		4
        /*0028*/ 	.byte	0x04, 0x29
        /*002a*/ 	.short	(.L_2166 - .L_2165)


	//   ....[0]....
.L_2165:
        /*002c*/ 	.word	0xffffffff


	//   ....[1]....
        /*0030*/ 	.word	0xffffffff


	//   ....[2]....
        /*0034*/ 	.word	0xffffffff


	//   ....[3]....
        /*0038*/ 	.word	0xffffffff


	//   ....[4]....
        /*003c*/ 	.word	0xffffffff


	//   ....[5]....
        /*0040*/ 	.word	0xffffffff


	//   ....[6]....
        /*0044*/ 	.word	0xffffffff


	//   ....[7]....
        /*0048*/ 	.word	0xffffffff


	//   ....[8]....
        /*004c*/ 	.word	0xffffffff


	//   ....[9]....
        /*0050*/ 	.word	0xffffffff


	//   ....[10]....
        /*0054*/ 	.word	0xffffffff


	//   ....[11]....
        /*0058*/ 	.word	0xffffffff


	//   ....[12]....
        /*005c*/ 	.word	0xffffffff


	//   ....[13]....
        /*0060*/ 	.word	0xffffffff


	//   ....[14]....
        /*0064*/ 	.word	0xffffffff


	//   ....[15]....
        /*0068*/ 	.word	0xffffffff


	//   ....[16]....
        /*006c*/ 	.word	0xffffffff


	//   ....[17]....
        /*0070*/ 	.word	0xffffffff


	//----- nvinfo : EIATTR_COOP_GROUP_INSTR_OFFSETS
	.align		4
.L_2166:
        /*0074*/ 	.byte	0x04, 0x28
        /*0076*/ 	.short	(.L_2168 - .L_2167)


	//   ....[0]....
.L_2167:
        /*0078*/ 	.word	0x000020a0


	//   ....[1]....
        /*007c*/ 	.word	0x000020c0


	//   ....[2]....
        /*0080*/ 	.word	0x000020e0


	//   ....[3]....
        /*0084*/ 	.word	0x00002100


	//   ....[4]....
        /*0088*/ 	.word	0x00002120


	//   ....[5]....
        /*008c*/ 	.word	0x00002570


	//   ....[6]....
        /*0090*/ 	.word	0x00002590


	//   ....[7]....
        /*0094*/ 	.word	0x000025b0


	//   ....[8]....
        /*0098*/ 	.word	0x000025d0


	//   ....[9]....
        /*009c*/ 	.word	0x00002600


	//   ....[10]....
        /*00a0*/ 	.word	0x00002790


	//   ....[11]....
        /*00a4*/ 	.word	0x000027d0


	//   ....[12]....
        /*00a8*/ 	.word	0x000027f0


	//   ....[13]....
        /*00ac*/ 	.word	0x00002830


	//   ....[14]....
        /*00b0*/ 	.word	0x00002900


	//   ....[15]....
        /*00b4*/ 	.word	0x00002930


	//   ....[16]....
        /*00b8*/ 	.word	0x000029e0


	//   ....[17]....
        /*00bc*/ 	.word	0x00002a10


	//----- nvinfo : EIATTR_VRC_CTA_INIT_COUNT
	.align		4
.L_2168:
        /*00c0*/ 	.byte	0x02, 0x4a
	.zero		1
	.zero		1


	//----- nvinfo : EIATTR_EXIT_INSTR_OFFSETS
	.align		4
        /*00c4*/ 	.byte	0x04, 0x1c
        /*00c6*/ 	.short	(.L_2170 - .L_2169)


	//   ....[0]....
.L_2169:
        /*00c8*/ 	.word	0x00000650


	//   ....[1]....
        /*00cc*/ 	.word	0x00003440


	//----- nvinfo : EIATTR_MAX_THREADS
	.align		4
.L_2170:
        /*00d0*/ 	.byte	0x04, 0x05
        /*00d2*/ 	.short	(.L_2172 - .L_2171)
.L_2171:
        /*00d4*/ 	.word	0x00000080
        /*00d8*/ 	.word	0x00000001
        /*00dc*/ 	.word	0x00000001


	//----- nvinfo : EIATTR_CRS_STACK_SIZE
	.align		4
.L_2172:
        /*00e0*/ 	.byte	0x04, 0x1e
        /*00e2*/ 	.short	(.L_2174 - .L_2173)
.L_2173:
        /*00e4*/ 	.word	0x00000000


	//----- nvinfo : EIATTR_CBANK_PARAM_SIZE
	.align		4
.L_2174:
        /*00e8*/ 	.byte	0x03, 0x19
        /*00ea*/ 	.short	0x00e8


	//----- nvinfo : EIATTR_PARAM_CBANK
	.align		4
        /*00ec*/ 	.byte	0x04, 0x0a
        /*00ee*/ 	.short	(.L_2176 - .L_2175)
	.align		4
.L_2175:
        /*00f0*/ 	.word	index@(.nv.constant0._ZN10layer_norm13ln_fwd_kernelINS_13Kernel_traitsIf13__nv_bfloat16fS2_fjLj4096ELj1ELj1ELj4ELj16ENS_18Kernel_traits_baseILj4096EfS2_fS2_fjLj128EEEEELb0ELb0ELb1ELb0EEEvNS_9FwdParamsE)
        /*00f4*/ 	.short	0x0380
        /*00f6*/ 	.short	0x00e8


	//----- nvinfo : EIATTR_SW_WAR
	.align		4
.L_2176:
        /*00f8*/ 	.byte	0x04, 0x36
        /*00fa*/ 	.short	(.L_2178 - .L_2177)
.L_2177:
        /*00fc*/ 	.word	0x00000008
.L_2178:


//--------------------- .nv.info._ZN10layer_norm13ln_fwd_kernelINS_13Kernel_traitsIf13__nv_bfloat16fS2_fjLj4096ELj1ELj1ELj4ELj16ENS_18Kernel_traits_baseILj4096EfS2_fS2_fjLj128EEEEELb0ELb0ELb1ELb1EEEvNS_9FwdParamsE --------------------------
	.section	.nv.info._ZN10layer_norm13ln_fwd_kernelINS_13Kernel_traitsIf13__nv_bfloat16fS2_fjLj4096ELj1ELj1ELj4ELj16ENS_18Kernel_traits_baseILj4096EfS2_fS2_fjLj128EEEEELb0ELb0ELb1ELb1EEEvNS_9FwdParamsE,"",@"SHT_CUDA_INFO"
	.sectionflags	@""
	.align	4


	//----- nvinfo : EIATTR_CUDA_API_VERSION
	.align		4
        /*0000*/ 	.byte	0x04, 0x37
        /*0002*/ 	.short	(.L_2180 - .L_2179)
.L_2179:
        /*0004*/ 	.word	0x00000082


	//----- nvinfo : EIATTR_KPARAM_INFO
	.align		4
.L_2180:
        /*0008*/ 	.byte	0x04, 0x17
        /*000a*/ 	.short	(.L_2182 - .L_2181)
.L_2181:
        /*000c*/ 	.word	0x00000000
        /*0010*/ 	.short	0x0000
        /*0012*/ 	.short	0x0000
        /*0014*/ 	.byte	0x00, 0xf0, 0xa1, 0x03


	//----- nvinfo : EIATTR_SPARSE_MMA_MASK
	.align		4
.L_2182:
        /*0018*/ 	.byte	0x03, 0x50
        /*001a*/ 	.short	0x0000


	//----- nvinfo : EIATTR_MAXREG_COUNT
	.align		4
        /*001c*/ 	.byte	0x03, 0x1b
        /*001e*/ 	.short	0x00ff


	//----- nvinfo : EIATTR_NUM_BARRIERS
	.align		4
        /*0020*/ 	.byte	0x02, 0x4c
        /*0022*/ 	.byte	0x01
	.zero		1


	//----- nvinfo : EIATTR_MERCURY_ISA_VERSION
	.align		4
        /*0024*/ 	.byte	0x03, 0x5f
        /*0026*/ 	.short	0x0101


	//----- nvinfo : EIATTR_COOP_GROUP_MASK_REGIDS
	.align		4
        /*0028*/ 	.byte	0x04, 0x29
        /*002a*/ 	.short	(.L_2184 - .L_2183)


	//   ....[0]....
.L_2183:
        /*002c*/ 	.word	0xffffffff


	//   ....[1]....
        /*0030*/ 	.word	0xffffffff


	//   ....[2]....
        /*0034*/ 	.word	0xffffffff


	//   ....[3]....
        /*0038*/ 	.word	0xffffffff


	//   ....[4]....
        /*003c*/ 	.word	0xffffffff


	//   ....[5]....
        /*0040*/ 	.word	0xffffffff


	//   ....[6]....
        /*0044*/ 	.word	0xffffffff


	//   ....[7]....
        /*0048*/ 	.word	0xffffffff


	//   ....[8]....
        /*004c*/ 	.word	0xffffffff


	//   ....[9]....
        /*0050*/ 	.word	0xffffffff


	//   ....[10]....
        /*0054*/ 	.word	0xffffffff


	//   ....[11]....
        /*0058*/ 	.word	0xffffffff


	//   ....[12]....
        /*005c*/ 	.word	0xffffffff


	//   ....[13]....
        /*0060*/ 	.word	0xffffffff


	//   ....[14]....
        /*0064*/ 	.word	0xffffffff


	//   ....[15]....
        /*0068*/ 	.word	0xffffffff


	//   ....[16]....
        /*006c*/ 	.word	0xffffffff


	//   ....[17]....
        /*0070*/ 	.word	0xffffffff


	//----- nvinfo : EIATTR_COOP_GROUP_INSTR_OFFSETS
	.align		4
.L_2184:
        /*0074*/ 	.byte	0x04, 0x28
        /*0076*/ 	.short	(.L_2186 - .L_2185)


	//   ....[0]....
.L_2185:
        /*0078*/ 	.word	0x00001ac0


	//   ....[1]....
        /*007c*/ 	.word	0x00001ae0


	//   ....[2]....
        /*0080*/ 	.word	0x00001b00


	//   ....[3]....
        /*0084*/ 	.word	0x00001b20


	//   ....[4]....
        /*0088*/ 	.word	0x00001b40


	//   ....[5]....
        /*008c*/ 	.word	0x00001f70


	//   ....[6]....
        /*0090*/ 	.word	0x00001fa0


	//   ....[7]....
        /*0094*/ 	.word	0x00001fe0


	//   ....[8]....
        /*0098*/ 	.word	0x00001ff0


	//   ....[9]....
        /*009c*/ 	.word	0x00002050


	//   ....[10]....
        /*00a0*/ 	.word	0x000020d0


	//   ....[11]....
        /*00a4*/ 	.word	0x00002130


	//   ....[12]....
        /*00a8*/ 	.word	0x00002190


	//   ....[13]....
        /*00ac*/ 	.word	0x000021a0


	//   ....[14]....
        /*00b0*/ 	.word	0x00002230


	//   ....[15]....
        /*00b4*/ 	.word	0x00002270


	//   ....[16]....
        /*00b8*/ 	.word	0x00002300


	//   ....[17]....
        /*00bc*/ 	.word	0x00002330


	//----- nvinfo : EIATTR_VRC_CTA_INIT_COUNT
	.align		4
.L_2186:
        /*00c0*/ 	.byte	0x02, 0x4a
	.zero		1
	.zero		1


	//----- nvinfo : EIATTR_EXIT_INSTR_OFFSETS
	.align		4
        /*00c4*/ 	.byte	0x04, 0x1c
        /*00c6*/ 	.short	(.L_2188 - .L_2187)


	//   ....[0]....
.L_2187:
        /*00c8*/ 	.word	0x000003b0


	//   ....[1]....
        /*00cc*/ 	.word	0x00002c70


	//----- nvinfo : EIATTR_MAX_THREADS
	.align		4
.L_2188:
        /*00d0*/ 	.byte	0x04, 0x05
        /*00d2*/ 	.short	(.L_2190 - .L_2189)
.L_2189:
        /*00d4*/ 	.word	0x00000080
        /*00d8*/ 	.word	0x00000001
        /*00dc*/ 	.word	0x00000001


	//----- nvinfo : EIATTR_CBANK_PARAM_SIZE
	.align		4
.L_2190:
        /*00e0*/ 	.byte	0x03, 0x19
        /*00e2*/ 	.short	0x00e8


	//----- nvinfo : EIATTR_PARAM_CBANK
	.align		4
        /*00e4*/ 	.byte	0x04, 0x0a
        /*00e6*/ 	.short	(.L_2192 - .L_2191)
	.align		4
.L_2191:
        /*00e8*/ 	.word	index@(.nv.constant0._ZN10layer_norm13ln_fwd_kernelINS_13Kernel_traitsIf13__nv_bfloat16fS2_fjLj4096ELj1ELj1ELj4ELj16ENS_18Kernel_traits_baseILj4096EfS2_fS2_fjLj128EEEEELb0ELb0ELb1ELb1EEEvNS_9FwdParamsE)
        /*00ec*/ 	.short	0x0380
        /*00ee*/ 	.short	0x00e8


	//----- nvinfo : EIATTR_SW_WAR
	.align		4
.L_2192:
        /*00f0*/ 	.byte	0x04, 0x36
        /*00f2*/ 	.short	(.L_2194 - .L_2193)
.L_2193:
        /*00f4*/ 	.word	0x00000008
.L_2194:


//--------------------- .nv.info._ZN10layer_norm13ln_fwd_kernelINS_13Kernel_traitsIf13__nv_bfloat16fS2_fjLj4096ELj1ELj1ELj4ELj16ENS_18Kernel_traits_baseILj4096EfS2_fS2_fjLj128EEEEELb0ELb1ELb0ELb0EEEvNS_9FwdParamsE --------------------------
	.section	.nv.info._ZN10layer_norm13ln_fwd_kernelINS_13Kernel_traitsIf13__nv_bfloat16fS2_fjLj4096ELj1ELj1ELj4ELj16ENS_18Kernel_traits_baseILj4096EfS2_fS2_fjLj128EEEEELb0ELb1ELb0ELb0EEEvNS_9FwdParamsE,"",@"SHT_CUDA_INFO"
	.sectionflags	@""
	.align	4


	//----- nvinfo : EIATTR_CUDA_API_VERSION
	.align		4
        /*0000*/ 	.byte	0x04, 0x37
        /*0002*/ 	.short	(.L_2196 - .L_2195)
.L_2195:
        /*0004*/ 	.word	0x00000082


	//----- nvinfo : EIATTR_KPARAM_INFO
	.align		4
.L_2196:
        /*0008*/ 	.byte	0x04, 0x17
        /*000a*/ 	.short	(.L_2198 - .L_2197)
.L_2197:
        /*000c*/ 	.word	0x00000000
        /*0010*/ 	.short	0x0000
        /*0012*/ 	.short	0x0000
        /*0014*/ 	.byte	0x00, 0xf0, 0xa1, 0x03


	//----- nvinfo : EIATTR_SPARSE_MMA_MASK
	.align		4
.L_2198:
        /*0018*/ 	.byte	0x03, 0x50
        /*001a*/ 	.short	0x0000


	//----- nvinfo : EIATTR_MAXREG_COUNT
	.align		4
        /*001c*/ 	.byte	0x03, 0x1b
        /*001e*/ 	.short	0x00ff


	//----- nvinfo : EIATTR_NUM_BARRIERS
	.align		4
        /*0020*/ 	.byte	0x02, 0x4c
        /*0022*/ 	.byte	0x01
	.zero		1


	//----- nvinfo : EIATTR_MERCURY_ISA_VERSION
	.align		4
        /*0024*/ 	.byte	0x03, 0x5f
        /*0026*/ 	.short	0x0101


	//----- nvinfo : EIATTR_COOP_GROUP_MASK_REGIDS
	.align		4
        /*0028*/ 	.byte	0x04, 0x29
        /*002a*/ 	.short	(.L_2200 - .L_2199)


	//   ....[0]....
.L_2199:
        /*002c*/ 	.word	0xffffffff


	//   ....[1]....
        /*0030*/ 	.word	0xffffffff


	//   ....[2]....
        /*0034*/ 	.word	0xffffffff


	//   ....[3]....
        /*0038*/ 	.word	0xffffffff


	//   ....[4]....
        /*003c*/ 	.word	0xffffffff


	//   ....[5]....
        /*0040*/ 	.word	0xffffffff


	//   ....[6]....
        /*0044*/ 	.word	0xffffffff


	//   ....[7]....
        /*0048*/ 	.word	0xffffffff


	//   ....[8]....
        /*004c*/ 	.word	0xffffffff


	//   ....[9]....
        /*0050*/ 	.word	0xffffffff


	//   ....[10]....
        /*0054*/ 	.word	0xffffffff


	//   ....[11]....
        /*0058*/ 	.word	0xffffffff


	//   ....[12]....
        /*005c*/ 	.word	0xffffffff


	//   ....[13]....
        /*0060*/ 	.word	0xffffffff


	//   ....[14]....
        /*0064*/ 	.word	0xffffffff


	//   ....[15]....
        /*0068*/ 	.word	0xffffffff


	//   ....[16]....
        /*006c*/ 	.word	0xffffffff


	//   ....[17]....
        /*0070*/ 	.word	0xffffffff


	//----- nvinfo : EIATTR_COOP_GROUP_INSTR_OFFSETS
	.align		4
.L_2200:
        /*0074*/ 	.byte	0x04, 0x28
        /*0076*/ 	.short	(.L_2202 - .L_2201)


	//   ....[0]....
.L_2201:
        /*0078*/ 	.word	0x000020a0


	//   ....[1]....
        /*007c*/ 	.word	0x000020c0


	//   ....[2]....
        /*0080*/ 	.word	0x000020e0


	//   ....[3]....
        /*0084*/ 	.word	0x00002100


	//   ....[4]....
        /*0088*/ 	.word	0x00002120


	//   ....[5]....
        /*008c*/ 	.word	0x00002590


	//   ....[6]....
        /*0090*/ 	.word	0x000025c0


	//   ....[7]....
        /*0094*/ 	.word	0x000025f0


	//   ....[8]....
        /*0098*/ 	.word	0x00002610


	//   ....[9]....
        /*009c*/ 	.word	0x00002640


	//   ....[10]....
        /*00a0*/ 	.word	0x000026b0


	//   ....[11]....
        /*00a4*/ 	.word	0x00002730


	//   ....[12]....
        /*00a8*/ 	.word	0x00002740


	//   ....[13]....
        /*00ac*/ 	.word	0x00002790


	//   ....[14]....
        /*00b0*/ 	.word	0x000027e0


	//   ....[15]....
        /*00b4*/ 	.word	0x00002800


	//   ....[16]....
        /*00b8*/ 	.word	0x00002900


	//   ....[17]....
        /*00bc*/ 	.word	0x00002910


	//----- nvinfo : EIATTR_VRC_CTA_INIT_COUNT
	.align		4
.L_2202:
        /*00c0*/ 	.byte	0x02, 0x4a
	.zero		1
	.zero		1


	//----- nvinfo : EIATTR_EXIT_INSTR_OFFSETS
	.align		4
        /*00c4*/ 	.byte	0x04, 0x1c
        /*00c6*/ 	.short	(.L_2204 - .L_2203)


	//   ....[0]....
.L_2203:
        /*00c8*/ 	.word	0x00000880


	//   ....[1]....
        /*00cc*/ 	.word	0x000032e0


	//----- nvinfo : EIATTR_MAX_THREADS
	.align		4
.L_2204:
        /*00d0*/ 	.byte	0x04, 0x05
        /*00d2*/ 	.short	(.L_2206 - .L_2205)
.L_2205:
        /*00d4*/ 	.word	0x00000080
        /*00d8*/ 	.word	0x00000001
        /*00dc*/ 	.word	0x00000001


	//----- nvinfo : EIATTR_CRS_STACK_SIZE
	.align		4
.L_2206:
        /*00e0*/ 	.byte	0x04, 0x1e
        /*00e2*/ 	.short	(.L_2208 - .L_2207)
.L_2207:
        /*00e4*/ 	.word	0x00000000


	//----- nvinfo : EIATTR_CBANK_PARAM_SIZE
	.align		4
.L_2208:
        /*00e8*/ 	.byte	0x03, 0x19
        /*00ea*/ 	.short	0x00e8


	//----- nvinfo : EIATTR_PARAM_CBANK
	.align		4
        /*00ec*/ 	.byte	0x04, 0x0a
        /*00ee*/ 	.short	(.L_2210 - .L_2209)
	.align		4
.L_2209:
        /*00f0*/ 	.word	index@(.nv.constant0._ZN10layer_norm13ln_fwd_kernelINS_13Kernel_traitsIf13__nv_bfloat16fS2_fjLj4096ELj1ELj1ELj4ELj16ENS_18Kernel_traits_baseILj4096EfS2_fS2_fjLj128EEEEELb0ELb1ELb0ELb0EEEvNS_9FwdParamsE)
        /*00f4*/ 	.short	0x0380
        /*00f6*/ 	.short	0x00e8


	//----- nvinfo : EIATTR_SW_WAR
	.align		4
.L_2210:
        /*00f8*/ 	.byte	0x04, 0x36
        /*00fa*/ 	.short	(.L_2212 - .L_2211)
.L_2211:
        /*00fc*/ 	.word	0x00000008
.L_2212:


//--------------------- .nv.info._ZN10layer_norm13ln_fwd_kernelINS_13Kernel_traitsIf13__nv_bfloat16fS2_fjLj4096ELj1ELj1ELj4ELj16ENS_18Kernel_traits_baseILj4096EfS2_fS2_fjLj128EEEEELb0ELb1ELb0ELb1EEEvNS_9FwdParamsE --------------------------
	.section	.nv.info._ZN10layer_norm13ln_fwd_kernelINS_13Kernel_traitsIf13__nv_bfloat16fS2_fjLj4096ELj1ELj1ELj4ELj16ENS_18Kernel_traits_baseILj4096EfS2_fS2_fjLj128EEEEELb0ELb1ELb0ELb1EEEvNS_9FwdParamsE,"",@"SHT_CUDA_INFO"
	.sectionflags	@""
	.align	4


	//----- nvinfo : EIATTR_CUDA_API_VERSION
	.align		4
        /*0000*/ 	.byte	0x04, 0x37
        /*0002*/ 	.short	(.L_2214 - .L_2213)
.L_2213:
        /*0004*/ 	.word	0x00000082


	//----- nvinfo : EIATTR_KPARAM_INFO
	.align		4
.L_2214:
        /*0008*/ 	.byte	0x04, 0x17
        /*000a*/ 	.short	(.L_2216 - .L_2215)
.L_2215:
        /*000c*/ 	.word	0x00000000
        /*0010*/ 	.short	0x0000
        /*0012*/ 	.short	0x0000
        /*0014*/ 	.byte	0x00, 0xf0, 0xa1, 0x03


	//----- nvinfo : EIATTR_SPARSE_MMA_MASK
	.align		4
.L_2216:
        /*0018*/ 	.byte	0x03, 0x50
        /*001a*/ 	.short	0x0000


	//----- nvinfo : EIATTR_MAXREG_COUNT
	.align		4
        /*001c*/ 	.byte	0x03, 0x1b
        /*001e*/ 	.short	0x00ff


	//----- nvinfo : EIATTR_NUM_BARRIERS
	.align		4
        /*0020*/ 	.byte	0x02, 0x4c
        /*0022*/ 	.byte	0x01
	.zero		1


	//----- nvinfo : EIATTR_MERCURY_ISA_VERSION
	.align		4
        /*0024*/ 	.byte	0x03, 0x5f
        /*0026*/ 	.short	0x0101


	//----- nvinfo : EIATTR_COOP_GROUP_MASK_REGIDS
	.align		4
        /*0028*/ 	.byte	0x04, 0x29
        /*002a*/ 	.short	(.L_2218 - .L_2217)


	//   ....[0]....
.L_2217:
        /*002c*/ 	.word	0xffffffff


	//   ....[1]....
        /*0030*/ 	.word	0xffffffff


	//   ....[2]....
        /*0034*/ 	.word	0xffffffff


	//   ....[3]....
        /*0038*/ 	.word	0xffffffff


	//   ....[4]....
        /*003c*/ 	.word	0xffffffff


	//   ....[5]....
        /*0040*/ 	.word	0xffffffff


	//   ....[6]....
        /*0044*/ 	.word	0xffffffff


	//   ....[7]....
        /*0048*/ 	.word	0xffffffff


	//   ....[8]....
        /*004c*/ 	.word	0xffffffff


	//   ....[9]....
        /*0050*/ 	.word	0xffffffff


	//   ....[10]....
        /*0054*/ 	.word	0xffffffff


	//   ....[11]....
        /*0058*/ 	.word	0xffffffff


	//   ....[12]....
        /*005c*/ 	.word	0xffffffff


	//   ....[13]....
        /*0060*/ 	.word	0xffffffff


	//   ....[14]....
        /*0064*/ 	.word	0xffffffff


	//   ....[15]....
        /*0068*/ 	.word	0xffffffff


	//   ....[16]....
        /*006c*/ 	.word	0xffffffff


	//   ....[17]....
        /*0070*/ 	.word	0xffffffff


	//----- nvinfo : EIATTR_COOP_GROUP_INSTR_OFFSETS
	.align		4
.L_2218:
        /*0074*/ 	.byte	0x04, 0x28
        /*0076*/ 	.short	(.L_2220 - .L_2219)


	//   ....[0]....
.L_2219:
        /*0078*/ 	.word	0x00001990


	//   ....[1]....
        /*007c*/ 	.word	0x000019b0


	//   ....[2]....
        /*0080*/ 	.word	0x000019d0


	//   ....[3]....
        /*0084*/ 	.word	0x000019f0


	//   ....[4]....
        /*0088*/ 	.word	0x00001a10


	//   ....[5]....
        /*008c*/ 	.word	0x00001e40


	//   ....[6]....
        /*0090*/ 	.word	0x00001e60


	//   ....[7]....
        /*0094*/ 	.word	0x00001e80


	//   ....[8]....
        /*0098*/ 	.word	0x00001ea0


	//   ....[9]....
        /*009c*/ 	.word	0x00001ec0


	//   ....[10]....
        /*00a0*/ 	.word	0x00002020


	//   ....[11]....
        /*00a4*/ 	.word	0x000020d0


	//   ....[12]....
        /*00a8*/ 	.word	0x000020e0


	//   ....[13]....
        /*00ac*/ 	.word	0x00002130


	//   ....[14]....
        /*00b0*/ 	.word	0x00002160


	//   ....[15]....
        /*00b4*/ 	.word	0x000021d0


	//   ....[16]....
        /*00b8*/ 	.word	0x00002290


	//   ....[17]....
        /*00bc*/ 	.word	0x000022b0


	//----- nvinfo : EIATTR_VRC_CTA_INIT_COUNT
	.align		4
.L_2220:
        /*00c0*/ 	.byte	0x02, 0x4a
	.zero		1
	.zero		1


	//----- nvinfo : EIATTR_EXIT_INSTR_OFFSETS
	.align		4
        /*00c4*/ 	.byte	0x04, 0x1c
        /*00c6*/ 	.short	(.L_2222 - .L_2221)


	//   ....[0]....
.L_2221:
        /*00c8*/ 	.word	0x000004f0


	//   ....[1]....
        /*00cc*/ 	.word	0x00002b40


	//----- nvinfo : EIATTR_MAX_THREADS
	.align		4
.L_2222:
        /*00d0*/ 	.byte	0x04, 0x05
        /*00d2*/ 	.short	(.L_2224 - .L_2223)
.L_2223:
        /*00d4*/ 	.word	0x00000080
        /*00d8*/ 	.word	0x00000001
        /*00dc*/ 	.word	0x00000001


	//----- nvinfo : EIATTR_CRS_STACK_SIZE
	.align		4
.L_2224:
        /*00e0*/ 	.byte	0x04, 0x1e
        /*00e2*/ 	.short	(.L_2226 - .L_2225)
.L_2225:
        /*00e4*/ 	.word	0x00000000


	//----- nvinfo : EIATTR_CBANK_PARAM_SIZE
	.align		4
.L_2226:
        /*00e8*/ 	.byte	0x03, 0x19
        /*00ea*/ 	.short	0x00e8


	//----- nvinfo : EIATTR_PARAM_CBANK
	.align		4
        /*00ec*/ 	.byte	0x04, 0x0a
        /*00ee*/ 	.short	(.L_2228 - .L_2227)
	.align		4
.L_2227:
        /*00f0*/ 	.word	index@(.nv.constant0._ZN10layer_norm13ln_fwd_kernelINS_13Kernel_traitsIf13__nv_bfloat16fS2_fjLj4096ELj1ELj1ELj4ELj16ENS_18Kernel_traits_baseILj4096EfS2_fS2_fjLj128EEEEELb0ELb1ELb0ELb1EEEvNS_9FwdParamsE)
        /*00f4*/ 	.short	0x0380
        /*00f6*/ 	.short	0x00e8


	//----- nvinfo : EIATTR_SW_WAR
	.align		4
.L_2228:
        /*00f8*/ 	.byte	0x04, 0x36
        /*00fa*/ 	.short	(.L_2230 - .L_2229)
.L_2229:
        /*00fc*/ 	.word	0x00000008
.L_2230:


//--------------------- .nv.info._ZN10layer_norm13ln_fwd_kernelINS_13Kernel_traitsIf13__nv_bfloat16fS2_fjLj4096ELj1ELj1ELj4ELj16ENS_18Kernel_traits_baseILj4096EfS2_fS2_fjLj128EEEEELb0ELb1ELb1ELb0EEEvNS_9FwdParamsE --------------------------
	.section	.nv.info._ZN10layer_norm13ln_fwd_kernelINS_13Kernel_traitsIf13__nv_bfloat16fS2_fjLj4096ELj1ELj1ELj4ELj16ENS_18Kernel_traits_baseILj4096EfS2_fS2_fjLj128EEEEELb0ELb1ELb1ELb0EEEvNS_9FwdParamsE,"",@"SHT_CUDA_INFO"
	.sectionflags	@""
	.align	4


	//----- nvinfo : EIATTR_CUDA_API_VERSION
	.align		4
        /*0000*/ 	.byte	0x04, 0x37
        /*0002*/ 	.short	(.L_2232 - .L_2231)
.L_2231:
        /*0004*/ 	.word	0x00000082


	//----- nvinfo : EIATTR_KPARAM_INFO
	.align		4
.L_2232:
        /*0008*/ 	.byte	0x04, 0x17
        /*000a*/ 	.short	(.L_2234 - .L_2233)
.L_2233:
        /*000c*/ 	.word	0x00000000
        /*0010*/ 	.short	0x0000
        /*0012*/ 	.short	0x0000
        /*0014*/ 	.byte	0x00, 0xf0, 0xa1, 0x03


	//----- nvinfo : EIATTR_SPARSE_MMA_MASK
	.align		4
.L_2234:
        /*0018*/ 	.byte	0x03, 0x50
        /*001a*/ 	.short	0x0000


	//----- nvinfo : EIATTR_MAXREG_COUNT
	.align		4
        /*001c*/ 	.byte	0x03, 0x1b
        /*001e*/ 	.short	0x00ff


	//----- nvinfo : EIATTR_NUM_BARRIERS
	.align		4
        /*0020*/ 	.byte	0x02, 0x4c
        /*0022*/ 	.byte	0x01
	.zero		1


	//----- nvinfo : EIATTR_MERCURY_ISA_VERSION
	.align		4
        /*0024*/ 	.byte	0x03, 0x5f
        /*0026*/ 	.short	0x0101


	//----- nvinfo : EIATTR_COOP_GROUP_MASK_REGIDS
	.align		4
        /*0028*/ 	.byte	0x04, 0x29
        /*002a*/ 	.short	(.L_2236 - .L_2235)


	//   ....[0]....
.L_2235:
        /*002c*/ 	.word	0xffffffff


	//   ....[1]....
        /*0030*/ 	.word	0xffffffff


	//   ....[2]....
        /*0034*/ 	.word	0xffffffff


	//   ....[3]....
        /*0038*/ 	.word	0xffffffff


	//   ....[4]....
        /*003c*/ 	.word	0xffffffff


	//   ....[5]....
        /*0040*/ 	.word	0xffffffff


	//   ....[6]....
        /*0044*/ 	.word	0xffffffff


	//   ....[7]....
        /*0048*/ 	.word	0xffffffff


	//   ....[8]....
        /*004c*/ 	.word	0xffffffff


	//   ....[9]....
        /*0050*/ 	.word	0xffffffff


	//   ....[10]....
        /*0054*/ 	.word	0xffffffff


	//   ....[11]....
        /*0058*/ 	.word	0xffffffff


	//   ....[12]....
        /*005c*/ 	.word	0xffffffff


	//   ....[13]....
        /*0060*/ 	.word	0xffffffff


	//   ....[14]....
        /*0064*/ 	.word	0xffffffff


	//   ....[15]....
        /*0068*/ 	.word	0xffffffff


	//   ....[16]....
        /*006c*/ 	.word	0xffffffff


	//   ....[17]....
        /*0070*/ 	.word	0xffffffff


	//----- nvinfo : EIATTR_COOP_GROUP_INSTR_OFFSETS
	.align		4
.L_2236:
        /*0074*/ 	.byte	0x04, 0x28
        /*0076*/ 	.short	(.L_2238 - .L_2237)


	//   ....[0]....
.L_2237:
        /*0078*/ 	.word	0x00002870


	//   ....[1]....
        /*007c*/ 	.word	0x00002890


	//   ....[2]....
        /*0080*/ 	.word	0x000028b0


	//   ....[3]....
        /*0084*/ 	.word	0x000028d0


	//   ....[4]....
        /*0088*/ 	.word	0x000028f0


	//   ....[5]....
        /*008c*/ 	.word	0x00002d40


	//   ....[6]....
        /*0090*/ 	.word	0x00002d60


	//   ....[7]....
        /*0094*/ 	.word	0x00002d80


	//   ....[8]....
        /*0098*/ 	.word	0x00002db0


	//   ....[9]....
        /*009c*/ 	.word	0x00002de0


	//   ....[10]....
        /*00a0*/ 	.word	0x00002f60


	//   ....[11]....
        /*00a4*/ 	.word	0x00002fa0


	//   ....[12]....
        /*00a8*/ 	.word	0x00003000


	//   ....[13]....
        /*00ac*/ 	.word	0x00003030


	//   ....[14]....
        /*00b0*/ 	.word	0x000030c0


	//   ....[15]....
        /*00b4*/ 	.word	0x00003100


	//   ....[16]....
        /*00b8*/ 	.word	0x000031b0


	//   ....[17]....
        /*00bc*/ 	.word	0x000031e0


	//----- nvinfo : EIATTR_VRC_CTA_INIT_COUNT
	.align		4
.L_2238:
        /*00c0*/ 	.byte	0x02, 0x4a
	.zero		1
	.zero		1


	//----- nvinfo : EIATTR_EXIT_INSTR_OFFSETS
	.align		4
        /*00c4*/ 	.byte	0x04, 0x1c
        /*00c6*/ 	.short	(.L_2240 - .L_2239)


	//   ....[0]....
.L_2239:
        /*00c8*/ 	.word	0x00000860


	//   ....[1]....
        /*00cc*/ 	.word	0x00003c10


	//----- nvinfo : EIATTR_MAX_THREADS
	.align		4
.L_2240:
        /*00d0*/ 	.byte	0x04, 0x05
        /*00d2*/ 	.short	(.L_2242 - .L_2241)
.L_2241:
        /*00d4*/ 	.word	0x00000080
        /*00d8*/ 	.word	0x00000001
        /*00dc*/ 	.word	0x00000001


	//----- nvinfo : EIATTR_CRS_STACK_SIZE
	.align		4
.L_2242:
        /*00e0*/ 	.byte	0x04, 0x1e
        /*00e2*/ 	.short	(.L_2244 - .L_2243)
.L_2243:
        /*00e4*/ 	.word	0x00000000


	//----- nvinfo : EIATTR_CBANK_PARAM_SIZE
	.align		4
.L_2244:
        /*00e8*/ 	.byte	0x03, 0x19
        /*00ea*/ 	.short	0x00e8


	//----- nvinfo : EIATTR_PARAM_CBANK
	.align		4
        /*00ec*/ 	.byte	0x04, 0x0a
        /*00ee*/ 	.short	(.L_2246 - .L_2245)
	.align		4
.L_2245:
        /*00f0*/ 	.word	index@(.nv.constant0._ZN10layer_norm13ln_fwd_kernelINS_13Kernel_traitsIf13__nv_bfloat16fS2_fjLj4096ELj1ELj1ELj4ELj16ENS_18Kernel_traits_baseILj4096EfS2_fS2_fjLj128EEEEELb0ELb1ELb1ELb0EEEvNS_9FwdParamsE)
        /*00f4*/ 	.short	0x0380
        /*00f6*/ 	.short	0x00e8


	//----- nvinfo : EIATTR_SW_WAR
	.align		4
.L_2246:
        /*00f8*/ 	.byte	0x04, 0x36
        /*00fa*/ 	.short	(.L_2248 - .L_2247)
.L_2247:
        /*00fc*/ 	.word	0x00000008
.L_2248:


//--------------------- .nv.info._ZN10layer_norm13ln_fwd_kernelINS_13Kernel_traitsIf13__nv_bfloat16fS2_fjLj4096ELj1ELj1ELj4ELj16ENS_18Kernel_traits_baseILj4096EfS2_fS2_fjLj128EEEEELb0ELb1ELb1ELb1EEEvNS_9FwdParamsE --------------------------
	.section	.nv.info._ZN10layer_norm13ln_fwd_kernelINS_13Kernel_traitsIf13__nv_bfloat16fS2_fjLj4096ELj1ELj1ELj4ELj16ENS_18Kernel_traits_baseILj4096EfS2_fS2_fjLj128EEEEELb0ELb1ELb1ELb1EEEvNS_9FwdParamsE,"",@"SHT_CUDA_INFO"
	.sectionflags	@""
	.align	4


	//----- nvinfo : EIATTR_CUDA_API_VERSION
	.align		4
        /*0000*/ 	.byte	0x04, 0x37
        /*0002*/ 	.short	(.L_2250 - .L_2249)
.L_2249:
        /*0004*/ 	.word	0x00000082


	//----- nvinfo : EIATTR_KPARAM_INFO
	.align		4
.L_2250:
        /*0008*/ 	.byte	0x04, 0x17
        /*000a*/ 	.short	(.L_2252 - .L_2251)
.L_2251:
        /*000c*/ 	.word	0x00000000
        /*0010*/ 	.short	0x0000
        /*0012*/ 	.short	0x0000
        /*0014*/ 	.byte	0x00, 0xf0, 0xa1, 0x03


	//----- nvinfo : EIATTR_SPARSE_MMA_MASK
	.align		4
.L_2252:
        /*0018*/ 	.byte	0x03, 0x50
        /*001a*/ 	.short	0x0000


	//----- nvinfo : EIATTR_MAXREG_COUNT
	.align		4
        /*001c*/ 	.byte	0x03, 0x1b
        /*001e*/ 	.short	0x00ff


	//----- nvinfo : EIATTR_NUM_BARRIERS
	.align		4
        /*0020*/ 	.byte	0x02, 0x4c
        /*0022*/ 	.byte	0x01
	.zero		1


	//----- nvinfo : EIATTR_MERCURY_ISA_VERSION
	.align		4
        /*0024*/ 	.byte	0x03, 0x5f
        /*0026*/ 	.short	0x0101


	//----- nvinfo : EIATTR_COOP_GROUP_MASK_REGIDS
	.align		4
        /*0028*/ 	.byte	0x04, 0x29
        /*002a*/ 	.short	(.L_2254 - .L_2253)


	//   ....[0]....
.L_2253:
        /*002c*/ 	.word	0xffffffff


	//   ....[1]....
        /*0030*/ 	.word	0xffffffff


	//   ....[2]....
        /*0034*/ 	.word	0xffffffff


	//   ....[3]....
        /*0038*/ 	.word	0xffffffff


	//   ....[4]....
        /*003c*/ 	.word	0xffffffff


	//   ....[5]....
        /*0040*/ 	.word	0xffffffff


	//   ....[6]....
        /*0044*/ 	.word	0xffffffff


	//   ....[7]....
        /*0048*/ 	.word	0xffffffff


	//   ....[8]....
        /*004c*/ 	.word	0xffffffff


	//   ....[9]....
        /*0050*/ 	.word	0xffffffff


	//   ....[10]....
        /*0054*/ 	.word	0xffffffff


	//   ....[11]....
        /*0058*/ 	.word	0xffffffff


	//   ....[12]....
        /*005c*/ 	.word	0xffffffff


	//   ....[13]....
        /*0060*/ 	.word	0xffffffff


	//   ....[14]....
        /*0064*/ 	.word	0xffffffff


	//   ....[15]....
        /*0068*/ 	.word	0xffffffff


	//   ....[16]....
        /*006c*/ 	.word	0xffffffff


	//   ....[17]....
        /*0070*/ 	.word	0xffffffff


	//----- nvinfo : EIATTR_COOP_GROUP_INSTR_OFFSETS
	.align		4
.L_2254:
        /*0074*/ 	.byte	0x04, 0x28
        /*0076*/ 	.short	(.L_2256 - .L_2255)


	//   ....[0]....
.L_2255:
        /*0078*/ 	.word	0x00002140


	//   ....[1]....
        /*007c*/ 	.word	0x00002160


	//   ....[2]....
        /*0080*/ 	.word	0x00002180


	//   ....[3]....
        /*0084*/ 	.word	0x000021a0


	//   ....[4]....
        /*0088*/ 	.word	0x000021c0


	//   ....[5]....
        /*008c*/ 	.word	0x000025f0


	//   ....[6]....
        /*0090*/ 	.word	0x00002620


	//   ....[7]....
        /*0094*/ 	.word	0x00002650


	//   ....[8]....
        /*0098*/ 	.word	0x00002670


	//   ....[9]....
        /*009c*/ 	.word	0x000026c0


	//   ....[10]....
        /*00a0*/ 	.word	0x00002760


	//   ....[11]....
        /*00a4*/ 	.word	0x000027c0


	//   ....[12]....
        /*00a8*/ 	.word	0x000027d0


	//   ....[13]....
        /*00ac*/ 	.word	0x00002820


	//   ....[14]....
        /*00b0*/ 	.word	0x00002860


	//   ....[15]....
        /*00b4*/ 	.word	0x000028c0


	//   ....[16]....
        /*00b8*/ 	.word	0x00002970


	//   ....[17]....
        /*00bc*/ 	.word	0x000029a0


	//----- nvinfo : EIATTR_VRC_CTA_INIT_COUNT
	.align		4
.L_2256:
        /*00c0*/ 	.byte	0x02, 0x4a
	.zero		1
	.zero		1


	//----- nvinfo : EIATTR_EXIT_INSTR_OFFSETS
	.align		4
        /*00c4*/ 	.byte	0x04, 0x1c
        /*00c6*/ 	.short	(.L_2258 - .L_2257)


	//   ....[0]....
.L_2257:
        /*00c8*/ 	.word	0x000004f0


	//   ....[1]....
        /*00cc*/ 	.word	0x000032e0


	//----- nvinfo : EIATTR_MAX_THREADS
	.align		4
.L_2258:
        /*00d0*/ 	.byte	0x04, 0x05
        /*00d2*/ 	.short	(.L_2260 - .L_2259)
.L_2259:
        /*00d4*/ 	.word	0x00000080
        /*00d8*/ 	.word	0x00000001
        /*00dc*/ 	.word	0x00000001


	//----- nvinfo : EIATTR_CBANK_PARAM_SIZE
	.align		4
.L_2260:
        /*00e0*/ 	.byte	0x03, 0x19
        /*00e2*/ 	.short	0x00e8


	//----- nvinfo : EIATTR_PARAM_CBANK
	.align		4
        /*00e4*/ 	.byte	0x04, 0x0a
        /*00e6*/ 	.short	(.L_2262 - .L_2261)
	.align		4
.L_2261:
        /*00e8*/ 	.word	index@(.nv.constant0._ZN10layer_norm13ln_fwd_kernelINS_13Kernel_traitsIf13__nv_bfloat16fS2_fjLj4096ELj1ELj1ELj4ELj16ENS_18Kernel_traits_baseILj4096EfS2_fS2_fjLj128EEEEELb0ELb1ELb1ELb1EEEvNS_9FwdParamsE)
        /*00ec*/ 	.short	0x0380
        /*00ee*/ 	.short	0x00e8


	//----- nvinfo : EIATTR_SW_WAR
	.align		4
.L_2262:
        /*00f0*/ 	.byte	0x04, 0x36
        /*00f2*/ 	.short	(.L_2264 - .L_2263)
.L_2263:
        /*00f4*/ 	.word	0x00000008
.L_2264:


//--------------------- .nv.info._ZN10layer_norm13ln_fwd_kernelINS_13Kernel_traitsIf13__nv_bfloat16fS2_fjLj4096ELj1ELj1ELj4ELj16ENS_18Kernel_traits_baseILj4096EfS2_fS2_fjLj128EEEEELb1ELb0ELb0ELb0EEEvNS_9FwdParamsE --------------------------
	.section	.nv.info._ZN10layer_norm13ln_fwd_kernelINS_13Kernel_traitsIf13__nv_bfloat16fS2_fjLj4096ELj1ELj1ELj4ELj16ENS_18Kernel_traits_baseILj4096EfS2_fS2_fjLj128EEEEELb1ELb0ELb0ELb0EEEvNS_9FwdParamsE,"",@"SHT_CUDA_INFO"
	.sectionflags	@""
	.align	4


	//----- nvinfo : EIATTR_CUDA_API_VERSION
	.align		4
        /*0000*/ 	.byte	0x04, 0x37
        /*0002*/ 	.short	(.L_2266 - .L_2265)
.L_2265:
        /*0004*/ 	.word	0x00000082


	//----- nvinfo : EIATTR_KPARAM_INFO
	.align		4
.L_2266:
        /*0008*/ 	.byte	0x04, 0x17
        /*000a*/ 	.short	(.L_2268 - .L_2267)
.L_2267:
        /*000c*/ 	.word	0x00000000
        /*0010*/ 	.short	0x0000
        /*0012*/ 	.short	0x0000
        /*0014*/ 	.byte	0x00, 0xf0, 0xa1, 0x03


	//----- nvinfo : EIATTR_SPARSE_MMA_MASK
	.align		4
.L_2268:
        /*0018*/ 	.byte	0x03, 0x50
        /*001a*/ 	.short	0x0000


	//----- nvinfo : EIATTR_MAXREG_COUNT
	.align		4
        /*001c*/ 	.byte	0x03, 0x1b
        /*001e*/ 	.short	0x00ff


	//----- nvinfo : EIATTR_NUM_BARRIERS
	.align		4
        /*0020*/ 	.byte	0x02, 0x4c
        /*0022*/ 	.byte	0x01
	.zero		1


	//----- nvinfo : EIATTR_MERCURY_ISA_VERSION
	.align		4
        /*0024*/ 	.byte	0x03, 0x5f
        /*0026*/ 	.short	0x0101


	//----- nvinfo : EIATTR_COOP_GROUP_MASK_REGIDS
	.align		4
        /*0028*/ 	.byte	0x04, 0x29
        /*002a*/ 	.short	(.L_2270 - .L_2269)


	//   ....[0]....
.L_2269:
        /*002c*/ 	.word	0xffffffff


	//   ....[1]....
        /*0030*/ 	.word	0xffffffff


	//   ....[2]....
        /*0034*/ 	.word	0xffffffff


	//   ....[3]....
        /*0038*/ 	.word	0xffffffff


	//   ....[4]....
        /*003c*/ 	.word	0xffffffff


	//   ....[5]....
        /*0040*/ 	.word	0xffffffff


	//   ....[6]....
        /*0044*/ 	.word	0xffffffff


	//   ....[7]....
        /*0048*/ 	.word	0xffffffff


	//   ....[8]....
        /*004c*/ 	.word	0xffffffff


	//   ....[9]....
        /*0050*/ 	.word	0xffffffff


	//   ....[10]....
        /*0054*/ 	.word	0xffffffff


	//   ....[11]....
        /*0058*/ 	.word	0xffffffff


	//   ....[12]....
        /*005c*/ 	.word	0xffffffff


	//   ....[13]....
        /*0060*/ 	.word	0xffffffff


	//   ....[14]....
        /*0064*/ 	.word	0xffffffff


	//   ....[15]....
        /*0068*/ 	.word	0xffffffff


	//   ....[16]....
        /*006c*/ 	.word	0xffffffff


	//   ....[17]....
        /*0070*/ 	.word	0xffffffff


	//----- nvinfo : EIATTR_COOP_GROUP_INSTR_OFFSETS
	.align		4
.L_2270:
        /*0074*/ 	.byte	0x04, 0x28
        /*0076*/ 	.short	(.L_2272 - .L_2271)


	//   ....[0]....
.L_2271:
        /*0078*/ 	.word	0x00015e60


	//   ....[1]....
        /*007c*/ 	.word	0x00015e80


	//   ....[2]....
        /*0080*/ 	.word	0x00015ea0


	//   ....[3]....
        /*0084*/ 	.word	0x00015ec0


	//   ....[4]....
        /*0088*/ 	.word	0x00015ee0


	//   ....[5]....
        /*008c*/ 	.word	0x00016370


	//   ....[6]....
        /*0090*/ 	.word	0x00016390


	//   ....[7]....
        /*0094*/ 	.word	0x000163c0


	//   ....[8]....
        /*0098*/ 	.word	0x00016400


	//   ....[9]....
        /*009c*/ 	.word	0x00016420


	//   ....[10]....
        /*00a0*/ 	.word	0x00016440


	//   ....[11]....
        /*00a4*/ 	.word	0x000164b0


	//   ....[12]....
        /*00a8*/ 	.word	0x000164f0


	//   ....[13]....
        /*00ac*/ 	.word	0x00016550


	//   ....[14]....
        /*00b0*/ 	.word	0x00016590


	//   ....[15]....
        /*00b4*/ 	.word	0x000165e0


	//   ....[16]....
        /*00b8*/ 	.word	0x000166a0


	//   ....[17]....
        /*00bc*/ 	.word	0x000166c0


	//----- nvinfo : EIATTR_VRC_CTA_INIT_COUNT
	.align		4
.L_2272:
        /*00c0*/ 	.byte	0x02, 0x4a
	.zero		1
	.zero		1


	//----- nvinfo : EIATTR_EXIT_INSTR_OFFSETS
	.align		4
        /*00c4*/ 	.byte	0x04, 0x1c
        /*00c6*/ 	.short	(.L_2274 - .L_2273)


	//   ....[0]....
.L_2273:
        /*00c8*/ 	.word	0x000008d0


	//   ....[1]....
        /*00cc*/ 	.word	0x000170d0


	//----- nvinfo : EIATTR_INDIRECT_BRANCH_TARGETS
	.align		4
.L_2274:
        /*00d0*/ 	.byte	0x04, 0x34
        /*00d2*/ 	.short	(.L_2276 - .L_2275)


	//   ....[0]....
.L_2275:
        /*00d4*/ 	.word	.L_x_27102@srel
        /*00d8*/ 	.short	0x0
        /*00da*/ 	.short	0x0
        /*00dc*/ 	.word	0x3
        /*00e0*/ 	.word	.L_x_27103@srel
        /*00e4*/ 	.word	.L_x_27104@srel
        /*00e8*/ 	.word	.L_x_27105@srel


	//----- nvinfo : EIATTR_MAX_THREADS
	.align		4
.L_2276:
        /*00ec*/ 	.byte	0x04, 0x05
        /*00ee*/ 	.short	(.L_2278 - .L_2277)
.L_2277:
        /*00f0*/ 	.word	0x00000080
        /*00f4*/ 	.word	0x00000001
        /*00f8*/ 	.word	0x00000001


	//----- nvinfo : EIATTR_CRS_STACK_SIZE
	.align		4
.L_2278:
        /*00fc*/ 	.byte	0x04, 0x1e
        /*00fe*/ 	.short	(.L_2280 - .L_2279)
.L_2279:
        /*0100*/ 	.word	0x00000000


	//----- nvinfo : EIATTR_CBANK_PARAM_SIZE
	.align		4
.L_2280:
        /*0104*/ 	.byte	0x03, 0x19
        /*0106*/ 	.short	0x00e8


	//----- nvinfo : EIATTR_PARAM_CBANK
	.align		4
        /*0108*/ 	.byte	0x04, 0x0a
        /*010a*/ 	.short	(.L_2282 - .L_2281)
	.align		4
.L_2281:
        /*010c*/ 	.word	index@(.nv.constant0._ZN10layer_norm13ln_fwd_kernelINS_13Kernel_traitsIf13__nv_bfloat16fS2_fjLj4096ELj1ELj1ELj4ELj16ENS_18Kernel_traits_baseILj4096EfS2_fS2_fjLj128EEEEELb1ELb0ELb0ELb0EEEvNS_9FwdParamsE)
        /*0110*/ 	.short	0x0380
        /*0112*/ 	.short	0x00e8


	//----- nvinfo : EIATTR_SW_WAR
	.align		4
.L_2282:
        /*0114*/ 	.byte	0x04, 0x36
        /*0116*/ 	.short	(.L_2284 - .L_2283)
.L_2283:
        /*0118*/ 	.word	0x00000008
.L_2284:


//--------------------- .nv.info._ZN10layer_norm13ln_fwd_kernelINS_13Kernel_traitsIf13__nv_bfloat16fS2_fjLj4096ELj1ELj1ELj4ELj16ENS_18Kernel_traits_baseILj4096EfS2_fS2_fjLj128EEEEELb1ELb0ELb0ELb1EEEvNS_9FwdParamsE --------------------------
	.section	.nv.info._ZN10layer_norm13ln_fwd_kernelINS_13Kernel_traitsIf13__nv_bfloat16fS2_fjLj4096ELj1ELj1ELj4ELj16ENS_18Kernel_traits_baseILj4096EfS2_fS2_fjLj128EEEEELb1ELb0ELb0ELb1EEEvNS_9FwdParamsE,"",@"SHT_CUDA_INFO"
	.sectionflags	@""
	.align	4


	//----- nvinfo : EIATTR_CUDA_API_VERSION
	.align		4
        /*0000*/ 	.byte	0x04, 0x37
        /*0002*/ 	.short	(.L_2286 - .L_2285)
.L_2285:
        /*0004*/ 	.word	0x00000082


	//----- nvinfo : EIATTR_KPARAM_INFO
	.align		4
.L_2286:
        /*0008*/ 	.byte	0x04, 0x17
        /*000a*/ 	.short	(.L_2288 - .L_2287)
.L_2287:
        /*000c*/ 	.word	0x00000000
        /*0010*/ 	.short	0x0000
        /*0012*/ 	.short	0x0000
        /*0014*/ 	.byte	0x00, 0xf0, 0xa1, 0x03


	//----- nvinfo : EIATTR_SPARSE_MMA_MASK
	.align		4
.L_2288:
        /*0018*/ 	.byte	0x03, 0x50
        /*001a*/ 	.short	0x0000


	//----- nvinfo : EIATTR_MAXREG_COUNT
	.align		4
        /*001c*/ 	.byte	0x03, 0x1b
        /*001e*/ 	.short	0x00ff


	//----- nvinfo : EIATTR_NUM_BARRIERS
	.align		4
        /*0020*/ 	.byte	0x02, 0x4c
        /*0022*/ 	.byte	0x01
	.zero		1


	//----- nvinfo : EIATTR_MERCURY_ISA_VERSION
	.align		4
        /*0024*/ 	.byte	0x03, 0x5f
        /*0026*/ 	.short	0x0101


	//----- nvinfo : EIATTR_COOP_GROUP_MASK_REGIDS
	.align		4
        /*0028*/ 	.byte	0x04, 0x29
        /*002a*/ 	.short	(.L_2290 - .L_2289)


	//   ....[0]....
.L_2289:
        /*002c*/ 	.word	0xffffffff


	//   ....[1]....
        /*0030*/ 	.word	0xffffffff


	//   ....[2]....
        /*0034*/ 	.word	0xffffffff


	//   ....[3]....
        /*0038*/ 	.word	0xffffffff


	//   ....[4]....
        /*003c*/ 	.word	0xffffffff


	//   ....[5]....
        /*0040*/ 	.word	0xffffffff


	//   ....[6]....
        /*0044*/ 	.word	0xffffffff


	//   ....[7]....
        /*0048*/ 	.word	0xffffffff


	//   ....[8]....
        /*004c*/ 	.word	0xffffffff


	//   ....[9]....
        /*0050*/ 	.word	0xffffffff


	//   ....[10]....
        /*0054*/ 	.word	0xffffffff


	//   ....[11]....
        /*0058*/ 	.word	0xffffffff


	//   ....[12]....
        /*005c*/ 	.word	0xffffffff


	//   ....[13]....
        /*0060*/ 	.word	0xffffffff


	//   ....[14]....
        /*0064*/ 	.word	0xffffffff


	//   ....[15]....
        /*0068*/ 	.word	0xffffffff


	//   ....[16]....
        /*006c*/ 	.word	0xffffffff


	//   ....[17]....
        /*0070*/ 	.word	0xffffffff


	//----- nvinfo : EIATTR_COOP_GROUP_INSTR_OFFSETS
	.align		4
.L_2290:
        /*0074*/ 	.byte	0x04, 0x28
        /*0076*/ 	.short	(.L_2292 - .L_2291)


	//   ....[0]....
.L_2291:
        /*0078*/ 	.word	0x00014370


	//   ....[1]....
        /*007c*/ 	.word	0x00014390


	//   ....[2]....
        /*0080*/ 	.word	0x000143b0


	//   ....[3]....
        /*0084*/ 	.word	0x000143d0


	//   ....[4]....
        /*0088*/ 	.word	0x00014400


	//   ....[5]....
        /*008c*/ 	.word	0x000148c0


	//   ....[6]....
        /*0090*/ 	.word	0x000148e0


	//   ....[7]....
        /*0094*/ 	.word	0x00014900


	//   ....[8]....
        /*0098*/ 	.word	0x00014940


	//   ....[9]....
        /*009c*/ 	.word	0x000149e0


	//   ....[10]....
        /*00a0*/ 	.word	0x000149f0


	//   ....[11]....
        /*00a4*/ 	.word	0x00014ac0


	//   ....[12]....
        /*00a8*/ 	.word	0x00014ad0


	//   ....[13]....
        /*00ac*/ 	.word	0x00014b30


	//   ....[14]....
        /*00b0*/ 	.word	0x00014b70


	//   ....[15]....
        /*00b4*/ 	.word	0x00014b90


	//   ....[16]....
        /*00b8*/ 	.word	0x00014ca0


	//   ....[17]....
        /*00bc*/ 	.word	0x00014cb0


	//----- nvinfo : EIATTR_VRC_CTA_INIT_COUNT
	.align		4
.L_2292:
        /*00c0*/ 	.byte	0x02, 0x4a
	.zero		1
	.zero		1


	//----- nvinfo : EIATTR_EXIT_INSTR_OFFSETS
	.align		4
        /*00c4*/ 	.byte	0x04, 0x1c
        /*00c6*/ 	.short	(.L_2294 - .L_2293)


	//   ....[0]....
.L_2293:
        /*00c8*/ 	.word	0x000005f0


	//   ....[1]....
        /*00cc*/ 	.word	0x00015540


	//----- nvinfo : EIATTR_INDIRECT_BRANCH_TARGETS
	.align		4
.L_2294:
        /*00d0*/ 	.byte	0x04, 0x34
        /*00d2*/ 	.short	(.L_2296 - .L_2295)


	//   ....[0]....
.L_2295:
        /*00d4*/ 	.word	.L_x_27106@srel
        /*00d8*/ 	.short	0x0
        /*00da*/ 	.short	0x0
        /*00dc*/ 	.word	0x3
        /*00e0*/ 	.word	.L_x_27107@srel
        /*00e4*/ 	.word	.L_x_27108@srel
        /*00e8*/ 	.word	.L_x_27109@srel


	//----- nvinfo : EIATTR_MAX_THREADS
	.align		4
.L_2296:
        /*00ec*/ 	.byte	0x04, 0x05
        /*00ee*/ 	.short	(.L_2298 - .L_2297)
.L_2297:
        /*00f0*/ 	.word	0x00000080
        /*00f4*/ 	.word	0x00000001
        /*00f8*/ 	.word	0x00000001


	//----- nvinfo : EIATTR_CBANK_PARAM_SIZE
	.align		4
.L_2298:
        /*00fc*/ 	.byte	0x03, 0x19
        /*00fe*/ 	.short	0x00e8


	//----- nvinfo : EIATTR_PARAM_CBANK
	.align		4
        /*0100*/ 	.byte	0x04, 0x0a
        /*0102*/ 	.short	(.L_2300 - .L_2299)
	.align		4
.L_2299:
        /*0104*/ 	.word	index@(.nv.constant0._ZN10layer_norm13ln_fwd_kernelINS_13Kernel_traitsIf13__nv_bfloat16fS2_fjLj4096ELj1ELj1ELj4ELj16ENS_18Kernel_traits_baseILj4096EfS2_fS2_fjLj128EEEEELb1ELb0ELb0ELb1EEEvNS_9FwdParamsE)
        /*0108*/ 	.short	0x0380
        /*010a*/ 	.short	0x00e8


	//----- nvinfo : EIATTR_SW_WAR
	.align		4
.L_2300:
        /*010c*/ 	.byte	0x04, 0x36
        /*010e*/ 	.short	(.L_2302 - .L_2301)
.L_2301:
        /*0110*/ 	.word	0x00000008
.L_2302:


//--------------------- .nv.info._ZN10layer_norm13ln_fwd_kernelINS_13Kernel_traitsIf13__nv_bfloat16fS2_fjLj4096ELj1ELj1ELj4ELj16ENS_18Kernel_traits_baseILj4096EfS2_fS2_fjLj128EEEEELb1ELb0ELb1ELb0EEEvNS_9FwdParamsE --------------------------
	.section	.nv.info._ZN10layer_norm13ln_fwd_kernelINS_13Kernel_traitsIf13__nv_bfloat16fS2_fjLj4096ELj1ELj1ELj4ELj16ENS_18Kernel_traits_baseILj4096EfS2_fS2_fjLj128EEEEELb1ELb0ELb1ELb0EEEvNS_9FwdParamsE,"",@"SHT_CUDA_INFO"
	.sectionflags	@""
	.align	4


	//----- nvinfo : EIATTR_CUDA_API_VERSION
	.align		4
        /*0000*/ 	.byte	0x04, 0x37
        /*0002*/ 	.short	(.L_2304 - .L_2303)
.L_2303:
        /*0004*/ 	.word	0x00000082


	//----- nvinfo : EIATTR_KPARAM_INFO
	.align		4
.L_2304:
        /*0008*/ 	.byte	0x04, 0x17
        /*000a*/ 	.short	(.L_2306 - .L_2305)
.L_2305:
        /*000c*/ 	.word	0x00000000
        /*0010*/ 	.short	0x0000
        /*0012*/ 	.short	0x0000
        /*0014*/ 	.byte	0x00, 0xf0, 0xa1, 0x03


	//----- nvinfo : EIATTR_SPARSE_MMA_MASK
	.align		4
.L_2306:
        /*0018*/ 	.byte	0x03, 0x50
        /*001a*/ 	.short	0x0000


	//----- nvinfo : EIATTR_MAXREG_COUNT
	.align		4
        /*001c*/ 	.byte	0x03, 0x1b
        /*001e*/ 	.short	0x00ff


	//----- nvinfo : EIATTR_NUM_BARRIERS
	.align		4
        /*0020*/ 	.byte	0x02, 0x4c
        /*0022*/ 	.byte	0x01
	.zero		1


	//----- nvinfo : EIATTR_MERCURY_ISA_VERSION
	.align		4
        /*0024*/ 	.byte	0x03, 0x5f
        /*0026*/ 	.short	0x0101


	//----- nvinfo : EIATTR_COOP_GROUP_MASK_REGIDS
	.align		4
        /*0028*/ 	.byte	0x04, 0x29
        /*002a*/ 	.short	(.L_2308 - .L_2307)


	//   ....[0]....
.L_2307:
        /*002c*/ 	.word	0xffffffff


	//   ....[1]....
        /*0030*/ 	.word	0xffffffff


	//   ....[2]....
        /*0034*/ 	.word	0xffffffff


	//   ....[3]....
        /*0038*/ 	.word	0xffffffff


	//   ....[4]....
        /*003c*/ 	.word	0xffffffff


	//   ....[5]....
        /*0040*/ 	.word	0xffffffff


	//   ....[6]....
        /*0044*/ 	.word	0xffffffff


	//   ....[7]....
        /*0048*/ 	.word	0xffffffff


	//   ....[8]....
        /*004c*/ 	.word	0xffffffff


	//   ....[9]....
        /*0050*/ 	.word	0xffffffff


	//   ....[10]....
        /*0054*/ 	.word	0xffffffff


	//   ....[11]....
        /*0058*/ 	.word	0xffffffff


	//   ....[12]....
        /*005c*/ 	.word	0xffffffff


	//   ....[13]....
        /*0060*/ 	.word	0xffffffff


	//   ....[14]....
        /*0064*/ 	.word	0xffffffff


	//   ....[15]....
        /*0068*/ 	.word	0xffffffff


	//   ....[16]....
        /*006c*/ 	.word	0xffffffff


	//   ....[17]....
        /*0070*/ 	.word	0xffffffff


	//----- nvinfo : EIATTR_COOP_GROUP_INSTR_OFFSETS
	.align		4
.L_2308:
        /*0074*/ 	.byte	0x04, 0x28
        /*0076*/ 	.short	(.L_2310 - .L_2309)


	//   ....[0]....
.L_2309:
        /*0078*/ 	.word	0x00017410


	//   ....[1]....
        /*007c*/ 	.word	0x00017430


	//   ....[2]....
        /*0080*/ 	.word	0x00017450


	//   ....[3]....
        /*0084*/ 	.word	0x00017470


	//   ....[4]....
        /*0088*/ 	.word	0x00017490


	//   ....[5]....
        /*008c*/ 	.word	0x00017900


	//   ....[6]....
        /*0090*/ 	.word	0x00017930


	//   ....[7]....
        /*0094*/ 	.word	0x00017960


	//   ....[8]....
        /*0098*/ 	.word	0x00017980


	//   ....[9]....
        /*009c*/ 	.word	0x000179b0


	//   ....[10]....
        /*00a0*/ 	.word	0x00017a40


	//   ....[11]....
        /*00a4*/ 	.word	0x00017ab0


	//   ....[12]....
        /*00a8*/ 	.word	0x00017ae0


	//   ....[13]....
        /*00ac*/ 	.word	0x00017b10


	//   ....[14]....
        /*00b0*/ 	.word	0x00017ba0


	//   ....[15]....
        /*00b4*/ 	.word	0x00017be0


	//   ....[16]....
        /*00b8*/ 	.word	0x00017c80


	//   ....[17]....
        /*00bc*/ 	.word	0x00017cc0


	//----- nvinfo : EIATTR_VRC_CTA_INIT_COUNT
	.align		4
.L_2310:
        /*00c0*/ 	.byte	0x02, 0x4a
	.zero		1
	.zero		1


	//----- nvinfo : EIATTR_EXIT_INSTR_OFFSETS
	.align		4
        /*00c4*/ 	.byte	0x04, 0x1c
        /*00c6*/ 	.short	(.L_2312 - .L_2311)


	//   ....[0]....
.L_2311:
        /*00c8*/ 	.word	0x000008a0


	//   ....[1]....
        /*00cc*/ 	.word	0x000186e0


	//----- nvinfo : EIATTR_MAX_THREADS
	.align		4
.L_2312:
        /*00d0*/ 	.byte	0x04, 0x05
        /*00d2*/ 	.short	(.L_2314 - .L_2313)
.L_2313:
        /*00d4*/ 	.word	0x00000080
        /*00d8*/ 	.word	0x00000001
        /*00dc*/ 	.word	0x00000001


	//----- nvinfo : EIATTR_CRS_STACK_SIZE
	.align		4
.L_2314:
        /*00e0*/ 	.byte	0x04, 0x1e
        /*00e2*/ 	.short	(.L_2316 - .L_2315)
.L_2315:
        /*00e4*/ 	.word	0x00000000


	//----- nvinfo : EIATTR_CBANK_PARAM_SIZE
	.align		4
.L_2316:
        /*00e8*/ 	.byte	0x03, 0x19
        /*00ea*/ 	.short	0x00e8


	//----- nvinfo : EIATTR_PARAM_CBANK
	.align		4
        /*00ec*/ 	.byte	0x04, 0x0a
        /*00ee*/ 	.short	(.L_2318 - .L_2317)
	.align		4
.L_2317:
        /*00f0*/ 	.word	index@(.nv.constant0._ZN10layer_norm13ln_fwd_kernelINS_13Kernel_traitsIf13__nv_bfloat16fS2_fjLj4096ELj1ELj1ELj4ELj16ENS_18Kernel_traits_baseILj4096EfS2_fS2_fjLj128EEEEELb1ELb0ELb1ELb0EEEvNS_9FwdParamsE)
        /*00f4*/ 	.short	0x0380
        /*00f6*/ 	.short	0x00e8


	//----- nvinfo : EIATTR_SW_WAR
	.align		4
.L_2318:
        /*00f8*/ 	.byte	0x04, 0x36
        /*00fa*/ 	.short	(.L_2320 - .L_2319)
.L_2319:
        /*00fc*/ 	.word	0x00000008
.L_2320:


//--------------------- .nv.info._ZN10layer_norm13ln_fwd_kernelINS_13Kernel_traitsIf13__nv_bfloat16fS2_fjLj4096ELj1ELj1ELj4ELj16ENS_18Kernel_traits_baseILj4096EfS2_fS2_fjLj128EEEEELb1ELb0ELb1ELb1EEEvNS_9FwdParamsE --------------------------
	.section	.nv.info._ZN10layer_norm13ln_fwd_kernelINS_13Kernel_traitsIf13__nv_bfloat16fS2_fjLj4096ELj1ELj1ELj4ELj16ENS_18Kernel_traits_baseILj4096EfS2_fS2_fjLj128EEEEELb1ELb0ELb1ELb1EEEvNS_9FwdParamsE,"",@"SHT_CUDA_INFO"
	.sectionflags	@""
	.align	4


	//----- nvinfo : EIATTR_CUDA_API_VERSION
	.align		4
        /*0000*/ 	.byte	0x04, 0x37
        /*0002*/ 	.short	(.L_2322 - .L_2321)
.L_2321:
        /*0004*/ 	.word	0x00000082


	//----- nvinfo : EIATTR_KPARAM_INFO
	.align		4
.L_2322:
        /*0008*/ 	.byte	0x04, 0x17
        /*000a*/ 	.short	(.L_2324 - .L_2323)
.L_2323:
        /*000c*/ 	.word	0x00000000
        /*0010*/ 	.short	0x0000
        /*0012*/ 	.short	0x0000
        /*0014*/ 	.byte	0x00, 0xf0, 0xa1, 0x03


	//----- nvinfo : EIATTR_SPARSE_MMA_MASK
	.align		4
.L_2324:
        /*0018*/ 	.byte	0x03, 0x50
        /*001a*/ 	.short	0x0000


	//----- nvinfo : EIATTR_MAXREG_COUNT
	.align		4
        /*001c*/ 	.byte	0x03, 0x1b
        /*001e*/ 	.short	0x00ff


	//----- nvinfo : EIATTR_NUM_BARRIERS
	.align		4
        /*0020*/ 	.byte	0x02, 0x4c
        /*0022*/ 	.byte	0x01
	.zero		1


	//----- nvinfo : EIATTR_MERCURY_ISA_VERSION
	.align		4
        /*0024*/ 	.byte	0x03, 0x5f
        /*0026*/ 	.short	0x0101


	//----- nvinfo : EIATTR_COOP_GROUP_MASK_REGIDS
	.align		4
        /*0028*/ 	.byte	0x04, 0x29
        /*002a*/ 	.short	(.L_2326 - .L_2325)


	//   ....[0]....
.L_2325:
        /*002c*/ 	.word	0xffffffff


	//   ....[1]....
        /*0030*/ 	.word	0xffffffff


	//   ....[2]....
        /*0034*/ 	.word	0xffffffff


	//   ....[3]....
        /*0038*/ 	.word	0xffffffff


	//   ....[4]....
        /*003c*/ 	.word	0xffffffff


	//   ....[5]....
        /*0040*/ 	.word	0xffffffff


	//   ....[6]....
        /*0044*/ 	.word	0xffffffff


	//   ....[7]....
        /*0048*/ 	.word	0xffffffff


	//   ....[8]....
        /*004c*/ 	.word	0xffffffff


	//   ....[9]....
        /*0050*/ 	.word	0xffffffff


	//   ....[10]....
        /*0054*/ 	.word	0xffffffff


	//   ....[11]....
        /*0058*/ 	.word	0xffffffff


	//   ....[12]....
        /*005c*/ 	.word	0xffffffff


	//   ....[13]....
        /*0060*/ 	.word	0xffffffff


	//   ....[14]....
        /*0064*/ 	.word	0xffffffff


	//   ....[15]....
        /*0068*/ 	.word	0xffffffff


	//   ....[16]....
        /*006c*/ 	.word	0xffffffff


	//   ....[17]....
        /*0070*/ 	.word	0xffffffff


	//----- nvinfo : EIATTR_COOP_GROUP_INSTR_OFFSETS
	.align		4
.L_2326:
        /*0074*/ 	.byte	0x04, 0x28
        /*0076*/ 	.short	(.L_2328 - .L_2327)


	//   ....[0]....
.L_2327:
        /*0078*/ 	.word	0x00015d30


	//   ....[1]....
        /*007c*/ 	.word	0x00015db0


	//   ....[2]....
        /*0080*/ 	.word	0x00015de0


	//   ....[3]....
        /*0084*/ 	.word	0x00015e00


	//   ....[4]....
        /*0088*/ 	.word	0x00015e20


	//   ....[5]....
        /*008c*/ 	.word	0x00016250


	//   ....[6]....
        /*0090*/ 	.word	0x00016280


	//   ....[7]....
        /*0094*/ 	.word	0x000162b0


	//   ....[8]....
        /*0098*/ 	.word	0x000162d0


	//   ....[9]....
        /*009c*/ 	.word	0x00016310


	//   ....[10]....
        /*00a0*/ 	.word	0x00016320


	//   ....[11]....
        /*00a4*/ 	.word	0x000163d0


	//   ....[12]....
        /*00a8*/ 	.word	0x00016440


	//   ....[13]....
        /*00ac*/ 	.word	0x00016450


	//   ....[14]....
        /*00b0*/ 	.word	0x000164d0


	//   ....[15]....
        /*00b4*/ 	.word	0x00016510


	//   ....[16]....
        /*00b8*/ 	.word	0x000165b0


	//   ....[17]....
        /*00bc*/ 	.word	0x000165e0


	//----- nvinfo : EIATTR_VRC_CTA_INIT_COUNT
	.align		4
.L_2328:
        /*00c0*/ 	.byte	0x02, 0x4a
	.zero		1
	.zero		1


	//----- nvinfo : EIATTR_EXIT_INSTR_OFFSETS
	.align		4
        /*00c4*/ 	.byte	0x04, 0x1c
        /*00c6*/ 	.short	(.L_2330 - .L_2329)


	//   ....[0]....
.L_2329:
        /*00c8*/ 	.word	0x00000610


	//   ....[1]....
        /*00cc*/ 	.word	0x00016f20


	//----- nvinfo : EIATTR_MAX_THREADS
	.align		4
.L_2330:
        /*00d0*/ 	.byte	0x04, 0x05
        /*00d2*/ 	.short	(.L_2332 - .L_2331)
.L_2331:
        /*00d4*/ 	.word	0x00000080
        /*00d8*/ 	.word	0x00000001
        /*00dc*/ 	.word	0x00000001


	//----- nvinfo : EIATTR_CBANK_PARAM_SIZE
	.align		4
.L_2332:
        /*00e0*/ 	.byte	0x03, 0x19
        /*00e2*/ 	.short	0x00e8


	//----- nvinfo : EIATTR_PARAM_CBANK
	.align		4
        /*00e4*/ 	.byte	0x04, 0x0a
        /*00e6*/ 	.short	(.L_2334 - .L_2333)
	.align		4
.L_2333:
        /*00e8*/ 	.word	index@(.nv.constant0._ZN10layer_norm13ln_fwd_kernelINS_13Kernel_traitsIf13__nv_bfloat16fS2_fjLj4096ELj1ELj1ELj4ELj16ENS_18Kernel_traits_baseILj4096EfS2_fS2_fjLj128EEEEELb1ELb0ELb1ELb1EEEvNS_9FwdParamsE)
        /*00ec*/ 	.short	0x0380
        /*00ee*/ 	.short	0x00e8


	//----- nvinfo : EIATTR_SW_WAR
	.align		4
.L_2334:
        /*00f0*/ 	.byte	0x04, 0x36
        /*00f2*/ 	.short	(.L_2336 - .L_2335)
.L_2335:
        /*00f4*/ 	.word	0x00000008
.L_2336:


//--------------------- .nv.info._ZN10layer_norm13ln_fwd_kernelINS_13Kernel_traitsIf13__nv_bfloat16fS2_fjLj4096ELj1ELj1ELj4ELj16ENS_18Kernel_traits_baseILj4096EfS2_fS2_fjLj128EEEEELb1ELb1ELb0ELb0EEEvNS_9FwdParamsE --------------------------
	.section	.nv.info._ZN10layer_norm13ln_fwd_kernelINS_13Kernel_traitsIf13__nv_bfloat16fS2_fjLj4096ELj1ELj1ELj4ELj16ENS_18Kernel_traits_baseILj4096EfS2_fS2_fjLj128EEEEELb1ELb1ELb0ELb0EEEvNS_9FwdParamsE,"",@"SHT_CUDA_INFO"
	.sectionflags	@""
	.align	4


	//----- nvinfo : EIATTR_CUDA_API_VERSION
	.align		4
        /*0000*/ 	.byte	0x04, 0x37
        /*0002*/ 	.short	(.L_2338 - .L_2337)
.L_2337:
        /*0004*/ 	.word	0x00000082


	//----- nvinfo : EIATTR_KPARAM_INFO
	.align		4
.L_2338:
        /*0008*/ 	.byte	0x04, 0x17
        /*000a*/ 	.short	(.L_2340 - .L_2339)
.L_2339:
        /*000c*/ 	.word	0x00000000
        /*0010*/ 	.short	0x0000
        /*0012*/ 	.short	0x0000
        /*0014*/ 	.byte	0x00, 0xf0, 0xa1, 0x03


	//----- nvinfo : EIATTR_SPARSE_MMA_MASK
	.align		4
.L_2340:
        /*0018*/ 	.byte	0x03, 0x50
        /*001a*/ 	.short	0x0000


	//----- nvinfo : EIATTR_MAXREG_COUNT
	.align		4
        /*001c*/ 	.byte	0x03, 0x1b
        /*001e*/ 	.short	0x00ff


	//----- nvinfo : EIATTR_NUM_BARRIERS
	.align		4
        /*0020*/ 	.byte	0x02, 0x4c
        /*0022*/ 	.byte	0x01
	.zero		1


	//----- nvinfo : EIATTR_MERCURY_ISA_VERSION
	.align		4
        /*0024*/ 	.byte	0x03, 0x5f
        /*0026*/ 	.short	0x0101


	//----- nvinfo : EIATTR_COOP_GROUP_MASK_REGIDS
	.align		4
        /*0028*/ 	.byte	0x04, 0x29
        /*002a*/ 	.short	(.L_2342 - .L_2341)


	//   ....[0]....
.L_2341:
        /*002c*/ 	.word	0xffffffff


	//   ....[1]....
        /*0030*/ 	.word	0xffffffff


	//   ....[2]....
        /*0034*/ 	.word	0xffffffff


	//   ....[3]....
        /*0038*/ 	.word	0xffffffff


	//   ....[4]....
        /*003c*/ 	.word	0xffffffff


	//   ....[5]....
        /*0040*/ 	.word	0xffffffff


	//   ....[6]....
        /*0044*/ 	.word	0xffffffff


	//   ....[7]....
        /*0048*/ 	.word	0xffffffff


	//   ....[8]....
        /*004c*/ 	.word	0xffffffff


	//   ....[9]....
        /*0050*/ 	.word	0xffffffff


	//   ....[10]....
        /*0054*/ 	.word	0xffffffff


	//   ....[11]....
        /*0058*/ 	.word	0xffffffff


	//   ....[12]....
        /*005c*/ 	.word	0xffffffff


	//   ....[13]....
        /*0060*/ 	.word	0xffffffff


	//   ....[14]....
        /*0064*/ 	.word	0xffffffff


	//   ....[15]....
        /*0068*/ 	.word	0xffffffff


	//   ....[16]....
        /*006c*/ 	.word	0xffffffff


	//   ....[17]....
        /*0070*/ 	.word	0xffffffff


	//----- nvinfo : EIATTR_COOP_GROUP_INSTR_OFFSETS
	.align		4
.L_2342:
        /*0074*/ 	.byte	0x04, 0x28
        /*0076*/ 	.short	(.L_2344 - .L_2343)


	//   ....[0]....
.L_2343:
        /*0078*/ 	.word	0x0001a390


	//   ....[1]....
        /*007c*/ 	.word	0x0001a3b0


	//   ....[2]....
        /*0080*/ 	.word	0x0001a3d0


	//   ....[3]....
        /*0084*/ 	.word	0x0001a3f0


	//   ....[4]....
        /*0088*/ 	.word	0x0001a410


	//   ....[5]....
        /*008c*/ 	.word	0x0001a850


	//   ....[6]....
        /*0090*/ 	.word	0x0001a870


	//   ....[7]....
        /*0094*/ 	.word	0x0001a890


	//   ....[8]....
        /*0098*/ 	.word	0x0001a8b0


	//   ....[9]....
        /*009c*/ 	.word	0x0001a8e0


	//   ....[10]....
        /*00a0*/ 	.word	0x0001aa80


	//   ....[11]....
        /*00a4*/ 	.word	0x0001aac0


	//   ....[12]....
        /*00a8*/ 	.word	0x0001aae0


	//   ....[13]....
        /*00ac*/ 	.word	0x0001ab20


	//   ....[14]....
        /*00b0*/ 	.word	0x0001abf0


	//   ....[15]....
        /*00b4*/ 	.word	0x0001ac10


	//   ....[16]....
        /*00b8*/ 	.word	0x0001acf0


	//   ....[17]....
        /*00bc*/ 	.word	0x0001ad00


	//----- nvinfo : EIATTR_VRC_CTA_INIT_COUNT
	.align		4
.L_2344:
        /*00c0*/ 	.byte	0x02, 0x4a
	.zero		1
	.zero		1


	//----- nvinfo : EIATTR_EXIT_INSTR_OFFSETS
	.align		4
        /*00c4*/ 	.byte	0x04, 0x1c
        /*00c6*/ 	.short	(.L_2346 - .L_2345)


	//   ....[0]....
.L_2345:
        /*00c8*/ 	.word	0x00000ab0


	//   ....[1]....
        /*00cc*/ 	.word	0x0001b6d0


	//----- nvinfo : EIATTR_INDIRECT_BRANCH_TARGETS
	.align		4
.L_2346:
        /*00d0*/ 	.byte	0x04, 0x34
        /*00d2*/ 	.short	(.L_2348 - .L_2347)


	//   ....[0]....
.L_2347:
        /*00d4*/ 	.word	.L_x_27110@srel
        /*00d8*/ 	.short	0x0
        /*00da*/ 	.short	0x0
        /*00dc*/ 	.word	0x3
        /*00e0*/ 	.word	.L_x_27111@srel
        /*00e4*/ 	.word	.L_x_27112@srel
        /*00e8*/ 	.word	.L_x_27113@srel


	//----- nvinfo : EIATTR_MAX_THREADS
	.align		4
.L_2348:
        /*00ec*/ 	.byte	0x04, 0x05
        /*00ee*/ 	.short	(.L_2350 - .L_2349)
.L_2349:
        /*00f0*/ 	.word	0x00000080
        /*00f4*/ 	.word	0x00000001
        /*00f8*/ 	.word	0x00000001


	//----- nvinfo : EIATTR_CRS_STACK_SIZE
	.align		4
.L_2350:
        /*00fc*/ 	.byte	0x04, 0x1e
        /*00fe*/ 	.short	(.L_2352 - .L_2351)
.L_2351:
        /*0100*/ 	.word	0x00000000


	//----- nvinfo : EIATTR_CBANK_PARAM_SIZE
	.align		4
.L_2352:
        /*0104*/ 	.byte	0x03, 0x19
        /*0106*/ 	.short	0x00e8


	//----- nvinfo : EIATTR_PARAM_CBANK
	.align		4
        /*0108*/ 	.byte	0x04, 0x0a
        /*010a*/ 	.short	(.L_2354 - .L_2353)
	.align		4
.L_2353:
        /*010c*/ 	.word	index@(.nv.constant0._ZN10layer_norm13ln_fwd_kernelINS_13Kernel_traitsIf13__nv_bfloat16fS2_fjLj4096ELj1ELj1ELj4ELj16ENS_18Kernel_traits_baseILj4096EfS2_fS2_fjLj128EEEEELb1ELb1ELb0ELb0EEEvNS_9FwdParamsE)
        /*0110*/ 	.short	0x0380
        /*0112*/ 	.short	0x00e8


	//----- nvinfo : EIATTR_SW_WAR
	.align		4
.L_2354:
        /*0114*/ 	.byte	0x04, 0x36
        /*0116*/ 	.short	(.L_2356 - .L_2355)
.L_2355:
        /*0118*/ 	.word	0x00000008
.L_2356:


//--------------------- .nv.info._ZN10layer_norm13ln_fwd_kernelINS_13Kernel_traitsIf13__nv_bfloat16fS2_fjLj4096ELj1ELj1ELj4ELj16ENS_18Kernel_traits_baseILj4096EfS2_fS2_fjLj128EEEEELb1ELb1ELb0ELb1EEEvNS_9FwdParamsE --------------------------
	.section	.nv.info._ZN10layer_norm13ln_fwd_kernelINS_13Kernel_traitsIf13__nv_bfloat16fS2_fjLj4096ELj1ELj1ELj4ELj16ENS_18Kernel_traits_baseILj4096EfS2_fS2_fjLj128EEEEELb1ELb1ELb0ELb1EEEvNS_9FwdParamsE,"",@"SHT_CUDA_INFO"
	.sectionflags	@""
	.align	4


	//----- nvinfo : EIATTR_CUDA_API_VERSION
	.align		4
        /*0000*/ 	.byte	0x04, 0x37
        /*0002*/ 	.short	(.L_2358 - .L_2357)
.L_2357:
        /*0004*/ 	.word	0x00000082


	//----- nvinfo : EIATTR_KPARAM_INFO
	.align		4
.L_2358:
        /*0008*/ 	.byte	0x04, 0x17
        /*000a*/ 	.short	(.L_2360 - .L_2359)
.L_2359:
        /*000c*/ 	.word	0x00000000
        /*0010*/ 	.short	0x0000
        /*0012*/ 	.short	0x0000
        /*0014*/ 	.byte	0x00, 0xf0, 0xa1, 0x03


	//----- nvinfo : EIATTR_SPARSE_MMA_MASK
	.align		4
.L_2360:
        /*0018*/ 	.byte	0x03, 0x50
        /*001a*/ 	.short	0x0000


	//----- nvinfo : EIATTR_MAXREG_COUNT
	.align		4
        /*001c*/ 	.byte	0x03, 0x1b
        /*001e*/ 	.short	0x00ff


	//----- nvinfo : EIATTR_NUM_BARRIERS
	.align		4
        /*0020*/ 	.byte	0x02, 0x4c
        /*0022*/ 	.byte	0x01
	.zero		1


	//----- nvinfo : EIATTR_MERCURY_ISA_VERSION
	.align		4
        /*0024*/ 	.byte	0x03, 0x5f
        /*0026*/ 	.short	0x0101


	//----- nvinfo : EIATTR_COOP_GROUP_MASK_REGIDS
	.align		4
        /*0028*/ 	.byte	0x04, 0x29
        /*002a*/ 	.short	(.L_2362 - .L_2361)


	//   ....[0]....
.L_2361:
        /*002c*/ 	.word	0xffffffff


	//   ....[1]....
        /*0030*/ 	.word	0xffffffff


	//   ....[2]....
        /*0034*/ 	.word	0xffffffff


	//   ....[3]....
        /*0038*/ 	.word	0xffffffff


	//   ....[4]....
        /*003c*/ 	.word	0xffffffff


	//   ....[5]....
        /*0040*/ 	.word	0xffffffff


	//   ....[6]....
        /*0044*/ 	.word	0xffffffff


	//   ....[7]....
        /*0048*/ 	.word	0xffffffff


	//   ....[8]....
        /*004c*/ 	.word	0xffffffff


	//   ....[9]....
        /*0050*/ 	.word	0xffffffff


	//   ....[10]....
        /*0054*/ 	.word	0xffffffff


	//   ....[11]....
        /*0058*/ 	.word	0xffffffff


	//   ....[12]....
        /*005c*/ 	.word	0xffffffff


	//   ....[13]....
        /*0060*/ 	.word	0xffffffff


	//   ....[14]....
        /*0064*/ 	.word	0xffffffff


	//   ....[15]....
        /*0068*/ 	.word	0xffffffff


	//   ....[16]....
        /*006c*/ 	.word	0xffffffff


	//   ....[17]....
        /*0070*/ 	.word	0xffffffff


	//----- nvinfo : EIATTR_COOP_GROUP_INSTR_OFFSETS
	.align		4
.L_2362:
        /*0074*/ 	.byte	0x04, 0x28
        /*0076*/ 	.short	(.L_2364 - .L_2363)


	//   ....[0]....
.L_2363:
        /*0078*/ 	.word	0x000149f0


	//   ....[1]....
        /*007c*/ 	.word	0x00014a10


	//   ....[2]....
        /*0080*/ 	.word	0x00014a30


	//   ....[3]....
        /*0084*/ 	.word	0x00014a50


	//   ....[4]....
        /*0088*/ 	.word	0x00014a70


	//   ....[5]....
        /*008c*/ 	.word	0x00014ed0


	//   ....[6]....
        /*0090*/ 	.word	0x00014ef0


	//   ....[7]....
        /*0094*/ 	.word	0x00014f20


	//   ....[8]....
        /*0098*/ 	.word	0x00014fa0


	//   ....[9]....
        /*009c*/ 	.word	0x00014fc0


	//   ....[10]....
        /*00a0*/ 	.word	0x00015160


	//   ....[11]....
        /*00a4*/ 	.word	0x000151a0


	//   ....[12]....
        /*00a8*/ 	.word	0x000151c0


	//   ....[13]....
        /*00ac*/ 	.word	0x00015260


	//   ....[14]....
        /*00b0*/ 	.word	0x000152b0


	//   ....[15]....
        /*00b4*/ 	.word	0x000152d0


	//   ....[16]....
        /*00b8*/ 	.word	0x000153c0


	//   ....[17]....
        /*00bc*/ 	.word	0x000153d0


	//----- nvinfo : EIATTR_VRC_CTA_INIT_COUNT
	.align		4
.L_2364:
        /*00c0*/ 	.byte	0x02, 0x4a
	.zero		1
	.zero		1


	//----- nvinfo : EIATTR_EXIT_INSTR_OFFSETS
	.align		4
        /*00c4*/ 	.byte	0x04, 0x1c
        /*00c6*/ 	.short	(.L_2366 - .L_2365)


	//   ....[0]....
.L_2365:
        /*00c8*/ 	.word	0x00000720


	//   ....[1]....
        /*00cc*/ 	.word	0x00015c70


	//----- nvinfo : EIATTR_INDIRECT_BRANCH_TARGETS
	.align		4
.L_2366:
        /*00d0*/ 	.byte	0x04, 0x34
        /*00d2*/ 	.short	(.L_2368 - .L_2367)


	//   ....[0]....
.L_2367:
        /*00d4*/ 	.word	.L_x_27114@srel
        /*00d8*/ 	.short	0x0
        /*00da*/ 	.short	0x0
        /*00dc*/ 	.word	0x3
        /*00e0*/ 	.word	.L_x_27115@srel
        /*00e4*/ 	.word	.L_x_27116@srel
        /*00e8*/ 	.word	.L_x_27117@srel


	//----- nvinfo : EIATTR_MAX_THREADS
	.align		4
.L_2368:
        /*00ec*/ 	.byte	0x04, 0x05
        /*00ee*/ 	.short	(.L_2370 - .L_2369)
.L_2369:
        /*00f0*/ 	.word	0x00000080
        /*00f4*/ 	.word	0x00000001
        /*00f8*/ 	.word	0x00000001


	//----- nvinfo : EIATTR_CRS_STACK_SIZE
	.align		4
.L_2370:
        /*00fc*/ 	.byte	0x04, 0x1e
        /*00fe*/ 	.short	(.L_2372 - .L_2371)
.L_2371:
        /*0100*/ 	.word	0x00000000


	//----- nvinfo : EIATTR_CBANK_PARAM_SIZE
	.align		4
.L_2372:
        /*0104*/ 	.byte	0x03, 0x19
        /*0106*/ 	.short	0x00e8


	//----- nvinfo : EIATTR_PARAM_CBANK
	.align		4
        /*0108*/ 	.byte	0x04, 0x0a
        /*010a*/ 	.short	(.L_2374 - .L_2373)
	.align		4
.L_2373:
        /*010c*/ 	.word	index@(.nv.constant0._ZN10layer_norm13ln_fwd_kernelINS_13Kernel_traitsIf13__nv_bfloat16fS2_fjLj4096ELj1ELj1ELj4ELj16ENS_18Kernel_traits_baseILj4096EfS2_fS2_fjLj128EEEEELb1ELb1ELb0ELb1EEEvNS_9FwdParamsE)
        /*0110*/ 	.short	0x0380
        /*0112*/ 	.short	0x00e8


	//----- nvinfo : EIATTR_SW_WAR
	.align		4
.L_2374:
        /*0114*/ 	.byte	0x04, 0x36
        /*0116*/ 	.short	(.L_2376 - .L_2375)
.L_2375:
        /*0118*/ 	.word	0x00000008
.L_2376:


//--------------------- .nv.info._ZN10layer_norm13ln_fwd_kernelINS_13Kernel_traitsIf13__nv_bfloat16fS2_fjLj4096ELj1ELj1ELj4ELj16ENS_18Kernel_traits_baseILj4096EfS2_fS2_fjLj128EEEEELb1ELb1ELb1ELb0EEEvNS_9FwdParamsE --------------------------
	.section	.nv.info._ZN10layer_norm13ln_fwd_kernelINS_13Kernel_traitsIf13__nv_bfloat16fS2_fjLj4096ELj1ELj1ELj4ELj16ENS_18Kernel_traits_baseILj4096EfS2_fS2_fjLj128EEEEELb1ELb1ELb1ELb0EEEvNS_9FwdParamsE,"",@"SHT_CUDA_INFO"
	.sectionflags	@""
	.align	4


	//----- nvinfo : EIATTR_CUDA_API_VERSION
	.align		4
        /*0000*/ 	.byte	0x04, 0x37
        /*0002*/ 	.short	(.L_2378 - .L_2377)
.L_2377:
        /*0004*/ 	.word	0x00000082


	//----- nvinfo : EIATTR_KPARAM_INFO
	.align		4
.L_2378:
        /*0008*/ 	.byte	0x04, 0x17
        /*000a*/ 	.short	(.L_2380 - .L_2379)
.L_2379:
        /*000c*/ 	.word	0x00000000
        /*0010*/ 	.short	0x0000
        /*0012*/ 	.short	0x0000
        /*0014*/ 	.byte	0x00, 0xf0, 0xa1, 0x03


	//----- nvinfo : EIATTR_SPARSE_MMA_MASK
	.align		4
.L_2380:
        /*0018*/ 	.byte	0x03, 0x50
        /*001a*/ 	.short	0x0000


	//----- nvinfo : EIATTR_MAXREG_COUNT
	.align		4
        /*001c*/ 	.byte	0x03, 0x1b
        /*001e*/ 	.short	0x00ff


	//----- nvinfo : EIATTR_NUM_BARRIERS
	.align		4
        /*0020*/ 	.byte	0x02, 0x4c
        /*0022*/ 	.byte	0x01
	.zero		1


	//----- nvinfo : EIATTR_MERCURY_ISA_VERSION
	.align		4
        /*0024*/ 	.byte	0x03, 0x5f
        /*0026*/ 	.short	0x0101


	//----- nvinfo : EIATTR_COOP_GROUP_MASK_REGIDS
	.align		4
        /*0028*/ 	.byte	0x04, 0x29
        /*002a*/ 	.short	(.L_2382 - .L_2381)


	//   ....[0]....
.L_2381:
        /*002c*/ 	.word	0xffffffff


	//   ....[1]....
        /*0030*/ 	.word	0xffffffff


	//   ....[2]....
        /*0034*/ 	.word	0xffffffff


	//   ....[3]....
        /*0038*/ 	.word	0xffffffff


	//   ....[4]....
        /*003c*/ 	.word	0xffffffff


	//   ....[5]....
        /*0040*/ 	.word	0xffffffff


	//   ....[6]....
        /*0044*/ 	.word	0xffffffff


	//   ....[7]....
        /*0048*/ 	.word	0xffffffff


	//   ....[8]....
        /*004c*/ 	.word	0xffffffff


	//   ....[9]....
        /*0050*/ 	.word	0xffffffff


	//   ....[10]....
        /*0054*/ 	.word	0xffffffff


	//   ....[11]....
        /*0058*/ 	.word	0xffffffff


	//   ....[12]....
        /*005c*/ 	.word	0xffffffff


	//   ....[13]....
        /*0060*/ 	.word	0xffffffff


	//   ....[14]....
        /*0064*/ 	.word	0xffffffff


	//   ....[15]....
        /*0068*/ 	.word	0xffffffff


	//   ....[16]....
        /*006c*/ 	.word	0xffffffff


	//   ....[17]....
        /*0070*/ 	.word	0xffffffff


	//----- nvinfo : EIATTR_COOP_GROUP_INSTR_OFFSETS
	.align		4
.L_2382:
        /*0074*/ 	.byte	0x04, 0x28
        /*0076*/ 	.short	(.L_2384 - .L_2383)


	//   ....[0]....
.L_2383:
        /*0078*/ 	.word	0x0001ba80


	//   ....[1]....
        /*007c*/ 	.word	0x0001baa0


	//   ....[2]....
        /*0080*/ 	.word	0x0001bac0


	//   ....[3]....
        /*0084*/ 	.word	0x0001bae0


	//   ....[4]....
        /*0088*/ 	.word	0x0001bb00


	//   ....[5]....
        /*008c*/ 	.word	0x0001bf60


	//   ....[6]....
        /*0090*/ 	.word	0x0001bf80


	//   ....[7]....
        /*0094*/ 	.word	0x0001bfa0


	//   ....[8]....
        /*0098*/ 	.word	0x0001bfc0


	//   ....[9]....
        /*009c*/ 	.word	0x0001bff0


	//   ....[10]....
        /*00a0*/ 	.word	0x0001c180


	//   ....[11]....
        /*00a4*/ 	.word	0x0001c1b0


	//   ....[12]....
        /*00a8*/ 	.word	0x0001c1c0


	//   ....[13]....
        /*00ac*/ 	.word	0x0001c200


	//   ....[14]....
        /*00b0*/ 	.word	0x0001c2e0


	//   ....[15]....
        /*00b4*/ 	.word	0x0001c300


	//   ....[16]....
        /*00b8*/ 	.word	0x0001c3b0


	//   ....[17]....
        /*00bc*/ 	.word	0x0001c3e0


	//----- nvinfo : EIATTR_VRC_CTA_INIT_COUNT
	.align		4
.L_2384:
        /*00c0*/ 	.byte	0x02, 0x4a
	.zero		1
	.zero		1


	//----- nvinfo : EIATTR_EXIT_INSTR_OFFSETS
	.align		4
        /*00c4*/ 	.byte	0x04, 0x1c
        /*00c6*/ 	.short	(.L_2386 - .L_2385)


	//   ....[0]....
.L_2385:
        /*00c8*/ 	.word	0x00000a90


	//   ....[1]....
        /*00cc*/ 	.word	0x0001ce20


	//----- nvinfo : EIATTR_MAX_THREADS
	.align		4
.L_2386:
        /*00d0*/ 	.byte	0x04, 0x05
        /*00d2*/ 	.short	(.L_2388 - .L_2387)
.L_2387:
        /*00d4*/ 	.word	0x00000080
        /*00d8*/ 	.word	0x00000001
        /*00dc*/ 	.word	0x00000001


	//----- nvinfo : EIATTR_CRS_STACK_SIZE
	.align		4
.L_2388:
        /*00e0*/ 	.byte	0x04, 0x1e
        /*00e2*/ 	.short	(.L_2390 - .L_2389)
.L_2389:
        /*00e4*/ 	.word	0x00000000


	//----- nvinfo : EIATTR_CBANK_PARAM_SIZE
	.align		4
.L_2390:
        /*00e8*/ 	.byte	0x03, 0x19
        /*00ea*/ 	.short	0x00e8


	//----- nvinfo : EIATTR_PARAM_CBANK
	.align		4
        /*00ec*/ 	.byte	0x04, 0x0a
        /*00ee*/ 	.short	(.L_2392 - .L_2391)
	.align		4
.L_2391:
        /*00f0*/ 	.word	index@(.nv.constant0._ZN10layer_norm13ln_fwd_kernelINS_13Kernel_traitsIf13__nv_bfloat16fS2_fjLj4096ELj1ELj1ELj4ELj16ENS_18Kernel_traits_baseILj4096EfS2_fS2_fjLj128EEEEELb1ELb1ELb1ELb0EEEvNS_9FwdParamsE)
        /*00f4*/ 	.short	0x0380
        /*00f6*/ 	.short	0x00e8


	//----- nvinfo : EIATTR_SW_WAR
	.align		4
.L_2392:
        /*00f8*/ 	.byte	0x04, 0x36
        /*00fa*/ 	.short	(.L_2394 - .L_2393)
.L_2393:
        /*00fc*/ 	.word	0x00000008
.L_2394:


//--------------------- .nv.info._ZN10layer_norm13ln_fwd_kernelINS_13Kernel_traitsIf13__nv_bfloat16fS2_fjLj4096ELj1ELj1ELj4ELj16ENS_18Kernel_traits_baseILj4096EfS2_fS2_fjLj128EEEEELb1ELb1ELb1ELb1EEEvNS_9FwdParamsE --------------------------
	.section	.nv.info._ZN10layer_norm13ln_fwd_kernelINS_13Kernel_traitsIf13__nv_bfloat16fS2_fjLj4096ELj1ELj1ELj4ELj16ENS_18Kernel_traits_baseILj4096EfS2_fS2_fjLj128EEEEELb1ELb1ELb1ELb1EEEvNS_9FwdParamsE,"",@"SHT_CUDA_INFO"
	.sectionflags	@""
	.align	4


	//----- nvinfo : EIATTR_CUDA_API_VERSION
	.align		4
        /*0000*/ 	.byte	0x04, 0x37
        /*0002*/ 	.short	(.L_2396 - .L_2395)
.L_2395:
        /*0004*/ 	.word	0x00000082


	//----- nvinfo : EIATTR_KPARAM_INFO
	.align		4
.L_2396:
        /*0008*/ 	.byte	0x04, 0x17
        /*000a*/ 	.short	(.L_2398 - .L_2397)
.L_2397:
        /*000c*/ 	.word	0x00000000
        /*0010*/ 	.short	0x0000
        /*0012*/ 	.short	0x0000
        /*0014*/ 	.byte	0x00, 0xf0, 0xa1, 0x03


	//----- nvinfo : EIATTR_SPARSE_MMA_MASK
	.align		4
.L_2398:
        /*0018*/ 	.byte	0x03, 0x50
        /*001a*/ 	.short	0x0000


	//----- nvinfo : EIATTR_MAXREG_COUNT
	.align		4
        /*001c*/ 	.byte	0x03, 0x1b
        /*001e*/ 	.short	0x00ff


	//----- nvinfo : EIATTR_NUM_BARRIERS
	.align		4
        /*0020*/ 	.byte	0x02, 0x4c
        /*0022*/ 	.byte	0x01
	.zero		1


	//----- nvinfo : EIATTR_MERCURY_ISA_VERSION
	.align		4
        /*0024*/ 	.byte	0x03, 0x5f
        /*0026*/ 	.short	0x0101


	//----- nvinfo : EIATTR_COOP_GROUP_MASK_REGIDS
	.align		4
        /*0028*/ 	.byte	0x04, 0x29
        /*002a*/ 	.short	(.L_2400 - .L_2399)


	//   ....[0]....
.L_2399:
        /*002c*/ 	.word	0xffffffff


	//   ....[1]....
        /*0030*/ 	.word	0xffffffff


	//   ....[2]....
        /*0034*/ 	.word	0xffffffff


	//   ....[3]....
        /*0038*/ 	.word	0xffffffff


	//   ....[4]....
        /*003c*/ 	.word	0xffffffff


	//   ....[5]....
        /*0040*/ 	.word	0xffffffff


	//   ....[6]....
        /*0044*/ 	.word	0xffffffff


	//   ....[7]....
        /*0048*/ 	.word	0xffffffff


	//   ....[8]....
        /*004c*/ 	.word	0xffffffff


	//   ....[9]....
        /*0050*/ 	.word	0xffffffff


	//   ....[10]....
        /*0054*/ 	.word	0xffffffff


	//   ....[11]....
        /*0058*/ 	.word	0xffffffff


	//   ....[12]....
        /*005c*/ 	.word	0xffffffff


	//   ....[13]....
        /*0060*/ 	.word	0xffffffff


	//   ....[14]....
        /*0064*/ 	.word	0xffffffff


	//   ....[15]....
        /*0068*/ 	.word	0xffffffff


	//   ....[16]....
        /*006c*/ 	.word	0xffffffff


	//   ....[17]....
        /*0070*/ 	.word	0xffffffff


	//----- nvinfo : EIATTR_COOP_GROUP_INSTR_OFFSETS
	.align		4
.L_2400:
        /*0074*/ 	.byte	0x04, 0x28
        /*0076*/ 	.short	(.L_2402 - .L_2401)


	//   ....[0]....
.L_2401:
        /*0078*/ 	.word	0x00016990


	//   ....[1]....
        /*007c*/ 	.word	0x000169b0


	//   ....[2]....
        /*0080*/ 	.word	0x000169d0


	//   ....[3]....
        /*0084*/ 	.word	0x000169f0


	//   ....[4]....
        /*0088*/ 	.word	0x00016a10


	//   ....[5]....
        /*008c*/ 	.word	0x00016e40


	//   ....[6]....
        /*0090*/ 	.word	0x00016e60


	//   ....[7]....
        /*0094*/ 	.word	0x00016e80


	//   ....[8]....
        /*0098*/ 	.word	0x00016ea0


	//   ....[9]....
        /*009c*/ 	.word	0x00016ec0


	//   ....[10]....
        /*00a0*/ 	.word	0x00017090


	//   ....[11]....
        /*00a4*/ 	.word	0x000170d0


	//   ....[12]....
        /*00a8*/ 	.word	0x00017170


	//   ....[13]....
        /*00ac*/ 	.word	0x000171d0


	//   ....[14]....
        /*00b0*/ 	.word	0x000171f0


	//   ....[15]....
        /*00b4*/ 	.word	0x00017290


	//   ....[16]....
        /*00b8*/ 	.word	0x00017300


	//   ....[17]....
        /*00bc*/ 	.word	0x00017330


	//----- nvinfo : EIATTR_VRC_CTA_INIT_COUNT
	.align		4
.L_2402:
        /*00c0*/ 	.byte	0x02, 0x4a
	.zero		1
	.zero		1


	//----- nvinfo : EIATTR_EXIT_INSTR_OFFSETS
	.align		4
        /*00c4*/ 	.byte	0x04, 0x1c
        /*00c6*/ 	.short	(.L_2404 - .L_2403)


	//   ....[0]....
.L_2403:
        /*00c8*/ 	.word	0x00000720


	//   ....[1]....
        /*00cc*/ 	.word	0x00017c50


	//----- nvinfo : EIATTR_MAX_THREADS
	.align		4
.L_2404:
        /*00d0*/ 	.byte	0x04, 0x05
        /*00d2*/ 	.short	(.L_2406 - .L_2405)
.L_2405:
        /*00d4*/ 	.word	0x00000080
        /*00d8*/ 	.word	0x00000001
        /*00dc*/ 	.word	0x00000001


	//----- nvinfo : EIATTR_CRS_STACK_SIZE
	.align		4
.L_2406:
        /*00e0*/ 	.byte	0x04, 0x1e
        /*00e2*/ 	.short	(.L_2408 - .L_2407)
.L_2407:
        /*00e4*/ 	.word	0x00000000


	//----- nvinfo : EIATTR_CBANK_PARAM_SIZE
	.align		4
.L_2408:
        /*00e8*/ 	.byte	0x03, 0x19
        /*00ea*/ 	.short	0x00e8


	//----- nvinfo : EIATTR_PARAM_CBANK
	.align		4
        /*00ec*/ 	.byte	0x04, 0x0a
        /*00ee*/ 	.short	(.L_2410 - .L_2409)
	.align		4
.L_2409:
        /*00f0*/ 	.word	index@(.nv.constant0._ZN10layer_norm13ln_fwd_kernelINS_13Kernel_traitsIf13__nv_bfloat16fS2_fjLj4096ELj1ELj1ELj4ELj16ENS_18Kernel_traits_baseILj4096EfS2_fS2_fjLj128EEEEELb1ELb1ELb1ELb1EEEvNS_9FwdParamsE)
        /*00f4*/ 	.short	0x0380
        /*00f6*/ 	.short	0x00e8


	//----- nvinfo : EIATTR_SW_WAR
	.align		4
.L_2410:
        /*00f8*/ 	.byte	0x04, 0x36
        /*00fa*/ 	.short	(.L_2412 - .L_2411)
.L_2411:
        /*00fc*/ 	.word	0x00000008
.L_2412:


//--------------------- .nv.info._ZN10layer_norm13ln_fwd_kernelINS_13Kernel_traitsIf6__halfS2_S2_fjLj4096ELj1ELj1ELj4ELj16ENS_18Kernel_traits_baseILj4096EfS2_S2_S2_fjLj128EEEEELb0ELb0ELb0ELb0EEEvNS_9FwdParamsE --------------------------
	.section	.nv.info._ZN10layer_norm13ln_fwd_kernelINS_13Kernel_traitsIf6__halfS2_S2_fjLj4096ELj1ELj1ELj4ELj16ENS_18Kernel_traits_baseILj4096EfS2_S2_S2_fjLj128EEEEELb0ELb0ELb0ELb0EEEvNS_9FwdParamsE,"",@"SHT_CUDA_INFO"
	.sectionflags	@""
	.align	4


	//----- nvinfo : EIATTR_CUDA_API_VERSION
	.align		4
        /*0000*/ 	.byte	0x04, 0x37
        /*0002*/ 	.short	(.L_2414 - .L_2413)
.L_2413:
        /*0004*/ 	.word	0x00000082


	//----- nvinfo : EIATTR_KPARAM_INFO
	.align		4
.L_2414:
        /*0008*/ 	.byte	0x04, 0x17
        /*000a*/ 	.short	(.L_2416 - .L_2415)
.L_2415:
        /*000c*/ 	.word	0x00000000
        /*0010*/ 	.short	0x0000
        /*0012*/ 	.short	0x0000
        /*0014*/ 	.byte	0x00, 0xf0, 0xa1, 0x03


	//----- nvinfo : EIATTR_SPARSE_MMA_MASK
	.align		4
.L_2416:
        /*0018*/ 	.byte	0x03, 0x50
        /*001a*/ 	.short	0x0000


	//----- nvinfo : EIATTR_MAXREG_COUNT
	.align		4
        /*001c*/ 	.byte	0x03, 0x1b
        /*001e*/ 	.short	0x00ff


	//----- nvinfo : EIATTR_NUM_BARRIERS
	.align		4
        /*0020*/ 	.byte	0x02, 0x4c
        /*0022*/ 	.byte	0x01
	.zero		1


	//----- nvinfo : EIATTR_MERCURY_ISA_VERSION
	.align		4
        /*0024*/ 	.byte	0x03, 0x5f
        /*0026*/ 	.short	0x0101


	//----- nvinfo : EIATTR_COOP_GROUP_MASK_REGIDS
	.align		4
        /*0028*/ 	.byte	0x04, 0x29
        /*002a*/ 	.short	(.L_2418 - .L_2417)


	//   ....[0]....
.L_2417:
        /*002c*/ 	.word	0xffffffff


	//   ....[1]....
        /*0030*/ 	.word	0xffffffff


	//   ....[2]....
        /*0034*/ 	.word	0xffffffff


	//   ....[3]....
        /*0038*/ 	.word	0xffffffff


	//   ....[4]....
        /*003c*/ 	.word	0xffffffff


	//   ....[5]....
        /*0040*/ 	.word	0xffffffff


	//   ....[6]....
        /*0044*/ 	.word	0xffffffff


	//   ....[7]....
        /*0048*/ 	.word	0xffffffff


	//   ....[8]....
        /*004c*/ 	.word	0xffffffff


	//   ....[9]....
        /*0050*/ 	.word	0xffffffff


	//   ....[10]....
        /*0054*/ 	.word	0xffffffff


	//   ....[11]....
        /*0058*/ 	.word	0xffffffff


	//   ....[12]....
        /*005c*/ 	.word	0xffffffff


	//   ....[13]....
        /*0060*/ 	.word	0xffffffff


	//   ....[14]....
        /*0064*/ 	.word	0xffffffff


	//   ....[15]....
        /*0068*/ 	.word	0xffffffff


	//   ....[16]....
        /*006c*/ 	.word	0xffffffff


	//   ....[17]....
        /*0070*/ 	.word	0xffffffff


	//----- nvinfo : EIATTR_COOP_GROUP_INSTR_OFFSETS
	.align		4
.L_2418:
        /*0074*/ 	.byte	0x04, 0x28
        /*0076*/ 	.short	(.L_2420 - .L_2419)


	//   ....[0]....
.L_2419:
        /*0078*/ 	.word	0x00002190


	//   ....[1]....
        /*007c*/ 	.word	0x000021b0


	//   ....[2]....
        /*0080*/ 	.word	0x000021d0


	//   ....[3]....
        /*0084*/ 	.word	0x000021f0


	//   ....[4]....
        /*0088*/ 	.word	0x00002210


	//   ....[5]....
        /*008c*/ 	.word	0x00002690


	//   ....[6]....
        /*0090*/ 	.word	0x000026b0


	//   ....[7]....
        /*0094*/ 	.word	0x000026d0


	//   ....[8]....
        /*0098*/ 	.word	0x000026f0


	//   ....[9]....
        /*009c*/ 	.word	0x00002710


	//   ....[10]....
        /*00a0*/ 	.word	0x00002890


	//   ....[11]....
        /*00a4*/ 	.word	0x000028d0


	//   ....[12]....
        /*00a8*/ 	.word	0x00002900


	//   ....[13]....
        /*00ac*/ 	.word	0x00002940


	//   ....[14]....
        /*00b0*/ 	.word	0x00002a00


	//   ....[15]....
        /*00b4*/ 	.word	0x00002a30


	//   ....[16]....
        /*00b8*/ 	.word	0x00002ae0


	//   ....[17]....
        /*00bc*/ 	.word	0x00002b10


	//----- nvinfo : EIATTR_VRC_CTA_INIT_COUNT
	.align		4
.L_2420:
        /*00c0*/ 	.byte	0x02, 0x4a
	.zero		1
	.zero		1


	//----- nvinfo : EIATTR_EXIT_INSTR_OFFSETS
	.align		4
        /*00c4*/ 	.byte	0x04, 0x1c
        /*00c6*/ 	.short	(.L_2422 - .L_2421)


	//   ....[0]....
.L_2421:
        /*00c8*/ 	.word	0x00000690


	//   ....[1]....
        /*00cc*/ 	.word	0x000034c0


	//----- nvinfo : EIATTR_MAX_THREADS
	.align		4
.L_2422:
        /*00d0*/ 	.byte	0x04, 0x05
        /*00d2*/ 	.short	(.L_2424 - .L_2423)
.L_2423:
        /*00d4*/ 	.word	0x00000080
        /*00d8*/ 	.word	0x00000001
        /*00dc*/ 	.word	0x00000001


	//----- nvinfo : EIATTR_CRS_STACK_SIZE
	.align		4
.L_2424:
        /*00e0*/ 	.byte	0x04, 0x1e
        /*00e2*/ 	.short	(.L_2426 - .L_2425)
.L_2425:
        /*00e4*/ 	.word	0x00000000


	//----- nvinfo : EIATTR_CBANK_PARAM_SIZE
	.align		4
.L_2426:
        /*00e8*/ 	.byte	0x03, 0x19
        /*00ea*/ 	.short	0x00e8


	//----- nvinfo : EIATTR_PARAM_CBANK
	.align		4
        /*00ec*/ 	.byte	0x04, 0x0a
        /*00ee*/ 	.short	(.L_2428 - .L_2427)
	.align		4
.L_2427:
        /*00f0*/ 	.word	index@(.nv.constant0._ZN10layer_norm13ln_fwd_kernelINS_13Kernel_traitsIf6__halfS2_S2_fjLj4096ELj1ELj1ELj4ELj16ENS_18Kernel_traits_baseILj4096EfS2_S2_S2_fjLj128EEEEELb0ELb0ELb0ELb0EEEvNS_9FwdParamsE)
        /*00f4*/ 	.short	0x0380
        /*00f6*/ 	.short	0x00e8


	//----- nvinfo : EIATTR_SW_WAR
	.align		4
.L_2428:
        /*00f8*/ 	.byte	0x04, 0x36
        /*00fa*/ 	.short	(.L_2430 - .L_2429)
.L_2429:
        /*00fc*/ 	.word	0x00000008
.L_2430:


//--------------------- .nv.info._ZN10layer_norm13ln_fwd_kernelINS_13Kernel_traitsIf6__halfS2_S2_fjLj4096ELj1ELj1ELj4ELj16ENS_18Kernel_traits_baseILj4096EfS2_S2_S2_fjLj128EEEEELb0ELb0ELb0ELb1EEEvNS_9FwdParamsE --------------------------
	.section	.nv.info._ZN10layer_norm13ln_fwd_kernelINS_13Kernel_traitsIf6__halfS2_S2_fjLj4096ELj1ELj1ELj4ELj16ENS_18Kernel_traits_baseILj4096EfS2_S2_S2_fjLj128EEEEELb0ELb0ELb0ELb1EEEvNS_9FwdParamsE,"",@"SHT_CUDA_INFO"
	.sectionflags	@""
	.align	4


	//----- nvinfo : EIATTR_CUDA_API_VERSION
	.align		4
        /*0000*/ 	.byte	0x04, 0x37
        /*0002*/ 	.short	(.L_2432 - .L_2431)
.L_2431:
        /*0004*/ 	.word	0x00000082


	//----- nvinfo : EIATTR_KPARAM_INFO
	.align		4
.L_2432:
        /*0008*/ 	.byte	0x04, 0x17
        /*000a*/ 	.short	(.L_2434 - .L_2433)
.L_2433:
        /*000c*/ 	.word	0x00000000
        /*0010*/ 	.short	0x0000
        /*0012*/ 	.short	0x0000
        /*0014*/ 	.byte	0x00, 0xf0, 0xa1, 0x03


	//----- nvinfo : EIATTR_SPARSE_MMA_MASK
	.align		4
.L_2434:
        /*0018*/ 	.byte	0x03, 0x50
        /*001a*/ 	.short	0x0000


	//----- nvinfo : EIATTR_MAXREG_COUNT
	.align		4
        /*001c*/ 	.byte	0x03, 0x1b
        /*001e*/ 	.short	0x00ff


	//----- nvinfo : EIATTR_NUM_BARRIERS
	.align		4
        /*0020*/ 	.byte	0x02, 0x4c
        /*0022*/ 	.byte	0x01
	.zero		1


	//----- nvinfo : EIATTR_MERCURY_ISA_VERSION
	.align		4
        /*0024*/ 	.byte	0x03, 0x5f
        /*0026*/ 	.short	0x0101


	//----- nvinfo : EIATTR_COOP_GROUP_MASK_REGIDS
	.align		4
        /*0028*/ 	.byte	0x04, 0x29
        /*002a*/ 	.short	(.L_2436 - .L_2435)


	//   ....[0]....
.L_2435:
        /*002c*/ 	.word	0xffffffff


	//   ....[1]....
        /*0030*/ 	.word	0xffffffff


	//   ....[2]....
        /*0034*/ 	.word	0xffffffff


	//   ....[3]....
        /*0038*/ 	.word	0xffffffff


	//   ....[4]....
        /*003c*/ 	.word	0xffffffff


	//   ....[5]....
        /*0040*/ 	.word	0xffffffff


	//   ....[6]....
        /*0044*/ 	.word	0xffffffff


	//   ....[7]....
        /*0048*/ 	.word	0xffffffff


	//   ....[8]....
        /*004c*/ 	.word	0xffffffff


	//   ....[9]....
        /*0050*/ 	.word	0xffffffff


	//   ....[10]....
        /*0054*/ 	.word	0xffffffff


	//   ....[11]....
        /*0058*/ 	.word	0xffffffff


	//   ....[12]....
        /*005c*/ 	.word	0xffffffff


	//   ....[13]....
        /*0060*/ 	.word	0xffffffff


	//   ....[14]....
        /*0064*/ 	.word	0xffffffff


	//   ....[15]....
        /*0068*/ 	.word	0xffffffff


	//   ....[16]....
        /*006c*/ 	.word	0xffffffff


	//   ....[17]....
        /*0070*/ 	.word	0xffffffff


	//----- nvinfo : EIATTR_COOP_GROUP_INSTR_OFFSETS
	.align		4
.L_2436:
        /*0074*/ 	.byte	0x04, 0x28
        /*0076*/ 	.short	(.L_2438 - .L_2437)


	//   ....[0]....
.L_2437:
        /*0078*/ 	.word	0x00001b10


	//   ....[1]....
        /*007c*/ 	.word	0x00001b30


	//   ....[2]....
        /*0080*/ 	.word	0x00001b50


	//   ....[3]....
        /*0084*/ 	.word	0x00001b70


	//   ....[4]....
        /*0088*/ 	.word	0x00001b90


	//   ....[5]....
        /*008c*/ 	.word	0x00001fc0


	//   ....[6]....
        /*0090*/ 	.word	0x00001fe0


	//   ....[7]....
        /*0094*/ 	.word	0x00002000


	//   ....[8]....
        /*0098*/ 	.word	0x00002030


	//   ....[9]....
        /*009c*/ 	.word	0x00002070


	//   ....[10]....
        /*00a0*/ 	.word	0x000021d0


	//   ....[11]....
        /*00a4*/ 	.word	0x00002290


	//   ....[12]....
        /*00a8*/ 	.word	0x000022a0


	//   ....[13]....
        /*00ac*/ 	.word	0x000022f0


	//   ....[14]....
        /*00b0*/ 	.word	0x00002330


	//   ....[15]....
        /*00b4*/ 	.word	0x00002360


	//   ....[16]....
        /*00b8*/ 	.word	0x00002460


	//   ....[17]....
        /*00bc*/ 	.word	0x00002470


	//----- nvinfo : EIATTR_VRC_CTA_INIT_COUNT
	.align		4
.L_2438:
        /*00c0*/ 	.byte	0x02, 0x4a
	.zero		1
	.zero		1


	//----- nvinfo : EIATTR_EXIT_INSTR_OFFSETS
	.align		4
        /*00c4*/ 	.byte	0x04, 0x1c
        /*00c6*/ 	.short	(.L_2440 - .L_2439)


	//   ....[0]....
.L_2439:
        /*00c8*/ 	.word	0x000003f0


	//   ....[1]....
        /*00cc*/ 	.word	0x00002d00


	//----- nvinfo : EIATTR_MAX_THREADS
	.align		4
.L_2440:
        /*00d0*/ 	.byte	0x04, 0x05
        /*00d2*/ 	.short	(.L_2442 - .L_2441)
.L_2441:
        /*00d4*/ 	.word	0x00000080
        /*00d8*/ 	.word	0x00000001
        /*00dc*/ 	.word	0x00000001


	//----- nvinfo : EIATTR_CRS_STACK_SIZE
	.align		4
.L_2442:
        /*00e0*/ 	.byte	0x04, 0x1e
        /*00e2*/ 	.short	(.L_2444 - .L_2443)
.L_2443:
        /*00e4*/ 	.word	0x00000000


	//----- nvinfo : EIATTR_CBANK_PARAM_SIZE
	.align		4
.L_2444:
        /*00e8*/ 	.byte	0x03, 0x19
        /*00ea*/ 	.short	0x00e8


	//----- nvinfo : EIATTR_PARAM_CBANK
	.align		4
        /*00ec*/ 	.byte	0x04, 0x0a
        /*00ee*/ 	.short	(.L_2446 - .L_2445)
	.align		4
.L_2445:
        /*00f0*/ 	.word	index@(.nv.constant0._ZN10layer_norm13ln_fwd_kernelINS_13Kernel_traitsIf6__halfS2_S2_fjLj4096ELj1ELj1ELj4ELj16ENS_18Kernel_traits_baseILj4096EfS2_S2_S2_fjLj128EEEEELb0ELb0ELb0ELb1EEEvNS_9FwdParamsE)
        /*00f4*/ 	.short	0x0380
        /*00f6*/ 	.short	0x00e8


	//----- nvinfo : EIATTR_SW_WAR
	.align		4
.L_2446:
        /*00f8*/ 	.byte	0x04, 0x36
        /*00fa*/ 	.short	(.L_2448 - .L_2447)
.L_2447:
        /*00fc*/ 	.word	0x00000008
.L_2448:


//--------------------- .nv.info._ZN10layer_norm13ln_fwd_kernelINS_13Kernel_traitsIf6__halfS2_S2_fjLj4096ELj1ELj1ELj4ELj16ENS_18Kernel_traits_baseILj4096EfS2_S2_S2_fjLj128EEEEELb0ELb0ELb1ELb0EEEvNS_9FwdParamsE --------------------------
	.section	.nv.info._ZN10layer_norm13ln_fwd_kernelINS_13Kernel_traitsIf6__halfS2_S2_fjLj4096ELj1ELj1ELj4ELj16ENS_18Kernel_traits_baseILj4096EfS2_S2_S2_fjLj128EEEEELb0ELb0ELb1ELb0EEEvNS_9FwdParamsE,"",@"SHT_CUDA_INFO"
	.sectionflags	@""
	.align	4


	//----- nvinfo : EIATTR_CUDA_API_VERSION
	.align		4
        /*0000*/ 	.byte	0x04, 0x37
        /*0002*/ 	.short	(.L_2450 - .L_2449)
.L_2449:
        /*0004*/ 	.word	0x00000082


	//----- nvinfo : EIATTR_KPARAM_INFO
	.align		4
.L_2450:
        /*0008*/ 	.byte	0x04, 0x17
        /*000a*/ 	.short	(.L_2452 - .L_2451)
.L_2451:
        /*000c*/ 	.word	0x00000000
        /*0010*/ 	.short	0x0000
        /*0012*/ 	.short	0x0000
        /*0014*/ 	.byte	0x00, 0xf0, 0xa1, 0x03


	//----- nvinfo : EIATTR_SPARSE_MMA_MASK
	.align		4
.L_2452:
        /*0018*/ 	.byte	0x03, 0x50
        /*001a*/ 	.short	0x0000


	//----- nvinfo : EIATTR_MAXREG_COUNT
	.align		4
        /*001c*/ 	.byte	0x03, 0x1b
        /*001e*/ 	.short	0x00ff


	//----- nvinfo : EIATTR_NUM_BARRIERS
	.align		4
        /*0020*/ 	.byte	0x02, 0x4c
        /*0022*/ 	.byte	0x01
	.zero		1


	//----- nvinfo : EIATTR_MERCURY_ISA_VERSION
	.align		4
        /*0024*/ 	.byte	0x03, 0x5f
        /*0026*/ 	.short	0x0101


	//----- nvinfo : EIATTR_COOP_GROUP_MASK_REGIDS
	.align		4
        /*0028*/ 	.byte	0x04, 0x29
        /*002a*/ 	.short	(.L_2454 - .L_2453)


	//   ....[0]....
.L_2453:
        /*002c*/ 	.word	0xffffffff


	//   ....[1]....
        /*0030*/ 	.word	0xffffffff


	//   ....[2]....
        /*0034*/ 	.word	0xffffffff


	//   ....[3]....
        /*0038*/ 	.word	0xffffffff


	//   ....[4]....
        /*003c*/ 	.word	0xffffffff


	//   ....[5]....
        /*0040*/ 	.word	0xffffffff


	//   ....[6]....
        /*0044*/ 	.word	0xffffffff


	//   ....[7]....
        /*0048*/ 	.word	0xffffffff


	//   ....[8]....
        /*004c*/ 	.word	0xffffffff


	//   ....[9]....
        /*0050*/ 	.word	0xffffffff


	//   ....[10]....
        /*0054*/ 	.word	0xffffffff


	//   ....[11]....
        /*0058*/ 	.word	0xffffffff


	//   ....[12]....
        /*005c*/ 	.word	0xffffffff


	//   ....[13]....
        /*0060*/ 	.word	0xffffffff


	//   ....[14]....
        /*0064*/ 	.word	0xffffffff


	//   ....[15]....
        /*0068*/ 	.word	0xffffffff


	//   ....[16]....
        /*006c*/ 	.word	0xffffffff


	//   ....[17]....
        /*0070*/ 	.word	0xffffffff


	//----- nvinfo : EIATTR_COOP_GROUP_INSTR_OFFSETS
	.align		4
.L_2454:
        /*0074*/ 	.byte	0x04, 0x28
        /*0076*/ 	.short	(.L_2456 - .L_2455)


	//   ....[0]....
.L_2455:
        /*0078*/ 	.word	0x000026f0


	//   ....[1]....
        /*007c*/ 	.word	0x00002710


	//   ....[2]....
        /*0080*/ 	.word	0x00002730


	//   ....[3]....
        /*0084*/ 	.word	0x00002750


	//   ....[4]....
        /*0088*/ 	.word	0x00002770


	//   ....[5]....
        /*008c*/ 	.word	0x00002bb0


	//   ....[6]....
        /*0090*/ 	.word	0x00002bd0


	//   ....[7]....
        /*0094*/ 	.word	0x00002bf0


	//   ....[8]....
        /*0098*/ 	.word	0x00002c10


	//   ....[9]....
        /*009c*/ 	.word	0x00002c40


	//   ....[10]....
        /*00a0*/ 	.word	0x00002dd0


	//   ....[11]....
        /*00a4*/ 	.word	0x00002e10


	//   ....[12]....
        /*00a8*/ 	.word	0x00002e30


	//   ....[13]....
        /*00ac*/ 	.word	0x00002e70


	//   ....[14]....
        /*00b0*/ 	.word	0x00002f30


	//   ....[15]....
        /*00b4*/ 	.word	0x00002f60


	//   ....[16]....
        /*00b8*/ 	.word	0x00003010


	//   ....[17]....
        /*00bc*/ 	.word	0x00003040


	//----- nvinfo : EIATTR_VRC_CTA_INIT_COUNT
	.align		4
.L_2456:
        /*00c0*/ 	.byte	0x02, 0x4a
	.zero		1
	.zero		1


	//----- nvinfo : EIATTR_EXIT_INSTR_OFFSETS
	.align		4
        /*00c4*/ 	.byte	0x04, 0x1c
        /*00c6*/ 	.short	(.L_2458 - .L_2457)


	//   ....[0]....
.L_2457:
        /*00c8*/ 	.word	0x00000650


	//   ....[1]....
        /*00cc*/ 	.word	0x00003a80


	//----- nvinfo : EIATTR_MAX_THREADS
	.align		4
.L_2458:
        /*00d0*/ 	.byte	0x04, 0x05
        /*00d2*/ 	.short	(.L_2460 - .L_2459)
.L_2459:
        /*00d4*/ 	.word	0x00000080
        /*00d8*/ 	.word	0x00000001
        /*00dc*/ 	.word	0x00000001


	//----- nvinfo : EIATTR_CRS_STACK_SIZE
	.align		4
.L_2460:
        /*00e0*/ 	.byte	0x04, 0x1e
        /*00e2*/ 	.short	(.L_2462 - .L_2461)
.L_2461:
        /*00e4*/ 	.word	0x00000000


	//----- nvinfo : EIATTR_CBANK_PARAM_SIZE
	.align		4
.L_2462:
        /*00e8*/ 	.byte	0x03, 0x19
        /*00ea*/ 	.short	0x00e8


	//----- nvinfo : EIATTR_PARAM_CBANK
	.align		4
        /*00ec*/ 	.byte	0x04, 0x0a
        /*00ee*/ 	.short	(.L_2464 - .L_2463)
	.align		4
.L_2463:
        /*00f0*/ 	.word	index@(.nv.constant0._ZN10layer_norm13ln_fwd_kernelINS_13Kernel_traitsIf6__halfS2_S2_fjLj4096ELj1ELj1ELj4ELj16ENS_18Kernel_traits_baseILj4096EfS2_S2_S2_fjLj128EEEEELb0ELb0ELb1ELb0EEEvNS_9FwdParamsE)
        /*00f4*/ 	.short	0x0380
        /*00f6*/ 	.short	0x00e8


	//----- nvinfo : EIATTR_SW_WAR
	.align		4
.L_2464:
        /*00f8*/ 	.byte	0x04, 0x36
        /*00fa*/ 	.short	(.L_2466 - .L_2465)
.L_2465:
        /*00fc*/ 	.word	0x00000008
.L_2466:


//--------------------- .nv.info._ZN10layer_norm13ln_fwd_kernelINS_13Kernel_traitsIf6__halfS2_S2_fjLj4096ELj1ELj1ELj4ELj16ENS_18Kernel_traits_baseILj4096EfS2_S2_S2_fjLj128EEEEELb0ELb0ELb1ELb1EEEvNS_9FwdParamsE --------------------------
	.section	.nv.info._ZN10layer_norm13ln_fwd_kernelINS_13Kernel_traitsIf6__halfS2_S2_fjLj4096ELj1ELj1ELj4ELj16ENS_18Kernel_traits_baseILj4096EfS2_S2_S2_fjLj128EEEEELb0ELb0ELb1ELb1EEEvNS_9FwdParamsE,"",@"SHT_CUDA_INFO"
	.sectionflags	@""
	.align	4


	//----- nvinfo : EIATTR_CUDA_API_VERSION
	.align		4
        /*0000*/ 	.byte	0x04, 0x37
        /*0002*/ 	.short	(.L_2468 - .L_2467)
.L_2467:
        /*0004*/ 	.word	0x00000082


	//----- nvinfo : EIATTR_KPARAM_INFO
	.align		4
.L_2468:
        /*0008*/ 	.byte	0x04, 0x17
        /*000a*/ 	.short	(.L_2470 - .L_2469)
.L_2469:
        /*000c*/ 	.word	0x00000000
        /*0010*/ 	.short	0x0000
        /*0012*/ 	.short	0x0000
        /*0014*/ 	.byte	0x00, 0xf0, 0xa1, 0x03


	//----- nvinfo : EIATTR_SPARSE_MMA_MASK
	.align		4
.L_2470:
        /*0018*/ 	.byte	0x03, 0x50
        /*001a*/ 	.short	0x0000


	//----- nvinfo : EIATTR_MAXREG_COUNT
	.align		4
        /*001c*/ 	.byte	0x03, 0x1b
        /*001e*/ 	.short	0x00ff


	//----- nvinfo : EIATTR_NUM_BARRIERS
	.align		4
        /*0020*/ 	.byte	0x02, 0x4c
        /*0022*/ 	.byte	0x01
	.zero		1


	//----- nvinfo : EIATTR_MERCURY_ISA_VERSION
	.align		4
        /*0024*/ 	.byte	0x03, 0x5f
        /*0026*/ 	.short	0x0101


	//----- nvinfo : EIATTR_COOP_GROUP_MASK_REGIDS
	.align		4
        /*0028*/ 	.byte	0x04, 0x29
        /*002a*/ 	.short	(.L_2472 - .L_2471)


	//   ....[0]....
.L_2471:
        /*002c*/ 	.word	0xffffffff


	//   ....[1]....
        /*0030*/ 	.word	0xffffffff


	//   ....[2]....
        /*0034*/ 	.word	0xffffffff


	//   ....[3]....
        /*0038*/ 	.word	0xffffffff


	//   ....[4]....
        /*003c*/ 	.word	0xffffffff


	//   ....[5]....
        /*0040*/ 	.word	0xffffffff


	//   ....[6]....
        /*0044*/ 	.word	0xffffffff


	//   ....[7]....
        /*0048*/ 	.word	0xffffffff


	//   ....[8]....
        /*004c*/ 	.word	0xffffffff


	//   ....[9]....
        /*0050*/ 	.word	0xffffffff


	//   ....[10]....
        /*0054*/ 	.word	0xffffffff


	//   ....[11]....
        /*0058*/ 	.word	0xffffffff


	//   ....[12]....
        /*005c*/ 	.word	0xffffffff


	//   ....[13]....
        /*0060*/ 	.word	0xffffffff


	//   ....[14]....
        /*0064*/ 	.word	0xffffffff


	//   ....[15]....
        /*0068*/ 	.word	0xffffffff


	//   ....[16]....
        /*006c*/ 	.word	0xffffffff


	//   ....[17]....
        /*0070*/ 	.word	0xffffffff


	//----- nvinfo : EIATTR_COOP_GROUP_INSTR_OFFSETS
	.align		4
.L_2472:
        /*0074*/ 	.byte	0x04, 0x28
        /*0076*/ 	.short	(.L_2474 - .L_2473)


	//   ....[0]....
.L_2473:
        /*0078*/ 	.word	0x000021a0


	//   ....[1]....
        /*007c*/ 	.word	0x000021c0


	//   ....[2]....
        /*0080*/ 	.word	0x000021e0


	//   ....[3]....
        /*0084*/ 	.word	0x00002200


	//   ....[4]....
        /*0088*/ 	.word	0x00002220


	//   ....[5]....
        /*008c*/ 	.word	0x00002650


	//   ....[6]....
        /*0090*/ 	.word	0x00002680


	//   ....[7]....
        /*0094*/ 	.word	0x000026b0


	//   ....[8]....
        /*0098*/ 	.word	0x000026f0


	//   ....[9]....
        /*009c*/ 	.word	0x00002730


	//   ....[10]....
        /*00a0*/ 	.word	0x00002760


	//   ....[11]....
        /*00a4*/ 	.word	0x000027d0


	//   ....[12]....
        /*00a8*/ 	.word	0x00002830


	//   ....[13]....
        /*00ac*/ 	.word	0x00002840


	//   ....[14]....
        /*00b0*/ 	.word	0x000028d0


	//   ....[15]....
        /*00b4*/ 	.word	0x00002900


	//   ....[16]....
        /*00b8*/ 	.word	0x000029a0


	//   ....[17]....
        /*00bc*/ 	.word	0x000029d0


	//----- nvinfo : EIATTR_VRC_CTA_INIT_COUNT
	.align		4
.L_2474:
        /*00c0*/ 	.byte	0x02, 0x4a
	.zero		1
	.zero		1


	//----- nvinfo : EIATTR_EXIT_INSTR_OFFSETS
	.align		4
        /*00c4*/ 	.byte	0x04, 0x1c
        /*00c6*/ 	.short	(.L_2476 - .L_2475)


	//   ....[0]....
.L_2475:
        /*00c8*/ 	.word	0x000003b0


	//   ....[1]....
        /*00cc*/ 	.word	0x00003320


	//----- nvinfo : EIATTR_MAX_THREADS
	.align		4
.L_2476:
        /*00d0*/ 	.byte	0x04, 0x05
        /*00d2*/ 	.short	(.L_2478 - .L_2477)
.L_2477:
        /*00d4*/ 	.word	0x00000080
        /*00d8*/ 	.word	0x00000001
        /*00dc*/ 	.word	0x00000001


	//----- nvinfo : EIATTR_CBANK_PARAM_SIZE
	.align		4
.L_2478:
        /*00e0*/ 	.byte	0x03, 0x19
        /*00e2*/ 	.short	0x00e8


	//----- nvinfo : EIATTR_PARAM_CBANK
	.align		4
        /*00e4*/ 	.byte	0x04, 0x0a
        /*00e6*/ 	.short	(.L_2480 - .L_2479)
	.align		4
.L_2479:
        /*00e8*/ 	.word	index@(.nv.constant0._ZN10layer_norm13ln_fwd_kernelINS_13Kernel_traitsIf6__halfS2_S2_fjLj4096ELj1ELj1ELj4ELj16ENS_18Kernel_traits_baseILj4096EfS2_S2_S2_fjLj128EEEEELb0ELb0ELb1ELb1EEEvNS_9FwdParamsE)
        /*00ec*/ 	.short	0x0380
        /*00ee*/ 	.short	0x00e8


	//----- nvinfo : EIATTR_SW_WAR
	.align		4
.L_2480:
        /*00f0*/ 	.byte	0x04, 0x36
        /*00f2*/ 	.short	(.L_2482 - .L_2481)
.L_2481:
        /*00f4*/ 	.word	0x00000008
.L_2482:


//--------------------- .nv.info._ZN10layer_norm13ln_fwd_kernelINS_13Kernel_traitsIf6__halfS2_S2_fjLj4096ELj1ELj1ELj4ELj16ENS_18Kernel_traits_baseILj4096EfS2_S2_S2_fjLj128EEEEELb0ELb1ELb0ELb0EEEvNS_9FwdParamsE --------------------------
	.section	.nv.info._ZN10layer_norm13ln_fwd_kernelINS_13Kernel_traitsIf6__halfS2_S2_fjLj4096ELj1ELj1ELj4ELj16ENS_18Kernel_traits_baseILj4096EfS2_S2_S2_fjLj128EEEEELb0ELb1ELb0ELb0EEEvNS_9FwdParamsE,"",@"SHT_CUDA_INFO"
	.sectionflags	@""
	.align	4


	//----- nvinfo : EIATTR_CUDA_API_VERSION
	.align		4
        /*0000*/ 	.byte	0x04, 0x37
        /*0002*/ 	.short	(.L_2484 - .L_2483)
.L_2483:
        /*0004*/ 	.word	0x00000082


	//----- nvinfo : EIATTR_KPARAM_INFO
	.align		4
.L_2484:
        /*0008*/ 	.byte	0x04, 0x17
        /*000a*/ 	.short	(.L_2486 - .L_2485)
.L_2485:
        /*000c*/ 	.word	0x00000000
        /*0010*/ 	.short	0x0000
        /*0012*/ 	.short	0x0000
        /*0014*/ 	.byte	0x00, 0xf0, 0xa1, 0x03


	//----- nvinfo : EIATTR_SPARSE_MMA_MASK
	.align		4
.L_2486:
        /*0018*/ 	.byte	0x03, 0x50
        /*001a*/ 	.short	0x0000


	//----- nvinfo : EIATTR_MAXREG_COUNT
	.align		4
        /*001c*/ 	.byte	0x03, 0x1b
        /*001e*/ 	.short	0x00ff


	//----- nvinfo : EIATTR_NUM_BARRIERS
	.align		4
        /*0020*/ 	.byte	0x02, 0x4c
        /*0022*/ 	.byte	0x01
	.zero		1


	//----- nvinfo : EIATTR_MERCURY_ISA_VERSION
	.align		4
        /*0024*/ 	.byte	0x03, 0x5f
        /*0026*/ 	.short	0x0101


	//----- nvinfo : EIATTR_COOP_GROUP_MASK_REGIDS
	.align		4
        /*0028*/ 	.byte	0x04, 0x29
        /*002a*/ 	.short	(.L_2488 - .L_2487)


	//   ....[0]....
.L_2487:
        /*002c*/ 	.word	0xffffffff


	//   ....[1]....
        /*0030*/ 	.word	0xffffffff


	//   ....[2]....
        /*0034*/ 	.word	0xffffffff


	//   ....[3]....
        /*0038*/ 	.word	0xffffffff


	//   ....[4]....
        /*003c*/ 	.word	0xffffffff


	//   ....[5]....
        /*0040*/ 	.word	0xffffffff


	//   ....[6]....
        /*0044*/ 	.word	0xffffffff


	//   ....[7]....
        /*0048*/ 	.word	0xffffffff


	//   ....[8]....
        /*004c*/ 	.word	0xffffffff


	//   ....[9]....
        /*0050*/ 	.word	0xffffffff


	//   ....[10]....
        /*0054*/ 	.word	0xffffffff


	//   ....[11]....
        /*0058*/ 	.word	0xffffffff


	//   ....[12]....
        /*005c*/ 	.word	0xffffffff


	//   ....[13]....
        /*0060*/ 	.word	0xffffffff


	//   ....[14]....
        /*0064*/ 	.word	0xffffffff


	//   ....[15]....
        /*0068*/ 	.word	0xffffffff


	//   ....[16]....
        /*006c*/ 	.word	0xffffffff


	//   ....[17]....
        /*0070*/ 	.word	0xffffffff


	//----- nvinfo : EIATTR_COOP_GROUP_INSTR_OFFSETS
	.align		4
.L_2488:
        /*0074*/ 	.byte	0x04, 0x28
        /*0076*/ 	.short	(.L_2490 - .L_2489)


	//   ....[0]....
.L_2489:
        /*0078*/ 	.word	0x000021f0


	//   ....[1]....
        /*007c*/ 	.word	0x00002210


	//   ....[2]....
        /*0080*/ 	.word	0x00002230


	//   ....[3]....
        /*0084*/ 	.word	0x00002250


	//   ....[4]....
        /*0088*/ 	.word	0x00002270


	//   ....[5]....
        /*008c*/ 	.word	0x000026e0


	//   ....[6]....
        /*0090*/ 	.word	0x00002740


	//   ....[7]....
        /*0094*/ 	.word	0x00002760


	//   ....[8]....
        /*0098*/ 	.word	0x000027a0


	//   ....[9]....
        /*009c*/ 	.word	0x000027e0


	//   ....[10]....
        /*00a0*/ 	.word	0x000028e0


	//   ....[11]....
        /*00a4*/ 	.word	0x00002940


	//   ....[12]....
        /*00a8*/ 	.word	0x00002990


	//   ....[13]....
        /*00ac*/ 	.word	0x000029b0


	//   ....[14]....
        /*00b0*/ 	.word	0x00002a40


	//   ....[15]....
        /*00b4*/ 	.word	0x00002a80


	//   ....[16]....
        /*00b8*/ 	.word	0x00002b10


	//   ....[17]....
        /*00bc*/ 	.word	0x00002b40


	//----- nvinfo : EIATTR_VRC_CTA_INIT_COUNT
	.align		4
.L_2490:
        /*00c0*/ 	.byte	0x02, 0x4a
	.zero		1
	.zero		1


	//----- nvinfo : EIATTR_EXIT_INSTR_OFFSETS
	.align		4
        /*00c4*/ 	.byte	0x04, 0x1c
        /*00c6*/ 	.short	(.L_2492 - .L_2491)


	//   ....[0]....
.L_2491:
        /*00c8*/ 	.word	0x00000880


	//   ....[1]....
        /*00cc*/ 	.word	0x00003510


	//----- nvinfo : EIATTR_MAX_THREADS
	.align		4
.L_2492:
        /*00d0*/ 	.byte	0x04, 0x05
        /*00d2*/ 	.short	(.L_2494 - .L_2493)
.L_2493:
        /*00d4*/ 	.word	0x00000080
        /*00d8*/ 	.word	0x00000001
        /*00dc*/ 	.word	0x00000001


	//----- nvinfo : EIATTR_CRS_STACK_SIZE
	.align		4
.L_2494:
        /*00e0*/ 	.byte	0x04, 0x1e
        /*00e2*/ 	.short	(.L_2496 - .L_2495)
.L_2495:
        /*00e4*/ 	.word	0x00000000


	//----- nvinfo : EIATTR_CBANK_PARAM_SIZE
	.align		4
.L_2496:
        /*00e8*/ 	.byte	0x03, 0x19
        /*00ea*/ 	.short	0x00e8


	//----- nvinfo : EIATTR_PARAM_CBANK
	.align		4
        /*00ec*/ 	.byte	0x04, 0x0a
        /*00ee*/ 	.short	(.L_2498 - .L_2497)
	.align		4
.L_2497:
        /*00f0*/ 	.word	index@(.nv.constant0._ZN10layer_norm13ln_fwd_kernelINS_13Kernel_traitsIf6__halfS2_S2_fjLj4096ELj1ELj1ELj4ELj16ENS_18Kernel_traits_baseILj4096EfS2_S2_S2_fjLj128EEEEELb0ELb1ELb0ELb0EEEvNS_9FwdParamsE)
        /*00f4*/ 	.short	0x0380
        /*00f6*/ 	.short	0x00e8


	//----- nvinfo : EIATTR_SW_WAR
	.align		4
.L_2498:
        /*00f8*/ 	.byte	0x04, 0x36
        /*00fa*/ 	.short	(.L_2500 - .L_2499)
.L_2499:
        /*00fc*/ 	.word	0x00000008
.L_2500:


//--------------------- .nv.info._ZN10layer_norm13ln_fwd_kernelINS_13Kernel_traitsIf6__halfS2_S2_fjLj4096ELj1ELj1ELj4ELj16ENS_18Kernel_traits_baseILj4096EfS2_S2_S2_fjLj128EEEEELb0ELb1ELb0ELb1EEEvNS_9FwdParamsE --------------------------
	.section	.nv.info._ZN10layer_norm13ln_fwd_kernelINS_13Kernel_traitsIf6__halfS2_S2_fjLj4096ELj1ELj1ELj4ELj16ENS_18Kernel_traits_baseILj4096EfS2_S2_S2_fjLj128EEEEELb0ELb1ELb0ELb1EEEvNS_9FwdParamsE,"",@"SHT_CUDA_INFO"
	.sectionflags	@""
	.align	4


	//----- nvinfo : EIATTR_CUDA_API_VERSION
	.align		4
        /*0000*/ 	.byte	0x04, 0x37
        /*0002*/ 	.short	(.L_2502 - .L_2501)
.L_2501:
        /*0004*/ 	.word	0x00000082


	//----- nvinfo : EIATTR_KPARAM_INFO
	.align		4
.L_2502:
        /*0008*/ 	.byte	0x04, 0x17
        /*000a*/ 	.short	(.L_2504 - .L_2503)
.L_2503:
        /*000c*/ 	.word	0x00000000
        /*0010*/ 	.short	0x0000
        /*0012*/ 	.short	0x0000
        /*0014*/ 	.byte	0x00, 0xf0, 0xa1, 0x03


	//----- nvinfo : EIATTR_SPARSE_MMA_MASK
	.align		4
.L_2504:
        /*0018*/ 	.byte	0x03, 0x50
        /*001a*/ 	.short	0x0000


	//----- nvinfo : EIATTR_MAXREG_COUNT
	.align		4
        /*001c*/ 	.byte	0x03, 0x1b
        /*001e*/ 	.short	0x00ff


	//----- nvinfo : EIATTR_NUM_BARRIERS
	.align		4
        /*0020*/ 	.byte	0x02, 0x4c
        /*0022*/ 	.byte	0x01
	.zero		1


	//----- nvinfo : EIATTR_MERCURY_ISA_VERSION
	.align		4
        /*0024*/ 	.byte	0x03, 0x5f
        /*0026*/ 	.short	0x0101


	//----- nvinfo : EIATTR_COOP_GROUP_MASK_REGIDS
	.align		4
        /*0028*/ 	.byte	0x04, 0x29
        /*002a*/ 	.short	(.L_2506 - .L_2505)


	//   ....[0]....
.L_2505:
        /*002c*/ 	.word	0xffffffff


	//   ....[1]....
        /*0030*/ 	.word	0xffffffff


	//   ....[2]....
        /*0034*/ 	.word	0xffffffff


	//   ....[3]....
        /*0038*/ 	.word	0xffffffff


	//   ....[4]....
        /*003c*/ 	.word	0xffffffff


	//   ....[5]....
        /*0040*/ 	.word	0xffffffff


	//   ....[6]....
        /*0044*/ 	.word	0xffffffff


	//   ....[7]....
        /*0048*/ 	.word	0xffffffff


	//   ....[8]....
        /*004c*/ 	.word	0xffffffff


	//   ....[9]....
        /*0050*/ 	.word	0xffffffff


	//   ....[10]....
        /*0054*/ 	.word	0xffffffff


	//   ....[11]....
        /*0058*/ 	.word	0xffffffff


	//   ....[12]....
        /*005c*/ 	.word	0xffffffff


	//   ....[13]....
        /*0060*/ 	.word	0xffffffff


	//   ....[14]....
        /*0064*/ 	.word	0xffffffff


	//   ....[15]....
        /*0068*/ 	.word	0xffffffff


	//   ....[16]....
        /*006c*/ 	.word	0xffffffff


	//   ....[17]....
        /*0070*/ 	.word	0xffffffff


	//----- nvinfo : EIATTR_COOP_GROUP_INSTR_OFFSETS
	.align		4
.L_2506:
        /*0074*/ 	.byte	0x04, 0x28
        /*0076*/ 	.short	(.L_2508 - .L_2507)


	//   ....[0]....
.L_2507:
        /*0078*/ 	.word	0x00001b10


	//   ....[1]....
        /*007c*/ 	.word	0x00001b30


	//   ....[2]....
        /*0080*/ 	.word	0x00001b50


	//   ....[3]....
        /*0084*/ 	.word	0x00001b70


	//   ....[4]....
        /*0088*/ 	.word	0x00001b90


	//   ....[5]....
        /*008c*/ 	.word	0x00001fc0


	//   ....[6]....
        /*0090*/ 	.word	0x00001fe0


	//   ....[7]....
        /*0094*/ 	.word	0x00002000


	//   ....[8]....
        /*0098*/ 	.word	0x00002020


	//   ....[9]....
        /*009c*/ 	.word	0x00002040


	//   ....[10]....
        /*00a0*/ 	.word	0x000021f0


	//   ....[11]....
        /*00a4*/ 	.word	0x00002240


	//   ....[12]....
        /*00a8*/ 	.word	0x00002260


	//   ....[13]....
        /*00ac*/ 	.word	0x00002270


	//   ....[14]....
        /*00b0*/ 	.word	0x00002330


	//   ....[15]....
        /*00b4*/ 	.word	0x00002360


	//   ....[16]....
        /*00b8*/ 	.word	0x00002400


	//   ....[17]....
        /*00bc*/ 	.word	0x00002430


	//----- nvinfo : EIATTR_VRC_CTA_INIT_COUNT
	.align		4
.L_2508:
        /*00c0*/ 	.byte	0x02, 0x4a
	.zero		1
	.zero		1


	//----- nvinfo : EIATTR_EXIT_INSTR_OFFSETS
	.align		4
        /*00c4*/ 	.byte	0x04, 0x1c
        /*00c6*/ 	.short	(.L_2510 - .L_2509)


	//   ....[0]....
.L_2509:
        /*00c8*/ 	.word	0x000004f0


	//   ....[1]....
        /*00cc*/ 	.word	0x00002cc0


	//----- nvinfo : EIATTR_MAX_THREADS
	.align		4
.L_2510:
        /*00d0*/ 	.byte	0x04, 0x05
        /*00d2*/ 	.short	(.L_2512 - .L_2511)
.L_2511:
        /*00d4*/ 	.word	0x00000080
        /*00d8*/ 	.word	0x00000001
        /*00dc*/ 	.word	0x00000001


	//----- nvinfo : EIATTR_CRS_STACK_SIZE
	.align		4
.L_2512:
        /*00e0*/ 	.byte	0x04, 0x1e
        /*00e2*/ 	.short	(.L_2514 - .L_2513)
.L_2513:
        /*00e4*/ 	.word	0x00000000


	//----- nvinfo : EIATTR_CBANK_PARAM_SIZE
	.align		4
.L_2514:
        /*00e8*/ 	.byte	0x03, 0x19
        /*00ea*/ 	.short	0x00e8


	//----- nvinfo : EIATTR_PARAM_CBANK
	.align		4
        /*00ec*/ 	.byte	0x04, 0x0a
        /*00ee*/ 	.short	(.L_2516 - .L_2515)
	.align		4
.L_2515:
        /*00f0*/ 	.word	index@(.nv.constant0._ZN10layer_norm13ln_fwd_kernelINS_13Kernel_traitsIf6__halfS2_S2_fjLj4096ELj1ELj1ELj4ELj16ENS_18Kernel_traits_baseILj4096EfS2_S2_S2_fjLj128EEEEELb0ELb1ELb0ELb1EEEvNS_9FwdParamsE)
        /*00f4*/ 	.short	0x0380
        /*00f6*/ 	.short	0x00e8


	//----- nvinfo : EIATTR_SW_WAR
	.align		4
.L_2516:
        /*00f8*/ 	.byte	0x04, 0x36
        /*00fa*/ 	.short	(.L_2518 - .L_2517)
.L_2517:
        /*00fc*/ 	.word	0x00000008
.L_2518:


//--------------------- .nv.info._ZN10layer_norm13ln_fwd_kernelINS_13Kernel_traitsIf6__halfS2_S2_fjLj4096ELj1ELj1ELj4ELj16ENS_18Kernel_traits_baseILj4096EfS2_S2_S2_fjLj128EEEEELb0ELb1ELb1ELb0EEEvNS_9FwdParamsE --------------------------
	.section	.nv.info._ZN10layer_norm13ln_fwd_kernelINS_13Kernel_traitsIf6__halfS2_S2_fjLj4096ELj1ELj1ELj4ELj16ENS_18Kernel_traits_baseILj4096EfS2_S2_S2_fjLj128EEEEELb0ELb1ELb1ELb0EEEvNS_9FwdParamsE,"",@"SHT_CUDA_INFO"
	.sectionflags	@""
	.align	4


	//----- nvinfo : EIATTR_CUDA_API_VERSION
	.align		4
        /*0000*/ 	.byte	0x04, 0x37
        /*0002*/ 	.short	(.L_2520 - .L_2519)
.L_2519:
        /*0004*/ 	.word	0x00000082


	//----- nvinfo : EIATTR_KPARAM_INFO
	.align		4
.L_2520:
        /*0008*/ 	.byte	0x04, 0x17
        /*000a*/ 	.short	(.L_2522 - .L_2521)
.L_2521:
        /*000c*/ 	.word	0x00000000
        /*0010*/ 	.short	0x0000
        /*0012*/ 	.short	0x0000
        /*0014*/ 	.byte	0x00, 0xf0, 0xa1, 0x03


	//----- nvinfo : EIATTR_SPARSE_MMA_MASK
	.align		4
.L_2522:
        /*0018*/ 	.byte	0x03, 0x50
        /*001a*/ 	.short	0x0000


	//----- nvinfo : EIATTR_MAXREG_COUNT
	.align		4
        /*001c*/ 	.byte	0x03, 0x1b
        /*001e*/ 	.short	0x00ff


	//----- nvinfo : EIATTR_NUM_BARRIERS
	.align		4
        /*0020*/ 	.byte	0x02, 0x4c
        /*0022*/ 	.byte	0x01
	.zero		1


	//----- nvinfo : EIATTR_MERCURY_ISA_VERSION
	.align		4
        /*0024*/ 	.byte	0x03, 0x5f
        /*0026*/ 	.short	0x0101


	//----- nvinfo : EIATTR_COOP_GROUP_MASK_REGIDS
	.align		4
        /*0028*/ 	.byte	0x04, 0x29
        /*002a*/ 	.short	(.L_2524 - .L_2523)


	//   ....[0]....
.L_2523:
        /*002c*/ 	.word	0xffffffff


	//   ....[1]....
        /*0030*/ 	.word	0xffffffff


	//   ....[2]....
        /*0034*/ 	.word	0xffffffff


	//   ....[3]....
        /*0038*/ 	.word	0xffffffff


	//   ....[4]....
        /*003c*/ 	.word	0xffffffff


	//   ....[5]....
        /*0040*/ 	.word	0xffffffff


	//   ....[6]....
        /*0044*/ 	.word	0xffffffff


	//   ....[7]....
        /*0048*/ 	.word	0xffffffff


	//   ....[8]....
        /*004c*/ 	.word	0xffffffff


	//   ....[9]....
        /*0050*/ 	.word	0xffffffff


	//   ....[10]....
        /*0054*/ 	.word	0xffffffff


	//   ....[11]....
        /*0058*/ 	.word	0xffffffff


	//   ....[12]....
        /*005c*/ 	.word	0xffffffff


	//   ....[13]....
        /*0060*/ 	.word	0xffffffff


	//   ....[14]....
        /*0064*/ 	.word	0xffffffff


	//   ....[15]....
        /*0068*/ 	.word	0xffffffff


	//   ....[16]....
        /*006c*/ 	.word	0xffffffff


	//   ....[17]....
        /*0070*/ 	.word	0xffffffff


	//----- nvinfo : EIATTR_COOP_GROUP_INSTR_OFFSETS
	.align		4
.L_2524:
        /*0074*/ 	.byte	0x04, 0x28
        /*0076*/ 	.short	(.L_2526 - .L_2525)


	//   ....[0]....
.L_2525:
        /*0078*/ 	.word	0x00002d70


	//   ....[1]....
        /*007c*/ 	.word	0x00002d90


	//   ....[2]....
        /*0080*/ 	.word	0x00002db0


	//   ....[3]....
        /*0084*/ 	.word	0x00002dd0


	//   ....[4]....
        /*0088*/ 	.word	0x00002df0


	//   ....[5]....
        /*008c*/ 	.word	0x00003220


	//   ....[6]....
        /*0090*/ 	.word	0x00003280


	//   ....[7]....
        /*0094*/ 	.word	0x000032c0


	//   ....[8]....
        /*0098*/ 	.word	0x000032f0


	//   ....[9]....
        /*009c*/ 	.word	0x00003310


	//   ....[10]....
        /*00a0*/ 	.word	0x00003350


	//   ....[11]....
        /*00a4*/ 	.word	0x000033d0


	//   ....[12]....
        /*00a8*/ 	.word	0x00003450


	//   ....[13]....
        /*00ac*/ 	.word	0x00003460


	//   ....[14]....
        /*00b0*/ 	.word	0x000034f0


	//   ....[15]....
        /*00b4*/ 	.word	0x00003520


	//   ....[16]....
        /*00b8*/ 	.word	0x000035b0


	//   ....[17]....
        /*00bc*/ 	.word	0x000035e0


	//----- nvinfo : EIATTR_VRC_CTA_INIT_COUNT
	.align		4
.L_2526:
        /*00c0*/ 	.byte	0x02, 0x4a
	.zero		1
	.zero		1


	//----- nvinfo : EIATTR_EXIT_INSTR_OFFSETS
	.align		4
        /*00c4*/ 	.byte	0x04, 0x1c
        /*00c6*/ 	.short	(.L_2528 - .L_2527)


	//   ....[0]....
.L_2527:
        /*00c8*/ 	.word	0x00000880


	//   ....[1]....
        /*00cc*/ 	.word	0x00004030


	//----- nvinfo : EIATTR_MAX_THREADS
	.align		4
.L_2528:
        /*00d0*/ 	.byte	0x04, 0x05
        /*00d2*/ 	.short	(.L_2530 - .L_2529)
.L_2529:
        /*00d4*/ 	.word	0x00000080
        /*00d8*/ 	.word	0x00000001
        /*00dc*/ 	.word	0x00000001


	//----- nvinfo : EIATTR_CRS_STACK_SIZE
	.align		4
.L_2530:
        /*00e0*/ 	.byte	0x04, 0x1e
        /*00e2*/ 	.short	(.L_2532 - .L_2531)
.L_2531:
        /*00e4*/ 	.word	0x00000000


	//----- nvinfo : EIATTR_CBANK_PARAM_SIZE
	.align		4
.L_2532:
        /*00e8*/ 	.byte	0x03, 0x19
        /*00ea*/ 	.short	0x00e8


	//----- nvinfo : EIATTR_PARAM_CBANK
	.align		4
        /*00ec*/ 	.byte	0x04, 0x0a
        /*00ee*/ 	.short	(.L_2534 - .L_2533)
	.align		4
.L_2533:
        /*00f0*/ 	.word	index@(.nv.constant0._ZN10layer_norm13ln_fwd_kernelINS_13Kernel_traitsIf6__halfS2_S2_fjLj4096ELj1ELj1ELj4ELj16ENS_18Kernel_traits_baseILj4096EfS2_S2_S2_fjLj128EEEEELb0ELb1ELb1ELb0EEEvNS_9FwdParamsE)
        /*00f4*/ 	.short	0x0380
        /*00f6*/ 	.short	0x00e8


	//----- nvinfo : EIATTR_SW_WAR
	.align		4
.L_2534:
        /*00f8*/ 	.byte	0x04, 0x36
        /*00fa*/ 	.short	(.L_2536 - .L_2535)
.L_2535:
        /*00fc*/ 	.word	0x00000008
.L_2536:


//--------------------- .nv.info._ZN10layer_norm13ln_fwd_kernelINS_13Kernel_traitsIf6__halfS2_S2_fjLj4096ELj1ELj1ELj4ELj16ENS_18Kernel_traits_baseILj4096EfS2_S2_S2_fjLj128EEEEELb0ELb1ELb1ELb1EEEvNS_9FwdParamsE --------------------------
	.section	.nv.info._ZN10layer_norm13ln_fwd_kernelINS_13Kernel_traitsIf6__halfS2_S2_fjLj4096ELj1ELj1ELj4ELj16ENS_18Kernel_traits_baseILj4096EfS2_S2_S2_fjLj128EEEEELb0ELb1ELb1ELb1EEEvNS_9FwdParamsE,"",@"SHT_CUDA_INFO"
	.sectionflags	@""
	.align	4


	//----- nvinfo : EIATTR_CUDA_API_VERSION
	.align		4
        /*0000*/ 	.byte	0x04, 0x37
        /*0002*/ 	.short	(.L_2538 - .L_2537)
.L_2537:
        /*0004*/ 	.word	0x00000082


	//----- nvinfo : EIATTR_KPARAM_INFO
	.align		4
.L_2538:
        /*0008*/ 	.byte	0x04, 0x17
        /*000a*/ 	.short	(.L_2540 - .L_2539)
.L_2539:
        /*000c*/ 	.word	0x00000000
        /*0010*/ 	.short	0x0000
        /*0012*/ 	.short	0x0000
        /*0014*/ 	.byte	0x00, 0xf0, 0xa1, 0x03


	//----- nvinfo : EIATTR_SPARSE_MMA_MASK
	.align		4
.L_2540:
        /*0018*/ 	.byte	0x03, 0x50
        /*001a*/ 	.short	0x0000


	//----- nvinfo : EIATTR_MAXREG_COUNT
	.align		4
        /*001c*/ 	.byte	0x03, 0x1b
        /*001e*/ 	.short	0x00ff


	//----- nvinfo : EIATTR_NUM_BARRIERS
	.align		4
        /*0020*/ 	.byte	0x02, 0x4c
        /*0022*/ 	.byte	0x01
	.zero		1


	//----- nvinfo : EIATTR_MERCURY_ISA_VERSION
	.align		4
        /*0024*/ 	.byte	0x03, 0x5f
        /*0026*/ 	.short	0x0101


	//----- nvinfo : EIATTR_COOP_GROUP_MASK_REGIDS
	.align		4
        /*0028*/ 	.byte	0x04, 0x29
        /*002a*/ 	.short	(.L_2542 - .L_2541)


	//   ....[0]....
.L_2541:
        /*002c*/ 	.word	0xffffffff


	//   ....[1]....
        /*0030*/ 	.word	0xffffffff


	//   ....[2]....
        /*0034*/ 	.word	0xffffffff


	//   ....[3]....
        /*0038*/ 	.word	0xffffffff


	//   ....[4]....
        /*003c*/ 	.word	0xffffffff


	//   ....[5]....
        /*0040*/ 	.word	0xffffffff


	//   ....[6]....
        /*0044*/ 	.word	0xffffffff


	//   ....[7]....
        /*0048*/ 	.word	0xffffffff


	//   ....[8]....
        /*004c*/ 	.word	0xffffffff


	//   ....[9]....
        /*0050*/ 	.word	0xffffffff


	//   ....[10]....
        /*0054*/ 	.word	0xffffffff


	//   ....[11]....
        /*0058*/ 	.word	0xffffffff


	//   ....[12]....
        /*005c*/ 	.word	0xffffffff


	//   ....[13]....
        /*0060*/ 	.word	0xffffffff


	//   ....[14]....
        /*0064*/ 	.word	0xffffffff


	//   ....[15]....
        /*0068*/ 	.word	0xffffffff


	//   ....[16]....
        /*006c*/ 	.word	0xffffffff


	//   ....[17]....
        /*0070*/ 	.word	0xffffffff


	//----- nvinfo : EIATTR_COOP_GROUP_INSTR_OFFSETS
	.align		4
.L_2542:
        /*0074*/ 	.byte	0x04, 0x28
        /*0076*/ 	.short	(.L_2544 - .L_2543)


	//   ....[0]....
.L_2543:
        /*0078*/ 	.word	0x00002570


	//   ....[1]....
        /*007c*/ 	.word	0x000026f0


	//   ....[2]....
        /*0080*/ 	.word	0x00002710


	//   ....[3]....
        /*0084*/ 	.word	0x00002730


	//   ....[4]....
        /*0088*/ 	.word	0x00002750


	//   ....[5]....
        /*008c*/ 	.word	0x00002770


	//   ....[6]....
        /*0090*/ 	.word	0x00002ba0


	//   ....[7]....
        /*0094*/ 	.word	0x00002bd0


	//   ....[8]....
        /*0098*/ 	.word	0x00002c20


	//   ....[9]....
        /*009c*/ 	.word	0x00002c40


	//   ....[10]....
        /*00a0*/ 	.word	0x00002c70


	//   ....[11]....
        /*00a4*/ 	.word	0x00002ce0


	//   ....[12]....
        /*00a8*/ 	.word	0x00002d50


	//   ....[13]....
        /*00ac*/ 	.word	0x00002d60


	//   ....[14]....
        /*00b0*/ 	.word	0x00002df0


	//   ....[15]....
        /*00b4*/ 	.word	0x00002e20


	//   ....[16]....
        /*00b8*/ 	.word	0x00002ec0


	//   ....[17]....
        /*00bc*/ 	.word	0x00002ef0


	//----- nvinfo : EIATTR_VRC_CTA_INIT_COUNT
	.align		4
.L_2544:
        /*00c0*/ 	.byte	0x02, 0x4a
	.zero		1
	.zero		1


	//----- nvinfo : EIATTR_EXIT_INSTR_OFFSETS
	.align		4
        /*00c4*/ 	.byte	0x04, 0x1c
        /*00c6*/ 	.short	(.L_2546 - .L_2545)


	//   ....[0]....
.L_2545:
        /*00c8*/ 	.word	0x000004f0


	//   ....[1]....
        /*00cc*/ 	.word	0x00003820


	//----- nvinfo : EIATTR_MAX_THREADS
	.align		4
.L_2546:
        /*00d0*/ 	.byte	0x04, 0x05
        /*00d2*/ 	.short	(.L_2548 - .L_2547)
.L_2547:
        /*00d4*/ 	.word	0x00000080
        /*00d8*/ 	.word	0x00000001
        /*00dc*/ 	.word	0x00000001


	//----- nvinfo : EIATTR_CBANK_PARAM_SIZE
	.align		4
.L_2548:
        /*00e0*/ 	.byte	0x03, 0x19
        /*00e2*/ 	.short	0x00e8


	//----- nvinfo : EIATTR_PARAM_CBANK
	.align		4
        /*00e4*/ 	.byte	0x04, 0x0a
        /*00e6*/ 	.short	(.L_2550 - .L_2549)
	.align		4
.L_2549:
        /*00e8*/ 	.word	index@(.nv.constant0._ZN10layer_norm13ln_fwd_kernelINS_13Kernel_traitsIf6__halfS2_S2_fjLj4096ELj1ELj1ELj4ELj16ENS_18Kernel_traits_baseILj4096EfS2_S2_S2_fjLj128EEEEELb0ELb1ELb1ELb1EEEvNS_9FwdParamsE)
        /*00ec*/ 	.short	0x0380
        /*00ee*/ 	.short	0x00e8


	//----- nvinfo : EIATTR_SW_WAR
	.align		4
.L_2550:
        /*00f0*/ 	.byte	0x04, 0x36
        /*00f2*/ 	.short	(.L_2552 - .L_2551)
.L_2551:
        /*00f4*/ 	.word	0x00000008
.L_2552:


//--------------------- .nv.info._ZN10layer_norm13ln_fwd_kernelINS_13Kernel_traitsIf6__halfS2_S2_fjLj4096ELj1ELj1ELj4ELj16ENS_18Kernel_traits_baseILj4096EfS2_S2_S2_fjLj128EEEEELb1ELb0ELb0ELb0EEEvNS_9FwdParamsE --------------------------
	.section	.nv.info._ZN10layer_norm13ln_fwd_kernelINS_13Kernel_traitsIf6__halfS2_S2_fjLj4096ELj1ELj1ELj4ELj16ENS_18Kernel_traits_baseILj4096EfS2_S2_S2_fjLj128EEEEELb1ELb0ELb0ELb0EEEvNS_9FwdParamsE,"",@"SHT_CUDA_INFO"
	.sectionflags	@""
	.align	4


	//----- nvinfo : EIATTR_CUDA_API_VERSION
	.align		4
        /*0000*/ 	.byte	0x04, 0x37
        /*0002*/ 	.short	(.L_2554 - .L_2553)
.L_2553:
        /*0004*/ 	.word	0x00000082


	//----- nvinfo : EIATTR_KPARAM_INFO
	.align		4
.L_2554:
        /*0008*/ 	.byte	0x04, 0x17
        /*000a*/ 	.short	(.L_2556 - .L_2555)
.L_2555:
        /*000c*/ 	.word	0x00000000
        /*0010*/ 	.short	0x0000
        /*0012*/ 	.short	0x0000
        /*0014*/ 	.byte	0x00, 0xf0, 0xa1, 0x03


	//----- nvinfo : EIATTR_SPARSE_MMA_MASK
	.align		4
.L_2556:
        /*0018*/ 	.byte	0x03, 0x50
        /*001a*/ 	.short	0x0000


	//----- nvinfo : EIATTR_MAXREG_COUNT
	.align		4
        /*001c*/ 	.byte	0x03, 0x1b
        /*001e*/ 	.short	0x00ff


	//----- nvinfo : EIATTR_NUM_BARRIERS
	.align		4
        /*0020*/ 	.byte	0x02, 0x4c
        /*0022*/ 	.byte	0x01
	.zero		1


	//----- nvinfo : EIATTR_MERCURY_ISA_VERSION
	.align		4
        /*0024*/ 	.byte	0x03, 0x5f
        /*0026*/ 	.short	0x0101


	//----- nvinfo : EIATTR_COOP_GROUP_MASK_REGIDS
	.align		4
        /*0028*/ 	.byte	0x04, 0x29
        /*002a*/ 	.short	(.L_2558 - .L_2557)


	//   ....[0]....
.L_2557:
        /*002c*/ 	.word	0xffffffff


	//   ....[1]....
        /*0030*/ 	.word	0xffffffff


	//   ....[2]....
        /*0034*/ 	.word	0xffffffff


	//   ....[3]....
        /*0038*/ 	.word	0xffffffff


	//   ....[4]....
        /*003c*/ 	.word	0xffffffff


	//   ....[5]....
        /*0040*/ 	.word	0xffffffff


	//   ....[6]....
        /*0044*/ 	.word	0xffffffff


	//   ....[7]....
        /*0048*/ 	.word	0xffffffff


	//   ....[8]....
        /*004c*/ 	.word	0xffffffff


	//   ....[9]....
        /*0050*/ 	.word	0xffffffff


	//   ....[10]....
        /*0054*/ 	.word	0xffffffff


	//   ....[11]....
        /*0058*/ 	.word	0xffffffff


	//   ....[12]....
        /*005c*/ 	.word	0xffffffff


	//   ....[13]....
        /*0060*/ 	.word	0xffffffff


	//   ....[14]....
        /*0064*/ 	.word	0xffffffff


	//   ....[15]....
        /*0068*/ 	.word	0xffffffff


	//   ....[16]....
        /*006c*/ 	.word	0xffffffff


	//   ....[17]....
        /*0070*/ 	.word	0xffffffff


	//----- nvinfo : EIATTR_COOP_GROUP_INSTR_OFFSETS
	.align		4
.L_2558:
        /*0074*/ 	.byte	0x04, 0x28
        /*0076*/ 	.short	(.L_2560 - .L_2559)


	//   ....[0]....
.L_2559:
        /*0078*/ 	.word	0x00015f60


	//   ....[1]....
        /*007c*/ 	.word	0x00015f80


	//   ....[2]....
        /*0080*/ 	.word	0x00015fa0


	//   ....[3]....
        /*0084*/ 	.word	0x00015fc0


	//   ....[4]....
        /*0088*/ 	.word	0x00015fe0


	//   ....[5]....
        /*008c*/ 	.word	0x00016400


	//   ....[6]....
        /*0090*/ 	.word	0x00016470


	//   ....[7]....
        /*0094*/ 	.word	0x00016490


	//   ....[8]....
        /*0098*/ 	.word	0x000164c0


	//   ....[9]....
        /*009c*/ 	.word	0x00016500


	//   ....[10]....
        /*00a0*/ 	.word	0x00016520


	//   ....[11]....
        /*00a4*/ 	.word	0x000165a0


	//   ....[12]....
        /*00a8*/ 	.word	0x000165f0


	//   ....[13]....
        /*00ac*/ 	.word	0x00016600


	//   ....[14]....
        /*00b0*/ 	.word	0x00016690


	//   ....[15]....
        /*00b4*/ 	.word	0x000166e0


	//   ....[16]....
        /*00b8*/ 	.word	0x00016790


	//   ....[17]....
        /*00bc*/ 	.word	0x000167c0


	//----- nvinfo : EIATTR_VRC_CTA_INIT_COUNT
	.align		4
.L_2560:
        /*00c0*/ 	.byte	0x02, 0x4a
	.zero		1
	.zero		1


	//----- nvinfo : EIATTR_EXIT_INSTR_OFFSETS
	.align		4
        /*00c4*/ 	.byte	0x04, 0x1c
        /*00c6*/ 	.short	(.L_2562 - .L_2561)


	//   ....[0]....
.L_2561:
        /*00c8*/ 	.word	0x000008e0


	//   ....[1]....
        /*00cc*/ 	.word	0x000171b0


	//----- nvinfo : EIATTR_INDIRECT_BRANCH_TARGETS
	.align		4
.L_2562:
        /*00d0*/ 	.byte	0x04, 0x34
        /*00d2*/ 	.short	(.L_2564 - .L_2563)


	//   ....[0]....
.L_2563:
        /*00d4*/ 	.word	.L_x_27118@srel
        /*00d8*/ 	.short	0x0
        /*00da*/ 	.short	0x0
        /*00dc*/ 	.word	0x3
        /*00e0*/ 	.word	.L_x_27119@srel
        /*00e4*/ 	.word	.L_x_27120@srel
        /*00e8*/ 	.word	.L_x_27121@srel


	//----- nvinfo : EIATTR_MAX_THREADS
	.align		4
.L_2564:
        /*00ec*/ 	.byte	0x04, 0x05
        /*00ee*/ 	.short	(.L_2566 - .L_2565)
.L_2565:
        /*00f0*/ 	.word	0x00000080
        /*00f4*/ 	.word	0x00000001
        /*00f8*/ 	.word	0x00000001


	//----- nvinfo : EIATTR_CRS_STACK_SIZE
	.align		4
.L_2566:
        /*00fc*/ 	.byte	0x04, 0x1e
        /*00fe*/ 	.short	(.L_2568 - .L_2567)
.L_2567:
        /*0100*/ 	.word	0x00000000


	//----- nvinfo : EIATTR_CBANK_PARAM_SIZE
	.align		4
.L_2568:
        /*0104*/ 	.byte	0x03, 0x19
        /*0106*/ 	.short	0x00e8


	//----- nvinfo : EIATTR_PARAM_CBANK
	.align		4
        /*0108*/ 	.byte	0x04, 0x0a
        /*010a*/ 	.short	(.L_2570 - .L_2569)
	.align		4
.L_2569:
        /*010c*/ 	.word	index@(.nv.constant0._ZN10layer_norm13ln_fwd_kernelINS_13Kernel_traitsIf6__halfS2_S2_fjLj4096ELj1ELj1ELj4ELj16ENS_18Kernel_traits_baseILj4096EfS2_S2_S2_fjLj128EEEEELb1ELb0ELb0ELb0EEEvNS_9FwdParamsE)
        /*0110*/ 	.short	0x0380
        /*0112*/ 	.short	0x00e8


	//----- nvinfo : EIATTR_SW_WAR
	.align		4
.L_2570:
        /*0114*/ 	.byte	0x04, 0x36
        /*0116*/ 	.short	(.L_2572 - .L_2571)
.L_2571:
        /*0118*/ 	.word	0x00000008
.L_2572:


//--------------------- .nv.info._ZN10layer_norm13ln_fwd_kernelINS_13Kernel_traitsIf6__halfS2_S2_fjLj4096ELj1ELj1ELj4ELj16ENS_18Kernel_traits_baseILj4096EfS2_S2_S2_fjLj128EEEEELb1ELb0ELb0ELb1EEEvNS_9FwdParamsE --------------------------
	.section	.nv.info._ZN10layer_norm13ln_fwd_kernelINS_13Kernel_traitsIf6__halfS2_S2_fjLj4096ELj1ELj1ELj4ELj16ENS_18Kernel_traits_baseILj4096EfS2_S2_S2_fjLj128EEEEELb1ELb0ELb0ELb1EEEvNS_9FwdParamsE,"",@"SHT_CUDA_INFO"
	.sectionflags	@""
	.align	4


	//----- nvinfo : EIATTR_CUDA_API_VERSION
	.align		4
        /*0000*/ 	.byte	0x04, 0x37
        /*0002*/ 	.short	(.L_2574 - .L_2573)
.L_2573:
        /*0004*/ 	.word	0x00000082


	//----- nvinfo : EIATTR_KPARAM_INFO
	.align		4
.L_2574:
        /*0008*/ 	.byte	0x04, 0x17
        /*000a*/ 	.short	(.L_2576 - .L_2575)
.L_2575:
        /*000c*/ 	.word	0x00000000
        /*0010*/ 	.short	0x0000
        /*0012*/ 	.short	0x0000
        /*0014*/ 	.byte	0x00, 0xf0, 0xa1, 0x03


	//----- nvinfo : EIATTR_SPARSE_MMA_MASK
	.align		4
.L_2576:
        /*0018*/ 	.byte	0x03, 0x50
        /*001a*/ 	.short	0x0000


	//----- nvinfo : EIATTR_MAXREG_COUNT
	.align		4
        /*001c*/ 	.byte	0x03, 0x1b
        /*001e*/ 	.short	0x00ff


	//----- nvinfo : EIATTR_NUM_BARRIERS
	.align		4
        /*0020*/ 	.byte	0x02, 0x4c
        /*0022*/ 	.byte	0x01
	.zero		1


	//----- nvinfo : EIATTR_MERCURY_ISA_VERSION
	.align		4
        /*0024*/ 	.byte	0x03, 0x5f
        /*0026*/ 	.short	0x0101


	//----- nvinfo : EIATTR_COOP_GROUP_MASK_REGIDS
	.align		4
        /*0028*/ 	.byte	0x04, 0x29
        /*002a*/ 	.short	(.L_2578 - .L_2577)


	//   ....[0]....
.L_2577:
        /*002c*/ 	.word	0xffffffff


	//   ....[1]....
        /*0030*/ 	.word	0xffffffff


	//   ....[2]....
        /*0034*/ 	.word	0xffffffff


	//   ....[3]....
        /*0038*/ 	.word	0xffffffff


	//   ....[4]....
        /*003c*/ 	.word	0xffffffff


	//   ....[5]....
        /*0040*/ 	.word	0xffffffff


	//   ....[6]....
        /*0044*/ 	.word	0xffffffff


	//   ....[7]....
        /*0048*/ 	.word	0xffffffff


	//   ....[8]....
        /*004c*/ 	.word	0xffffffff


	//   ....[9]....
        /*0050*/ 	.word	0xffffffff


	//   ....[10]....
        /*0054*/ 	.word	0xffffffff


	//   ....[11]....
        /*0058*/ 	.word	0xffffffff


	//   ....[12]....
        /*005c*/ 	.word	0xffffffff


	//   ....[13]....
        /*0060*/ 	.word	0xffffffff


	//   ....[14]....
        /*0064*/ 	.word	0xffffffff


	//   ....[15]....
        /*0068*/ 	.word	0xffffffff


	//   ....[16]....
        /*006c*/ 	.word	0xffffffff


	//   ....[17]....
        /*0070*/ 	.word	0xffffffff


	//----- nvinfo : EIATTR_COOP_GROUP_INSTR_OFFSETS
	.align		4
.L_2578:
        /*0074*/ 	.byte	0x04, 0x28
        /*0076*/ 	.short	(.L_2580 - .L_2579)


	//   ....[0]....
.L_2579:
        /*0078*/ 	.word	0x00014780


	//   ....[1]....
        /*007c*/ 	.word	0x000147a0


	//   ....[2]....
        /*0080*/ 	.word	0x000147c0


	//   ....[3]....
        /*0084*/ 	.word	0x000147e0


	//   ....[4]....
        /*0088*/ 	.word	0x00014810


	//   ....[5]....
        /*008c*/ 	.word	0x00014c50


	//   ....[6]....
        /*0090*/ 	.word	0x00014c80


	//   ....[7]....
        /*0094*/ 	.word	0x00014cd0


	//   ....[8]....
        /*0098*/ 	.word	0x00014d10


	//   ....[9]....
        /*009c*/ 	.word	0x00014d90


	//   ....[10]....
        /*00a0*/ 	.word	0x00014e70


	//   ....[11]....
        /*00a4*/ 	.word	0x00014ef0


	//   ....[12]....
        /*00a8*/ 	.word	0x00014f70


	//   ....[13]....
        /*00ac*/ 	.word	0x00014f80


	//   ....[14]....
        /*00b0*/ 	.word	0x00015010


	//   ....[15]....
        /*00b4*/ 	.word	0x00015080


	//   ....[16]....
        /*00b8*/ 	.word	0x00015150


	//   ....[17]....
        /*00bc*/ 	.word	0x00015180


	//----- nvinfo : EIATTR_VRC_CTA_INIT_COUNT
	.align		4
.L_2580:
        /*00c0*/ 	.byte	0x02, 0x4a
	.zero		1
	.zero		1


	//----- nvinfo : EIATTR_EXIT_INSTR_OFFSETS
	.align		4
        /*00c4*/ 	.byte	0x04, 0x1c
        /*00c6*/ 	.short	(.L_2582 - .L_2581)


	//   ....[0]....
.L_2581:
        /*00c8*/ 	.word	0x00000600


	//   ....[1]....
        /*00cc*/ 	.word	0x000159d0


	//----- nvinfo : EIATTR_INDIRECT_BRANCH_TARGETS
	.align		4
.L_2582:
        /*00d0*/ 	.byte	0x04, 0x34
        /*00d2*/ 	.short	(.L_2584 - .L_2583)


	//   ....[0]....
.L_2583:
        /*00d4*/ 	.word	.L_x_27122@srel
        /*00d8*/ 	.short	0x0
        /*00da*/ 	.short	0x0
        /*00dc*/ 	.word	0x3
        /*00e0*/ 	.word	.L_x_27123@srel
        /*00e4*/ 	.word	.L_x_27124@srel
        /*00e8*/ 	.word	.L_x_27125@srel


	//----- nvinfo : EIATTR_MAX_THREADS
	.align		4
.L_2584:
        /*00ec*/ 	.byte	0x04, 0x05
        /*00ee*/ 	.short	(.L_2586 - .L_2585)
.L_2585:
        /*00f0*/ 	.word	0x00000080
        /*00f4*/ 	.word	0x00000001
        /*00f8*/ 	.word	0x00000001


	//----- nvinfo : EIATTR_CBANK_PARAM_SIZE
	.align		4
.L_2586:
        /*00fc*/ 	.byte	0x03, 0x19
        /*00fe*/ 	.short	0x00e8


	//----- nvinfo : EIATTR_PARAM_CBANK
	.align		4
        /*0100*/ 	.byte	0x04, 0x0a
        /*0102*/ 	.short	(.L_2588 - .L_2587)
	.align		4
.L_2587:
        /*0104*/ 	.word	index@(.nv.constant0._ZN10layer_norm13ln_fwd_kernelINS_13Kernel_traitsIf6__halfS2_S2_fjLj4096ELj1ELj1ELj4ELj16ENS_18Kernel_traits_baseILj4096EfS2_S2_S2_fjLj128EEEEELb1ELb0ELb0ELb1EEEvNS_9FwdParamsE)
        /*0108*/ 	.short	0x0380
        /*010a*/ 	.short	0x00e8


	//----- nvinfo : EIATTR_SW_WAR
	.align		4
.L_2588:
        /*010c*/ 	.byte	0x04, 0x36
        /*010e*/ 	.short	(.L_2590 - .L_2589)
.L_2589:
        /*0110*/ 	.word	0x00000008
.L_2590:


//--------------------- .nv.info._ZN10layer_norm13ln_fwd_kernelINS_13Kernel_traitsIf6__halfS2_S2_fjLj4096ELj1ELj1ELj4ELj16ENS_18Kernel_traits_baseILj4096EfS2_S2_S2_fjLj128EEEEELb1ELb0ELb1ELb0EEEvNS_9FwdParamsE --------------------------
	.section	.nv.info._ZN10layer_norm13ln_fwd_kernelINS_13Kernel_traitsIf6__halfS2_S2_fjLj4096ELj1ELj1ELj4ELj16ENS_18Kernel_traits_baseILj4096EfS2_S2_S2_fjLj128EEEEELb1ELb0ELb1ELb0EEEvNS_9FwdParamsE,"",@"SHT_CUDA_INFO"
	.sectionflags	@""
	.align	4


	//----- nvinfo : EIATTR_CUDA_API_VERSION
	.align		4
        /*0000*/ 	.byte	0x04, 0x37
        /*0002*/ 	.short	(.L_2592 - .L_2591)
.L_2591:
        /*0004*/ 	.word	0x00000082


	//----- nvinfo : EIATTR_KPARAM_INFO
	.align		4
.L_2592:
        /*0008*/ 	.byte	0x04, 0x17
        /*000a*/ 	.short	(.L_2594 - .L_2593)
.L_2593:
        /*000c*/ 	.word	0x00000000
        /*0010*/ 	.short	0x0000
        /*0012*/ 	.short	0x0000
        /*0014*/ 	.byte	0x00, 0xf0, 0xa1, 0x03


	//----- nvinfo : EIATTR_SPARSE_MMA_MASK
	.align		4
.L_2594:
        /*0018*/ 	.byte	0x03, 0x50
        /*001a*/ 	.short	0x0000


	//----- nvinfo : EIATTR_MAXREG_COUNT
	.align		4
        /*001c*/ 	.byte	0x03, 0x1b
        /*001e*/ 	.short	0x00ff


	//----- nvinfo : EIATTR_NUM_BARRIERS
	.align		4
        /*0020*/ 	.byte	0x02, 0x4c
        /*0022*/ 	.byte	0x01
	.zero		1


	//----- nvinfo : EIATTR_MERCURY_ISA_VERSION
	.align		4
        /*0024*/ 	.byte	0x03, 0x5f
        /*0026*/ 	.short	0x0101


	//----- nvinfo : EIATTR_COOP_GROUP_MASK_REGIDS
	.align		4
        /*0028*/ 	.byte	0x04, 0x29
        /*002a*/ 	.short	(.L_2596 - .L_2595)


	//   ....[0]....
.L_2595:
        /*002c*/ 	.word	0xffffffff


	//   ....[1]....
        /*0030*/ 	.word	0xffffffff


	//   ....[2]....
        /*0034*/ 	.word	0xffffffff


	//   ....[3]....
        /*0038*/ 	.word	0xffffffff


	//   ....[4]....
        /*003c*/ 	.word	0xffffffff


	//   ....[5]....
        /*0040*/ 	.word	0xffffffff


	//   ....[6]....
        /*0044*/ 	.word	0xffffffff


	//   ....[7]....
        /*0048*/ 	.word	0xffffffff


	//   ....[8]....
        /*004c*/ 	.word	0xffffffff


	//   ....[9]....
        /*0050*/ 	.word	0xffffffff


	//   ....[10]....
        /*0054*/ 	.word	0xffffffff


	//   ....[11]....
        /*0058*/ 	.word	0xffffffff


	//   ....[12]....
        /*005c*/ 	.word	0xffffffff


	//   ....[13]....
        /*0060*/ 	.word	0xffffffff


	//   ....[14]....
        /*0064*/ 	.word	0xffffffff


	//   ....[15]....
        /*0068*/ 	.word	0xffffffff


	//   ....[16]....
        /*006c*/ 	.word	0xffffffff


	//   ....[17]....
        /*0070*/ 	.word	0xffffffff


	//----- nvinfo : EIATTR_COOP_GROUP_INSTR_OFFSETS
	.align		4
.L_2596:
        /*0074*/ 	.byte	0x04, 0x28
        /*0076*/ 	.short	(.L_2598 - .L_2597)


	//   ....[0]....
.L_2597:
        /*0078*/ 	.word	0x00017ae0


	//   ....[1]....
        /*007c*/ 	.word	0x00017b00


	//   ....[2]....
        /*0080*/ 	.word	0x00017b20


	//   ....[3]....
        /*0084*/ 	.word	0x00017b40


	//   ....[4]....
        /*0088*/ 	.word	0x00017b60


	//   ....[5]....
        /*008c*/ 	.word	0x00017fa0


	//   ....[6]....
        /*0090*/ 	.word	0x00017fc0


	//   ....[7]....
        /*0094*/ 	.word	0x00017fe0


	//   ....[8]....
        /*0098*/ 	.word	0x00018000


	//   ....[9]....
        /*009c*/ 	.word	0x00018030


	//   ....[10]....
        /*00a0*/ 	.word	0x00018100


	//   ....[11]....
        /*00a4*/ 	.word	0x00018170


	//   ....[12]....
        /*00a8*/ 	.word	0x000181a0


	//   ....[13]....
        /*00ac*/ 	.word	0x000181d0


	//   ....[14]....
        /*00b0*/ 	.word	0x00018260


	//   ....[15]....
        /*00b4*/ 	.word	0x00018290


	//   ....[16]....
        /*00b8*/ 	.word	0x00018330


	//   ....[17]....
        /*00bc*/ 	.word	0x00018360


	//----- nvinfo : EIATTR_VRC_CTA_INIT_COUNT
	.align		4
.L_2598:
        /*00c0*/ 	.byte	0x02, 0x4a
	.zero		1
	.zero		1


	//----- nvinfo : EIATTR_EXIT_INSTR_OFFSETS
	.align		4
        /*00c4*/ 	.byte	0x04, 0x1c
        /*00c6*/ 	.short	(.L_2600 - .L_2599)


	//   ....[0]....
.L_2599:
        /*00c8*/ 	.word	0x000008b0


	//   ....[1]....
        /*00cc*/ 	.word	0x00018da0


	//----- nvinfo : EIATTR_MAX_THREADS
	.align		4
.L_2600:
        /*00d0*/ 	.byte	0x04, 0x05
        /*00d2*/ 	.short	(.L_2602 - .L_2601)
.L_2601:
        /*00d4*/ 	.word	0x00000080
        /*00d8*/ 	.word	0x00000001
        /*00dc*/ 	.word	0x00000001


	//----- nvinfo : EIATTR_CRS_STACK_SIZE
	.align		4
.L_2602:
        /*00e0*/ 	.byte	0x04, 0x1e
        /*00e2*/ 	.short	(.L_2604 - .L_2603)
.L_2603:
        /*00e4*/ 	.word	0x00000000


	//----- nvinfo : EIATTR_CBANK_PARAM_SIZE
	.align		4
.L_2604:
        /*00e8*/ 	.byte	0x03, 0x19
        /*00ea*/ 	.short	0x00e8


	//----- nvinfo : EIATTR_PARAM_CBANK
	.align		4
        /*00ec*/ 	.byte	0x04, 0x0a
        /*00ee*/ 	.short	(.L_2606 - .L_2605)
	.align		4
.L_2605:
        /*00f0*/ 	.word	index@(.nv.constant0._ZN10layer_norm13ln_fwd_kernelINS_13Kernel_traitsIf6__halfS2_S2_fjLj4096ELj1ELj1ELj4ELj16ENS_18Kernel_traits_baseILj4096EfS2_S2_S2_fjLj128EEEEELb1ELb0ELb1ELb0EEEvNS_9FwdParamsE)
        /*00f4*/ 	.short	0x0380
        /*00f6*/ 	.short	0x00e8


	//----- nvinfo : EIATTR_SW_WAR
	.align		4
.L_2606:
        /*00f8*/ 	.byte	0x04, 0x36
        /*00fa*/ 	.short	(.L_2608 - .L_2607)
.L_2607:
        /*00fc*/ 	.word	0x00000008
.L_2608:


//--------------------- .nv.info._ZN10layer_norm13ln_fwd_kernelINS_13Kernel_traitsIf6__halfS2_S2_fjLj4096ELj1ELj1ELj4ELj16ENS_18Kernel_traits_baseILj4096EfS2_S2_S2_fjLj128EEEEELb1ELb0ELb1ELb1EEEvNS_9FwdParamsE --------------------------
	.section	.nv.info._ZN10layer_norm13ln_fwd_kernelINS_13Kernel_traitsIf6__halfS2_S2_fjLj4096ELj1ELj1ELj4ELj16ENS_18Kernel_traits_baseILj4096EfS2_S2_S2_fjLj128EEEEELb1ELb0ELb1ELb1EEEvNS_9FwdParamsE,"",@"SHT_CUDA_INFO"
	.sectionflags	@""
	.align	4


	//----- nvinfo : EIATTR_CUDA_API_VERSION
	.align		4
        /*0000*/ 	.byte	0x04, 0x37
        /*0002*/ 	.short	(.L_2610 - .L_2609)
.L_2609:
        /*0004*/ 	.word	0x00000082


	//----- nvinfo : EIATTR_KPARAM_INFO
	.align		4
.L_2610:
        /*0008*/ 	.byte	0x04, 0x17
        /*000a*/ 	.short	(.L_2612 - .L_2611)
.L_2611:
        /*000c*/ 	.word	0x00000000
        /*0010*/ 	.short	0x0000
        /*0012*/ 	.short	0x0000
        /*0014*/ 	.byte	0x00, 0xf0, 0xa1, 0x03


	//----- nvinfo : EIATTR_SPARSE_MMA_MASK
	.align		4
.L_2612:
        /*0018*/ 	.byte	0x03, 0x50
        /*001a*/ 	.short	0x0000


	//----- nvinfo : EIATTR_MAXREG_COUNT
	.align		4
        /*001c*/ 	.byte	0x03, 0x1b
        /*001e*/ 	.short	0x00ff


	//----- nvinfo : EIATTR_NUM_BARRIERS
	.align		4
        /*0020*/ 	.byte	0x02, 0x4c
        /*0022*/ 	.byte	0x01
	.zero		1


	//----- nvinfo : EIATTR_MERCURY_ISA_VERSION
	.align		4
        /*0024*/ 	.byte	0x03, 0x5f
        /*0026*/ 	.short	0x0101


	//----- nvinfo : EIATTR_COOP_GROUP_MASK_REGIDS
	.align		4
        /*0028*/ 	.byte	0x04, 0x29
        /*002a*/ 	.short	(.L_2614 - .L_2613)


	//   ....[0]....
.L_2613:
        /*002c*/ 	.word	0xffffffff


	//   ....[1]....
        /*0030*/ 	.word	0xffffffff


	//   ....[2]....
        /*0034*/ 	.word	0xffffffff


	//   ....[3]....
        /*0038*/ 	.word	0xffffffff


	//   ....[4]....
        /*003c*/ 	.word	0xffffffff


	//   ....[5]....
        /*0040*/ 	.word	0xffffffff


	//   ....[6]....
        /*0044*/ 	.word	0xffffffff


	//   ....[7]....
        /*0048*/ 	.word	0xffffffff


	//   ....[8]....
        /*004c*/ 	.word	0xffffffff


	//   ....[9]....
        /*0050*/ 	.word	0xffffffff


	//   ....[10]....
        /*0054*/ 	.word	0xffffffff


	//   ....[11]....
        /*0058*/ 	.word	0xffffffff


	//   ....[12]....
        /*005c*/ 	.word	0xffffffff


	//   ....[13]....
        /*0060*/ 	.word	0xffffffff


	//   ....[14]....
        /*0064*/ 	.word	0xffffffff


	//   ....[15]....
        /*0068*/ 	.word	0xffffffff


	//   ....[16]....
        /*006c*/ 	.word	0xffffffff


	//   ....[17]....
        /*0070*/ 	.word	0xffffffff


	//----- nvinfo : EIATTR_COOP_GROUP_INSTR_OFFSETS
	.align		4
.L_2614:
        /*0074*/ 	.byte	0x04, 0x28
        /*0076*/ 	.short	(.L_2616 - .L_2615)


	//   ....[0]....
.L_2615:
        /*0078*/ 	.word	0x000162a0


	//   ....[1]....
        /*007c*/ 	.word	0x00016310


	//   ....[2]....
        /*0080*/ 	.word	0x00016340


	//   ....[3]....
        /*0084*/ 	.word	0x00016360


	//   ....[4]....
        /*0088*/ 	.word	0x00016380


	//   ....[5]....
        /*008c*/ 	.word	0x000167b0


	//   ....[6]....
        /*0090*/ 	.word	0x000167e0


	//   ....[7]....
        /*0094*/ 	.word	0x00016800


	//   ....[8]....
        /*0098*/ 	.word	0x00016830


	//   ....[9]....
        /*009c*/ 	.word	0x000168c0


	//   ....[10]....
        /*00a0*/ 	.word	0x000168e0


	//   ....[11]....
        /*00a4*/ 	.word	0x00016960


	//   ....[12]....
        /*00a8*/ 	.word	0x000169c0


	//   ....[13]....
        /*00ac*/ 	.word	0x000169d0


	//   ....[14]....
        /*00b0*/ 	.word	0x00016a60


	//   ....[15]....
        /*00b4*/ 	.word	0x00016a90


	//   ....[16]....
        /*00b8*/ 	.word	0x00016b30


	//   ....[17]....
        /*00bc*/ 	.word	0x00016b50


	//----- nvinfo : EIATTR_VRC_CTA_INIT_COUNT
	.align		4
.L_2616:
        /*00c0*/ 	.byte	0x02, 0x4a
	.zero		1
	.zero		1


	//----- nvinfo : EIATTR_EXIT_INSTR_OFFSETS
	.align		4
        /*00c4*/ 	.byte	0x04, 0x1c
        /*00c6*/ 	.short	(.L_2618 - .L_2617)


	//   ....[0]....
.L_2617:
        /*00c8*/ 	.word	0x00000600


	//   ....[1]....
        /*00cc*/ 	.word	0x000174a0


	//----- nvinfo : EIATTR_MAX_THREADS
	.align		4
.L_2618:
        /*00d0*/ 	.byte	0x04, 0x05
        /*00d2*/ 	.short	(.L_2620 - .L_2619)
.L_2619:
        /*00d4*/ 	.word	0x00000080
        /*00d8*/ 	.word	0x00000001
        /*00dc*/ 	.word	0x00000001


	//----- nvinfo : EIATTR_CBANK_PARAM_SIZE
	.align		4
.L_2620:
        /*00e0*/ 	.byte	0x03, 0x19
        /*00e2*/ 	.short	0x00e8


	//----- nvinfo : EIATTR_PARAM_CBANK
	.align		4
        /*00e4*/ 	.byte	0x04, 0x0a
        /*00e6*/ 	.short	(.L_2622 - .L_2621)
	.align		4
.L_2621:
        /*00e8*/ 	.word	index@(.nv.constant0._ZN10layer_norm13ln_fwd_kernelINS_13Kernel_traitsIf6__halfS2_S2_fjLj4096ELj1ELj1ELj4ELj16ENS_18Kernel_traits_baseILj4096EfS2_S2_S2_fjLj128EEEEELb1ELb0ELb1ELb1EEEvNS_9FwdParamsE)
        /*00ec*/ 	.short	0x0380
        /*00ee*/ 	.short	0x00e8


	//----- nvinfo : EIATTR_SW_WAR
	.align		4
.L_2622:
        /*00f0*/ 	.byte	0x04, 0x36
        /*00f2*/ 	.short	(.L_2624 - .L_2623)
.L_2623:
        /*00f4*/ 	.word	0x00000008
.L_2624:


//--------------------- .nv.info._ZN10layer_norm13ln_fwd_kernelINS_13Kernel_traitsIf6__halfS2_S2_fjLj4096ELj1ELj1ELj4ELj16ENS_18Kernel_traits_baseILj4096EfS2_S2_S2_fjLj128EEEEELb1ELb1ELb0ELb0EEEvNS_9FwdParamsE --------------------------
	.section	.nv.info._ZN10layer_norm13ln_fwd_kernelINS_13Kernel_traitsIf6__halfS2_S2_fjLj4096ELj1ELj1ELj4ELj16ENS_18Kernel_traits_baseILj4096EfS2_S2_S2_fjLj128EEEEELb1ELb1ELb0ELb0EEEvNS_9FwdParamsE,"",@"SHT_CUDA_INFO"
	.sectionflags	@""
	.align	4


	//----- nvinfo : EIATTR_CUDA_API_VERSION
	.align		4
        /*0000*/ 	.byte	0x04, 0x37
        /*0002*/ 	.short	(.L_2626 - .L_2625)
.L_2625:
        /*0004*/ 	.word	0x00000082


	//----- nvinfo : EIATTR_KPARAM_INFO
	.align		4
.L_2626:
        /*0008*/ 	.byte	0x04, 0x17
        /*000a*/ 	.short	(.L_2628 - .L_2627)
.L_2627:
        /*000c*/ 	.word	0x00000000
        /*0010*/ 	.short	0x0000
        /*0012*/ 	.short	0x0000
        /*0014*/ 	.byte	0x00, 0xf0, 0xa1, 0x03


	//----- nvinfo : EIATTR_SPARSE_MMA_MASK
	.align		4
.L_2628:
        /*0018*/ 	.byte	0x03, 0x50
        /*001a*/ 	.short	0x0000


	//----- nvinfo : EIATTR_MAXREG_COUNT
	.align		4
        /*001c*/ 	.byte	0x03, 0x1b
        /*001e*/ 	.short	0x00ff


	//----- nvinfo : EIATTR_NUM_BARRIERS
	.align		4
        /*0020*/ 	.byte	0x02, 0x4c
        /*0022*/ 	.byte	0x01
	.zero		1


	//----- nvinfo : EIATTR_MERCURY_ISA_VERSION
	.align		4
        /*0024*/ 	.byte	0x03, 0x5f
        /*0026*/ 	.short	0x0101


	//----- nvinfo : EIATTR_COOP_GROUP_MASK_REGIDS
	.align		4
        /*0028*/ 	.byte	0x04, 0x29
        /*002a*/ 	.short	(.L_2630 - .L_2629)


	//   ....[0]....
.L_2629:
        /*002c*/ 	.word	0xffffffff


	//   ....[1]....
        /*0030*/ 	.word	0xffffffff


	//   ....[2]....
        /*0034*/ 	.word	0xffffffff


	//   ....[3]....
        /*0038*/ 	.word	0xffffffff


	//   ....[4]....
        /*003c*/ 	.word	0xffffffff


	//   ....[5]....
        /*0040*/ 	.word	0xffffffff


	//   ....[6]....
        /*0044*/ 	.word	0xffffffff


	//   ....[7]....
        /*0048*/ 	.word	0xffffffff


	//   ....[8]....
        /*004c*/ 	.word	0xffffffff


	//   ....[9]....
        /*0050*/ 	.word	0xffffffff


	//   ....[10]....
        /*0054*/ 	.word	0xffffffff


	//   ....[11]....
        /*0058*/ 	.word	0xffffffff


	//   ....[12]....
        /*005c*/ 	.word	0xffffffff


	//   ....[13]....
        /*0060*/ 	.word	0xffffffff


	//   ....[14]....
        /*0064*/ 	.word	0xffffffff


	//   ....[15]....
        /*0068*/ 	.word	0xffffffff


	//   ....[16]....
        /*006c*/ 	.word	0xffffffff


	//   ....[17]....
        /*0070*/ 	.word	0xffffffff


	//----- nvinfo : EIATTR_COOP_GROUP_INSTR_OFFSETS
	.align		4
.L_2630:
        /*0074*/ 	.byte	0x04, 0x28
        /*0076*/ 	.short	(.L_2632 - .L_2631)


	//   ....[0]....
.L_2631:
        /*0078*/ 	.word	0x000195d0


	//   ....[1]....
        /*007c*/ 	.word	0x000195f0


	//   ....[2]....
        /*0080*/ 	.word	0x00019610


	//   ....[3]....
        /*0084*/ 	.word	0x00019630


	//   ....[4]....
        /*0088*/ 	.word	0x00019650


	//   ....[5]....
        /*008c*/ 	.word	0x00019a90


	//   ....[6]....
        /*0090*/ 	.word	0x00019ab0


	//   ....[7]....
        /*0094*/ 	.word	0x00019ad0


	//   ....[8]....
        /*0098*/ 	.word	0x00019af0


	//   ....[9]....
        /*009c*/ 	.word	0x00019b20


	//   ....[10]....
        /*00a0*/ 	.word	0x00019cb0


	//   ....[11]....
        /*00a4*/ 	.word	0x00019cf0


	//   ....[12]....
        /*00a8*/ 	.word	0x00019d00


	//   ....[13]....
        /*00ac*/ 	.word	0x00019d50


	//   ....[14]....
        /*00b0*/ 	.word	0x00019e10


	//   ....[15]....
        /*00b4*/ 	.word	0x00019e40


	//   ....[16]....
        /*00b8*/ 	.word	0x00019ef0


	//   ....[17]....
        /*00bc*/ 	.word	0x00019f20


	//----- nvinfo : EIATTR_VRC_CTA_INIT_COUNT
	.align		4
.L_2632:
        /*00c0*/ 	.byte	0x02, 0x4a
	.zero		1
	.zero		1


	//----- nvinfo : EIATTR_EXIT_INSTR_OFFSETS
	.align		4
        /*00c4*/ 	.byte	0x04, 0x1c
        /*00c6*/ 	.short	(.L_2634 - .L_2633)


	//   ....[0]....
.L_2633:
        /*00c8*/ 	.word	0x00000a90


	//   ....[1]....
        /*00cc*/ 	.word	0x0001a8f0


	//----- nvinfo : EIATTR_INDIRECT_BRANCH_TARGETS
	.align		4
.L_2634:
        /*00d0*/ 	.byte	0x04, 0x34
        /*00d2*/ 	.short	(.L_2636 - .L_2635)


	//   ....[0]....
.L_2635:
        /*00d4*/ 	.word	.L_x_27126@srel
        /*00d8*/ 	.short	0x0
        /*00da*/ 	.short	0x0
        /*00dc*/ 	.word	0x3
        /*00e0*/ 	.word	.L_x_27127@srel
        /*00e4*/ 	.word	.L_x_27128@srel
        /*00e8*/ 	.word	.L_x_27129@srel


	//----- nvinfo : EIATTR_MAX_THREADS
	.align		4
.L_2636:
        /*00ec*/ 	.byte	0x04, 0x05
        /*00ee*/ 	.short	(.L_2638 - .L_2637)
.L_2637:
        /*00f0*/ 	.word	0x00000080
        /*00f4*/ 	.word	0x00000001
        /*00f8*/ 	.word	0x00000001


	//----- nvinfo : EIATTR_CRS_STACK_SIZE
	.align		4
.L_2638:
        /*00fc*/ 	.byte	0x04, 0x1e
        /*00fe*/ 	.short	(.L_2640 - .L_2639)
.L_2639:
        /*0100*/ 	.word	0x00000000


	//----- nvinfo : EIATTR_CBANK_PARAM_SIZE
	.align		4
.L_2640:
        /*0104*/ 	.byte	0x03, 0x19
        /*0106*/ 	.short	0x00e8


	//----- nvinfo : EIATTR_PARAM_CBANK
	.align		4
        /*0108*/ 	.byte	0x04, 0x0a
        /*010a*/ 	.short	(.L_2642 - .L_2641)
	.align		4
.L_2641:
        /*010c*/ 	.word	index@(.nv.constant0._ZN10layer_norm13ln_fwd_kernelINS_13Kernel_traitsIf6__halfS2_S2_fjLj4096ELj1ELj1ELj4ELj16ENS_18Kernel_traits_baseILj4096EfS2_S2_S2_fjLj128EEEEELb1ELb1ELb0ELb0EEEvNS_9FwdParamsE)
        /*0110*/ 	.short	0x0380
        /*0112*/ 	.short	0x00e8


	//----- nvinfo : EIATTR_SW_WAR
	.align		4
.L_2642:
        /*0114*/ 	.byte	0x04, 0x36
        /*0116*/ 	.short	(.L_2644 - .L_2643)
.L_2643:
        /*0118*/ 	.word	0x00000008
.L_2644:


//--------------------- .nv.info._ZN10layer_norm13ln_fwd_kernelINS_13Kernel_traitsIf6__halfS2_S2_fjLj4096ELj1ELj1ELj4ELj16ENS_18Kernel_traits_baseILj4096EfS2_S2_S2_fjLj128EEEEELb1ELb1ELb0ELb1EEEvNS_9FwdParamsE --------------------------
	.section	.nv.info._ZN10layer_norm13ln_fwd_kernelINS_13Kernel_traitsIf6__halfS2_S2_fjLj4096ELj1ELj1ELj4ELj16ENS_18Kernel_traits_baseILj4096EfS2_S2_S2_fjLj128EEEEELb1ELb1ELb0ELb1EEEvNS_9FwdParamsE,"",@"SHT_CUDA_INFO"
	.sectionflags	@""
	.align	4


	//----- nvinfo : EIATTR_CUDA_API_VERSION
	.align		4
        /*0000*/ 	.byte	0x04, 0x37
        /*0002*/ 	.short	(.L_2646 - .L_2645)
.L_2645:
        /*0004*/ 	.word	0x00000082


	//----- nvinfo : EIATTR_KPARAM_INFO
	.align		4
.L_2646:
        /*0008*/ 	.byte	0x04, 0x17
        /*000a*/ 	.short	(.L_2648 - .L_2647)
.L_2647:
        /*000c*/ 	.word	0x00000000
        /*0010*/ 	.short	0x0000
        /*0012*/ 	.short	0x0000
        /*0014*/ 	.byte	0x00, 0xf0, 0xa1, 0x03


	//----- nvinfo : EIATTR_SPARSE_MMA_MASK
	.align		4
.L_2648:
        /*0018*/ 	.byte	0x03, 0x50
        /*001a*/ 	.short	0x0000


	//----- nvinfo : EIATTR_MAXREG_COUNT
	.align		4
        /*001c*/ 	.byte	0x03, 0x1b
        /*001e*/ 	.short	0x00ff


	//----- nvinfo : EIATTR_NUM_BARRIERS
	.align		4
        /*0020*/ 	.byte	0x02, 0x4c
        /*0022*/ 	.byte	0x01
	.zero		1


	//----- nvinfo : EIATTR_MERCURY_ISA_VERSION
	.align		4
        /*0024*/ 	.byte	0x03, 0x5f
        /*0026*/ 	.short	0x0101


	//----- nvinfo : EIATTR_COOP_GROUP_MASK_REGIDS
	.align		4
        /*0028*/ 	.byte	0x04, 0x29
        /*002a*/ 	.short	(.L_2650 - .L_2649)


	//   ....[0]....
.L_2649:
        /*002c*/ 	.word	0xffffffff


	//   ....[1]....
        /*0030*/ 	.word	0xffffffff


	//   ....[2]....
        /*0034*/ 	.word	0xffffffff


	//   ....[3]....
        /*0038*/ 	.word	0xffffffff


	//   ....[4]....
        /*003c*/ 	.word	0xffffffff


	//   ....[5]....
        /*0040*/ 	.word	0xffffffff


	//   ....[6]....
        /*0044*/ 	.word	0xffffffff


	//   ....[7]....
        /*0048*/ 	.word	0xffffffff


	//   ....[8]....
        /*004c*/ 	.word	0xffffffff


	//   ....[9]....
        /*0050*/ 	.word	0xffffffff


	//   ....[10]....
        /*0054*/ 	.word	0xffffffff


	//   ....[11]....
        /*0058*/ 	.word	0xffffffff


	//   ....[12]....
        /*005c*/ 	.word	0xffffffff


	//   ....[13]....
        /*0060*/ 	.word	0xffffffff


	//   ....[14]....
        /*0064*/ 	.word	0xffffffff


	//   ....[15]....
        /*0068*/ 	.word	0xffffffff


	//   ....[16]....
        /*006c*/ 	.word	0xffffffff


	//   ....[17]....
        /*0070*/ 	.word	0xffffffff


	//----- nvinfo : EIATTR_COOP_GROUP_INSTR_OFFSETS
	.align		4
.L_2650:
        /*0074*/ 	.byte	0x04, 0x28
        /*0076*/ 	.short	(.L_2652 - .L_2651)


	//   ....[0]....
.L_2651:
        /*0078*/ 	.word	0x00014dc0


	//   ....[1]....
        /*007c*/ 	.word	0x00014de0


	//   ....[2]....
        /*0080*/ 	.word	0x00014e00


	//   ....[3]....
        /*0084*/ 	.word	0x00014e20


	//   ....[4]....
        /*0088*/ 	.word	0x00014e40


	//   ....[5]....
        /*008c*/ 	.word	0x00015280


	//   ....[6]....
        /*0090*/ 	.word	0x000152a0


	//   ....[7]....
        /*0094*/ 	.word	0x000152d0


	//   ....[8]....
        /*0098*/ 	.word	0x00015340


	//   ....[9]....
        /*009c*/ 	.word	0x00015360


	//   ....[10]....
        /*00a0*/ 	.word	0x00015500


	//   ....[11]....
        /*00a4*/ 	.word	0x00015540


	//   ....[12]....
        /*00a8*/ 	.word	0x00015560


	//   ....[13]....
        /*00ac*/ 	.word	0x000155a0


	//   ....[14]....
        /*00b0*/ 	.word	0x00015660


	//   ....[15]....
        /*00b4*/ 	.word	0x00015690


	//   ....[16]....
        /*00b8*/ 	.word	0x00015760


	//   ....[17]....
        /*00bc*/ 	.word	0x00015780


	//----- nvinfo : EIATTR_VRC_CTA_INIT_COUNT
	.align		4
.L_2652:
        /*00c0*/ 	.byte	0x02, 0x4a
	.zero		1
	.zero		1


	//----- nvinfo : EIATTR_EXIT_INSTR_OFFSETS
	.align		4
        /*00c4*/ 	.byte	0x04, 0x1c
        /*00c6*/ 	.short	(.L_2654 - .L_2653)


	//   ....[0]....
.L_2653:
        /*00c8*/ 	.word	0x00000720


	//   ....[1]....
        /*00cc*/ 	.word	0x00016010


	//----- nvinfo : EIATTR_INDIRECT_BRANCH_TARGETS
	.align		4
.L_2654:
        /*00d0*/ 	.byte	0x04, 0x34
        /*00d2*/ 	.short	(.L_2656 - .L_2655)


	//   ....[0]....
.L_2655:
        /*00d4*/ 	.word	.L_x_27130@srel
        /*00d8*/ 	.short	0x0
        /*00da*/ 	.short	0x0
        /*00dc*/ 	.word	0x3
        /*00e0*/ 	.word	.L_x_27131@srel
        /*00e4*/ 	.word	.L_x_27132@srel
        /*00e8*/ 	.word	.L_x_27133@srel


	//----- nvinfo : EIATTR_MAX_THREADS
	.align		4
.L_2656:
        /*00ec*/ 	.byte	0x04, 0x05
        /*00ee*/ 	.short	(.L_2658 - .L_2657)
.L_2657:
        /*00f0*/ 	.word	0x00000080
        /*00f4*/ 	.word	0x00000001
        /*00f8*/ 	.word	0x00000001


	//----- nvinfo : EIATTR_CRS_STACK_SIZE
	.align		4
.L_2658:
        /*00fc*/ 	.byte	0x04, 0x1e
        /*00fe*/ 	.short	(.L_2660 - .L_2659)
.L_2659:
        /*0100*/ 	.word	0x00000000


	//----- nvinfo : EIATTR_CBANK_PARAM_SIZE
	.align		4
.L_2660:
        /*0104*/ 	.byte	0x03, 0x19
        /*0106*/ 	.short	0x00e8


	//----- nvinfo : EIATTR_PARAM_CBANK
	.align		4
        /*0108*/ 	.byte	0x04, 0x0a
        /*010a*/ 	.short	(.L_2662 - .L_2661)
	.align		4
.L_2661:
        /*010c*/ 	.word	index@(.nv.constant0._ZN10layer_norm13ln_fwd_kernelINS_13Kernel_traitsIf6__halfS2_S2_fjLj4096ELj1ELj1ELj4ELj16ENS_18Kernel_traits_baseILj4096EfS2_S2_S2_fjLj128EEEEELb1ELb1ELb0ELb1EEEvNS_9FwdParamsE)
        /*0110*/ 	.short	0x0380
        /*0112*/ 	.short	0x00e8


	//----- nvinfo : EIATTR_SW_WAR
	.align		4
.L_2662:
        /*0114*/ 	.byte	0x04, 0x36
        /*0116*/ 	.short	(.L_2664 - .L_2663)
.L_2663:
        /*0118*/ 	.word	0x00000008
.L_2664:


//--------------------- .nv.info._ZN10layer_norm13ln_fwd_kernelINS_13Kernel_traitsIf6__halfS2_S2_fjLj4096ELj1ELj1ELj4ELj16ENS_18Kernel_traits_baseILj4096EfS2_S2_S2_fjLj128EEEEELb1ELb1ELb1ELb0EEEvNS_9FwdParamsE --------------------------
	.section	.nv.info._ZN10layer_norm13ln_fwd_kernelINS_13Kernel_traitsIf6__halfS2_S2_fjLj4096ELj1ELj1ELj4ELj16ENS_18Kernel_traits_baseILj4096EfS2_S2_S2_fjLj128EEEEELb1ELb1ELb1ELb0EEEvNS_9FwdParamsE,"",@"SHT_CUDA_INFO"
	.sectionflags	@""
	.align	4


	//----- nvinfo : EIATTR_CUDA_API_VERSION
	.align		4
        /*0000*/ 	.byte	0x04, 0x37
        /*0002*/ 	.short	(.L_2666 - .L_2665)
.L_2665:
        /*0004*/ 	.word	0x00000082


	//----- nvinfo : EIATTR_KPARAM_INFO
	.align		4
.L_2666:
        /*0008*/ 	.byte	0x04, 0x17
        /*000a*/ 	.short	(.L_2668 - .L_2667)
.L_2667:
        /*000c*/ 	.word	0x00000000
        /*0010*/ 	.short	0x0000
        /*0012*/ 	.short	0x0000
        /*0014*/ 	.byte	0x00, 0xf0, 0xa1, 0x03


	//----- nvinfo : EIATTR_SPARSE_MMA_MASK
	.align		4
.L_2668:
        /*0018*/ 	.byte	0x03, 0x50
        /*001a*/ 	.short	0x0000


	//----- nvinfo : EIATTR_MAXREG_COUNT
	.align		4
        /*001c*/ 	.byte	0x03, 0x1b
        /*001e*/ 	.short	0x00ff


	//----- nvinfo : EIATTR_NUM_BARRIERS
	.align		4
        /*0020*/ 	.byte	0x02, 0x4c
        /*0022*/ 	.byte	0x01
	.zero		1


	//----- nvinfo : EIATTR_MERCURY_ISA_VERSION
	.align		4
        /*0024*/ 	.byte	0x03, 0x5f
        /*0026*/ 	.short	0x0101


	//----- nvinfo : EIATTR_COOP_GROUP_MASK_REGIDS
	.align		4
        /*0028*/ 	.byte	0x04, 0x29
        /*002a*/ 	.short	(.L_2670 - .L_2669)


	//   ....[0]....
.L_2669:
        /*002c*/ 	.word	0xffffffff


	//   ....[1]....
        /*0030*/ 	.word	0xffffffff


	//   ....[2]....
        /*0034*/ 	.word	0xffffffff


	//   ....[3]....
        /*0038*/ 	.word	0xffffffff


	//   ....[4]....
        /*003c*/ 	.word	0xffffffff


	//   ....[5]....
        /*0040*/ 	.word	0xffffffff


	//   ....[6]....
        /*0044*/ 	.word	0xffffffff


	//   ....[7]....
        /*0048*/ 	.word	0xffffffff


	//   ....[8]....
        /*004c*/ 	.word	0xffffffff


	//   ....[9]....
        /*0050*/ 	.word	0xffffffff


	//   ....[10]....
        /*0054*/ 	.word	0xffffffff


	//   ....[11]....
        /*0058*/ 	.word	0xffffffff


	//   ....[12]....
        /*005c*/ 	.word	0xffffffff


	//   ....[13]....
        /*0060*/ 	.word	0xffffffff


	//   ....[14]....
        /*0064*/ 	.word	0xffffffff


	//   ....[15]....
        /*0068*/ 	.word	0xffffffff


	//   ....[16]....
        /*006c*/ 	.word	0xffffffff


	//   ....[17]....
        /*0070*/ 	.word	0xffffffff


	//----- nvinfo : EIATTR_COOP_GROUP_INSTR_OFFSETS
	.align		4
.L_2670:
        /*0074*/ 	.byte	0x04, 0x28
        /*0076*/ 	.short	(.L_2672 - .L_2671)


	//   ....[0]....
.L_2671:
        /*0078*/ 	.word	0x0001c690


	//   ....[1]....
        /*007c*/ 	.word	0x0001c6b0


	//   ....[2]....
        /*0080*/ 	.word	0x0001c6d0


	//   ....[3]....
        /*0084*/ 	.word	0x0001c6f0


	//   ....[4]....
        /*0088*/ 	.word	0x0001c710


	//   ....[5]....
        /*008c*/ 	.word	0x0001cb80


	//   ....[6]....
        /*0090*/ 	.word	0x0001cba0


	//   ....[7]....
        /*0094*/ 	.word	0x0001cbc0


	//   ....[8]....
        /*0098*/ 	.word	0x0001cbe0


	//   ....[9]....
        /*009c*/ 	.word	0x0001cc00


	//   ....[10]....
        /*00a0*/ 	.word	0x0001cd80


	//   ....[11]....
        /*00a4*/ 	.word	0x0001cdc0


	//   ....[12]....
        /*00a8*/ 	.word	0x0001cdd0


	//   ....[13]....
        /*00ac*/ 	.word	0x0001ce20


	//   ....[14]....
        /*00b0*/ 	.word	0x0001cef0


	//   ....[15]....
        /*00b4*/ 	.word	0x0001cf20


	//   ....[16]....
        /*00b8*/ 	.word	0x0001cfd0


	//   ....[17]....
        /*00bc*/ 	.word	0x0001cff0


	//----- nvinfo : EIATTR_VRC_CTA_INIT_COUNT
	.align		4
.L_2672:
        /*00c0*/ 	.byte	0x02, 0x4a
	.zero		1
	.zero		1


	//----- nvinfo : EIATTR_EXIT_INSTR_OFFSETS
	.align		4
        /*00c4*/ 	.byte	0x04, 0x1c
        /*00c6*/ 	.short	(.L_2674 - .L_2673)


	//   ....[0]....
.L_2673:
        /*00c8*/ 	.word	0x00000a90


	//   ....[1]....
        /*00cc*/ 	.word	0x0001da40


	//----- nvinfo : EIATTR_MAX_THREADS
	.align		4
.L_2674:
        /*00d0*/ 	.byte	0x04, 0x05
        /*00d2*/ 	.short	(.L_2676 - .L_2675)
.L_2675:
        /*00d4*/ 	.word	0x00000080
        /*00d8*/ 	.word	0x00000001
        /*00dc*/ 	.word	0x00000001


	//----- nvinfo : EIATTR_CRS_STACK_SIZE
	.align		4
.L_2676:
        /*00e0*/ 	.byte	0x04, 0x1e
        /*00e2*/ 	.short	(.L_2678 - .L_2677)
.L_2677:
        /*00e4*/ 	.word	0x00000000


	//----- nvinfo : EIATTR_CBANK_PARAM_SIZE
	.align		4
.L_2678:
        /*00e8*/ 	.byte	0x03, 0x19
        /*00ea*/ 	.short	0x00e8


	//----- nvinfo : EIATTR_PARAM_CBANK
	.align		4
        /*00ec*/ 	.byte	0x04, 0x0a
        /*00ee*/ 	.short	(.L_2680 - .L_2679)
	.align		4
.L_2679:
        /*00f0*/ 	.word	index@(.nv.constant0._ZN10layer_norm13ln_fwd_kernelINS_13Kernel_traitsIf6__halfS2_S2_fjLj4096ELj1ELj1ELj4ELj16ENS_18Kernel_traits_baseILj4096EfS2_S2_S2_fjLj128EEEEELb1ELb1ELb1ELb0EEEvNS_9FwdParamsE)
        /*00f4*/ 	.short	0x0380
        /*00f6*/ 	.short	0x00e8


	//----- nvinfo : EIATTR_SW_WAR
	.align		4
.L_2680:
        /*00f8*/ 	.byte	0x04, 0x36
        /*00fa*/ 	.short	(.L_2682 - .L_2681)
.L_2681:
        /*00fc*/ 	.word	0x00000008
.L_2682:


//--------------------- .nv.info._ZN10layer_norm13ln_fwd_kernelINS_13Kernel_traitsIf6__halfS2_S2_fjLj4096ELj1ELj1ELj4ELj16ENS_18Kernel_traits_baseILj4096EfS2_S2_S2_fjLj128EEEEELb1ELb1ELb1ELb1EEEvNS_9FwdParamsE --------------------------
	.section	.nv.info._ZN10layer_norm13ln_fwd_kernelINS_13Kernel_traitsIf6__halfS2_S2_fjLj4096ELj1ELj1ELj4ELj16ENS_18Kernel_traits_baseILj4096EfS2_S2_S2_fjLj128EEEEELb1ELb1ELb1ELb1EEEvNS_9FwdParamsE,"",@"SHT_CUDA_INFO"
	.sectionflags	@""
	.align	4


	//----- nvinfo : EIATTR_CUDA_API_VERSION
	.align		4
        /*0000*/ 	.byte	0x04, 0x37
        /*0002*/ 	.short	(.L_2684 - .L_2683)
.L_2683:
        /*0004*/ 	.word	0x00000082


	//----- nvinfo : EIATTR_KPARAM_INFO
	.align		4
.L_2684:
        /*0008*/ 	.byte	0x04, 0x17
        /*000a*/ 	.short	(.L_2686 - .L_2685)
.L_2685:
        /*000c*/ 	.word	0x00000000
        /*0010*/ 	.short	0x0000
        /*0012*/ 	.short	0x0000
        /*0014*/ 	.byte	0x00, 0xf0, 0xa1, 0x03


	//----- nvinfo : EIATTR_SPARSE_MMA_MASK
	.align		4
.L_2686:
        /*0018*/ 	.byte	0x03, 0x50
        /*001a*/ 	.short	0x0000


	//----- nvinfo : EIATTR_MAXREG_COUNT
	.align		4
        /*001c*/ 	.byte	0x03, 0x1b
        /*001e*/ 	.short	0x00ff


	//----- nvinfo : EIATTR_NUM_BARRIERS
	.align		4
        /*0020*/ 	.byte	0x02, 0x4c
        /*0022*/ 	.byte	0x01
	.zero		1


	//----- nvinfo : EIATTR_MERCURY_ISA_VERSION
	.align		4
        /*0024*/ 	.byte	0x03, 0x5f
        /*0026*/ 	.short	0x0101


	//----- nvinfo : EIATTR_COOP_GROUP_MASK_REGIDS
	.align		4
        /*0028*/ 	.byte	0x04, 0x29
        /*002a*/ 	.short	(.L_2688 - .L_2687)


	//   ....[0]....
.L_2687:
        /*002c*/ 	.word	0xffffffff


	//   ....[1]....
        /*0030*/ 	.word	0xffffffff


	//   ....[2]....
        /*0034*/ 	.word	0xffffffff


	//   ....[3]....
        /*0038*/ 	.word	0xffffffff


	//   ....[4]....
        /*003c*/ 	.word	0xffffffff


	//   ....[5]....
        /*0040*/ 	.word	0xffffffff


	//   ....[6]....
        /*0044*/ 	.word	0xffffffff


	//   ....[7]....
        /*0048*/ 	.word	0xffffffff


	//   ....[8]....
        /*004c*/ 	.word	0xffffffff


	//   ....[9]....
        /*0050*/ 	.word	0xffffffff


	//   ....[10]....
        /*0054*/ 	.word	0xffffffff


	//   ....[11]....
        /*0058*/ 	.word	0xffffffff


	//   ....[12]....
        /*005c*/ 	.word	0xffffffff


	//   ....[13]....
        /*0060*/ 	.word	0xffffffff


	//   ....[14]....
        /*0064*/ 	.word	0xffffffff


	//   ....[15]....
        /*0068*/ 	.word	0xffffffff


	//   ....[16]....
        /*006c*/ 	.word	0xffffffff


	//   ....[17]....
        /*0070*/ 	.word	0xffffffff


	//----- nvinfo : EIATTR_COOP_GROUP_INSTR_OFFSETS
	.align		4
.L_2688:
        /*0074*/ 	.byte	0x04, 0x28
        /*0076*/ 	.short	(.L_2690 - .L_2689)


	//   ....[0]....
.L_2689:
        /*0078*/ 	.word	0x000165c0


	//   ....[1]....
        /*007c*/ 	.word	0x000165e0


	//   ....[2]....
        /*0080*/ 	.word	0x00016600


	//   ....[3]....
        /*0084*/ 	.word	0x00016620


	//   ....[4]....
        /*0088*/ 	.word	0x00016640


	//   ....[5]....
        /*008c*/ 	.word	0x00016a70


	//   ....[6]....
        /*0090*/ 	.word	0x00016a90


	//   ....[7]....
        /*0094*/ 	.word	0x00016ab0


	//   ....[8]....
        /*0098*/ 	.word	0x00016ae0


	//   ....[9]....
        /*009c*/ 	.word	0x00016b10


	//   ....[10]....
        /*00a0*/ 	.word	0x00016cb0


	//   ....[11]....
        /*00a4*/ 	.word	0x00016cf0


	//   ....[12]....
        /*00a8*/ 	.word	0x00016d60


	//   ....[13]....
        /*00ac*/ 	.word	0x00016da0


	//   ....[14]....
        /*00b0*/ 	.word	0x00016e00


	//   ....[15]....
        /*00b4*/ 	.word	0x00016ea0


	//   ....[16]....
        /*00b8*/ 	.word	0x00016f00


	//   ....[17]....
        /*00bc*/ 	.word	0x00016f20


	//----- nvinfo : EIATTR_VRC_CTA_INIT_COUNT
	.align		4
.L_2690:
        /*00c0*/ 	.byte	0x02, 0x4a
	.zero		1
	.zero		1


	//----- nvinfo : EIATTR_EXIT_INSTR_OFFSETS
	.align		4
        /*00c4*/ 	.byte	0x04, 0x1c
        /*00c6*/ 	.short	(.L_2692 - .L_2691)


	//   ....[0]....
.L_2691:
        /*00c8*/ 	.word	0x00000740


	//   ....[1]....
        /*00cc*/ 	.word	0x00017870


	//----- nvinfo : EIATTR_MAX_THREADS
	.align		4
.L_2692:
        /*00d0*/ 	.byte	0x04, 0x05
        /*00d2*/ 	.short	(.L_2694 - .L_2693)
.L_2693:
        /*00d4*/ 	.word	0x00000080
        /*00d8*/ 	.word	0x00000001
        /*00dc*/ 	.word	0x00000001


	//----- nvinfo : EIATTR_CRS_STACK_SIZE
	.align		4
.L_2694:
        /*00e0*/ 	.byte	0x04, 0x1e
        /*00e2*/ 	.short	(.L_2696 - .L_2695)
.L_2695:
        /*00e4*/ 	.word	0x00000000


	//----- nvinfo : EIATTR_CBANK_PARAM_SIZE
	.align		4
.L_2696:
        /*00e8*/ 	.byte	0x03, 0x19
        /*00ea*/ 	.short	0x00e8


	//----- nvinfo : EIATTR_PARAM_CBANK
	.align		4
        /*00ec*/ 	.byte	0x04, 0x0a
        /*00ee*/ 	.short	(.L_2698 - .L_2697)
	.align		4
.L_2697:
        /*00f0*/ 	.word	index@(.nv.constant0._ZN10layer_norm13ln_fwd_kernelINS_13Kernel_traitsIf6__halfS2_S2_fjLj4096ELj1ELj1ELj4ELj16ENS_18Kernel_traits_baseILj4096EfS2_S2_S2_fjLj128EEEEELb1ELb1ELb1ELb1EEEvNS_9FwdParamsE)
        /*00f4*/ 	.short	0x0380
        /*00f6*/ 	.short	0x00e8


	//----- nvinfo : EIATTR_SW_WAR
	.align		4
.L_2698:
        /*00f8*/ 	.byte	0x04, 0x36
        /*00fa*/ 	.short	(.L_2700 - .L_2699)
.L_2699:
        /*00fc*/ 	.word	0x00000008
.L_2700:


//--------------------- .nv.info._ZN10layer_norm13ln_fwd_kernelINS_13Kernel_traitsI6__halfS2_fS2_fjLj4096ELj1ELj1ELj4ELj16ENS_18Kernel_traits_baseILj4096ES2_S2_fS2_fjLj128EEEEELb0ELb0ELb0ELb0EEEvNS_9FwdParamsE --------------------------
	.section	.nv.info._ZN10layer_norm13ln_fwd_kernelINS_13Kernel_traitsI6__halfS2_fS2_fjLj4096ELj1ELj1ELj4ELj16ENS_18Kernel_traits_baseILj4096ES2_S2_fS2_fjLj128EEEEELb0ELb0ELb0ELb0EEEvNS_9FwdParamsE,"",@"SHT_CUDA_INFO"
	.sectionflags	@""
	.align	4


	//----- nvinfo : EIATTR_CUDA_API_VERSION
	.align		4
        /*0000*/ 	.byte	0x04, 0x37
        /*0002*/ 	.short	(.L_2702 - .L_2701)
.L_2701:
        /*0004*/ 	.word	0x00000082


	//----- nvinfo : EIATTR_KPARAM_INFO
	.align		4
.L_2702:
        /*0008*/ 	.byte	0x04, 0x17
        /*000a*/ 	.short	(.L_2704 - .L_2703)
.L_2703:
        /*000c*/ 	.word	0x00000000
        /*0010*/ 	.short	0x0000
        /*0012*/ 	.short	0x0000
        /*0014*/ 	.byte	0x00, 0xf0, 0xa1, 0x03


	//----- nvinfo : EIATTR_SPARSE_MMA_MASK
	.align		4
.L_2704:
        /*0018*/ 	.byte	0x03, 0x50
        /*001a*/ 	.short	0x0000


	//----- nvinfo : EIATTR_MAXREG_COUNT
	.align		4
        /*001c*/ 	.byte	0x03, 0x1b
        /*001e*/ 	.short	0x00ff


	//----- nvinfo : EIATTR_NUM_BARRIERS
	.align		4
        /*0020*/ 	.byte	0x02, 0x4c
        /*0022*/ 	.byte	0x01
	.zero		1


	//----- nvinfo : EIATTR_MERCURY_ISA_VERSION
	.align		4
        /*0024*/ 	.byte	0x03, 0x5f
        /*0026*/ 	.short	0x0101


	//----- nvinfo : EIATTR_COOP_GROUP_MASK_REGIDS
	.align		4
        /*0028*/ 	.byte	0x04, 0x29
        /*002a*/ 	.short	(.L_2706 - .L_2705)


	//   ....[0]....
.L_2705:
        /*002c*/ 	.word	0xffffffff


	//   ....[1]....
        /*0030*/ 	.word	0xffffffff


	//   ....[2]....
        /*0034*/ 	.word	0xffffffff


	//   ....[3]....
        /*0038*/ 	.word	0xffffffff


	//   ....[4]....
        /*003c*/ 	.word	0xffffffff


	//   ....[5]....
        /*0040*/ 	.word	0xffffffff


	//   ....[6]....
        /*0044*/ 	.word	0xffffffff


	//   ....[7]....
        /*0048*/ 	.word	0xffffffff


	//   ....[8]....
        /*004c*/ 	.word	0xffffffff


	//   ....[9]....
        /*0050*/ 	.word	0xffffffff


	//   ....[10]....
        /*0054*/ 	.word	0xffffffff


	//   ....[11]....
        /*0058*/ 	.word	0xffffffff


	//   ....[12]....
        /*005c*/ 	.word	0xffffffff


	//   ....[13]....
        /*0060*/ 	.word	0xffffffff


	//   ....[14]....
        /*0064*/ 	.word	0xffffffff


	//   ....[15]....
        /*0068*/ 	.word	0xffffffff


	//   ....[16]....
        /*006c*/ 	.word	0xffffffff


	//   ....[17]....
        /*0070*/ 	.word	0xffffffff


	//----- nvinfo : EIATTR_COOP_GROUP_INSTR_OFFSETS
	.align		4
.L_2706:
        /*0074*/ 	.byte	0x04, 0x28
        /*0076*/ 	.short	(.L_2708 - .L_2707)


	//   ....[0]....
.L_2707:
        /*0078*/ 	.word	0x00001770


	//   ....[1]....
        /*007c*/ 	.word	0x00001790


	//   ....[2]....
        /*0080*/ 	.word	0x000017b0


	//   ....[3]....
        /*0084*/ 	.word	0x000017d0


	//   ....[4]....
        /*0088*/ 	.word	0x000017f0


	//   ....[5]....
        /*008c*/ 	.word	0x00001c60


	//   ....[6]....
        /*0090*/ 	.word	0x00001c90


	//   ....[7]....
        /*0094*/ 	.word	0x00001cb0


	//   ....[8]....
        /*0098*/ 	.word	0x00001cd0


	//   ....[9]....
        /*009c*/ 	.word	0x00001d10


	//   ....[10]....
        /*00a0*/ 	.word	0x00001d80


	//   ....[11]....
        /*00a4*/ 	.word	0x00001df0


	//   ....[12]....
        /*00a8*/ 	.word	0x00001e30


	//   ....[13]....
        /*00ac*/ 	.word	0x00001e50


	//   ....[14]....
        /*00b0*/ 	.word	0x00001ee0


	//   ....[15]....
        /*00b4*/ 	.word	0x00001f10


	//   ....[16]....
        /*00b8*/ 	.word	0x00001fd0


	//   ....[17]....
        /*00bc*/ 	.word	0x00002000


	//----- nvinfo : EIATTR_VRC_CTA_INIT_COUNT
	.align		4
.L_2708:
        /*00c0*/ 	.byte	0x02, 0x4a
	.zero		1
	.zero		1


	//----- nvinfo : EIATTR_EXIT_INSTR_OFFSETS
	.align		4
        /*00c4*/ 	.byte	0x04, 0x1c
        /*00c6*/ 	.short	(.L_2710 - .L_2709)


	//   ....[0]....
.L_2709:
        /*00c8*/ 	.word	0x00000560


	//   ....[1]....
        /*00cc*/ 	.word	0x00002de0


	//----- nvinfo : EIATTR_MAX_THREADS
	.align		4
.L_2710:
        /*00d0*/ 	.byte	0x04, 0x05
        /*00d2*/ 	.short	(.L_2712 - .L_2711)
.L_2711:
        /*00d4*/ 	.word	0x00000080
        /*00d8*/ 	.word	0x00000001
        /*00dc*/ 	.word	0x00000001


	//----- nvinfo : EIATTR_CRS_STACK_SIZE
	.align		4
.L_2712:
        /*00e0*/ 	.byte	0x04, 0x1e
        /*00e2*/ 	.short	(.L_2714 - .L_2713)
.L_2713:
        /*00e4*/ 	.word	0x00000000


	//----- nvinfo : EIATTR_CBANK_PARAM_SIZE
	.align		4
.L_2714:
        /*00e8*/ 	.byte	0x03, 0x19
        /*00ea*/ 	.short	0x00e8


	//----- nvinfo : EIATTR_PARAM_CBANK
	.align		4
        /*00ec*/ 	.byte	0x04, 0x0a
        /*00ee*/ 	.short	(.L_2716 - .L_2715)
	.align		4
.L_2715:
        /*00f0*/ 	.word	index@(.nv.constant0._ZN10layer_norm13ln_fwd_kernelINS_13Kernel_traitsI6__halfS2_fS2_fjLj4096ELj1ELj1ELj4ELj16ENS_18Kernel_traits_baseILj4096ES2_S2_fS2_fjLj128EEEEELb0ELb0ELb0ELb0EEEvNS_9FwdParamsE)
        /*00f4*/ 	.short	0x0380
        /*00f6*/ 	.short	0x00e8


	//----- nvinfo : EIATTR_SW_WAR
	.align		4
.L_2716:
        /*00f8*/ 	.byte	0x04, 0x36
        /*00fa*/ 	.short	(.L_2718 - .L_2717)
.L_2717:
        /*00fc*/ 	.word	0x00000008
.L_2718:


//--------------------- .nv.info._ZN10layer_norm13ln_fwd_kernelINS_13Kernel_traitsI6__halfS2_fS2_fjLj4096ELj1ELj1ELj4ELj16ENS_18Kernel_traits_baseILj4096ES2_S2_fS2_fjLj128EEEEELb0ELb0ELb0ELb1EEEvNS_9FwdParamsE --------------------------
	.section	.nv.info._ZN10layer_norm13ln_fwd_kernelINS_13Kernel_traitsI6__halfS2_fS2_fjLj4096ELj1ELj1ELj4ELj16ENS_18Kernel_traits_baseILj4096ES2_S2_fS2_fjLj128EEEEELb0ELb0ELb0ELb1EEEvNS_9FwdParamsE,"",@"SHT_CUDA_INFO"
	.sectionflags	@""
	.align	4


	//----- nvinfo : EIATTR_CUDA_API_VERSION
	.align		4
        /*0000*/ 	.byte	0x04, 0x37
        /*0002*/ 	.short	(.L_2720 - .L_2719)
.L_2719:
        /*0004*/ 	.word	0x00000082


	//----- nvinfo : EIATTR_KPARAM_INFO
	.align		4
.L_2720:
        /*0008*/ 	.byte	0x04, 0x17
        /*000a*/ 	.short	(.L_2722 - .L_2721)
.L_2721:
        /*000c*/ 	.word	0x00000000
        /*0010*/ 	.short	0x0000
        /*0012*/ 	.short	0x0000
        /*0014*/ 	.byte	0x00, 0xf0, 0xa1, 0x03


	//----- nvinfo : EIATTR_SPARSE_MMA_MASK
	.align		4
.L_2722:
        /*0018*/ 	.byte	0x03, 0x50
        /*001a*/ 	.short	0x0000


	//----- nvinfo : EIATTR_MAXREG_COUNT
	.align		4
        /*001c*/ 	.byte	0x03, 0x1b
        /*001e*/ 	.short	0x00ff


	//----- nvinfo : EIATTR_NUM_BARRIERS
	.align		4
        /*0020*/ 	.byte	0x02, 0x4c
        /*0022*/ 	.byte	0x01
	.zero		1


	//----- nvinfo : EIATTR_MERCURY_ISA_VERSION
	.align		4
        /*0024*/ 	.byte	0x03, 0x5f
        /*0026*/ 	.short	0x0101


	//----- nvinfo : EIATTR_COOP_GROUP_MASK_REGIDS
	.align		4
        /*0028*/ 	.byte	0x04, 0x29
        /*002a*/ 	.short	(.L_2724 - .L_2723)


	//   ....[0]....
.L_2723:
        /*002c*/ 	.word	0xffffffff


	//   ....[1]....
        /*0030*/ 	.word	0xffffffff


	//   ....[2]....
        /*0034*/ 	.word	0xffffffff


	//   ....[3]....
        /*0038*/ 	.word	0xffffffff


	//   ....[4]....
        /*003c*/ 	.word	0xffffffff


	//   ....[5]....
        /*0040*/ 	.word	0xffffffff


	//   ....[6]....
        /*0044*/ 	.word	0xffffffff


	//   ....[7]....
        /*0048*/ 	.word	0xffffffff


	//   ....[8]....
        /*004c*/ 	.word	0xffffffff


	//   ....[9]....
        /*0050*/ 	.word	0xffffffff


	//   ....[10]....
        /*0054*/ 	.word	0xffffffff


	//   ....[11]....
        /*0058*/ 	.word	0xffffffff


	//   ....[12]....
        /*005c*/ 	.word	0xffffffff


	//   ....[13]....
        /*0060*/ 	.word	0xffffffff


	//   ....[14]....
        /*0064*/ 	.word	0xffffffff


	//   ....[15]....
        /*0068*/ 	.word	0xffffffff


	//   ....[16]....
        /*006c*/ 	.word	0xffffffff


	//   ....[17]....
        /*0070*/ 	.word	0xffffffff


	//----- nvinfo : EIATTR_COOP_GROUP_INSTR_OFFSETS
	.align		4
.L_2724:
        /*0074*/ 	.byte	0x04, 0x28
        /*0076*/ 	.short	(.L_2726 - .L_2725)


	//   ....[0]....
.L_2725:
        /*0078*/ 	.word	0x000012e0


	//   ....[1]....
        /*007c*/ 	.word	0x00001300


	//   ....[2]....
        /*0080*/ 	.word	0x00001320


	//   ....[3]....
        /*0084*/ 	.word	0x00001340


	//   ....[4]....
        /*0088*/ 	.word	0x00001360


	//   ....[5]....
        /*008c*/ 	.word	0x00001790


	//   ....[6]....
        /*0090*/ 	.word	0x000017b0


	//   ....[7]....
        /*0094*/ 	.word	0x000017d0


	//   ....[8]....
        /*0098*/ 	.word	0x000017f0


	//   ....[9]....
        /*009c*/ 	.word	0x00001810


	//   ....[10]....
        /*00a0*/ 	.word	0x000019a0


	//   ....[11]....
        /*00a4*/ 	.word	0x00001a50


	//   ....[12]....
        /*00a8*/ 	.word	0x00001a60


	//   ....[13]....
        /*00ac*/ 	.word	0x00001a70


	//   ....[14]....
        /*00b0*/ 	.word	0x00001b20


	//   ....[15]....
        /*00b4*/ 	.word	0x00001b90


	//   ....[16]....
        /*00b8*/ 	.word	0x00001c30


	//   ....[17]....
        /*00bc*/ 	.word	0x00001c70


	//----- nvinfo : EIATTR_VRC_CTA_INIT_COUNT
	.align		4
.L_2726:
        /*00c0*/ 	.byte	0x02, 0x4a
	.zero		1
	.zero		1


	//----- nvinfo : EIATTR_EXIT_INSTR_OFFSETS
	.align		4
        /*00c4*/ 	.byte	0x04, 0x1c
        /*00c6*/ 	.short	(.L_2728 - .L_2727)


	//   ....[0]....
.L_2727:
        /*00c8*/ 	.word	0x00000160


	//   ....[1]....
        /*00cc*/ 	.word	0x000028d0


	//----- nvinfo : EIATTR_MAX_THREADS
	.align		4
.L_2728:
        /*00d0*/ 	.byte	0x04, 0x05
        /*00d2*/ 	.short	(.L_2730 - .L_2729)
.L_2729:
        /*00d4*/ 	.word	0x00000080
        /*00d8*/ 	.word	0x00000001
        /*00dc*/ 	.word	0x00000001


	//----- nvinfo : EIATTR_CRS_STACK_SIZE
	.align		4
.L_2730:
        /*00e0*/ 	.byte	0x04, 0x1e
        /*00e2*/ 	.short	(.L_2732 - .L_2731)
.L_2731:
        /*00e4*/ 	.word	0x00000000


	//----- nvinfo : EIATTR_CBANK_PARAM_SIZE
	.align		4
.L_2732:
        /*00e8*/ 	.byte	0x03, 0x19
        /*00ea*/ 	.short	0x00e8


	//----- nvinfo : EIATTR_PARAM_CBANK
	.align		4
        /*00ec*/ 	.byte	0x04, 0x0a
        /*00ee*/ 	.short	(.L_2734 - .L_2733)
	.align		4
.L_2733:
        /*00f0*/ 	.word	index@(.nv.constant0._ZN10layer_norm13ln_fwd_kernelINS_13Kernel_traitsI6__halfS2_fS2_fjLj4096ELj1ELj1ELj4ELj16ENS_18Kernel_traits_baseILj4096ES2_S2_fS2_fjLj128EEEEELb0ELb0ELb0ELb1EEEvNS_9FwdParamsE)
        /*00f4*/ 	.short	0x0380
        /*00f6*/ 	.short	0x00e8


	//----- nvinfo : EIATTR_SW_WAR
	.align		4
.L_2734:
        /*00f8*/ 	.byte	0x04, 0x36
        /*00fa*/ 	.short	(.L_2736 - .L_2735)
.L_2735:
        /*00fc*/ 	.word	0x00000008
.L_2736:


//--------------------- .nv.info._ZN10layer_norm13ln_fwd_kernelINS_13Kernel_traitsI6__halfS2_fS2_fjLj4096ELj1ELj1ELj4ELj16ENS_18Kernel_traits_baseILj4096ES2_S2_fS2_fjLj128EEEEELb0ELb0ELb1ELb0EEEvNS_9FwdParamsE --------------------------
	.section	.nv.info._ZN10layer_norm13ln_fwd_kernelINS_13Kernel_traitsI6__halfS2_fS2_fjLj4096ELj1ELj1ELj4ELj16ENS_18Kernel_traits_baseILj4096ES2_S2_fS2_fjLj128EEEEELb0ELb0ELb1ELb0EEEvNS_9FwdParamsE,"",@"SHT_CUDA_INFO"
	.sectionflags	@""
	.align	4


	//----- nvinfo : EIATTR_CUDA_API_VERSION
	.align		4
        /*0000*/ 	.byte	0x04, 0x37
        /*0002*/ 	.short	(.L_2738 - .L_2737)
.L_2737:
        /*0004*/ 	.word	0x00000082


	//----- nvinfo : EIATTR_KPARAM_INFO
	.align		4
.L_2738:
        /*0008*/ 	.byte	0x04, 0x17
        /*000a*/ 	.short	(.L_2740 - .L_2739)
.L_2739:
        /*000c*/ 	.word	0x00000000
        /*0010*/ 	.short	0x0000
        /*0012*/ 	.short	0x0000
        /*0014*/ 	.byte	0x00, 0xf0, 0xa1, 0x03


	//----- nvinfo : EIATTR_SPARSE_MMA_MASK
	.align		4
.L_2740:
        /*0018*/ 	.byte	0x03, 0x50
        /*001a*/ 	.short	0x0000


	//----- nvinfo : EIATTR_MAXREG_COUNT
	.align		4
        /*001c*/ 	.byte	0x03, 0x1b
        /*001e*/ 	.short	0x00ff


	//----- nvinfo : EIATTR_NUM_BARRIERS
	.align		4
        /*0020*/ 	.byte	0x02, 0x4c
        /*0022*/ 	.byte	0x01
	.zero		1


	//----- nvinfo : EIATTR_MERCURY_ISA_VERSION
	.align		4
        /*0024*/ 	.byte	0x03, 0x5f
        /*0026*/ 	.short	0x0101


	//----- nvinfo : EIATTR_COOP_GROUP_MASK_REGIDS
	.align		4
        /*0028*/ 	.byte	0x04, 0x29
        /*002a*/ 	.short	(.L_2742 - .L_2741)


	//   ....[0]....
.L_2741:
        /*002c*/ 	.word	0xffffffff


	//   ....[1]....
        /*0030*/ 	.word	0xffffffff


	//   ....[2]....
        /*0034*/ 	.word	0xffffffff


	//   ....[3]....
        /*0038*/ 	.word	0xffffffff


	//   ....[4]....
        /*003c*/ 	.word	0xffffffff


	//   ....[5]....
        /*0040*/ 	.word	0xffffffff


	//   ....[6]....
        /*0044*/ 	.word	0xffffffff


	//   ....[7]....
        /*0048*/ 	.word	0xffffffff


	//   ....[8]....
        /*004c*/ 	.word	0xffffffff


	//   ....[9]....
        /*0050*/ 	.word	0xffffffff


	//   ....[10]....
        /*0054*/ 	.word	0xffffffff


	//   ....[11]....
        /*0058*/ 	.word	0xffffffff


	//   ....[12]....
        /*005c*/ 	.word	0xffffffff


	//   ....[13]....
        /*0060*/ 	.word	0xffffffff


	//   ....[14]....
        /*0064*/ 	.word	0xffffffff


	//   ....[15]....
        /*0068*/ 	.word	0xffffffff


	//   ....[16]....
        /*006c*/ 	.word	0xffffffff


	//   ....[17]....
        /*0070*/ 	.word	0xffffffff


	//----- nvinfo : EIATTR_COOP_GROUP_INSTR_OFFSETS
	.align		4
.L_2742:
        /*0074*/ 	.byte	0x04, 0x28
        /*0076*/ 	.short	(.L_2744 - .L_2743)


	//   ....[0]....
.L_2743:
        /*0078*/ 	.word	0x00001d90


	//   ....[1]....
        /*007c*/ 	.word	0x00001db0


	//   ....[2]....
        /*0080*/ 	.word	0x00001dd0


	//   ....[3]....
        /*0084*/ 	.word	0x00001df0


	//   ....[4]....
        /*0088*/ 	.word	0x00001e10


	//   ....[5]....
        /*008c*/ 	.word	0x00002260


	//   ....[6]....
        /*0090*/ 	.word	0x00002280


	//   ....[7]....
        /*0094*/ 	.word	0x000022a0


	//   ....[8]....
        /*0098*/ 	.word	0x000022c0


	//   ....[9]....
        /*009c*/ 	.word	0x000022f0


	//   ....[10]....
        /*00a0*/ 	.word	0x00002480


	//   ....[11]....
        /*00a4*/ 	.word	0x000024c0


	//   ....[12]....
        /*00a8*/ 	.word	0x000024e0


	//   ....[13]....
        /*00ac*/ 	.word	0x00002520


	//   ....[14]....
        /*00b0*/ 	.word	0x000025e0


	//   ....[15]....
        /*00b4*/ 	.word	0x00002610


	//   ....[16]....
        /*00b8*/ 	.word	0x000026c0


	//   ....[17]....
        /*00bc*/ 	.word	0x000026f0


	//----- nvinfo : EIATTR_VRC_CTA_INIT_COUNT
	.align		4
.L_2744:
        /*00c0*/ 	.byte	0x02, 0x4a
	.zero		1
	.zero		1


	//----- nvinfo : EIATTR_EXIT_INSTR_OFFSETS
	.align		4
        /*00c4*/ 	.byte	0x04, 0x1c
        /*00c6*/ 	.short	(.L_2746 - .L_2745)


	//   ....[0]....
.L_2745:
        /*00c8*/ 	.word	0x00000540


	//   ....[1]....
        /*00cc*/ 	.word	0x00003560


	//----- nvinfo : EIATTR_MAX_THREADS
	.align		4
.L_2746:
        /*00d0*/ 	.byte	0x04, 0x05
        /*00d2*/ 	.short	(.L_2748 - .L_2747)
.L_2747:
        /*00d4*/ 	.word	0x00000080
        /*00d8*/ 	.word	0x00000001
        /*00dc*/ 	.word	0x00000001


	//----- nvinfo : EIATTR_CRS_STACK_SIZE
	.align		4
.L_2748:
        /*00e0*/ 	.byte	0x04, 0x1e
        /*00e2*/ 	.short	(.L_2750 - .L_2749)
.L_2749:
        /*00e4*/ 	.word	0x00000000


	//----- nvinfo : EIATTR_CBANK_PARAM_SIZE
	.align		4
.L_2750:
        /*00e8*/ 	.byte	0x03, 0x19
        /*00ea*/ 	.short	0x00e8


	//----- nvinfo : EIATTR_PARAM_CBANK
	.align		4
        /*00ec*/ 	.byte	0x04, 0x0a
        /*00ee*/ 	.short	(.L_2752 - .L_2751)
	.align		4
.L_2751:
        /*00f0*/ 	.word	index@(.nv.constant0._ZN10layer_norm13ln_fwd_kernelINS_13Kernel_traitsI6__halfS2_fS2_fjLj4096ELj1ELj1ELj4ELj16ENS_18Kernel_traits_baseILj4096ES2_S2_fS2_fjLj128EEEEELb0ELb0ELb1ELb0EEEvNS_9FwdParamsE)
        /*00f4*/ 	.short	0x0380
        /*00f6*/ 	.short	0x00e8


	//----- nvinfo : EIATTR_SW_WAR
	.align		4
.L_2752:
        /*00f8*/ 	.byte	0x04, 0x36
        /*00fa*/ 	.short	(.L_2754 - .L_2753)
.L_2753:
        /*00fc*/ 	.word	0x00000008
.L_2754:


//--------------------- .nv.info._ZN10layer_norm13ln_fwd_kernelINS_13Kernel_traitsI6__halfS2_fS2_fjLj4096ELj1ELj1ELj4ELj16ENS_18Kernel_traits_baseILj4096ES2_S2_fS2_fjLj128EEEEELb0ELb0ELb1ELb1EEEvNS_9FwdParamsE --------------------------
	.section	.nv.info._ZN10layer_norm13ln_fwd_kernelINS_13Kernel_traitsI6__halfS2_fS2_fjLj4096ELj1ELj1ELj4ELj16ENS_18Kernel_traits_baseILj4096ES2_S2_fS2_fjLj128EEEEELb0ELb0ELb1ELb1EEEvNS_9FwdParamsE,"",@"SHT_CUDA_INFO"
	.sectionflags	@""
	.align	4


	//----- nvinfo : EIATTR_CUDA_API_VERSION
	.align		4
        /*0000*/ 	.byte	0x04, 0x37
        /*0002*/ 	.short	(.L_2756 - .L_2755)
.L_2755:
        /*0004*/ 	.word	0x00000082


	//----- nvinfo : EIATTR_KPARAM_INFO
	.align		4
.L_2756:
        /*0008*/ 	.byte	0x04, 0x17
        /*000a*/ 	.short	(.L_2758 - .L_2757)
.L_2757:
        /*000c*/ 	.word	0x00000000
        /*0010*/ 	.short	0x0000
        /*0012*/ 	.short	0x0000
        /*0014*/ 	.byte	0x00, 0xf0, 0xa1, 0x03


	//----- nvinfo : EIATTR_SPARSE_MMA_MASK
	.align		4
.L_2758:
        /*0018*/ 	.byte	0x03, 0x50
        /*001a*/ 	.short	0x0000


	//----- nvinfo : EIATTR_MAXREG_COUNT
	.align		4
        /*001c*/ 	.byte	0x03, 0x1b
        /*001e*/ 	.short	0x00ff


	//----- nvinfo : EIATTR_NUM_BARRIERS
	.align		4
        /*0020*/ 	.byte	0x02, 0x4c
        /*0022*/ 	.byte	0x01
	.zero		1


	//----- nvinfo : EIATTR_MERCURY_ISA_VERSION
	.align		4
        /*0024*/ 	.byte	0x03, 0x5f
        /*0026*/ 	.short	0x0101


	//----- nvinfo : EIATTR_COOP_GROUP_MASK_REGIDS
	.align		4
        /*0028*/ 	.byte	0x04, 0x29
        /*002a*/ 	.short	(.L_2760 - .L_2759)


	//   ....[0]....
.L_2759:
        /*002c*/ 	.word	0xffffffff


	//   ....[1]....
        /*0030*/ 	.word	0xffffffff


	//   ....[2]....
        /*0034*/ 	.word	0xffffffff


	//   ....[3]....
        /*0038*/ 	.word	0xffffffff


	//   ....[4]....
        /*003c*/ 	.word	0xffffffff


	//   ....[5]....
        /*0040*/ 	.word	0xffffffff


	//   ....[6]....
        /*0044*/ 	.word	0xffffffff


	//   ....[7]....
        /*0048*/ 	.word	0xffffffff


	//   ....[8]....
        /*004c*/ 	.word	0xffffffff


	//   ....[9]....
        /*0050*/ 	.word	0xffffffff


	//   ....[10]....
        /*0054*/ 	.word	0xffffffff


	//   ....[11]....
        /*0058*/ 	.word	0xffffffff


	//   ....[12]....
        /*005c*/ 	.word	0xffffffff


	//   ....[13]....
        /*0060*/ 	.word	0xffffffff


	//   ....[14]....
        /*0064*/ 	.word	0xffffffff


	//   ....[15]....
        /*0068*/ 	.word	0xffffffff


	//   ....[16]....
        /*006c*/ 	.word	0xffffffff


	//   ....[17]....
        /*0070*/ 	.word	0xffffffff


	//----- nvinfo : EIATTR_COOP_GROUP_INSTR_OFFSETS
	.align		4
.L_2760:
        /*0074*/ 	.byte	0x04, 0x28
        /*0076*/ 	.short	(.L_2762 - .L_2761)


	//   ....[0]....
.L_2761:
        /*0078*/ 	.word	0x00001980


	//   ....[1]....
        /*007c*/ 	.word	0x000019a0


	//   ....[2]....
        /*0080*/ 	.word	0x000019c0


	//   ....[3]....
        /*0084*/ 	.word	0x000019e0


	//   ....[4]....
        /*0088*/ 	.word	0x00001a00


	//   ....[5]....
        /*008c*/ 	.word	0x00001e30


	//   ....[6]....
        /*0090*/ 	.word	0x00001e60


	//   ....[7]....
        /*0094*/ 	.word	0x00001ea0


	//   ....[8]....
        /*0098*/ 	.word	0x00001ee0


	//   ....[9]....
        /*009c*/ 	.word	0x00001f10


	//   ....[10]....
        /*00a0*/ 	.word	0x00001f90


	//   ....[11]....
        /*00a4*/ 	.word	0x00001ff0


	//   ....[12]....
        /*00a8*/ 	.word	0x00002030


	//   ....[13]....
        /*00ac*/ 	.word	0x00002050


	//   ....[14]....
        /*00b0*/ 	.word	0x000020f0


	//   ....[15]....
        /*00b4*/ 	.word	0x00002130


	//   ....[16]....
        /*00b8*/ 	.word	0x000021d0


	//   ....[17]....
        /*00bc*/ 	.word	0x00002200


	//----- nvinfo : EIATTR_VRC_CTA_INIT_COUNT
	.align		4
.L_2762:
        /*00c0*/ 	.byte	0x02, 0x4a
	.zero		1
	.zero		1


	//----- nvinfo : EIATTR_EXIT_INSTR_OFFSETS
	.align		4
        /*00c4*/ 	.byte	0x04, 0x1c
        /*00c6*/ 	.short	(.L_2764 - .L_2763)


	//   ....[0]....
.L_2763:
        /*00c8*/ 	.word	0x00000270


	//   ....[1]....
        /*00cc*/ 	.word	0x00002f60


	//----- nvinfo : EIATTR_MAX_THREADS
	.align		4
.L_2764:
        /*00d0*/ 	.byte	0x04, 0x05
        /*00d2*/ 	.short	(.L_2766 - .L_2765)
.L_2765:
        /*00d4*/ 	.word	0x00000080
        /*00d8*/ 	.word	0x00000001
        /*00dc*/ 	.word	0x00000001


	//----- nvinfo : EIATTR_CBANK_PARAM_SIZE
	.align		4
.L_2766:
        /*00e0*/ 	.byte	0x03, 0x19
        /*00e2*/ 	.short	0x00e8


	//----- nvinfo : EIATTR_PARAM_CBANK
	.align		4
        /*00e4*/ 	.byte	0x04, 0x0a
        /*00e6*/ 	.short	(.L_2768 - .L_2767)
	.align		4
.L_2767:
        /*00e8*/ 	.word	index@(.nv.constant0._ZN10layer_norm13ln_fwd_kernelINS_13Kernel_traitsI6__halfS2_fS2_fjLj4096ELj1ELj1ELj4ELj16ENS_18Kernel_traits_baseILj4096ES2_S2_fS2_fjLj128EEEEELb0ELb0ELb1ELb1EEEvNS_9FwdParamsE)
        /*00ec*/ 	.short	0x0380
        /*00ee*/ 	.short	0x00e8


	//----- nvinfo : EIATTR_SW_WAR
	.align		4
.L_2768:
        /*00f0*/ 	.byte	0x04, 0x36
        /*00f2*/ 	.short	(.L_2770 - .L_2769)
.L_2769:
        /*00f4*/ 	.word	0x00000008
.L_2770:


//--------------------- .nv.info._ZN10layer_norm13ln_fwd_kernelINS_13Kernel_traitsI6__halfS2_fS2_fjLj4096ELj1ELj1ELj4ELj16ENS_18Kernel_traits_baseILj4096ES2_S2_fS2_fjLj128EEEEELb0ELb1ELb0ELb0EEEvNS_9FwdParamsE --------------------------
	.section	.nv.info._ZN10layer_norm13ln_fwd_kernelINS_13Kernel_traitsI6__halfS2_fS2_fjLj4096ELj1ELj1ELj4ELj16ENS_18Kernel_traits_baseILj4096ES2_S2_fS2_fjLj128EEEEELb0ELb1ELb0ELb0EEEvNS_9FwdParamsE,"",@"SHT_CUDA_INFO"
	.sectionflags	@""
	.align	4


	//----- nvinfo : EIATTR_CUDA_API_VERSION
	.align		4
        /*0000*/ 	.byte	0x04, 0x37
        /*0002*/ 	.short	(.L_2772 - .L_2771)
.L_2771:
        /*0004*/ 	.word	0x00000082


	//----- nvinfo : EIATTR_KPARAM_INFO
	.align		4
.L_2772:
        /*0008*/ 	.byte	0x04, 0x17
        /*000a*/ 	.short	(.L_2774 - .L_2773)
.L_2773:
        /*000c*/ 	.word	0x00000000
        /*0010*/ 	.short	0x0000
        /*0012*/ 	.short	0x0000
        /*0014*/ 	.byte	0x00, 0xf0, 0xa1, 0x03


	//----- nvinfo : EIATTR_SPARSE_MMA_MASK
	.align		4
.L_2774:
        /*0018*/ 	.byte	0x03, 0x50
        /*001a*/ 	.short	0x0000


	//----- nvinfo : EIATTR_MAXREG_COUNT
	.align		4
        /*001c*/ 	.byte	0x03, 0x1b
        /*001e*/ 	.short	0x00ff


	//----- nvinfo : EIATTR_NUM_BARRIERS
	.align		4
        /*0020*/ 	.byte	0x02, 0x4c
        /*0022*/ 	.byte	0x01
	.zero		1


	//----- nvinfo : EIATTR_MERCURY_ISA_VERSION
	.align		4
        /*0024*/ 	.byte	0x03, 0x5f
        /*0026*/ 	.short	0x0101


	//----- nvinfo : EIATTR_COOP_GROUP_MASK_REGIDS
	.align		4
        /*0028*/ 	.byte	0x04, 0x29
        /*002a*/ 	.short	(.L_2776 - .L_2775)


	//   ....[0]....
.L_2775:
        /*002c*/ 	.word	0xffffffff


	//   ....[1]....
        /*0030*/ 	.word	0xffffffff


	//   ....[2]....
        /*0034*/ 	.word	0xffffffff


	//   ....[3]....
        /*0038*/ 	.word	0xffffffff


	//   ....[4]....
        /*003c*/ 	.word	0xffffffff


	//   ....[5]....
        /*0040*/ 	.word	0xffffffff


	//   ....[6]....
        /*0044*/ 	.word	0xffffffff


	//   ....[7]....
        /*0048*/ 	.word	0xffffffff


	//   ....[8]....
        /*004c*/ 	.word	0xffffffff


	//   ....[9]....
        /*0050*/ 	.word	0xffffffff


	//   ....[10]....
        /*0054*/ 	.word	0xffffffff


	//   ....[11]....
        /*0058*/ 	.word	0xffffffff


	//   ....[12]....
        /*005c*/ 	.word	0xffffffff


	//   ....[13]....
        /*0060*/ 	.word	0xffffffff


	//   ....[14]....
        /*0064*/ 	.word	0xffffffff


	//   ....[15]....
        /*0068*/ 	.word	0xffffffff


	//   ....[16]....
        /*006c*/ 	.word	0xffffffff


	//   ....[17]....
        /*0070*/ 	.word	0xffffffff


	//----- nvinfo : EIATTR_COOP_GROUP_INSTR_OFFSETS
	.align		4
.L_2776:
        /*0074*/ 	.byte	0x04, 0x28
        /*0076*/ 	.short	(.L_2778 - .L_2777)


	//   ....[0]....
.L_2777:
        /*0078*/ 	.word	0x000020a0


	//   ....[1]....
        /*007c*/ 	.word	0x000020c0


	//   ....[2]....
        /*0080*/ 	.word	0x000020e0


	//   ....[3]....
        /*0084*/ 	.word	0x00002100


	//   ....[4]....
        /*0088*/ 	.word	0x00002120


	//   ....[5]....
        /*008c*/ 	.word	0x00002590


	//   ....[6]....
        /*0090*/ 	.word	0x000025c0


	//   ....[7]....
        /*0094*/ 	.word	0x000025f0


	//   ....[8]....
        /*0098*/ 	.word	0x00002610


	//   ....[9]....
        /*009c*/ 	.word	0x00002640


	//   ....[10]....
        /*00a0*/ 	.word	0x000026c0


	//   ....[11]....
        /*00a4*/ 	.word	0x00002730


	//   ....[12]....
        /*00a8*/ 	.word	0x00002750


	//   ....[13]....
        /*00ac*/ 	.word	0x00002760


	//   ....[14]....
        /*00b0*/ 	.word	0x00002810


	//   ....[15]....
        /*00b4*/ 	.word	0x00002860


	//   ....[16]....
        /*00b8*/ 	.word	0x00002900


	//   ....[17]....
        /*00bc*/ 	.word	0x00002920


	//----- nvinfo : EIATTR_VRC_CTA_INIT_COUNT
	.align		4
.L_2778:
        /*00c0*/ 	.byte	0x02, 0x4a
	.zero		1
	.zero		1


	//----- nvinfo : EIATTR_EXIT_INSTR_OFFSETS
	.align		4
        /*00c4*/ 	.byte	0x04, 0x1c
        /*00c6*/ 	.short	(.L_2780 - .L_2779)


	//   ....[0]....
.L_2779:
        /*00c8*/ 	.word	0x000006e0


	//   ....[1]....
        /*00cc*/ 	.word	0x000036d0


	//----- nvinfo : EIATTR_MAX_THREADS
	.align		4
.L_2780:
        /*00d0*/ 	.byte	0x04, 0x05
        /*00d2*/ 	.short	(.L_2782 - .L_2781)
.L_2781:
        /*00d4*/ 	.word	0x00000080
        /*00d8*/ 	.word	0x00000001
        /*00dc*/ 	.word	0x00000001


	//----- nvinfo : EIATTR_CRS_STACK_SIZE
	.align		4
.L_2782:
        /*00e0*/ 	.byte	0x04, 0x1e
        /*00e2*/ 	.short	(.L_2784 - .L_2783)
.L_2783:
        /*00e4*/ 	.word	0x00000000


	//----- nvinfo : EIATTR_CBANK_PARAM_SIZE
	.align		4
.L_2784:
        /*00e8*/ 	.byte	0x03, 0x19
        /*00ea*/ 	.short	0x00e8


	//----- nvinfo : EIATTR_PARAM_CBANK
	.align		4
        /*00ec*/ 	.byte	0x04, 0x0a
        /*00ee*/ 	.short	(.L_2786 - .L_2785)
	.align		4
.L_2785:
        /*00f0*/ 	.word	index@(.nv.constant0._ZN10layer_norm13ln_fwd_kernelINS_13Kernel_traitsI6__halfS2_fS2_fjLj4096ELj1ELj1ELj4ELj16ENS_18Kernel_traits_baseILj4096ES2_S2_fS2_fjLj128EEEEELb0ELb1ELb0ELb0EEEvNS_9FwdParamsE)
        /*00f4*/ 	.short	0x0380
        /*00f6*/ 	.short	0x00e8


	//----- nvinfo : EIATTR_SW_WAR
	.align		4
.L_2786:
        /*00f8*/ 	.byte	0x04, 0x36
        /*00fa*/ 	.short	(.L_2788 - .L_2787)
.L_2787:
        /*00fc*/ 	.word	0x00000008
.L_2788:


//--------------------- .nv.info._ZN10layer_norm13ln_fwd_kernelINS_13Kernel_traitsI6__halfS2_fS2_fjLj4096ELj1ELj1ELj4ELj16ENS_18Kernel_traits_baseILj4096ES2_S2_fS2_fjLj128EEEEELb0ELb1ELb0ELb1EEEvNS_9FwdParamsE --------------------------
	.section	.nv.info._ZN10layer_norm13ln_fwd_kernelINS_13Kernel_traitsI6__halfS2_fS2_fjLj4096ELj1ELj1ELj4ELj16ENS_18Kernel_traits_baseILj4096ES2_S2_fS2_fjLj128EEEEELb0ELb1ELb0ELb1EEEvNS_9FwdParamsE,"",@"SHT_CUDA_INFO"
	.sectionflags	@""
	.align	4


	//----- nvinfo : EIATTR_CUDA_API_VERSION
	.align		4
        /*0000*/ 	.byte	0x04, 0x37
        /*0002*/ 	.short	(.L_2790 - .L_2789)
.L_2789:
        /*0004*/ 	.word	0x00000082


	//----- nvinfo : EIATTR_KPARAM_INFO
	.align		4
.L_2790:
        /*0008*/ 	.byte	0x04, 0x17
        /*000a*/ 	.short	(.L_2792 - .L_2791)
.L_2791:
        /*000c*/ 	.word	0x00000000
        /*0010*/ 	.short	0x0000
        /*0012*/ 	.short	0x0000
        /*0014*/ 	.byte	0x00, 0xf0, 0xa1, 0x03


	//----- nvinfo : EIATTR_SPARSE_MMA_MASK
	.align		4
.L_2792:
        /*0018*/ 	.byte	0x03, 0x50
        /*001a*/ 	.short	0x0000


	//----- nvinfo : EIATTR_MAXREG_COUNT
	.align		4
        /*001c*/ 	.byte	0x03, 0x1b
        /*001e*/ 	.short	0x00ff


	//----- nvinfo : EIATTR_NUM_BARRIERS
	.align		4
        /*0020*/ 	.byte	0x02, 0x4c
        /*0022*/ 	.byte	0x01
	.zero		1


	//----- nvinfo : EIATTR_MERCURY_ISA_VERSION
	.align		4
        /*0024*/ 	.byte	0x03, 0x5f
        /*0026*/ 	.short	0x0101


	//----- nvinfo : EIATTR_COOP_GROUP_MASK_REGIDS
	.align		4
        /*0028*/ 	.byte	0x04, 0x29
        /*002a*/ 	.short	(.L_2794 - .L_2793)


	//   ....[0]....
.L_2793:
        /*002c*/ 	.word	0xffffffff


	//   ....[1]....
        /*0030*/ 	.word	0xffffffff


	//   ....[2]....
        /*0034*/ 	.word	0xffffffff


	//   ....[3]....
        /*0038*/ 	.word	0xffffffff


	//   ....[4]....
        /*003c*/ 	.word	0xffffffff


	//   ....[5]....
        /*0040*/ 	.word	0xffffffff


	//   ....[6]....
        /*0044*/ 	.word	0xffffffff


	//   ....[7]....
        /*0048*/ 	.word	0xffffffff


	//   ....[8]....
        /*004c*/ 	.word	0xffffffff


	//   ....[9]....
        /*0050*/ 	.word	0xffffffff


	//   ....[10]....
        /*0054*/ 	.word	0xffffffff


	//   ....[11]....
        /*0058*/ 	.word	0xffffffff


	//   ....[12]....
        /*005c*/ 	.word	0xffffffff


	//   ....[13]....
        /*0060*/ 	.word	0xffffffff


	//   ....[14]....
        /*0064*/ 	.word	0xffffffff


	//   ....[15]....
        /*0068*/ 	.word	0xffffffff


	//   ....[16]....
        /*006c*/ 	.word	0xffffffff


	//   ....[17]....
        /*0070*/ 	.word	0xffffffff


	//----- nvinfo : EIATTR_COOP_GROUP_INSTR_OFFSETS
	.align		4
.L_2794:
        /*0074*/ 	.byte	0x04, 0x28
        /*0076*/ 	.short	(.L_2796 - .L_2795)


	//   ....[0]....
.L_2795:
        /*0078*/ 	.word	0x00001cf0


	//   ....[1]....
        /*007c*/ 	.word	0x00001d10


	//   ....[2]....
        /*0080*/ 	.word	0x00001d30


	//   ....[3]....
        /*0084*/ 	.word	0x00001d50


	//   ....[4]....
        /*0088*/ 	.word	0x00001d70


	//   ....[5]....
        /*008c*/ 	.word	0x000021a0


	//   ....[6]....
        /*0090*/ 	.word	0x000021c0


	//   ....[7]....
        /*0094*/ 	.word	0x000021e0


	//   ....[8]....
        /*0098*/ 	.word	0x00002200


	//   ....[9]....
        /*009c*/ 	.word	0x00002220


	//   ....[10]....
        /*00a0*/ 	.word	0x000023e0


	//   ....[11]....
        /*00a4*/ 	.word	0x00002420


	//   ....[12]....
        /*00a8*/ 	.word	0x00002440


	//   ....[13]....
        /*00ac*/ 	.word	0x000024a0


	//   ....[14]....
        /*00b0*/ 	.word	0x000024e0


	//   ....[15]....
        /*00b4*/ 	.word	0x00002560


	//   ....[16]....
        /*00b8*/ 	.word	0x000025d0


	//   ....[17]....
        /*00bc*/ 	.word	0x00002620


	//----- nvinfo : EIATTR_VRC_CTA_INIT_COUNT
	.align		4
.L_2796:
        /*00c0*/ 	.byte	0x02, 0x4a
	.zero		1
	.zero		1


	//----- nvinfo : EIATTR_EXIT_INSTR_OFFSETS
	.align		4
        /*00c4*/ 	.byte	0x04, 0x1c
        /*00c6*/ 	.short	(.L_2798 - .L_2797)


	//   ....[0]....
.L_2797:
        /*00c8*/ 	.word	0x00000460


	//   ....[1]....
        /*00cc*/ 	.word	0x000032a0


	//----- nvinfo : EIATTR_MAX_THREADS
	.align		4
.L_2798:
        /*00d0*/ 	.byte	0x04, 0x05
        /*00d2*/ 	.short	(.L_2800 - .L_2799)
.L_2799:
        /*00d4*/ 	.word	0x00000080
        /*00d8*/ 	.word	0x00000001
        /*00dc*/ 	.word	0x00000001


	//----- nvinfo : EIATTR_CRS_STACK_SIZE
	.align		4
.L_2800:
        /*00e0*/ 	.byte	0x04, 0x1e
        /*00e2*/ 	.short	(.L_2802 - .L_2801)
.L_2801:
        /*00e4*/ 	.word	0x00000000


	//----- nvinfo : EIATTR_CBANK_PARAM_SIZE
	.align		4
.L_2802:
        /*00e8*/ 	.byte	0x03, 0x19
        /*00ea*/ 	.short	0x00e8


	//----- nvinfo : EIATTR_PARAM_CBANK
	.align		4
        /*00ec*/ 	.byte	0x04, 0x0a
        /*00ee*/ 	.short	(.L_2804 - .L_2803)
	.align		4
.L_2803:
        /*00f0*/ 	.word	index@(.nv.constant0._ZN10layer_norm13ln_fwd_kernelINS_13Kernel_traitsI6__halfS2_fS2_fjLj4096ELj1ELj1ELj4ELj16ENS_18Kernel_traits_baseILj4096ES2_S2_fS2_fjLj128EEEEELb0ELb1ELb0ELb1EEEvNS_9FwdParamsE)
        /*00f4*/ 	.short	0x0380
        /*00f6*/ 	.short	0x00e8


	//----- nvinfo : EIATTR_SW_WAR
	.align		4
.L_2804:
        /*00f8*/ 	.byte	0x04, 0x36
        /*00fa*/ 	.short	(.L_2806 - .L_2805)
.L_2805:
        /*00fc*/ 	.word	0x00000008
.L_2806:


//--------------------- .nv.info._ZN10layer_norm13ln_fwd_kernelINS_13Kernel_traitsI6__halfS2_fS2_fjLj4096ELj1ELj1ELj4ELj16ENS_18Kernel_traits_baseILj4096ES2_S2_fS2_fjLj128EEEEELb0ELb1ELb1ELb0EEEvNS_9FwdParamsE --------------------------
	.section	.nv.info._ZN10layer_norm13ln_fwd_kernelINS_13Kernel_traitsI6__halfS2_fS2_fjLj4096ELj1ELj1ELj4ELj16ENS_18Kernel_traits_baseILj4096ES2_S2_fS2_fjLj128EEEEELb0ELb1ELb1ELb0EEEvNS_9FwdParamsE,"",@"SHT_CUDA_INFO"
	.sectionflags	@""
	.align	4


	//----- nvinfo : EIATTR_CUDA_API_VERSION
	.align		4
        /*0000*/ 	.byte	0x04, 0x37
        /*0002*/ 	.short	(.L_2808 - .L_2807)
.L_2807:
        /*0004*/ 	.word	0x00000082


	//----- nvinfo : EIATTR_KPARAM_INFO
	.align		4
.L_2808:
        /*0008*/ 	.byte	0x04, 0x17
        /*000a*/ 	.short	(.L_2810 - .L_2809)
.L_2809:
        /*000c*/ 	.word	0x00000000
        /*0010*/ 	.short	0x0000
        /*0012*/ 	.short	0x0000
        /*0014*/ 	.byte	0x00, 0xf0, 0xa1, 0x03


	//----- nvinfo : EIATTR_SPARSE_MMA_MASK
	.align		4
.L_2810:
        /*0018*/ 	.byte	0x03, 0x50
        /*001a*/ 	.short	0x0000


	//----- nvinfo : EIATTR_MAXREG_COUNT
	.align		4
        /*001c*/ 	.byte	0x03, 0x1b
        /*001e*/ 	.short	0x00ff


	//----- nvinfo : EIATTR_NUM_BARRIERS
	.align		4
        /*0020*/ 	.byte	0x02, 0x4c
        /*0022*/ 	.byte	0x01
	.zero		1


	//----- nvinfo : EIATTR_MERCURY_ISA_VERSION
	.align		4
        /*0024*/ 	.byte	0x03, 0x5f
        /*0026*/ 	.short	0x0101


	//----- nvinfo : EIATTR_COOP_GROUP_MASK_REGIDS
	.align		4
        /*0028*/ 	.byte	0x04, 0x29
        /*002a*/ 	.short	(.L_2812 - .L_2811)


	//   ....[0]....
.L_2811:
        /*002c*/ 	.word	0xffffffff


	//   ....[1]....
        /*0030*/ 	.word	0xffffffff


	//   ....[2]....
        /*0034*/ 	.word	0xffffffff


	//   ....[3]....
        /*0038*/ 	.word	0xffffffff


	//   ....[4]....
        /*003c*/ 	.word	0xffffffff


	//   ....[5]....
        /*0040*/ 	.word	0xffffffff


	//   ....[6]....
        /*0044*/ 	.word	0xffffffff


	//   ....[7]....
        /*0048*/ 	.word	0xffffffff


	//   ....[8]....
        /*004c*/ 	.word	0xffffffff


	//   ....[9]....
        /*0050*/ 	.word	0xffffffff


	//   ....[10]....
        /*0054*/ 	.word	0xffffffff


	//   ....[11]....
        /*0058*/ 	.word	0xffffffff


	//   ....[12]....
        /*005c*/ 	.word	0xffffffff


	//   ....[13]....
        /*0060*/ 	.word	0xffffffff


	//   ....[14]....
        /*0064*/ 	.word	0xffffffff


	//   ....[15]....
        /*0068*/ 	.word	0xffffffff


	//   ....[16]....
        /*006c*/ 	.word	0xffffffff


	//   ....[17]....
        /*0070*/ 	.word	0xffffffff


	//----- nvinfo : EIATTR_COOP_GROUP_INSTR_OFFSETS
	.align		4
.L_2812:
        /*0074*/ 	.byte	0x04, 0x28
        /*0076*/ 	.short	(.L_2814 - .L_2813)


	//   ....[0]....
.L_2813:
        /*0078*/ 	.word	0x00002820


	//   ....[1]....
        /*007c*/ 	.word	0x00002840


	//   ....[2]....
        /*0080*/ 	.word	0x00002860


	//   ....[3]....
        /*0084*/ 	.word	0x00002880


	//   ....[4]....
        /*0088*/ 	.word	0x000028a0


	//   ....[5]....
        /*008c*/ 	.word	0x00002ce0


	//   ....[6]....
        /*0090*/ 	.word	0x00002d00


	//   ....[7]....
        /*0094*/ 	.word	0x00002d20


	//   ....[8]....
        /*0098*/ 	.word	0x00002d40


	//   ....[9]....
        /*009c*/ 	.word	0x00002d70


	//   ....[10]....
        /*00a0*/ 	.word	0x00002f10


	//   ....[11]....
        /*00a4*/ 	.word	0x00002f40


	//   ....[12]....
        /*00a8*/ 	.word	0x00002f50


	//   ....[13]....
        /*00ac*/ 	.word	0x00002f90


	//   ....[14]....
        /*00b0*/ 	.word	0x00003070


	//   ....[15]....
        /*00b4*/ 	.word	0x000030a0


	//   ....[16]....
        /*00b8*/ 	.word	0x00003140


	//   ....[17]....
        /*00bc*/ 	.word	0x00003170


	//----- nvinfo : EIATTR_VRC_CTA_INIT_COUNT
	.align		4
.L_2814:
        /*00c0*/ 	.byte	0x02, 0x4a
	.zero		1
	.zero		1


	//----- nvinfo : EIATTR_EXIT_INSTR_OFFSETS
	.align		4
        /*00c4*/ 	.byte	0x04, 0x1c
        /*00c6*/ 	.short	(.L_2816 - .L_2815)


	//   ....[0]....
.L_2815:
        /*00c8*/ 	.word	0x000006c0


	//   ....[1]....
        /*00cc*/ 	.word	0x00003fa0


	//----- nvinfo : EIATTR_MAX_THREADS
	.align		4
.L_2816:
        /*00d0*/ 	.byte	0x04, 0x05
        /*00d2*/ 	.short	(.L_2818 - .L_2817)
.L_2817:
        /*00d4*/ 	.word	0x00000080
        /*00d8*/ 	.word	0x00000001
        /*00dc*/ 	.word	0x00000001


	//----- nvinfo : EIATTR_CRS_STACK_SIZE
	.align		4
.L_2818:
        /*00e0*/ 	.byte	0x04, 0x1e
        /*00e2*/ 	.short	(.L_2820 - .L_2819)
.L_2819:
        /*00e4*/ 	.word	0x00000000


	//----- nvinfo : EIATTR_CBANK_PARAM_SIZE
	.align		4
.L_2820:
        /*00e8*/ 	.byte	0x03, 0x19
        /*00ea*/ 	.short	0x00e8


	//----- nvinfo : EIATTR_PARAM_CBANK
	.align		4
        /*00ec*/ 	.byte	0x04, 0x0a
        /*00ee*/ 	.short	(.L_2822 - .L_2821)
	.align		4
.L_2821:
        /*00f0*/ 	.word	index@(.nv.constant0._ZN10layer_norm13ln_fwd_kernelINS_13Kernel_traitsI6__halfS2_fS2_fjLj4096ELj1ELj1ELj4ELj16ENS_18Kernel_traits_baseILj4096ES2_S2_fS2_fjLj128EEEEELb0ELb1ELb1ELb0EEEvNS_9FwdParamsE)
        /*00f4*/ 	.short	0x0380
        /*00f6*/ 	.short	0x00e8


	//----- nvinfo : EIATTR_SW_WAR
	.align		4
.L_2822:
        /*00f8*/ 	.byte	0x04, 0x36
        /*00fa*/ 	.short	(.L_2824 - .L_2823)
.L_2823:
        /*00fc*/ 	.word	0x00000008
.L_2824:


//--------------------- .nv.info._ZN10layer_norm13ln_fwd_kernelINS_13Kernel_traitsI6__halfS2_fS2_fjLj4096ELj1ELj1ELj4ELj16ENS_18Kernel_traits_baseILj4096ES2_S2_fS2_fjLj128EEEEELb0ELb1ELb1ELb1EEEvNS_9FwdParamsE --------------------------
	.section	.nv.info._ZN10layer_norm13ln_fwd_kernelINS_13Kernel_traitsI6__halfS2_fS2_fjLj4096ELj1ELj1ELj4ELj16ENS_18Kernel_traits_baseILj4096ES2_S2_fS2_fjLj128EEEEELb0ELb1ELb1ELb1EEEvNS_9FwdParamsE,"",@"SHT_CUDA_INFO"
	.sectionflags	@""
	.align	4


	//----- nvinfo : EIATTR_CUDA_API_VERSION
	.align		4
        /*0000*/ 	.byte	0x04, 0x37
        /*0002*/ 	.short	(.L_2826 - .L_2825)
.L_2825:
        /*0004*/ 	.word	0x00000082


	//----- nvinfo : EIATTR_KPARAM_INFO
	.align		4
.L_2826:
        /*0008*/ 	.byte	0x04, 0x17
        /*000a*/ 	.short	(.L_2828 - .L_2827)
.L_2827:
        /*000c*/ 	.word	0x00000000
        /*0010*/ 	.short	0x0000
        /*0012*/ 	.short	0x0000
        /*0014*/ 	.byte	0x00, 0xf0, 0xa1, 0x03


	//----- nvinfo : EIATTR_SPARSE_MMA_MASK
	.align		4
.L_2828:
        /*0018*/ 	.byte	0x03, 0x50
        /*001a*/ 	.short	0x0000


	//----- nvinfo : EIATTR_MAXREG_COUNT
	.align		4
        /*001c*/ 	.byte	0x03, 0x1b
        /*001e*/ 	.short	0x00ff


	//----- nvinfo : EIATTR_NUM_BARRIERS
	.align		4
        /*0020*/ 	.byte	0x02, 0x4c
        /*0022*/ 	.byte	0x01
	.zero		1


	//----- nvinfo : EIATTR_MERCURY_ISA_VERSION
	.align		4
        /*0024*/ 	.byte	0x03, 0x5f
        /*0026*/ 	.short	0x0101


	//----- nvinfo : EIATTR_COOP_GROUP_MASK_REGIDS
	.align		4
        /*0028*/ 	.byte	0x04, 0x29
        /*002a*/ 	.short	(.L_2830 - .L_2829)


	//   ....[0]....
.L_2829:
        /*002c*/ 	.word	0xffffffff


	//   ....[1]....
        /*0030*/ 	.word	0xffffffff


	//   ....[2]....
        /*0034*/ 	.word	0xffffffff


	//   ....[3]....
        /*0038*/ 	.word	0xffffffff


	//   ....[4]....
        /*003c*/ 	.word	0xffffffff


	//   ....[5]....
        /*0040*/ 	.word	0xffffffff


	//   ....[6]....
        /*0044*/ 	.word	0xffffffff


	//   ....[7]....
        /*0048*/ 	.word	0xffffffff


	//   ....[8]....
        /*004c*/ 	.word	0xffffffff


	//   ....[9]....
        /*0050*/ 	.word	0xffffffff


	//   ....[10]....
        /*0054*/ 	.word	0xffffffff


	//   ....[11]....
        /*0058*/ 	.word	0xffffffff


	//   ....[12]....
        /*005c*/ 	.word	0xffffffff


	//   ....[13]....
        /*0060*/ 	.word	0xffffffff


	//   ....[14]....
        /*0064*/ 	.word	0xffffffff


	//   ....[15]....
        /*0068*/ 	.word	0xffffffff


	//   ....[16]....
        /*006c*/ 	.word	0xffffffff


	//   ....[17]....
        /*0070*/ 	.word	0xffffffff


	//----- nvinfo : EIATTR_COOP_GROUP_INSTR_OFFSETS
	.align		4
.L_2830:
        /*0074*/ 	.byte	0x04, 0x28
        /*0076*/ 	.short	(.L_2832 - .L_2831)


	//   ....[0]....
.L_2831:
        /*0078*/ 	.word	0x00002560


	//   ....[1]....
        /*007c*/ 	.word	0x00002580


	//   ....[2]....
        /*0080*/ 	.word	0x000025a0


	//   ....[3]....
        /*0084*/ 	.word	0x000025c0


	//   ....[4]....
        /*0088*/ 	.word	0x000025e0


	//   ....[5]....
        /*008c*/ 	.word	0x00002a10


	//   ....[6]....
        /*0090*/ 	.word	0x00002a30


	//   ....[7]....
        /*0094*/ 	.word	0x00002a60


	//   ....[8]....
        /*0098*/ 	.word	0x00002aa0


	//   ....[9]....
        /*009c*/ 	.word	0x00002ac0


	//   ....[10]....
        /*00a0*/ 	.word	0x00002b50


	//   ....[11]....
        /*00a4*/ 	.word	0x00002ba0


	//   ....[12]....
        /*00a8*/ 	.word	0x00002be0


	//   ....[13]....
        /*00ac*/ 	.word	0x00002c00


	//   ....[14]....
        /*00b0*/ 	.word	0x00002c90


	//   ....[15]....
        /*00b4*/ 	.word	0x00002cc0


	//   ....[16]....
        /*00b8*/ 	.word	0x00002d60


	//   ....[17]....
        /*00bc*/ 	.word	0x00002d90


	//----- nvinfo : EIATTR_VRC_CTA_INIT_COUNT
	.align		4
.L_2832:
        /*00c0*/ 	.byte	0x02, 0x4a
	.zero		1
	.zero		1


	//----- nvinfo : EIATTR_EXIT_INSTR_OFFSETS
	.align		4
        /*00c4*/ 	.byte	0x04, 0x1c
        /*00c6*/ 	.short	(.L_2834 - .L_2833)


	//   ....[0]....
.L_2833:
        /*00c8*/ 	.word	0x00000530


	//   ....[1]....
        /*00cc*/ 	.word	0x00003ad0


	//----- nvinfo : EIATTR_MAX_THREADS
	.align		4
.L_2834:
        /*00d0*/ 	.byte	0x04, 0x05
        /*00d2*/ 	.short	(.L_2836 - .L_2835)
.L_2835:
        /*00d4*/ 	.word	0x00000080
        /*00d8*/ 	.word	0x00000001
        /*00dc*/ 	.word	0x00000001


	//----- nvinfo : EIATTR_CBANK_PARAM_SIZE
	.align		4
.L_2836:
        /*00e0*/ 	.byte	0x03, 0x19
        /*00e2*/ 	.short	0x00e8


	//----- nvinfo : EIATTR_PARAM_CBANK
	.align		4
        /*00e4*/ 	.byte	0x04, 0x0a
        /*00e6*/ 	.short	(.L_2838 - .L_2837)
	.align		4
.L_2837:
        /*00e8*/ 	.word	index@(.nv.constant0._ZN10layer_norm13ln_fwd_kernelINS_13Kernel_traitsI6__halfS2_fS2_fjLj4096ELj1ELj1ELj4ELj16ENS_18Kernel_traits_baseILj4096ES2_S2_fS2_fjLj128EEEEELb0ELb1ELb1ELb1EEEvNS_9FwdParamsE)
        /*00ec*/ 	.short	0x0380
        /*00ee*/ 	.short	0x00e8


	//----- nvinfo : EIATTR_SW_WAR
	.align		4
.L_2838:
        /*00f0*/ 	.byte	0x04, 0x36
        /*00f2*/ 	.short	(.L_2840 - .L_2839)
.L_2839:
        /*00f4*/ 	.word	0x00000008
.L_2840:


//--------------------- .nv.info._ZN10layer_norm13ln_fwd_kernelINS_13Kernel_traitsI6__halfS2_fS2_fjLj4096ELj1ELj1ELj4ELj16ENS_18Kernel_traits_baseILj4096ES2_S2_fS2_fjLj128EEEEELb1ELb0ELb0ELb0EEEvNS_9FwdParamsE --------------------------
	.section	.nv.info._ZN10layer_norm13ln_fwd_kernelINS_13Kernel_traitsI6__halfS2_fS2_fjLj4096ELj1ELj1ELj4ELj16ENS_18Kernel_traits_baseILj4096ES2_S2_fS2_fjLj128EEEEELb1ELb0ELb0ELb0EEEvNS_9FwdParamsE,"",@"SHT_CUDA_INFO"
	.sectionflags	@""
	.align	4


	//----- nvinfo : EIATTR_CUDA_API_VERSION
	.align		4
        /*0000*/ 	.byte	0x04, 0x37
        /*0002*/ 	.short	(.L_2842 - .L_2841)
.L_2841:
        /*0004*/ 	.word	0x00000082


	//----- nvinfo : EIATTR_KPARAM_INFO
	.align		4
.L_2842:
        /*0008*/ 	.byte	0x04, 0x17
        /*000a*/ 	.short	(.L_2844 - .L_2843)
.L_2843:
        /*000c*/ 	.word	0x00000000
        /*0010*/ 	.short	0x0000
        /*0012*/ 	.short	0x0000
        /*0014*/ 	.byte	0x00, 0xf0, 0xa1, 0x03


	//----- nvinfo : EIATTR_SPARSE_MMA_MASK
	.align		4
.L_2844:
        /*0018*/ 	.byte	0x03, 0x50
        /*001a*/ 	.short	0x0000


	//----- nvinfo : EIATTR_MAXREG_COUNT
	.align		4
        /*001c*/ 	.byte	0x03, 0x1b
        /*001e*/ 	.short	0x00ff


	//----- nvinfo : EIATTR_NUM_BARRIERS
	.align		4
        /*0020*/ 	.byte	0x02, 0x4c
        /*0022*/ 	.byte	0x01
	.zero		1


	//----- nvinfo : EIATTR_MERCURY_ISA_VERSION
	.align		4
        /*0024*/ 	.byte	0x03, 0x5f
        /*0026*/ 	.short	0x0101


	//----- nvinfo : EIATTR_COOP_GROUP_MASK_REGIDS
	.align		4
        /*0028*/ 	.byte	0x04, 0x29
        /*002a*/ 	.short	(.L_2846 - .L_2845)


	//   ....[0]....
.L_2845:
        /*002c*/ 	.word	0xffffffff


	//   ....[1]....
        /*0030*/ 	.word	0xffffffff


	//   ....[2]....
        /*0034*/ 	.word	0xffffffff


	//   ....[3]....
        /*0038*/ 	.word	0xffffffff


	//   ....[4]....
        /*003c*/ 	.word	0xffffffff


	//   ....[5]....
        /*0040*/ 	.word	0xffffffff


	//   ....[6]....
        /*0044*/ 	.word	0xffffffff


	//   ....[7]....
        /*0048*/ 	.word	0xffffffff


	//   ....[8]....
        /*004c*/ 	.word	0xffffffff


	//   ....[9]....
        /*0050*/ 	.word	0xffffffff


	//   ....[10]....
        /*0054*/ 	.word	0xffffffff


	//   ....[11]....
        /*0058*/ 	.word	0xffffffff


	//   ....[12]....
        /*005c*/ 	.word	0xffffffff


	//   ....[13]....
        /*0060*/ 	.word	0xffffffff


	//   ....[14]....
        /*0064*/ 	.word	0xffffffff


	//   ....[15]....
        /*0068*/ 	.word	0xffffffff


	//   ....[16]....
        /*006c*/ 	.word	0xffffffff


	//   ....[17]....
        /*0070*/ 	.word	0xffffffff


	//----- nvinfo : EIATTR_COOP_GROUP_INSTR_OFFSETS
	.align		4
.L_2846:
        /*0074*/ 	.byte	0x04, 0x28
        /*0076*/ 	.short	(.L_2848 - .L_2847)


	//   ....[0]....
.L_2847:
        /*0078*/ 	.word	0x00015b60


	//   ....[1]....
        /*007c*/ 	.word	0x00015b80


	//   ....[2]....
        /*0080*/ 	.word	0x00015ba0


	//   ....[3]....
        /*0084*/ 	.word	0x00015bc0


	//   ....[4]....
        /*0088*/ 	.word	0x00015be0


	//   ....[5]....
        /*008c*/ 	.word	0x00016070


	//   ....[6]....
        /*0090*/ 	.word	0x00016090


	//   ....[7]....
        /*0094*/ 	.word	0x000160c0


	//   ....[8]....
        /*0098*/ 	.word	0x00016100


	//   ....[9]....
        /*009c*/ 	.word	0x00016120


	//   ....[10]....
        /*00a0*/ 	.word	0x00016140


	//   ....[11]....
        /*00a4*/ 	.word	0x000161b0


	//   ....[12]....
        /*00a8*/ 	.word	0x000161f0


	//   ....[13]....
        /*00ac*/ 	.word	0x00016250


	//   ....[14]....
        /*00b0*/ 	.word	0x00016290


	//   ....[15]....
        /*00b4*/ 	.word	0x000162e0


	//   ....[16]....
        /*00b8*/ 	.word	0x000163a0


	//   ....[17]....
        /*00bc*/ 	.word	0x000163c0


	//----- nvinfo : EIATTR_VRC_CTA_INIT_COUNT
	.align		4
.L_2848:
        /*00c0*/ 	.byte	0x02, 0x4a
	.zero		1
	.zero		1


	//----- nvinfo : EIATTR_EXIT_INSTR_OFFSETS
	.align		4
        /*00c4*/ 	.byte	0x04, 0x1c
        /*00c6*/ 	.short	(.L_2850 - .L_2849)


	//   ....[0]....
.L_2849:
        /*00c8*/ 	.word	0x000007c0


	//   ....[1]....
        /*00cc*/ 	.word	0x000171d0


	//----- nvinfo : EIATTR_INDIRECT_BRANCH_TARGETS
	.align		4
.L_2850:
        /*00d0*/ 	.byte	0x04, 0x34
        /*00d2*/ 	.short	(.L_2852 - .L_2851)


	//   ....[0]....
.L_2851:
        /*00d4*/ 	.word	.L_x_27134@srel
        /*00d8*/ 	.short	0x0
        /*00da*/ 	.short	0x0
        /*00dc*/ 	.word	0x3
        /*00e0*/ 	.word	.L_x_27135@srel
        /*00e4*/ 	.word	.L_x_27136@srel
        /*00e8*/ 	.word	.L_x_27137@srel


	//----- nvinfo : EIATTR_MAX_THREADS
	.align		4
.L_2852:
        /*00ec*/ 	.byte	0x04, 0x05
        /*00ee*/ 	.short	(.L_2854 - .L_2853)
.L_2853:
        /*00f0*/ 	.word	0x00000080
        /*00f4*/ 	.word	0x00000001
        /*00f8*/ 	.word	0x00000001


	//----- nvinfo : EIATTR_CRS_STACK_SIZE
	.align		4
.L_2854:
        /*00fc*/ 	.byte	0x04, 0x1e
        /*00fe*/ 	.short	(.L_2856 - .L_2855)
.L_2855:
        /*0100*/ 	.word	0x00000000


	//----- nvinfo : EIATTR_CBANK_PARAM_SIZE
	.align		4
.L_2856:
        /*0104*/ 	.byte	0x03, 0x19
        /*0106*/ 	.short	0x00e8


	//----- nvinfo : EIATTR_PARAM_CBANK
	.align		4
        /*0108*/ 	.byte	0x04, 0x0a
        /*010a*/ 	.short	(.L_2858 - .L_2857)
	.align		4
.L_2857:
        /*010c*/ 	.word	index@(.nv.constant0._ZN10layer_norm13ln_fwd_kernelINS_13Kernel_traitsI6__halfS2_fS2_fjLj4096ELj1ELj1ELj4ELj16ENS_18Kernel_traits_baseILj4096ES2_S2_fS2_fjLj128EEEEELb1ELb0ELb0ELb0EEEvNS_9FwdParamsE)
        /*0110*/ 	.short	0x0380
        /*0112*/ 	.short	0x00e8


	//----- nvinfo : EIATTR_SW_WAR
	.align		4
.L_2858:
        /*0114*/ 	.byte	0x04, 0x36
        /*0116*/ 	.short	(.L_2860 - .L_2859)
.L_2859:
        /*0118*/ 	.word	0x00000008
.L_2860:


//--------------------- .nv.info._ZN10layer_norm13ln_fwd_kernelINS_13Kernel_traitsI6__halfS2_fS2_fjLj4096ELj1ELj1ELj4ELj16ENS_18Kernel_traits_baseILj4096ES2_S2_fS2_fjLj128EEEEELb1ELb0ELb0ELb1EEEvNS_9FwdParamsE --------------------------
	.section	.nv.info._ZN10layer_norm13ln_fwd_kernelINS_13Kernel_traitsI6__halfS2_fS2_fjLj4096ELj1ELj1ELj4ELj16ENS_18Kernel_traits_baseILj4096ES2_S2_fS2_fjLj128EEEEELb1ELb0ELb0ELb1EEEvNS_9FwdParamsE,"",@"SHT_CUDA_INFO"
	.sectionflags	@""
	.align	4


	//----- nvinfo : EIATTR_CUDA_API_VERSION
	.align		4
        /*0000*/ 	.byte	0x04, 0x37
        /*0002*/ 	.short	(.L_2862 - .L_2861)
.L_2861:
        /*0004*/ 	.word	0x00000082


	//----- nvinfo : EIATTR_KPARAM_INFO
	.align		4
.L_2862:
        /*0008*/ 	.byte	0x04, 0x17
        /*000a*/ 	.short	(.L_2864 - .L_2863)
.L_2863:
        /*000c*/ 	.word	0x00000000
        /*0010*/ 	.short	0x0000
        /*0012*/ 	.short	0x0000
        /*0014*/ 	.byte	0x00, 0xf0, 0xa1, 0x03


	//----- nvinfo : EIATTR_SPARSE_MMA_MASK
	.align		4
.L_2864:
        /*0018*/ 	.byte	0x03, 0x50
        /*001a*/ 	.short	0x0000


	//----- nvinfo : EIATTR_MAXREG_COUNT
	.align		4
        /*001c*/ 	.byte	0x03, 0x1b
        /*001e*/ 	.short	0x00ff


	//----- nvinfo : EIATTR_NUM_BARRIERS
	.align		4
        /*0020*/ 	.byte	0x02, 0x4c
        /*0022*/ 	.byte	0x01
	.zero		1


	//----- nvinfo : EIATTR_ANNOTATIONS
	.align		4
        /*0024*/ 	.byte	0x04, 0x55
        /*0026*/ 	.short	(.L_2866 - .L_2865)


	//   ....[0]....
.L_2865:
        /*0028*/ 	.word	0x00000001
        /*002c*/ 	.byte	0x00, 0x03, 0x00, 0x00, 0x01, 0x00, 0x00, 0x00, 0x80, 0x49, 0x01, 0x00


	//----- nvinfo : EIATTR_MERCURY_ISA_VERSION
	.align		4
.L_2866:
        /*0038*/ 	.byte	0x03, 0x5f
        /*003a*/ 	.short	0x0101


	//----- nvinfo : EIATTR_COOP_GROUP_MASK_REGIDS
	.align		4
        /*003c*/ 	.byte	0x04, 0x29
        /*003e*/ 	.short	(.L_2868 - .L_2867)


	//   ....[0]....
.L_2867:
        /*0040*/ 	.word	0xffffffff


	//   ....[1]....
        /*0044*/ 	.word	0xffffffff


	//   ....[2]....
        /*0048*/ 	.word	0xffffffff


	//   ....[3]....
        /*004c*/ 	.word	0xffffffff


	//   ....[4]....
        /*0050*/ 	.word	0xffffffff


	//   ....[5]....
        /*0054*/ 	.word	0xffffffff


	//   ....[6]....
        /*0058*/ 	.word	0xffffffff


	//   ....[7]....
        /*005c*/ 	.word	0xffffffff


	//   ....[8]....
        /*0060*/ 	.word	0xffffffff


	//   ....[9]....
        /*0064*/ 	.word	0xffffffff


	//   ....[10]....
        /*0068*/ 	.word	0xffffffff


	//   ....[11]....
        /*006c*/ 	.word	0xffffffff


	//   ....[12]....
        /*0070*/ 	.word	0xffffffff


	//   ....[13]....
        /*0074*/ 	.word	0xffffffff


	//   ....[14]....
        /*0078*/ 	.word	0xffffffff


	//   ....[15]....
        /*007c*/ 	.word	0xffffffff


	//   ....[16]....
        /*0080*/ 	.word	0xffffffff


	//   ....[17]....
        /*0084*/ 	.word	0xffffffff


	//----- nvinfo : EIATTR_COOP_GROUP_INSTR_OFFSETS
	.align		4
.L_2868:
        /*0088*/ 	.byte	0x04, 0x28
        /*008a*/ 	.short	(.L_2870 - .L_2869)


	//   ....[0]....
.L_2869:
        /*008c*/ 	.word	0x00014450


	//   ....[1]....
        /*0090*/ 	.word	0x00014470


	//   ....[2]....
        /*0094*/ 	.word	0x00014490


	//   ....[3]....
        /*0098*/ 	.word	0x000144b0


	//   ....[4]....
        /*009c*/ 	.word	0x000144d0


	//   ....[5]....
        /*00a0*/ 	.word	0x00014900


	//   ....[6]....
        /*00a4*/ 	.word	0x00014940


	//   ....[7]....
        /*00a8*/ 	.word	0x000149a0


	//   ....[8]....
        /*00ac*/ 	.word	0x00014a20


	//   ....[9]....
        /*00b0*/ 	.word	0x00014a70


	//   ....[10]....
        /*00b4*/ 	.word	0x00014b10


	//   ....[11]....
        /*00b8*/ 	.word	0x00014b40


	//   ....[12]....
        /*00bc*/ 	.word	0x00014b80


	//   ....[13]....
        /*00c0*/ 	.word	0x00014b90


	//   ....[14]....
        /*00c4*/ 	.word	0x00014c10


	//   ....[15]....
        /*00c8*/ 	.word	0x00014c60


	//   ....[16]....
        /*00cc*/ 	.word	0x00014d30


	//   ....[17]....
        /*00d0*/ 	.word	0x00014d40


	//----- nvinfo : EIATTR_VRC_CTA_INIT_COUNT
	.align		4
.L_2870:
        /*00d4*/ 	.byte	0x02, 0x4a
	.zero		1
	.zero		1


	//----- nvinfo : EIATTR_EXIT_INSTR_OFFSETS
	.align		4
        /*00d8*/ 	.byte	0x04, 0x1c
        /*00da*/ 	.short	(.L_2872 - .L_2871)


	//   ....[0]....
.L_2871:
        /*00dc*/ 	.word	0x00000210


	//   ....[1]....
        /*00e0*/ 	.word	0x00015a30


	//----- nvinfo : EIATTR_INDIRECT_BRANCH_TARGETS
	.align		4
.L_2872:
        /*00e4*/ 	.byte	0x04, 0x34
        /*00e6*/ 	.short	(.L_2874 - .L_2873)


	//   ....[0]....
.L_2873:
        /*00e8*/ 	.word	.L_x_27138@srel
        /*00ec*/ 	.short	0x0
        /*00ee*/ 	.short	0x0
        /*00f0*/ 	.word	0x3
        /*00f4*/ 	.word	.L_x_27139@srel
        /*00f8*/ 	.word	.L_x_27140@srel
        /*00fc*/ 	.word	.L_x_27141@srel


	//----- nvinfo : EIATTR_MAX_THREADS
	.align		4
.L_2874:
        /*0100*/ 	.byte	0x04, 0x05
        /*0102*/ 	.short	(.L_2876 - .L_2875)
.L_2875:
        /*0104*/ 	.word	0x00000080
        /*0108*/ 	.word	0x00000001
        /*010c*/ 	.word	0x00000001


	//----- nvinfo : EIATTR_CBANK_PARAM_SIZE
	.align		4
.L_2876:
        /*0110*/ 	.byte	0x03, 0x19
        /*0112*/ 	.short	0x00e8


	//----- nvinfo : EIATTR_PARAM_CBANK
	.align		4
        /*0114*/ 	.byte	0x04, 0x0a
        /*0116*/ 	.short	(.L_2878 - .L_2877)
	.align		4
.L_2877:
        /*0118*/ 	.word	index@(.nv.constant0._ZN10layer_norm13ln_fwd_kernelINS_13Kernel_traitsI6__halfS2_fS2_fjLj4096ELj1ELj1ELj4ELj16ENS_18Kernel_traits_baseILj4096ES2_S2_fS2_fjLj128EEEEELb1ELb0ELb0ELb1EEEvNS_9FwdParamsE)
        /*011c*/ 	.short	0x0380
        /*011e*/ 	.short	0x00e8


	//----- nvinfo : EIATTR_SW_WAR
	.align		4
.L_2878:
        /*0120*/ 	.byte	0x04, 0x36
        /*0122*/ 	.short	(.L_2880 - .L_2879)
.L_2879:
        /*0124*/ 	.word	0x00000008
.L_2880:


//--------------------- .nv.info._ZN10layer_norm13ln_fwd_kernelINS_13Kernel_traitsI6__halfS2_fS2_fjLj4096ELj1ELj1ELj4ELj16ENS_18Kernel_traits_baseILj4096ES2_S2_fS2_fjLj128EEEEELb1ELb0ELb1ELb0EEEvNS_9FwdParamsE --------------------------
	.section	.nv.info._ZN10layer_norm13ln_fwd_kernelINS_13Kernel_traitsI6__halfS2_fS2_fjLj4096ELj1ELj1ELj4ELj16ENS_18Kernel_traits_baseILj4096ES2_S2_fS2_fjLj128EEEEELb1ELb0ELb1ELb0EEEvNS_9FwdParamsE,"",@"SHT_CUDA_INFO"
	.sectionflags	@""
	.align	4


	//----- nvinfo : EIATTR_CUDA_API_VERSION
	.align		4
        /*0000*/ 	.byte	0x04, 0x37
        /*0002*/ 	.short	(.L_2882 - .L_2881)
.L_2881:
        /*0004*/ 	.word	0x00000082


	//----- nvinfo : EIATTR_KPARAM_INFO
	.align		4
.L_2882:
        /*0008*/ 	.byte	0x04, 0x17
        /*000a*/ 	.short	(.L_2884 - .L_2883)
.L_2883:
        /*000c*/ 	.word	0x00000000
        /*0010*/ 	.short	0x0000
        /*0012*/ 	.short	0x0000
        /*0014*/ 	.byte	0x00, 0xf0, 0xa1, 0x03


	//----- nvinfo : EIATTR_SPARSE_MMA_MASK
	.align		4
.L_2884:
        /*0018*/ 	.byte	0x03, 0x50
        /*001a*/ 	.short	0x0000


	//----- nvinfo : EIATTR_MAXREG_COUNT
	.align		4
        /*001c*/ 	.byte	0x03, 0x1b
        /*001e*/ 	.short	0x00ff


	//----- nvinfo : EIATTR_NUM_BARRIERS
	.align		4
        /*0020*/ 	.byte	0x02, 0x4c
        /*0022*/ 	.byte	0x01
	.zero		1


	//----- nvinfo : EIATTR_MERCURY_ISA_VERSION
	.align		4
        /*0024*/ 	.byte	0x03, 0x5f
        /*0026*/ 	.short	0x0101


	//----- nvinfo : EIATTR_COOP_GROUP_MASK_REGIDS
	.align		4
        /*0028*/ 	.byte	0x04, 0x29
        /*002a*/ 	.short	(.L_2886 - .L_2885)


	//   ....[0]....
.L_2885:
        /*002c*/ 	.word	0xffffffff


	//   ....[1]....
        /*0030*/ 	.word	0xffffffff


	//   ....[2]....
        /*0034*/ 	.word	0xffffffff


	//   ....[3]....
        /*0038*/ 	.word	0xffffffff


	//   ....[4]....
        /*003c*/ 	.word	0xffffffff


	//   ....[5]....
        /*0040*/ 	.word	0xffffffff


	//   ....[6]....
        /*0044*/ 	.word	0xffffffff


	//   ....[7]....
        /*0048*/ 	.word	0xffffffff


	//   ....[8]....
        /*004c*/ 	.word	0xffffffff


	//   ....[9]....
        /*0050*/ 	.word	0xffffffff


	//   ....[10]....
        /*0054*/ 	.word	0xffffffff


	//   ....[11]....
        /*0058*/ 	.word	0xffffffff


	//   ....[12]....
        /*005c*/ 	.word	0xffffffff


	//   ....[13]....
        /*0060*/ 	.word	0xffffffff


	//   ....[14]....
        /*0064*/ 	.word	0xffffffff


	//   ....[15]....
        /*0068*/ 	.word	0xffffffff


	//   ....[16]....
        /*006c*/ 	.word	0xffffffff


	//   ....[17]....
        /*0070*/ 	.word	0xffffffff


	//----- nvinfo : EIATTR_COOP_GROUP_INSTR_OFFSETS
	.align		4
.L_2886:
        /*0074*/ 	.byte	0x04, 0x28
        /*0076*/ 	.short	(.L_2888 - .L_2887)


	//   ....[0]....
.L_2887:
        /*0078*/ 	.word	0x00016db0


	//   ....[1]....
        /*007c*/ 	.word	0x00016dd0


	//   ....[2]....
        /*0080*/ 	.word	0x00016df0


	//   ....[3]....
        /*0084*/ 	.word	0x00016e10


	//   ....[4]....
        /*0088*/ 	.word	0x00016e30


	//   ....[5]....
        /*008c*/ 	.word	0x000172a0


	//   ....[6]....
        /*0090*/ 	.word	0x000172d0


	//   ....[7]....
        /*0094*/ 	.word	0x00017300


	//   ....[8]....
        /*0098*/ 	.word	0x00017320


	//   ....[9]....
        /*009c*/ 	.word	0x00017350


	//   ....[10]....
        /*00a0*/ 	.word	0x000173e0


	//   ....[11]....
        /*00a4*/ 	.word	0x00017450


	//   ....[12]....
        /*00a8*/ 	.word	0x00017480


	//   ....[13]....
        /*00ac*/ 	.word	0x000174b0


	//   ....[14]....
        /*00b0*/ 	.word	0x00017540


	//   ....[15]....
        /*00b4*/ 	.word	0x00017580


	//   ....[16]....
        /*00b8*/ 	.word	0x00017620


	//   ....[17]....
        /*00bc*/ 	.word	0x00017660


	//----- nvinfo : EIATTR_VRC_CTA_INIT_COUNT
	.align		4
.L_2888:
        /*00c0*/ 	.byte	0x02, 0x4a
	.zero		1
	.zero		1


	//----- nvinfo : EIATTR_EXIT_INSTR_OFFSETS
	.align		4
        /*00c4*/ 	.byte	0x04, 0x1c
        /*00c6*/ 	.short	(.L_2890 - .L_2889)


	//   ....[0]....
.L_2889:
        /*00c8*/ 	.word	0x000007b0


	//   ....[1]....
        /*00cc*/ 	.word	0x00018480


	//----- nvinfo : EIATTR_MAX_THREADS
	.align		4
.L_2890:
        /*00d0*/ 	.byte	0x04, 0x05
        /*00d2*/ 	.short	(.L_2892 - .L_2891)
.L_2891:
        /*00d4*/ 	.word	0x00000080
        /*00d8*/ 	.word	0x00000001
        /*00dc*/ 	.word	0x00000001


	//----- nvinfo : EIATTR_CRS_STACK_SIZE
	.align		4
.L_2892:
        /*00e0*/ 	.byte	0x04, 0x1e
        /*00e2*/ 	.short	(.L_2894 - .L_2893)
.L_2893:
        /*00e4*/ 	.word	0x00000000


	//----- nvinfo : EIATTR_CBANK_PARAM_SIZE
	.align		4
.L_2894:
        /*00e8*/ 	.byte	0x03, 0x19
        /*00ea*/ 	.short	0x00e8


	//----- nvinfo : EIATTR_PARAM_CBANK
	.align		4
        /*00ec*/ 	.byte	0x04, 0x0a
        /*00ee*/ 	.short	(.L_2896 - .L_2895)
	.align		4
.L_2895:
        /*00f0*/ 	.word	index@(.nv.constant0._ZN10layer_norm13ln_fwd_kernelINS_13Kernel_traitsI6__halfS2_fS2_fjLj4096ELj1ELj1ELj4ELj16ENS_18Kernel_traits_baseILj4096ES2_S2_fS2_fjLj128EEEEELb1ELb0ELb1ELb0EEEvNS_9FwdParamsE)
        /*00f4*/ 	.short	0x0380
        /*00f6*/ 	.short	0x00e8


	//----- nvinfo : EIATTR_SW_WAR
	.align		4
.L_2896:
        /*00f8*/ 	.byte	0x04, 0x36
        /*00fa*/ 	.short	(.L_2898 - .L_2897)
.L_2897:
        /*00fc*/ 	.word	0x00000008
.L_2898:


//--------------------- .nv.info._ZN10layer_norm13ln_fwd_kernelINS_13Kernel_traitsI6__halfS2_fS2_fjLj4096ELj1ELj1ELj4ELj16ENS_18Kernel_traits_baseILj4096ES2_S2_fS2_fjLj128EEEEELb1ELb0ELb1ELb1EEEvNS_9FwdParamsE --------------------------
	.section	.nv.info._ZN10layer_norm13ln_fwd_kernelINS_13Kernel_traitsI6__halfS2_fS2_fjLj4096ELj1ELj1ELj4ELj16ENS_18Kernel_traits_baseILj4096ES2_S2_fS2_fjLj128EEEEELb1ELb0ELb1ELb1EEEvNS_9FwdParamsE,"",@"SHT_CUDA_INFO"
	.sectionflags	@""
	.align	4


	//----- nvinfo : EIATTR_CUDA_API_VERSION
	.align		4
        /*0000*/ 	.byte	0x04, 0x37
        /*0002*/ 	.short	(.L_2900 - .L_2899)
.L_2899:
        /*0004*/ 	.word	0x00000082


	//----- nvinfo : EIATTR_KPARAM_INFO
	.align		4
.L_2900:
        /*0008*/ 	.byte	0x04, 0x17
        /*000a*/ 	.short	(.L_2902 - .L_2901)
.L_2901:
        /*000c*/ 	.word	0x00000000
        /*0010*/ 	.short	0x0000
        /*0012*/ 	.short	0x0000
        /*0014*/ 	.byte	0x00, 0xf0, 0xa1, 0x03


	//----- nvinfo : EIATTR_SPARSE_MMA_MASK
	.align		4
.L_2902:
        /*0018*/ 	.byte	0x03, 0x50
        /*001a*/ 	.short	0x0000


	//----- nvinfo : EIATTR_MAXREG_COUNT
	.align		4
        /*001c*/ 	.byte	0x03, 0x1b
        /*001e*/ 	.short	0x00ff


	//----- nvinfo : EIATTR_NUM_BARRIERS
	.align		4
        /*0020*/ 	.byte	0x02, 0x4c
        /*0022*/ 	.byte	0x01
	.zero		1


	//----- nvinfo : EIATTR_MERCURY_ISA_VERSION
	.align		4
        /*0024*/ 	.byte	0x03, 0x5f
        /*0026*/ 	.short	0x0101


	//----- nvinfo : EIATTR_COOP_GROUP_MASK_REGIDS
	.align		4
        /*0028*/ 	.byte	0x04, 0x29
        /*002a*/ 	.short	(.L_2904 - .L_2903)


	//   ....[0]....
.L_2903:
        /*002c*/ 	.word	0xffffffff


	//   ....[1]....
        /*0030*/ 	.word	0xffffffff


	//   ....[2]....
        /*0034*/ 	.word	0xffffffff


	//   ....[3]....
        /*0038*/ 	.word	0xffffffff


	//   ....[4]....
        /*003c*/ 	.word	0xffffffff


	//   ....[5]....
        /*0040*/ 	.word	0xffffffff


	//   ....[6]....
        /*0044*/ 	.word	0xffffffff


	//   ....[7]....
        /*0048*/ 	.word	0xffffffff


	//   ....[8]....
        /*004c*/ 	.word	0xffffffff


	//   ....[9]....
        /*0050*/ 	.word	0xffffffff


	//   ....[10]....
        /*0054*/ 	.word	0xffffffff


	//   ....[11]....
        /*0058*/ 	.word	0xffffffff


	//   ....[12]....
        /*005c*/ 	.word	0xffffffff


	//   ....[13]....
        /*0060*/ 	.word	0xffffffff


	//   ....[14]....
        /*0064*/ 	.word	0xffffffff


	//   ....[15]....
        /*0068*/ 	.word	0xffffffff


	//   ....[16]....
        /*006c*/ 	.word	0xffffffff


	//   ....[17]....
        /*0070*/ 	.word	0xffffffff


	//----- nvinfo : EIATTR_COOP_GROUP_INSTR_OFFSETS
	.align		4
.L_2904:
        /*0074*/ 	.byte	0x04, 0x28
        /*0076*/ 	.short	(.L_2906 - .L_2905)


	//   ....[0]....
.L_2905:
        /*0078*/ 	.word	0x00015a60


	//   ....[1]....
        /*007c*/ 	.word	0x00015ae0


	//   ....[2]....
        /*0080*/ 	.word	0x00015b20


	//   ....[3]....
        /*0084*/ 	.word	0x00015b40


	//   ....[4]....
        /*0088*/ 	.word	0x00015b60


	//   ....[5]....
        /*008c*/ 	.word	0x00015f90


	//   ....[6]....
        /*0090*/ 	.word	0x00015fb0


	//   ....[7]....
        /*0094*/ 	.word	0x00015fe0


	//   ....[8]....
        /*0098*/ 	.word	0x00016000


	//   ....[9]....
        /*009c*/ 	.word	0x00016040


	//   ....[10]....
        /*00a0*/ 	.word	0x000160b0


	//   ....[11]....
        /*00a4*/ 	.word	0x00016120


	//   ....[12]....
        /*00a8*/ 	.word	0x00016150


	//   ....[13]....
        /*00ac*/ 	.word	0x00016180


	//   ....[14]....
        /*00b0*/ 	.word	0x00016210


	//   ....[15]....
        /*00b4*/ 	.word	0x00016240


	//   ....[16]....
        /*00b8*/ 	.word	0x000162e0


	//   ....[17]....
        /*00bc*/ 	.word	0x00016320


	//----- nvinfo : EIATTR_VRC_CTA_INIT_COUNT
	.align		4
.L_2906:
        /*00c0*/ 	.byte	0x02, 0x4a
	.zero		1
	.zero		1


	//----- nvinfo : EIATTR_EXIT_INSTR_OFFSETS
	.align		4
        /*00c4*/ 	.byte	0x04, 0x1c
        /*00c6*/ 	.short	(.L_2908 - .L_2907)


	//   ....[0]....
.L_2907:
        /*00c8*/ 	.word	0x00000200


	//   ....[1]....
        /*00cc*/ 	.word	0x00017050


	//----- nvinfo : EIATTR_MAX_THREADS
	.align		4
.L_2908:
        /*00d0*/ 	.byte	0x04, 0x05
        /*00d2*/ 	.short	(.L_2910 - .L_2909)
.L_2909:
        /*00d4*/ 	.word	0x00000080
        /*00d8*/ 	.word	0x00000001
        /*00dc*/ 	.word	0x00000001


	//----- nvinfo : EIATTR_CBANK_PARAM_SIZE
	.align		4
.L_2910:
        /*00e0*/ 	.byte	0x03, 0x19
        /*00e2*/ 	.short	0x00e8


	//----- nvinfo : EIATTR_PARAM_CBANK
	.align		4
        /*00e4*/ 	.byte	0x04, 0x0a
        /*00e6*/ 	.short	(.L_2912 - .L_2911)
	.align		4
.L_2911:
        /*00e8*/ 	.word	index@(.nv.constant0._ZN10layer_norm13ln_fwd_kernelINS_13Kernel_traitsI6__halfS2_fS2_fjLj4096ELj1ELj1ELj4ELj16ENS_18Kernel_traits_baseILj4096ES2_S2_fS2_fjLj128EEEEELb1ELb0ELb1ELb1EEEvNS_9FwdParamsE)
        /*00ec*/ 	.short	0x0380
        /*00ee*/ 	.short	0x00e8


	//----- nvinfo : EIATTR_SW_WAR
	.align		4
.L_2912:
        /*00f0*/ 	.byte	0x04, 0x36
        /*00f2*/ 	.short	(.L_2914 - .L_2913)
.L_2913:
        /*00f4*/ 	.word	0x00000008
.L_2914:


//--------------------- .nv.info._ZN10layer_norm13ln_fwd_kernelINS_13Kernel_traitsI6__halfS2_fS2_fjLj4096ELj1ELj1ELj4ELj16ENS_18Kernel_traits_baseILj4096ES2_S2_fS2_fjLj128EEEEELb1ELb1ELb0ELb0EEEvNS_9FwdParamsE --------------------------
	.section	.nv.info._ZN10layer_norm13ln_fwd_kernelINS_13Kernel_traitsI6__halfS2_fS2_fjLj4096ELj1ELj1ELj4ELj16ENS_18Kernel_traits_baseILj4096ES2_S2_fS2_fjLj128EEEEELb1ELb1ELb0ELb0EEEvNS_9FwdParamsE,"",@"SHT_CUDA_INFO"
	.sectionflags	@""
	.align	4


	//----- nvinfo : EIATTR_CUDA_API_VERSION
	.align		4
        /*0000*/ 	.byte	0x04, 0x37
        /*0002*/ 	.short	(.L_2916 - .L_2915)
.L_2915:
        /*0004*/ 	.word	0x00000082


	//----- nvinfo : EIATTR_KPARAM_INFO
	.align		4
.L_2916:
        /*0008*/ 	.byte	0x04, 0x17
        /*000a*/ 	.short	(.L_2918 - .L_2917)
.L_2917:
        /*000c*/ 	.word	0x00000000
        /*0010*/ 	.short	0x0000
        /*0012*/ 	.short	0x0000
        /*0014*/ 	.byte	0x00, 0xf0, 0xa1, 0x03


	//----- nvinfo : EIATTR_SPARSE_MMA_MASK
	.align		4
.L_2918:
        /*0018*/ 	.byte	0x03, 0x50
        /*001a*/ 	.short	0x0000


	//----- nvinfo : EIATTR_MAXREG_COUNT
	.align		4
        /*001c*/ 	.byte	0x03, 0x1b
        /*001e*/ 	.short	0x00ff


	//----- nvinfo : EIATTR_NUM_BARRIERS
	.align		4
        /*0020*/ 	.byte	0x02, 0x4c
        /*0022*/ 	.byte	0x01
	.zero		1


	//----- nvinfo : EIATTR_MERCURY_ISA_VERSION
	.align		4
        /*0024*/ 	.byte	0x03, 0x5f
        /*0026*/ 	.short	0x0101


	//----- nvinfo : EIATTR_COOP_GROUP_MASK_REGIDS
	.align		4
        /*0028*/ 	.byte	0x04, 0x29
        /*002a*/ 	.short	(.L_2920 - .L_2919)


	//   ....[0]....
.L_2919:
        /*002c*/ 	.word	0xffffffff


	//   ....[1]....
        /*0030*/ 	.word	0xffffffff


	//   ....[2]....
        /*0034*/ 	.word	0xffffffff


	//   ....[3]....
        /*0038*/ 	.word	0xffffffff


	//   ....[4]....
        /*003c*/ 	.word	0xffffffff


	//   ....[5]....
        /*0040*/ 	.word	0xffffffff


	//   ....[6]....
        /*0044*/ 	.word	0xffffffff


	//   ....[7]....
        /*0048*/ 	.word	0xffffffff


	//   ....[8]....
        /*004c*/ 	.word	0xffffffff


	//   ....[9]....
        /*0050*/ 	.word	0xffffffff


	//   ....[10]....
        /*0054*/ 	.word	0xffffffff


	//   ....[11]....
        /*0058*/ 	.word	0xffffffff


	//   ....[12]....
        /*005c*/ 	.word	0xffffffff


	//   ....[13]....
        /*0060*/ 	.word	0xffffffff


	//   ....[14]....
        /*0064*/ 	.word	0xffffffff


	//   ....[15]....
        /*0068*/ 	.word	0xffffffff


	//   ....[16]....
        /*006c*/ 	.word	0xffffffff


	//   ....[17]....
        /*0070*/ 	.word	0xffffffff


	//----- nvinfo : EIATTR_COOP_GROUP_INSTR_OFFSETS
	.align		4
.L_2920:
        /*0074*/ 	.byte	0x04, 0x28
        /*0076*/ 	.short	(.L_2922 - .L_2921)


	//   ....[0]....
.L_2921:
        /*0078*/ 	.word	0x0001a430


	//   ....[1]....
        /*007c*/ 	.word	0x0001a450


	//   ....[2]....
        /*0080*/ 	.word	0x0001a470


	//   ....[3]....
        /*0084*/ 	.word	0x0001a490


	//   ....[4]....
        /*0088*/ 	.word	0x0001a4b0


	//   ....[5]....
        /*008c*/ 	.word	0x0001a8f0


	//   ....[6]....
        /*0090*/ 	.word	0x0001a910


	//   ....[7]....
        /*0094*/ 	.word	0x0001a930


	//   ....[8]....
        /*0098*/ 	.word	0x0001a950


	//   ....[9]....
        /*009c*/ 	.word	0x0001a980


	//   ....[10]....
        /*00a0*/ 	.word	0x0001ab10


	//   ....[11]....
        /*00a4*/ 	.word	0x0001ab50


	//   ....[12]....
        /*00a8*/ 	.word	0x0001ab60


	//   ....[13]....
        /*00ac*/ 	.word	0x0001aba0


	//   ....[14]....
        /*00b0*/ 	.word	0x0001ac90


	//   ....[15]....
        /*00b4*/ 	.word	0x0001acb0


	//   ....[16]....
        /*00b8*/ 	.word	0x0001ad60


	//   ....[17]....
        /*00bc*/ 	.word	0x0001ad90


	//----- nvinfo : EIATTR_VRC_CTA_INIT_COUNT
	.align		4
.L_2922:
        /*00c0*/ 	.byte	0x02, 0x4a
	.zero		1
	.zero		1


	//----- nvinfo : EIATTR_EXIT_INSTR_OFFSETS
	.align		4
        /*00c4*/ 	.byte	0x04, 0x1c
        /*00c6*/ 	.short	(.L_2924 - .L_2923)


	//   ....[0]....
.L_2923:
        /*00c8*/ 	.word	0x00000920


	//   ....[1]....
        /*00cc*/ 	.word	0x0001bb60


	//----- nvinfo : EIATTR_INDIRECT_BRANCH_TARGETS
	.align		4
.L_2924:
        /*00d0*/ 	.byte	0x04, 0x34
        /*00d2*/ 	.short	(.L_2926 - .L_2925)


	//   ....[0]....
.L_2925:
        /*00d4*/ 	.word	.L_x_27142@srel
        /*00d8*/ 	.short	0x0
        /*00da*/ 	.short	0x0
        /*00dc*/ 	.word	0x3
        /*00e0*/ 	.word	.L_x_27143@srel
        /*00e4*/ 	.word	.L_x_27144@srel
        /*00e8*/ 	.word	.L_x_27145@srel


	//----- nvinfo : EIATTR_MAX_THREADS
	.align		4
.L_2926:
        /*00ec*/ 	.byte	0x04, 0x05
        /*00ee*/ 	.short	(.L_2928 - .L_2927)
.L_2927:
        /*00f0*/ 	.word	0x00000080
        /*00f4*/ 	.word	0x00000001
        /*00f8*/ 	.word	0x00000001


	//----- nvinfo : EIATTR_CRS_STACK_SIZE
	.align		4
.L_2928:
        /*00fc*/ 	.byte	0x04, 0x1e
        /*00fe*/ 	.short	(.L_2930 - .L_2929)
.L_2929:
        /*0100*/ 	.word	0x00000000


	//----- nvinfo : EIATTR_CBANK_PARAM_SIZE
	.align		4
.L_2930:
        /*0104*/ 	.byte	0x03, 0x19
        /*0106*/ 	.short	0x00e8


	//----- nvinfo : EIATTR_PARAM_CBANK
	.align		4
        /*0108*/ 	.byte	0x04, 0x0a
        /*010a*/ 	.short	(.L_2932 - .L_2931)
	.align		4
.L_2931:
        /*010c*/ 	.word	index@(.nv.constant0._ZN10layer_norm13ln_fwd_kernelINS_13Kernel_traitsI6__halfS2_fS2_fjLj4096ELj1ELj1ELj4ELj16ENS_18Kernel_traits_baseILj4096ES2_S2_fS2_fjLj128EEEEELb1ELb1ELb0ELb0EEEvNS_9FwdParamsE)
        /*0110*/ 	.short	0x0380
        /*0112*/ 	.short	0x00e8


	//----- nvinfo : EIATTR_SW_WAR
	.align		4
.L_2932:
        /*0114*/ 	.byte	0x04, 0x36
        /*0116*/ 	.short	(.L_2934 - .L_2933)
.L_2933:
        /*0118*/ 	.word	0x00000008
.L_2934:


//--------------------- .nv.info._ZN10layer_norm13ln_fwd_kernelINS_13Kernel_traitsI6__halfS2_fS2_fjLj4096ELj1ELj1ELj4ELj16ENS_18Kernel_traits_baseILj4096ES2_S2_fS2_fjLj128EEEEELb1ELb1ELb0ELb1EEEvNS_9FwdParamsE --------------------------
	.section	.nv.info._ZN10layer_norm13ln_fwd_kernelINS_13Kernel_traitsI6__halfS2_fS2_fjLj4096ELj1ELj1ELj4ELj16ENS_18Kernel_traits_baseILj4096ES2_S2_fS2_fjLj128EEEEELb1ELb1ELb0ELb1EEEvNS_9FwdParamsE,"",@"SHT_CUDA_INFO"
	.sectionflags	@""
	.align	4


	//----- nvinfo : EIATTR_CUDA_API_VERSION
	.align		4
        /*0000*/ 	.byte	0x04, 0x37
        /*0002*/ 	.short	(.L_2936 - .L_2935)
.L_2935:
        /*0004*/ 	.word	0x00000082


	//----- nvinfo : EIATTR_KPARAM_INFO
	.align		4
.L_2936:
        /*0008*/ 	.byte	0x04, 0x17
        /*000a*/ 	.short	(.L_2938 - .L_2937)
.L_2937:
        /*000c*/ 	.word	0x00000000
        /*0010*/ 	.short	0x0000
        /*0012*/ 	.short	0x0000
        /*0014*/ 	.byte	0x00, 0xf0, 0xa1, 0x03


	//----- nvinfo : EIATTR_SPARSE_MMA_MASK
	.align		4
.L_2938:
        /*0018*/ 	.byte	0x03, 0x50
        /*001a*/ 	.short	0x0000


	//----- nvinfo : EIATTR_MAXREG_COUNT
	.align		4
        /*001c*/ 	.byte	0x03, 0x1b
        /*001e*/ 	.short	0x00ff


	//----- nvinfo : EIATTR_NUM_BARRIERS
	.align		4
        /*0020*/ 	.byte	0x02, 0x4c
        /*0022*/ 	.byte	0x01
	.zero		1


	//----- nvinfo : EIATTR_MERCURY_ISA_VERSION
	.align		4
        /*0024*/ 	.byte	0x03, 0x5f
        /*0026*/ 	.short	0x0101


	//----- nvinfo : EIATTR_COOP_GROUP_MASK_REGIDS
	.align		4
        /*0028*/ 	.byte	0x04, 0x29
        /*002a*/ 	.short	(.L_2940 - .L_2939)


	//   ....[0]....
.L_2939:
        /*002c*/ 	.word	0xffffffff


	//   ....[1]....
        /*0030*/ 	.word	0xffffffff


	//   ....[2]....
        /*0034*/ 	.word	0xffffffff


	//   ....[3]....
        /*0038*/ 	.word	0xffffffff


	//   ....[4]....
        /*003c*/ 	.word	0xffffffff


	//   ....[5]....
        /*0040*/ 	.word	0xffffffff


	//   ....[6]....
        /*0044*/ 	.word	0xffffffff


	//   ....[7]....
        /*0048*/ 	.word	0xffffffff


	//   ....[8]....
        /*004c*/ 	.word	0xffffffff


	//   ....[9]....
        /*0050*/ 	.word	0xffffffff


	//   ....[10]....
        /*0054*/ 	.word	0xffffffff


	//   ....[11]....
        /*0058*/ 	.word	0xffffffff


	//   ....[12]....
        /*005c*/ 	.word	0xffffffff


	//   ....[13]....
        /*0060*/ 	.word	0xffffffff


	//   ....[14]....
        /*0064*/ 	.word	0xffffffff


	//   ....[15]....
        /*0068*/ 	.word	0xffffffff


	//   ....[16]....
        /*006c*/ 	.word	0xffffffff


	//   ....[17]....
        /*0070*/ 	.word	0xffffffff


	//----- nvinfo : EIATTR_COOP_GROUP_INSTR_OFFSETS
	.align		4
.L_2940:
        /*0074*/ 	.byte	0x04, 0x28
        /*0076*/ 	.short	(.L_2942 - .L_2941)


	//   ....[0]....
.L_2941:
        /*0078*/ 	.word	0x00014f50


	//   ....[1]....
        /*007c*/ 	.word	0x00014f70


	//   ....[2]....
        /*0080*/ 	.word	0x00014f90


	//   ....[3]....
        /*0084*/ 	.word	0x00014fb0


	//   ....[4]....
        /*0088*/ 	.word	0x00014fd0


	//   ....[5]....
        /*008c*/ 	.word	0x00015410


	//   ....[6]....
        /*0090*/ 	.word	0x00015440


	//   ....[7]....
        /*0094*/ 	.word	0x00015480


	//   ....[8]....
        /*0098*/ 	.word	0x000154c0


	//   ....[9]....
        /*009c*/ 	.word	0x00015500


	//   ....[10]....
        /*00a0*/ 	.word	0x000156a0


	//   ....[11]....
        /*00a4*/ 	.word	0x000156e0


	//   ....[12]....
        /*00a8*/ 	.word	0x00015720


	//   ....[13]....
        /*00ac*/ 	.word	0x00015760


	//   ....[14]....
        /*00b0*/ 	.word	0x00015840


	//   ....[15]....
        /*00b4*/ 	.word	0x00015870


	//   ....[16]....
        /*00b8*/ 	.word	0x000158f0


	//   ....[17]....
        /*00bc*/ 	.word	0x00015950


	//----- nvinfo : EIATTR_VRC_CTA_INIT_COUNT
	.align		4
.L_2942:
        /*00c0*/ 	.byte	0x02, 0x4a
	.zero		1
	.zero		1


	//----- nvinfo : EIATTR_EXIT_INSTR_OFFSETS
	.align		4
        /*00c4*/ 	.byte	0x04, 0x1c
        /*00c6*/ 	.short	(.L_2944 - .L_2943)


	//   ....[0]....
.L_2943:
        /*00c8*/ 	.word	0x000002c0


	//   ....[1]....
        /*00cc*/ 	.word	0x000165b0


	//----- nvinfo : EIATTR_INDIRECT_BRANCH_TARGETS
	.align		4
.L_2944:
        /*00d0*/ 	.byte	0x04, 0x34
        /*00d2*/ 	.short	(.L_2946 - .L_2945)


	//   ....[0]....
.L_2945:
        /*00d4*/ 	.word	.L_x_27146@srel
        /*00d8*/ 	.short	0x0
        /*00da*/ 	.short	0x0
        /*00dc*/ 	.word	0x3
        /*00e0*/ 	.word	.L_x_27147@srel
        /*00e4*/ 	.word	.L_x_27148@srel
        /*00e8*/ 	.word	.L_x_27149@srel


	//----- nvinfo : EIATTR_MAX_THREADS
	.align		4
.L_2946:
        /*00ec*/ 	.byte	0x04, 0x05
        /*00ee*/ 	.short	(.L_2948 - .L_2947)
.L_2947:
        /*00f0*/ 	.word	0x00000080
        /*00f4*/ 	.word	0x00000001
        /*00f8*/ 	.word	0x00000001


	//----- nvinfo : EIATTR_CRS_STACK_SIZE
	.align		4
.L_2948:
        /*00fc*/ 	.byte	0x04, 0x1e
        /*00fe*/ 	.short	(.L_2950 - .L_2949)
.L_2949:
        /*0100*/ 	.word	0x00000000


	//----- nvinfo : EIATTR_CBANK_PARAM_SIZE
	.align		4
.L_2950:
        /*0104*/ 	.byte	0x03, 0x19
        /*0106*/ 	.short	0x00e8


	//----- nvinfo : EIATTR_PARAM_CBANK
	.align		4
        /*0108*/ 	.byte	0x04, 0x0a
        /*010a*/ 	.short	(.L_2952 - .L_2951)
	.align		4
.L_2951:
        /*010c*/ 	.word	index@(.nv.constant0._ZN10layer_norm13ln_fwd_kernelINS_13Kernel_traitsI6__halfS2_fS2_fjLj4096ELj1ELj1ELj4ELj16ENS_18Kernel_traits_baseILj4096ES2_S2_fS2_fjLj128EEEEELb1ELb1ELb0ELb1EEEvNS_9FwdParamsE)
        /*0110*/ 	.short	0x0380
        /*0112*/ 	.short	0x00e8


	//----- nvinfo : EIATTR_SW_WAR
	.align		4
.L_2952:
        /*0114*/ 	.byte	0x04, 0x36
        /*0116*/ 	.short	(.L_2954 - .L_2953)
.L_2953:
        /*0118*/ 	.word	0x00000008
.L_2954:


//--------------------- .nv.info._ZN10layer_norm13ln_fwd_kernelINS_13Kernel_traitsI6__halfS2_fS2_fjLj4096ELj1ELj1ELj4ELj16ENS_18Kernel_traits_baseILj4096ES2_S2_fS2_fjLj128EEEEELb1ELb1ELb1ELb0EEEvNS_9FwdParamsE --------------------------
	.section	.nv.info._ZN10layer_norm13ln_fwd_kernelINS_13Kernel_traitsI6__halfS2_fS2_fjLj4096ELj1ELj1ELj4ELj16ENS_18Kernel_traits_baseILj4096ES2_S2_fS2_fjLj128EEEEELb1ELb1ELb1ELb0EEEvNS_9FwdParamsE,"",@"SHT_CUDA_INFO"
	.sectionflags	@""
	.align	4


	//----- nvinfo : EIATTR_CUDA_API_VERSION
	.align		4
        /*0000*/ 	.byte	0x04, 0x37
        /*0002*/ 	.short	(.L_2956 - .L_2955)
.L_2955:
        /*0004*/ 	.word	0x00000082


	//----- nvinfo : EIATTR_KPARAM_INFO
	.align		4
.L_2956:
        /*0008*/ 	.byte	0x04, 0x17
        /*000a*/ 	.short	(.L_2958 - .L_2957)
.L_2957:
        /*000c*/ 	.word	0x00000000
        /*0010*/ 	.short	0x0000
        /*0012*/ 	.short	0x0000
        /*0014*/ 	.byte	0x00, 0xf0, 0xa1, 0x03


	//----- nvinfo : EIATTR_SPARSE_MMA_MASK
	.align		4
.L_2958:
        /*0018*/ 	.byte	0x03, 0x50
        /*001a*/ 	.short	0x0000


	//----- nvinfo : EIATTR_MAXREG_COUNT
	.align		4
        /*001c*/ 	.byte	0x03, 0x1b
        /*001e*/ 	.short	0x00ff


	//----- nvinfo : EIATTR_NUM_BARRIERS
	.align		4
        /*0020*/ 	.byte	0x02, 0x4c
        /*0022*/ 	.byte	0x01
	.zero		1


	//----- nvinfo : EIATTR_ANNOTATIONS
	.align		4
        /*0024*/ 	.byte	0x04, 0x55
        /*0026*/ 	.short	(.L_2960 - .L_2959)


	//   ....[0]....
.L_2959:
        /*0028*/ 	.word	0x00000001
        /*002c*/ 	.byte	0xc0, 0x0e, 0x00, 0x00, 0x01, 0x00, 0x00, 0x00, 0xa0, 0xb8, 0x01, 0x00


	//----- nvinfo : EIATTR_MERCURY_ISA_VERSION
	.align		4
.L_2960:
        /*0038*/ 	.byte	0x03, 0x5f
        /*003a*/ 	.short	0x0101


	//----- nvinfo : EIATTR_COOP_GROUP_MASK_REGIDS
	.align		4
        /*003c*/ 	.byte	0x04, 0x29
        /*003e*/ 	.short	(.L_2962 - .L_2961)


	//   ....[0]....
.L_2961:
        /*0040*/ 	.word	0xffffffff


	//   ....[1]....
        /*0044*/ 	.word	0xffffffff


	//   ....[2]....
        /*0048*/ 	.word	0xffffffff


	//   ....[3]....
        /*004c*/ 	.word	0xffffffff


	//   ....[4]....
        /*0050*/ 	.word	0xffffffff


	//   ....[5]....
        /*0054*/ 	.word	0xffffffff


	//   ....[6]....
        /*0058*/ 	.word	0xffffffff


	//   ....[7]....
        /*005c*/ 	.word	0xffffffff


	//   ....[8]....
        /*0060*/ 	.word	0xffffffff


	//   ....[9]....
        /*0064*/ 	.word	0xffffffff


	//   ....[10]....
        /*0068*/ 	.word	0xffffffff


	//   ....[11]....
        /*006c*/ 	.word	0xffffffff


	//   ....[12]....
        /*0070*/ 	.word	0xffffffff


	//   ....[13]....
        /*0074*/ 	.word	0xffffffff


	//   ....[14]....
        /*0078*/ 	.word	0xffffffff


	//   ....[15]....
        /*007c*/ 	.word	0xffffffff


	//   ....[16]....
        /*0080*/ 	.word	0xffffffff


	//   ....[17]....
        /*0084*/ 	.word	0xffffffff


	//----- nvinfo : EIATTR_COOP_GROUP_INSTR_OFFSETS
	.align		4
.L_2962:
        /*0088*/ 	.byte	0x04, 0x28
        /*008a*/ 	.short	(.L_2964 - .L_2963)


	//   ....[0]....
.L_2963:
        /*008c*/ 	.word	0x0001bb10


	//   ....[1]....
        /*0090*/ 	.word	0x0001bb30


	//   ....[2]....
        /*0094*/ 	.word	0x0001bb50


	//   ....[3]....
        /*0098*/ 	.word	0x0001bb70


	//   ....[4]....
        /*009c*/ 	.word	0x0001bb90


	//   ....[5]....
        /*00a0*/ 	.word	0x0001bff0


	//   ....[6]....
        /*00a4*/ 	.word	0x0001c010


	//   ....[7]....
        /*00a8*/ 	.word	0x0001c030


	//   ....[8]....
        /*00ac*/ 	.word	0x0001c050


	//   ....[9]....
        /*00b0*/ 	.word	0x0001c070


	//   ....[10]....
        /*00b4*/ 	.word	0x0001c200


	//   ....[11]....
        /*00b8*/ 	.word	0x0001c240


	//   ....[12]....
        /*00bc*/ 	.word	0x0001c2c0


	//   ....[13]....
        /*00c0*/ 	.word	0x0001c2f0


	//   ....[14]....
        /*00c4*/ 	.word	0x0001c350


	//   ....[15]....
        /*00c8*/ 	.word	0x0001c390


	//   ....[16]....
        /*00cc*/ 	.word	0x0001c460


	//   ....[17]....
        /*00d0*/ 	.word	0x0001c470


	//----- nvinfo : EIATTR_VRC_CTA_INIT_COUNT
	.align		4
.L_2964:
        /*00d4*/ 	.byte	0x02, 0x4a
	.zero		1
	.zero		1


	//----- nvinfo : EIATTR_EXIT_INSTR_OFFSETS
	.align		4
        /*00d8*/ 	.byte	0x04, 0x1c
        /*00da*/ 	.short	(.L_2966 - .L_2965)


	//   ....[0]....
.L_2965:
        /*00dc*/ 	.word	0x00000930


	//   ....[1]....
        /*00e0*/ 	.word	0x0001d2c0


	//----- nvinfo : EIATTR_MAX_THREADS
	.align		4
.L_2966:
        /*00e4*/ 	.byte	0x04, 0x05
        /*00e6*/ 	.short	(.L_2968 - .L_2967)
.L_2967:
        /*00e8*/ 	.word	0x00000080
        /*00ec*/ 	.word	0x00000001
        /*00f0*/ 	.word	0x00000001


	//----- nvinfo : EIATTR_CRS_STACK_SIZE
	.align		4
.L_2968:
        /*00f4*/ 	.byte	0x04, 0x1e
        /*00f6*/ 	.short	(.L_2970 - .L_2969)
.L_2969:
        /*00f8*/ 	.word	0x00000000


	//----- nvinfo : EIATTR_CBANK_PARAM_SIZE
	.align		4
.L_2970:
        /*00fc*/ 	.byte	0x03, 0x19
        /*00fe*/ 	.short	0x00e8


	//----- nvinfo : EIATTR_PARAM_CBANK
	.align		4
        /*0100*/ 	.byte	0x04, 0x0a
        /*0102*/ 	.short	(.L_2972 - .L_2971)
	.align		4
.L_2971:
        /*0104*/ 	.word	index@(.nv.constant0._ZN10layer_norm13ln_fwd_kernelINS_13Kernel_traitsI6__halfS2_fS2_fjLj4096ELj1ELj1ELj4ELj16ENS_18Kernel_traits_baseILj4096ES2_S2_fS2_fjLj128EEEEELb1ELb1ELb1ELb0EEEvNS_9FwdParamsE)
        /*0108*/ 	.short	0x0380
        /*010a*/ 	.short	0x00e8


	//----- nvinfo : EIATTR_SW_WAR
	.align		4
.L_2972:
        /*010c*/ 	.byte	0x04, 0x36
        /*010e*/ 	.short	(.L_2974 - .L_2973)
.L_2973:
        /*0110*/ 	.word	0x00000008
.L_2974:


//--------------------- .nv.info._ZN10layer_norm13ln_fwd_kernelINS_13Kernel_traitsI6__halfS2_fS2_fjLj4096ELj1ELj1ELj4ELj16ENS_18Kernel_traits_baseILj4096ES2_S2_fS2_fjLj128EEEEELb1ELb1ELb1ELb1EEEvNS_9FwdParamsE --------------------------
	.section	.nv.info._ZN10layer_norm13ln_fwd_kernelINS_13Kernel_traitsI6__halfS2_fS2_fjLj4096ELj1ELj1ELj4ELj16ENS_18Kernel_traits_baseILj4096ES2_S2_fS2_fjLj128EEEEELb1ELb1ELb1ELb1EEEvNS_9FwdParamsE,"",@"SHT_CUDA_INFO"
	.sectionflags	@""
	.align	4


	//----- nvinfo : EIATTR_CUDA_API_VERSION
	.align		4
        /*0000*/ 	.byte	0x04, 0x37
        /*0002*/ 	.short	(.L_2976 - .L_2975)
.L_2975:
        /*0004*/ 	.word	0x00000082


	//----- nvinfo : EIATTR_KPARAM_INFO
	.align		4
.L_2976:
        /*0008*/ 	.byte	0x04, 0x17
        /*000a*/ 	.short	(.L_2978 - .L_2977)
.L_2977:
        /*000c*/ 	.word	0x00000000
        /*0010*/ 	.short	0x0000
        /*0012*/ 	.short	0x0000
        /*0014*/ 	.byte	0x00, 0xf0, 0xa1, 0x03


	//----- nvinfo : EIATTR_SPARSE_MMA_MASK
	.align		4
.L_2978:
        /*0018*/ 	.byte	0x03, 0x50
        /*001a*/ 	.short	0x0000


	//----- nvinfo : EIATTR_MAXREG_COUNT
	.align		4
        /*001c*/ 	.byte	0x03, 0x1b
        /*001e*/ 	.short	0x00ff


	//----- nvinfo : EIATTR_NUM_BARRIERS
	.align		4
        /*0020*/ 	.byte	0x02, 0x4c
        /*0022*/ 	.byte	0x01
	.zero		1


	//----- nvinfo : EIATTR_MERCURY_ISA_VERSION
	.align		4
        /*0024*/ 	.byte	0x03, 0x5f
        /*0026*/ 	.short	0x0101


	//----- nvinfo : EIATTR_COOP_GROUP_MASK_REGIDS
	.align		4
        /*0028*/ 	.byte	0x04, 0x29
        /*002a*/ 	.short	(.L_2980 - .L_2979)


	//   ....[0]....
.L_2979:
        /*002c*/ 	.word	0xffffffff


	//   ....[1]....
        /*0030*/ 	.word	0xffffffff


	//   ....[2]....
        /*0034*/ 	.word	0xffffffff


	//   ....[3]....
        /*0038*/ 	.word	0xffffffff


	//   ....[4]....
        /*003c*/ 	.word	0xffffffff


	//   ....[5]....
        /*0040*/ 	.word	0xffffffff


	//   ....[6]....
        /*0044*/ 	.word	0xffffffff


	//   ....[7]....
        /*0048*/ 	.word	0xffffffff


	//   ....[8]....
        /*004c*/ 	.word	0xffffffff


	//   ....[9]....
        /*0050*/ 	.word	0xffffffff


	//   ....[10]....
        /*0054*/ 	.word	0xffffffff


	//   ....[11]....
        /*0058*/ 	.word	0xffffffff


	//   ....[12]....
        /*005c*/ 	.word	0xffffffff


	//   ....[13]....
        /*0060*/ 	.word	0xffffffff


	//   ....[14]....
        /*0064*/ 	.word	0xffffffff


	//   ....[15]....
        /*0068*/ 	.word	0xffffffff


	//   ....[16]....
        /*006c*/ 	.word	0xffffffff


	//   ....[17]....
        /*0070*/ 	.word	0xffffffff


	//----- nvinfo : EIATTR_COOP_GROUP_INSTR_OFFSETS
	.align		4
.L_2980:
        /*0074*/ 	.byte	0x04, 0x28
        /*0076*/ 	.short	(.L_2982 - .L_2981)


	//   ....[0]....
.L_2981:
        /*0078*/ 	.word	0x000168e0


	//   ....[1]....
        /*007c*/ 	.word	0x00016910


	//   ....[2]....
        /*0080*/ 	.word	0x00016930


	//   ....[3]....
        /*0084*/ 	.word	0x00016950


	//   ....[4]....
        /*0088*/ 	.word	0x00016970


	//   ....[5]....
        /*008c*/ 	.word	0x00016da0


	//   ....[6]....
        /*0090*/ 	.word	0x00016dc0


	//   ....[7]....
        /*0094*/ 	.word	0x00016de0


	//   ....[8]....
        /*0098*/ 	.word	0x00016e10


	//   ....[9]....
        /*009c*/ 	.word	0x00016e40


	//   ....[10]....
        /*00a0*/ 	.word	0x00016ff0


	//   ....[11]....
        /*00a4*/ 	.word	0x00017030


	//   ....[12]....
        /*00a8*/ 	.word	0x00017050


	//   ....[13]....
        /*00ac*/ 	.word	0x000170b0


	//   ....[14]....
        /*00b0*/ 	.word	0x00017140


	//   ....[15]....
        /*00b4*/ 	.word	0x00017170


	//   ....[16]....
        /*00b8*/ 	.word	0x00017250


	//   ....[17]....
        /*00bc*/ 	.word	0x00017260


	//----- nvinfo : EIATTR_VRC_CTA_INIT_COUNT
	.align		4
.L_2982:
        /*00c0*/ 	.byte	0x02, 0x4a
	.zero		1
	.zero		1


	//----- nvinfo : EIATTR_EXIT_INSTR_OFFSETS
	.align		4
        /*00c4*/ 	.byte	0x04, 0x1c
        /*00c6*/ 	.short	(.L_2984 - .L_2983)


	//   ....[0]....
.L_2983:
        /*00c8*/ 	.word	0x00000320


	//   ....[1]....
        /*00cc*/ 	.word	0x00017fb0


	//----- nvinfo : EIATTR_MAX_THREADS
	.align		4
.L_2984:
        /*00d0*/ 	.byte	0x04, 0x05
        /*00d2*/ 	.short	(.L_2986 - .L_2985)
.L_2985:
        /*00d4*/ 	.word	0x00000080
        /*00d8*/ 	.word	0x00000001
        /*00dc*/ 	.word	0x00000001


	//----- nvinfo : EIATTR_CRS_STACK_SIZE
	.align		4
.L_2986:
        /*00e0*/ 	.byte	0x04, 0x1e
        /*00e2*/ 	.short	(.L_2988 - .L_2987)
.L_2987:
        /*00e4*/ 	.word	0x00000000


	//----- nvinfo : EIATTR_CBANK_PARAM_SIZE
	.align		4
.L_2988:
        /*00e8*/ 	.byte	0x03, 0x19
        /*00ea*/ 	.short	0x00e8


	//----- nvinfo : EIATTR_PARAM_CBANK
	.align		4
        /*00ec*/ 	.byte	0x04, 0x0a
        /*00ee*/ 	.short	(.L_2990 - .L_2989)
	.align		4
.L_2989:
        /*00f0*/ 	.word	index@(.nv.constant0._ZN10layer_norm13ln_fwd_kernelINS_13Kernel_traitsI6__halfS2_fS2_fjLj4096ELj1ELj1ELj4ELj16ENS_18Kernel_traits_baseILj4096ES2_S2_fS2_fjLj128EEEEELb1ELb1ELb1ELb1EEEvNS_9FwdParamsE)
        /*00f4*/ 	.short	0x0380
        /*00f6*/ 	.short	0x00e8


	//----- nvinfo : EIATTR_SW_WAR
	.align		4
.L_2990:
        /*00f8*/ 	.byte	0x04, 0x36
        /*00fa*/ 	.short	(.L_2992 - .L_2991)
.L_2991:
        /*00fc*/ 	.word	0x00000008
.L_2992:


//--------------------- .nv.info._ZN10layer_norm13ln_fwd_kernelINS_13Kernel_traitsIf6__halffS2_fjLj4096ELj1ELj1ELj4ELj16ENS_18Kernel_traits_baseILj4096EfS2_fS2_fjLj128EEEEELb0ELb0ELb0ELb0EEEvNS_9FwdParamsE --------------------------
	.section	.nv.info._ZN10layer_norm13ln_fwd_kernelINS_13Kernel_traitsIf6__halffS2_fjLj4096ELj1ELj1ELj4ELj16ENS_18Kernel_traits_baseILj4096EfS2_fS2_fjLj128EEEEELb0ELb0ELb0ELb0EEEvNS_9FwdParamsE,"",@"SHT_CUDA_INFO"
	.sectionflags	@""
	.align	4


	//----- nvinfo : EIATTR_CUDA_API_VERSION
	.align		4
        /*0000*/ 	.byte	0x04, 0x37
        /*0002*/ 	.short	(.L_2994 - .L_2993)
.L_2993:
        /*0004*/ 	.word	0x00000082


	//----- nvinfo : EIATTR_KPARAM_INFO
	.align		4
.L_2994:
        /*0008*/ 	.byte	0x04, 0x17
        /*000a*/ 	.short	(.L_2996 - .L_2995)
.L_2995:
        /*000c*/ 	.word	0x00000000
        /*0010*/ 	.short	0x0000
        /*0012*/ 	.short	0x0000
        /*0014*/ 	.byte	0x00, 0xf0, 0xa1, 0x03


	//----- nvinfo : EIATTR_SPARSE_MMA_MASK
	.align		4
.L_2996:
        /*0018*/ 	.byte	0x03, 0x50
        /*001a*/ 	.short	0x0000


	//----- nvinfo : EIATTR_MAXREG_COUNT
	.align		4
        /*001c*/ 	.byte	0x03, 0x1b
        /*001e*/ 	.short	0x00ff


	//----- nvinfo : EIATTR_NUM_BARRIERS
	.align		4
        /*0020*/ 	.byte	0x02, 0x4c
        /*0022*/ 	.byte	0x01
	.zero		1


	//----- nvinfo : EIATTR_MERCURY_ISA_VERSION
	.align		4
        /*0024*/ 	.byte	0x03, 0x5f
        /*0026*/ 	.short	0x0101


	//----- nvinfo : EIATTR_COOP_GROUP_MASK_REGIDS
	.align		4
        /*0028*/ 	.byte	0x04, 0x29
        /*002a*/ 	.short	(.L_2998 - .L_2997)


	//   ....[0]....
.L_2997:
        /*002c*/ 	.word	0xffffffff


	//   ....[1]....
        /*0030*/ 	.word	0xffffffff


	//   ....[2]....
        /*0034*/ 	.word	0xffffffff


	//   ....[3]....
        /*0038*/ 	.word	0xffffffff


	//   ....[4]....
        /*003c*/ 	.word	0xffffffff


	//   ....[5]....
        /*0040*/ 	.word	0xffffffff


	//   ....[6]....
        /*0044*/ 	.word	0xffffffff


	//   ....[7]....
        /*0048*/ 	.word	0xffffffff


	//   ....[8]....
        /*004c*/ 	.word	0xffffffff


	//   ....[9]....
        /*0050*/ 	.word	0xffffffff


	//   ....[10]....
        /*0054*/ 	.word	0xffffffff


	//   ....[11]....
        /*0058*/ 	.word	0xffffffff


	//   ....[12]....
        /*005c*/ 	.word	0xffffffff


	//   ....[13]....
        /*0060*/ 	.word	0xffffffff


	//   ....[14]....
        /*0064*/ 	.word	0xffffffff


	//   ....[15]....
        /*0068*/ 	.word	0xffffffff


	//   ....[16]....
        /*006c*/ 	.word	0xffffffff


	//   ....[17]....
        /*0070*/ 	.word	0xffffffff


	//----- nvinfo : EIATTR_COOP_GROUP_INSTR_OFFSETS
	.align		4
.L_2998:
        /*0074*/ 	.byte	0x04, 0x28
        /*0076*/ 	.short	(.L_3000 - .L_2999)


	//   ....[0]....
.L_2999:
        /*0078*/ 	.word	0x00001880


	//   ....[1]....
        /*007c*/ 	.word	0x000018a0


	//   ....[2]....
        /*0080*/ 	.word	0x000018c0


	//   ....[3]....
        /*0084*/ 	.word	0x000018e0


	//   ....[4]....
        /*0088*/ 	.word	0x00001900


	//   ....[5]....
        /*008c*/ 	.word	0x00001d70


	//   ....[6]....
        /*0090*/ 	.word	0x00001da0


	//   ....[7]....
        /*0094*/ 	.word	0x00001dc0


	//   ....[8]....
        /*0098*/ 	.word	0x00001de0


	//   ....[9]....
        /*009c*/ 	.word	0x00001e20


	//   ....[10]....
        /*00a0*/ 	.word	0x00001e90


	//   ....[11]....
        /*00a4*/ 	.word	0x00001f00


	//   ....[12]....
        /*00a8*/ 	.word	0x00001f40


	//   ....[13]....
        /*00ac*/ 	.word	0x00001f60


	//   ....[14]....
        /*00b0*/ 	.word	0x00001ff0


	//   ....[15]....
        /*00b4*/ 	.word	0x00002020


	//   ....[16]....
        /*00b8*/ 	.word	0x000020c0


	//   ....[17]....
        /*00bc*/ 	.word	0x000020f0


	//----- nvinfo : EIATTR_VRC_CTA_INIT_COUNT
	.align		4
.L_3000:
        /*00c0*/ 	.byte	0x02, 0x4a
	.zero		1
	.zero		1


	//----- nvinfo : EIATTR_EXIT_INSTR_OFFSETS
	.align		4
        /*00c4*/ 	.byte	0x04, 0x1c
        /*00c6*/ 	.short	(.L_3002 - .L_3001)


	//   ....[0]....
.L_3001:
        /*00c8*/ 	.word	0x00000670


	//   ....[1]....
        /*00cc*/ 	.word	0x00002ad0


	//----- nvinfo : EIATTR_MAX_THREADS
	.align		4
.L_3002:
        /*00d0*/ 	.byte	0x04, 0x05
        /*00d2*/ 	.short	(.L_3004 - .L_3003)
.L_3003:
        /*00d4*/ 	.word	0x00000080
        /*00d8*/ 	.word	0x00000001
        /*00dc*/ 	.word	0x00000001


	//----- nvinfo : EIATTR_CRS_STACK_SIZE
	.align		4
.L_3004:
        /*00e0*/ 	.byte	0x04, 0x1e
        /*00e2*/ 	.short	(.L_3006 - .L_3005)
.L_3005:
        /*00e4*/ 	.word	0x00000000


	//----- nvinfo : EIATTR_CBANK_PARAM_SIZE
	.align		4
.L_3006:
        /*00e8*/ 	.byte	0x03, 0x19
        /*00ea*/ 	.short	0x00e8


	//----- nvinfo : EIATTR_PARAM_CBANK
	.align		4
        /*00ec*/ 	.byte	0x04, 0x0a
        /*00ee*/ 	.short	(.L_3008 - .L_3007)
	.align		4
.L_3007:
        /*00f0*/ 	.word	index@(.nv.constant0._ZN10layer_norm13ln_fwd_kernelINS_13Kernel_traitsIf6__halffS2_fjLj4096ELj1ELj1ELj4ELj16ENS_18Kernel_traits_baseILj4096EfS2_fS2_fjLj128EEEEELb0ELb0ELb0ELb0EEEvNS_9FwdParamsE)
        /*00f4*/ 	.short	0x0380
        /*00f6*/ 	.short	0x00e8


	//----- nvinfo : EIATTR_SW_WAR
	.align		4
.L_3008:
        /*00f8*/ 	.byte	0x04, 0x36
        /*00fa*/ 	.short	(.L_3010 - .L_3009)
.L_3009:
        /*00fc*/ 	.word	0x00000008
.L_3010:


//--------------------- .nv.info._ZN10layer_norm13ln_fwd_kernelINS_13Kernel_traitsIf6__halffS2_fjLj4096ELj1ELj1ELj4ELj16ENS_18Kernel_traits_baseILj4096EfS2_fS2_fjLj128EEEEELb0ELb0ELb0ELb1EEEvNS_9FwdParamsE --------------------------
	.section	.nv.info._ZN10layer_norm13ln_fwd_kernelINS_13Kernel_traitsIf6__halffS2_fjLj4096ELj1ELj1ELj4ELj16ENS_18Kernel_traits_baseILj4096EfS2_fS2_fjLj128EEEEELb0ELb0ELb0ELb1EEEvNS_9FwdParamsE,"",@"SHT_CUDA_INFO"
	.sectionflags	@""
	.align	4


	//----- nvinfo : EIATTR_CUDA_API_VERSION
	.align		4
        /*0000*/ 	.byte	0x04, 0x37
        /*0002*/ 	.short	(.L_3012 - .L_3011)
.L_3011:
        /*0004*/ 	.word	0x00000082


	//----- nvinfo : EIATTR_KPARAM_INFO
	.align		4
.L_3012:
        /*0008*/ 	.byte	0x04, 0x17
        /*000a*/ 	.short	(.L_3014 - .L_3013)
.L_3013:
        /*000c*/ 	.word	0x00000000
        /*0010*/ 	.short	0x0000
        /*0012*/ 	.short	0x0000
        /*0014*/ 	.byte	0x00, 0xf0, 0xa1, 0x03


	//----- nvinfo : EIATTR_SPARSE_MMA_MASK
	.align		4
.L_3014:
        /*0018*/ 	.byte	0x03, 0x50
        /*001a*/ 	.short	0x0000


	//----- nvinfo : EIATTR_MAXREG_COUNT
	.align		4
        /*001c*/ 	.byte	0x03, 0x1b
        /*001e*/ 	.short	0x00ff


	//----- nvinfo : EIATTR_NUM_BARRIERS
	.align		4
        /*0020*/ 	.byte	0x02, 0x4c
        /*0022*/ 	.byte	0x01
	.zero		1


	//----- nvinfo : EIATTR_MERCURY_ISA_VERSION
	.align		4
        /*0024*/ 	.byte	0x03, 0x5f
        /*0026*/ 	.short	0x0101


	//----- nvinfo : EIATTR_COOP_GROUP_MASK_REGIDS
	.align		4
        /*0028*/ 	.byte	0x04, 0x29
        /*002a*/ 	.short	(.L_3016 - .L_3015)


	//   ....[0]....
.L_3015:
        /*002c*/ 	.word	0xffffffff


	//   ....[1]....
        /*0030*/ 	.word	0xffffffff


	//   ....[2]....
        /*0034*/ 	.word	0xffffffff


	//   ....[3]....
        /*0038*/ 	.word	0xffffffff


	//   ....[4]....
        /*003c*/ 	.word	0xffffffff


	//   ....[5]....
        /*0040*/ 	.word	0xffffffff


	//   ....[6]....
        /*0044*/ 	.word	0xffffffff


	//   ....[7]....
        /*0048*/ 	.word	0xffffffff


	//   ....[8]....
        /*004c*/ 	.word	0xffffffff


	//   ....[9]....
        /*0050*/ 	.word	0xffffffff


	//   ....[10]....
        /*0054*/ 	.word	0xffffffff


	//   ....[11]....
        /*0058*/ 	.word	0xffffffff


	//   ....[12]....
        /*005c*/ 	.word	0xffffffff


	//   ....[13]....
        /*0060*/ 	.word	0xffffffff


	//   ....[14]....
        /*0064*/ 	.word	0xffffffff


	//   ....[15]....
        /*0068*/ 	.word	0xffffffff


	//   ....[16]....
        /*006c*/ 	.word	0xffffffff


	//   ....[17]....
        /*0070*/ 	.word	0xffffffff


	//----- nvinfo : EIATTR_COOP_GROUP_INSTR_OFFSETS
	.align		4
.L_3016:
        /*0074*/ 	.byte	0x04, 0x28
        /*0076*/ 	.short	(.L_3018 - .L_3017)


	//   ....[0]....
.L_3017:
        /*0078*/ 	.word	0x00001250


	//   ....[1]....
        /*007c*/ 	.word	0x00001270


	//   ....[2]....
        /*0080*/ 	.word	0x00001290


	//   ....[3]....
        /*0084*/ 	.word	0x000012b0


	//   ....[4]....
        /*0088*/ 	.word	0x000012d0


	//   ....[5]....
        /*008c*/ 	.word	0x00001700


	//   ....[6]....
        /*0090*/ 	.word	0x00001720


	//   ....[7]....
        /*0094*/ 	.word	0x00001740


	//   ....[8]....
        /*0098*/ 	.word	0x00001760


	//   ....[9]....
        /*009c*/ 	.word	0x00001780


	//   ....[10]....
        /*00a0*/ 	.word	0x000018e0


	//   ....[11]....
        /*00a4*/ 	.word	0x00001990


	//   ....[12]....
        /*00a8*/ 	.word	0x000019e0


	//   ....[13]....
        /*00ac*/ 	.word	0x000019f0


	//   ....[14]....
        /*00b0*/ 	.word	0x00001a70


	//   ....[15]....
        /*00b4*/ 	.word	0x00001aa0


	//   ....[16]....
        /*00b8*/ 	.word	0x00001b20


	//   ....[17]....
        /*00bc*/ 	.word	0x00001b60


	//----- nvinfo : EIATTR_VRC_CTA_INIT_COUNT
	.align		4
.L_3018:
        /*00c0*/ 	.byte	0x02, 0x4a
	.zero		1
	.zero		1


	//----- nvinfo : EIATTR_EXIT_INSTR_OFFSETS
	.align		4
        /*00c4*/ 	.byte	0x04, 0x1c
        /*00c6*/ 	.short	(.L_3020 - .L_3019)


	//   ....[0]....
.L_3019:
        /*00c8*/ 	.word	0x000003b0


	//   ....[1]....
        /*00cc*/ 	.word	0x00002400


	//----- nvinfo : EIATTR_MAX_THREADS
	.align		4
.L_3020:
        /*00d0*/ 	.byte	0x04, 0x05
        /*00d2*/ 	.short	(.L_3022 - .L_3021)
.L_3021:
        /*00d4*/ 	.word	0x00000080
        /*00d8*/ 	.word	0x00000001
        /*00dc*/ 	.word	0x00000001


	//----- nvinfo : EIATTR_CRS_STACK_SIZE
	.align		4
.L_3022:
        /*00e0*/ 	.byte	0x04, 0x1e
        /*00e2*/ 	.short	(.L_3024 - .L_3023)
.L_3023:
        /*00e4*/ 	.word	0x00000000


	//----- nvinfo : EIATTR_CBANK_PARAM_SIZE
	.align		4
.L_3024:
        /*00e8*/ 	.byte	0x03, 0x19
        /*00ea*/ 	.short	0x00e8


	//----- nvinfo : EIATTR_PARAM_CBANK
	.align		4
        /*00ec*/ 	.byte	0x04, 0x0a
        /*00ee*/ 	.short	(.L_3026 - .L_3025)
	.align		4
.L_3025:
        /*00f0*/ 	.word	index@(.nv.constant0._ZN10layer_norm13ln_fwd_kernelINS_13Kernel_traitsIf6__halffS2_fjLj4096ELj1ELj1ELj4ELj16ENS_18Kernel_traits_baseILj4096EfS2_fS2_fjLj128EEEEELb0ELb0ELb0ELb1EEEvNS_9FwdParamsE)
        /*00f4*/ 	.short	0x0380
        /*00f6*/ 	.short	0x00e8


	//----- nvinfo : EIATTR_SW_WAR
	.align		4
.L_3026:
        /*00f8*/ 	.byte	0x04, 0x36
        /*00fa*/ 	.short	(.L_3028 - .L_3027)
.L_3027:
        /*00fc*/ 	.word	0x00000008
.L_3028:


//--------------------- .nv.info._ZN10layer_norm13ln_fwd_kernelINS_13Kernel_traitsIf6__halffS2_fjLj4096ELj1ELj1ELj4ELj16ENS_18Kernel_traits_baseILj4096EfS2_fS2_fjLj128EEEEELb0ELb0ELb1ELb0EEEvNS_9FwdParamsE --------------------------
	.section	.nv.info._ZN10layer_norm13ln_fwd_kernelINS_13Kernel_traitsIf6__halffS2_fjLj4096ELj1ELj1ELj4ELj16ENS_18Kernel_traits_baseILj4096EfS2_fS2_fjLj128EEEEELb0ELb0ELb1ELb0EEEvNS_9FwdParamsE,"",@"SHT_CUDA_INFO"
	.sectionflags	@""
	.align	4


	//----- nvinfo : EIATTR_CUDA_API_VERSION
	.align		4
        /*0000*/ 	.byte	0x04, 0x37
        /*0002*/ 	.short	(.L_3030 - .L_3029)
.L_3029:
        /*0004*/ 	.word	0x00000082


	//----- nvinfo : EIATTR_KPARAM_INFO
	.align		4
.L_3030:
        /*0008*/ 	.byte	0x04, 0x17
        /*000a*/ 	.short	(.L_3032 - .L_3031)
.L_3031:
        /*000c*/ 	.word	0x00000000
        /*0010*/ 	.short	0x0000
        /*0012*/ 	.short	0x0000
        /*0014*/ 	.byte	0x00, 0xf0, 0xa1, 0x03


	//----- nvinfo : EIATTR_SPARSE_MMA_MASK
	.align		4
.L_3032:
        /*0018*/ 	.byte	0x03, 0x50
        /*001a*/ 	.short	0x0000


	//----- nvinfo : EIATTR_MAXREG_COUNT
	.align		4
        /*001c*/ 	.byte	0x03, 0x1b
        /*001e*/ 	.short	0x00ff


	//----- nvinfo : EIATTR_NUM_BARRIERS
	.align		4
        /*0020*/ 	.byte	0x02, 0x4c
        /*0022*/ 	.byte	0x01
	.zero		1


	//----- nvinfo : EIATTR_MERCURY_ISA_VERSION
	.align		4
        /*0024*/ 	.byte	0x03, 0x5f
        /*0026*/ 	.short	0x0101


	//----- nvinfo : EIATTR_COOP_GROUP_MASK_REGIDS
	.align		4
        /*0028*/ 	.byte	0x04, 0x29
        /*002a*/ 	.short	(.L_3034 - .L_3033)


	//   ....[0]....
.L_3033:
        /*002c*/ 	.word	0xffffffff


	//   ....[1]....
        /*0030*/ 	.word	0xffffffff


	//   ....[2]....
        /*0034*/ 	.word	0xffffffff


	//   ....[3]....
        /*0038*/ 	.word	0xffffffff


	//   ....[4]....
        /*003c*/ 	.word	0xffffffff


	//   ....[5]....
        /*0040*/ 	.word	0xffffffff


	//   ....[6]....
        /*0044*/ 	.word	0xffffffff


	//   ....[7]....
        /*0048*/ 	.word	0xffffffff


	//   ....[8]....
        /*004c*/ 	.word	0xffffffff


	//   ....[9]....
        /*0050*/ 	.word	0xffffffff


	//   ....[10]....
        /*0054*/ 	.word	0xffffffff


	//   ....[11]....
        /*0058*/ 	.word	0xffffffff


	//   ....[12]....
        /*005c*/ 	.word	0xffffffff


	//   ....[13]....
        /*0060*/ 	.word	0xffffffff


	//   ....[14]....
        /*0064*/ 	.word	0xffffffff


	//   ....[15]....
        /*0068*/ 	.word	0xffffffff


	//   ....[16]....
        /*006c*/ 	.word	0xffffffff


	//   ....[17]....
        /*0070*/ 	.word	0xffffffff


	//----- nvinfo : EIATTR_COOP_GROUP_INSTR_OFFSETS
	.align		4
.L_3034:
        /*0074*/ 	.byte	0x04, 0x28
        /*0076*/ 	.short	(.L_3036 - .L_3035)


	//   ....[0]....
.L_3035:
        /*0078*/ 	.word	0x00001ea0


	//   ....[1]....
        /*007c*/ 	.word	0x00001ec0


	//   ....[2]....
        /*0080*/ 	.word	0x00001ee0


	//   ....[3]....
        /*0084*/ 	.word	0x00001f00


	//   ....[4]....
        /*0088*/ 	.word	0x00001f20


	//   ....[5]....
        /*008c*/ 	.word	0x00002370


	//   ....[6]....
        /*0090*/ 	.word	0x00002390


	//   ....[7]....
        /*0094*/ 	.word	0x000023b0


	//   ....[8]....
        /*0098*/ 	.word	0x000023d0


	//   ....[9]....
        /*009c*/ 	.word	0x00002400


	//   ....[10]....
        /*00a0*/ 	.word	0x00002590


	//   ....[11]....
        /*00a4*/ 	.word	0x000025d0


	//   ....[12]....
        /*00a8*/ 	.word	0x000025f0


	//   ....[13]....
        /*00ac*/ 	.word	0x00002630


	//   ....[14]....
        /*00b0*/ 	.word	0x00002700


	//   ....[15]....
        /*00b4*/ 	.word	0x00002730


	//   ....[16]....
        /*00b8*/ 	.word	0x000027e0


	//   ....[17]....
        /*00bc*/ 	.word	0x00002810


	//----- nvinfo : EIATTR_VRC_CTA_INIT_COUNT
	.align		4
.L_3036:
        /*00c0*/ 	.byte	0x02, 0x4a
	.zero		1
	.zero		1


	//----- nvinfo : EIATTR_EXIT_INSTR_OFFSETS
	.align		4
        /*00c4*/ 	.byte	0x04, 0x1c
        /*00c6*/ 	.short	(.L_3038 - .L_3037)


	//   ....[0]....
.L_3037:
        /*00c8*/ 	.word	0x00000650


	//   ....[1]....
        /*00cc*/ 	.word	0x00003240


	//----- nvinfo : EIATTR_MAX_THREADS
	.align		4
.L_3038:
        /*00d0*/ 	.byte	0x04, 0x05
        /*00d2*/ 	.short	(.L_3040 - .L_3039)
.L_3039:
        /*00d4*/ 	.word	0x00000080
        /*00d8*/ 	.word	0x00000001
        /*00dc*/ 	.word	0x00000001


	//----- nvinfo : EIATTR_CRS_STACK_SIZE
	.align		4
.L_3040:
        /*00e0*/ 	.byte	0x04, 0x1e
        /*00e2*/ 	.short	(.L_3042 - .L_3041)
.L_3041:
        /*00e4*/ 	.word	0x00000000


	//----- nvinfo : EIATTR_CBANK_PARAM_SIZE
	.align		4
.L_3042:
        /*00e8*/ 	.byte	0x03, 0x19
        /*00ea*/ 	.short	0x00e8


	//----- nvinfo : EIATTR_PARAM_CBANK
	.align		4
        /*00ec*/ 	.byte	0x04, 0x0a
        /*00ee*/ 	.short	(.L_3044 - .L_3043)
	.align		4
.L_3043:
        /*00f0*/ 	.word	index@(.nv.constant0._ZN10layer_norm13ln_fwd_kernelINS_13Kernel_traitsIf6__halffS2_fjLj4096ELj1ELj1ELj4ELj16ENS_18Kernel_traits_baseILj4096EfS2_fS2_fjLj128EEEEELb0ELb0ELb1ELb0EEEvNS_9FwdParamsE)
        /*00f4*/ 	.short	0x0380
        /*00f6*/ 	.short	0x00e8


	//----- nvinfo : EIATTR_SW_WAR
	.align		4
.L_3044:
        /*00f8*/ 	.byte	0x04, 0x36
        /*00fa*/ 	.short	(.L_3046 - .L_3045)
.L_3045:
        /*00fc*/ 	.word	0x00000008
.L_3046:


//--------------------- .nv.info._ZN10layer_norm13ln_fwd_kernelINS_13Kernel_traitsIf6__halffS2_fjLj4096ELj1ELj1ELj4ELj16ENS_18Kernel_traits_baseILj4096EfS2_fS2_fjLj128EEEEELb0ELb0ELb1ELb1EEEvNS_9FwdParamsE --------------------------
	.section	.nv.info._ZN10layer_norm13ln_fwd_kernelINS_13Kernel_traitsIf6__halffS2_fjLj4096ELj1ELj1ELj4ELj16ENS_18Kernel_traits_baseILj4096EfS2_fS2_fjLj128EEEEELb0ELb0ELb1ELb1EEEvNS_9FwdParamsE,"",@"SHT_CUDA_INFO"
	.sectionflags	@""
	.align	4


	//----- nvinfo : EIATTR_CUDA_API_VERSION
	.align		4
        /*0000*/ 	.byte	0x04, 0x37
        /*0002*/ 	.short	(.L_3048 - .L_3047)
.L_3047:
        /*0004*/ 	.word	0x00000082


	//----- nvinfo : EIATTR_KPARAM_INFO
	.align		4
.L_3048:
        /*0008*/ 	.byte	0x04, 0x17
        /*000a*/ 	.short	(.L_3050 - .L_3049)
.L_3049:
        /*000c*/ 	.word	0x00000000
        /*0010*/ 	.short	0x0000
        /*0012*/ 	.short	0x0000
        /*0014*/ 	.byte	0x00, 0xf0, 0xa1, 0x03


	//----- nvinfo : EIATTR_SPARSE_MMA_MASK
	.align		4
.L_3050:
        /*0018*/ 	.byte	0x03, 0x50
        /*001a*/ 	.short	0x0000


	//----- nvinfo : EIATTR_MAXREG_COUNT
	.align		4
        /*001c*/ 	.byte	0x03, 0x1b
        /*001e*/ 	.short	0x00ff


	//----- nvinfo : EIATTR_NUM_BARRIERS
	.align		4
        /*0020*/ 	.byte	0x02, 0x4c
        /*0022*/ 	.byte	0x01
	.zero		1


	//----- nvinfo : EIATTR_MERCURY_ISA_VERSION
	.align		4
        /*0024*/ 	.byte	0x03, 0x5f
        /*0026*/ 	.short	0x0101


	//----- nvinfo : EIATTR_COOP_GROUP_MASK_REGIDS
	.align		4
        /*0028*/ 	.byte	0x04, 0x29
        /*002a*/ 	.short	(.L_3052 - .L_3051)


	//   ....[0]....
.L_3051:
        /*002c*/ 	.word	0xffffffff


	//   ....[1]....
        /*0030*/ 	.word	0xffffffff


	//   ....[2]....
        /*0034*/ 	.word	0xffffffff


	//   ....[3]....
        /*0038*/ 	.word	0xffffffff


	//   ....[4]....
        /*003c*/ 	.word	0xffffffff


	//   ....[5]....
        /*0040*/ 	.word	0xffffffff


	//   ....[6]....
        /*0044*/ 	.word	0xffffffff


	//   ....[7]....
        /*0048*/ 	.word	0xffffffff


	//   ....[8]....
        /*004c*/ 	.word	0xffffffff


	//   ....[9]....
        /*0050*/ 	.word	0xffffffff


	//   ....[10]....
        /*0054*/ 	.word	0xffffffff


	//   ....[11]....
        /*0058*/ 	.word	0xffffffff


	//   ....[12]....
        /*005c*/ 	.word	0xffffffff


	//   ....[13]....
        /*0060*/ 	.word	0xffffffff


	//   ....[14]....
        /*0064*/ 	.word	0xffffffff


	//   ....[15]....
        /*0068*/ 	.word	0xffffffff


	//   ....[16]....
        /*006c*/ 	.word	0xffffffff


	//   ....[17]....
        /*0070*/ 	.word	0xffffffff


	//----- nvinfo : EIATTR_COOP_GROUP_INSTR_OFFSETS
	.align		4
.L_3052:
        /*0074*/ 	.byte	0x04, 0x28
        /*0076*/ 	.short	(.L_3054 - .L_3053)


	//   ....[0]....
.L_3053:
        /*0078*/ 	.word	0x00001930


	//   ....[1]....
        /*007c*/ 	.word	0x00001950


	//   ....[2]....
        /*0080*/ 	.word	0x00001970


	//   ....[3]....
        /*0084*/ 	.word	0x00001990


	//   ....[4]....
        /*0088*/ 	.word	0x000019b0


	//   ....[5]....
        /*008c*/ 	.word	0x00001de0


	//   ....[6]....
        /*0090*/ 	.word	0x00001e10


	//   ....[7]....
        /*0094*/ 	.word	0x00001e50


	//   ....[8]....
        /*0098*/ 	.word	0x00001e60


	//   ....[9]....
        /*009c*/ 	.word	0x00001ec0


	//   ....[10]....
        /*00a0*/ 	.word	0x00001f40


	//   ....[11]....
        /*00a4*/ 	.word	0x00001fa0


	//   ....[12]....
        /*00a8*/ 	.word	0x00002000


	//   ....[13]....
        /*00ac*/ 	.word	0x00002010


	//   ....[14]....
        /*00b0*/ 	.word	0x000020a0


	//   ....[15]....
        /*00b4*/ 	.word	0x000020e0


	//   ....[16]....
        /*00b8*/ 	.word	0x00002170


	//   ....[17]....
        /*00bc*/ 	.word	0x000021a0


	//----- nvinfo : EIATTR_VRC_CTA_INIT_COUNT
	.align		4
.L_3054:
        /*00c0*/ 	.byte	0x02, 0x4a
	.zero		1
	.zero		1


	//----- nvinfo : EIATTR_EXIT_INSTR_OFFSETS
	.align		4
        /*00c4*/ 	.byte	0x04, 0x1c
        /*00c6*/ 	.short	(.L_3056 - .L_3055)


	//   ....[0]....
.L_3055:
        /*00c8*/ 	.word	0x000003b0


	//   ....[1]....
        /*00cc*/ 	.word	0x00002ae0


	//----- nvinfo : EIATTR_MAX_THREADS
	.align		4
.L_3056:
        /*00d0*/ 	.byte	0x04, 0x05
        /*00d2*/ 	.short	(.L_3058 - .L_3057)
.L_3057:
        /*00d4*/ 	.word	0x00000080
        /*00d8*/ 	.word	0x00000001
        /*00dc*/ 	.word	0x00000001


	//----- nvinfo : EIATTR_CBANK_PARAM_SIZE
	.align		4
.L_3058:
        /*00e0*/ 	.byte	0x03, 0x19
        /*00e2*/ 	.short	0x00e8


	//----- nvinfo : EIATTR_PARAM_CBANK
	.align		4
        /*00e4*/ 	.byte	0x04, 0x0a
        /*00e6*/ 	.short	(.L_3060 - .L_3059)
	.align		4
.L_3059:
        /*00e8*/ 	.word	index@(.nv.constant0._ZN10layer_norm13ln_fwd_kernelINS_13Kernel_traitsIf6__halffS2_fjLj4096ELj1ELj1ELj4ELj16ENS_18Kernel_traits_baseILj4096EfS2_fS2_fjLj128EEEEELb0ELb0ELb1ELb1EEEvNS_9FwdParamsE)
        /*00ec*/ 	.short	0x0380
        /*00ee*/ 	.short	0x00e8


	//----- nvinfo : EIATTR_SW_WAR
	.align		4
.L_3060:
        /*00f0*/ 	.byte	0x04, 0x36
        /*00f2*/ 	.short	(.L_3062 - .L_3061)
.L_3061:
        /*00f4*/ 	.word	0x00000008
.L_3062:


//--------------------- .nv.info._ZN10layer_norm13ln_fwd_kernelINS_13Kernel_traitsIf6__halffS2_fjLj4096ELj1ELj1ELj4ELj16ENS_18Kernel_traits_baseILj4096EfS2_fS2_fjLj128EEEEELb0ELb1ELb0ELb0EEEvNS_9FwdParamsE --------------------------
	.section	.nv.info._ZN10layer_norm13ln_fwd_kernelINS_13Kernel_traitsIf6__halffS2_fjLj4096ELj1ELj1ELj4ELj16ENS_18Kernel_traits_baseILj4096EfS2_fS2_fjLj128EEEEELb0ELb1ELb0ELb0EEEvNS_9FwdParamsE,"",@"SHT_CUDA_INFO"
	.sectionflags	@""
	.align	4


	//----- nvinfo : EIATTR_CUDA_API_VERSION
	.align		4
        /*0000*/ 	.byte	0x04, 0x37
        /*0002*/ 	.short	(.L_3064 - .L_3063)
.L_3063:
        /*0004*/ 	.word	0x00000082


	//----- nvinfo : EIATTR_KPARAM_INFO
	.align		4
.L_3064:
        /*0008*/ 	.byte	0x04, 0x17
        /*000a*/ 	.short	(.L_3066 - .L_3065)
.L_3065:
        /*000c*/ 	.word	0x00000000
        /*0010*/ 	.short	0x0000
        /*0012*/ 	.short	0x0000
        /*0014*/ 	.byte	0x00, 0xf0, 0xa1, 0x03


	//----- nvinfo : EIATTR_SPARSE_MMA_MASK
	.align		4
.L_3066:
        /*0018*/ 	.byte	0x03, 0x50
        /*001a*/ 	.short	0x0000


	//----- nvinfo : EIATTR_MAXREG_COUNT
	.align		4
        /*001c*/ 	.byte	0x03, 0x1b
        /*001e*/ 	.short	0x00ff


	//----- nvinfo : EIATTR_NUM_BARRIERS
	.align		4
        /*0020*/ 	.byte	0x02, 0x4c
        /*0022*/ 	.byte	0x01
	.zero		1


	//----- nvinfo : EIATTR_MERCURY_ISA_VERSION
	.align		4
        /*0024*/ 	.byte	0x03, 0x5f
        /*0026*/ 	.short	0x0101


	//----- nvinfo : EIATTR_COOP_GROUP_MASK_REGIDS
	.align		4
        /*0028*/ 	.byte	0x04, 0x29
        /*002a*/ 	.short	(.L_3068 - .L_3067)


	//   ....[0]....
.L_3067:
        /*002c*/ 	.word	0xffffffff


	//   ....[1]....
        /*0030*/ 	.word	0xffffffff


	//   ....[2]....
        /*0034*/ 	.word	0xffffffff


	//   ....[3]....
        /*0038*/ 	.word	0xffffffff


	//   ....[4]....
        /*003c*/ 	.word	0xffffffff


	//   ....[5]....
        /*0040*/ 	.word	0xffffffff


	//   ....[6]....
        /*0044*/ 	.word	0xffffffff


	//   ....[7]....
        /*0048*/ 	.word	0xffffffff


	//   ....[8]....
        /*004c*/ 	.word	0xffffffff


	//   ....[9]....
        /*0050*/ 	.word	0xffffffff


	//   ....[10]....
        /*0054*/ 	.word	0xffffffff


	//   ....[11]....
        /*0058*/ 	.word	0xffffffff


	//   ....[12]....
        /*005c*/ 	.word	0xffffffff


	//   ....[13]....
        /*0060*/ 	.word	0xffffffff


	//   ....[14]....
        /*0064*/ 	.word	0xffffffff


	//   ....[15]....
        /*0068*/ 	.word	0xffffffff


	//   ....[16]....
        /*006c*/ 	.word	0xffffffff


	//   ....[17]....
        /*0070*/ 	.word	0xffffffff


	//----- nvinfo : EIATTR_COOP_GROUP_INSTR_OFFSETS
	.align		4
.L_3068:
        /*0074*/ 	.byte	0x04, 0x28
        /*0076*/ 	.short	(.L_3070 - .L_3069)


	//   ....[0]....
.L_3069:
        /*0078*/ 	.word	0x00001eb0


	//   ....[1]....
        /*007c*/ 	.word	0x00001ed0


	//   ....[2]....
        /*0080*/ 	.word	0x00001ef0


	//   ....[3]....
        /*0084*/ 	.word	0x00001f10


	//   ....[4]....
        /*0088*/ 	.word	0x00001f30


	//   ....[5]....
        /*008c*/ 	.word	0x000023a0


	//   ....[6]....
        /*0090*/ 	.word	0x000023d0


	//   ....[7]....
        /*0094*/ 	.word	0x00002400


	//   ....[8]....
        /*0098*/ 	.word	0x00002420


	//   ....[9]....
        /*009c*/ 	.word	0x00002450


	//   ....[10]....
        /*00a0*/ 	.word	0x000024c0


	//   ....[11]....
        /*00a4*/ 	.word	0x00002540


	//   ....[12]....
        /*00a8*/ 	.word	0x00002550


	//   ....[13]....
        /*00ac*/ 	.word	0x000025a0


	//   ....[14]....
        /*00b0*/ 	.word	0x000025f0


	//   ....[15]....
        /*00b4*/ 	.word	0x00002610


	//   ....[16]....
        /*00b8*/ 	.word	0x00002710


	//   ....[17]....
        /*00bc*/ 	.word	0x00002720


	//----- nvinfo : EIATTR_VRC_CTA_INIT_COUNT
	.align		4
.L_3070:
        /*00c0*/ 	.byte	0x02, 0x4a
	.zero		1
	.zero		1


	//----- nvinfo : EIATTR_EXIT_INSTR_OFFSETS
	.align		4
        /*00c4*/ 	.byte	0x04, 0x1c
        /*00c6*/ 	.short	(.L_3072 - .L_3071)


	//   ....[0]....
.L_3071:
        /*00c8*/ 	.word	0x00000880


	//   ....[1]....
        /*00cc*/ 	.word	0x000030f0


	//----- nvinfo : EIATTR_MAX_THREADS
	.align		4
.L_3072:
        /*00d0*/ 	.byte	0x04, 0x05
        /*00d2*/ 	.short	(.L_3074 - .L_3073)
.L_3073:
        /*00d4*/ 	.word	0x00000080
        /*00d8*/ 	.word	0x00000001
        /*00dc*/ 	.word	0x00000001


	//----- nvinfo : EIATTR_CRS_STACK_SIZE
	.align		4
.L_3074:
        /*00e0*/ 	.byte	0x04, 0x1e
        /*00e2*/ 	.short	(.L_3076 - .L_3075)
.L_3075:
        /*00e4*/ 	.word	0x00000000


	//----- nvinfo : EIATTR_CBANK_PARAM_SIZE
	.align		4
.L_3076:
        /*00e8*/ 	.byte	0x03, 0x19
        /*00ea*/ 	.short	0x00e8


	//----- nvinfo : EIATTR_PARAM_CBANK
	.align		4
        /*00ec*/ 	.byte	0x04, 0x0a
        /*00ee*/ 	.short	(.L_3078 - .L_3077)
	.align		4
.L_3077:
        /*00f0*/ 	.word	index@(.nv.constant0._ZN10layer_norm13ln_fwd_kernelINS_13Kernel_traitsIf6__halffS2_fjLj4096ELj1ELj1ELj4ELj16ENS_18Kernel_traits_baseILj4096EfS2_fS2_fjLj128EEEEELb0ELb1ELb0ELb0EEEvNS_9FwdParamsE)
        /*00f4*/ 	.short	0x0380
        /*00f6*/ 	.short	0x00e8


	//----- nvinfo : EIATTR_SW_WAR
	.align		4
.L_3078:
        /*00f8*/ 	.byte	0x04, 0x36
        /*00fa*/ 	.short	(.L_3080 - .L_3079)
.L_3079:
        /*00fc*/ 	.word	0x00000008
.L_3080:


//--------------------- .nv.info._ZN10layer_norm13ln_fwd_kernelINS_13Kernel_traitsIf6__halffS2_fjLj4096ELj1ELj1ELj4ELj16ENS_18Kernel_traits_baseILj4096EfS2_fS2_fjLj128EEEEELb0ELb1ELb0ELb1EEEvNS_9FwdParamsE --------------------------
	.section	.nv.info._ZN10layer_norm13ln_fwd_kernelINS_13Kernel_traitsIf6__halffS2_fjLj4096ELj1ELj1ELj4ELj16ENS_18Kernel_traits_baseILj4096EfS2_fS2_fjLj128EEEEELb0ELb1ELb0ELb1EEEvNS_9FwdParamsE,"",@"SHT_CUDA_INFO"
	.sectionflags	@""
	.align	4


	//----- nvinfo : EIATTR_CUDA_API_VERSION
	.align		4
        /*0000*/ 	.byte	0x04, 0x37
        /*0002*/ 	.short	(.L_3082 - .L_3081)
.L_3081:
        /*0004*/ 	.word	0x00000082


	//----- nvinfo : EIATTR_KPARAM_INFO
	.align		4
.L_3082:
        /*0008*/ 	.byte	0x04, 0x17
        /*000a*/ 	.short	(.L_3084 - .L_3083)
.L_3083:
        /*000c*/ 	.word	0x00000000
        /*0010*/ 	.short	0x0000
        /*0012*/ 	.short	0x0000
        /*0014*/ 	.byte	0x00, 0xf0, 0xa1, 0x03


	//----- nvinfo : EIATTR_SPARSE_MMA_MASK
	.align		4
.L_3084:
        /*0018*/ 	.byte	0x03, 0x50
        /*001a*/ 	.short	0x0000


	//----- nvinfo : EIATTR_MAXREG_COUNT
	.align		4
        /*001c*/ 	.byte	0x03, 0x1b
        /*001e*/ 	.short	0x00ff


	//----- nvinfo : EIATTR_NUM_BARRIERS
	.align		4
        /*0020*/ 	.byte	0x02, 0x4c
        /*0022*/ 	.byte	0x01
	.zero		1


	//----- nvinfo : EIATTR_MERCURY_ISA_VERSION
	.align		4
        /*0024*/ 	.byte	0x03, 0x5f
        /*0026*/ 	.short	0x0101


	//----- nvinfo : EIATTR_COOP_GROUP_MASK_REGIDS
	.align		4
        /*0028*/ 	.byte	0x04, 0x29
        /*002a*/ 	.short	(.L_3086 - .L_3085)


	//   ....[0]....
.L_3085:
        /*002c*/ 	.word	0xffffffff


	//   ....[1]....
        /*0030*/ 	.word	0xffffffff


	//   ....[2]....
        /*0034*/ 	.word	0xffffffff


	//   ....[3]....
        /*0038*/ 	.word	0xffffffff


	//   ....[4]....
        /*003c*/ 	.word	0xffffffff


	//   ....[5]....
        /*0040*/ 	.word	0xffffffff


	//   ....[6]....
        /*0044*/ 	.word	0xffffffff


	//   ....[7]....
        /*0048*/ 	.word	0xffffffff


	//   ....[8]....
        /*004c*/ 	.word	0xffffffff


	//   ....[9]....
        /*0050*/ 	.word	0xffffffff


	//   ....[10]....
        /*0054*/ 	.word	0xffffffff


	//   ....[11]....
        /*0058*/ 	.word	0xffffffff


	//   ....[12]....
        /*005c*/ 	.word	0xffffffff


	//   ....[13]....
        /*0060*/ 	.word	0xffffffff


	//   ....[14]....
        /*0064*/ 	.word	0xffffffff


	//   ....[15]....
        /*0068*/ 	.word	0xffffffff


	//   ....[16]....
        /*006c*/ 	.word	0xffffffff


	//   ....[17]....
        /*0070*/ 	.word	0xffffffff


	//----- nvinfo : EIATTR_COOP_GROUP_INSTR_OFFSETS
	.align		4
.L_3086:
        /*0074*/ 	.byte	0x04, 0x28
        /*0076*/ 	.short	(.L_3088 - .L_3087)


	//   ....[0]....
.L_3087:
        /*0078*/ 	.word	0x00001790


	//   ....[1]....
        /*007c*/ 	.word	0x000017b0


	//   ....[2]....
        /*0080*/ 	.word	0x000017d0


	//   ....[3]....
        /*0084*/ 	.word	0x000017f0


	//   ....[4]....
        /*0088*/ 	.word	0x00001810


	//   ....[5]....
        /*008c*/ 	.word	0x00001c40


	//   ....[6]....
        /*0090*/ 	.word	0x00001c60


	//   ....[7]....
        /*0094*/ 	.word	0x00001c80


	//   ....[8]....
        /*0098*/ 	.word	0x00001ca0


	//   ....[9]....
        /*009c*/ 	.word	0x00001cc0


	//   ....[10]....
        /*00a0*/ 	.word	0x00001e20


	//   ....[11]....
        /*00a4*/ 	.word	0x00001ed0


	//   ....[12]....
        /*00a8*/ 	.word	0x00001ee0


	//   ....[13]....
        /*00ac*/ 	.word	0x00001f30


	//   ....[14]....
        /*00b0*/ 	.word	0x00001f60


	//   ....[15]....
        /*00b4*/ 	.word	0x00001fd0


	//   ....[16]....
        /*00b8*/ 	.word	0x00002090


	//   ....[17]....
        /*00bc*/ 	.word	0x000020b0


	//----- nvinfo : EIATTR_VRC_CTA_INIT_COUNT
	.align		4
.L_3088:
        /*00c0*/ 	.byte	0x02, 0x4a
	.zero		1
	.zero		1


	//----- nvinfo : EIATTR_EXIT_INSTR_OFFSETS
	.align		4
        /*00c4*/ 	.byte	0x04, 0x1c
        /*00c6*/ 	.short	(.L_3090 - .L_3089)


	//   ....[0]....
.L_3089:
        /*00c8*/ 	.word	0x000004f0


	//   ....[1]....
        /*00cc*/ 	.word	0x00002940


	//----- nvinfo : EIATTR_MAX_THREADS
	.align		4
.L_3090:
        /*00d0*/ 	.byte	0x04, 0x05
        /*00d2*/ 	.short	(.L_3092 - .L_3091)
.L_3091:
        /*00d4*/ 	.word	0x00000080
        /*00d8*/ 	.word	0x00000001
        /*00dc*/ 	.word	0x00000001


	//----- nvinfo : EIATTR_CRS_STACK_SIZE
	.align		4
.L_3092:
        /*00e0*/ 	.byte	0x04, 0x1e
        /*00e2*/ 	.short	(.L_3094 - .L_3093)
.L_3093:
        /*00e4*/ 	.word	0x00000000


	//----- nvinfo : EIATTR_CBANK_PARAM_SIZE
	.align		4
.L_3094:
        /*00e8*/ 	.byte	0x03, 0x19
        /*00ea*/ 	.short	0x00e8


	//----- nvinfo : EIATTR_PARAM_CBANK
	.align		4
        /*00ec*/ 	.byte	0x04, 0x0a
        /*00ee*/ 	.short	(.L_3096 - .L_3095)
	.align		4
.L_3095:
        /*00f0*/ 	.word	index@(.nv.constant0._ZN10layer_norm13ln_fwd_kernelINS_13Kernel_traitsIf6__halffS2_fjLj4096ELj1ELj1ELj4ELj16ENS_18Kernel_traits_baseILj4096EfS2_fS2_fjLj128EEEEELb0ELb1ELb0ELb1EEEvNS_9FwdParamsE)
        /*00f4*/ 	.short	0x0380
        /*00f6*/ 	.short	0x00e8


	//----- nvinfo : EIATTR_SW_WAR
	.align		4
.L_3096:
        /*00f8*/ 	.byte	0x04, 0x36
        /*00fa*/ 	.short	(.L_3098 - .L_3097)
.L_3097:
        /*00fc*/ 	.word	0x00000008
.L_3098:


//--------------------- .nv.info._ZN10layer_norm13ln_fwd_kernelINS_13Kernel_traitsIf6__halffS2_fjLj4096ELj1ELj1ELj4ELj16ENS_18Kernel_traits_baseILj4096EfS2_fS2_fjLj128EEEEELb0ELb1ELb1ELb0EEEvNS_9FwdParamsE --------------------------
	.section	.nv.info._ZN10layer_norm13ln_fwd_kernelINS_13Kernel_traitsIf6__halffS2_fjLj4096ELj1ELj1ELj4ELj16ENS_18Kernel_traits_baseILj4096EfS2_fS2_fjLj128EEEEELb0ELb1ELb1ELb0EEEvNS_9FwdParamsE,"",@"SHT_CUDA_INFO"
	.sectionflags	@""
	.align	4


	//----- nvinfo : EIATTR_CUDA_API_VERSION
	.align		4
        /*0000*/ 	.byte	0x04, 0x37
        /*0002*/ 	.short	(.L_3100 - .L_3099)
.L_3099:
        /*0004*/ 	.word	0x00000082


	//----- nvinfo : EIATTR_KPARAM_INFO
	.align		4
.L_3100:
        /*0008*/ 	.byte	0x04, 0x17
        /*000a*/ 	.short	(.L_3102 - .L_3101)
.L_3101:
        /*000c*/ 	.word	0x00000000
        /*0010*/ 	.short	0x0000
        /*0012*/ 	.short	0x0000
        /*0014*/ 	.byte	0x00, 0xf0, 0xa1, 0x03


	//----- nvinfo : EIATTR_SPARSE_MMA_MASK
	.align		4
.L_3102:
        /*0018*/ 	.byte	0x03, 0x50
        /*001a*/ 	.short	0x0000


	//----- nvinfo : EIATTR_MAXREG_COUNT
	.align		4
        /*001c*/ 	.byte	0x03, 0x1b
        /*001e*/ 	.short	0x00ff


	//----- nvinfo : EIATTR_NUM_BARRIERS
	.align		4
        /*0020*/ 	.byte	0x02, 0x4c
        /*0022*/ 	.byte	0x01
	.zero		1


	//----- nvinfo : EIATTR_MERCURY_ISA_VERSION
	.align		4
        /*0024*/ 	.byte	0x03, 0x5f
        /*0026*/ 	.short	0x0101


	//----- nvinfo : EIATTR_COOP_GROUP_MASK_REGIDS
	.align		4
        /*0028*/ 	.byte	0x04, 0x29
        /*002a*/ 	.short	(.L_3104 - .L_3103)


	//   ....[0]....
.L_3103:
        /*002c*/ 	.word	0xffffffff


	//   ....[1]....
        /*0030*/ 	.word	0xffffffff


	//   ....[2]....
        /*0034*/ 	.word	0xffffffff


	//   ....[3]....
        /*0038*/ 	.word	0xffffffff


	//   ....[4]....
        /*003c*/ 	.word	0xffffffff


	//   ....[5]....
        /*0040*/ 	.word	0xffffffff


	//   ....[6]....
        /*0044*/ 	.word	0xffffffff


	//   ....[7]....
        /*0048*/ 	.word	0xffffffff


	//   ....[8]....
        /*004c*/ 	.word	0xffffffff


	//   ....[9]....
        /*0050*/ 	.word	0xffffffff


	//   ....[10]....
        /*0054*/ 	.word	0xffffffff


	//   ....[11]....
        /*0058*/ 	.word	0xffffffff


	//   ....[12]....
        /*005c*/ 	.word	0xffffffff


	//   ....[13]....
        /*0060*/ 	.word	0xffffffff


	//   ....[14]....
        /*0064*/ 	.word	0xffffffff


	//   ....[15]....
        /*0068*/ 	.word	0xffffffff


	//   ....[16]....
        /*006c*/ 	.word	0xffffffff


	//   ....[17]....
        /*0070*/ 	.word	0xffffffff


	//----- nvinfo : EIATTR_COOP_GROUP_INSTR_OFFSETS
	.align		4
.L_3104:
        /*0074*/ 	.byte	0x04, 0x28
        /*0076*/ 	.short	(.L_3106 - .L_3105)


	//   ....[0]....
.L_3105:
        /*0078*/ 	.word	0x00002670


	//   ....[1]....
        /*007c*/ 	.word	0x00002690


	//   ....[2]....
        /*0080*/ 	.word	0x000026b0


	//   ....[3]....
        /*0084*/ 	.word	0x000026d0


	//   ....[4]....
        /*0088*/ 	.word	0x000026f0


	//   ....[5]....
        /*008c*/ 	.word	0x00002b40


	//   ....[6]....
        /*0090*/ 	.word	0x00002b60


	//   ....[7]....
        /*0094*/ 	.word	0x00002b80


	//   ....[8]....
        /*0098*/ 	.word	0x00002bb0


	//   ....[9]....
        /*009c*/ 	.word	0x00002be0


	//   ....[10]....
        /*00a0*/ 	.word	0x00002d60


	//   ....[11]....
        /*00a4*/ 	.word	0x00002da0


	//   ....[12]....
        /*00a8*/ 	.word	0x00002e00


	//   ....[13]....
        /*00ac*/ 	.word	0x00002e30


	//   ....[14]....
        /*00b0*/ 	.word	0x00002ec0


	//   ....[15]....
        /*00b4*/ 	.word	0x00002f00


	//   ....[16]....
        /*00b8*/ 	.word	0x00002fb0


	//   ....[17]....
        /*00bc*/ 	.word	0x00002fe0


	//----- nvinfo : EIATTR_VRC_CTA_INIT_COUNT
	.align		4
.L_3106:
        /*00c0*/ 	.byte	0x02, 0x4a
	.zero		1
	.zero		1


	//----- nvinfo : EIATTR_EXIT_INSTR_OFFSETS
	.align		4
        /*00c4*/ 	.byte	0x04, 0x1c
        /*00c6*/ 	.short	(.L_3108 - .L_3107)


	//   ....[0]....
.L_3107:
        /*00c8*/ 	.word	0x00000860


	//   ....[1]....
        /*00cc*/ 	.word	0x00003a10


	//----- nvinfo : EIATTR_MAX_THREADS
	.align		4
.L_3108:
        /*00d0*/ 	.byte	0x04, 0x05
        /*00d2*/ 	.short	(.L_3110 - .L_3109)
.L_3109:
        /*00d4*/ 	.word	0x00000080
        /*00d8*/ 	.word	0x00000001
        /*00dc*/ 	.word	0x00000001


	//----- nvinfo : EIATTR_CRS_STACK_SIZE
	.align		4
.L_3110:
        /*00e0*/ 	.byte	0x04, 0x1e
        /*00e2*/ 	.short	(.L_3112 - .L_3111)
.L_3111:
        /*00e4*/ 	.word	0x00000000


	//----- nvinfo : EIATTR_CBANK_PARAM_SIZE
	.align		4
.L_3112:
        /*00e8*/ 	.byte	0x03, 0x19
        /*00ea*/ 	.short	0x00e8


	//----- nvinfo : EIATTR_PARAM_CBANK
	.align		4
        /*00ec*/ 	.byte	0x04, 0x0a
        /*00ee*/ 	.short	(.L_3114 - .L_3113)
	.align		4
.L_3113:
        /*00f0*/ 	.word	index@(.nv.constant0._ZN10layer_norm13ln_fwd_kernelINS_13Kernel_traitsIf6__halffS2_fjLj4096ELj1ELj1ELj4ELj16ENS_18Kernel_traits_baseILj4096EfS2_fS2_fjLj128EEEEELb0ELb1ELb1ELb0EEEvNS_9FwdParamsE)
        /*00f4*/ 	.short	0x0380
        /*00f6*/ 	.short	0x00e8


	//----- nvinfo : EIATTR_SW_WAR
	.align		4
.L_3114:
        /*00f8*/ 	.byte	0x04, 0x36
        /*00fa*/ 	.short	(.L_3116 - .L_3115)
.L_3115:
        /*00fc*/ 	.word	0x00000008
.L_3116:


//--------------------- .nv.info._ZN10layer_norm13ln_fwd_kernelINS_13Kernel_traitsIf6__halffS2_fjLj4096ELj1ELj1ELj4ELj16ENS_18Kernel_traits_baseILj4096EfS2_fS2_fjLj128EEEEELb0ELb1ELb1ELb1EEEvNS_9FwdParamsE --------------------------
	.section	.nv.info._ZN10layer_norm13ln_fwd_kernelINS_13Kernel_traitsIf6__halffS2_fjLj4096ELj1ELj1ELj4ELj16ENS_18Kernel_traits_baseILj4096EfS2_fS2_fjLj128EEEEELb0ELb1ELb1ELb1EEEvNS_9FwdParamsE,"",@"SHT_CUDA_INFO"
	.sectionflags	@""
	.align	4


	//----- nvinfo : EIATTR_CUDA_API_VERSION
	.align		4
        /*0000*/ 	.byte	0x04, 0x37
        /*0002*/ 	.short	(.L_3118 - .L_3117)
.L_3117:
        /*0004*/ 	.word	0x00000082


	//----- nvinfo : EIATTR_KPARAM_INFO
	.align		4
.L_3118:
        /*0008*/ 	.byte	0x04, 0x17
        /*000a*/ 	.short	(.L_3120 - .L_3119)
.L_3119:
        /*000c*/ 	.word	0x00000000
        /*0010*/ 	.short	0x0000
        /*0012*/ 	.short	0x0000
        /*0014*/ 	.byte	0x00, 0xf0, 0xa1, 0x03


	//----- nvinfo : EIATTR_SPARSE_MMA_MASK
	.align		4
.L_3120:
        /*0018*/ 	.byte	0x03, 0x50
        /*001a*/ 	.short	0x0000


	//----- nvinfo : EIATTR_MAXREG_COUNT
	.align		4
        /*001c*/ 	.byte	0x03, 0x1b
        /*001e*/ 	.short	0x00ff


	//----- nvinfo : EIATTR_NUM_BARRIERS
	.align		4
        /*0020*/ 	.byte	0x02, 0x4c
        /*0022*/ 	.byte	0x01
	.zero		1


	//----- nvinfo : EIATTR_MERCURY_ISA_VERSION
	.align		4
        /*0024*/ 	.byte	0x03, 0x5f
        /*0026*/ 	.short	0x0101


	//----- nvinfo : EIATTR_COOP_GROUP_MASK_REGIDS
	.align		4
        /*0028*/ 	.byte	0x04, 0x29
        /*002a*/ 	.short	(.L_3122 - .L_3121)


	//   ....[0]....
.L_3121:
        /*002c*/ 	.word	0xffffffff


	//   ....[1]....
        /*0030*/ 	.word	0xffffffff


	//   ....[2]....
        /*0034*/ 	.word	0xffffffff


	//   ....[3]....
        /*0038*/ 	.word	0xffffffff


	//   ....[4]....
        /*003c*/ 	.word	0xffffffff


	//   ....[5]....
        /*0040*/ 	.word	0xffffffff


	//   ....[6]....
        /*0044*/ 	.word	0xffffffff


	//   ....[7]....
        /*0048*/ 	.word	0xffffffff


	//   ....[8]....
        /*004c*/ 	.word	0xffffffff


	//   ....[9]....
        /*0050*/ 	.word	0xffffffff


	//   ....[10]....
        /*0054*/ 	.word	0xffffffff


	//   ....[11]....
        /*0058*/ 	.word	0xffffffff


	//   ....[12]....
        /*005c*/ 	.word	0xffffffff


	//   ....[13]....
        /*0060*/ 	.word	0xffffffff


	//   ....[14]....
        /*0064*/ 	.word	0xffffffff


	//   ....[15]....
        /*0068*/ 	.word	0xffffffff


	//   ....[16]....
        /*006c*/ 	.word	0xffffffff


	//   ....[17]....
        /*0070*/ 	.word	0xffffffff


	//----- nvinfo : EIATTR_COOP_GROUP_INSTR_OFFSETS
	.align		4
.L_3122:
        /*0074*/ 	.byte	0x04, 0x28
        /*0076*/ 	.short	(.L_3124 - .L_3123)


	//   ....[0]....
.L_3123:
        /*0078*/ 	.word	0x00001fb0


	//   ....[1]....
        /*007c*/ 	.word	0x00001fd0


	//   ....[2]....
        /*0080*/ 	.word	0x00001ff0


	//   ....[3]....
        /*0084*/ 	.word	0x00002010


	//   ....[4]....
        /*0088*/ 	.word	0x00002030


	//   ....[5]....
        /*008c*/ 	.word	0x00002460


	//   ....[6]....
        /*0090*/ 	.word	0x00002490


	//   ....[7]....
        /*0094*/ 	.word	0x000024c0


	//   ....[8]....
        /*0098*/ 	.word	0x000024e0


	//   ....[9]....
        /*009c*/ 	.word	0x00002530


	//   ....[10]....
        /*00a0*/ 	.word	0x000025d0


	//   ....[11]....
        /*00a4*/ 	.word	0x00002630


	//   ....[12]....
        /*00a8*/ 	.word	0x00002640


	//   ....[13]....
        /*00ac*/ 	.word	0x00002690


	//   ....[14]....
        /*00b0*/ 	.word	0x000026d0


	//   ....[15]....
        /*00b4*/ 	.word	0x00002730


	//   ....[16]....
        /*00b8*/ 	.word	0x000027e0


	//   ....[17]....
        /*00bc*/ 	.word	0x00002810


	//----- nvinfo : EIATTR_VRC_CTA_INIT_COUNT
	.align		4
.L_3124:
        /*00c0*/ 	.byte	0x02, 0x4a
	.zero		1
	.zero		1


	//----- nvinfo : EIATTR_EXIT_INSTR_OFFSETS
	.align		4
        /*00c4*/ 	.byte	0x04, 0x1c
        /*00c6*/ 	.short	(.L_3126 - .L_3125)


	//   ....[0]....
.L_3125:
        /*00c8*/ 	.word	0x000004f0


	//   ....[1]....
        /*00cc*/ 	.word	0x00003150


	//----- nvinfo : EIATTR_MAX_THREADS
	.align		4
.L_3126:
        /*00d0*/ 	.byte	0x04, 0x05
        /*00d2*/ 	.short	(.L_3128 - .L_3127)
.L_3127:
        /*00d4*/ 	.word	0x00000080
        /*00d8*/ 	.word	0x00000001
        /*00dc*/ 	.word	0x00000001


	//----- nvinfo : EIATTR_CBANK_PARAM_SIZE
	.align		4
.L_3128:
        /*00e0*/ 	.byte	0x03, 0x19
        /*00e2*/ 	.short	0x00e8


	//----- nvinfo : EIATTR_PARAM_CBANK
	.align		4
        /*00e4*/ 	.byte	0x04, 0x0a
        /*00e6*/ 	.short	(.L_3130 - .L_3129)
	.align		4
.L_3129:
        /*00e8*/ 	.word	index@(.nv.constant0._ZN10layer_norm13ln_fwd_kernelINS_13Kernel_traitsIf6__halffS2_fjLj4096ELj1ELj1ELj4ELj16ENS_18Kernel_traits_baseILj4096EfS2_fS2_fjLj128EEEEELb0ELb1ELb1ELb1EEEvNS_9FwdParamsE)
        /*00ec*/ 	.short	0x0380
        /*00ee*/ 	.short	0x00e8


	//----- nvinfo : EIATTR_SW_WAR
	.align		4
.L_3130:
        /*00f0*/ 	.byte	0x04, 0x36
        /*00f2*/ 	.short	(.L_3132 - .L_3131)
.L_3131:
        /*00f4*/ 	.word	0x00000008
.L_3132:


//--------------------- .nv.info._ZN10layer_norm13ln_fwd_kernelINS_13Kernel_traitsIf6__halffS2_fjLj4096ELj1ELj1ELj4ELj16ENS_18Kernel_traits_baseILj4096EfS2_fS2_fjLj128EEEEELb1ELb0ELb0ELb0EEEvNS_9FwdParamsE --------------------------
	.section	.nv.info._ZN10layer_norm13ln_fwd_kernelINS_13Kernel_traitsIf6__halffS2_fjLj4096ELj1ELj1ELj4ELj16ENS_18Kernel_traits_baseILj4096EfS2_fS2_fjLj128EEEEELb1ELb0ELb0ELb0EEEvNS_9FwdParamsE,"",@"SHT_CUDA_INFO"
	.sectionflags	@""
	.align	4


	//----- nvinfo : EIATTR_CUDA_API_VERSION
	.align		4
        /*0000*/ 	.byte	0x04, 0x37
        /*0002*/ 	.short	(.L_3134 - .L_3133)
.L_3133:
        /*0004*/ 	.word	0x00000082


	//----- nvinfo : EIATTR_KPARAM_INFO
	.align		4
.L_3134:
        /*0008*/ 	.byte	0x04, 0x17
        /*000a*/ 	.short	(.L_3136 - .L_3135)
.L_3135:
        /*000c*/ 	.word	0x00000000
        /*0010*/ 	.short	0x0000
        /*0012*/ 	.short	0x0000
        /*0014*/ 	.byte	0x00, 0xf0, 0xa1, 0x03


	//----- nvinfo : EIATTR_SPARSE_MMA_MASK
	.align		4
.L_3136:
        /*0018*/ 	.byte	0x03, 0x50
        /*001a*/ 	.short	0x0000


	//----- nvinfo : EIATTR_MAXREG_COUNT
	.align		4
        /*001c*/ 	.byte	0x03, 0x1b
        /*001e*/ 	.short	0x00ff


	//----- nvinfo : EIATTR_NUM_BARRIERS
	.align		4
        /*0020*/ 	.byte	0x02, 0x4c
        /*0022*/ 	.byte	0x01
	.zero		1


	//----- nvinfo : EIATTR_MERCURY_ISA_VERSION
	.align		4
        /*0024*/ 	.byte	0x03, 0x5f
        /*0026*/ 	.short	0x0101


	//----- nvinfo : EIATTR_COOP_GROUP_MASK_REGIDS
	.align		4
        /*0028*/ 	.byte	0x04, 0x29
        /*002a*/ 	.short	(.L_3138 - .L_3137)


	//   ....[0]....
.L_3137:
        /*002c*/ 	.word	0xffffffff


	//   ....[1]....
        /*0030*/ 	.word	0xffffffff


	//   ....[2]....
        /*0034*/ 	.word	0xffffffff


	//   ....[3]....
        /*0038*/ 	.word	0xffffffff


	//   ....[4]....
        /*003c*/ 	.word	0xffffffff


	//   ....[5]....
        /*0040*/ 	.word	0xffffffff


	//   ....[6]....
        /*0044*/ 	.word	0xffffffff


	//   ....[7]....
        /*0048*/ 	.word	0xffffffff


	//   ....[8]....
        /*004c*/ 	.word	0xffffffff


	//   ....[9]....
        /*0050*/ 	.word	0xffffffff


	//   ....[10]....
        /*0054*/ 	.word	0xffffffff


	//   ....[11]....
        /*0058*/ 	.word	0xffffffff


	//   ....[12]....
        /*005c*/ 	.word	0xffffffff


	//   ....[13]....
        /*0060*/ 	.word	0xffffffff


	//   ....[14]....
        /*0064*/ 	.word	0xffffffff


	//   ....[15]....
        /*0068*/ 	.word	0xffffffff


	//   ....[16]....
        /*006c*/ 	.word	0xffffffff


	//   ....[17]....
        /*0070*/ 	.word	0xffffffff


	//----- nvinfo : EIATTR_COOP_GROUP_INSTR_OFFSETS
	.align		4
.L_3138:
        /*0074*/ 	.byte	0x04, 0x28
        /*0076*/ 	.short	(.L_3140 - .L_3139)


	//   ....[0]....
.L_3139:
        /*0078*/ 	.word	0x00015c70


	//   ....[1]....
        /*007c*/ 	.word	0x00015c90


	//   ....[2]....
        /*0080*/ 	.word	0x00015cb0


	//   ....[3]....
        /*0084*/ 	.word	0x00015cd0


	//   ....[4]....
        /*0088*/ 	.word	0x00015cf0


	//   ....[5]....
        /*008c*/ 	.word	0x00016180


	//   ....[6]....
        /*0090*/ 	.word	0x000161a0


	//   ....[7]....
        /*0094*/ 	.word	0x000161d0


	//   ....[8]....
        /*0098*/ 	.word	0x00016210


	//   ....[9]....
        /*009c*/ 	.word	0x00016230


	//   ....[10]....
        /*00a0*/ 	.word	0x00016250


	//   ....[11]....
        /*00a4*/ 	.word	0x000162c0


	//   ....[12]....
        /*00a8*/ 	.word	0x00016300


	//   ....[13]....
        /*00ac*/ 	.word	0x00016360


	//   ....[14]....
        /*00b0*/ 	.word	0x000163a0


	//   ....[15]....
        /*00b4*/ 	.word	0x000163f0


	//   ....[16]....
        /*00b8*/ 	.word	0x000164b0


	//   ....[17]....
        /*00bc*/ 	.word	0x000164d0


	//----- nvinfo : EIATTR_VRC_CTA_INIT_COUNT
	.align		4
.L_3140:
        /*00c0*/ 	.byte	0x02, 0x4a
	.zero		1
	.zero		1


	//----- nvinfo : EIATTR_EXIT_INSTR_OFFSETS
	.align		4
        /*00c4*/ 	.byte	0x04, 0x1c
        /*00c6*/ 	.short	(.L_3142 - .L_3141)


	//   ....[0]....
.L_3141:
        /*00c8*/ 	.word	0x000008d0


	//   ....[1]....
        /*00cc*/ 	.word	0x00016ee0


	//----- nvinfo : EIATTR_INDIRECT_BRANCH_TARGETS
	.align		4
.L_3142:
        /*00d0*/ 	.byte	0x04, 0x34
        /*00d2*/ 	.short	(.L_3144 - .L_3143)


	//   ....[0]....
.L_3143:
        /*00d4*/ 	.word	.L_x_27150@srel
        /*00d8*/ 	.short	0x0
        /*00da*/ 	.short	0x0
        /*00dc*/ 	.word	0x3
        /*00e0*/ 	.word	.L_x_27151@srel
        /*00e4*/ 	.word	.L_x_27152@srel
        /*00e8*/ 	.word	.L_x_27153@srel


	//----- nvinfo : EIATTR_MAX_THREADS
	.align		4
.L_3144:
        /*00ec*/ 	.byte	0x04, 0x05
        /*00ee*/ 	.short	(.L_3146 - .L_3145)
.L_3145:
        /*00f0*/ 	.word	0x00000080
        /*00f4*/ 	.word	0x00000001
        /*00f8*/ 	.word	0x00000001


	//----- nvinfo : EIATTR_CRS_STACK_SIZE
	.align		4
.L_3146:
        /*00fc*/ 	.byte	0x04, 0x1e
        /*00fe*/ 	.short	(.L_3148 - .L_3147)
.L_3147:
        /*0100*/ 	.word	0x00000000


	//----- nvinfo : EIATTR_CBANK_PARAM_SIZE
	.align		4
.L_3148:
        /*0104*/ 	.byte	0x03, 0x19
        /*0106*/ 	.short	0x00e8


	//----- nvinfo : EIATTR_PARAM_CBANK
	.align		4
        /*0108*/ 	.byte	0x04, 0x0a
        /*010a*/ 	.short	(.L_3150 - .L_3149)
	.align		4
.L_3149:
        /*010c*/ 	.word	index@(.nv.constant0._ZN10layer_norm13ln_fwd_kernelINS_13Kernel_traitsIf6__halffS2_fjLj4096ELj1ELj1ELj4ELj16ENS_18Kernel_traits_baseILj4096EfS2_fS2_fjLj128EEEEELb1ELb0ELb0ELb0EEEvNS_9FwdParamsE)
        /*0110*/ 	.short	0x0380
        /*0112*/ 	.short	0x00e8


	//----- nvinfo : EIATTR_SW_WAR
	.align		4
.L_3150:
        /*0114*/ 	.byte	0x04, 0x36
        /*0116*/ 	.short	(.L_3152 - .L_3151)
.L_3151:
        /*0118*/ 	.word	0x00000008
.L_3152:


//--------------------- .nv.info._ZN10layer_norm13ln_fwd_kernelINS_13Kernel_traitsIf6__halffS2_fjLj4096ELj1ELj1ELj4ELj16ENS_18Kernel_traits_baseILj4096EfS2_fS2_fjLj128EEEEELb1ELb0ELb0ELb1EEEvNS_9FwdParamsE --------------------------
	.section	.nv.info._ZN10layer_norm13ln_fwd_kernelINS_13Kernel_traitsIf6__halffS2_fjLj4096ELj1ELj1ELj4ELj16ENS_18Kernel_traits_baseILj4096EfS2_fS2_fjLj128EEEEELb1ELb0ELb0ELb1EEEvNS_9FwdParamsE,"",@"SHT_CUDA_INFO"
	.sectionflags	@""
	.align	4


	//----- nvinfo : EIATTR_CUDA_API_VERSION
	.align		4
        /*0000*/ 	.byte	0x04, 0x37
        /*0002*/ 	.short	(.L_3154 - .L_3153)
.L_3153:
        /*0004*/ 	.word	0x00000082


	//----- nvinfo : EIATTR_KPARAM_INFO
	.align		4
.L_3154:
        /*0008*/ 	.byte	0x04, 0x17
        /*000a*/ 	.short	(.L_3156 - .L_3155)
.L_3155:
        /*000c*/ 	.word	0x00000000
        /*0010*/ 	.short	0x0000
        /*0012*/ 	.short	0x0000
        /*0014*/ 	.byte	0x00, 0xf0, 0xa1, 0x03


	//----- nvinfo : EIATTR_SPARSE_MMA_MASK
	.align		4
.L_3156:
        /*0018*/ 	.byte	0x03, 0x50
        /*001a*/ 	.short	0x0000


	//----- nvinfo : EIATTR_MAXREG_COUNT
	.align		4
        /*001c*/ 	.byte	0x03, 0x1b
        /*001e*/ 	.short	0x00ff


	//----- nvinfo : EIATTR_NUM_BARRIERS
	.align		4
        /*0020*/ 	.byte	0x02, 0x4c
        /*0022*/ 	.byte	0x01
	.zero		1


	//----- nvinfo : EIATTR_MERCURY_ISA_VERSION
	.align		4
        /*0024*/ 	.byte	0x03, 0x5f
        /*0026*/ 	.short	0x0101


	//----- nvinfo : EIATTR_COOP_GROUP_MASK_REGIDS
	.align		4
        /*0028*/ 	.byte	0x04, 0x29
        /*002a*/ 	.short	(.L_3158 - .L_3157)


	//   ....[0]....
.L_3157:
        /*002c*/ 	.word	0xffffffff


	//   ....[1]....
        /*0030*/ 	.word	0xffffffff


	//   ....[2]....
        /*0034*/ 	.word	0xffffffff


	//   ....[3]....
        /*0038*/ 	.word	0xffffffff


	//   ....[4]....
        /*003c*/ 	.word	0xffffffff


	//   ....[5]....
        /*0040*/ 	.word	0xffffffff


	//   ....[6]....
        /*0044*/ 	.word	0xffffffff


	//   ....[7]....
        /*0048*/ 	.word	0xffffffff


	//   ....[8]....
        /*004c*/ 	.word	0xffffffff


	//   ....[9]....
        /*0050*/ 	.word	0xffffffff


	//   ....[10]....
        /*0054*/ 	.word	0xffffffff


	//   ....[11]....
        /*0058*/ 	.word	0xffffffff


	//   ....[12]....
        /*005c*/ 	.word	0xffffffff


	//   ....[13]....
        /*0060*/ 	.word	0xffffffff


	//   ....[14]....
        /*0064*/ 	.word	0xffffffff


	//   ....[15]....
        /*0068*/ 	.word	0xffffffff


	//   ....[16]....
        /*006c*/ 	.word	0xffffffff


	//   ....[17]....
        /*0070*/ 	.word	0xffffffff


	//----- nvinfo : EIATTR_COOP_GROUP_INSTR_OFFSETS
	.align		4
.L_3158:
        /*0074*/ 	.byte	0x04, 0x28
        /*0076*/ 	.short	(.L_3160 - .L_3159)


	//   ....[0]....
.L_3159:
        /*0078*/ 	.word	0x00014160


	//   ....[1]....
        /*007c*/ 	.word	0x00014180


	//   ....[2]....
        /*0080*/ 	.word	0x000141a0


	//   ....[3]....
        /*0084*/ 	.word	0x000141c0


	//   ....[4]....
        /*0088*/ 	.word	0x000141f0


	//   ....[5]....
        /*008c*/ 	.word	0x000146b0


	//   ....[6]....
        /*0090*/ 	.word	0x000146d0


	//   ....[7]....
        /*0094*/ 	.word	0x000146f0


	//   ....[8]....
        /*0098*/ 	.word	0x00014730


	//   ....[9]....
        /*009c*/ 	.word	0x000147d0


	//   ....[10]....
        /*00a0*/ 	.word	0x000147e0


	//   ....[11]....
        /*00a4*/ 	.word	0x000148b0


	//   ....[12]....
        /*00a8*/ 	.word	0x000148c0


	//   ....[13]....
        /*00ac*/ 	.word	0x00014920


	//   ....[14]....
        /*00b0*/ 	.word	0x00014960


	//   ....[15]....
        /*00b4*/ 	.word	0x00014980


	//   ....[16]....
        /*00b8*/ 	.word	0x00014a90


	//   ....[17]....
        /*00bc*/ 	.word	0x00014ab0


	//----- nvinfo : EIATTR_VRC_CTA_INIT_COUNT
	.align		4
.L_3160:
        /*00c0*/ 	.byte	0x02, 0x4a
	.zero		1
	.zero		1


	//----- nvinfo : EIATTR_EXIT_INSTR_OFFSETS
	.align		4
        /*00c4*/ 	.byte	0x04, 0x1c
        /*00c6*/ 	.short	(.L_3162 - .L_3161)


	//   ....[0]....
.L_3161:
        /*00c8*/ 	.word	0x000005f0


	//   ....[1]....
        /*00cc*/ 	.word	0x00015330


	//----- nvinfo : EIATTR_INDIRECT_BRANCH_TARGETS
	.align		4
.L_3162:
        /*00d0*/ 	.byte	0x04, 0x34
        /*00d2*/ 	.short	(.L_3164 - .L_3163)


	//   ....[0]....
.L_3163:
        /*00d4*/ 	.word	.L_x_27154@srel
        /*00d8*/ 	.short	0x0
        /*00da*/ 	.short	0x0
        /*00dc*/ 	.word	0x3
        /*00e0*/ 	.word	.L_x_27155@srel
        /*00e4*/ 	.word	.L_x_27156@srel
        /*00e8*/ 	.word	.L_x_27157@srel


	//----- nvinfo : EIATTR_MAX_THREADS
	.align		4
.L_3164:
        /*00ec*/ 	.byte	0x04, 0x05
        /*00ee*/ 	.short	(.L_3166 - .L_3165)
.L_3165:
        /*00f0*/ 	.word	0x00000080
        /*00f4*/ 	.word	0x00000001
        /*00f8*/ 	.word	0x00000001


	//----- nvinfo : EIATTR_CBANK_PARAM_SIZE
	.align		4
.L_3166:
        /*00fc*/ 	.byte	0x03, 0x19
        /*00fe*/ 	.short	0x00e8


	//----- nvinfo : EIATTR_PARAM_CBANK
	.align		4
        /*0100*/ 	.byte	0x04, 0x0a
        /*0102*/ 	.short	(.L_3168 - .L_3167)
	.align		4
.L_3167:
        /*0104*/ 	.word	index@(.nv.constant0._ZN10layer_norm13ln_fwd_kernelINS_13Kernel_traitsIf6__halffS2_fjLj4096ELj1ELj1ELj4ELj16ENS_18Kernel_traits_baseILj4096EfS2_fS2_fjLj128EEEEELb1ELb0ELb0ELb1EEEvNS_9FwdParamsE)
        /*0108*/ 	.short	0x0380
        /*010a*/ 	.short	0x00e8


	//----- nvinfo : EIATTR_SW_WAR
	.align		4
.L_3168:
        /*010c*/ 	.byte	0x04, 0x36
        /*010e*/ 	.short	(.L_3170 - .L_3169)
.L_3169:
        /*0110*/ 	.word	0x00000008
.L_3170:


//--------------------- .nv.info._ZN10layer_norm13ln_fwd_kernelINS_13Kernel_traitsIf6__halffS2_fjLj4096ELj1ELj1ELj4ELj16ENS_18Kernel_traits_baseILj4096EfS2_fS2_fjLj128EEEEELb1ELb0ELb1ELb0EEEvNS_9FwdParamsE --------------------------
	.section	.nv.info._ZN10layer_norm13ln_fwd_kernelINS_13Kernel_traitsIf6__halffS2_fjLj4096ELj1ELj1ELj4ELj16ENS_18Kernel_traits_baseILj4096EfS2_fS2_fjLj128EEEEELb1ELb0ELb1ELb0EEEvNS_9FwdParamsE,"",@"SHT_CUDA_INFO"
	.sectionflags	@""
	.align	4


	//----- nvinfo : EIATTR_CUDA_API_VERSION
	.align		4
        /*0000*/ 	.byte	0x04, 0x37
        /*0002*/ 	.short	(.L_3172 - .L_3171)
.L_3171:
        /*0004*/ 	.word	0x00000082


	//----- nvinfo : EIATTR_KPARAM_INFO
	.align		4
.L_3172:
        /*0008*/ 	.byte	0x04, 0x17
        /*000a*/ 	.short	(.L_3174 - .L_3173)
.L_3173:
        /*000c*/ 	.word	0x00000000
        /*0010*/ 	.short	0x0000
        /*0012*/ 	.short	0x0000
        /*0014*/ 	.byte	0x00, 0xf0, 0xa1, 0x03


	//----- nvinfo : EIATTR_SPARSE_MMA_MASK
	.align		4
.L_3174:
        /*0018*/ 	.byte	0x03, 0x50
        /*001a*/ 	.short	0x0000


	//----- nvinfo : EIATTR_MAXREG_COUNT
	.align		4
        /*001c*/ 	.byte	0x03, 0x1b
        /*001e*/ 	.short	0x00ff


	//----- nvinfo : EIATTR_NUM_BARRIERS
	.align		4
        /*0020*/ 	.byte	0x02, 0x4c
        /*0022*/ 	.byte	0x01
	.zero		1


	//----- nvinfo : EIATTR_MERCURY_ISA_VERSION
	.align		4
        /*0024*/ 	.byte	0x03, 0x5f
        /*0026*/ 	.short	0x0101


	//----- nvinfo : EIATTR_COOP_GROUP_MASK_REGIDS
	.align		4
        /*0028*/ 	.byte	0x04, 0x29
        /*002a*/ 	.short	(.L_3176 - .L_3175)


	//   ....[0]....
.L_3175:
        /*002c*/ 	.word	0xffffffff


	//   ....[1]....
        /*0030*/ 	.word	0xffffffff


	//   ....[2]....
        /*0034*/ 	.word	0xffffffff


	//   ....[3]....
        /*0038*/ 	.word	0xffffffff


	//   ....[4]....
        /*003c*/ 	.word	0xffffffff


	//   ....[5]....
        /*0040*/ 	.word	0xffffffff


	//   ....[6]....
        /*0044*/ 	.word	0xffffffff


	//   ....[7]....
        /*0048*/ 	.word	0xffffffff


	//   ....[8]....
        /*004c*/ 	.word	0xffffffff


	//   ....[9]....
        /*0050*/ 	.word	0xffffffff


	//   ....[10]....
        /*0054*/ 	.word	0xffffffff


	//   ....[11]....
        /*0058*/ 	.word	0xffffffff


	//   ....[12]....
        /*005c*/ 	.word	0xffffffff


	//   ....[13]....
        /*0060*/ 	.word	0xffffffff


	//   ....[14]....
        /*0064*/ 	.word	0xffffffff


	//   ....[15]....
        /*0068*/ 	.word	0xffffffff


	//   ....[16]....
        /*006c*/ 	.word	0xffffffff


	//   ....[17]....
        /*0070*/ 	.word	0xffffffff


	//----- nvinfo : EIATTR_COOP_GROUP_INSTR_OFFSETS
	.align		4
.L_3176:
        /*0074*/ 	.byte	0x04, 0x28
        /*0076*/ 	.short	(.L_3178 - .L_3177)


	//   ....[0]....
.L_3177:
        /*0078*/ 	.word	0x00017210


	//   ....[1]....
        /*007c*/ 	.word	0x00017230


	//   ....[2]....
        /*0080*/ 	.word	0x00017250


	//   ....[3]....
        /*0084*/ 	.word	0x00017270


	//   ....[4]....
        /*0088*/ 	.word	0x00017290


	//   ....[5]....
        /*008c*/ 	.word	0x00017700


	//   ....[6]....
        /*0090*/ 	.word	0x00017730


	//   ....[7]....
        /*0094*/ 	.word	0x00017760


	//   ....[8]....
        /*0098*/ 	.word	0x00017780


	//   ....[9]....
        /*009c*/ 	.word	0x000177b0


	//   ....[10]....
        /*00a0*/ 	.word	0x00017840


	//   ....[11]....
        /*00a4*/ 	.word	0x000178b0


	//   ....[12]....
        /*00a8*/ 	.word	0x000178e0


	//   ....[13]....
        /*00ac*/ 	.word	0x00017910


	//   ....[14]....
        /*00b0*/ 	.word	0x000179a0


	//   ....[15]....
        /*00b4*/ 	.word	0x000179e0


	//   ....[16]....
        /*00b8*/ 	.word	0x00017a80


	//   ....[17]....
        /*00bc*/ 	.word	0x00017ac0


	//----- nvinfo : EIATTR_VRC_CTA_INIT_COUNT
	.align		4
.L_3178:
        /*00c0*/ 	.byte	0x02, 0x4a
	.zero		1
	.zero		1


	//----- nvinfo : EIATTR_EXIT_INSTR_OFFSETS
	.align		4
        /*00c4*/ 	.byte	0x04, 0x1c
        /*00c6*/ 	.short	(.L_3180 - .L_3179)


	//   ....[0]....
.L_3179:
        /*00c8*/ 	.word	0x000008a0


	//   ....[1]....
        /*00cc*/ 	.word	0x000184e0


	//----- nvinfo : EIATTR_MAX_THREADS
	.align		4
.L_3180:
        /*00d0*/ 	.byte	0x04, 0x05
        /*00d2*/ 	.short	(.L_3182 - .L_3181)
.L_3181:
        /*00d4*/ 	.word	0x00000080
        /*00d8*/ 	.word	0x00000001
        /*00dc*/ 	.word	0x00000001


	//----- nvinfo : EIATTR_CRS_STACK_SIZE
	.align		4
.L_3182:
        /*00e0*/ 	.byte	0x04, 0x1e
        /*00e2*/ 	.short	(.L_3184 - .L_3183)
.L_3183:
        /*00e4*/ 	.word	0x00000000


	//----- nvinfo : EIATTR_CBANK_PARAM_SIZE
	.align		4
.L_3184:
        /*00e8*/ 	.byte	0x03, 0x19
        /*00ea*/ 	.short	0x00e8


	//----- nvinfo : EIATTR_PARAM_CBANK
	.align		4
        /*00ec*/ 	.byte	0x04, 0x0a
        /*00ee*/ 	.short	(.L_3186 - .L_3185)
	.align		4
.L_3185:
        /*00f0*/ 	.word	index@(.nv.constant0._ZN10layer_norm13ln_fwd_kernelINS_13Kernel_traitsIf6__halffS2_fjLj4096ELj1ELj1ELj4ELj16ENS_18Kernel_traits_baseILj4096EfS2_fS2_fjLj128EEEEELb1ELb0ELb1ELb0EEEvNS_9FwdParamsE)
        /*00f4*/ 	.short	0x0380
        /*00f6*/ 	.short	0x00e8


	//----- nvinfo : EIATTR_SW_WAR
	.align		4
.L_3186:
        /*00f8*/ 	.byte	0x04, 0x36
        /*00fa*/ 	.short	(.L_3188 - .L_3187)
.L_3187:
        /*00fc*/ 	.word	0x00000008
.L_3188:


//--------------------- .nv.info._ZN10layer_norm13ln_fwd_kernelINS_13Kernel_traitsIf6__halffS2_fjLj4096ELj1ELj1ELj4ELj16ENS_18Kernel_traits_baseILj4096EfS2_fS2_fjLj128EEEEELb1ELb0ELb1ELb1EEEvNS_9FwdParamsE --------------------------
	.section	.nv.info._ZN10layer_norm13ln_fwd_kernelINS_13Kernel_traitsIf6__halffS2_fjLj4096ELj1ELj1ELj4ELj16ENS_18Kernel_traits_baseILj4096EfS2_fS2_fjLj128EEEEELb1ELb0ELb1ELb1EEEvNS_9FwdParamsE,"",@"SHT_CUDA_INFO"
	.sectionflags	@""
	.align	4


	//----- nvinfo : EIATTR_CUDA_API_VERSION
	.align		4
        /*0000*/ 	.byte	0x04, 0x37
        /*0002*/ 	.short	(.L_3190 - .L_3189)
.L_3189:
        /*0004*/ 	.word	0x00000082


	//----- nvinfo : EIATTR_KPARAM_INFO
	.align		4
.L_3190:
        /*0008*/ 	.byte	0x04, 0x17
        /*000a*/ 	.short	(.L_3192 - .L_3191)
.L_3191:
        /*000c*/ 	.word	0x00000000
        /*0010*/ 	.short	0x0000
        /*0012*/ 	.short	0x0000
        /*0014*/ 	.byte	0x00, 0xf0, 0xa1, 0x03


	//----- nvinfo : EIATTR_SPARSE_MMA_MASK
	.align		4
.L_3192:
        /*0018*/ 	.byte	0x03, 0x50
        /*001a*/ 	.short	0x0000


	//----- nvinfo : EIATTR_MAXREG_COUNT
	.align		4
        /*001c*/ 	.byte	0x03, 0x1b
        /*001e*/ 	.short	0x00ff


	//----- nvinfo : EIATTR_NUM_BARRIERS
	.align		4
        /*0020*/ 	.byte	0x02, 0x4c
        /*0022*/ 	.byte	0x01
	.zero		1


	//----- nvinfo : EIATTR_MERCURY_ISA_VERSION
	.align		4
        /*0024*/ 	.byte	0x03, 0x5f
        /*0026*/ 	.short	0x0101


	//----- nvinfo : EIATTR_COOP_GROUP_MASK_REGIDS
	.align		4
        /*0028*/ 	.byte	0x04, 0x29
        /*002a*/ 	.short	(.L_3194 - .L_3193)


	//   ....[0]....
.L_3193:
        /*002c*/ 	.word	0xffffffff


	//   ....[1]....
        /*0030*/ 	.word	0xffffffff


	//   ....[2]....
        /*0034*/ 	.word	0xffffffff


	//   ....[3]....
        /*0038*/ 	.word	0xffffffff


	//   ....[4]....
        /*003c*/ 	.word	0xffffffff


	//   ....[5]....
        /*0040*/ 	.word	0xffffffff


	//   ....[6]....
        /*0044*/ 	.word	0xffffffff


	//   ....[7]....
        /*0048*/ 	.word	0xffffffff


	//   ....[8]....
        /*004c*/ 	.word	0xffffffff


	//   ....[9]....
        /*0050*/ 	.word	0xffffffff


	//   ....[10]....
        /*0054*/ 	.word	0xffffffff


	//   ....[11]....
        /*0058*/ 	.word	0xffffffff


	//   ....[12]....
        /*005c*/ 	.word	0xffffffff


	//   ....[13]....
        /*0060*/ 	.word	0xffffffff


	//   ....[14]....
        /*0064*/ 	.word	0xffffffff


	//   ....[15]....
        /*0068*/ 	.word	0xffffffff


	//   ....[16]....
        /*006c*/ 	.word	0xffffffff


	//   ....[17]....
        /*0070*/ 	.word	0xffffffff


	//----- nvinfo : EIATTR_COOP_GROUP_INSTR_OFFSETS
	.align		4
.L_3194:
        /*0074*/ 	.byte	0x04, 0x28
        /*0076*/ 	.short	(.L_3196 - .L_3195)


	//   ....[0]....
.L_3195:
        /*0078*/ 	.word	0x00015bd0


	//   ....[1]....
        /*007c*/ 	.word	0x00015c50


	//   ....[2]....
        /*0080*/ 	.word	0x00015c80


	//   ....[3]....
        /*0084*/ 	.word	0x00015ca0


	//   ....[4]....
        /*0088*/ 	.word	0x00015cc0


	//   ....[5]....
        /*008c*/ 	.word	0x000160f0


	//   ....[6]....
        /*0090*/ 	.word	0x00016120


	//   ....[7]....
        /*0094*/ 	.word	0x00016150


	//   ....[8]....
        /*0098*/ 	.word	0x00016170


	//   ....[9]....
        /*009c*/ 	.word	0x000161b0


	//   ....[10]....
        /*00a0*/ 	.word	0x000161c0


	//   ....[11]....
        /*00a4*/ 	.word	0x00016270


	//   ....[12]....
        /*00a8*/ 	.word	0x000162e0


	//   ....[13]....
        /*00ac*/ 	.word	0x000162f0


	//   ....[14]....
        /*00b0*/ 	.word	0x00016370


	//   ....[15]....
        /*00b4*/ 	.word	0x000163b0


	//   ....[16]....
        /*00b8*/ 	.word	0x00016450


	//   ....[17]....
        /*00bc*/ 	.word	0x00016480


	//----- nvinfo : EIATTR_VRC_CTA_INIT_COUNT
	.align		4
.L_3196:
        /*00c0*/ 	.byte	0x02, 0x4a
	.zero		1
	.zero		1


	//----- nvinfo : EIATTR_EXIT_INSTR_OFFSETS
	.align		4
        /*00c4*/ 	.byte	0x04, 0x1c
        /*00c6*/ 	.short	(.L_3198 - .L_3197)


	//   ....[0]....
.L_3197:
        /*00c8*/ 	.word	0x00000610


	//   ....[1]....
        /*00cc*/ 	.word	0x00016dc0


	//----- nvinfo : EIATTR_MAX_THREADS
	.align		4
.L_3198:
        /*00d0*/ 	.byte	0x04, 0x05
        /*00d2*/ 	.short	(.L_3200 - .L_3199)
.L_3199:
        /*00d4*/ 	.word	0x00000080
        /*00d8*/ 	.word	0x00000001
        /*00dc*/ 	.word	0x00000001


	//----- nvinfo : EIATTR_CBANK_PARAM_SIZE
	.align		4
.L_3200:
        /*00e0*/ 	.byte	0x03, 0x19
        /*00e2*/ 	.short	0x00e8


	//----- nvinfo : EIATTR_PARAM_CBANK
	.align		4
        /*00e4*/ 	.byte	0x04, 0x0a
        /*00e6*/ 	.short	(.L_3202 - .L_3201)
	.align		4
.L_3201:
        /*00e8*/ 	.word	index@(.nv.constant0._ZN10layer_norm13ln_fwd_kernelINS_13Kernel_traitsIf6__halffS2_fjLj4096ELj1ELj1ELj4ELj16ENS_18Kernel_traits_baseILj4096EfS2_fS2_fjLj128EEEEELb1ELb0ELb1ELb1EEEvNS_9FwdParamsE)
        /*00ec*/ 	.short	0x0380
        /*00ee*/ 	.short	0x00e8


	//----- nvinfo : EIATTR_SW_WAR
	.align		4
.L_3202:
        /*00f0*/ 	.byte	0x04, 0x36
        /*00f2*/ 	.short	(.L_3204 - .L_3203)
.L_3203:
        /*00f4*/ 	.word	0x00000008
.L_3204:


//--------------------- .nv.info._ZN10layer_norm13ln_fwd_kernelINS_13Kernel_traitsIf6__halffS2_fjLj4096ELj1ELj1ELj4ELj16ENS_18Kernel_traits_baseILj4096EfS2_fS2_fjLj128EEEEELb1ELb1ELb0ELb0EEEvNS_9FwdParamsE --------------------------
	.section	.nv.info._ZN10layer_norm13ln_fwd_kernelINS_13Kernel_traitsIf6__halffS2_fjLj4096ELj1ELj1ELj4ELj16ENS_18Kernel_traits_baseILj4096EfS2_fS2_fjLj128EEEEELb1ELb1ELb0ELb0EEEvNS_9FwdParamsE,"",@"SHT_CUDA_INFO"
	.sectionflags	@""
	.align	4


	//----- nvinfo : EIATTR_CUDA_API_VERSION
	.align		4
        /*0000*/ 	.byte	0x04, 0x37
        /*0002*/ 	.short	(.L_3206 - .L_3205)
.L_3205:
        /*0004*/ 	.word	0x00000082


	//----- nvinfo : EIATTR_KPARAM_INFO
	.align		4
.L_3206:
        /*0008*/ 	.byte	0x04, 0x17
        /*000a*/ 	.short	(.L_3208 - .L_3207)
.L_3207:
        /*000c*/ 	.word	0x00000000
        /*0010*/ 	.short	0x0000
        /*0012*/ 	.short	0x0000
        /*0014*/ 	.byte	0x00, 0xf0, 0xa1, 0x03


	//----- nvinfo : EIATTR_SPARSE_MMA_MASK
	.align		4
.L_3208:
        /*0018*/ 	.byte	0x03, 0x50
        /*001a*/ 	.short	0x0000


	//----- nvinfo : EIATTR_MAXREG_COUNT
	.align		4
        /*001c*/ 	.byte	0x03, 0x1b
        /*001e*/ 	.short	0x00ff


	//----- nvinfo : EIATTR_NUM_BARRIERS
	.align		4
        /*0020*/ 	.byte	0x02, 0x4c
        /*0022*/ 	.byte	0x01
	.zero		1


	//----- nvinfo : EIATTR_MERCURY_ISA_VERSION
	.align		4
        /*0024*/ 	.byte	0x03, 0x5f
        /*0026*/ 	.short	0x0101


	//----- nvinfo : EIATTR_COOP_GROUP_MASK_REGIDS
	.align		4
        /*0028*/ 	.byte	0x04, 0x29
        /*002a*/ 	.short	(.L_3210 - .L_3209)


	//   ....[0]....
.L_3209:
        /*002c*/ 	.word	0xffffffff


	//   ....[1]....
        /*0030*/ 	.word	0xffffffff


	//   ....[2]....
        /*0034*/ 	.word	0xffffffff


	//   ....[3]....
        /*0038*/ 	.word	0xffffffff


	//   ....[4]....
        /*003c*/ 	.word	0xffffffff


	//   ....[5]....
        /*0040*/ 	.word	0xffffffff


	//   ....[6]....
        /*0044*/ 	.word	0xffffffff


	//   ....[7]....
        /*0048*/ 	.word	0xffffffff


	//   ....[8]....
        /*004c*/ 	.word	0xffffffff


	//   ....[9]....
        /*0050*/ 	.word	0xffffffff


	//   ....[10]....
        /*0054*/ 	.word	0xffffffff


	//   ....[11]....
        /*0058*/ 	.word	0xffffffff


	//   ....[12]....
        /*005c*/ 	.word	0xffffffff


	//   ....[13]....
        /*0060*/ 	.word	0xffffffff


	//   ....[14]....
        /*0064*/ 	.word	0xffffffff


	//   ....[15]....
        /*0068*/ 	.word	0xffffffff


	//   ....[16]....
        /*006c*/ 	.word	0xffffffff


	//   ....[17]....
        /*0070*/ 	.word	0xffffffff


	//----- nvinfo : EIATTR_COOP_GROUP_INSTR_OFFSETS
	.align		4
.L_3210:
        /*0074*/ 	.byte	0x04, 0x28
        /*0076*/ 	.short	(.L_3212 - .L_3211)


	//   ....[0]....
.L_3211:
        /*0078*/ 	.word	0x0001a1a0


	//   ....[1]....
        /*007c*/ 	.word	0x0001a1c0


	//   ....[2]....
        /*0080*/ 	.word	0x0001a1e0


	//   ....[3]....
        /*0084*/ 	.word	0x0001a200


	//   ....[4]....
        /*0088*/ 	.word	0x0001a220


	//   ....[5]....
        /*008c*/ 	.word	0x0001a660


	//   ....[6]....
        /*0090*/ 	.word	0x0001a680


	//   ....[7]....
        /*0094*/ 	.word	0x0001a6a0


	//   ....[8]....
        /*0098*/ 	.word	0x0001a6c0


	//   ....[9]....
        /*009c*/ 	.word	0x0001a6f0


	//   ....[10]....
        /*00a0*/ 	.word	0x0001a890


	//   ....[11]....
        /*00a4*/ 	.word	0x0001a8d0


	//   ....[12]....
        /*00a8*/ 	.word	0x0001a8f0


	//   ....[13]....
        /*00ac*/ 	.word	0x0001a930


	//   ....[14]....
        /*00b0*/ 	.word	0x0001aa00


	//   ....[15]....
        /*00b4*/ 	.word	0x0001aa20


	//   ....[16]....
        /*00b8*/ 	.word	0x0001ab00


	//   ....[17]....
        /*00bc*/ 	.word	0x0001ab10


	//----- nvinfo : EIATTR_VRC_CTA_INIT_COUNT
	.align		4
.L_3212:
        /*00c0*/ 	.byte	0x02, 0x4a
	.zero		1
	.zero		1


	//----- nvinfo : EIATTR_EXIT_INSTR_OFFSETS
	.align		4
        /*00c4*/ 	.byte	0x04, 0x1c
        /*00c6*/ 	.short	(.L_3214 - .L_3213)


	//   ....[0]....
.L_3213:
        /*00c8*/ 	.word	0x00000ab0


	//   ....[1]....
        /*00cc*/ 	.word	0x0001b4e0


	//----- nvinfo : EIATTR_INDIRECT_BRANCH_TARGETS
	.align		4
.L_3214:
        /*00d0*/ 	.byte	0x04, 0x34
        /*00d2*/ 	.short	(.L_3216 - .L_3215)


	//   ....[0]....
.L_3215:
        /*00d4*/ 	.word	.L_x_27158@srel
        /*00d8*/ 	.short	0x0
        /*00da*/ 	.short	0x0
        /*00dc*/ 	.word	0x3
        /*00e0*/ 	.word	.L_x_27159@srel
        /*00e4*/ 	.word	.L_x_27160@srel
        /*00e8*/ 	.word	.L_x_27161@srel


	//----- nvinfo : EIATTR_MAX_THREADS
	.align		4
.L_3216:
        /*00ec*/ 	.byte	0x04, 0x05
        /*00ee*/ 	.short	(.L_3218 - .L_3217)
.L_3217:
        /*00f0*/ 	.word	0x00000080
        /*00f4*/ 	.word	0x00000001
        /*00f8*/ 	.word	0x00000001


	//----- nvinfo : EIATTR_CRS_STACK_SIZE
	.align		4
.L_3218:
        /*00fc*/ 	.byte	0x04, 0x1e
        /*00fe*/ 	.short	(.L_3220 - .L_3219)
.L_3219:
        /*0100*/ 	.word	0x00000000


	//----- nvinfo : EIATTR_CBANK_PARAM_SIZE
	.align		4
.L_3220:
        /*0104*/ 	.byte	0x03, 0x19
        /*0106*/ 	.short	0x00e8


	//----- nvinfo : EIATTR_PARAM_CBANK
	.align		4
        /*0108*/ 	.byte	0x04, 0x0a
        /*010a*/ 	.short	(.L_3222 - .L_3221)
	.align		4
.L_3221:
        /*010c*/ 	.word	index@(.nv.constant0._ZN10layer_norm13ln_fwd_kernelINS_13Kernel_traitsIf6__halffS2_fjLj4096ELj1ELj1ELj4ELj16ENS_18Kernel_traits_baseILj4096EfS2_fS2_fjLj128EEEEELb1ELb1ELb0ELb0EEEvNS_9FwdParamsE)
        /*0110*/ 	.short	0x0380
        /*0112*/ 	.short	0x00e8


	//----- nvinfo : EIATTR_SW_WAR
	.align		4
.L_3222:
        /*0114*/ 	.byte	0x04, 0x36
        /*0116*/ 	.short	(.L_3224 - .L_3223)
.L_3223:
        /*0118*/ 	.word	0x00000008
.L_3224:


//--------------------- .nv.info._ZN10layer_norm13ln_fwd_kernelINS_13Kernel_traitsIf6__halffS2_fjLj4096ELj1ELj1ELj4ELj16ENS_18Kernel_traits_baseILj4096EfS2_fS2_fjLj128EEEEELb1ELb1ELb0ELb1EEEvNS_9FwdParamsE --------------------------
	.section	.nv.info._ZN10layer_norm13ln_fwd_kernelINS_13Kernel_traitsIf6__halffS2_fjLj4096ELj1ELj1ELj4ELj16ENS_18Kernel_traits_baseILj4096EfS2_fS2_fjLj128EEEEELb1ELb1ELb0ELb1EEEvNS_9FwdParamsE,"",@"SHT_CUDA_INFO"
	.sectionflags	@""
	.align	4


	//----- nvinfo : EIATTR_CUDA_API_VERSION
	.align		4
        /*0000*/ 	.byte	0x04, 0x37
        /*0002*/ 	.short	(.L_3226 - .L_3225)
.L_3225:
        /*0004*/ 	.word	0x00000082


	//----- nvinfo : EIATTR_KPARAM_INFO
	.align		4
.L_3226:
        /*0008*/ 	.byte	0x04, 0x17
        /*000a*/ 	.short	(.L_3228 - .L_3227)
.L_3227:
        /*000c*/ 	.word	0x00000000
        /*0010*/ 	.short	0x0000
        /*0012*/ 	.short	0x0000
        /*0014*/ 	.byte	0x00, 0xf0, 0xa1, 0x03


	//----- nvinfo : EIATTR_SPARSE_MMA_MASK
	.align		4
.L_3228:
        /*0018*/ 	.byte	0x03, 0x50
        /*001a*/ 	.short	0x0000


	//----- nvinfo : EIATTR_MAXREG_COUNT
	.align		4
        /*001c*/ 	.byte	0x03, 0x1b
        /*001e*/ 	.short	0x00ff


	//----- nvinfo : EIATTR_NUM_BARRIERS
	.align		4
        /*0020*/ 	.byte	0x02, 0x4c
        /*0022*/ 	.byte	0x01
	.zero		1


	//----- nvinfo : EIATTR_MERCURY_ISA_VERSION
	.align		4
        /*0024*/ 	.byte	0x03, 0x5f
        /*0026*/ 	.short	0x0101


	//----- nvinfo : EIATTR_COOP_GROUP_MASK_REGIDS
	.align		4
        /*0028*/ 	.byte	0x04, 0x29
        /*002a*/ 	.short	(.L_3230 - .L_3229)


	//   ....[0]....
.L_3229:
        /*002c*/ 	.word	0xffffffff


	//   ....[1]....
        /*0030*/ 	.word	0xffffffff


	//   ....[2]....
        /*0034*/ 	.word	0xffffffff


	//   ....[3]....
        /*0038*/ 	.word	0xffffffff


	//   ....[4]....
        /*003c*/ 	.word	0xffffffff


	//   ....[5]....
        /*0040*/ 	.word	0xffffffff


	//   ....[6]....
        /*0044*/ 	.word	0xffffffff


	//   ....[7]....
        /*0048*/ 	.word	0xffffffff


	//   ....[8]....
        /*004c*/ 	.word	0xffffffff


	//   ....[9]....
        /*0050*/ 	.word	0xffffffff


	//   ....[10]....
        /*0054*/ 	.word	0xffffffff


	//   ....[11]....
        /*0058*/ 	.word	0xffffffff


	//   ....[12]....
        /*005c*/ 	.word	0xffffffff


	//   ....[13]....
        /*0060*/ 	.word	0xffffffff


	//   ....[14]....
        /*0064*/ 	.word	0xffffffff


	//   ....[15]....
        /*0068*/ 	.word	0xffffffff


	//   ....[16]....
        /*006c*/ 	.word	0xffffffff


	//   ....[17]....
        /*0070*/ 	.word	0xffffffff


	//----- nvinfo : EIATTR_COOP_GROUP_INSTR_OFFSETS
	.align		4
.L_3230:
        /*0074*/ 	.byte	0x04, 0x28
        /*0076*/ 	.short	(.L_3232 - .L_3231)


	//   ....[0]....
.L_3231:
        /*0078*/ 	.word	0x00014800


	//   ....[1]....
        /*007c*/ 	.word	0x00014820


	//   ....[2]....
        /*0080*/ 	.word	0x00014840


	//   ....[3]....
        /*0084*/ 	.word	0x00014860


	//   ....[4]....
        /*0088*/ 	.word	0x00014880


	//   ....[5]....
        /*008c*/ 	.word	0x00014ce0


	//   ....[6]....
        /*0090*/ 	.word	0x00014d00


	//   ....[7]....
        /*0094*/ 	.word	0x00014d30


	//   ....[8]....
        /*0098*/ 	.word	0x00014db0


	//   ....[9]....
        /*009c*/ 	.word	0x00014dd0


	//   ....[10]....
        /*00a0*/ 	.word	0x00014f70


	//   ....[11]....
        /*00a4*/ 	.word	0x00014fb0


	//   ....[12]....
        /*00a8*/ 	.word	0x00014fd0


	//   ....[13]....
        /*00ac*/ 	.word	0x00015070


	//   ....[14]....
        /*00b0*/ 	.word	0x000150c0


	//   ....[15]....
        /*00b4*/ 	.word	0x000150e0


	//   ....[16]....
        /*00b8*/ 	.word	0x000151d0


	//   ....[17]....
        /*00bc*/ 	.word	0x000151e0


	//----- nvinfo : EIATTR_VRC_CTA_INIT_COUNT
	.align		4
.L_3232:
        /*00c0*/ 	.byte	0x02, 0x4a
	.zero		1
	.zero		1


	//----- nvinfo : EIATTR_EXIT_INSTR_OFFSETS
	.align		4
        /*00c4*/ 	.byte	0x04, 0x1c
        /*00c6*/ 	.short	(.L_3234 - .L_3233)


	//   ....[0]....
.L_3233:
        /*00c8*/ 	.word	0x00000720


	//   ....[1]....
        /*00cc*/ 	.word	0x00015a80


	//----- nvinfo : EIATTR_INDIRECT_BRANCH_TARGETS
	.align		4
.L_3234:
        /*00d0*/ 	.byte	0x04, 0x34
        /*00d2*/ 	.short	(.L_3236 - .L_3235)


	//   ....[0]....
.L_3235:
        /*00d4*/ 	.word	.L_x_27162@srel
        /*00d8*/ 	.short	0x0
        /*00da*/ 	.short	0x0
        /*00dc*/ 	.word	0x3
        /*00e0*/ 	.word	.L_x_27163@srel
        /*00e4*/ 	.word	.L_x_27164@srel
        /*00e8*/ 	.word	.L_x_27165@srel


	//----- nvinfo : EIATTR_MAX_THREADS
	.align		4
.L_3236:
        /*00ec*/ 	.byte	0x04, 0x05
        /*00ee*/ 	.short	(.L_3238 - .L_3237)
.L_3237:
        /*00f0*/ 	.word	0x00000080
        /*00f4*/ 	.word	0x00000001
        /*00f8*/ 	.word	0x00000001


	//----- nvinfo : EIATTR_CRS_STACK_SIZE
	.align		4
.L_3238:
        /*00fc*/ 	.byte	0x04, 0x1e
        /*00fe*/ 	.short	(.L_3240 - .L_3239)
.L_3239:
        /*0100*/ 	.word	0x00000000


	//----- nvinfo : EIATTR_CBANK_PARAM_SIZE
	.align		4
.L_3240:
        /*0104*/ 	.byte	0x03, 0x19
        /*0106*/ 	.short	0x00e8


	//----- nvinfo : EIATTR_PARAM_CBANK
	.align		4
        /*0108*/ 	.byte	0x04, 0x0a
        /*010a*/ 	.short	(.L_3242 - .L_3241)
	.align		4
.L_3241:
        /*010c*/ 	.word	index@(.nv.constant0._ZN10layer_norm13ln_fwd_kernelINS_13Kernel_traitsIf6__halffS2_fjLj4096ELj1ELj1ELj4ELj16ENS_18Kernel_traits_baseILj4096EfS2_fS2_fjLj128EEEEELb1ELb1ELb0ELb1EEEvNS_9FwdParamsE)
        /*0110*/ 	.short	0x0380
        /*0112*/ 	.short	0x00e8


	//----- nvinfo : EIATTR_SW_WAR
	.align		4
.L_3242:
        /*0114*/ 	.byte	0x04, 0x36
        /*0116*/ 	.short	(.L_3244 - .L_3243)
.L_3243:
        /*0118*/ 	.word	0x00000008
.L_3244:


//--------------------- .nv.info._ZN10layer_norm13ln_fwd_kernelINS_13Kernel_traitsIf6__halffS2_fjLj4096ELj1ELj1ELj4ELj16ENS_18Kernel_traits_baseILj4096EfS2_fS2_fjLj128EEEEELb1ELb1ELb1ELb0EEEvNS_9FwdParamsE --------------------------
	.section	.nv.info._ZN10layer_norm13ln_fwd_kernelINS_13Kernel_traitsIf6__halffS2_fjLj4096ELj1ELj1ELj4ELj16ENS_18Kernel_traits_baseILj4096EfS2_fS2_fjLj128EEEEELb1ELb1ELb1ELb0EEEvNS_9FwdParamsE,"",@"SHT_CUDA_INFO"
	.sectionflags	@""
	.align	4


	//----- nvinfo : EIATTR_CUDA_API_VERSION
	.align		4
        /*0000*/ 	.byte	0x04, 0x37
        /*0002*/ 	.short	(.L_3246 - .L_3245)
.L_3245:
        /*0004*/ 	.word	0x00000082


	//----- nvinfo : EIATTR_KPARAM_INFO
	.align		4
.L_3246:
        /*0008*/ 	.byte	0x04, 0x17
        /*000a*/ 	.short	(.L_3248 - .L_3247)
.L_3247:
        /*000c*/ 	.word	0x00000000
        /*0010*/ 	.short	0x0000
        /*0012*/ 	.short	0x0000
        /*0014*/ 	.byte	0x00, 0xf0, 0xa1, 0x03


	//----- nvinfo : EIATTR_SPARSE_MMA_MASK
	.align		4
.L_3248:
        /*0018*/ 	.byte	0x03, 0x50
        /*001a*/ 	.short	0x0000


	//----- nvinfo : EIATTR_MAXREG_COUNT
	.align		4
        /*001c*/ 	.byte	0x03, 0x1b
        /*001e*/ 	.short	0x00ff


	//----- nvinfo : EIATTR_NUM_BARRIERS
	.align		4
        /*0020*/ 	.byte	0x02, 0x4c
        /*0022*/ 	.byte	0x01
	.zero		1


	//----- nvinfo : EIATTR_MERCURY_ISA_VERSION
	.align		4
        /*0024*/ 	.byte	0x03, 0x5f
        /*0026*/ 	.short	0x0101


	//----- nvinfo : EIATTR_COOP_GROUP_MASK_REGIDS
	.align		4
        /*0028*/ 	.byte	0x04, 0x29
        /*002a*/ 	.short	(.L_3250 - .L_3249)


	//   ....[0]....
.L_3249:
        /*002c*/ 	.word	0xffffffff


	//   ....[1]....
        /*0030*/ 	.word	0xffffffff


	//   ....[2]....
        /*0034*/ 	.word	0xffffffff


	//   ....[3]....
        /*0038*/ 	.word	0xffffffff


	//   ....[4]....
        /*003c*/ 	.word	0xffffffff


	//   ....[5]....
        /*0040*/ 	.word	0xffffffff


	//   ....[6]....
        /*0044*/ 	.word	0xffffffff


	//   ....[7]....
        /*0048*/ 	.word	0xffffffff


	//   ....[8]....
        /*004c*/ 	.word	0xffffffff


	//   ....[9]....
        /*0050*/ 	.word	0xffffffff


	//   ....[10]....
        /*0054*/ 	.word	0xffffffff


	//   ....[11]....
        /*0058*/ 	.word	0xffffffff


	//   ....[12]....
        /*005c*/ 	.word	0xffffffff


	//   ....[13]....
        /*0060*/ 	.word	0xffffffff


	//   ....[14]....
        /*0064*/ 	.word	0xffffffff


	//   ....[15]....
        /*0068*/ 	.word	0xffffffff


	//   ....[16]....
        /*006c*/ 	.word	0xffffffff


	//   ....[17]....
        /*0070*/ 	.word	0xffffffff


	//----- nvinfo : EIATTR_COOP_GROUP_INSTR_OFFSETS
	.align		4
.L_3250:
        /*0074*/ 	.byte	0x04, 0x28
        /*0076*/ 	.short	(.L_3252 - .L_3251)


	//   ....[0]....
.L_3251:
        /*0078*/ 	.word	0x0001b880


	//   ....[1]....
        /*007c*/ 	.word	0x0001b8a0


	//   ....[2]....
        /*0080*/ 	.word	0x0001b8c0


	//   ....[3]....
        /*0084*/ 	.word	0x0001b8e0


	//   ....[4]....
        /*0088*/ 	.word	0x0001b900


	//   ....[5]....
        /*008c*/ 	.word	0x0001bd60


	//   ....[6]....
        /*0090*/ 	.word	0x0001bd80


	//   ....[7]....
        /*0094*/ 	.word	0x0001bda0


	//   ....[8]....
        /*0098*/ 	.word	0x0001bdc0


	//   ....[9]....
        /*009c*/ 	.word	0x0001bdf0


	//   ....[10]....
        /*00a0*/ 	.word	0x0001bf80


	//   ....[11]....
        /*00a4*/ 	.word	0x0001bfb0


	//   ....[12]....
        /*00a8*/ 	.word	0x0001bfc0


	//   ....[13]....
        /*00ac*/ 	.word	0x0001c000


	//   ....[14]....
        /*00b0*/ 	.word	0x0001c0e0


	//   ....[15]....
        /*00b4*/ 	.word	0x0001c100


	//   ....[16]....
        /*00b8*/ 	.word	0x0001c1b0


	//   ....[17]....
        /*00bc*/ 	.word	0x0001c1e0


	//----- nvinfo : EIATTR_VRC_CTA_INIT_COUNT
	.align		4
.L_3252:
        /*00c0*/ 	.byte	0x02, 0x4a
	.zero		1
	.zero		1


	//----- nvinfo : EIATTR_EXIT_INSTR_OFFSETS
	.align		4
        /*00c4*/ 	.byte	0x04, 0x1c
        /*00c6*/ 	.short	(.L_3254 - .L_3253)


	//   ....[0]....
.L_3253:
        /*00c8*/ 	.word	0x00000a90


	//   ....[1]....
        /*00cc*/ 	.word	0x0001cc20


	//----- nvinfo : EIATTR_MAX_THREADS
	.align		4
.L_3254:
        /*00d0*/ 	.byte	0x04, 0x05
        /*00d2*/ 	.short	(.L_3256 - .L_3255)
.L_3255:
        /*00d4*/ 	.word	0x00000080
        /*00d8*/ 	.word	0x00000001
        /*00dc*/ 	.word	0x00000001


	//----- nvinfo : EIATTR_CRS_STACK_SIZE
	.align		4
.L_3256:
        /*00e0*/ 	.byte	0x04, 0x1e
        /*00e2*/ 	.short	(.L_3258 - .L_3257)
.L_3257:
        /*00e4*/ 	.word	0x00000000


	//----- nvinfo : EIATTR_CBANK_PARAM_SIZE
	.align		4
.L_3258:
        /*00e8*/ 	.byte	0x03, 0x19
        /*00ea*/ 	.short	0x00e8


	//----- nvinfo : EIATTR_PARAM_CBANK
	.align		4
        /*00ec*/ 	.byte	0x04, 0x0a
        /*00ee*/ 	.short	(.L_3260 - .L_3259)
	.align		4
.L_3259:
        /*00f0*/ 	.word	index@(.nv.constant0._ZN10layer_norm13ln_fwd_kernelINS_13Kernel_traitsIf6__halffS2_fjLj4096ELj1ELj1ELj4ELj16ENS_18Kernel_traits_baseILj4096EfS2_fS2_fjLj128EEEEELb1ELb1ELb1ELb0EEEvNS_9FwdParamsE)
        /*00f4*/ 	.short	0x0380
        /*00f6*/ 	.short	0x00e8


	//----- nvinfo : EIATTR_SW_WAR
	.align		4
.L_3260:
        /*00f8*/ 	.byte	0x04, 0x36
        /*00fa*/ 	.short	(.L_3262 - .L_3261)
.L_3261:
        /*00fc*/ 	.word	0x00000008
.L_3262:


//--------------------- .nv.info._ZN10layer_norm13ln_fwd_kernelINS_13Kernel_traitsIf6__halffS2_fjLj4096ELj1ELj1ELj4ELj16ENS_18Kernel_traits_baseILj4096EfS2_fS2_fjLj128EEEEELb1ELb1ELb1ELb1EEEvNS_9FwdParamsE --------------------------
	.section	.nv.info._ZN10layer_norm13ln_fwd_kernelINS_13Kernel_traitsIf6__halffS2_fjLj4096ELj1ELj1ELj4ELj16ENS_18Kernel_traits_baseILj4096EfS2_fS2_fjLj128EEEEELb1ELb1ELb1ELb1EEEvNS_9FwdParamsE,"",@"SHT_CUDA_INFO"
	.sectionflags	@""
	.align	4


	//----- nvinfo : EIATTR_CUDA_API_VERSION
	.align		4
        /*0000*/ 	.byte	0x04, 0x37
        /*0002*/ 	.short	(.L_3264 - .L_3263)
.L_3263:
        /*0004*/ 	.word	0x00000082


	//----- nvinfo : EIATTR_KPARAM_INFO
	.align		4
.L_3264:
        /*0008*/ 	.byte	0x04, 0x17
        /*000a*/ 	.short	(.L_3266 - .L_3265)
.L_3265:
        /*000c*/ 	.word	0x00000000
        /*0010*/ 	.short	0x0000
        /*0012*/ 	.short	0x0000
        /*0014*/ 	.byte	0x00, 0xf0, 0xa1, 0x03


	//----- nvinfo : EIATTR_SPARSE_MMA_MASK
	.align		4
.L_3266:
        /*0018*/ 	.byte	0x03, 0x50
        /*001a*/ 	.short	0x0000


	//----- nvinfo : EIATTR_MAXREG_COUNT
	.align		4
        /*001c*/ 	.byte	0x03, 0x1b
        /*001e*/ 	.short	0x00ff


	//----- nvinfo : EIATTR_NUM_BARRIERS
	.align		4
        /*0020*/ 	.byte	0x02, 0x4c
        /*0022*/ 	.byte	0x01
	.zero		1


	//----- nvinfo : EIATTR_MERCURY_ISA_VERSION
	.align		4
        /*0024*/ 	.byte	0x03, 0x5f
        /*0026*/ 	.short	0x0101


	//----- nvinfo : EIATTR_COOP_GROUP_MASK_REGIDS
	.align		4
        /*0028*/ 	.byte	0x04, 0x29
        /*002a*/ 	.short	(.L_3268 - .L_3267)


	//   ....[0]....
.L_3267:
        /*002c*/ 	.word	0xffffffff


	//   ....[1]....
        /*0030*/ 	.word	0xffffffff


	//   ....[2]....
        /*0034*/ 	.word	0xffffffff


	//   ....[3]....
        /*0038*/ 	.word	0xffffffff


	//   ....[4]....
        /*003c*/ 	.word	0xffffffff


	//   ....[5]....
        /*0040*/ 	.word	0xffffffff


	//   ....[6]....
        /*0044*/ 	.word	0xffffffff


	//   ....[7]....
        /*0048*/ 	.word	0xffffffff


	//   ....[8]....
        /*004c*/ 	.word	0xffffffff


	//   ....[9]....
        /*0050*/ 	.word	0xffffffff


	//   ....[10]....
        /*0054*/ 	.word	0xffffffff


	//   ....[11]....
        /*0058*/ 	.word	0xffffffff


	//   ....[12]....
        /*005c*/ 	.word	0xffffffff


	//   ....[13]....
        /*0060*/ 	.word	0xffffffff


	//   ....[14]....
        /*0064*/ 	.word	0xffffffff


	//   ....[15]....
        /*0068*/ 	.word	0xffffffff


	//   ....[16]....
        /*006c*/ 	.word	0xffffffff


	//   ....[17]....
        /*0070*/ 	.word	0xffffffff


	//----- nvinfo : EIATTR_COOP_GROUP_INSTR_OFFSETS
	.align		4
.L_3268:
        /*0074*/ 	.byte	0x04, 0x28
        /*0076*/ 	.short	(.L_3270 - .L_3269)


	//   ....[0]....
.L_3269:
        /*0078*/ 	.word	0x00016790


	//   ....[1]....
        /*007c*/ 	.word	0x000167b0


	//   ....[2]....
        /*0080*/ 	.word	0x000167d0


	//   ....[3]....
        /*0084*/ 	.word	0x000167f0


	//   ....[4]....
        /*0088*/ 	.word	0x00016810


	//   ....[5]....
        /*008c*/ 	.word	0x00016c40


	//   ....[6]....
        /*0090*/ 	.word	0x00016c60


	//   ....[7]....
        /*0094*/ 	.word	0x00016c80


	//   ....[8]....
        /*0098*/ 	.word	0x00016ca0


	//   ....[9]....
        /*009c*/ 	.word	0x00016cc0


	//   ....[10]....
        /*00a0*/ 	.word	0x00016e90


	//   ....[11]....
        /*00a4*/ 	.word	0x00016ed0


	//   ....[12]....
        /*00a8*/ 	.word	0x00016f70


	//   ....[13]....
        /*00ac*/ 	.word	0x00016fd0


	//   ....[14]....
        /*00b0*/ 	.word	0x00016ff0


	//   ....[15]....
        /*00b4*/ 	.word	0x00017090


	//   ....[16]....
        /*00b8*/ 	.word	0x00017100


	//   ....[17]....
        /*00bc*/ 	.word	0x00017130


	//----- nvinfo : EIATTR_VRC_CTA_INIT_COUNT
	.align		4
.L_3270:
        /*00c0*/ 	.byte	0x02, 0x4a
	.zero		1
	.zero		1


	//----- nvinfo : EIATTR_EXIT_INSTR_OFFSETS
	.align		4
        /*00c4*/ 	.byte	0x04, 0x1c
        /*00c6*/ 	.short	(.L_3272 - .L_3271)


	//   ....[0]....
.L_3271:
        /*00c8*/ 	.word	0x00000720


	//   ....[1]....
        /*00cc*/ 	.word	0x00017a50


	//----- nvinfo : EIATTR_MAX_THREADS
	.align		4
.L_3272:
        /*00d0*/ 	.byte	0x04, 0x05
        /*00d2*/ 	.short	(.L_3274 - .L_3273)
.L_3273:
        /*00d4*/ 	.word	0x00000080
        /*00d8*/ 	.word	0x00000001
        /*00dc*/ 	.word	0x00000001


	//----- nvinfo : EIATTR_CRS_STACK_SIZE
	.align		4
.L_3274:
        /*00e0*/ 	.byte	0x04, 0x1e
        /*00e2*/ 	.short	(.L_3276 - .L_3275)
.L_3275:
        /*00e4*/ 	.word	0x00000000


	//----- nvinfo : EIATTR_CBANK_PARAM_SIZE
	.align		4
.L_3276:
        /*00e8*/ 	.byte	0x03, 0x19
        /*00ea*/ 	.short	0x00e8


	//----- nvinfo : EIATTR_PARAM_CBANK
	.align		4
        /*00ec*/ 	.byte	0x04, 0x0a
        /*00ee*/ 	.short	(.L_3278 - .L_3277)
	.align		4
.L_3277:
        /*00f0*/ 	.word	index@(.nv.constant0._ZN10layer_norm13ln_fwd_kernelINS_13Kernel_traitsIf6__halffS2_fjLj4096ELj1ELj1ELj4ELj16ENS_18Kernel_traits_baseILj4096EfS2_fS2_fjLj128EEEEELb1ELb1ELb1ELb1EEEvNS_9FwdParamsE)
        /*00f4*/ 	.short	0x0380
        /*00f6*/ 	.short	0x00e8


	//----- nvinfo : EIATTR_SW_WAR
	.align		4
.L_3278:
        /*00f8*/ 	.byte	0x04, 0x36
        /*00fa*/ 	.short	(.L_3280 - .L_3279)
.L_3279:
        /*00fc*/ 	.word	0x00000008
.L_3280:


//--------------------- .nv.info._ZN10layer_norm13ln_fwd_kernelINS_13Kernel_traitsI6__halfffffjLj4096ELj1ELj1ELj4ELj16ENS_18Kernel_traits_baseILj4096ES2_ffffjLj128EEEEELb0ELb0ELb0ELb0EEEvNS_9FwdParamsE --------------------------
	.section	.nv.info._ZN10layer_norm13ln_fwd_kernelINS_13Kernel_traitsI6__halfffffjLj4096ELj1ELj1ELj4ELj16ENS_18Kernel_traits_baseILj4096ES2_ffffjLj128EEEEELb0ELb0ELb0ELb0EEEvNS_9FwdParamsE,"",@"SHT_CUDA_INFO"
	.sectionflags	@""
	.align	4


	//----- nvinfo : EIATTR_CUDA_API_VERSION
	.align		4
        /*0000*/ 	.byte	0x04, 0x37
        /*0002*/ 	.short	(.L_3282 - .L_3281)
.L_3281:
        /*0004*/ 	.word	0x00000082


	//----- nvinfo : EIATTR_KPARAM_INFO
	.align		4
.L_3282:
        /*0008*/ 	.byte	0x04, 0x17
        /*000a*/ 	.short	(.L_3284 - .L_3283)
.L_3283:
        /*000c*/ 	.word	0x00000000
        /*0010*/ 	.short	0x0000
        /*0012*/ 	.short	0x0000
        /*0014*/ 	.byte	0x00, 0xf0, 0xa1, 0x03


	//----- nvinfo : EIATTR_SPARSE_MMA_MASK
	.align		4
.L_3284:
        /*0018*/ 	.byte	0x03, 0x50
        /*001a*/ 	.short	0x0000


	//----- nvinfo : EIATTR_MAXREG_COUNT
	.align		4
        /*001c*/ 	.byte	0x03, 0x1b
        /*001e*/ 	.short	0x00ff


	//----- nvinfo : EIATTR_NUM_BARRIERS
	.align		4
        /*0020*/ 	.byte	0x02, 0x4c
        /*0022*/ 	.byte	0x01
	.zero		1


	//----- nvinfo : EIATTR_MERCURY_ISA_VERSION
	.align		4
        /*0024*/ 	.byte	0x03, 0x5f
        /*0026*/ 	.short	0x0101


	//----- nvinfo : EIATTR_COOP_GROUP_MASK_REGIDS
	.align		4
        /*0028*/ 	.byte	0x04, 0x29
        /*002a*/ 	.short	(.L_3286 - .L_3285)


	//   ....[0]....
.L_3285:
        /*002c*/ 	.word	0xffffffff


	//   ....[1]....
        /*0030*/ 	.word	0xffffffff


	//   ....[2]....
        /*0034*/ 	.word	0xffffffff


	//   ....[3]....
        /*0038*/ 	.word	0xffffffff


	//   ....[4]....
        /*003c*/ 	.word	0xffffffff


	//   ....[5]....
        /*0040*/ 	.word	0xffffffff


	//   ....[6]....
        /*0044*/ 	.word	0xffffffff


	//   ....[7]....
        /*0048*/ 	.word	0xffffffff


	//   ....[8]....
        /*004c*/ 	.word	0xffffffff


	//   ....[9]....
        /*0050*/ 	.word	0xffffffff


	//   ....[10]....
        /*0054*/ 	.word	0xffffffff


	//   ....[11]....
        /*0058*/ 	.word	0xffffffff


	//   ....[12]....
        /*005c*/ 	.word	0xffffffff


	//   ....[13]....
        /*0060*/ 	.word	0xffffffff


	//   ....[14]....
        /*0064*/ 	.word	0xffffffff


	//   ....[15]....
        /*0068*/ 	.word	0xffffffff


	//   ....[16]....
        /*006c*/ 	.word	0xffffffff


	//   ....[17]....
        /*0070*/ 	.word	0xffffffff


	//----- nvinfo : EIATTR_COOP_GROUP_INSTR_OFFSETS
	.align		4
.L_3286:
        /*0074*/ 	.byte	0x04, 0x28
        /*0076*/ 	.short	(.L_3288 - .L_3287)


	//   ....[0]....
.L_3287:
        /*0078*/ 	.word	0x00002390


	//   ....[1]....
        /*007c*/ 	.word	0x000023b0


	//   ....[2]....
        /*0080*/ 	.word	0x000023d0


	//   ....[3]....
        /*0084*/ 	.word	0x000023f0


	//   ....[4]....
        /*0088*/ 	.word	0x00002410


	//   ....[5]....
        /*008c*/ 	.word	0x000028b0


	//   ....[6]....
        /*0090*/ 	.word	0x000028d0


	//   ....[7]....
        /*0094*/ 	.word	0x000028f0


	//   ....[8]....
        /*0098*/ 	.word	0x00002910


	//   ....[9]....
        /*009c*/ 	.word	0x00002930


	//   ....[10]....
        /*00a0*/ 	.word	0x00002ae0


	//   ....[11]....
        /*00a4*/ 	.word	0x00002b20


	//   ....[12]....
        /*00a8*/ 	.word	0x00002be0


	//   ....[13]....
        /*00ac*/ 	.word	0x00002c40


	//   ....[14]....
        /*00b0*/ 	.word	0x00002c50


	//   ....[15]....
        /*00b4*/ 	.word	0x00002c60


	//   ....[16]....
        /*00b8*/ 	.word	0x00002d50


	//   ....[17]....
        /*00bc*/ 	.word	0x00002d60


	//----- nvinfo : EIATTR_VRC_CTA_INIT_COUNT
	.align		4
.L_3288:
        /*00c0*/ 	.byte	0x02, 0x4a
	.zero		1
	.zero		1


	//----- nvinfo : EIATTR_EXIT_INSTR_OFFSETS
	.align		4
        /*00c4*/ 	.byte	0x04, 0x1c
        /*00c6*/ 	.short	(.L_3290 - .L_3289)


	//   ....[0]....
.L_3289:
        /*00c8*/ 	.word	0x00000850


	//   ....[1]....
        /*00cc*/ 	.word	0x00003bd0


	//----- nvinfo : EIATTR_MAX_THREADS
	.align		4
.L_3290:
        /*00d0*/ 	.byte	0x04, 0x05
        /*00d2*/ 	.short	(.L_3292 - .L_3291)
.L_3291:
        /*00d4*/ 	.word	0x00000080
        /*00d8*/ 	.word	0x00000001
        /*00dc*/ 	.word	0x00000001


	//----- nvinfo : EIATTR_CRS_STACK_SIZE
	.align		4
.L_3292:
        /*00e0*/ 	.byte	0x04, 0x1e
        /*00e2*/ 	.short	(.L_3294 - .L_3293)
.L_3293:
        /*00e4*/ 	.word	0x00000000


	//----- nvinfo : EIATTR_CBANK_PARAM_SIZE
	.align		4
.L_3294:
        /*00e8*/ 	.byte	0x03, 0x19
        /*00ea*/ 	.short	0x00e8


	//----- nvinfo : EIATTR_PARAM_CBANK
	.align		4
        /*00ec*/ 	.byte	0x04, 0x0a
        /*00ee*/ 	.short	(.L_3296 - .L_3295)
	.align		4
.L_3295:
        /*00f0*/ 	.word	index@(.nv.constant0._ZN10layer_norm13ln_fwd_kernelINS_13Kernel_traitsI6__halfffffjLj4096ELj1ELj1ELj4ELj16ENS_18Kernel_traits_baseILj4096ES2_ffffjLj128EEEEELb0ELb0ELb0ELb0EEEvNS_9FwdParamsE)
        /*00f4*/ 	.short	0x0380
        /*00f6*/ 	.short	0x00e8


	//----- nvinfo : EIATTR_SW_WAR
	.align		4
.L_3296:
        /*00f8*/ 	.byte	0x04, 0x36
        /*00fa*/ 	.short	(.L_3298 - .L_3297)
.L_3297:
        /*00fc*/ 	.word	0x00000008
.L_3298:


//--------------------- .nv.info._ZN10layer_norm13ln_fwd_kernelINS_13Kernel_traitsI6__halfffffjLj4096ELj1ELj1ELj4ELj16ENS_18Kernel_traits_baseILj4096ES2_ffffjLj128EEEEELb0ELb0ELb0ELb1EEEvNS_9FwdParamsE --------------------------
	.section	.nv.info._ZN10layer_norm13ln_fwd_kernelINS_13Kernel_traitsI6__halfffffjLj4096ELj1ELj1ELj4ELj16ENS_18Kernel_traits_baseILj4096ES2_ffffjLj128EEEEELb0ELb0ELb0ELb1EEEvNS_9FwdParamsE,"",@"SHT_CUDA_INFO"
	.sectionflags	@""
	.align	4


	//----- nvinfo : EIATTR_CUDA_API_VERSION
	.align		4
        /*0000*/ 	.byte	0x04, 0x37
        /*0002*/ 	.short	(.L_3300 - .L_3299)
.L_3299:
        /*0004*/ 	.word	0x00000082


	//----- nvinfo : EIATTR_KPARAM_INFO
	.align		4
.L_3300:
        /*0008*/ 	.byte	0x04, 0x17
        /*000a*/ 	.short	(.L_3302 - .L_3301)
.L_3301:
        /*000c*/ 	.word	0x00000000
        /*0010*/ 	.short	0x0000
        /*0012*/ 	.short	0x0000
        /*0014*/ 	.byte	0x00, 0xf0, 0xa1, 0x03


	//----- nvinfo : EIATTR_SPARSE_MMA_MASK
	.align		4
.L_3302:
        /*0018*/ 	.byte	0x03, 0x50
        /*001a*/ 	.short	0x0000


	//----- nvinfo : EIATTR_MAXREG_COUNT
	.align		4
        /*001c*/ 	.byte	0x03, 0x1b
        /*001e*/ 	.short	0x00ff


	//----- nvinfo : EIATTR_NUM_BARRIERS
	.align		4
        /*0020*/ 	.byte	0x02, 0x4c
        /*0022*/ 	.byte	0x01
	.zero		1


	//----- nvinfo : EIATTR_MERCURY_ISA_VERSION
	.align		4
        /*0024*/ 	.byte	0x03, 0x5f
        /*0026*/ 	.short	0x0101


	//----- nvinfo : EIATTR_COOP_GROUP_MASK_REGIDS
	.align		4
        /*0028*/ 	.byte	0x04, 0x29
        /*002a*/ 	.short	(.L_3304 - .L_3303)


	//   ....[0]....
.L_3303:
        /*002c*/ 	.word	0xffffffff


	//   ....[1]....
        /*0030*/ 	.word	0xffffffff


	//   ....[2]....
        /*0034*/ 	.word	0xffffffff


	//   ....[3]....
        /*0038*/ 	.word	0xffffffff


	//   ....[4]....
        /*003c*/ 	.word	0xffffffff


	//   ....[5]....
        /*0040*/ 	.word	0xffffffff


	//   ....[6]....
        /*0044*/ 	.word	0xffffffff


	//   ....[7]....
        /*0048*/ 	.word	0xffffffff


	//   ....[8]....
        /*004c*/ 	.word	0xffffffff


	//   ....[9]....
        /*0050*/ 	.word	0xffffffff


	//   ....[10]....
        /*0054*/ 	.word	0xffffffff


	//   ....[11]....
        /*0058*/ 	.word	0xffffffff


	//   ....[12]....
        /*005c*/ 	.word	0xffffffff


	//   ....[13]....
        /*0060*/ 	.word	0xffffffff


	//   ....[14]....
        /*0064*/ 	.word	0xffffffff


	//   ....[15]....
        /*0068*/ 	.word	0xffffffff


	//   ....[16]....
        /*006c*/ 	.word	0xffffffff


	//   ....[17]....
        /*0070*/ 	.word	0xffffffff


	//----- nvinfo : EIATTR_COOP_GROUP_INSTR_OFFSETS
	.align		4
.L_3304:
        /*0074*/ 	.byte	0x04, 0x28
        /*0076*/ 	.short	(.L_3306 - .L_3305)


	//   ....[0]....
.L_3305:
        /*0078*/ 	.word	0x00001bd0


	//   ....[1]....
        /*007c*/ 	.word	0x00001bf0


	//   ....[2]....
        /*0080*/ 	.word	0x00001c10


	//   ....[3]....
        /*0084*/ 	.word	0x00001c30


	//   ....[4]....
        /*0088*/ 	.word	0x00001c50


	//   ....[5]....
        /*008c*/ 	.word	0x00002080


	//   ....[6]....
        /*0090*/ 	.word	0x000020a0


	//   ....[7]....
        /*0094*/ 	.word	0x000020c0


	//   ....[8]....
        /*0098*/ 	.word	0x000020f0


	//   ....[9]....
        /*009c*/ 	.word	0x00002130


	//   ....[10]....
        /*00a0*/ 	.word	0x000022e0


	//   ....[11]....
        /*00a4*/ 	.word	0x00002320


	//   ....[12]....
        /*00a8*/ 	.word	0x00002340


	//   ....[13]....
        /*00ac*/ 	.word	0x000023e0


	//   ....[14]....
        /*00b0*/ 	.word	0x00002430


	//   ....[15]....
        /*00b4*/ 	.word	0x00002440


	//   ....[16]....
        /*00b8*/ 	.word	0x00002530


	//   ....[17]....
        /*00bc*/ 	.word	0x00002540


	//----- nvinfo : EIATTR_VRC_CTA_INIT_COUNT
	.align		4
.L_3306:
        /*00c0*/ 	.byte	0x02, 0x4a
	.zero		1
	.zero		1


	//----- nvinfo : EIATTR_EXIT_INSTR_OFFSETS
	.align		4
        /*00c4*/ 	.byte	0x04, 0x1c
        /*00c6*/ 	.short	(.L_3308 - .L_3307)


	//   ....[0]....
.L_3307:
        /*00c8*/ 	.word	0x00000360


	//   ....[1]....
        /*00cc*/ 	.word	0x00002d60


	//----- nvinfo : EIATTR_MAX_THREADS
	.align		4
.L_3308:
        /*00d0*/ 	.byte	0x04, 0x05
        /*00d2*/ 	.short	(.L_3310 - .L_3309)
.L_3309:
        /*00d4*/ 	.word	0x00000080
        /*00d8*/ 	.word	0x00000001
        /*00dc*/ 	.word	0x00000001


	//----- nvinfo : EIATTR_CRS_STACK_SIZE
	.align		4
.L_3310:
        /*00e0*/ 	.byte	0x04, 0x1e
        /*00e2*/ 	.short	(.L_3312 - .L_3311)
.L_3311:
        /*00e4*/ 	.word	0x00000000


	//----- nvinfo : EIATTR_CBANK_PARAM_SIZE
	.align		4
.L_3312:
        /*00e8*/ 	.byte	0x03, 0x19
        /*00ea*/ 	.short	0x00e8


	//----- nvinfo : EIATTR_PARAM_CBANK
	.align		4
        /*00ec*/ 	.byte	0x04, 0x0a
        /*00ee*/ 	.short	(.L_3314 - .L_3313)
	.align		4
.L_3313:
        /*00f0*/ 	.word	index@(.nv.constant0._ZN10layer_norm13ln_fwd_kernelINS_13Kernel_traitsI6__halfffffjLj4096ELj1ELj1ELj4ELj16ENS_18Kernel_traits_baseILj4096ES2_ffffjLj128EEEEELb0ELb0ELb0ELb1EEEvNS_9FwdParamsE)
        /*00f4*/ 	.short	0x0380
        /*00f6*/ 	.short	0x00e8


	//----- nvinfo : EIATTR_SW_WAR
	.align		4
.L_3314:
        /*00f8*/ 	.byte	0x04, 0x36
        /*00fa*/ 	.short	(.L_3316 - .L_3315)
.L_3315:
        /*00fc*/ 	.word	0x00000008
.L_3316:


//--------------------- .nv.info._ZN10layer_norm13ln_fwd_kernelINS_13Kernel_traitsI6__halfffffjLj4096ELj1ELj1ELj4ELj16ENS_18Kernel_traits_baseILj4096ES2_ffffjLj128EEEEELb0ELb0ELb1ELb0EEEvNS_9FwdParamsE --------------------------
	.section	.nv.info._ZN10layer_norm13ln_fwd_kernelINS_13Kernel_traitsI6__halfffffjLj4096ELj1ELj1ELj4ELj16ENS_18Kernel_traits_baseILj4096ES2_ffffjLj128EEEEELb0ELb0ELb1ELb0EEEvNS_9FwdParamsE,"",@"SHT_CUDA_INFO"
	.sectionflags	@""
	.align	4


	//----- nvinfo : EIATTR_CUDA_API_VERSION
	.align		4
        /*0000*/ 	.byte	0x04, 0x37
        /*0002*/ 	.short	(.L_3318 - .L_3317)
.L_3317:
        /*0004*/ 	.word	0x00000082


	//----- nvinfo : EIATTR_KPARAM_INFO
	.align		4
.L_3318:
        /*0008*/ 	.byte	0x04, 0x17
        /*000a*/ 	.short	(.L_3320 - .L_3319)
.L_3319:
        /*000c*/ 	.word	0x00000000
        /*0010*/ 	.short	0x0000
        /*0012*/ 	.short	0x0000
        /*0014*/ 	.byte	0x00, 0xf0, 0xa1, 0x03


	//----- nvinfo : EIATTR_SPARSE_MMA_MASK
	.align		4
.L_3320:
        /*0018*/ 	.byte	0x03, 0x50
        /*001a*/ 	.short	0x0000


	//----- nvinfo : EIATTR_MAXREG_COUNT
	.align		4
        /*001c*/ 	.byte	0x03, 0x1b
        /*001e*/ 	.short	0x00ff


	//----- nvinfo : EIATTR_NUM_BARRIERS
	.align		4
        /*0020*/ 	.byte	0x02, 0x4c
        /*0022*/ 	.byte	0x01
	.zero		1


	//----- nvinfo : EIATTR_MERCURY_ISA_VERSION
	.align		4
        /*0024*/ 	.byte	0x03, 0x5f
        /*0026*/ 	.short	0x0101


	//----- nvinfo : EIATTR_COOP_GROUP_MASK_REGIDS
	.align		4
        /*0028*/ 	.byte	0x04, 0x29
        /*002a*/ 	.short	(.L_3322 - .L_3321)


	//   ....[0]....
.L_3321:
        /*002c*/ 	.word	0xffffffff


	//   ....[1]....
        /*0030*/ 	.word	0xffffffff


	//   ....[2]....
        /*0034*/ 	.word	0xffffffff


	//   ....[3]....
        /*0038*/ 	.word	0xffffffff


	//   ....[4]....
        /*003c*/ 	.word	0xffffffff


	//   ....[5]....
        /*0040*/ 	.word	0xffffffff


	//   ....[6]....
        /*0044*/ 	.word	0xffffffff


	//   ....[7]....
        /*0048*/ 	.word	0xffffffff


	//   ....[8]....
        /*004c*/ 	.word	0xffffffff


	//   ....[9]....
        /*0050*/ 	.word	0xffffffff


	//   ....[10]....
        /*0054*/ 	.word	0xffffffff


	//   ....[11]....
        /*0058*/ 	.word	0xffffffff


	//   ....[12]....
        /*005c*/ 	.word	0xffffffff


	//   ....[13]....
        /*0060*/ 	.word	0xffffffff


	//   ....[14]....
        /*0064*/ 	.word	0xffffffff


	//   ....[15]....
        /*0068*/ 	.word	0xffffffff


	//   ....[16]....
        /*006c*/ 	.word	0xffffffff


	//   ....[17]....
        /*0070*/ 	.word	0xffffffff


	//----- nvinfo : EIATTR_COOP_GROUP_INSTR_OFFSETS
	.align		4
.L_3322:
        /*0074*/ 	.byte	0x04, 0x28
        /*0076*/ 	.short	(.L_3324 - .L_3323)


	//   ....[0]....
.L_3323:
        /*0078*/ 	.word	0x00002190


	//   ....[1]....
        /*007c*/ 	.word	0x000021b0


	//   ....[2]....
        /*0080*/ 	.word	0x000021d0


	//   ....[3]....
        /*0084*/ 	.word	0x000021f0


	//   ....[4]....
        /*0088*/ 	.word	0x00002210


	//   ....[5]....
        /*008c*/ 	.word	0x000026a0


	//   ....[6]....
        /*0090*/ 	.word	0x000026d0


	//   ....[7]....
        /*0094*/ 	.word	0x00002700


	//   ....[8]....
        /*0098*/ 	.word	0x00002720


	//   ....[9]....
        /*009c*/ 	.word	0x00002740


	//   ....[10]....
        /*00a0*/ 	.word	0x000028e0


	//   ....[11]....
        /*00a4*/ 	.word	0x00002910


	//   ....[12]....
        /*00a8*/ 	.word	0x000029d0


	//   ....[13]....
        /*00ac*/ 	.word	0x00002a00


	//   ....[14]....
        /*00b0*/ 	.word	0x00002a70


	//   ....[15]....
        /*00b4*/ 	.word	0x00002af0


	//   ....[16]....
        /*00b8*/ 	.word	0x00002b50


	//   ....[17]....
        /*00bc*/ 	.word	0x00002b60


	//----- nvinfo : EIATTR_VRC_CTA_INIT_COUNT
	.align		4
.L_3324:
        /*00c0*/ 	.byte	0x02, 0x4a
	.zero		1
	.zero		1


	//----- nvinfo : EIATTR_EXIT_INSTR_OFFSETS
	.align		4
        /*00c4*/ 	.byte	0x04, 0x1c
        /*00c6*/ 	.short	(.L_3326 - .L_3325)


	//   ....[0]....
.L_3325:
        /*00c8*/ 	.word	0x00000850


	//   ....[1]....
        /*00cc*/ 	.word	0x00003a80


	//----- nvinfo : EIATTR_MAX_THREADS
	.align		4
.L_3326:
        /*00d0*/ 	.byte	0x04, 0x05
        /*00d2*/ 	.short	(.L_3328 - .L_3327)
.L_3327:
        /*00d4*/ 	.word	0x00000080
        /*00d8*/ 	.word	0x00000001
        /*00dc*/ 	.word	0x00000001


	//----- nvinfo : EIATTR_CRS_STACK_SIZE
	.align		4
.L_3328:
        /*00e0*/ 	.byte	0x04, 0x1e
        /*00e2*/ 	.short	(.L_3330 - .L_3329)
.L_3329:
        /*00e4*/ 	.word	0x00000000


	//----- nvinfo : EIATTR_CBANK_PARAM_SIZE
	.align		4
.L_3330:
        /*00e8*/ 	.byte	0x03, 0x19
        /*00ea*/ 	.short	0x00e8


	//----- nvinfo : EIATTR_PARAM_CBANK
	.align		4
        /*00ec*/ 	.byte	0x04, 0x0a
        /*00ee*/ 	.short	(.L_3332 - .L_3331)
	.align		4
.L_3331:
        /*00f0*/ 	.word	index@(.nv.constant0._ZN10layer_norm13ln_fwd_kernelINS_13Kernel_traitsI6__halfffffjLj4096ELj1ELj1ELj4ELj16ENS_18Kernel_traits_baseILj4096ES2_ffffjLj128EEEEELb0ELb0ELb1ELb0EEEvNS_9FwdParamsE)
        /*00f4*/ 	.short	0x0380
        /*00f6*/ 	.short	0x00e8


	//----- nvinfo : EIATTR_SW_WAR
	.align		4
.L_3332:
        /*00f8*/ 	.byte	0x04, 0x36
        /*00fa*/ 	.short	(.L_3334 - .L_3333)
.L_3333:
        /*00fc*/ 	.word	0x00000008
.L_3334:


//--------------------- .nv.info._ZN10layer_norm13ln_fwd_kernelINS_13Kernel_traitsI6__halfffffjLj4096ELj1ELj1ELj4ELj16ENS_18Kernel_traits_baseILj4096ES2_ffffjLj128EEEEELb0ELb0ELb1ELb1EEEvNS_9FwdParamsE --------------------------
	.section	.nv.info._ZN10layer_norm13ln_fwd_kernelINS_13Kernel_traitsI6__halfffffjLj4096ELj1ELj1ELj4ELj16ENS_18Kernel_traits_baseILj4096ES2_ffffjLj128EEEEELb0ELb0ELb1ELb1EEEvNS_9FwdParamsE,"",@"SHT_CUDA_INFO"
	.sectionflags	@""
	.align	4


	//----- nvinfo : EIATTR_CUDA_API_VERSION
	.align		4
        /*0000*/ 	.byte	0x04, 0x37
        /*0002*/ 	.short	(.L_3336 - .L_3335)
.L_3335:
        /*0004*/ 	.word	0x00000082


	//----- nvinfo : EIATTR_KPARAM_INFO
	.align		4
.L_3336:
        /*0008*/ 	.byte	0x04, 0x17
        /*000a*/ 	.short	(.L_3338 - .L_3337)
.L_3337:
        /*000c*/ 	.word	0x00000000
        /*0010*/ 	.short	0x0000
        /*0012*/ 	.short	0x0000
        /*0014*/ 	.byte	0x00, 0xf0, 0xa1, 0x03


	//----- nvinfo : EIATTR_SPARSE_MMA_MASK
	.align		4
.L_3338:
        /*0018*/ 	.byte	0x03, 0x50
        /*001a*/ 	.short	0x0000


	//----- nvinfo : EIATTR_MAXREG_COUNT
	.align		4
        /*001c*/ 	.byte	0x03, 0x1b
        /*001e*/ 	.short	0x00ff


	//----- nvinfo : EIATTR_NUM_BARRIERS
	.align		4
        /*0020*/ 	.byte	0x02, 0x4c
        /*0022*/ 	.byte	0x01
	.zero		1


	//----- nvinfo : EIATTR_MERCURY_ISA_VERSION
	.align		4
        /*0024*/ 	.byte	0x03, 0x5f
        /*0026*/ 	.short	0x0101


	//----- nvinfo : EIATTR_COOP_GROUP_MASK_REGIDS
	.align		4
        /*0028*/ 	.byte	0x04, 0x29
        /*002a*/ 	.short	(.L_3340 - .L_3339)


	//   ....[0]....
.L_3339:
        /*002c*/ 	.word	0xffffffff


	//   ....[1]....
        /*0030*/ 	.word	0xffffffff


	//   ....[2]....
        /*0034*/ 	.word	0xffffffff


	//   ....[3]....
        /*0038*/ 	.word	0xffffffff


	//   ....[4]....
        /*003c*/ 	.word	0xffffffff


	//   ....[5]....
        /*0040*/ 	.word	0xffffffff


	//   ....[6]....
        /*0044*/ 	.word	0xffffffff


	//   ....[7]....
        /*0048*/ 	.word	0xffffffff


	//   ....[8]....
        /*004c*/ 	.word	0xffffffff


	//   ....[9]....
        /*0050*/ 	.word	0xffffffff


	//   ....[10]....
        /*0054*/ 	.word	0xffffffff


	//   ....[11]....
        /*0058*/ 	.word	0xffffffff


	//   ....[12]....
        /*005c*/ 	.word	0xffffffff


	//   ....[13]....
        /*0060*/ 	.word	0xffffffff


	//   ....[14]....
        /*0064*/ 	.word	0xffffffff


	//   ....[15]....
        /*0068*/ 	.word	0xffffffff


	//   ....[16]....
        /*006c*/ 	.word	0xffffffff


	//   ....[17]....
        /*0070*/ 	.word	0xffffffff


	//----- nvinfo : EIATTR_COOP_GROUP_INSTR_OFFSETS
	.align		4
.L_3340:
        /*0074*/ 	.byte	0x04, 0x28
        /*0076*/ 	.short	(.L_3342 - .L_3341)


	//   ....[0]....
.L_3341:
        /*0078*/ 	.word	0x00001b00


	//   ....[1]....
        /*007c*/ 	.word	0x00001b20


	//   ....[2]....
        /*0080*/ 	.word	0x00001b40


	//   ....[3]....
        /*0084*/ 	.word	0x00001b60


	//   ....[4]....
        /*0088*/ 	.word	0x00001b80


	//   ....[5]....
        /*008c*/ 	.word	0x00001fb0


	//   ....[6]....
        /*0090*/ 	.word	0x00001fd0


	//   ....[7]....
        /*0094*/ 	.word	0x00001ff0


	//   ....[8]....
        /*0098*/ 	.word	0x00002020


	//   ....[9]....
        /*009c*/ 	.word	0x000020a0


	//   ....[10]....
        /*00a0*/ 	.word	0x00002210


	//   ....[11]....
        /*00a4*/ 	.word	0x000022a0


	//   ....[12]....
        /*00a8*/ 	.word	0x000022b0


	//   ....[13]....
        /*00ac*/ 	.word	0x00002300


	//   ....[14]....
        /*00b0*/ 	.word	0x00002350


	//   ....[15]....
        /*00b4*/ 	.word	0x00002370


	//   ....[16]....
        /*00b8*/ 	.word	0x00002470


	//   ....[17]....
        /*00bc*/ 	.word	0x00002480


	//----- nvinfo : EIATTR_VRC_CTA_INIT_COUNT
	.align		4
.L_3342:
        /*00c0*/ 	.byte	0x02, 0x4a
	.zero		1
	.zero		1


	//----- nvinfo : EIATTR_EXIT_INSTR_OFFSETS
	.align		4
        /*00c4*/ 	.byte	0x04, 0x1c
        /*00c6*/ 	.short	(.L_3344 - .L_3343)


	//   ....[0]....
.L_3343:
        /*00c8*/ 	.word	0x00000330


	//   ....[1]....
        /*00cc*/ 	.word	0x000031c0


	//----- nvinfo : EIATTR_MAX_THREADS
	.align		4
.L_3344:
        /*00d0*/ 	.byte	0x04, 0x05
        /*00d2*/ 	.short	(.L_3346 - .L_3345)
.L_3345:
        /*00d4*/ 	.word	0x00000080
        /*00d8*/ 	.word	0x00000001
        /*00dc*/ 	.word	0x00000001


	//----- nvinfo : EIATTR_CRS_STACK_SIZE
	.align		4
.L_3346:
        /*00e0*/ 	.byte	0x04, 0x1e
        /*00e2*/ 	.short	(.L_3348 - .L_3347)
.L_3347:
        /*00e4*/ 	.word	0x00000000


	//----- nvinfo : EIATTR_CBANK_PARAM_SIZE
	.align		4
.L_3348:
        /*00e8*/ 	.byte	0x03, 0x19
        /*00ea*/ 	.short	0x00e8


	//----- nvinfo : EIATTR_PARAM_CBANK
	.align		4
        /*00ec*/ 	.byte	0x04, 0x0a
        /*00ee*/ 	.short	(.L_3350 - .L_3349)
	.align		4
.L_3349:
        /*00f0*/ 	.word	index@(.nv.constant0._ZN10layer_norm13ln_fwd_kernelINS_13Kernel_traitsI6__halfffffjLj4096ELj1ELj1ELj4ELj16ENS_18Kernel_traits_baseILj4096ES2_ffffjLj128EEEEELb0ELb0ELb1ELb1EEEvNS_9FwdParamsE)
        /*00f4*/ 	.short	0x0380
        /*00f6*/ 	.short	0x00e8


	//----- nvinfo : EIATTR_SW_WAR
	.align		4
.L_3350:
        /*00f8*/ 	.byte	0x04, 0x36
        /*00fa*/ 	.short	(.L_3352 - .L_3351)
.L_3351:
        /*00fc*/ 	.word	0x00000008
.L_3352:


//--------------------- .nv.info._ZN10layer_norm13ln_fwd_kernelINS_13Kernel_traitsI6__halfffffjLj4096ELj1ELj1ELj4ELj16ENS_18Kernel_traits_baseILj4096ES2_ffffjLj128EEEEELb0ELb1ELb0ELb0EEEvNS_9FwdParamsE --------------------------
	.section	.nv.info._ZN10layer_norm13ln_fwd_kernelINS_13Kernel_traitsI6__halfffffjLj4096ELj1ELj1ELj4ELj16ENS_18Kernel_traits_baseILj4096ES2_ffffjLj128EEEEELb0ELb1ELb0ELb0EEEvNS_9FwdParamsE,"",@"SHT_CUDA_INFO"
	.sectionflags	@""
	.align	4


	//----- nvinfo : EIATTR_CUDA_API_VERSION
	.align		4
        /*0000*/ 	.byte	0x04, 0x37
        /*0002*/ 	.short	(.L_3354 - .L_3353)
.L_3353:
        /*0004*/ 	.word	0x00000082


	//----- nvinfo : EIATTR_KPARAM_INFO
	.align		4
.L_3354:
        /*0008*/ 	.byte	0x04, 0x17
        /*000a*/ 	.short	(.L_3356 - .L_3355)
.L_3355:
        /*000c*/ 	.word	0x00000000
        /*0010*/ 	.short	0x0000
        /*0012*/ 	.short	0x0000
        /*0014*/ 	.byte	0x00, 0xf0, 0xa1, 0x03


	//----- nvinfo : EIATTR_SPARSE_MMA_MASK
	.align		4
.L_3356:
        /*0018*/ 	.byte	0x03, 0x50
        /*001a*/ 	.short	0x0000


	//----- nvinfo : EIATTR_MAXREG_COUNT
	.align		4
        /*001c*/ 	.byte	0x03, 0x1b
        /*001e*/ 	.short	0x00ff


	//----- nvinfo : EIATTR_NUM_BARRIERS
	.align		4
        /*0020*/ 	.byte	0x02, 0x4c
        /*0022*/ 	.byte	0x01
	.zero		1


	//----- nvinfo : EIATTR_MERCURY_ISA_VERSION
	.align		4
        /*0024*/ 	.byte	0x03, 0x5f
        /*0026*/ 	.short	0x0101


	//----- nvinfo : EIATTR_COOP_GROUP_MASK_REGIDS
	.align		4
        /*0028*/ 	.byte	0x04, 0x29
        /*002a*/ 	.short	(.L_3358 - .L_3357)


	//   ....[0]....
.L_3357:
        /*002c*/ 	.word	0xffffffff


	//   ....[1]....
        /*0030*/ 	.word	0xffffffff


	//   ....[2]....
        /*0034*/ 	.word	0xffffffff


	//   ....[3]....
        /*0038*/ 	.word	0xffffffff


	//   ....[4]....
        /*003c*/ 	.word	0xffffffff


	//   ....[5]....
        /*0040*/ 	.word	0xffffffff


	//   ....[6]....
        /*0044*/ 	.word	0xffffffff


	//   ....[7]....
        /*0048*/ 	.word	0xffffffff


	//   ....[8]....
        /*004c*/ 	.word	0xffffffff


	//   ....[9]....
        /*0050*/ 	.word	0xffffffff


	//   ....[10]....
        /*0054*/ 	.word	0xffffffff


	//   ....[11]....
        /*0058*/ 	.word	0xffffffff


	//   ....[12]....
        /*005c*/ 	.word	0xffffffff


	//   ....[13]....
        /*0060*/ 	.word	0xffffffff


	//   ....[14]....
        /*0064*/ 	.word	0xffffffff


	//   ....[15]....
        /*0068*/ 	.word	0xffffffff


	//   ....[16]....
        /*006c*/ 	.word	0xffffffff


	//   ....[17]....
        /*0070*/ 	.word	0xffffffff


	//----- nvinfo : EIATTR_COOP_GROUP_INSTR_OFFSETS
	.align		4
.L_3358:
        /*0074*/ 	.byte	0x04, 0x28
        /*0076*/ 	.short	(.L_3360 - .L_3359)


	//   ....[0]....
.L_3359:
        /*0078*/ 	.word	0x00002da0


	//   ....[1]....
        /*007c*/ 	.word	0x00002dc0


	//   ....[2]....
        /*0080*/ 	.word	0x00002de0


	//   ....[3]....
        /*0084*/ 	.word	0x00002e00


	//   ....[4]....
        /*0088*/ 	.word	0x00002e20


	//   ....[5]....
        /*008c*/ 	.word	0x000032d0


	//   ....[6]....
        /*0090*/ 	.word	0x00003300


	//   ....[7]....
        /*0094*/ 	.word	0x00003330


	//   ....[8]....
        /*0098*/ 	.word	0x00003350


	//   ....[9]....
        /*009c*/ 	.word	0x00003380


	//   ....[10]....
        /*00a0*/ 	.word	0x000033f0


	//   ....[11]....
        /*00a4*/ 	.word	0x00003450


	//   ....[12]....
        /*00a8*/ 	.word	0x00003480


	//   ....[13]....
        /*00ac*/ 	.word	0x00003490


	//   ....[14]....
        /*00b0*/ 	.word	0x00003540


	//   ....[15]....
        /*00b4*/ 	.word	0x00003580


	//   ....[16]....
        /*00b8*/ 	.word	0x00003600


	//   ....[17]....
        /*00bc*/ 	.word	0x00003640


	//----- nvinfo : EIATTR_VRC_CTA_INIT_COUNT
	.align		4
.L_3360:
        /*00c0*/ 	.byte	0x02, 0x4a
	.zero		1
	.zero		1


	//----- nvinfo : EIATTR_EXIT_INSTR_OFFSETS
	.align		4
        /*00c4*/ 	.byte	0x04, 0x1c
        /*00c6*/ 	.short	(.L_3362 - .L_3361)


	//   ....[0]....
.L_3361:
        /*00c8*/ 	.word	0x00000b70


	//   ....[1]....
        /*00cc*/ 	.word	0x000044a0


	//----- nvinfo : EIATTR_MAX_THREADS
	.align		4
.L_3362:
        /*00d0*/ 	.byte	0x04, 0x05
        /*00d2*/ 	.short	(.L_3364 - .L_3363)
.L_3363:
        /*00d4*/ 	.word	0x00000080
        /*00d8*/ 	.word	0x00000001
        /*00dc*/ 	.word	0x00000001


	//----- nvinfo : EIATTR_CRS_STACK_SIZE
	.align		4
.L_3364:
        /*00e0*/ 	.byte	0x04, 0x1e
        /*00e2*/ 	.short	(.L_3366 - .L_3365)
.L_3365:
        /*00e4*/ 	.word	0x00000000


	//----- nvinfo : EIATTR_CBANK_PARAM_SIZE
	.align		4
.L_3366:
        /*00e8*/ 	.byte	0x03, 0x19
        /*00ea*/ 	.short	0x00e8


	//----- nvinfo : EIATTR_PARAM_CBANK
	.align		4
        /*00ec*/ 	.byte	0x04, 0x0a
        /*00ee*/ 	.short	(.L_3368 - .L_3367)
	.align		4
.L_3367:
        /*00f0*/ 	.word	index@(.nv.constant0._ZN10layer_norm13ln_fwd_kernelINS_13Kernel_traitsI6__halfffffjLj4096ELj1ELj1ELj4ELj16ENS_18Kernel_traits_baseILj4096ES2_ffffjLj128EEEEELb0ELb1ELb0ELb0EEEvNS_9FwdParamsE)
        /*00f4*/ 	.short	0x0380
        /*00f6*/ 	.short	0x00e8


	//----- nvinfo : EIATTR_SW_WAR
	.align		4
.L_3368:
        /*00f8*/ 	.byte	0x04, 0x36
        /*00fa*/ 	.short	(.L_3370 - .L_3369)
.L_3369:
        /*00fc*/ 	.word	0x00000008
.L_3370:


//--------------------- .nv.info._ZN10layer_norm13ln_fwd_kernelINS_13Kernel_traitsI6__halfffffjLj4096ELj1ELj1ELj4ELj16ENS_18Kernel_traits_baseILj4096ES2_ffffjLj128EEEEELb0ELb1ELb0ELb1EEEvNS_9FwdParamsE --------------------------
	.section	.nv.info._ZN10layer_norm13ln_fwd_kernelINS_13Kernel_traitsI6__halfffffjLj4096ELj1ELj1ELj4ELj16ENS_18Kernel_traits_baseILj4096ES2_ffffjLj128EEEEELb0ELb1ELb0ELb1EEEvNS_9FwdParamsE,"",@"SHT_CUDA_INFO"
	.sectionflags	@""
	.align	4


	//----- nvinfo : EIATTR_CUDA_API_VERSION
	.align		4
        /*0000*/ 	.byte	0x04, 0x37
        /*0002*/ 	.short	(.L_3372 - .L_3371)
.L_3371:
        /*0004*/ 	.word	0x00000082


	//----- nvinfo : EIATTR_KPARAM_INFO
	.align		4
.L_3372:
        /*0008*/ 	.byte	0x04, 0x17
        /*000a*/ 	.short	(.L_3374 - .L_3373)
.L_3373:
        /*000c*/ 	.word	0x00000000
        /*0010*/ 	.short	0x0000
        /*0012*/ 	.short	0x0000
        /*0014*/ 	.byte	0x00, 0xf0, 0xa1, 0x03


	//----- nvinfo : EIATTR_SPARSE_MMA_MASK
	.align		4
.L_3374:
        /*0018*/ 	.byte	0x03, 0x50
        /*001a*/ 	.short	0x0000


	//----- nvinfo : EIATTR_MAXREG_COUNT
	.align		4
        /*001c*/ 	.byte	0x03, 0x1b
        /*001e*/ 	.short	0x00ff


	//----- nvinfo : EIATTR_NUM_BARRIERS
	.align		4
        /*0020*/ 	.byte	0x02, 0x4c
        /*0022*/ 	.byte	0x01
	.zero		1


	//----- nvinfo : EIATTR_MERCURY_ISA_VERSION
	.align		4
        /*0024*/ 	.byte	0x03, 0x5f
        /*0026*/ 	.short	0x0101


	//----- nvinfo : EIATTR_COOP_GROUP_MASK_REGIDS
	.align		4
        /*0028*/ 	.byte	0x04, 0x29
        /*002a*/ 	.short	(.L_3376 - .L_3375)


	//   ....[0]....
.L_3375:
        /*002c*/ 	.word	0xffffffff


	//   ....[1]....
        /*0030*/ 	.word	0xffffffff


	//   ....[2]....
        /*0034*/ 	.word	0xffffffff


	//   ....[3]....
        /*0038*/ 	.word	0xffffffff


	//   ....[4]....
        /*003c*/ 	.word	0xffffffff


	//   ....[5]....
        /*0040*/ 	.word	0xffffffff


	//   ....[6]....
        /*0044*/ 	.word	0xffffffff


	//   ....[7]....
        /*0048*/ 	.word	0xffffffff


	//   ....[8]....
        /*004c*/ 	.word	0xffffffff


	//   ....[9]....
        /*0050*/ 	.word	0xffffffff


	//   ....[10]....
        /*0054*/ 	.word	0xffffffff


	//   ....[11]....
        /*0058*/ 	.word	0xffffffff


	//   ....[12]....
        /*005c*/ 	.word	0xffffffff


	//   ....[13]....
        /*0060*/ 	.word	0xffffffff


	//   ....[14]....
        /*0064*/ 	.word	0xffffffff


	//   ....[15]....
        /*0068*/ 	.word	0xffffffff


	//   ....[16]....
        /*006c*/ 	.word	0xffffffff


	//   ....[17]....
        /*0070*/ 	.word	0xffffffff


	//----- nvinfo : EIATTR_COOP_GROUP_INSTR_OFFSETS
	.align		4
.L_3376:
        /*0074*/ 	.byte	0x04, 0x28
        /*0076*/ 	.short	(.L_3378 - .L_3377)


	//   ....[0]....
.L_3377:
        /*0078*/ 	.word	0x000022f0


	//   ....[1]....
        /*007c*/ 	.word	0x00002310


	//   ....[2]....
        /*0080*/ 	.word	0x00002330


	//   ....[3]....
        /*0084*/ 	.word	0x00002350


	//   ....[4]....
        /*0088*/ 	.word	0x00002370


	//   ....[5]....
        /*008c*/ 	.word	0x000027a0


	//   ....[6]....
        /*0090*/ 	.word	0x000027c0


	//   ....[7]....
        /*0094*/ 	.word	0x000027e0


	//   ....[8]....
        /*0098*/ 	.word	0x00002800


	//   ....[9]....
        /*009c*/ 	.word	0x00002820


	//   ....[10]....
        /*00a0*/ 	.word	0x00002980


	//   ....[11]....
        /*00a4*/ 	.word	0x00002a00


	//   ....[12]....
        /*00a8*/ 	.word	0x00002a40


	//   ....[13]....
        /*00ac*/ 	.word	0x00002a50


	//   ....[14]....
        /*00b0*/ 	.word	0x00002ac0


	//   ....[15]....
        /*00b4*/ 	.word	0x00002b40


	//   ....[16]....
        /*00b8*/ 	.word	0x00002bc0


	//   ....[17]....
        /*00bc*/ 	.word	0x00002c00


	//----- nvinfo : EIATTR_VRC_CTA_INIT_COUNT
	.align		4
.L_3378:
        /*00c0*/ 	.byte	0x02, 0x4a
	.zero		1
	.zero		1


	//----- nvinfo : EIATTR_EXIT_INSTR_OFFSETS
	.align		4
        /*00c4*/ 	.byte	0x04, 0x1c
        /*00c6*/ 	.short	(.L_3380 - .L_3379)


	//   ....[0]....
.L_3379:
        /*00c8*/ 	.word	0x00000470


	//   ....[1]....
        /*00cc*/ 	.word	0x00003420


	//----- nvinfo : EIATTR_MAX_THREADS
	.align		4
.L_3380:
        /*00d0*/ 	.byte	0x04, 0x05
        /*00d2*/ 	.short	(.L_3382 - .L_3381)
.L_3381:
        /*00d4*/ 	.word	0x00000080
        /*00d8*/ 	.word	0x00000001
        /*00dc*/ 	.word	0x00000001


	//----- nvinfo : EIATTR_CRS_STACK_SIZE
	.align		4
.L_3382:
        /*00e0*/ 	.byte	0x04, 0x1e
        /*00e2*/ 	.short	(.L_3384 - .L_3383)
.L_3383:
        /*00e4*/ 	.word	0x00000000


	//----- nvinfo : EIATTR_CBANK_PARAM_SIZE
	.align		4
.L_3384:
        /*00e8*/ 	.byte	0x03, 0x19
        /*00ea*/ 	.short	0x00e8


	//----- nvinfo : EIATTR_PARAM_CBANK
	.align		4
        /*00ec*/ 	.byte	0x04, 0x0a
        /*00ee*/ 	.short	(.L_3386 - .L_3385)
	.align		4
.L_3385:
        /*00f0*/ 	.word	index@(.nv.constant0._ZN10layer_norm13ln_fwd_kernelINS_13Kernel_traitsI6__halfffffjLj4096ELj1ELj1ELj4ELj16ENS_18Kernel_traits_baseILj4096ES2_ffffjLj128EEEEELb0ELb1ELb0ELb1EEEvNS_9FwdParamsE)
        /*00f4*/ 	.short	0x0380
        /*00f6*/ 	.short	0x00e8


	//----- nvinfo : EIATTR_SW_WAR
	.align		4
.L_3386:
        /*00f8*/ 	.byte	0x04, 0x36
        /*00fa*/ 	.short	(.L_3388 - .L_3387)
.L_3387:
        /*00fc*/ 	.word	0x00000008
.L_3388:


//--------------------- .nv.info._ZN10layer_norm13ln_fwd_kernelINS_13Kernel_traitsI6__halfffffjLj4096ELj1ELj1ELj4ELj16ENS_18Kernel_traits_baseILj4096ES2_ffffjLj128EEEEELb0ELb1ELb1ELb0EEEvNS_9FwdParamsE --------------------------
	.section	.nv.info._ZN10layer_norm13ln_fwd_kernelINS_13Kernel_traitsI6__halfffffjLj4096ELj1ELj1ELj4ELj16ENS_18Kernel_traits_baseILj4096ES2_ffffjLj128EEEEELb0ELb1ELb1ELb0EEEvNS_9FwdParamsE,"",@"SHT_CUDA_INFO"
	.sectionflags	@""
	.align	4


	//----- nvinfo : EIATTR_CUDA_API_VERSION
	.align		4
        /*0000*/ 	.byte	0x04, 0x37
        /*0002*/ 	.short	(.L_3390 - .L_3389)
.L_3389:
        /*0004*/ 	.word	0x00000082


	//----- nvinfo : EIATTR_KPARAM_INFO
	.align		4
.L_3390:
        /*0008*/ 	.byte	0x04, 0x17
        /*000a*/ 	.short	(.L_3392 - .L_3391)
.L_3391:
        /*000c*/ 	.word	0x00000000
        /*0010*/ 	.short	0x0000
        /*0012*/ 	.short	0x0000
        /*0014*/ 	.byte	0x00, 0xf0, 0xa1, 0x03


	//----- nvinfo : EIATTR_SPARSE_MMA_MASK
	.align		4
.L_3392:
        /*0018*/ 	.byte	0x03, 0x50
        /*001a*/ 	.short	0x0000


	//----- nvinfo : EIATTR_MAXREG_COUNT
	.align		4
        /*001c*/ 	.byte	0x03, 0x1b
        /*001e*/ 	.short	0x00ff


	//----- nvinfo : EIATTR_NUM_BARRIERS
	.align		4
        /*0020*/ 	.byte	0x02, 0x4c
        /*0022*/ 	.byte	0x01
	.zero		1


	//----- nvinfo : EIATTR_MERCURY_ISA_VERSION
	.align		4
        /*0024*/ 	.byte	0x03, 0x5f
        /*0026*/ 	.short	0x0101


	//----- nvinfo : EIATTR_COOP_GROUP_MASK_REGIDS
	.align		4
        /*0028*/ 	.byte	0x04, 0x29
        /*002a*/ 	.short	(.L_3394 - .L_3393)


	//   ....[0]....
.L_3393:
        /*002c*/ 	.word	0xffffffff


	//   ....[1]....
        /*0030*/ 	.word	0xffffffff


	//   ....[2]....
        /*0034*/ 	.word	0xffffffff


	//   ....[3]....
        /*0038*/ 	.word	0xffffffff


	//   ....[4]....
        /*003c*/ 	.word	0xffffffff


	//   ....[5]....
        /*0040*/ 	.word	0xffffffff


	//   ....[6]....
        /*0044*/ 	.word	0xffffffff


	//   ....[7]....
        /*0048*/ 	.word	0xffffffff


	//   ....[8]....
        /*004c*/ 	.word	0xffffffff


	//   ....[9]....
        /*0050*/ 	.word	0xffffffff


	//   ....[10]....
        /*0054*/ 	.word	0xffffffff


	//   ....[11]....
        /*0058*/ 	.word	0xffffffff


	//   ....[12]....
        /*005c*/ 	.word	0xffffffff


	//   ....[13]....
        /*0060*/ 	.word	0xffffffff


	//   ....[14]....
        /*0064*/ 	.word	0xffffffff


	//   ....[15]....
        /*0068*/ 	.word	0xffffffff


	//   ....[16]....
        /*006c*/ 	.word	0xffffffff


	//   ....[17]....
        /*0070*/ 	.word	0xffffffff


	//----- nvinfo : EIATTR_COOP_GROUP_INSTR_OFFSETS
	.align		4
.L_3394:
        /*0074*/ 	.byte	0x04, 0x28
        /*0076*/ 	.short	(.L_3396 - .L_3395)


	//   ....[0]....
.L_3395:
        /*0078*/ 	.word	0x00003690


	//   ....[1]....
        /*007c*/ 	.word	0x000036b0


	//   ....[2]....
        /*0080*/ 	.word	0x000036d0


	//   ....[3]....
        /*0084*/ 	.word	0x000036f0


	//   ....[4]....
        /*0088*/ 	.word	0x00003710


	//   ....[5]....
        /*008c*/ 	.word	0x00003bc0


	//   ....[6]....
        /*0090*/ 	.word	0x00003bf0


	//   ....[7]....
        /*0094*/ 	.word	0x00003c30


	//   ....[8]....
        /*0098*/ 	.word	0x00003c60


	//   ....[9]....
        /*009c*/ 	.word	0x00003c80


	//   ....[10]....
        /*00a0*/ 	.word	0x00003d00


	//   ....[11]....
        /*00a4*/ 	.word	0x00003d80


	//   ....[12]....
        /*00a8*/ 	.word	0x00003da0


	//   ....[13]....
        /*00ac*/ 	.word	0x00003db0


	//   ....[14]....
        /*00b0*/ 	.word	0x00003e70


	//   ....[15]....
        /*00b4*/ 	.word	0x00003ea0


	//   ....[16]....
        /*00b8*/ 	.word	0x00003f40


	//   ....[17]....
        /*00bc*/ 	.word	0x00003f60


	//----- nvinfo : EIATTR_VRC_CTA_INIT_COUNT
	.align		4
.L_3396:
        /*00c0*/ 	.byte	0x02, 0x4a
	.zero		1
	.zero		1


	//----- nvinfo : EIATTR_EXIT_INSTR_OFFSETS
	.align		4
        /*00c4*/ 	.byte	0x04, 0x1c
        /*00c6*/ 	.short	(.L_3398 - .L_3397)


	//   ....[0]....
.L_3397:
        /*00c8*/ 	.word	0x00000b70


	//   ....[1]....
        /*00cc*/ 	.word	0x00004e40


	//----- nvinfo : EIATTR_MAX_THREADS
	.align		4
.L_3398:
        /*00d0*/ 	.byte	0x04, 0x05
        /*00d2*/ 	.short	(.L_3400 - .L_3399)
.L_3399:
        /*00d4*/ 	.word	0x00000080
        /*00d8*/ 	.word	0x00000001
        /*00dc*/ 	.word	0x00000001


	//----- nvinfo : EIATTR_CRS_STACK_SIZE
	.align		4
.L_3400:
        /*00e0*/ 	.byte	0x04, 0x1e
        /*00e2*/ 	.short	(.L_3402 - .L_3401)
.L_3401:
        /*00e4*/ 	.word	0x00000000


	//----- nvinfo : EIATTR_CBANK_PARAM_SIZE
	.align		4
.L_3402:
        /*00e8*/ 	.byte	0x03, 0x19
        /*00ea*/ 	.short	0x00e8


	//----- nvinfo : EIATTR_PARAM_CBANK
	.align		4
        /*00ec*/ 	.byte	0x04, 0x0a
        /*00ee*/ 	.short	(.L_3404 - .L_3403)
	.align		4
.L_3403:
        /*00f0*/ 	.word	index@(.nv.constant0._ZN10layer_norm13ln_fwd_kernelINS_13Kernel_traitsI6__halfffffjLj4096ELj1ELj1ELj4ELj16ENS_18Kernel_traits_baseILj4096ES2_ffffjLj128EEEEELb0ELb1ELb1ELb0EEEvNS_9FwdParamsE)
        /*00f4*/ 	.short	0x0380
        /*00f6*/ 	.short	0x00e8


	//----- nvinfo : EIATTR_SW_WAR
	.align		4
.L_3404:
        /*00f8*/ 	.byte	0x04, 0x36
        /*00fa*/ 	.short	(.L_3406 - .L_3405)
.L_3405:
        /*00fc*/ 	.word	0x00000008
.L_3406:


//--------------------- .nv.info._ZN10layer_norm13ln_fwd_kernelINS_13Kernel_traitsI6__halfffffjLj4096ELj1ELj1ELj4ELj16ENS_18Kernel_traits_baseILj4096ES2_ffffjLj128EEEEELb0ELb1ELb1ELb1EEEvNS_9FwdParamsE --------------------------
	.section	.nv.info._ZN10layer_norm13ln_fwd_kernelINS_13Kernel_traitsI6__halfffffjLj4096ELj1ELj1ELj4ELj16ENS_18Kernel_traits_baseILj4096ES2_ffffjLj128EEEEELb0ELb1ELb1ELb1EEEvNS_9FwdParamsE,"",@"SHT_CUDA_INFO"
	.sectionflags	@""
	.align	4


	//----- nvinfo : EIATTR_CUDA_API_VERSION
	.align		4
        /*0000*/ 	.byte	0x04, 0x37
        /*0002*/ 	.short	(.L_3408 - .L_3407)
.L_3407:
        /*0004*/ 	.word	0x00000082


	//----- nvinfo : EIATTR_KPARAM_INFO
	.align		4
.L_3408:
        /*0008*/ 	.byte	0x04, 0x17
        /*000a*/ 	.short	(.L_3410 - .L_3409)
.L_3409:
        /*000c*/ 	.word	0x00000000
        /*0010*/ 	.short	0x0000
        /*0012*/ 	.short	0x0000
        /*0014*/ 	.byte	0x00, 0xf0, 0xa1, 0x03


	//----- nvinfo : EIATTR_SPARSE_MMA_MASK
	.align		4
.L_3410:
        /*0018*/ 	.byte	0x03, 0x50
        /*001a*/ 	.short	0x0000


	//----- nvinfo : EIATTR_MAXREG_COUNT
	.align		4
        /*001c*/ 	.byte	0x03, 0x1b
        /*001e*/ 	.short	0x00ff


	//----- nvinfo : EIATTR_NUM_BARRIERS
	.align		4
        /*0020*/ 	.byte	0x02, 0x4c
        /*0022*/ 	.byte	0x01
	.zero		1


	//----- nvinfo : EIATTR_MERCURY_ISA_VERSION
	.align		4
        /*0024*/ 	.byte	0x03, 0x5f
        /*0026*/ 	.short	0x0101


	//----- nvinfo : EIATTR_COOP_GROUP_MASK_REGIDS
	.align		4
        /*0028*/ 	.byte	0x04, 0x29
        /*002a*/ 	.short	(.L_3412 - .L_3411)


	//   ....[0]....
.L_3411:
        /*002c*/ 	.word	0xffffffff


	//   ....[1]....
        /*0030*/ 	.word	0xffffffff


	//   ....[2]....
        /*0034*/ 	.word	0xffffffff


	//   ....[3]....
        /*0038*/ 	.word	0xffffffff


	//   ....[4]....
        /*003c*/ 	.word	0xffffffff


	//   ....[5]....
        /*0040*/ 	.word	0xffffffff


	//   ....[6]....
        /*0044*/ 	.word	0xffffffff


	//   ....[7]....
        /*0048*/ 	.word	0xffffffff


	//   ....[8]....
        /*004c*/ 	.word	0xffffffff


	//   ....[9]....
        /*0050*/ 	.word	0xffffffff


	//   ....[10]....
        /*0054*/ 	.word	0xffffffff


	//   ....[11]....
        /*0058*/ 	.word	0xffffffff


	//   ....[12]....
        /*005c*/ 	.word	0xffffffff


	//   ....[13]....
        /*0060*/ 	.word	0xffffffff


	//   ....[14]....
        /*0064*/ 	.word	0xffffffff


	//   ....[15]....
        /*0068*/ 	.word	0xffffffff


	//   ....[16]....
        /*006c*/ 	.word	0xffffffff


	//   ....[17]....
        /*0070*/ 	.word	0xffffffff


	//----- nvinfo : EIATTR_COOP_GROUP_INSTR_OFFSETS
	.align		4
.L_3412:
        /*0074*/ 	.byte	0x04, 0x28
        /*0076*/ 	.short	(.L_3414 - .L_3413)


	//   ....[0]....
.L_3413:
        /*0078*/ 	.word	0x00002980


	//   ....[1]....
        /*007c*/ 	.word	0x000029a0


	//   ....[2]....
        /*0080*/ 	.word	0x000029c0


	//   ....[3]....
        /*0084*/ 	.word	0x000029e0


	//   ....[4]....
        /*0088*/ 	.word	0x00002a00


	//   ....[5]....
        /*008c*/ 	.word	0x00002e30


	//   ....[6]....
        /*0090*/ 	.word	0x00002e50


	//   ....[7]....
        /*0094*/ 	.word	0x00002e70


	//   ....[8]....
        /*0098*/ 	.word	0x00002ea0


	//   ....[9]....
        /*009c*/ 	.word	0x00002ed0


	//   ....[10]....
        /*00a0*/ 	.word	0x00003010


	//   ....[11]....
        /*00a4*/ 	.word	0x00003050


	//   ....[12]....
        /*00a8*/ 	.word	0x00003080


	//   ....[13]....
        /*00ac*/ 	.word	0x00003090


	//   ....[14]....
        /*00b0*/ 	.word	0x00003140


	//   ....[15]....
        /*00b4*/ 	.word	0x00003180


	//   ....[16]....
        /*00b8*/ 	.word	0x00003220


	//   ....[17]....
        /*00bc*/ 	.word	0x00003250


	//----- nvinfo : EIATTR_VRC_CTA_INIT_COUNT
	.align		4
.L_3414:
        /*00c0*/ 	.byte	0x02, 0x4a
	.zero		1
	.zero		1


	//----- nvinfo : EIATTR_EXIT_INSTR_OFFSETS
	.align		4
        /*00c4*/ 	.byte	0x04, 0x1c
        /*00c6*/ 	.short	(.L_3416 - .L_3415)


	//   ....[0]....
.L_3415:
        /*00c8*/ 	.word	0x00000470


	//   ....[1]....
        /*00cc*/ 	.word	0x00003f50


	//----- nvinfo : EIATTR_MAX_THREADS
	.align		4
.L_3416:
        /*00d0*/ 	.byte	0x04, 0x05
        /*00d2*/ 	.short	(.L_3418 - .L_3417)
.L_3417:
        /*00d4*/ 	.word	0x00000080
        /*00d8*/ 	.word	0x00000001
        /*00dc*/ 	.word	0x00000001


	//----- nvinfo : EIATTR_CRS_STACK_SIZE
	.align		4
.L_3418:
        /*00e0*/ 	.byte	0x04, 0x1e
        /*00e2*/ 	.short	(.L_3420 - .L_3419)
.L_3419:
        /*00e4*/ 	.word	0x00000000


	//----- nvinfo : EIATTR_CBANK_PARAM_SIZE
	.align		4
.L_3420:
        /*00e8*/ 	.byte	0x03, 0x19
        /*00ea*/ 	.short	0x00e8


	//----- nvinfo : EIATTR_PARAM_CBANK
	.align		4
        /*00ec*/ 	.byte	0x04, 0x0a
        /*00ee*/ 	.short	(.L_3422 - .L_3421)
	.align		4
.L_3421:
        /*00f0*/ 	.word	index@(.nv.constant0._ZN10layer_norm13ln_fwd_kernelINS_13Kernel_traitsI6__halfffffjLj4096ELj1ELj1ELj4ELj16ENS_18Kernel_traits_baseILj4096ES2_ffffjLj128EEEEELb0ELb1ELb1ELb1EEEvNS_9FwdParamsE)
        /*00f4*/ 	.short	0x0380
        /*00f6*/ 	.short	0x00e8


	//----- nvinfo : EIATTR_SW_WAR
	.align		4
.L_3422:
        /*00f8*/ 	.byte	0x04, 0x36
        /*00fa*/ 	.short	(.L_3424 - .L_3423)
.L_3423:
        /*00fc*/ 	.word	0x00000008
.L_3424:


//--------------------- .nv.info._ZN10layer_norm13ln_fwd_kernelINS_13Kernel_traitsI6__halfffffjLj4096ELj1ELj1ELj4ELj16ENS_18Kernel_traits_baseILj4096ES2_ffffjLj128EEEEELb1ELb0ELb0ELb0EEEvNS_9FwdParamsE --------------------------
	.section	.nv.info._ZN10layer_norm13ln_fwd_kernelINS_13Kernel_traitsI6__halfffffjLj4096ELj1ELj1ELj4ELj16ENS_18Kernel_traits_baseILj4096ES2_ffffjLj128EEEEELb1ELb0ELb0ELb0EEEvNS_9FwdParamsE,"",@"SHT_CUDA_INFO"
	.sectionflags	@""
	.align	4


	//----- nvinfo : EIATTR_CUDA_API_VERSION
	.align		4
        /*0000*/ 	.byte	0x04, 0x37
        /*0002*/ 	.short	(.L_3426 - .L_3425)
.L_3425:
        /*0004*/ 	.word	0x00000082


	//----- nvinfo : EIATTR_KPARAM_INFO
	.align		4
.L_3426:
        /*0008*/ 	.byte	0x04, 0x17
        /*000a*/ 	.short	(.L_3428 - .L_3427)
.L_3427:
        /*000c*/ 	.word	0x00000000
        /*0010*/ 	.short	0x0000
        /*0012*/ 	.short	0x0000
        /*0014*/ 	.byte	0x00, 0xf0, 0xa1, 0x03


	//----- nvinfo : EIATTR_SPARSE_MMA_MASK
	.align		4
.L_3428:
        /*0018*/ 	.byte	0x03, 0x50
        /*001a*/ 	.short	0x0000


	//----- nvinfo : EIATTR_MAXREG_COUNT
	.align		4
        /*001c*/ 	.byte	0x03, 0x1b
        /*001e*/ 	.short	0x00ff


	//----- nvinfo : EIATTR_NUM_BARRIERS
	.align		4
        /*0020*/ 	.byte	0x02, 0x4c
        /*0022*/ 	.byte	0x01
	.zero		1


	//----- nvinfo : EIATTR_MERCURY_ISA_VERSION
	.align		4
        /*0024*/ 	.byte	0x03, 0x5f
        /*0026*/ 	.short	0x0101


	//----- nvinfo : EIATTR_COOP_GROUP_MASK_REGIDS
	.align		4
        /*0028*/ 	.byte	0x04, 0x29
        /*002a*/ 	.short	(.L_3430 - .L_3429)


	//   ....[0]....
.L_3429:
        /*002c*/ 	.word	0xffffffff


	//   ....[1]....
        /*0030*/ 	.word	0xffffffff


	//   ....[2]....
        /*0034*/ 	.word	0xffffffff


	//   ....[3]....
        /*0038*/ 	.word	0xffffffff


	//   ....[4]....
        /*003c*/ 	.word	0xffffffff


	//   ....[5]....
        /*0040*/ 	.word	0xffffffff


	//   ....[6]....
        /*0044*/ 	.word	0xffffffff


	//   ....[7]....
        /*0048*/ 	.word	0xffffffff


	//   ....[8]....
        /*004c*/ 	.word	0xffffffff


	//   ....[9]....
        /*0050*/ 	.word	0xffffffff


	//   ....[10]....
        /*0054*/ 	.word	0xffffffff


	//   ....[11]....
        /*0058*/ 	.word	0xffffffff


	//   ....[12]....
        /*005c*/ 	.word	0xffffffff


	//   ....[13]....
        /*0060*/ 	.word	0xffffffff


	//   ....[14]....
        /*0064*/ 	.word	0xffffffff


	//   ....[15]....
        /*0068*/ 	.word	0xffffffff


	//   ....[16]....
        /*006c*/ 	.word	0xffffffff


	//   ....[17]....
        /*0070*/ 	.word	0xffffffff


	//----- nvinfo : EIATTR_COOP_GROUP_INSTR_OFFSETS
	.align		4
.L_3430:
        /*0074*/ 	.byte	0x04, 0x28
        /*0076*/ 	.short	(.L_3432 - .L_3431)


	//   ....[0]....
.L_3431:
        /*0078*/ 	.word	0x000160d0


	//   ....[1]....
        /*007c*/ 	.word	0x000160f0


	//   ....[2]....
        /*0080*/ 	.word	0x00016110


	//   ....[3]....
        /*0084*/ 	.word	0x00016130


	//   ....[4]....
        /*0088*/ 	.word	0x00016150


	//   ....[5]....
        /*008c*/ 	.word	0x000165c0


	//   ....[6]....
        /*0090*/ 	.word	0x000165f0


	//   ....[7]....
        /*0094*/ 	.word	0x00016620


	//   ....[8]....
        /*0098*/ 	.word	0x00016650


	//   ....[9]....
        /*009c*/ 	.word	0x00016670


	//   ....[10]....
        /*00a0*/ 	.word	0x000166e0


	//   ....[11]....
        /*00a4*/ 	.word	0x00016750


	//   ....[12]....
        /*00a8*/ 	.word	0x00016770


	//   ....[13]....
        /*00ac*/ 	.word	0x00016780


	//   ....[14]....
        /*00b0*/ 	.word	0x00016810


	//   ....[15]....
        /*00b4*/ 	.word	0x00016880


	//   ....[16]....
        /*00b8*/ 	.word	0x00016900


	//   ....[17]....
        /*00bc*/ 	.word	0x00016950


	//----- nvinfo : EIATTR_VRC_CTA_INIT_COUNT
	.align		4
.L_3432:
        /*00c0*/ 	.byte	0x02, 0x4a
	.zero		1
	.zero		1


	//----- nvinfo : EIATTR_EXIT_INSTR_OFFSETS
	.align		4
        /*00c4*/ 	.byte	0x04, 0x1c
        /*00c6*/ 	.short	(.L_3434 - .L_3433)


	//   ....[0]....
.L_3433:
        /*00c8*/ 	.word	0x00000ac0


	//   ....[1]....
        /*00cc*/ 	.word	0x000177c0


	//----- nvinfo : EIATTR_INDIRECT_BRANCH_TARGETS
	.align		4
.L_3434:
        /*00d0*/ 	.byte	0x04, 0x34
        /*00d2*/ 	.short	(.L_3436 - .L_3435)


	//   ....[0]....
.L_3435:
        /*00d4*/ 	.word	.L_x_27166@srel
        /*00d8*/ 	.short	0x0
        /*00da*/ 	.short	0x0
        /*00dc*/ 	.word	0x3
        /*00e0*/ 	.word	.L_x_27167@srel
        /*00e4*/ 	.word	.L_x_27168@srel
        /*00e8*/ 	.word	.L_x_27169@srel


	//----- nvinfo : EIATTR_MAX_THREADS
	.align		4
.L_3436:
        /*00ec*/ 	.byte	0x04, 0x05
        /*00ee*/ 	.short	(.L_3438 - .L_3437)
.L_3437:
        /*00f0*/ 	.word	0x00000080
        /*00f4*/ 	.word	0x00000001
        /*00f8*/ 	.word	0x00000001


	//----- nvinfo : EIATTR_CRS_STACK_SIZE
	.align		4
.L_3438:
        /*00fc*/ 	.byte	0x04, 0x1e
        /*00fe*/ 	.short	(.L_3440 - .L_3439)
.L_3439:
        /*0100*/ 	.word	0x00000000


	//----- nvinfo : EIATTR_CBANK_PARAM_SIZE
	.align		4
.L_3440:
        /*0104*/ 	.byte	0x03, 0x19
        /*0106*/ 	.short	0x00e8


	//----- nvinfo : EIATTR_PARAM_CBANK
	.align		4
        /*0108*/ 	.byte	0x04, 0x0a
        /*010a*/ 	.short	(.L_3442 - .L_3441)
	.align		4
.L_3441:
        /*010c*/ 	.word	index@(.nv.constant0._ZN10layer_norm13ln_fwd_kernelINS_13Kernel_traitsI6__halfffffjLj4096ELj1ELj1ELj4ELj16ENS_18Kernel_traits_baseILj4096ES2_ffffjLj128EEEEELb1ELb0ELb0ELb0EEEvNS_9FwdParamsE)
        /*0110*/ 	.short	0x0380
        /*0112*/ 	.short	0x00e8


	//----- nvinfo : EIATTR_SW_WAR
	.align		4
.L_3442:
        /*0114*/ 	.byte	0x04, 0x36
        /*0116*/ 	.short	(.L_3444 - .L_3443)
.L_3443:
        /*0118*/ 	.word	0x00000008
.L_3444:


//--------------------- .nv.info._ZN10layer_norm13ln_fwd_kernelINS_13Kernel_traitsI6__halfffffjLj4096ELj1ELj1ELj4ELj16ENS_18Kernel_traits_baseILj4096ES2_ffffjLj128EEEEELb1ELb0ELb0ELb1EEEvNS_9FwdParamsE --------------------------
	.section	.nv.info._ZN10layer_norm13ln_fwd_kernelINS_13Kernel_traitsI6__halfffffjLj4096ELj1ELj1ELj4ELj16ENS_18Kernel_traits_baseILj4096ES2_ffffjLj128EEEEELb1ELb0ELb0ELb1EEEvNS_9FwdParamsE,"",@"SHT_CUDA_INFO"
	.sectionflags	@""
	.align	4


	//----- nvinfo : EIATTR_CUDA_API_VERSION
	.align		4
        /*0000*/ 	.byte	0x04, 0x37
        /*0002*/ 	.short	(.L_3446 - .L_3445)
.L_3445:
        /*0004*/ 	.word	0x00000082


	//----- nvinfo : EIATTR_KPARAM_INFO
	.align		4
.L_3446:
        /*0008*/ 	.byte	0x04, 0x17
        /*000a*/ 	.short	(.L_3448 - .L_3447)
.L_3447:
        /*000c*/ 	.word	0x00000000
        /*0010*/ 	.short	0x0000
        /*0012*/ 	.short	0x0000
        /*0014*/ 	.byte	0x00, 0xf0, 0xa1, 0x03


	//----- nvinfo : EIATTR_SPARSE_MMA_MASK
	.align		4
.L_3448:
        /*0018*/ 	.byte	0x03, 0x50
        /*001a*/ 	.short	0x0000


	//----- nvinfo : EIATTR_MAXREG_COUNT
	.align		4
        /*001c*/ 	.byte	0x03, 0x1b
        /*001e*/ 	.short	0x00ff


	//----- nvinfo : EIATTR_NUM_BARRIERS
	.align		4
        /*0020*/ 	.byte	0x02, 0x4c
        /*0022*/ 	.byte	0x01
	.zero		1


	//----- nvinfo : EIATTR_MERCURY_ISA_VERSION
	.align		4
        /*0024*/ 	.byte	0x03, 0x5f
        /*0026*/ 	.short	0x0101


	//----- nvinfo : EIATTR_COOP_GROUP_MASK_REGIDS
	.align		4
        /*0028*/ 	.byte	0x04, 0x29
        /*002a*/ 	.short	(.L_3450 - .L_3449)


	//   ....[0]....
.L_3449:
        /*002c*/ 	.word	0xffffffff


	//   ....[1]....
        /*0030*/ 	.word	0xffffffff


	//   ....[2]....
        /*0034*/ 	.word	0xffffffff


	//   ....[3]....
        /*0038*/ 	.word	0xffffffff


	//   ....[4]....
        /*003c*/ 	.word	0xffffffff


	//   ....[5]....
        /*0040*/ 	.word	0xffffffff


	//   ....[6]....
        /*0044*/ 	.word	0xffffffff


	//   ....[7]....
        /*0048*/ 	.word	0xffffffff


	//   ....[8]....
        /*004c*/ 	.word	0xffffffff


	//   ....[9]....
        /*0050*/ 	.word	0xffffffff


	//   ....[10]....
        /*0054*/ 	.word	0xffffffff


	//   ....[11]....
        /*0058*/ 	.word	0xffffffff


	//   ....[12]....
        /*005c*/ 	.word	0xffffffff


	//   ....[13]....
        /*0060*/ 	.word	0xffffffff


	//   ....[14]....
        /*0064*/ 	.word	0xffffffff


	//   ....[15]....
        /*0068*/ 	.word	0xffffffff


	//   ....[16]....
        /*006c*/ 	.word	0xffffffff


	//   ....[17]....
        /*0070*/ 	.word	0xffffffff


	//----- nvinfo : EIATTR_COOP_GROUP_INSTR_OFFSETS
	.align		4
.L_3450:
        /*0074*/ 	.byte	0x04, 0x28
        /*0076*/ 	.short	(.L_3452 - .L_3451)


	//   ....[0]....
.L_3451:
        /*0078*/ 	.word	0x000144b0


	//   ....[1]....
        /*007c*/ 	.word	0x000144d0


	//   ....[2]....
        /*0080*/ 	.word	0x000144f0


	//   ....[3]....
        /*0084*/ 	.word	0x00014510


	//   ....[4]....
        /*0088*/ 	.word	0x00014530


	//   ....[5]....
        /*008c*/ 	.word	0x00014960


	//   ....[6]....
        /*0090*/ 	.word	0x00014990


	//   ....[7]....
        /*0094*/ 	.word	0x000149d0


	//   ....[8]....
        /*0098*/ 	.word	0x000149f0


	//   ....[9]....
        /*009c*/ 	.word	0x00014a20


	//   ....[10]....
        /*00a0*/ 	.word	0x00014b10


	//   ....[11]....
        /*00a4*/ 	.word	0x00014b70


	//   ....[12]....
        /*00a8*/ 	.word	0x00014bb0


	//   ....[13]....
        /*00ac*/ 	.word	0x00014bd0


	//   ....[14]....
        /*00b0*/ 	.word	0x00014c40


	//   ....[15]....
        /*00b4*/ 	.word	0x00014c90


	//   ....[16]....
        /*00b8*/ 	.word	0x00014d00


	//   ....[17]....
        /*00bc*/ 	.word	0x00014d50


	//----- nvinfo : EIATTR_VRC_CTA_INIT_COUNT
	.align		4
.L_3452:
        /*00c0*/ 	.byte	0x02, 0x4a
	.zero		1
	.zero		1


	//----- nvinfo : EIATTR_EXIT_INSTR_OFFSETS
	.align		4
        /*00c4*/ 	.byte	0x04, 0x1c
        /*00c6*/ 	.short	(.L_3454 - .L_3453)


	//   ....[0]....
.L_3453:
        /*00c8*/ 	.word	0x00000570


	//   ....[1]....
        /*00cc*/ 	.word	0x00015570


	//----- nvinfo : EIATTR_INDIRECT_BRANCH_TARGETS
	.align		4
.L_3454:
        /*00d0*/ 	.byte	0x04, 0x34
        /*00d2*/ 	.short	(.L_3456 - .L_3455)


	//   ....[0]....
.L_3455:
        /*00d4*/ 	.word	.L_x_27170@srel
        /*00d8*/ 	.short	0x0
        /*00da*/ 	.short	0x0
        /*00dc*/ 	.word	0x3
        /*00e0*/ 	.word	.L_x_27171@srel
        /*00e4*/ 	.word	.L_x_27172@srel
        /*00e8*/ 	.word	.L_x_27173@srel


	//----- nvinfo : EIATTR_MAX_THREADS
	.align		4
.L_3456:
        /*00ec*/ 	.byte	0x04, 0x05
        /*00ee*/ 	.short	(.L_3458 - .L_3457)
.L_3457:
        /*00f0*/ 	.word	0x00000080
        /*00f4*/ 	.word	0x00000001
        /*00f8*/ 	.word	0x00000001


	//----- nvinfo : EIATTR_CBANK_PARAM_SIZE
	.align		4
.L_3458:
        /*00fc*/ 	.byte	0x03, 0x19
        /*00fe*/ 	.short	0x00e8


	//----- nvinfo : EIATTR_PARAM_CBANK
	.align		4
        /*0100*/ 	.byte	0x04, 0x0a
        /*0102*/ 	.short	(.L_3460 - .L_3459)
	.align		4
.L_3459:
        /*0104*/ 	.word	index@(.nv.constant0._ZN10layer_norm13ln_fwd_kernelINS_13Kernel_traitsI6__halfffffjLj4096ELj1ELj1ELj4ELj16ENS_18Kernel_traits_baseILj4096ES2_ffffjLj128EEEEELb1ELb0ELb0ELb1EEEvNS_9FwdParamsE)
        /*0108*/ 	.short	0x0380
        /*010a*/ 	.short	0x00e8


	//----- nvinfo : EIATTR_SW_WAR
	.align		4
.L_3460:
        /*010c*/ 	.byte	0x04, 0x36
        /*010e*/ 	.short	(.L_3462 - .L_3461)
.L_3461:
        /*0110*/ 	.word	0x00000008
.L_3462:


//--------------------- .nv.info._ZN10layer_norm13ln_fwd_kernelINS_13Kernel_traitsI6__halfffffjLj4096ELj1ELj1ELj4ELj16ENS_18Kernel_traits_baseILj4096ES2_ffffjLj128EEEEELb1ELb0ELb1ELb0EEEvNS_9FwdParamsE --------------------------
	.section	.nv.info._ZN10layer_norm13ln_fwd_kernelINS_13Kernel_traitsI6__halfffffjLj4096ELj1ELj1ELj4ELj16ENS_18Kernel_traits_baseILj4096ES2_ffffjLj128EEEEELb1ELb0ELb1ELb0EEEvNS_9FwdParamsE,"",@"SHT_CUDA_INFO"
	.sectionflags	@""
	.align	4


	//----- nvinfo : EIATTR_CUDA_API_VERSION
	.align		4
        /*0000*/ 	.byte	0x04, 0x37
        /*0002*/ 	.short	(.L_3464 - .L_3463)
.L_3463:
        /*0004*/ 	.word	0x00000082


	//----- nvinfo : EIATTR_KPARAM_INFO
	.align		4
.L_3464:
        /*0008*/ 	.byte	0x04, 0x17
        /*000a*/ 	.short	(.L_3466 - .L_3465)
.L_3465:
        /*000c*/ 	.word	0x00000000
        /*0010*/ 	.short	0x0000
        /*0012*/ 	.short	0x0000
        /*0014*/ 	.byte	0x00, 0xf0, 0xa1, 0x03


	//----- nvinfo : EIATTR_SPARSE_MMA_MASK
	.align		4
.L_3466:
        /*0018*/ 	.byte	0x03, 0x50
        /*001a*/ 	.short	0x0000


	//----- nvinfo : EIATTR_MAXREG_COUNT
	.align		4
        /*001c*/ 	.byte	0x03, 0x1b
        /*001e*/ 	.short	0x00ff


	//----- nvinfo : EIATTR_NUM_BARRIERS
	.align		4
        /*0020*/ 	.byte	0x02, 0x4c
        /*0022*/ 	.byte	0x01
	.zero		1


	//----- nvinfo : EIATTR_MERCURY_ISA_VERSION
	.align		4
        /*0024*/ 	.byte	0x03, 0x5f
        /*0026*/ 	.short	0x0101


	//----- nvinfo : EIATTR_COOP_GROUP_MASK_REGIDS
	.align		4
        /*0028*/ 	.byte	0x04, 0x29
        /*002a*/ 	.short	(.L_3468 - .L_3467)


	//   ....[0]....
.L_3467:
        /*002c*/ 	.word	0xffffffff


	//   ....[1]....
        /*0030*/ 	.word	0xffffffff


	//   ....[2]....
        /*0034*/ 	.word	0xffffffff


	//   ....[3]....
        /*0038*/ 	.word	0xffffffff


	//   ....[4]....
        /*003c*/ 	.word	0xffffffff


	//   ....[5]....
        /*0040*/ 	.word	0xffffffff


	//   ....[6]....
        /*0044*/ 	.word	0xffffffff


	//   ....[7]....
        /*0048*/ 	.word	0xffffffff


	//   ....[8]....
        /*004c*/ 	.word	0xffffffff


	//   ....[9]....
        /*0050*/ 	.word	0xffffffff


	//   ....[10]....
        /*0054*/ 	.word	0xffffffff


	//   ....[11]....
        /*0058*/ 	.word	0xffffffff


	//   ....[12]....
        /*005c*/ 	.word	0xffffffff


	//   ....[13]....
        /*0060*/ 	.word	0xffffffff


	//   ....[14]....
        /*0064*/ 	.word	0xffffffff


	//   ....[15]....
        /*0068*/ 	.word	0xffffffff


	//   ....[16]....
        /*006c*/ 	.word	0xffffffff


	//   ....[17]....
        /*0070*/ 	.word	0xffffffff


	//----- nvinfo : EIATTR_COOP_GROUP_INSTR_OFFSETS
	.align		4
.L_3468:
        /*0074*/ 	.byte	0x04, 0x28
        /*0076*/ 	.short	(.L_3470 - .L_3469)


	//   ....[0]....
.L_3469:
        /*0078*/ 	.word	0x00017ad0


	//   ....[1]....
        /*007c*/ 	.word	0x00017af0


	//   ....[2]....
        /*0080*/ 	.word	0x00017b10


	//   ....[3]....
        /*0084*/ 	.word	0x00017b30


	//   ....[4]....
        /*0088*/ 	.word	0x00017b50


	//   ....[5]....
        /*008c*/ 	.word	0x00017fd0


	//   ....[6]....
        /*0090*/ 	.word	0x00017ff0


	//   ....[7]....
        /*0094*/ 	.word	0x00018010


	//   ....[8]....
        /*0098*/ 	.word	0x00018030


	//   ....[9]....
        /*009c*/ 	.word	0x00018060


	//   ....[10]....
        /*00a0*/ 	.word	0x00018150


	//   ....[11]....
        /*00a4*/ 	.word	0x00018190


	//   ....[12]....
        /*00a8*/ 	.word	0x000181b0


	//   ....[13]....
        /*00ac*/ 	.word	0x000181c0


	//   ....[14]....
        /*00b0*/ 	.word	0x00018270


	//   ....[15]....
        /*00b4*/ 	.word	0x000182b0


	//   ....[16]....
        /*00b8*/ 	.word	0x00018320


	//   ....[17]....
        /*00bc*/ 	.word	0x00018370


	//----- nvinfo : EIATTR_VRC_CTA_INIT_COUNT
	.align		4
.L_3470:
        /*00c0*/ 	.byte	0x02, 0x4a
	.zero		1
	.zero		1


	//----- nvinfo : EIATTR_EXIT_INSTR_OFFSETS
	.align		4
        /*00c4*/ 	.byte	0x04, 0x1c
        /*00c6*/ 	.short	(.L_3472 - .L_3471)


	//   ....[0]....
.L_3471:
        /*00c8*/ 	.word	0x00000ad0


	//   ....[1]....
        /*00cc*/ 	.word	0x00019260


	//----- nvinfo : EIATTR_MAX_THREADS
	.align		4
.L_3472:
        /*00d0*/ 	.byte	0x04, 0x05
        /*00d2*/ 	.short	(.L_3474 - .L_3473)
.L_3473:
        /*00d4*/ 	.word	0x00000080
        /*00d8*/ 	.word	0x00000001
        /*00dc*/ 	.word	0x00000001


	//----- nvinfo : EIATTR_CRS_STACK_SIZE
	.align		4
.L_3474:
        /*00e0*/ 	.byte	0x04, 0x1e
        /*00e2*/ 	.short	(.L_3476 - .L_3475)
.L_3475:
        /*00e4*/ 	.word	0x00000000


	//----- nvinfo : EIATTR_CBANK_PARAM_SIZE
	.align		4
.L_3476:
        /*00e8*/ 	.byte	0x03, 0x19
        /*00ea*/ 	.short	0x00e8


	//----- nvinfo : EIATTR_PARAM_CBANK
	.align		4
        /*00ec*/ 	.byte	0x04, 0x0a
        /*00ee*/ 	.short	(.L_3478 - .L_3477)
	.align		4
.L_3477:
        /*00f0*/ 	.word	index@(.nv.constant0._ZN10layer_norm13ln_fwd_kernelINS_13Kernel_traitsI6__halfffffjLj4096ELj1ELj1ELj4ELj16ENS_18Kernel_traits_baseILj4096ES2_ffffjLj128EEEEELb1ELb0ELb1ELb0EEEvNS_9FwdParamsE)
        /*00f4*/ 	.short	0x0380
        /*00f6*/ 	.short	0x00e8


	//----- nvinfo : EIATTR_SW_WAR
	.align		4
.L_3478:
        /*00f8*/ 	.byte	0x04, 0x36
        /*00fa*/ 	.short	(.L_3480 - .L_3479)
.L_3479:
        /*00fc*/ 	.word	0x00000008
.L_3480:


//--------------------- .nv.info._ZN10layer_norm13ln_fwd_kernelINS_13Kernel_traitsI6__halfffffjLj4096ELj1ELj1ELj4ELj16ENS_18Kernel_traits_baseILj4096ES2_ffffjLj128EEEEELb1ELb0ELb1ELb1EEEvNS_9FwdParamsE --------------------------
	.section	.nv.info._ZN10layer_norm13ln_fwd_kernelINS_13Kernel_traitsI6__halfffffjLj4096ELj1ELj1ELj4ELj16ENS_18Kernel_traits_baseILj4096ES2_ffffjLj128EEEEELb1ELb0ELb1ELb1EEEvNS_9FwdParamsE,"",@"SHT_CUDA_INFO"
	.sectionflags	@""
	.align	4


	//----- nvinfo : EIATTR_CUDA_API_VERSION
	.align		4
        /*0000*/ 	.byte	0x04, 0x37
        /*0002*/ 	.short	(.L_3482 - .L_3481)
.L_3481:
        /*0004*/ 	.word	0x00000082


	//----- nvinfo : EIATTR_KPARAM_INFO
	.align		4
.L_3482:
        /*0008*/ 	.byte	0x04, 0x17
        /*000a*/ 	.short	(.L_3484 - .L_3483)
.L_3483:
        /*000c*/ 	.word	0x00000000
        /*0010*/ 	.short	0x0000
        /*0012*/ 	.short	0x0000
        /*0014*/ 	.byte	0x00, 0xf0, 0xa1, 0x03


	//----- nvinfo : EIATTR_SPARSE_MMA_MASK
	.align		4
.L_3484:
        /*0018*/ 	.byte	0x03, 0x50
        /*001a*/ 	.short	0x0000


	//----- nvinfo : EIATTR_MAXREG_COUNT
	.align		4
        /*001c*/ 	.byte	0x03, 0x1b
        /*001e*/ 	.short	0x00ff


	//----- nvinfo : EIATTR_NUM_BARRIERS
	.align		4
        /*0020*/ 	.byte	0x02, 0x4c
        /*0022*/ 	.byte	0x01
	.zero		1


	//----- nvinfo : EIATTR_MERCURY_ISA_VERSION
	.align		4
        /*0024*/ 	.byte	0x03, 0x5f
        /*0026*/ 	.short	0x0101


	//----- nvinfo : EIATTR_COOP_GROUP_MASK_REGIDS
	.align		4
        /*0028*/ 	.byte	0x04, 0x29
        /*002a*/ 	.short	(.L_3486 - .L_3485)


	//   ....[0]....
.L_3485:
        /*002c*/ 	.word	0xffffffff


	//   ....[1]....
        /*0030*/ 	.word	0xffffffff


	//   ....[2]....
        /*0034*/ 	.word	0xffffffff


	//   ....[3]....
        /*0038*/ 	.word	0xffffffff


	//   ....[4]....
        /*003c*/ 	.word	0xffffffff


	//   ....[5]....
        /*0040*/ 	.word	0xffffffff


	//   ....[6]....
        /*0044*/ 	.word	0xffffffff


	//   ....[7]....
        /*0048*/ 	.word	0xffffffff


	//   ....[8]....
        /*004c*/ 	.word	0xffffffff


	//   ....[9]....
        /*0050*/ 	.word	0xffffffff


	//   ....[10]....
        /*0054*/ 	.word	0xffffffff


	//   ....[11]....
        /*0058*/ 	.word	0xffffffff


	//   ....[12]....
        /*005c*/ 	.word	0xffffffff


	//   ....[13]....
        /*0060*/ 	.word	0xffffffff


	//   ....[14]....
        /*0064*/ 	.word	0xffffffff


	//   ....[15]....
        /*0068*/ 	.word	0xffffffff


	//   ....[16]....
        /*006c*/ 	.word	0xffffffff


	//   ....[17]....
        /*0070*/ 	.word	0xffffffff


	//----- nvinfo : EIATTR_COOP_GROUP_INSTR_OFFSETS
	.align		4
.L_3486:
        /*0074*/ 	.byte	0x04, 0x28
        /*0076*/ 	.short	(.L_3488 - .L_3487)


	//   ....[0]....
.L_3487:
        /*0078*/ 	.word	0x00016430


	//   ....[1]....
        /*007c*/ 	.word	0x000164d0


	//   ....[2]....
        /*0080*/ 	.word	0x00016510


	//   ....[3]....
        /*0084*/ 	.word	0x00016530


	//   ....[4]....
        /*0088*/ 	.word	0x00016550


	//   ....[5]....
        /*008c*/ 	.word	0x00016980


	//   ....[6]....
        /*0090*/ 	.word	0x000169a0


	//   ....[7]....
        /*0094*/ 	.word	0x000169d0


	//   ....[8]....
        /*0098*/ 	.word	0x00016a10


	//   ....[9]....
        /*009c*/ 	.word	0x00016a30


	//   ....[10]....
        /*00a0*/ 	.word	0x00016a40


	//   ....[11]....
        /*00a4*/ 	.word	0x00016ad0


	//   ....[12]....
        /*00a8*/ 	.word	0x00016b20


	//   ....[13]....
        /*00ac*/ 	.word	0x00016b30


	//   ....[14]....
        /*00b0*/ 	.word	0x00016bc0


	//   ....[15]....
        /*00b4*/ 	.word	0x00016c00


	//   ....[16]....
        /*00b8*/ 	.word	0x00016ca0


	//   ....[17]....
        /*00bc*/ 	.word	0x00016cc0


	//----- nvinfo : EIATTR_VRC_CTA_INIT_COUNT
	.align		4
.L_3488:
        /*00c0*/ 	.byte	0x02, 0x4a
	.zero		1
	.zero		1


	//----- nvinfo : EIATTR_EXIT_INSTR_OFFSETS
	.align		4
        /*00c4*/ 	.byte	0x04, 0x1c
        /*00c6*/ 	.short	(.L_3490 - .L_3489)


	//   ....[0]....
.L_3489:
        /*00c8*/ 	.word	0x00000570


	//   ....[1]....
        /*00cc*/ 	.word	0x000179e0


	//----- nvinfo : EIATTR_MAX_THREADS
	.align		4
.L_3490:
        /*00d0*/ 	.byte	0x04, 0x05
        /*00d2*/ 	.short	(.L_3492 - .L_3491)
.L_3491:
        /*00d4*/ 	.word	0x00000080
        /*00d8*/ 	.word	0x00000001
        /*00dc*/ 	.word	0x00000001


	//----- nvinfo : EIATTR_CBANK_PARAM_SIZE
	.align		4
.L_3492:
        /*00e0*/ 	.byte	0x03, 0x19
        /*00e2*/ 	.short	0x00e8


	//----- nvinfo : EIATTR_PARAM_CBANK
	.align		4
        /*00e4*/ 	.byte	0x04, 0x0a
        /*00e6*/ 	.short	(.L_3494 - .L_3493)
	.align		4
.L_3493:
        /*00e8*/ 	.word	index@(.nv.constant0._ZN10layer_norm13ln_fwd_kernelINS_13Kernel_traitsI6__halfffffjLj4096ELj1ELj1ELj4ELj16ENS_18Kernel_traits_baseILj4096ES2_ffffjLj128EEEEELb1ELb0ELb1ELb1EEEvNS_9FwdParamsE)
        /*00ec*/ 	.short	0x0380
        /*00ee*/ 	.short	0x00e8


	//----- nvinfo : EIATTR_SW_WAR
	.align		4
.L_3494:
        /*00f0*/ 	.byte	0x04, 0x36
        /*00f2*/ 	.short	(.L_3496 - .L_3495)
.L_3495:
        /*00f4*/ 	.word	0x00000008
.L_3496:


//--------------------- .nv.info._ZN10layer_norm13ln_fwd_kernelINS_13Kernel_traitsI6__halfffffjLj4096ELj1ELj1ELj4ELj16ENS_18Kernel_traits_baseILj4096ES2_ffffjLj128EEEEELb1ELb1ELb0ELb0EEEvNS_9FwdParamsE --------------------------
	.section	.nv.info._ZN10layer_norm13ln_fwd_kernelINS_13Kernel_traitsI6__halfffffjLj4096ELj1ELj1ELj4ELj16ENS_18Kernel_traits_baseILj4096ES2_ffffjLj128EEEEELb1ELb1ELb0ELb0EEEvNS_9FwdParamsE,"",@"SHT_CUDA_INFO"
	.sectionflags	@""
	.align	4


	//----- nvinfo : EIATTR_CUDA_API_VERSION
	.align		4
        /*0000*/ 	.byte	0x04, 0x37
        /*0002*/ 	.short	(.L_3498 - .L_3497)
.L_3497:
        /*0004*/ 	.word	0x00000082


	//----- nvinfo : EIATTR_KPARAM_INFO
	.align		4
.L_3498:
        /*0008*/ 	.byte	0x04, 0x17
        /*000a*/ 	.short	(.L_3500 - .L_3499)
.L_3499:
        /*000c*/ 	.word	0x00000000
        /*0010*/ 	.short	0x0000
        /*0012*/ 	.short	0x0000
        /*0014*/ 	.byte	0x00, 0xf0, 0xa1, 0x03


	//----- nvinfo : EIATTR_SPARSE_MMA_MASK
	.align		4
.L_3500:
        /*0018*/ 	.byte	0x03, 0x50
        /*001a*/ 	.short	0x0000


	//----- nvinfo : EIATTR_MAXREG_COUNT
	.align		4
        /*001c*/ 	.byte	0x03, 0x1b
        /*001e*/ 	.short	0x00ff


	//----- nvinfo : EIATTR_NUM_BARRIERS
	.align		4
        /*0020*/ 	.byte	0x02, 0x4c
        /*0022*/ 	.byte	0x01
	.zero		1


	//----- nvinfo : EIATTR_ANNOTATIONS
	.align		4
        /*0024*/ 	.byte	0x04, 0x55
        /*0026*/ 	.short	(.L_3502 - .L_3501)


	//   ....[0]....
.L_3501:
        /*0028*/ 	.word	0x00000001
        /*002c*/ 	.byte	0x90, 0x0f, 0x00, 0x00, 0x01, 0x00, 0x00, 0x00, 0x70, 0x10, 0x00, 0x00, 0x01, 0x00, 0x00, 0x00
        /*003c*/ 	.byte	0xc0, 0x10, 0x00, 0x00, 0x01, 0x00, 0x00, 0x00, 0x00, 0x11, 0x00, 0x00, 0x01, 0x00, 0x00, 0x00
        /*004c*/ 	.byte	0x00, 0x13, 0x00, 0x00, 0x01, 0x00, 0x00, 0x00, 0x40, 0x13, 0x00, 0x00, 0x01, 0x00, 0x00, 0x00
        /*005c*/ 	.byte	0xe0, 0xa5, 0x01, 0x00, 0x01, 0x00, 0x00, 0x00, 0xf0, 0xa5, 0x01, 0x00, 0x01, 0x00, 0x00, 0x00
        /*006c*/ 	.byte	0xc0, 0xa7, 0x01, 0x00, 0x01, 0x00, 0x00, 0x00, 0xd0, 0xa7, 0x01, 0x00, 0x01, 0x00, 0x00, 0x00
        /*007c*/ 	.byte	0xa0, 0xa9, 0x01, 0x00, 0x01, 0x00, 0x00, 0x00, 0xb0, 0xa9, 0x01, 0x00


	//----- nvinfo : EIATTR_MERCURY_ISA_VERSION
	.align		4
.L_3502:
        /*0088*/ 	.byte	0x03, 0x5f
        /*008a*/ 	.short	0x0101


	//----- nvinfo : EIATTR_COOP_GROUP_MASK_REGIDS
	.align		4
        /*008c*/ 	.byte	0x04, 0x29
        /*008e*/ 	.short	(.L_3504 - .L_3503)


	//   ....[0]....
.L_3503:
        /*0090*/ 	.word	0xffffffff


	//   ....[1]....
        /*0094*/ 	.word	0xffffffff


	//   ....[2]....
        /*0098*/ 	.word	0xffffffff


	//   ....[3]....
        /*009c*/ 	.word	0xffffffff


	//   ....[4]....
        /*00a0*/ 	.word	0xffffffff


	//   ....[5]....
        /*00a4*/ 	.word	0xffffffff


	//   ....[6]....
        /*00a8*/ 	.word	0xffffffff


	//   ....[7]....
        /*00ac*/ 	.word	0xffffffff


	//   ....[8]....
        /*00b0*/ 	.word	0xffffffff


	//   ....[9]....
        /*00b4*/ 	.word	0xffffffff


	//   ....[10]....
        /*00b8*/ 	.word	0xffffffff


	//   ....[11]....
        /*00bc*/ 	.word	0xffffffff


	//   ....[12]....
        /*00c0*/ 	.word	0xffffffff


	//   ....[13]....
        /*00c4*/ 	.word	0xffffffff


	//   ....[14]....
        /*00c8*/ 	.word	0xffffffff


	//   ....[15]....
        /*00cc*/ 	.word	0xffffffff


	//   ....[16]....
        /*00d0*/ 	.word	0xffffffff


	//   ....[17]....
        /*00d4*/ 	.word	0xffffffff


	//----- nvinfo : EIATTR_COOP_GROUP_INSTR_OFFSETS
	.align		4
.L_3504:
        /*00d8*/ 	.byte	0x04, 0x28
        /*00da*/ 	.short	(.L_3506 - .L_3505)


	//   ....[0]....
.L_3505:
        /*00dc*/ 	.word	0x00019b70


	//   ....[1]....
        /*00e0*/ 	.word	0x00019b90


	//   ....[2]....
        /*00e4*/ 	.word	0x00019bb0


	//   ....[3]....
        /*00e8*/ 	.word	0x00019bd0


	//   ....[4]....
        /*00ec*/ 	.word	0x00019bf0


	//   ....[5]....
        /*00f0*/ 	.word	0x0001a050


	//   ....[6]....
        /*00f4*/ 	.word	0x0001a070


	//   ....[7]....
        /*00f8*/ 	.word	0x0001a090


	//   ....[8]....
        /*00fc*/ 	.word	0x0001a0b0


	//   ....[9]....
        /*0100*/ 	.word	0x0001a0d0


	//   ....[10]....
        /*0104*/ 	.word	0x0001a280


	//   ....[11]....
        /*0108*/ 	.word	0x0001a2b0


	//   ....[12]....
        /*010c*/ 	.word	0x0001a2f0


	//   ....[13]....
        /*0110*/ 	.word	0x0001a370


	//   ....[14]....
        /*0114*/ 	.word	0x0001a3c0


	//   ....[15]....
        /*0118*/ 	.word	0x0001a420


	//   ....[16]....
        /*011c*/ 	.word	0x0001a480


	//   ....[17]....
        /*0120*/ 	.word	0x0001a4d0


	//----- nvinfo : EIATTR_VRC_CTA_INIT_COUNT
	.align		4
.L_3506:
        /*0124*/ 	.byte	0x02, 0x4a
	.zero		1
	.zero		1


	//----- nvinfo : EIATTR_EXIT_INSTR_OFFSETS
	.align		4
        /*0128*/ 	.byte	0x04, 0x1c
        /*012a*/ 	.short	(.L_3508 - .L_3507)


	//   ....[0]....
.L_3507:
        /*012c*/ 	.word	0x00000db0


	//   ....[1]....
        /*0130*/ 	.word	0x0001b490


	//----- nvinfo : EIATTR_INDIRECT_BRANCH_TARGETS
	.align		4
.L_3508:
        /*0134*/ 	.byte	0x04, 0x34
        /*0136*/ 	.short	(.L_3510 - .L_3509)


	//   ....[0]....
.L_3509:
        /*0138*/ 	.word	.L_x_27174@srel
        /*013c*/ 	.short	0x0
        /*013e*/ 	.short	0x0
        /*0140*/ 	.word	0x3
        /*0144*/ 	.word	.L_x_27175@srel
        /*0148*/ 	.word	.L_x_27176@srel
        /*014c*/ 	.word	.L_x_27177@srel


	//----- nvinfo : EIATTR_MAX_THREADS
	.align		4
.L_3510:
        /*0150*/ 	.byte	0x04, 0x05
        /*0152*/ 	.short	(.L_3512 - .L_3511)
.L_3511:
        /*0154*/ 	.word	0x00000080
        /*0158*/ 	.word	0x00000001
        /*015c*/ 	.word	0x00000001


	//----- nvinfo : EIATTR_CRS_STACK_SIZE
	.align		4
.L_3512:
        /*0160*/ 	.byte	0x04, 0x1e
        /*0162*/ 	.short	(.L_3514 - .L_3513)
.L_3513:
        /*0164*/ 	.word	0x00000000


	//----- nvinfo : EIATTR_CBANK_PARAM_SIZE
	.align		4
.L_3514:
        /*0168*/ 	.byte	0x03, 0x19
        /*016a*/ 	.short	0x00e8


	//----- nvinfo : EIATTR_PARAM_CBANK
	.align		4
        /*016c*/ 	.byte	0x04, 0x0a
        /*016e*/ 	.short	(.L_3516 - .L_3515)
	.align		4
.L_3515:
        /*0170*/ 	.word	index@(.nv.constant0._ZN10layer_norm13ln_fwd_kernelINS_13Kernel_traitsI6__halfffffjLj4096ELj1ELj1ELj4ELj16ENS_18Kernel_traits_baseILj4096ES2_ffffjLj128EEEEELb1ELb1ELb0ELb0EEEvNS_9FwdParamsE)
        /*0174*/ 	.short	0x0380
        /*0176*/ 	.short	0x00e8


	//----- nvinfo : EIATTR_SW_WAR
	.align		4
.L_3516:
        /*0178*/ 	.byte	0x04, 0x36
        /*017a*/ 	.short	(.L_3518 - .L_3517)
.L_3517:
        /*017c*/ 	.word	0x00000008
.L_3518:


//--------------------- .nv.info._ZN10layer_norm13ln_fwd_kernelINS_13Kernel_traitsI6__halfffffjLj4096ELj1ELj1ELj4ELj16ENS_18Kernel_traits_baseILj4096ES2_ffffjLj128EEEEELb1ELb1ELb0ELb1EEEvNS_9FwdParamsE --------------------------
	.section	.nv.info._ZN10layer_norm13ln_fwd_kernelINS_13Kernel_traitsI6__halfffffjLj4096ELj1ELj1ELj4ELj16ENS_18Kernel_traits_baseILj4096ES2_ffffjLj128EEEEELb1ELb1ELb0ELb1EEEvNS_9FwdParamsE,"",@"SHT_CUDA_INFO"
	.sectionflags	@""
	.align	4


	//----- nvinfo : EIATTR_CUDA_API_VERSION
	.align		4
        /*0000*/ 	.byte	0x04, 0x37
        /*0002*/ 	.short	(.L_3520 - .L_3519)
.L_3519:
        /*0004*/ 	.word	0x00000082


	//----- nvinfo : EIATTR_KPARAM_INFO
	.align		4
.L_3520:
        /*0008*/ 	.byte	0x04, 0x17
        /*000a*/ 	.short	(.L_3522 - .L_3521)
.L_3521:
        /*000c*/ 	.word	0x00000000
        /*0010*/ 	.short	0x0000
        /*0012*/ 	.short	0x0000
        /*0014*/ 	.byte	0x00, 0xf0, 0xa1, 0x03


	//----- nvinfo : EIATTR_SPARSE_MMA_MASK
	.align		4
.L_3522:
        /*0018*/ 	.byte	0x03, 0x50
        /*001a*/ 	.short	0x0000


	//----- nvinfo : EIATTR_MAXREG_COUNT
	.align		4
        /*001c*/ 	.byte	0x03, 0x1b
        /*001e*/ 	.short	0x00ff


	//----- nvinfo : EIATTR_NUM_BARRIERS
	.align		4
        /*0020*/ 	.byte	0x02, 0x4c
        /*0022*/ 	.byte	0x01
	.zero		1


	//----- nvinfo : EIATTR_MERCURY_ISA_VERSION
	.align		4
        /*0024*/ 	.byte	0x03, 0x5f
        /*0026*/ 	.short	0x0101


	//----- nvinfo : EIATTR_COOP_GROUP_MASK_REGIDS
	.align		4
        /*0028*/ 	.byte	0x04, 0x29
        /*002a*/ 	.short	(.L_3524 - .L_3523)


	//   ....[0]....
.L_3523:
        /*002c*/ 	.word	0xffffffff


	//   ....[1]....
        /*0030*/ 	.word	0xffffffff


	//   ....[2]....
        /*0034*/ 	.word	0xffffffff


	//   ....[3]....
        /*0038*/ 	.word	0xffffffff


	//   ....[4]....
        /*003c*/ 	.word	0xffffffff


	//   ....[5]....
        /*0040*/ 	.word	0xffffffff


	//   ....[6]....
        /*0044*/ 	.word	0xffffffff


	//   ....[7]....
        /*0048*/ 	.word	0xffffffff


	//   ....[8]....
        /*004c*/ 	.word	0xffffffff


	//   ....[9]....
        /*0050*/ 	.word	0xffffffff


	//   ....[10]....
        /*0054*/ 	.word	0xffffffff


	//   ....[11]....
        /*0058*/ 	.word	0xffffffff


	//   ....[12]....
        /*005c*/ 	.word	0xffffffff


	//   ....[13]....
        /*0060*/ 	.word	0xffffffff


	//   ....[14]....
        /*0064*/ 	.word	0xffffffff


	//   ....[15]....
        /*0068*/ 	.word	0xffffffff


	//   ....[16]....
        /*006c*/ 	.word	0xffffffff


	//   ....[17]....
        /*0070*/ 	.word	0xffffffff


	//----- nvinfo : EIATTR_COOP_GROUP_INSTR_OFFSETS
	.align		4
.L_3524:
        /*0074*/ 	.byte	0x04, 0x28
        /*0076*/ 	.short	(.L_3526 - .L_3525)


	//   ....[0]....
.L_3525:
        /*0078*/ 	.word	0x00015050


	//   ....[1]....
        /*007c*/ 	.word	0x00015070


	//   ....[2]....
        /*0080*/ 	.word	0x00015090


	//   ....[3]....
        /*0084*/ 	.word	0x000150b0


	//   ....[4]....
        /*0088*/ 	.word	0x000150d0


	//   ....[5]....
        /*008c*/ 	.word	0x00015530


	//   ....[6]....
        /*0090*/ 	.word	0x00015550


	//   ....[7]....
        /*0094*/ 	.word	0x00015580


	//   ....[8]....
        /*0098*/ 	.word	0x000155b0


	//   ....[9]....
        /*009c*/ 	.word	0x00015600


	//   ....[10]....
        /*00a0*/ 	.word	0x000157b0


	//   ....[11]....
        /*00a4*/ 	.word	0x000157f0


	//   ....[12]....
        /*00a8*/ 	.word	0x00015810


	//   ....[13]....
        /*00ac*/ 	.word	0x00015850


	//   ....[14]....
        /*00b0*/ 	.word	0x00015910


	//   ....[15]....
        /*00b4*/ 	.word	0x00015940


	//   ....[16]....
        /*00b8*/ 	.word	0x000159d0


	//   ....[17]....
        /*00bc*/ 	.word	0x00015a10


	//----- nvinfo : EIATTR_VRC_CTA_INIT_COUNT
	.align		4
.L_3526:
        /*00c0*/ 	.byte	0x02, 0x4a
	.zero		1
	.zero		1


	//----- nvinfo : EIATTR_EXIT_INSTR_OFFSETS
	.align		4
        /*00c4*/ 	.byte	0x04, 0x1c
        /*00c6*/ 	.short	(.L_3528 - .L_3527)


	//   ....[0]....
.L_3527:
        /*00c8*/ 	.word	0x000006c0


	//   ....[1]....
        /*00cc*/ 	.word	0x00016240


	//----- nvinfo : EIATTR_INDIRECT_BRANCH_TARGETS
	.align		4
.L_3528:
        /*00d0*/ 	.byte	0x04, 0x34
        /*00d2*/ 	.short	(.L_3530 - .L_3529)


	//   ....[0]....
.L_3529:
        /*00d4*/ 	.word	.L_x_27178@srel
        /*00d8*/ 	.short	0x0
        /*00da*/ 	.short	0x0
        /*00dc*/ 	.word	0x3
        /*00e0*/ 	.word	.L_x_27179@srel
        /*00e4*/ 	.word	.L_x_27180@srel
        /*00e8*/ 	.word	.L_x_27181@srel


	//----- nvinfo : EIATTR_MAX_THREADS
	.align		4
.L_3530:
        /*00ec*/ 	.byte	0x04, 0x05
        /*00ee*/ 	.short	(.L_3532 - .L_3531)
.L_3531:
        /*00f0*/ 	.word	0x00000080
        /*00f4*/ 	.word	0x00000001
        /*00f8*/ 	.word	0x00000001


	//----- nvinfo : EIATTR_CRS_STACK_SIZE
	.align		4
.L_3532:
        /*00fc*/ 	.byte	0x04, 0x1e
        /*00fe*/ 	.short	(.L_3534 - .L_3533)
.L_3533:
        /*0100*/ 	.word	0x00000000


	//----- nvinfo : EIATTR_CBANK_PARAM_SIZE
	.align		4
.L_3534:
        /*0104*/ 	.byte	0x03, 0x19
        /*0106*/ 	.short	0x00e8


	//----- nvinfo : EIATTR_PARAM_CBANK
	.align		4
        /*0108*/ 	.byte	0x04, 0x0a
        /*010a*/ 	.short	(.L_3536 - .L_3535)
	.align		4
.L_3535:
        /*010c*/ 	.word	index@(.nv.constant0._ZN10layer_norm13ln_fwd_kernelINS_13Kernel_traitsI6__halfffffjLj4096ELj1ELj1ELj4ELj16ENS_18Kernel_traits_baseILj4096ES2_ffffjLj128EEEEELb1ELb1ELb0ELb1EEEvNS_9FwdParamsE)
        /*0110*/ 	.short	0x0380
        /*0112*/ 	.short	0x00e8


	//----- nvinfo : EIATTR_SW_WAR
	.align		4
.L_3536:
        /*0114*/ 	.byte	0x04, 0x36
        /*0116*/ 	.short	(.L_3538 - .L_3537)
.L_3537:
        /*0118*/ 	.word	0x00000008
.L_3538:


//--------------------- .nv.info._ZN10layer_norm13ln_fwd_kernelINS_13Kernel_traitsI6__halfffffjLj4096ELj1ELj1ELj4ELj16ENS_18Kernel_traits_baseILj4096ES2_ffffjLj128EEEEELb1ELb1ELb1ELb0EEEvNS_9FwdParamsE --------------------------
	.section	.nv.info._ZN10layer_norm13ln_fwd_kernelINS_13Kernel_traitsI6__halfffffjLj4096ELj1ELj1ELj4ELj16ENS_18Kernel_traits_baseILj4096ES2_ffffjLj128EEEEELb1ELb1ELb1ELb0EEEvNS_9FwdParamsE,"",@"SHT_CUDA_INFO"
	.sectionflags	@""
	.align	4


	//----- nvinfo : EIATTR_CUDA_API_VERSION
	.align		4
        /*0000*/ 	.byte	0x04, 0x37
        /*0002*/ 	.short	(.L_3540 - .L_3539)
.L_3539:
        /*0004*/ 	.word	0x00000082


	//----- nvinfo : EIATTR_KPARAM_INFO
	.align		4
.L_3540:
        /*0008*/ 	.byte	0x04, 0x17
        /*000a*/ 	.short	(.L_3542 - .L_3541)
.L_3541:
        /*000c*/ 	.word	0x00000000
        /*0010*/ 	.short	0x0000
        /*0012*/ 	.short	0x0000
        /*0014*/ 	.byte	0x00, 0xf0, 0xa1, 0x03


	//----- nvinfo : EIATTR_SPARSE_MMA_MASK
	.align		4
.L_3542:
        /*0018*/ 	.byte	0x03, 0x50
        /*001a*/ 	.short	0x0000


	//----- nvinfo : EIATTR_MAXREG_COUNT
	.align		4
        /*001c*/ 	.byte	0x03, 0x1b
        /*001e*/ 	.short	0x00ff


	//----- nvinfo : EIATTR_NUM_BARRIERS
	.align		4
        /*0020*/ 	.byte	0x02, 0x4c
        /*0022*/ 	.byte	0x01
	.zero		1


	//----- nvinfo : EIATTR_MERCURY_ISA_VERSION
	.align		4
        /*0024*/ 	.byte	0x03, 0x5f
        /*0026*/ 	.short	0x0101


	//----- nvinfo : EIATTR_COOP_GROUP_MASK_REGIDS
	.align		4
        /*0028*/ 	.byte	0x04, 0x29
        /*002a*/ 	.short	(.L_3544 - .L_3543)


	//   ....[0]....
.L_3543:
        /*002c*/ 	.word	0xffffffff


	//   ....[1]....
        /*0030*/ 	.word	0xffffffff


	//   ....[2]....
        /*0034*/ 	.word	0xffffffff


	//   ....[3]....
        /*0038*/ 	.word	0xffffffff


	//   ....[4]....
        /*003c*/ 	.word	0xffffffff


	//   ....[5]....
        /*0040*/ 	.word	0xffffffff


	//   ....[6]....
        /*0044*/ 	.word	0xffffffff


	//   ....[7]....
        /*0048*/ 	.word	0xffffffff


	//   ....[8]....
        /*004c*/ 	.word	0xffffffff


	//   ....[9]....
        /*0050*/ 	.word	0xffffffff


	//   ....[10]....
        /*0054*/ 	.word	0xffffffff


	//   ....[11]....
        /*0058*/ 	.word	0xffffffff


	//   ....[12]....
        /*005c*/ 	.word	0xffffffff


	//   ....[13]....
        /*0060*/ 	.word	0xffffffff


	//   ....[14]....
        /*0064*/ 	.word	0xffffffff


	//   ....[15]....
        /*0068*/ 	.word	0xffffffff


	//   ....[16]....
        /*006c*/ 	.word	0xffffffff


	//   ....[17]....
        /*0070*/ 	.word	0xffffffff


	//----- nvinfo : EIATTR_COOP_GROUP_INSTR_OFFSETS
	.align		4
.L_3544:
        /*0074*/ 	.byte	0x04, 0x28
        /*0076*/ 	.short	(.L_3546 - .L_3545)


	//   ....[0]....
.L_3545:
        /*0078*/ 	.word	0x0001cea0


	//   ....[1]....
        /*007c*/ 	.word	0x0001cec0


	//   ....[2]....
        /*0080*/ 	.word	0x0001cee0


	//   ....[3]....
        /*0084*/ 	.word	0x0001cf00


	//   ....[4]....
        /*0088*/ 	.word	0x0001cf20


	//   ....[5]....
        /*008c*/ 	.word	0x0001d390


	//   ....[6]....
        /*0090*/ 	.word	0x0001d3b0


	//   ....[7]....
        /*0094*/ 	.word	0x0001d3d0


	//   ....[8]....
        /*0098*/ 	.word	0x0001d3f0


	//   ....[9]....
        /*009c*/ 	.word	0x0001d420


	//   ....[10]....
        /*00a0*/ 	.word	0x0001d5c0


	//   ....[11]....
        /*00a4*/ 	.word	0x0001d600


	//   ....[12]....
        /*00a8*/ 	.word	0x0001d6a0


	//   ....[13]....
        /*00ac*/ 	.word	0x0001d700


	//   ....[14]....
        /*00b0*/ 	.word	0x0001d710


	//   ....[15]....
        /*00b4*/ 	.word	0x0001d7d0


	//   ....[16]....
        /*00b8*/ 	.word	0x0001d810


	//   ....[17]....
        /*00bc*/ 	.word	0x0001d850


	//----- nvinfo : EIATTR_VRC_CTA_INIT_COUNT
	.align		4
.L_3546:
        /*00c0*/ 	.byte	0x02, 0x4a
	.zero		1
	.zero		1


	//----- nvinfo : EIATTR_EXIT_INSTR_OFFSETS
	.align		4
        /*00c4*/ 	.byte	0x04, 0x1c
        /*00c6*/ 	.short	(.L_3548 - .L_3547)


	//   ....[0]....
.L_3547:
        /*00c8*/ 	.word	0x00000db0


	//   ....[1]....
        /*00cc*/ 	.word	0x0001e7f0


	//----- nvinfo : EIATTR_MAX_THREADS
	.align		4
.L_3548:
        /*00d0*/ 	.byte	0x04, 0x05
        /*00d2*/ 	.short	(.L_3550 - .L_3549)
.L_3549:
        /*00d4*/ 	.word	0x00000080
        /*00d8*/ 	.word	0x00000001
        /*00dc*/ 	.word	0x00000001


	//----- nvinfo : EIATTR_CRS_STACK_SIZE
	.align		4
.L_3550:
        /*00e0*/ 	.byte	0x04, 0x1e
        /*00e2*/ 	.short	(.L_3552 - .L_3551)
.L_3551:
        /*00e4*/ 	.word	0x00000000


	//----- nvinfo : EIATTR_CBANK_PARAM_SIZE
	.align		4
.L_3552:
        /*00e8*/ 	.byte	0x03, 0x19
        /*00ea*/ 	.short	0x00e8


	//----- nvinfo : EIATTR_PARAM_CBANK
	.align		4
        /*00ec*/ 	.byte	0x04, 0x0a
        /*00ee*/ 	.short	(.L_3554 - .L_3553)
	.align		4
.L_3553:
        /*00f0*/ 	.word	index@(.nv.constant0._ZN10layer_norm13ln_fwd_kernelINS_13Kernel_traitsI6__halfffffjLj4096ELj1ELj1ELj4ELj16ENS_18Kernel_traits_baseILj4096ES2_ffffjLj128EEEEELb1ELb1ELb1ELb0EEEvNS_9FwdParamsE)
        /*00f4*/ 	.short	0x0380
        /*00f6*/ 	.short	0x00e8


	//----- nvinfo : EIATTR_SW_WAR
	.align		4
.L_3554:
        /*00f8*/ 	.byte	0x04, 0x36
        /*00fa*/ 	.short	(.L_3556 - .L_3555)
.L_3555:
        /*00fc*/ 	.word	0x00000008
.L_3556:


//--------------------- .nv.info._ZN10layer_norm13ln_fwd_kernelINS_13Kernel_traitsI6__halfffffjLj4096ELj1ELj1ELj4ELj16ENS_18Kernel_traits_baseILj4096ES2_ffffjLj128EEEEELb1ELb1ELb1ELb1EEEvNS_9FwdParamsE --------------------------
	.section	.nv.info._ZN10layer_norm13ln_fwd_kernelINS_13Kernel_traitsI6__halfffffjLj4096ELj1ELj1ELj4ELj16ENS_18Kernel_traits_baseILj4096ES2_ffffjLj128EEEEELb1ELb1ELb1ELb1EEEvNS_9FwdParamsE,"",@"SHT_CUDA_INFO"
	.sectionflags	@""
	.align	4


	//----- nvinfo : EIATTR_CUDA_API_VERSION
	.align		4
        /*0000*/ 	.byte	0x04, 0x37
        /*0002*/ 	.short	(.L_3558 - .L_3557)
.L_3557:
        /*0004*/ 	.word	0x00000082


	//----- nvinfo : EIATTR_KPARAM_INFO
	.align		4
.L_3558:
        /*0008*/ 	.byte	0x04, 0x17
        /*000a*/ 	.short	(.L_3560 - .L_3559)
.L_3559:
        /*000c*/ 	.word	0x00000000
        /*0010*/ 	.short	0x0000
        /*0012*/ 	.short	0x0000
        /*0014*/ 	.byte	0x00, 0xf0, 0xa1, 0x03


	//----- nvinfo : EIATTR_SPARSE_MMA_MASK
	.align		4
.L_3560:
        /*0018*/ 	.byte	0x03, 0x50
        /*001a*/ 	.short	0x0000


	//----- nvinfo : EIATTR_MAXREG_COUNT
	.align		4
        /*001c*/ 	.byte	0x03, 0x1b
        /*001e*/ 	.short	0x00ff


	//----- nvinfo : EIATTR_NUM_BARRIERS
	.align		4
        /*0020*/ 	.byte	0x02, 0x4c
        /*0022*/ 	.byte	0x01
	.zero		1


	//----- nvinfo : EIATTR_MERCURY_ISA_VERSION
	.align		4
        /*0024*/ 	.byte	0x03, 0x5f
        /*0026*/ 	.short	0x0101


	//----- nvinfo : EIATTR_COOP_GROUP_MASK_REGIDS
	.align		4
        /*0028*/ 	.byte	0x04, 0x29
        /*002a*/ 	.short	(.L_3562 - .L_3561)


	//   ....[0]....
.L_3561:
        /*002c*/ 	.word	0xffffffff


	//   ....[1]....
        /*0030*/ 	.word	0xffffffff


	//   ....[2]....
        /*0034*/ 	.word	0xffffffff


	//   ....[3]....
        /*0038*/ 	.word	0xffffffff


	//   ....[4]....
        /*003c*/ 	.word	0xffffffff


	//   ....[5]....
        /*0040*/ 	.word	0xffffffff


	//   ....[6]....
        /*0044*/ 	.word	0xffffffff


	//   ....[7]....
        /*0048*/ 	.word	0xffffffff


	//   ....[8]....
        /*004c*/ 	.word	0xffffffff


	//   ....[9]....
        /*0050*/ 	.word	0xffffffff


	//   ....[10]....
        /*0054*/ 	.word	0xffffffff


	//   ....[11]....
        /*0058*/ 	.word	0xffffffff


	//   ....[12]....
        /*005c*/ 	.word	0xffffffff


	//   ....[13]....
        /*0060*/ 	.word	0xffffffff


	//   ....[14]....
        /*0064*/ 	.word	0xffffffff


	//   ....[15]....
        /*0068*/ 	.word	0xffffffff


	//   ....[16]....
        /*006c*/ 	.word	0xffffffff


	//   ....[17]....
        /*0070*/ 	.word	0xffffffff


	//----- nvinfo : EIATTR_COOP_GROUP_INSTR_OFFSETS
	.align		4
.L_3562:
        /*0074*/ 	.byte	0x04, 0x28
        /*0076*/ 	.short	(.L_3564 - .L_3563)


	//   ....[0]....
.L_3563:
        /*0078*/ 	.word	0x00016bf0


	//   ....[1]....
        /*007c*/ 	.word	0x00016c20


	//   ....[2]....
        /*0080*/ 	.word	0x00016c40


	//   ....[3]....
        /*0084*/ 	.word	0x00016c60


	//   ....[4]....
        /*0088*/ 	.word	0x00016c80


	//   ....[5]....
        /*008c*/ 	.word	0x000170b0


	//   ....[6]....
        /*0090*/ 	.word	0x000170d0


	//   ....[7]....
        /*0094*/ 	.word	0x000170f0


	//   ....[8]....
        /*0098*/ 	.word	0x00017120


	//   ....[9]....
        /*009c*/ 	.word	0x00017150


	//   ....[10]....
        /*00a0*/ 	.word	0x000172f0


	//   ....[11]....
        /*00a4*/ 	.word	0x00017330


	//   ....[12]....
        /*00a8*/ 	.word	0x000173d0


	//   ....[13]....
        /*00ac*/ 	.word	0x00017430


	//   ....[14]....
        /*00b0*/ 	.word	0x00017440


	//   ....[15]....
        /*00b4*/ 	.word	0x000174e0


	//   ....[16]....
        /*00b8*/ 	.word	0x00017540


	//   ....[17]....
        /*00bc*/ 	.word	0x00017550


	//----- nvinfo : EIATTR_VRC_CTA_INIT_COUNT
	.align		4
.L_3564:
        /*00c0*/ 	.byte	0x02, 0x4a
	.zero		1
	.zero		1


	//----- nvinfo : EIATTR_EXIT_INSTR_OFFSETS
	.align		4
        /*00c4*/ 	.byte	0x04, 0x1c
        /*00c6*/ 	.short	(.L_3566 - .L_3565)


	//   ....[0]....
.L_3565:
        /*00c8*/ 	.word	0x000006a0


	//   ....[1]....
        /*00cc*/ 	.word	0x000182d0


	//----- nvinfo : EIATTR_MAX_THREADS
	.align		4
.L_3566:
        /*00d0*/ 	.byte	0x04, 0x05
        /*00d2*/ 	.short	(.L_3568 - .L_3567)
.L_3567:
        /*00d4*/ 	.word	0x00000080
        /*00d8*/ 	.word	0x00000001
        /*00dc*/ 	.word	0x00000001


	//----- nvinfo : EIATTR_CRS_STACK_SIZE
	.align		4
.L_3568:
        /*00e0*/ 	.byte	0x04, 0x1e
        /*00e2*/ 	.short	(.L_3570 - .L_3569)
.L_3569:
        /*00e4*/ 	.word	0x00000000


	//----- nvinfo : EIATTR_CBANK_PARAM_SIZE
	.align		4
.L_3570:
        /*00e8*/ 	.byte	0x03, 0x19
        /*00ea*/ 	.short	0x00e8


	//----- nvinfo : EIATTR_PARAM_CBANK
	.align		4
        /*00ec*/ 	.byte	0x04, 0x0a
        /*00ee*/ 	.short	(.L_3572 - .L_3571)
	.align		4
.L_3571:
        /*00f0*/ 	.word	index@(.nv.constant0._ZN10layer_norm13ln_fwd_kernelINS_13Kernel_traitsI6__halfffffjLj4096ELj1ELj1ELj4ELj16ENS_18Kernel_traits_baseILj4096ES2_ffffjLj128EEEEELb1ELb1ELb1ELb1EEEvNS_9FwdParamsE)
        /*00f4*/ 	.short	0x0380
        /*00f6*/ 	.short	0x00e8


	//----- nvinfo : EIATTR_SW_WAR
	.align		4
.L_3572:
        /*00f8*/ 	.byte	0x04, 0x36
        /*00fa*/ 	.short	(.L_3574 - .L_3573)
.L_3573:
        /*00fc*/ 	.word	0x00000008
.L_3574:


//--------------------- .nv.info._ZN10layer_norm13ln_fwd_kernelINS_13Kernel_traitsIfffffjLj4096ELj1ELj1ELj4ELj16ENS_18Kernel_traits_baseILj4096EfffffjLj128EEEEELb0ELb0ELb0ELb0EEEvNS_9FwdParamsE --------------------------
	.section	.nv.info._ZN10layer_norm13ln_fwd_kernelINS_13Kernel_traitsIfffffjLj4096ELj1ELj1ELj4ELj16ENS_18Kernel_traits_baseILj4096EfffffjLj128EEEEELb0ELb0ELb0ELb0EEEvNS_9FwdParamsE,"",@"SHT_CUDA_INFO"
	.sectionflags	@""
	.align	4


	//----- nvinfo : EIATTR_CUDA_API_VERSION
	.align		4
        /*0000*/ 	.byte	0x04, 0x37
        /*0002*/ 	.short	(.L_3576 - .L_3575)
.L_3575:
        /*0004*/ 	.word	0x00000082


	//----- nvinfo : EIATTR_KPARAM_INFO
	.align		4
.L_3576:
        /*0008*/ 	.byte	0x04, 0x17
        /*000a*/ 	.short	(.L_3578 - .L_3577)
.L_3577:
        /*000c*/ 	.word	0x00000000
        /*0010*/ 	.short	0x0000
        /*0012*/ 	.short	0x0000
        /*0014*/ 	.byte	0x00, 0xf0, 0xa1, 0x03


	//----- nvinfo : EIATTR_SPARSE_MMA_MASK
	.align		4
.L_3578:
        /*0018*/ 	.byte	0x03, 0x50
        /*001a*/ 	.short	0x0000


	//----- nvinfo : EIATTR_MAXREG_COUNT
	.align		4
        /*001c*/ 	.byte	0x03, 0x1b
        /*001e*/ 	.short	0x00ff


	//----- nvinfo : EIATTR_NUM_BARRIERS
	.align		4
        /*0020*/ 	.byte	0x02, 0x4c
        /*0022*/ 	.byte	0x01
	.zero		1


	//----- nvinfo : EIATTR_MERCURY_ISA_VERSION
	.align		4
        /*0024*/ 	.byte	0x03, 0x5f
        /*0026*/ 	.short	0x0101


	//----- nvinfo : EIATTR_COOP_GROUP_MASK_REGIDS
	.align		4
        /*0028*/ 	.byte	0x04, 0x29
        /*002a*/ 	.short	(.L_3580 - .L_3579)


	//   ....[0]....
.L_3579:
        /*002c*/ 	.word	0xffffffff


	//   ....[1]....
        /*0030*/ 	.word	0xffffffff


	//   ....[2]....
        /*0034*/ 	.word	0xffffffff


	//   ....[3]....
        /*0038*/ 	.word	0xffffffff


	//   ....[4]....
        /*003c*/ 	.word	0xffffffff


	//   ....[5]....
        /*0040*/ 	.word	0xffffffff


	//   ....[6]....
        /*0044*/ 	.word	0xffffffff


	//   ....[7]....
        /*0048*/ 	.word	0xffffffff


	//   ....[8]....
        /*004c*/ 	.word	0xffffffff


	//   ....[9]....
        /*0050*/ 	.word	0xffffffff


	//   ....[10]....
        /*0054*/ 	.word	0xffffffff


	//   ....[11]....
        /*0058*/ 	.word	0xffffffff


	//   ....[12]....
        /*005c*/ 	.word	0xffffffff


	//   ....[13]....
        /*0060*/ 	.word	0xffffffff


	//   ....[14]....
        /*0064*/ 	.word	0xffffffff


	//   ....[15]....
        /*0068*/ 	.word	0xffffffff


	//   ....[16]....
        /*006c*/ 	.word	0xffffffff


	//   ....[17]....
        /*0070*/ 	.word	0xffffffff


	//----- nvinfo : EIATTR_COOP_GROUP_INSTR_OFFSETS
	.align		4
.L_3580:
        /*0074*/ 	.byte	0x04, 0x28
        /*0076*/ 	.short	(.L_3582 - .L_3581)


	//   ....[0]....
.L_3581:
        /*0078*/ 	.word	0x00001fa0


	//   ....[1]....
        /*007c*/ 	.word	0x00001fc0


	//   ....[2]....
        /*0080*/ 	.word	0x00001fe0


	//   ....[3]....
        /*0084*/ 	.word	0x00002000


	//   ....[4]....
        /*0088*/ 	.word	0x00002020


	//   ....[5]....
        /*008c*/ 	.word	0x000024c0


	//   ....[6]....
        /*0090*/ 	.word	0x000024e0


	//   ....[7]....
        /*0094*/ 	.word	0x00002500


	//   ....[8]....
        /*0098*/ 	.word	0x00002530


	//   ....[9]....
        /*009c*/ 	.word	0x00002560


	//   ....[10]....
        /*00a0*/ 	.word	0x000026f0


	//   ....[11]....
        /*00a4*/ 	.word	0x00002730


	//   ....[12]....
        /*00a8*/ 	.word	0x00002740


	//   ....[13]....
        /*00ac*/ 	.word	0x00002780


	//   ....[14]....
        /*00b0*/ 	.word	0x00002850


	//   ....[15]....
        /*00b4*/ 	.word	0x00002880


	//   ....[16]....
        /*00b8*/ 	.word	0x00002920


	//   ....[17]....
        /*00bc*/ 	.word	0x00002940


	//----- nvinfo : EIATTR_VRC_CTA_INIT_COUNT
	.align		4
.L_3582:
        /*00c0*/ 	.byte	0x02, 0x4a
	.zero		1
	.zero		1


	//----- nvinfo : EIATTR_EXIT_INSTR_OFFSETS
	.align		4
        /*00c4*/ 	.byte	0x04, 0x1c
        /*00c6*/ 	.short	(.L_3584 - .L_3583)


	//   ....[0]....
.L_3583:
        /*00c8*/ 	.word	0x000008d0


	//   ....[1]....
        /*00cc*/ 	.word	0x00003410


	//----- nvinfo : EIATTR_MAX_THREADS
	.align		4
.L_3584:
        /*00d0*/ 	.byte	0x04, 0x05
        /*00d2*/ 	.short	(.L_3586 - .L_3585)
.L_3585:
        /*00d4*/ 	.word	0x00000080
        /*00d8*/ 	.word	0x00000001
        /*00dc*/ 	.word	0x00000001


	//----- nvinfo : EIATTR_CRS_STACK_SIZE
	.align		4
.L_3586:
        /*00e0*/ 	.byte	0x04, 0x1e
        /*00e2*/ 	.short	(.L_3588 - .L_3587)
.L_3587:
        /*00e4*/ 	.word	0x00000000


	//----- nvinfo : EIATTR_CBANK_PARAM_SIZE
	.align		4
.L_3588:
        /*00e8*/ 	.byte	0x03, 0x19
        /*00ea*/ 	.short	0x00e8


	//----- nvinfo : EIATTR_PARAM_CBANK
	.align		4
        /*00ec*/ 	.byte	0x04, 0x0a
        /*00ee*/ 	.short	(.L_3590 - .L_3589)
	.align		4
.L_3589:
        /*00f0*/ 	.word	index@(.nv.constant0._ZN10layer_norm13ln_fwd_kernelINS_13Kernel_traitsIfffffjLj4096ELj1ELj1ELj4ELj16ENS_18Kernel_traits_baseILj4096EfffffjLj128EEEEELb0ELb0ELb0ELb0EEEvNS_9FwdParamsE)
        /*00f4*/ 	.short	0x0380
        /*00f6*/ 	.short	0x00e8


	//----- nvinfo : EIATTR_SW_WAR
	.align		4
.L_3590:
        /*00f8*/ 	.byte	0x04, 0x36
        /*00fa*/ 	.short	(.L_3592 - .L_3591)
.L_3591:
        /*00fc*/ 	.word	0x00000008
.L_3592:


//--------------------- .nv.info._ZN10layer_norm13ln_fwd_kernelINS_13Kernel_traitsIfffffjLj4096ELj1ELj1ELj4ELj16ENS_18Kernel_traits_baseILj4096EfffffjLj128EEEEELb0ELb0ELb0ELb1EEEvNS_9FwdParamsE --------------------------
	.section	.nv.info._ZN10layer_norm13ln_fwd_kernelINS_13Kernel_traitsIfffffjLj4096ELj1ELj1ELj4ELj16ENS_18Kernel_traits_baseILj4096EfffffjLj128EEEEELb0ELb0ELb0ELb1EEEvNS_9FwdParamsE,"",@"SHT_CUDA_INFO"
	.sectionflags	@""
	.align	4


	//----- nvinfo : EIATTR_CUDA_API_VERSION
	.align		4
        /*0000*/ 	.byte	0x04, 0x37
        /*0002*/ 	.short	(.L_3594 - .L_3593)
.L_3593:
        /*0004*/ 	.word	0x00000082


	//----- nvinfo : EIATTR_KPARAM_INFO
	.align		4
.L_3594:
        /*0008*/ 	.byte	0x04, 0x17
        /*000a*/ 	.short	(.L_3596 - .L_3595)
.L_3595:
        /*000c*/ 	.word	0x00000000
        /*0010*/ 	.short	0x0000
        /*0012*/ 	.short	0x0000
        /*0014*/ 	.byte	0x00, 0xf0, 0xa1, 0x03


	//----- nvinfo : EIATTR_SPARSE_MMA_MASK
	.align		4
.L_3596:
        /*0018*/ 	.byte	0x03, 0x50
        /*001a*/ 	.short	0x0000


	//----- nvinfo : EIATTR_MAXREG_COUNT
	.align		4
        /*001c*/ 	.byte	0x03, 0x1b
        /*001e*/ 	.short	0x00ff


	//----- nvinfo : EIATTR_NUM_BARRIERS
	.align		4
        /*0020*/ 	.byte	0x02, 0x4c
        /*0022*/ 	.byte	0x01
	.zero		1


	//----- nvinfo : EIATTR_MERCURY_ISA_VERSION
	.align		4
        /*0024*/ 	.byte	0x03, 0x5f
        /*0026*/ 	.short	0x0101


	//----- nvinfo : EIATTR_COOP_GROUP_MASK_REGIDS
	.align		4
        /*0028*/ 	.byte	0x04, 0x29
        /*002a*/ 	.short	(.L_3598 - .L_3597)


	//   ....[0]....
.L_3597:
        /*002c*/ 	.word	0xffffffff


	//   ....[1]....
        /*0030*/ 	.word	0xffffffff


	//   ....[2]....
        /*0034*/ 	.word	0xffffffff


	//   ....[3]....
        /*0038*/ 	.word	0xffffffff


	//   ....[4]....
        /*003c*/ 	.word	0xffffffff


	//   ....[5]....
        /*0040*/ 	.word	0xffffffff


	//   ....[6]....
        /*0044*/ 	.word	0xffffffff


	//   ....[7]....
        /*0048*/ 	.word	0xffffffff


	//   ....[8]....
        /*004c*/ 	.word	0xffffffff


	//   ....[9]....
        /*0050*/ 	.word	0xffffffff


	//   ....[10]....
        /*0054*/ 	.word	0xffffffff


	//   ....[11]....
        /*0058*/ 	.word	0xffffffff


	//   ....[12]....
        /*005c*/ 	.word	0xffffffff


	//   ....[13]....
        /*0060*/ 	.word	0xffffffff


	//   ....[14]....
        /*0064*/ 	.word	0xffffffff


	//   ....[15]....
        /*0068*/ 	.word	0xffffffff


	//   ....[16]....
        /*006c*/ 	.word	0xffffffff


	//   ....[17]....
        /*0070*/ 	.word	0xffffffff


	//----- nvinfo : EIATTR_COOP_GROUP_INSTR_OFFSETS
	.align		4
.L_3598:
        /*0074*/ 	.byte	0x04, 0x28
        /*0076*/ 	.short	(.L_3600 - .L_3599)


	//   ....[0]....
.L_3599:
        /*0078*/ 	.word	0x00001540


	//   ....[1]....
        /*007c*/ 	.word	0x00001560


	//   ....[2]....
        /*0080*/ 	.word	0x00001580


	//   ....[3]....
        /*0084*/ 	.word	0x000015a0


	//   ....[4]....
        /*0088*/ 	.word	0x000015c0


	//   ....[5]....
        /*008c*/ 	.word	0x000019f0


	//   ....[6]....
        /*0090*/ 	.word	0x00001a20


	//   ....[7]....
        /*0094*/ 	.word	0x00001a40


	//   ....[8]....
        /*0098*/ 	.word	0x00001a70


	//   ....[9]....
        /*009c*/ 	.word	0x00001ab0


	//   ....[10]....
        /*00a0*/ 	.word	0x00001c50


	//   ....[11]....
        /*00a4*/ 	.word	0x00001c90


	//   ....[12]....
        /*00a8*/ 	.word	0x00001cb0


	//   ....[13]....
        /*00ac*/ 	.word	0x00001d30


	//   ....[14]....
        /*00b0*/ 	.word	0x00001db0


	//   ....[15]....
        /*00b4*/ 	.word	0x00001dd0


	//   ....[16]....
        /*00b8*/ 	.word	0x00001ec0


	//   ....[17]....
        /*00bc*/ 	.word	0x00001ee0


	//----- nvinfo : EIATTR_VRC_CTA_INIT_COUNT
	.align		4
.L_3600:
        /*00c0*/ 	.byte	0x02, 0x4a
	.zero		1
	.zero		1


	//----- nvinfo : EIATTR_EXIT_INSTR_OFFSETS
	.align		4
        /*00c4*/ 	.byte	0x04, 0x1c
        /*00c6*/ 	.short	(.L_3602 - .L_3601)


	//   ....[0]....
.L_3601:
        /*00c8*/ 	.word	0x000003e0


	//   ....[1]....
        /*00cc*/ 	.word	0x000026d0


	//----- nvinfo : EIATTR_MAX_THREADS
	.align		4
.L_3602:
        /*00d0*/ 	.byte	0x04, 0x05
        /*00d2*/ 	.short	(.L_3604 - .L_3603)
.L_3603:
        /*00d4*/ 	.word	0x00000080
        /*00d8*/ 	.word	0x00000001
        /*00dc*/ 	.word	0x00000001


	//----- nvinfo : EIATTR_CRS_STACK_SIZE
	.align		4
.L_3604:
        /*00e0*/ 	.byte	0x04, 0x1e
        /*00e2*/ 	.short	(.L_3606 - .L_3605)
.L_3605:
        /*00e4*/ 	.word	0x00000000


	//----- nvinfo : EIATTR_CBANK_PARAM_SIZE
	.align		4
.L_3606:
        /*00e8*/ 	.byte	0x03, 0x19
        /*00ea*/ 	.short	0x00e8


	//----- nvinfo : EIATTR_PARAM_CBANK
	.align		4
        /*00ec*/ 	.byte	0x04, 0x0a
        /*00ee*/ 	.short	(.L_3608 - .L_3607)
	.align		4
.L_3607:
        /*00f0*/ 	.word	index@(.nv.constant0._ZN10layer_norm13ln_fwd_kernelINS_13Kernel_traitsIfffffjLj4096ELj1ELj1ELj4ELj16ENS_18Kernel_traits_baseILj4096EfffffjLj128EEEEELb0ELb0ELb0ELb1EEEvNS_9FwdParamsE)
        /*00f4*/ 	.short	0x0380
        /*00f6*/ 	.short	0x00e8


	//----- nvinfo : EIATTR_SW_WAR
	.align		4
.L_3608:
        /*00f8*/ 	.byte	0x04, 0x36
        /*00fa*/ 	.short	(.L_3610 - .L_3609)
.L_3609:
        /*00fc*/ 	.word	0x00000008
.L_3610:


//--------------------- .nv.info._ZN10layer_norm13ln_fwd_kernelINS_13Kernel_traitsIfffffjLj4096ELj1ELj1ELj4ELj16ENS_18Kernel_traits_baseILj4096EfffffjLj128EEEEELb0ELb0ELb1ELb0EEEvNS_9FwdParamsE --------------------------
	.section	.nv.info._ZN10layer_norm13ln_fwd_kernelINS_13Kernel_traitsIfffffjLj4096ELj1ELj1ELj4ELj16ENS_18Kernel_traits_baseILj4096EfffffjLj128EEEEELb0ELb0ELb1ELb0EEEvNS_9FwdParamsE,"",@"SHT_CUDA_INFO"
	.sectionflags	@""
	.align	4


	//----- nvinfo : EIATTR_CUDA_API_VERSION
	.align		4
        /*0000*/ 	.byte	0x04, 0x37
        /*0002*/ 	.short	(.L_3612 - .L_3611)
.L_3611:
        /*0004*/ 	.word	0x00000082


	//----- nvinfo : EIATTR_KPARAM_INFO
	.align		4
.L_3612:
        /*0008*/ 	.byte	0x04, 0x17
        /*000a*/ 	.short	(.L_3614 - .L_3613)
.L_3613:
        /*000c*/ 	.word	0x00000000
        /*0010*/ 	.short	0x0000
        /*0012*/ 	.short	0x0000
        /*0014*/ 	.byte	0x00, 0xf0, 0xa1, 0x03


	//----- nvinfo : EIATTR_SPARSE_MMA_MASK
	.align		4
.L_3614:
        /*0018*/ 	.byte	0x03, 0x50
        /*001a*/ 	.short	0x0000


	//----- nvinfo : EIATTR_MAXREG_COUNT
	.align		4
        /*001c*/ 	.byte	0x03, 0x1b
        /*001e*/ 	.short	0x00ff


	//----- nvinfo : EIATTR_NUM_BARRIERS
	.align		4
        /*0020*/ 	.byte	0x02, 0x4c
        /*0022*/ 	.byte	0x01
	.zero		1


	//----- nvinfo : EIATTR_MERCURY_ISA_VERSION
	.align		4
        /*0024*/ 	.byte	0x03, 0x5f
        /*0026*/ 	.short	0x0101


	//----- nvinfo : EIATTR_COOP_GROUP_MASK_REGIDS
	.align		4
        /*0028*/ 	.byte	0x04, 0x29
        /*002a*/ 	.short	(.L_3616 - .L_3615)


	//   ....[0]....
.L_3615:
        /*002c*/ 	.word	0xffffffff


	//   ....[1]....
        /*0030*/ 	.word	0xffffffff


	//   ....[2]....
        /*0034*/ 	.word	0xffffffff


	//   ....[3]....
        /*0038*/ 	.word	0xffffffff


	//   ....[4]....
        /*003c*/ 	.word	0xffffffff


	//   ....[5]....
        /*0040*/ 	.word	0xffffffff


	//   ....[6]....
        /*0044*/ 	.word	0xffffffff


	//   ....[7]....
        /*0048*/ 	.word	0xffffffff


	//   ....[8]....
        /*004c*/ 	.word	0xffffffff


	//   ....[9]....
        /*0050*/ 	.word	0xffffffff


	//   ....[10]....
        /*0054*/ 	.word	0xffffffff


	//   ....[11]....
        /*0058*/ 	.word	0xffffffff


	//   ....[12]....
        /*005c*/ 	.word	0xffffffff


	//   ....[13]....
        /*0060*/ 	.word	0xffffffff


	//   ....[14]....
        /*0064*/ 	.word	0xffffffff


	//   ....[15]....
        /*0068*/ 	.word	0xffffffff


	//   ....[16]....
        /*006c*/ 	.word	0xffffffff


	//   ....[17]....
        /*0070*/ 	.word	0xffffffff


	//----- nvinfo : EIATTR_COOP_GROUP_INSTR_OFFSETS
	.align		4
.L_3616:
        /*0074*/ 	.byte	0x04, 0x28
        /*0076*/ 	.short	(.L_3618 - .L_3617)


	//   ....[0]....
.L_3617:
        /*0078*/ 	.word	0x00001db0


	//   ....[1]....
        /*007c*/ 	.word	0x00001dd0


	//   ....[2]....
        /*0080*/ 	.word	0x00001df0


	//   ....[3]....
        /*0084*/ 	.word	0x00001e10


	//   ....[4]....
        /*0088*/ 	.word	0x00001e30


	//   ....[5]....
        /*008c*/ 	.word	0x000022d0


	//   ....[6]....
        /*0090*/ 	.word	0x000022f0


	//   ....[7]....
        /*0094*/ 	.word	0x00002310


	//   ....[8]....
        /*0098*/ 	.word	0x00002340


	//   ....[9]....
        /*009c*/ 	.word	0x00002370


	//   ....[10]....
        /*00a0*/ 	.word	0x00002500


	//   ....[11]....
        /*00a4*/ 	.word	0x00002530


	//   ....[12]....
        /*00a8*/ 	.word	0x00002560


	//   ....[13]....
        /*00ac*/ 	.word	0x000025b0


	//   ....[14]....
        /*00b0*/ 	.word	0x00002670


	//   ....[15]....
        /*00b4*/ 	.word	0x000026a0


	//   ....[16]....
        /*00b8*/ 	.word	0x00002750


	//   ....[17]....
        /*00bc*/ 	.word	0x00002780


	//----- nvinfo : EIATTR_VRC_CTA_INIT_COUNT
	.align		4
.L_3618:
        /*00c0*/ 	.byte	0x02, 0x4a
	.zero		1
	.zero		1


	//----- nvinfo : EIATTR_EXIT_INSTR_OFFSETS
	.align		4
        /*00c4*/ 	.byte	0x04, 0x1c
        /*00c6*/ 	.short	(.L_3620 - .L_3619)


	//   ....[0]....
.L_3619:
        /*00c8*/ 	.word	0x000008d0


	//   ....[1]....
        /*00cc*/ 	.word	0x000032b0


	//----- nvinfo : EIATTR_MAX_THREADS
	.align		4
.L_3620:
        /*00d0*/ 	.byte	0x04, 0x05
        /*00d2*/ 	.short	(.L_3622 - .L_3621)
.L_3621:
        /*00d4*/ 	.word	0x00000080
        /*00d8*/ 	.word	0x00000001
        /*00dc*/ 	.word	0x00000001


	//----- nvinfo : EIATTR_CRS_STACK_SIZE
	.align		4
.L_3622:
        /*00e0*/ 	.byte	0x04, 0x1e
        /*00e2*/ 	.short	(.L_3624 - .L_3623)
.L_3623:
        /*00e4*/ 	.word	0x00000000


	//----- nvinfo : EIATTR_CBANK_PARAM_SIZE
	.align		4
.L_3624:
        /*00e8*/ 	.byte	0x03, 0x19
        /*00ea*/ 	.short	0x00e8


	//----- nvinfo : EIATTR_PARAM_CBANK
	.align		4
        /*00ec*/ 	.byte	0x04, 0x0a
        /*00ee*/ 	.short	(.L_3626 - .L_3625)
	.align		4
.L_3625:
        /*00f0*/ 	.word	index@(.nv.constant0._ZN10layer_norm13ln_fwd_kernelINS_13Kernel_traitsIfffffjLj4096ELj1ELj1ELj4ELj16ENS_18Kernel_traits_baseILj4096EfffffjLj128EEEEELb0ELb0ELb1ELb0EEEvNS_9FwdParamsE)
        /*00f4*/ 	.short	0x0380
        /*00f6*/ 	.short	0x00e8


	//----- nvinfo : EIATTR_SW_WAR
	.align		4
.L_3626:
        /*00f8*/ 	.byte	0x04, 0x36
        /*00fa*/ 	.short	(.L_3628 - .L_3627)
.L_3627:
        /*00fc*/ 	.word	0x00000008
.L_3628:


//--------------------- .nv.info._ZN10layer_norm13ln_fwd_kernelINS_13Kernel_traitsIfffffjLj4096ELj1ELj1ELj4ELj16ENS_18Kernel_traits_baseILj4096EfffffjLj128EEEEELb0ELb0ELb1ELb1EEEvNS_9FwdParamsE --------------------------
	.section	.nv.info._ZN10layer_norm13ln_fwd_kernelINS_13Kernel_traitsIfffffjLj4096ELj1ELj1ELj4ELj16ENS_18Kernel_traits_baseILj4096EfffffjLj128EEEEELb0ELb0ELb1ELb1EEEvNS_9FwdParamsE,"",@"SHT_CUDA_INFO"
	.sectionflags	@""
	.align	4


	//----- nvinfo : EIATTR_CUDA_API_VERSION
	.align		4
        /*0000*/ 	.byte	0x04, 0x37
        /*0002*/ 	.short	(.L_3630 - .L_3629)
.L_3629:
        /*0004*/ 	.word	0x00000082


	//----- nvinfo : EIATTR_KPARAM_INFO
	.align		4
.L_3630:
        /*0008*/ 	.byte	0x04, 0x17
        /*000a*/ 	.short	(.L_3632 - .L_3631)
.L_3631:
        /*000c*/ 	.word	0x00000000
        /*0010*/ 	.short	0x0000
        /*0012*/ 	.short	0x0000
        /*0014*/ 	.byte	0x00, 0xf0, 0xa1, 0x03


	//----- nvinfo : EIATTR_SPARSE_MMA_MASK
	.align		4
.L_3632:
        /*0018*/ 	.byte	0x03, 0x50
        /*001a*/ 	.short	0x0000


	//----- nvinfo : EIATTR_MAXREG_COUNT
	.align		4
        /*001c*/ 	.byte	0x03, 0x1b
        /*001e*/ 	.short	0x00ff


	//----- nvinfo : EIATTR_NUM_BARRIERS
	.align		4
        /*0020*/ 	.byte	0x02, 0x4c
        /*0022*/ 	.byte	0x01
	.zero		1


	//----- nvinfo : EIATTR_MERCURY_ISA_VERSION
	.align		4
        /*0024*/ 	.byte	0x03, 0x5f
        /*0026*/ 	.short	0x0101


	//----- nvinfo : EIATTR_COOP_GROUP_MASK_REGIDS
	.align		4
        /*0028*/ 	.byte	0x04, 0x29
        /*002a*/ 	.short	(.L_3634 - .L_3633)


	//   ....[0]....
.L_3633:
        /*002c*/ 	.word	0xffffffff


	//   ....[1]....
        /*0030*/ 	.word	0xffffffff


	//   ....[2]....
        /*0034*/ 	.word	0xffffffff


	//   ....[3]....
        /*0038*/ 	.word	0xffffffff


	//   ....[4]....
        /*003c*/ 	.word	0xffffffff


	//   ....[5]....
        /*0040*/ 	.word	0xffffffff


	//   ....[6]....
        /*0044*/ 	.word	0xffffffff


	//   ....[7]....
        /*0048*/ 	.word	0xffffffff


	//   ....[8]....
        /*004c*/ 	.word	0xffffffff


	//   ....[9]....
        /*0050*/ 	.word	0xffffffff


	//   ....[10]....
        /*0054*/ 	.word	0xffffffff


	//   ....[11]....
        /*0058*/ 	.word	0xffffffff


	//   ....[12]....
        /*005c*/ 	.word	0xffffffff


	//   ....[13]....
        /*0060*/ 	.word	0xffffffff


	//   ....[14]....
        /*0064*/ 	.word	0xffffffff


	//   ....[15]....
        /*0068*/ 	.word	0xffffffff


	//   ....[16]....
        /*006c*/ 	.word	0xffffffff


	//   ....[17]....
        /*0070*/ 	.word	0xffffffff


	//----- nvinfo : EIATTR_COOP_GROUP_INSTR_OFFSETS
	.align		4
.L_3634:
        /*0074*/ 	.byte	0x04, 0x28
        /*0076*/ 	.short	(.L_3636 - .L_3635)


	//   ....[0]....
.L_3635:
        /*0078*/ 	.word	0x00001700


	//   ....[1]....
        /*007c*/ 	.word	0x00001720


	//   ....[2]....
        /*0080*/ 	.word	0x00001740


	//   ....[3]....
        /*0084*/ 	.word	0x00001760


	//   ....[4]....
        /*0088*/ 	.word	0x00001780


	//   ....[5]....
        /*008c*/ 	.word	0x00001bb0


	//   ....[6]....
        /*0090*/ 	.word	0x00001bd0


	//   ....[7]....
        /*0094*/ 	.word	0x00001bf0


	//   ....[8]....
        /*0098*/ 	.word	0x00001c20


	//   ....[9]....
        /*009c*/ 	.word	0x00001c90


	//   ....[10]....
        /*00a0*/ 	.word	0x00001e10


	//   ....[11]....
        /*00a4*/ 	.word	0x00001e90


	//   ....[12]....
        /*00a8*/ 	.word	0x00001ec0


	//   ....[13]....
        /*00ac*/ 	.word	0x00001ee0


	//   ....[14]....
        /*00b0*/ 	.word	0x00001f90


	//   ....[15]....
        /*00b4*/ 	.word	0x00001fc0


	//   ....[16]....
        /*00b8*/ 	.word	0x00002060


	//   ....[17]....
        /*00bc*/ 	.word	0x00002080


	//----- nvinfo : EIATTR_VRC_CTA_INIT_COUNT
	.align		4
.L_3636:
        /*00c0*/ 	.byte	0x02, 0x4a
	.zero		1
	.zero		1


	//----- nvinfo : EIATTR_EXIT_INSTR_OFFSETS
	.align		4
        /*00c4*/ 	.byte	0x04, 0x1c
        /*00c6*/ 	.short	(.L_3638 - .L_3637)


	//   ....[0]....
.L_3637:
        /*00c8*/ 	.word	0x000003b0


	//   ....[1]....
        /*00cc*/ 	.word	0x00002990


	//----- nvinfo : EIATTR_MAX_THREADS
	.align		4
.L_3638:
        /*00d0*/ 	.byte	0x04, 0x05
        /*00d2*/ 	.short	(.L_3640 - .L_3639)
.L_3639:
        /*00d4*/ 	.word	0x00000080
        /*00d8*/ 	.word	0x00000001
        /*00dc*/ 	.word	0x00000001


	//----- nvinfo : EIATTR_CRS_STACK_SIZE
	.align		4
.L_3640:
        /*00e0*/ 	.byte	0x04, 0x1e
        /*00e2*/ 	.short	(.L_3642 - .L_3641)
.L_3641:
        /*00e4*/ 	.word	0x00000000


	//----- nvinfo : EIATTR_CBANK_PARAM_SIZE
	.align		4
.L_3642:
        /*00e8*/ 	.byte	0x03, 0x19
        /*00ea*/ 	.short	0x00e8


	//----- nvinfo : EIATTR_PARAM_CBANK
	.align		4
        /*00ec*/ 	.byte	0x04, 0x0a
        /*00ee*/ 	.short	(.L_3644 - .L_3643)
	.align		4
.L_3643:
        /*00f0*/ 	.word	index@(.nv.constant0._ZN10layer_norm13ln_fwd_kernelINS_13Kernel_traitsIfffffjLj4096ELj1ELj1ELj4ELj16ENS_18Kernel_traits_baseILj4096EfffffjLj128EEEEELb0ELb0ELb1ELb1EEEvNS_9FwdParamsE)
        /*00f4*/ 	.short	0x0380
        /*00f6*/ 	.short	0x00e8


	//----- nvinfo : EIATTR_SW_WAR
	.align		4
.L_3644:
        /*00f8*/ 	.byte	0x04, 0x36
        /*00fa*/ 	.short	(.L_3646 - .L_3645)
.L_3645:
        /*00fc*/ 	.word	0x00000008
.L_3646:


//--------------------- .nv.info._ZN10layer_norm13ln_fwd_kernelINS_13Kernel_traitsIfffffjLj4096ELj1ELj1ELj4ELj16ENS_18Kernel_traits_baseILj4096EfffffjLj128EEEEELb0ELb1ELb0ELb0EEEvNS_9FwdParamsE --------------------------
	.section	.nv.info._ZN10layer_norm13ln_fwd_kernelINS_13Kernel_traitsIfffffjLj4096ELj1ELj1ELj4ELj16ENS_18Kernel_traits_baseILj4096EfffffjLj128EEEEELb0ELb1ELb0ELb0EEEvNS_9FwdParamsE,"",@"SHT_CUDA_INFO"
	.sectionflags	@""
	.align	4


	//----- nvinfo : EIATTR_CUDA_API_VERSION
	.align		4
        /*0000*/ 	.byte	0x04, 0x37
        /*0002*/ 	.short	(.L_3648 - .L_3647)
.L_3647:
        /*0004*/ 	.word	0x00000082


	//----- nvinfo : EIATTR_KPARAM_INFO
	.align		4
.L_3648:
        /*0008*/ 	.byte	0x04, 0x17
        /*000a*/ 	.short	(.L_3650 - .L_3649)
.L_3649:
        /*000c*/ 	.word	0x00000000
        /*0010*/ 	.short	0x0000
        /*0012*/ 	.short	0x0000
        /*0014*/ 	.byte	0x00, 0xf0, 0xa1, 0x03


	//----- nvinfo : EIATTR_SPARSE_MMA_MASK
	.align		4
.L_3650:
        /*0018*/ 	.byte	0x03, 0x50
        /*001a*/ 	.short	0x0000


	//----- nvinfo : EIATTR_MAXREG_COUNT
	.align		4
        /*001c*/ 	.byte	0x03, 0x1b
        /*001e*/ 	.short	0x00ff


	//----- nvinfo : EIATTR_NUM_BARRIERS
	.align		4
        /*0020*/ 	.byte	0x02, 0x4c
        /*0022*/ 	.byte	0x01
	.zero		1


	//----- nvinfo : EIATTR_MERCURY_ISA_VERSION
	.align		4
        /*0024*/ 	.byte	0x03, 0x5f
        /*0026*/ 	.short	0x0101


	//----- nvinfo : EIATTR_COOP_GROUP_MASK_REGIDS
	.align		4
        /*0028*/ 	.byte	0x04, 0x29
        /*002a*/ 	.short	(.L_3652 - .L_3651)


	//   ....[0]....
.L_3651:
        /*002c*/ 	.word	0xffffffff


	//   ....[1]....
        /*0030*/ 	.word	0xffffffff


	//   ....[2]....
        /*0034*/ 	.word	0xffffffff


	//   ....[3]....
        /*0038*/ 	.word	0xffffffff


	//   ....[4]....
        /*003c*/ 	.word	0xffffffff


	//   ....[5]....
        /*0040*/ 	.word	0xffffffff


	//   ....[6]....
        /*0044*/ 	.word	0xffffffff


	//   ....[7]....
        /*0048*/ 	.word	0xffffffff


	//   ....[8]....
        /*004c*/ 	.word	0xffffffff


	//   ....[9]....
        /*0050*/ 	.word	0xffffffff


	//   ....[10]....
        /*0054*/ 	.word	0xffffffff


	//   ....[11]....
        /*0058*/ 	.word	0xffffffff


	//   ....[12]....
        /*005c*/ 	.word	0xffffffff


	//   ....[13]....
        /*0060*/ 	.word	0xffffffff


	//   ....[14]....
        /*0064*/ 	.word	0xffffffff


	//   ....[15]....
        /*0068*/ 	.word	0xffffffff


	//   ....[16]....
        /*006c*/ 	.word	0xffffffff


	//   ....[17]....
        /*0070*/ 	.word	0xffffffff


	//----- nvinfo : EIATTR_COOP_GROUP_INSTR_OFFSETS
	.align		4
.L_3652:
        /*0074*/ 	.byte	0x04, 0x28
        /*0076*/ 	.short	(.L_3654 - .L_3653)


	//   ....[0]....
.L_3653:
        /*0078*/ 	.word	0x00001f70


	//   ....[1]....
        /*007c*/ 	.word	0x00001f90


	//   ....[2]....
        /*0080*/ 	.word	0x00001fb0


	//   ....[3]....
        /*0084*/ 	.word	0x00001fd0


	//   ....[4]....
        /*0088*/ 	.word	0x00001ff0


	//   ....[5]....
        /*008c*/ 	.word	0x00002480


	//   ....[6]....
        /*0090*/ 	.word	0x000024a0


	//   ....[7]....
        /*0094*/ 	.word	0x000024c0


	//   ....[8]....
        /*0098*/ 	.word	0x000024e0


	//   ....[9]....
        /*009c*/ 	.word	0x00002500


	//   ....[10]....
        /*00a0*/ 	.word	0x00002670


	//   ....[11]....
        /*00a4*/ 	.word	0x000026d0


	//   ....[12]....
        /*00a8*/ 	.word	0x00002770


	//   ....[13]....
        /*00ac*/ 	.word	0x00002780


	//   ....[14]....
        /*00b0*/ 	.word	0x000027f0


	//   ....[15]....
        /*00b4*/ 	.word	0x00002840


	//   ....[16]....
        /*00b8*/ 	.word	0x000028d0


	//   ....[17]....
        /*00bc*/ 	.word	0x00002910


	//----- nvinfo : EIATTR_VRC_CTA_INIT_COUNT
	.align		4
.L_3654:
        /*00c0*/ 	.byte	0x02, 0x4a
	.zero		1
	.zero		1


	//----- nvinfo : EIATTR_EXIT_INSTR_OFFSETS
	.align		4
        /*00c4*/ 	.byte	0x04, 0x1c
        /*00c6*/ 	.short	(.L_3656 - .L_3655)


	//   ....[0]....
.L_3655:
        /*00c8*/ 	.word	0x00000c00


	//   ....[1]....
        /*00cc*/ 	.word	0x000033c0


	//----- nvinfo : EIATTR_MAX_THREADS
	.align		4
.L_3656:
        /*00d0*/ 	.byte	0x04, 0x05
        /*00d2*/ 	.short	(.L_3658 - .L_3657)
.L_3657:
        /*00d4*/ 	.word	0x00000080
        /*00d8*/ 	.word	0x00000001
        /*00dc*/ 	.word	0x00000001


	//----- nvinfo : EIATTR_CRS_STACK_SIZE
	.align		4
.L_3658:
        /*00e0*/ 	.byte	0x04, 0x1e
        /*00e2*/ 	.short	(.L_3660 - .L_3659)
.L_3659:
        /*00e4*/ 	.word	0x00000000


	//----- nvinfo : EIATTR_CBANK_PARAM_SIZE
	.align		4
.L_3660:
        /*00e8*/ 	.byte	0x03, 0x19
        /*00ea*/ 	.short	0x00e8


	//----- nvinfo : EIATTR_PARAM_CBANK
	.align		4
        /*00ec*/ 	.byte	0x04, 0x0a
        /*00ee*/ 	.short	(.L_3662 - .L_3661)
	.align		4
.L_3661:
        /*00f0*/ 	.word	index@(.nv.constant0._ZN10layer_norm13ln_fwd_kernelINS_13Kernel_traitsIfffffjLj4096ELj1ELj1ELj4ELj16ENS_18Kernel_traits_baseILj4096EfffffjLj128EEEEELb0ELb1ELb0ELb0EEEvNS_9FwdParamsE)
        /*00f4*/ 	.short	0x0380
        /*00f6*/ 	.short	0x00e8


	//----- nvinfo : EIATTR_SW_WAR
	.align		4
.L_3662:
        /*00f8*/ 	.byte	0x04, 0x36
        /*00fa*/ 	.short	(.L_3664 - .L_3663)
.L_3663:
        /*00fc*/ 	.word	0x00000008
.L_3664:


//--------------------- .nv.info._ZN10layer_norm13ln_fwd_kernelINS_13Kernel_traitsIfffffjLj4096ELj1ELj1ELj4ELj16ENS_18Kernel_traits_baseILj4096EfffffjLj128EEEEELb0ELb1ELb0ELb1EEEvNS_9FwdParamsE --------------------------
	.section	.nv.info._ZN10layer_norm13ln_fwd_kernelINS_13Kernel_traitsIfffffjLj4096ELj1ELj1ELj4ELj16ENS_18Kernel_traits_baseILj4096EfffffjLj128EEEEELb0ELb1ELb0ELb1EEEvNS_9FwdParamsE,"",@"SHT_CUDA_INFO"
	.sectionflags	@""
	.align	4


	//----- nvinfo : EIATTR_CUDA_API_VERSION
	.align		4
        /*0000*/ 	.byte	0x04, 0x37
        /*0002*/ 	.short	(.L_3666 - .L_3665)
.L_3665:
        /*0004*/ 	.word	0x00000082


	//----- nvinfo : EIATTR_KPARAM_INFO
	.align		4
.L_3666:
        /*0008*/ 	.byte	0x04, 0x17
        /*000a*/ 	.short	(.L_3668 - .L_3667)
.L_3667:
        /*000c*/ 	.word	0x00000000
        /*0010*/ 	.short	0x0000
        /*0012*/ 	.short	0x0000
        /*0014*/ 	.byte	0x00, 0xf0, 0xa1, 0x03


	//----- nvinfo : EIATTR_SPARSE_MMA_MASK
	.align		4
.L_3668:
        /*0018*/ 	.byte	0x03, 0x50
        /*001a*/ 	.short	0x0000


	//----- nvinfo : EIATTR_MAXREG_COUNT
	.align		4
        /*001c*/ 	.byte	0x03, 0x1b
        /*001e*/ 	.short	0x00ff


	//----- nvinfo : EIATTR_NUM_BARRIERS
	.align		4
        /*0020*/ 	.byte	0x02, 0x4c
        /*0022*/ 	.byte	0x01
	.zero		1


	//----- nvinfo : EIATTR_MERCURY_ISA_VERSION
	.align		4
        /*0024*/ 	.byte	0x03, 0x5f
        /*0026*/ 	.short	0x0101


	//----- nvinfo : EIATTR_COOP_GROUP_MASK_REGIDS
	.align		4
        /*0028*/ 	.byte	0x04, 0x29
        /*002a*/ 	.short	(.L_3670 - .L_3669)


	//   ....[0]....
.L_3669:
        /*002c*/ 	.word	0xffffffff


	//   ....[1]....
        /*0030*/ 	.word	0xffffffff


	//   ....[2]....
        /*0034*/ 	.word	0xffffffff


	//   ....[3]....
        /*0038*/ 	.word	0xffffffff


	//   ....[4]....
        /*003c*/ 	.word	0xffffffff


	//   ....[5]....
        /*0040*/ 	.word	0xffffffff


	//   ....[6]....
        /*0044*/ 	.word	0xffffffff


	//   ....[7]....
        /*0048*/ 	.word	0xffffffff


	//   ....[8]....
        /*004c*/ 	.word	0xffffffff


	//   ....[9]....
        /*0050*/ 	.word	0xffffffff


	//   ....[10]....
        /*0054*/ 	.word	0xffffffff


	//   ....[11]....
        /*0058*/ 	.word	0xffffffff


	//   ....[12]....
        /*005c*/ 	.word	0xffffffff


	//   ....[13]....
        /*0060*/ 	.word	0xffffffff


	//   ....[14]....
        /*0064*/ 	.word	0xffffffff


	//   ....[15]....
        /*0068*/ 	.word	0xffffffff


	//   ....[16]....
        /*006c*/ 	.word	0xffffffff


	//   ....[17]....
        /*0070*/ 	.word	0xffffffff


	//----- nvinfo : EIATTR_COOP_GROUP_INSTR_OFFSETS
	.align		4
.L_3670:
        /*0074*/ 	.byte	0x04, 0x28
        /*0076*/ 	.short	(.L_3672 - .L_3671)


	//   ....[0]....
.L_3671:
        /*0078*/ 	.word	0x00001240


	//   ....[1]....
        /*007c*/ 	.word	0x00001260


	//   ....[2]....
        /*0080*/ 	.word	0x00001280


	//   ....[3]....
        /*0084*/ 	.word	0x000012a0


	//   ....[4]....
        /*0088*/ 	.word	0x000012c0


	//   ....[5]....
        /*008c*/ 	.word	0x000016f0


	//   ....[6]....
        /*0090*/ 	.word	0x00001710


	//   ....[7]....
        /*0094*/ 	.word	0x00001730


	//   ....[8]....
        /*0098*/ 	.word	0x00001760


	//   ....[9]....
        /*009c*/ 	.word	0x000017d0


	//   ....[10]....
        /*00a0*/ 	.word	0x00001950


	//   ....[11]....
        /*00a4*/ 	.word	0x000019b0


	//   ....[12]....
        /*00a8*/ 	.word	0x000019d0


	//   ....[13]....
        /*00ac*/ 	.word	0x000019e0


	//   ....[14]....
        /*00b0*/ 	.word	0x00001a60


	//   ....[15]....
        /*00b4*/ 	.word	0x00001b10


	//   ....[16]....
        /*00b8*/ 	.word	0x00001b50


	//   ....[17]....
        /*00bc*/ 	.word	0x00001bb0


	//----- nvinfo : EIATTR_VRC_CTA_INIT_COUNT
	.align		4
.L_3672:
        /*00c0*/ 	.byte	0x02, 0x4a
	.zero		1
	.zero		1


	//----- nvinfo : EIATTR_EXIT_INSTR_OFFSETS
	.align		4
        /*00c4*/ 	.byte	0x04, 0x1c
        /*00c6*/ 	.short	(.L_3674 - .L_3673)


	//   ....[0]....
.L_3673:
        /*00c8*/ 	.word	0x000004f0


	//   ....[1]....
        /*00cc*/ 	.word	0x000023b0


	//----- nvinfo : EIATTR_MAX_THREADS
	.align		4
.L_3674:
        /*00d0*/ 	.byte	0x04, 0x05
        /*00d2*/ 	.short	(.L_3676 - .L_3675)
.L_3675:
        /*00d4*/ 	.word	0x00000080
        /*00d8*/ 	.word	0x00000001
        /*00dc*/ 	.word	0x00000001


	//----- nvinfo : EIATTR_CRS_STACK_SIZE
	.align		4
.L_3676:
        /*00e0*/ 	.byte	0x04, 0x1e
        /*00e2*/ 	.short	(.L_3678 - .L_3677)
.L_3677:
        /*00e4*/ 	.word	0x00000000


	//----- nvinfo : EIATTR_CBANK_PARAM_SIZE
	.align		4
.L_3678:
        /*00e8*/ 	.byte	0x03, 0x19
        /*00ea*/ 	.short	0x00e8


	//----- nvinfo : EIATTR_PARAM_CBANK
	.align		4
        /*00ec*/ 	.byte	0x04, 0x0a
        /*00ee*/ 	.short	(.L_3680 - .L_3679)
	.align		4
.L_3679:
        /*00f0*/ 	.word	index@(.nv.constant0._ZN10layer_norm13ln_fwd_kernelINS_13Kernel_traitsIfffffjLj4096ELj1ELj1ELj4ELj16ENS_18Kernel_traits_baseILj4096EfffffjLj128EEEEELb0ELb1ELb0ELb1EEEvNS_9FwdParamsE)
        /*00f4*/ 	.short	0x0380
        /*00f6*/ 	.short	0x00e8


	//----- nvinfo : EIATTR_SW_WAR
	.align		4
.L_3680:
        /*00f8*/ 	.byte	0x04, 0x36
        /*00fa*/ 	.short	(.L_3682 - .L_3681)
.L_3681:
        /*00fc*/ 	.word	0x00000008
.L_3682:


//--------------------- .nv.info._ZN10layer_norm13ln_fwd_kernelINS_13Kernel_traitsIfffffjLj4096ELj1ELj1ELj4ELj16ENS_18Kernel_traits_baseILj4096EfffffjLj128EEEEELb0ELb1ELb1ELb0EEEvNS_9FwdParamsE --------------------------
	.section	.nv.info._ZN10layer_norm13ln_fwd_kernelINS_13Kernel_traitsIfffffjLj4096ELj1ELj1ELj4ELj16ENS_18Kernel_traits_baseILj4096EfffffjLj128EEEEELb0ELb1ELb1ELb0EEEvNS_9FwdParamsE,"",@"SHT_CUDA_INFO"
	.sectionflags	@""
	.align	4


	//----- nvinfo : EIATTR_CUDA_API_VERSION
	.align		4
        /*0000*/ 	.byte	0x04, 0x37
        /*0002*/ 	.short	(.L_3684 - .L_3683)
.L_3683:
        /*0004*/ 	.word	0x00000082


	//----- nvinfo : EIATTR_KPARAM_INFO
	.align		4
.L_3684:
        /*0008*/ 	.byte	0x04, 0x17
        /*000a*/ 	.short	(.L_3686 - .L_3685)
.L_3685:
        /*000c*/ 	.word	0x00000000
        /*0010*/ 	.short	0x0000
        /*0012*/ 	.short	0x0000
        /*0014*/ 	.byte	0x00, 0xf0, 0xa1, 0x03


	//----- nvinfo : EIATTR_SPARSE_MMA_MASK
	.align		4
.L_3686:
        /*0018*/ 	.byte	0x03, 0x50
        /*001a*/ 	.short	0x0000


	//----- nvinfo : EIATTR_MAXREG_COUNT
	.align		4
        /*001c*/ 	.byte	0x03, 0x1b
        /*001e*/ 	.short	0x00ff


	//----- nvinfo : EIATTR_NUM_BARRIERS
	.align		4
        /*0020*/ 	.byte	0x02, 0x4c
        /*0022*/ 	.byte	0x01
	.zero		1


	//----- nvinfo : EIATTR_MERCURY_ISA_VERSION
	.align		4
        /*0024*/ 	.byte	0x03, 0x5f
        /*0026*/ 	.short	0x0101


	//----- nvinfo : EIATTR_COOP_GROUP_MASK_REGIDS
	.align		4
        /*0028*/ 	.byte	0x04, 0x29
        /*002a*/ 	.short	(.L_3688 - .L_3687)


	//   ....[0]....
.L_3687:
        /*002c*/ 	.word	0xffffffff


	//   ....[1]....
        /*0030*/ 	.word	0xffffffff


	//   ....[2]....
        /*0034*/ 	.word	0xffffffff


	//   ....[3]....
        /*0038*/ 	.word	0xffffffff


	//   ....[4]....
        /*003c*/ 	.word	0xffffffff


	//   ....[5]....
        /*0040*/ 	.word	0xffffffff


	//   ....[6]....
        /*0044*/ 	.word	0xffffffff


	//   ....[7]....
        /*0048*/ 	.word	0xffffffff


	//   ....[8]....
        /*004c*/ 	.word	0xffffffff


	//   ....[9]....
        /*0050*/ 	.word	0xffffffff


	//   ....[10]....
        /*0054*/ 	.word	0xffffffff


	//   ....[11]....
        /*0058*/ 	.word	0xffffffff


	//   ....[12]....
        /*005c*/ 	.word	0xffffffff


	//   ....[13]....
        /*0060*/ 	.word	0xffffffff


	//   ....[14]....
        /*0064*/ 	.word	0xffffffff


	//   ....[15]....
        /*0068*/ 	.word	0xffffffff


	//   ....[16]....
        /*006c*/ 	.word	0xffffffff


	//   ....[17]....
        /*0070*/ 	.word	0xffffffff


	//----- nvinfo : EIATTR_COOP_GROUP_INSTR_OFFSETS
	.align		4
.L_3688:
        /*0074*/ 	.byte	0x04, 0x28
        /*0076*/ 	.short	(.L_3690 - .L_3689)


	//   ....[0]....
.L_3689:
        /*0078*/ 	.word	0x00002c60


	//   ....[1]....
        /*007c*/ 	.word	0x00002c80


	//   ....[2]....
        /*0080*/ 	.word	0x00002ca0


	//   ....[3]....
        /*0084*/ 	.word	0x00002cc0


	//   ....[4]....
        /*0088*/ 	.word	0x00002ce0


	//   ....[5]....
        /*008c*/ 	.word	0x00003180


	//   ....[6]....
        /*0090*/ 	.word	0x000031a0


	//   ....[7]....
        /*0094*/ 	.word	0x000031c0


	//   ....[8]....
        /*0098*/ 	.word	0x000031f0


	//   ....[9]....
        /*009c*/ 	.word	0x00003220


	//   ....[10]....
        /*00a0*/ 	.word	0x000032e0


	//   ....[11]....
        /*00a4*/ 	.word	0x00003340


	//   ....[12]....
        /*00a8*/ 	.word	0x00003370


	//   ....[13]....
        /*00ac*/ 	.word	0x00003390


	//   ....[14]....
        /*00b0*/ 	.word	0x00003430


	//   ....[15]....
        /*00b4*/ 	.word	0x000034a0


	//   ....[16]....
        /*00b8*/ 	.word	0x00003520


	//   ....[17]....
        /*00bc*/ 	.word	0x00003550


	//----- nvinfo : EIATTR_VRC_CTA_INIT_COUNT
	.align		4
.L_3690:
        /*00c0*/ 	.byte	0x02, 0x4a
	.zero		1
	.zero		1


	//----- nvinfo : EIATTR_EXIT_INSTR_OFFSETS
	.align		4
        /*00c4*/ 	.byte	0x04, 0x1c
        /*00c6*/ 	.short	(.L_3692 - .L_3691)


	//   ....[0]....
.L_3691:
        /*00c8*/ 	.word	0x00000c00


	//   ....[1]....
        /*00cc*/ 	.word	0x000040b0


	//----- nvinfo : EIATTR_MAX_THREADS
	.align		4
.L_3692:
        /*00d0*/ 	.byte	0x04, 0x05
        /*00d2*/ 	.short	(.L_3694 - .L_3693)
.L_3693:
        /*00d4*/ 	.word	0x00000080
        /*00d8*/ 	.word	0x00000001
        /*00dc*/ 	.word	0x00000001


	//----- nvinfo : EIATTR_CRS_STACK_SIZE
	.align		4
.L_3694:
        /*00e0*/ 	.byte	0x04, 0x1e
        /*00e2*/ 	.short	(.L_3696 - .L_3695)
.L_3695:
        /*00e4*/ 	.word	0x00000000


	//----- nvinfo : EIATTR_CBANK_PARAM_SIZE
	.align		4
.L_3696:
        /*00e8*/ 	.byte	0x03, 0x19
        /*00ea*/ 	.short	0x00e8


	//----- nvinfo : EIATTR_PARAM_CBANK
	.align		4
        /*00ec*/ 	.byte	0x04, 0x0a
        /*00ee*/ 	.short	(.L_3698 - .L_3697)
	.align		4
.L_3697:
        /*00f0*/ 	.word	index@(.nv.constant0._ZN10layer_norm13ln_fwd_kernelINS_13Kernel_traitsIfffffjLj4096ELj1ELj1ELj4ELj16ENS_18Kernel_traits_baseILj4096EfffffjLj128EEEEELb0ELb1ELb1ELb0EEEvNS_9FwdParamsE)
        /*00f4*/ 	.short	0x0380
        /*00f6*/ 	.short	0x00e8


	//----- nvinfo : EIATTR_SW_WAR
	.align		4
.L_3698:
        /*00f8*/ 	.byte	0x04, 0x36
        /*00fa*/ 	.short	(.L_3700 - .L_3699)
.L_3699:
        /*00fc*/ 	.word	0x00000008
.L_3700:


//--------------------- .nv.info._ZN10layer_norm13ln_fwd_kernelINS_13Kernel_traitsIfffffjLj4096ELj1ELj1ELj4ELj16ENS_18Kernel_traits_baseILj4096EfffffjLj128EEEEELb0ELb1ELb1ELb1EEEvNS_9FwdParamsE --------------------------
	.section	.nv.info._ZN10layer_norm13ln_fwd_kernelINS_13Kernel_traitsIfffffjLj4096ELj1ELj1ELj4ELj16ENS_18Kernel_traits_baseILj4096EfffffjLj128EEEEELb0ELb1ELb1ELb1EEEvNS_9FwdParamsE,"",@"SHT_CUDA_INFO"
	.sectionflags	@""
	.align	4


	//----- nvinfo : EIATTR_CUDA_API_VERSION
	.align		4
        /*0000*/ 	.byte	0x04, 0x37
        /*0002*/ 	.short	(.L_3702 - .L_3701)
.L_3701:
        /*0004*/ 	.word	0x00000082


	//----- nvinfo : EIATTR_KPARAM_INFO
	.align		4
.L_3702:
        /*0008*/ 	.byte	0x04, 0x17
        /*000a*/ 	.short	(.L_3704 - .L_3703)
.L_3703:
        /*000c*/ 	.word	0x00000000
        /*0010*/ 	.short	0x0000
        /*0012*/ 	.short	0x0000
        /*0014*/ 	.byte	0x00, 0xf0, 0xa1, 0x03


	//----- nvinfo : EIATTR_SPARSE_MMA_MASK
	.align		4
.L_3704:
        /*0018*/ 	.byte	0x03, 0x50
        /*001a*/ 	.short	0x0000


	//----- nvinfo : EIATTR_MAXREG_COUNT
	.align		4
        /*001c*/ 	.byte	0x03, 0x1b
        /*001e*/ 	.short	0x00ff


	//----- nvinfo : EIATTR_NUM_BARRIERS
	.align		4
        /*0020*/ 	.byte	0x02, 0x4c
        /*0022*/ 	.byte	0x01
	.zero		1


	//----- nvinfo : EIATTR_MERCURY_ISA_VERSION
	.align		4
        /*0024*/ 	.byte	0x03, 0x5f
        /*0026*/ 	.short	0x0101


	//----- nvinfo : EIATTR_COOP_GROUP_MASK_REGIDS
	.align		4
        /*0028*/ 	.byte	0x04, 0x29
        /*002a*/ 	.short	(.L_3706 - .L_3705)


	//   ....[0]....
.L_3705:
        /*002c*/ 	.word	0xffffffff


	//   ....[1]....
        /*0030*/ 	.word	0xffffffff


	//   ....[2]....
        /*0034*/ 	.word	0xffffffff


	//   ....[3]....
        /*0038*/ 	.word	0xffffffff


	//   ....[4]....
        /*003c*/ 	.word	0xffffffff


	//   ....[5]....
        /*0040*/ 	.word	0xffffffff


	//   ....[6]....
        /*0044*/ 	.word	0xffffffff


	//   ....[7]....
        /*0048*/ 	.word	0xffffffff


	//   ....[8]....
        /*004c*/ 	.word	0xffffffff


	//   ....[9]....
        /*0050*/ 	.word	0xffffffff


	//   ....[10]....
        /*0054*/ 	.word	0xffffffff


	//   ....[11]....
        /*0058*/ 	.word	0xffffffff


	//   ....[12]....
        /*005c*/ 	.word	0xffffffff


	//   ....[13]....
        /*0060*/ 	.word	0xffffffff


	//   ....[14]....
        /*0064*/ 	.word	0xffffffff


	//   ....[15]....
        /*0068*/ 	.word	0xffffffff


	//   ....[16]....
        /*006c*/ 	.word	0xffffffff


	//   ....[17]....
        /*0070*/ 	.word	0xffffffff


	//----- nvinfo : EIATTR_COOP_GROUP_INSTR_OFFSETS
	.align		4
.L_3706:
        /*0074*/ 	.byte	0x04, 0x28
        /*0076*/ 	.short	(.L_3708 - .L_3707)


	//   ....[0]....
.L_3707:
        /*0078*/ 	.word	0x00001ee0


	//   ....[1]....
        /*007c*/ 	.word	0x00001f00


	//   ....[2]....
        /*0080*/ 	.word	0x00001f20


	//   ....[3]....
        /*0084*/ 	.word	0x00001f40


	//   ....[4]....
        /*0088*/ 	.word	0x00001f60


	//   ....[5]....
        /*008c*/ 	.word	0x000023a0


	//   ....[6]....
        /*0090*/ 	.word	0x000023d0


	//   ....[7]....
        /*0094*/ 	.word	0x00002430


	//   ....[8]....
        /*0098*/ 	.word	0x00002450


	//   ....[9]....
        /*009c*/ 	.word	0x00002470


	//   ....[10]....
        /*00a0*/ 	.word	0x00002550


	//   ....[11]....
        /*00a4*/ 	.word	0x000025b0


	//   ....[12]....
        /*00a8*/ 	.word	0x00002600


	//   ....[13]....
        /*00ac*/ 	.word	0x00002620


	//   ....[14]....
        /*00b0*/ 	.word	0x000026b0


	//   ....[15]....
        /*00b4*/ 	.word	0x000026f0


	//   ....[16]....
        /*00b8*/ 	.word	0x00002790


	//   ....[17]....
        /*00bc*/ 	.word	0x000027c0


	//----- nvinfo : EIATTR_VRC_CTA_INIT_COUNT
	.align		4
.L_3708:
        /*00c0*/ 	.byte	0x02, 0x4a
	.zero		1
	.zero		1


	//----- nvinfo : EIATTR_EXIT_INSTR_OFFSETS
	.align		4
        /*00c4*/ 	.byte	0x04, 0x1c
        /*00c6*/ 	.short	(.L_3710 - .L_3709)


	//   ....[0]....
.L_3709:
        /*00c8*/ 	.word	0x000004f0


	//   ....[1]....
        /*00cc*/ 	.word	0x000030b0


	//----- nvinfo : EIATTR_MAX_THREADS
	.align		4
.L_3710:
        /*00d0*/ 	.byte	0x04, 0x05
        /*00d2*/ 	.short	(.L_3712 - .L_3711)
.L_3711:
        /*00d4*/ 	.word	0x00000080
        /*00d8*/ 	.word	0x00000001
        /*00dc*/ 	.word	0x00000001


	//----- nvinfo : EIATTR_CRS_STACK_SIZE
	.align		4
.L_3712:
        /*00e0*/ 	.byte	0x04, 0x1e
        /*00e2*/ 	.short	(.L_3714 - .L_3713)
.L_3713:
        /*00e4*/ 	.word	0x00000000


	//----- nvinfo : EIATTR_CBANK_PARAM_SIZE
	.align		4
.L_3714:
        /*00e8*/ 	.byte	0x03, 0x19
        /*00ea*/ 	.short	0x00e8


	//----- nvinfo : EIATTR_PARAM_CBANK
	.align		4
        /*00ec*/ 	.byte	0x04, 0x0a
        /*00ee*/ 	.short	(.L_3716 - .L_3715)
	.align		4
.L_3715:
        /*00f0*/ 	.word	index@(.nv.constant0._ZN10layer_norm13ln_fwd_kernelINS_13Kernel_traitsIfffffjLj4096ELj1ELj1ELj4ELj16ENS_18Kernel_traits_baseILj4096EfffffjLj128EEEEELb0ELb1ELb1ELb1EEEvNS_9FwdParamsE)
        /*00f4*/ 	.short	0x0380
        /*00f6*/ 	.short	0x00e8


	//----- nvinfo : EIATTR_SW_WAR
	.align		4
.L_3716:
        /*00f8*/ 	.byte	0x04, 0x36
        /*00fa*/ 	.short	(.L_3718 - .L_3717)
.L_3717:
        /*00fc*/ 	.word	0x00000008
.L_3718:


//--------------------- .nv.info._ZN10layer_norm13ln_fwd_kernelINS_13Kernel_traitsIfffffjLj4096ELj1ELj1ELj4ELj16ENS_18Kernel_traits_baseILj4096EfffffjLj128EEEEELb1ELb0ELb0ELb0EEEvNS_9FwdParamsE --------------------------
	.section	.nv.info._ZN10layer_norm13ln_fwd_kernelINS_13Kernel_traitsIfffffjLj4096ELj1ELj1ELj4ELj16ENS_18Kernel_traits_baseILj4096EfffffjLj128EEEEELb1ELb0ELb0ELb0EEEvNS_9FwdParamsE,"",@"SHT_CUDA_INFO"
	.sectionflags	@""
	.align	4


	//----- nvinfo : EIATTR_CUDA_API_VERSION
	.align		4
        /*0000*/ 	.byte	0x04, 0x37
        /*0002*/ 	.short	(.L_3720 - .L_3719)
.L_3719:
        /*0004*/ 	.word	0x00000082


	//----- nvinfo : EIATTR_KPARAM_INFO
	.align		4
.L_3720:
        /*0008*/ 	.byte	0x04, 0x17
        /*000a*/ 	.short	(.L_3722 - .L_3721)
.L_3721:
        /*000c*/ 	.word	0x00000000
        /*0010*/ 	.short	0x0000
        /*0012*/ 	.short	0x0000
        /*0014*/ 	.byte	0x00, 0xf0, 0xa1, 0x03


	//----- nvinfo : EIATTR_SPARSE_MMA_MASK
	.align		4
.L_3722:
        /*0018*/ 	.byte	0x03, 0x50
        /*001a*/ 	.short	0x0000


	//----- nvinfo : EIATTR_MAXREG_COUNT
	.align		4
        /*001c*/ 	.byte	0x03, 0x1b
        /*001e*/ 	.short	0x00ff


	//----- nvinfo : EIATTR_NUM_BARRIERS
	.align		4
        /*0020*/ 	.byte	0x02, 0x4c
        /*0022*/ 	.byte	0x01
	.zero		1


	//----- nvinfo : EIATTR_MERCURY_ISA_VERSION
	.align		4
        /*0024*/ 	.byte	0x03, 0x5f
        /*0026*/ 	.short	0x0101


	//----- nvinfo : EIATTR_COOP_GROUP_MASK_REGIDS
	.align		4
        /*0028*/ 	.byte	0x04, 0x29
        /*002a*/ 	.short	(.L_3724 - .L_3723)


	//   ....[0]....
.L_3723:
        /*002c*/ 	.word	0xffffffff


	//   ....[1]....
        /*0030*/ 	.word	0xffffffff


	//   ....[2]....
        /*0034*/ 	.word	0xffffffff


	//   ....[3]....
        /*0038*/ 	.word	0xffffffff


	//   ....[4]....
        /*003c*/ 	.word	0xffffffff


	//   ....[5]....
        /*0040*/ 	.word	0xffffffff


	//   ....[6]....
        /*0044*/ 	.word	0xffffffff


	//   ....[7]....
        /*0048*/ 	.word	0xffffffff


	//   ....[8]....
        /*004c*/ 	.word	0xffffffff


	//   ....[9]....
        /*0050*/ 	.word	0xffffffff


	//   ....[10]....
        /*0054*/ 	.word	0xffffffff


	//   ....[11]....
        /*0058*/ 	.word	0xffffffff


	//   ....[12]....
        /*005c*/ 	.word	0xffffffff


	//   ....[13]....
        /*0060*/ 	.word	0xffffffff


	//   ....[14]....
        /*0064*/ 	.word	0xffffffff


	//   ....[15]....
        /*0068*/ 	.word	0xffffffff


	//   ....[16]....
        /*006c*/ 	.word	0xffffffff


	//   ....[17]....
        /*0070*/ 	.word	0xffffffff


	//----- nvinfo : EIATTR_COOP_GROUP_INSTR_OFFSETS
	.align		4
.L_3724:
        /*0074*/ 	.byte	0x04, 0x28
        /*0076*/ 	.short	(.L_3726 - .L_3725)


	//   ....[0]....
.L_3725:
        /*0078*/ 	.word	0x00016090


	//   ....[1]....
        /*007c*/ 	.word	0x000160b0


	//   ....[2]....
        /*0080*/ 	.word	0x000160d0


	//   ....[3]....
        /*0084*/ 	.word	0x000160f0


	//   ....[4]....
        /*0088*/ 	.word	0x00016110


	//   ....[5]....
        /*008c*/ 	.word	0x00016580


	//   ....[6]....
        /*0090*/ 	.word	0x000165a0


	//   ....[7]....
        /*0094*/ 	.word	0x000165d0


	//   ....[8]....
        /*0098*/ 	.word	0x00016610


	//   ....[9]....
        /*009c*/ 	.word	0x00016630


	//   ....[10]....
        /*00a0*/ 	.word	0x000166a0


	//   ....[11]....
        /*00a4*/ 	.word	0x00016710


	//   ....[12]....
        /*00a8*/ 	.word	0x00016730


	//   ....[13]....
        /*00ac*/ 	.word	0x00016740


	//   ....[14]....
        /*00b0*/ 	.word	0x00016800


	//   ....[15]....
        /*00b4*/ 	.word	0x00016830


	//   ....[16]....
        /*00b8*/ 	.word	0x000168b0


	//   ....[17]....
        /*00bc*/ 	.word	0x00016900


	//----- nvinfo : EIATTR_VRC_CTA_INIT_COUNT
	.align		4
.L_3726:
        /*00c0*/ 	.byte	0x02, 0x4a
	.zero		1
	.zero		1


	//----- nvinfo : EIATTR_EXIT_INSTR_OFFSETS
	.align		4
        /*00c4*/ 	.byte	0x04, 0x1c
        /*00c6*/ 	.short	(.L_3728 - .L_3727)


	//   ....[0]....
.L_3727:
        /*00c8*/ 	.word	0x00000b50


	//   ....[1]....
        /*00cc*/ 	.word	0x00017400


	//----- nvinfo : EIATTR_INDIRECT_BRANCH_TARGETS
	.align		4
.L_3728:
        /*00d0*/ 	.byte	0x04, 0x34
        /*00d2*/ 	.short	(.L_3730 - .L_3729)


	//   ....[0]....
.L_3729:
        /*00d4*/ 	.word	.L_x_27182@srel
        /*00d8*/ 	.short	0x0
        /*00da*/ 	.short	0x0
        /*00dc*/ 	.word	0x3
        /*00e0*/ 	.word	.L_x_27183@srel
        /*00e4*/ 	.word	.L_x_27184@srel
        /*00e8*/ 	.word	.L_x_27185@srel


	//----- nvinfo : EIATTR_MAX_THREADS
	.align		4
.L_3730:
        /*00ec*/ 	.byte	0x04, 0x05
        /*00ee*/ 	.short	(.L_3732 - .L_3731)
.L_3731:
        /*00f0*/ 	.word	0x00000080
        /*00f4*/ 	.word	0x00000001
        /*00f8*/ 	.word	0x00000001


	//----- nvinfo : EIATTR_CRS_STACK_SIZE
	.align		4
.L_3732:
        /*00fc*/ 	.byte	0x04, 0x1e
        /*00fe*/ 	.short	(.L_3734 - .L_3733)
.L_3733:
        /*0100*/ 	.word	0x00000000


	//----- nvinfo : EIATTR_CBANK_PARAM_SIZE
	.align		4
.L_3734:
        /*0104*/ 	.byte	0x03, 0x19
        /*0106*/ 	.short	0x00e8


	//----- nvinfo : EIATTR_PARAM_CBANK
	.align		4
        /*0108*/ 	.byte	0x04, 0x0a
        /*010a*/ 	.short	(.L_3736 - .L_3735)
	.align		4
.L_3735:
        /*010c*/ 	.word	index@(.nv.constant0._ZN10layer_norm13ln_fwd_kernelINS_13Kernel_traitsIfffffjLj4096ELj1ELj1ELj4ELj16ENS_18Kernel_traits_baseILj4096EfffffjLj128EEEEELb1ELb0ELb0ELb0EEEvNS_9FwdParamsE)
        /*0110*/ 	.short	0x0380
        /*0112*/ 	.short	0x00e8


	//----- nvinfo : EIATTR_SW_WAR
	.align		4
.L_3736:
        /*0114*/ 	.byte	0x04, 0x36
        /*0116*/ 	.short	(.L_3738 - .L_3737)
.L_3737:
        /*0118*/ 	.word	0x00000008
.L_3738:


//--------------------- .nv.info._ZN10layer_norm13ln_fwd_kernelINS_13Kernel_traitsIfffffjLj4096ELj1ELj1ELj4ELj16ENS_18Kernel_traits_baseILj4096EfffffjLj128EEEEELb1ELb0ELb0ELb1EEEvNS_9FwdParamsE --------------------------
	.section	.nv.info._ZN10layer_norm13ln_fwd_kernelINS_13Kernel_traitsIfffffjLj4096ELj1ELj1ELj4ELj16ENS_18Kernel_traits_baseILj4096EfffffjLj128EEEEELb1ELb0ELb0ELb1EEEvNS_9FwdParamsE,"",@"SHT_CUDA_INFO"
	.sectionflags	@""
	.align	4


	//----- nvinfo : EIATTR_CUDA_API_VERSION
	.align		4
        /*0000*/ 	.byte	0x04, 0x37
        /*0002*/ 	.short	(.L_3740 - .L_3739)
.L_3739:
        /*0004*/ 	.word	0x00000082


	//----- nvinfo : EIATTR_KPARAM_INFO
	.align		4
.L_3740:
        /*0008*/ 	.byte	0x04, 0x17
        /*000a*/ 	.short	(.L_3742 - .L_3741)
.L_3741:
        /*000c*/ 	.word	0x00000000
        /*0010*/ 	.short	0x0000
        /*0012*/ 	.short	0x0000
        /*0014*/ 	.byte	0x00, 0xf0, 0xa1, 0x03


	//----- nvinfo : EIATTR_SPARSE_MMA_MASK
	.align		4
.L_3742:
        /*0018*/ 	.byte	0x03, 0x50
        /*001a*/ 	.short	0x0000


	//----- nvinfo : EIATTR_MAXREG_COUNT
	.align		4
        /*001c*/ 	.byte	0x03, 0x1b
        /*001e*/ 	.short	0x00ff


	//----- nvinfo : EIATTR_NUM_BARRIERS
	.align		4
        /*0020*/ 	.byte	0x02, 0x4c
        /*0022*/ 	.byte	0x01
	.zero		1


	//----- nvinfo : EIATTR_MERCURY_ISA_VERSION
	.align		4
        /*0024*/ 	.byte	0x03, 0x5f
        /*0026*/ 	.short	0x0101


	//----- nvinfo : EIATTR_COOP_GROUP_MASK_REGIDS
	.align		4
        /*0028*/ 	.byte	0x04, 0x29
        /*002a*/ 	.short	(.L_3744 - .L_3743)


	//   ....[0]....
.L_3743:
        /*002c*/ 	.word	0xffffffff


	//   ....[1]....
        /*0030*/ 	.word	0xffffffff


	//   ....[2]....
        /*0034*/ 	.word	0xffffffff


	//   ....[3]....
        /*0038*/ 	.word	0xffffffff


	//   ....[4]....
        /*003c*/ 	.word	0xffffffff


	//   ....[5]....
        /*0040*/ 	.word	0xffffffff


	//   ....[6]....
        /*0044*/ 	.word	0xffffffff


	//   ....[7]....
        /*0048*/ 	.word	0xffffffff


	//   ....[8]....
        /*004c*/ 	.word	0xffffffff


	//   ....[9]....
        /*0050*/ 	.word	0xffffffff


	//   ....[10]....
        /*0054*/ 	.word	0xffffffff


	//   ....[11]....
        /*0058*/ 	.word	0xffffffff


	//   ....[12]....
        /*005c*/ 	.word	0xffffffff


	//   ....[13]....
        /*0060*/ 	.word	0xffffffff


	//   ....[14]....
        /*0064*/ 	.word	0xffffffff


	//   ....[15]....
        /*0068*/ 	.word	0xffffffff


	//   ....[16]....
        /*006c*/ 	.word	0xffffffff


	//   ....[17]....
        /*0070*/ 	.word	0xffffffff


	//----- nvinfo : EIATTR_COOP_GROUP_INSTR_OFFSETS
	.align		4
.L_3744:
        /*0074*/ 	.byte	0x04, 0x28
        /*0076*/ 	.short	(.L_3746 - .L_3745)


	//   ....[0]....
.L_3745:
        /*0078*/ 	.word	0x00014240


	//   ....[1]....
        /*007c*/ 	.word	0x00014260


	//   ....[2]....
        /*0080*/ 	.word	0x00014280


	//   ....[3]....
        /*0084*/ 	.word	0x000142a0


	//   ....[4]....
        /*0088*/ 	.word	0x000142c0


	//   ....[5]....
        /*008c*/ 	.word	0x000146f0


	//   ....[6]....
        /*0090*/ 	.word	0x00014720


	//   ....[7]....
        /*0094*/ 	.word	0x00014760


	//   ....[8]....
        /*0098*/ 	.word	0x000147a0


	//   ....[9]....
        /*009c*/ 	.word	0x000147b0


	//   ....[10]....
        /*00a0*/ 	.word	0x000147f0


	//   ....[11]....
        /*00a4*/ 	.word	0x00014900


	//   ....[12]....
        /*00a8*/ 	.word	0x00014970


	//   ....[13]....
        /*00ac*/ 	.word	0x00014980


	//   ....[14]....
        /*00b0*/ 	.word	0x000149e0


	//   ....[15]....
        /*00b4*/ 	.word	0x00014a30


	//   ....[16]....
        /*00b8*/ 	.word	0x00014ab0


	//   ....[17]....
        /*00bc*/ 	.word	0x00014af0


	//----- nvinfo : EIATTR_VRC_CTA_INIT_COUNT
	.align		4
.L_3746:
        /*00c0*/ 	.byte	0x02, 0x4a
	.zero		1
	.zero		1


	//----- nvinfo : EIATTR_EXIT_INSTR_OFFSETS
	.align		4
        /*00c4*/ 	.byte	0x04, 0x1c
        /*00c6*/ 	.short	(.L_3748 - .L_3747)


	//   ....[0]....
.L_3747:
        /*00c8*/ 	.word	0x00000610


	//   ....[1]....
        /*00cc*/ 	.word	0x00015310


	//----- nvinfo : EIATTR_INDIRECT_BRANCH_TARGETS
	.align		4
.L_3748:
        /*00d0*/ 	.byte	0x04, 0x34
        /*00d2*/ 	.short	(.L_3750 - .L_3749)


	//   ....[0]....
.L_3749:
        /*00d4*/ 	.word	.L_x_27186@srel
        /*00d8*/ 	.short	0x0
        /*00da*/ 	.short	0x0
        /*00dc*/ 	.word	0x3
        /*00e0*/ 	.word	.L_x_27187@srel
        /*00e4*/ 	.word	.L_x_27188@srel
        /*00e8*/ 	.word	.L_x_27189@srel


	//----- nvinfo : EIATTR_MAX_THREADS
	.align		4
.L_3750:
        /*00ec*/ 	.byte	0x04, 0x05
        /*00ee*/ 	.short	(.L_3752 - .L_3751)
.L_3751:
        /*00f0*/ 	.word	0x00000080
        /*00f4*/ 	.word	0x00000001
        /*00f8*/ 	.word	0x00000001


	//----- nvinfo : EIATTR_CBANK_PARAM_SIZE
	.align		4
.L_3752:
        /*00fc*/ 	.byte	0x03, 0x19
        /*00fe*/ 	.short	0x00e8


	//----- nvinfo : EIATTR_PARAM_CBANK
	.align		4
        /*0100*/ 	.byte	0x04, 0x0a
        /*0102*/ 	.short	(.L_3754 - .L_3753)
	.align		4
.L_3753:
        /*0104*/ 	.word	index@(.nv.constant0._ZN10layer_norm13ln_fwd_kernelINS_13Kernel_traitsIfffffjLj4096ELj1ELj1ELj4ELj16ENS_18Kernel_traits_baseILj4096EfffffjLj128EEEEELb1ELb0ELb0ELb1EEEvNS_9FwdParamsE)
        /*0108*/ 	.short	0x0380
        /*010a*/ 	.short	0x00e8


	//----- nvinfo : EIATTR_SW_WAR
	.align		4
.L_3754:
        /*010c*/ 	.byte	0x04, 0x36
        /*010e*/ 	.short	(.L_3756 - .L_3755)
.L_3755:
        /*0110*/ 	.word	0x00000008
.L_3756:


//--------------------- .nv.info._ZN10layer_norm13ln_fwd_kernelINS_13Kernel_traitsIfffffjLj4096ELj1ELj1ELj4ELj16ENS_18Kernel_traits_baseILj4096EfffffjLj128EEEEELb1ELb0ELb1ELb0EEEvNS_9FwdParamsE --------------------------
	.section	.nv.info._ZN10layer_norm13ln_fwd_kernelINS_13Kernel_traitsIfffffjLj4096ELj1ELj1ELj4ELj16ENS_18Kernel_traits_baseILj4096EfffffjLj128EEEEELb1ELb0ELb1ELb0EEEvNS_9FwdParamsE,"",@"SHT_CUDA_INFO"
	.sectionflags	@""
	.align	4


	//----- nvinfo : EIATTR_CUDA_API_VERSION
	.align		4
        /*0000*/ 	.byte	0x04, 0x37
        /*0002*/ 	.short	(.L_3758 - .L_3757)
.L_3757:
        /*0004*/ 	.word	0x00000082


	//----- nvinfo : EIATTR_KPARAM_INFO
	.align		4
.L_3758:
        /*0008*/ 	.byte	0x04, 0x17
        /*000a*/ 	.short	(.L_3760 - .L_3759)
.L_3759:
        /*000c*/ 	.word	0x00000000
        /*0010*/ 	.short	0x0000
        /*0012*/ 	.short	0x0000
        /*0014*/ 	.byte	0x00, 0xf0, 0xa1, 0x03


	//----- nvinfo : EIATTR_SPARSE_MMA_MASK
	.align		4
.L_3760:
        /*0018*/ 	.byte	0x03, 0x50
        /*001a*/ 	.short	0x0000


	//----- nvinfo : EIATTR_MAXREG_COUNT
	.align		4
        /*001c*/ 	.byte	0x03, 0x1b
        /*001e*/ 	.short	0x00ff


	//----- nvinfo : EIATTR_NUM_BARRIERS
	.align		4
        /*0020*/ 	.byte	0x02, 0x4c
        /*0022*/ 	.byte	0x01
	.zero		1


	//----- nvinfo : EIATTR_MERCURY_ISA_VERSION
	.align		4
        /*0024*/ 	.byte	0x03, 0x5f
        /*0026*/ 	.short	0x0101


	//----- nvinfo : EIATTR_COOP_GROUP_MASK_REGIDS
	.align		4
        /*0028*/ 	.byte	0x04, 0x29
        /*002a*/ 	.short	(.L_3762 - .L_3761)


	//   ....[0]....
.L_3761:
        /*002c*/ 	.word	0xffffffff


	//   ....[1]....
        /*0030*/ 	.word	0xffffffff


	//   ....[2]....
        /*0034*/ 	.word	0xffffffff


	//   ....[3]....
        /*0038*/ 	.word	0xffffffff


	//   ....[4]....
        /*003c*/ 	.word	0xffffffff


	//   ....[5]....
        /*0040*/ 	.word	0xffffffff


	//   ....[6]....
        /*0044*/ 	.word	0xffffffff


	//   ....[7]....
        /*0048*/ 	.word	0xffffffff


	//   ....[8]....
        /*004c*/ 	.word	0xffffffff


	//   ....[9]....
        /*0050*/ 	.word	0xffffffff


	//   ....[10]....
        /*0054*/ 	.word	0xffffffff


	//   ....[11]....
        /*0058*/ 	.word	0xffffffff


	//   ....[12]....
        /*005c*/ 	.word	0xffffffff


	//   ....[13]....
        /*0060*/ 	.word	0xffffffff


	//   ....[14]....
        /*0064*/ 	.word	0xffffffff


	//   ....[15]....
        /*0068*/ 	.word	0xffffffff


	//   ....[16]....
        /*006c*/ 	.word	0xffffffff


	//   ....[17]....
        /*0070*/ 	.word	0xffffffff


	//----- nvinfo : EIATTR_COOP_GROUP_INSTR_OFFSETS
	.align		4
.L_3762:
        /*0074*/ 	.byte	0x04, 0x28
        /*0076*/ 	.short	(.L_3764 - .L_3763)


	//   ....[0]....
.L_3763:
        /*0078*/ 	.word	0x000172f0


	//   ....[1]....
        /*007c*/ 	.word	0x00017310


	//   ....[2]....
        /*0080*/ 	.word	0x00017330


	//   ....[3]....
        /*0084*/ 	.word	0x00017350


	//   ....[4]....
        /*0088*/ 	.word	0x00017370


	//   ....[5]....
        /*008c*/ 	.word	0x000177f0


	//   ....[6]....
        /*0090*/ 	.word	0x00017820


	//   ....[7]....
        /*0094*/ 	.word	0x00017850


	//   ....[8]....
        /*0098*/ 	.word	0x00017880


	//   ....[9]....
        /*009c*/ 	.word	0x000178a0


	//   ....[10]....
        /*00a0*/ 	.word	0x00017970


	//   ....[11]....
        /*00a4*/ 	.word	0x000179b0


	//   ....[12]....
        /*00a8*/ 	.word	0x000179d0


	//   ....[13]....
        /*00ac*/ 	.word	0x00017a70


	//   ....[14]....
        /*00b0*/ 	.word	0x00017b00


	//   ....[15]....
        /*00b4*/ 	.word	0x00017b50


	//   ....[16]....
        /*00b8*/ 	.word	0x00017ba0


	//   ....[17]....
        /*00bc*/ 	.word	0x00017be0


	//----- nvinfo : EIATTR_VRC_CTA_INIT_COUNT
	.align		4
.L_3764:
        /*00c0*/ 	.byte	0x02, 0x4a
	.zero		1
	.zero		1


	//----- nvinfo : EIATTR_EXIT_INSTR_OFFSETS
	.align		4
        /*00c4*/ 	.byte	0x04, 0x1c
        /*00c6*/ 	.short	(.L_3766 - .L_3765)


	//   ....[0]....
.L_3765:
        /*00c8*/ 	.word	0x00000b60


	//   ....[1]....
        /*00cc*/ 	.word	0x00018700


	//----- nvinfo : EIATTR_MAX_THREADS
	.align		4
.L_3766:
        /*00d0*/ 	.byte	0x04, 0x05
        /*00d2*/ 	.short	(.L_3768 - .L_3767)
.L_3767:
        /*00d4*/ 	.word	0x00000080
        /*00d8*/ 	.word	0x00000001
        /*00dc*/ 	.word	0x00000001


	//----- nvinfo : EIATTR_CRS_STACK_SIZE
	.align		4
.L_3768:
        /*00e0*/ 	.byte	0x04, 0x1e
        /*00e2*/ 	.short	(.L_3770 - .L_3769)
.L_3769:
        /*00e4*/ 	.word	0x00000000


	//----- nvinfo : EIATTR_CBANK_PARAM_SIZE
	.align		4
.L_3770:
        /*00e8*/ 	.byte	0x03, 0x19
        /*00ea*/ 	.short	0x00e8


	//----- nvinfo : EIATTR_PARAM_CBANK
	.align		4
        /*00ec*/ 	.byte	0x04, 0x0a
        /*00ee*/ 	.short	(.L_3772 - .L_3771)
	.align		4
.L_3771:
        /*00f0*/ 	.word	index@(.nv.constant0._ZN10layer_norm13ln_fwd_kernelINS_13Kernel_traitsIfffffjLj4096ELj1ELj1ELj4ELj16ENS_18Kernel_traits_baseILj4096EfffffjLj128EEEEELb1ELb0ELb1ELb0EEEvNS_9FwdParamsE)
        /*00f4*/ 	.short	0x0380
        /*00f6*/ 	.short	0x00e8


	//----- nvinfo : EIATTR_SW_WAR
	.align		4
.L_3772:
        /*00f8*/ 	.byte	0x04, 0x36
        /*00fa*/ 	.short	(.L_3774 - .L_3773)
.L_3773:
        /*00fc*/ 	.word	0x00000008
.L_3774:


//--------------------- .nv.info._ZN10layer_norm13ln_fwd_kernelINS_13Kernel_traitsIfffffjLj4096ELj1ELj1ELj4ELj16ENS_18Kernel_traits_baseILj4096EfffffjLj128EEEEELb1ELb0ELb1ELb1EEEvNS_9FwdParamsE --------------------------
	.section	.nv.info._ZN10layer_norm13ln_fwd_kernelINS_13Kernel_traitsIfffffjLj4096ELj1ELj1ELj4ELj16ENS_18Kernel_traits_baseILj4096EfffffjLj128EEEEELb1ELb0ELb1ELb1EEEvNS_9FwdParamsE,"",@"SHT_CUDA_INFO"
	.sectionflags	@""
	.align	4


	//----- nvinfo : EIATTR_CUDA_API_VERSION
	.align		4
        /*0000*/ 	.byte	0x04, 0x37
        /*0002*/ 	.short	(.L_3776 - .L_3775)
.L_3775:
        /*0004*/ 	.word	0x00000082


	//----- nvinfo : EIATTR_KPARAM_INFO
	.align		4
.L_3776:
        /*0008*/ 	.byte	0x04, 0x17
        /*000a*/ 	.short	(.L_3778 - .L_3777)
.L_3777:
        /*000c*/ 	.word	0x00000000
        /*0010*/ 	.short	0x0000
        /*0012*/ 	.short	0x0000
        /*0014*/ 	.byte	0x00, 0xf0, 0xa1, 0x03


	//----- nvinfo : EIATTR_SPARSE_MMA_MASK
	.align		4
.L_3778:
        /*0018*/ 	.byte	0x03, 0x50
        /*001a*/ 	.short	0x0000


	//----- nvinfo : EIATTR_MAXREG_COUNT
	.align		4
        /*001c*/ 	.byte	0x03, 0x1b
        /*001e*/ 	.short	0x00ff


	//----- nvinfo : EIATTR_NUM_BARRIERS
	.align		4
        /*0020*/ 	.byte	0x02, 0x4c
        /*0022*/ 	.byte	0x01
	.zero		1


	//----- nvinfo : EIATTR_MERCURY_ISA_VERSION
	.align		4
        /*0024*/ 	.byte	0x03, 0x5f
        /*0026*/ 	.short	0x0101


	//----- nvinfo : EIATTR_COOP_GROUP_MASK_REGIDS
	.align		4
        /*0028*/ 	.byte	0x04, 0x29
        /*002a*/ 	.short	(.L_3780 - .L_3779)


	//   ....[0]....
.L_3779:
        /*002c*/ 	.word	0xffffffff


	//   ....[1]....
        /*0030*/ 	.word	0xffffffff


	//   ....[2]....
        /*0034*/ 	.word	0xffffffff


	//   ....[3]....
        /*0038*/ 	.word	0xffffffff


	//   ....[4]....
        /*003c*/ 	.word	0xffffffff


	//   ....[5]....
        /*0040*/ 	.word	0xffffffff


	//   ....[6]....
        /*0044*/ 	.word	0xffffffff


	//   ....[7]....
        /*0048*/ 	.word	0xffffffff


	//   ....[8]....
        /*004c*/ 	.word	0xffffffff


	//   ....[9]....
        /*0050*/ 	.word	0xffffffff


	//   ....[10]....
        /*0054*/ 	.word	0xffffffff


	//   ....[11]....
        /*0058*/ 	.word	0xffffffff


	//   ....[12]....
        /*005c*/ 	.word	0xffffffff


	//   ....[13]....
        /*0060*/ 	.word	0xffffffff


	//   ....[14]....
        /*0064*/ 	.word	0xffffffff


	//   ....[15]....
        /*0068*/ 	.word	0xffffffff


	//   ....[16]....
        /*006c*/ 	.word	0xffffffff


	//   ....[17]....
        /*0070*/ 	.word	0xffffffff


	//----- nvinfo : EIATTR_COOP_GROUP_INSTR_OFFSETS
	.align		4
.L_3780:
        /*0074*/ 	.byte	0x04, 0x28
        /*0076*/ 	.short	(.L_3782 - .L_3781)


	//   ....[0]....
.L_3781:
        /*0078*/ 	.word	0x00015c60


	//   ....[1]....
        /*007c*/ 	.word	0x00015c80


	//   ....[2]....
        /*0080*/ 	.word	0x00015ca0


	//   ....[3]....
        /*0084*/ 	.word	0x00015cc0


	//   ....[4]....
        /*0088*/ 	.word	0x00015ce0


	//   ....[5]....
        /*008c*/ 	.word	0x00016110


	//   ....[6]....
        /*0090*/ 	.word	0x00016130


	//   ....[7]....
        /*0094*/ 	.word	0x00016160


	//   ....[8]....
        /*0098*/ 	.word	0x000161a0


	//   ....[9]....
        /*009c*/ 	.word	0x000161e0


	//   ....[10]....
        /*00a0*/ 	.word	0x00016200


	//   ....[11]....
        /*00a4*/ 	.word	0x00016290


	//   ....[12]....
        /*00a8*/ 	.word	0x00016300


	//   ....[13]....
        /*00ac*/ 	.word	0x00016360


	//   ....[14]....
        /*00b0*/ 	.word	0x00016370


	//   ....[15]....
        /*00b4*/ 	.word	0x00016430


	//   ....[16]....
        /*00b8*/ 	.word	0x00016470


	//   ....[17]....
        /*00bc*/ 	.word	0x00016490


	//----- nvinfo : EIATTR_VRC_CTA_INIT_COUNT
	.align		4
.L_3782:
        /*00c0*/ 	.byte	0x02, 0x4a
	.zero		1
	.zero		1


	//----- nvinfo : EIATTR_EXIT_INSTR_OFFSETS
	.align		4
        /*00c4*/ 	.byte	0x04, 0x1c
        /*00c6*/ 	.short	(.L_3784 - .L_3783)


	//   ....[0]....
.L_3783:
        /*00c8*/ 	.word	0x000005f0


	//   ....[1]....
        /*00cc*/ 	.word	0x00016da0


	//----- nvinfo : EIATTR_MAX_THREADS
	.align		4
.L_3784:
        /*00d0*/ 	.byte	0x04, 0x05
        /*00d2*/ 	.short	(.L_3786 - .L_3785)
.L_3785:
        /*00d4*/ 	.word	0x00000080
        /*00d8*/ 	.word	0x00000001
        /*00dc*/ 	.word	0x00000001


	//----- nvinfo : EIATTR_CBANK_PARAM_SIZE
	.align		4
.L_3786:
        /*00e0*/ 	.byte	0x03, 0x19
        /*00e2*/ 	.short	0x00e8


	//----- nvinfo : EIATTR_PARAM_CBANK
	.align		4
        /*00e4*/ 	.byte	0x04, 0x0a
        /*00e6*/ 	.short	(.L_3788 - .L_3787)
	.align		4
.L_3787:
        /*00e8*/ 	.word	index@(.nv.constant0._ZN10layer_norm13ln_fwd_kernelINS_13Kernel_traitsIfffffjLj4096ELj1ELj1ELj4ELj16ENS_18Kernel_traits_baseILj4096EfffffjLj128EEEEELb1ELb0ELb1ELb1EEEvNS_9FwdParamsE)
        /*00ec*/ 	.short	0x0380
        /*00ee*/ 	.short	0x00e8


	//----- nvinfo : EIATTR_SW_WAR
	.align		4
.L_3788:
        /*00f0*/ 	.byte	0x04, 0x36
        /*00f2*/ 	.short	(.L_3790 - .L_3789)
.L_3789:
        /*00f4*/ 	.word	0x00000008
.L_3790:


//--------------------- .nv.info._ZN10layer_norm13ln_fwd_kernelINS_13Kernel_traitsIfffffjLj4096ELj1ELj1ELj4ELj16ENS_18Kernel_traits_baseILj4096EfffffjLj128EEEEELb1ELb1ELb0ELb0EEEvNS_9FwdParamsE --------------------------
	.section	.nv.info._ZN10layer_norm13ln_fwd_kernelINS_13Kernel_traitsIfffffjLj4096ELj1ELj1ELj4ELj16ENS_18Kernel_traits_baseILj4096EfffffjLj128EEEEELb1ELb1ELb0ELb0EEEvNS_9FwdParamsE,"",@"SHT_CUDA_INFO"
	.sectionflags	@""
	.align	4


	//----- nvinfo : EIATTR_CUDA_API_VERSION
	.align		4
        /*0000*/ 	.byte	0x04, 0x37
        /*0002*/ 	.short	(.L_3792 - .L_3791)
.L_3791:
        /*0004*/ 	.word	0x00000082


	//----- nvinfo : EIATTR_KPARAM_INFO
	.align		4
.L_3792:
        /*0008*/ 	.byte	0x04, 0x17
        /*000a*/ 	.short	(.L_3794 - .L_3793)
.L_3793:
        /*000c*/ 	.word	0x00000000
        /*0010*/ 	.short	0x0000
        /*0012*/ 	.short	0x0000
        /*0014*/ 	.byte	0x00, 0xf0, 0xa1, 0x03


	//----- nvinfo : EIATTR_SPARSE_MMA_MASK
	.align		4
.L_3794:
        /*0018*/ 	.byte	0x03, 0x50
        /*001a*/ 	.short	0x0000


	//----- nvinfo : EIATTR_MAXREG_COUNT
	.align		4
        /*001c*/ 	.byte	0x03, 0x1b
        /*001e*/ 	.short	0x00ff


	//----- nvinfo : EIATTR_NUM_BARRIERS
	.align		4
        /*0020*/ 	.byte	0x02, 0x4c
        /*0022*/ 	.byte	0x01
	.zero		1


	//----- nvinfo : EIATTR_MERCURY_ISA_VERSION
	.align		4
        /*0024*/ 	.byte	0x03, 0x5f
        /*0026*/ 	.short	0x0101


	//----- nvinfo : EIATTR_COOP_GROUP_MASK_REGIDS
	.align		4
        /*0028*/ 	.byte	0x04, 0x29
        /*002a*/ 	.short	(.L_3796 - .L_3795)


	//   ....[0]....
.L_3795:
        /*002c*/ 	.word	0xffffffff


	//   ....[1]....
        /*0030*/ 	.word	0xffffffff


	//   ....[2]....
        /*0034*/ 	.word	0xffffffff


	//   ....[3]....
        /*0038*/ 	.word	0xffffffff


	//   ....[4]....
        /*003c*/ 	.word	0xffffffff


	//   ....[5]....
        /*0040*/ 	.word	0xffffffff


	//   ....[6]....
        /*0044*/ 	.word	0xffffffff


	//   ....[7]....
        /*0048*/ 	.word	0xffffffff


	//   ....[8]....
        /*004c*/ 	.word	0xffffffff


	//   ....[9]....
        /*0050*/ 	.word	0xffffffff


	//   ....[10]....
        /*0054*/ 	.word	0xffffffff


	//   ....[11]....
        /*0058*/ 	.word	0xffffffff


	//   ....[12]....
        /*005c*/ 	.word	0xffffffff


	//   ....[13]....
        /*0060*/ 	.word	0xffffffff


	//   ....[14]....
        /*0064*/ 	.word	0xffffffff


	//   ....[15]....
        /*0068*/ 	.word	0xffffffff


	//   ....[16]....
        /*006c*/ 	.word	0xffffffff


	//   ....[17]....
        /*0070*/ 	.word	0xffffffff


	//----- nvinfo : EIATTR_COOP_GROUP_INSTR_OFFSETS
	.align		4
.L_3796:
        /*0074*/ 	.byte	0x04, 0x28
        /*0076*/ 	.short	(.L_3798 - .L_3797)


	//   ....[0]....
.L_3797:
        /*0078*/ 	.word	0x000191c0


	//   ....[1]....
        /*007c*/ 	.word	0x000191e0


	//   ....[2]....
        /*0080*/ 	.word	0x00019200


	//   ....[3]....
        /*0084*/ 	.word	0x00019220


	//   ....[4]....
        /*0088*/ 	.word	0x00019240


	//   ....[5]....
        /*008c*/ 	.word	0x000196b0


	//   ....[6]....
        /*0090*/ 	.word	0x000196d0


	//   ....[7]....
        /*0094*/ 	.word	0x000196f0


	//   ....[8]....
        /*0098*/ 	.word	0x00019710


	//   ....[9]....
        /*009c*/ 	.word	0x00019730


	//   ....[10]....
        /*00a0*/ 	.word	0x000198d0


	//   ....[11]....
        /*00a4*/ 	.word	0x00019910


	//   ....[12]....
        /*00a8*/ 	.word	0x00019950


	//   ....[13]....
        /*00ac*/ 	.word	0x000199a0


	//   ....[14]....
        /*00b0*/ 	.word	0x00019a10


	//   ....[15]....
        /*00b4*/ 	.word	0x00019a80


	//   ....[16]....
        /*00b8*/ 	.word	0x00019b10


	//   ....[17]....
        /*00bc*/ 	.word	0x00019b40


	//----- nvinfo : EIATTR_VRC_CTA_INIT_COUNT
	.align		4
.L_3798:
        /*00c0*/ 	.byte	0x02, 0x4a
	.zero		1
	.zero		1


	//----- nvinfo : EIATTR_EXIT_INSTR_OFFSETS
	.align		4
        /*00c4*/ 	.byte	0x04, 0x1c
        /*00c6*/ 	.short	(.L_3800 - .L_3799)


	//   ....[0]....
.L_3799:
        /*00c8*/ 	.word	0x00000e30


	//   ....[1]....
        /*00cc*/ 	.word	0x0001a620


	//----- nvinfo : EIATTR_INDIRECT_BRANCH_TARGETS
	.align		4
.L_3800:
        /*00d0*/ 	.byte	0x04, 0x34
        /*00d2*/ 	.short	(.L_3802 - .L_3801)


	//   ....[0]....
.L_3801:
        /*00d4*/ 	.word	.L_x_27190@srel
        /*00d8*/ 	.short	0x0
        /*00da*/ 	.short	0x0
        /*00dc*/ 	.word	0x3
        /*00e0*/ 	.word	.L_x_27191@srel
        /*00e4*/ 	.word	.L_x_27192@srel
        /*00e8*/ 	.word	.L_x_27193@srel


	//----- nvinfo : EIATTR_MAX_THREADS
	.align		4
.L_3802:
        /*00ec*/ 	.byte	0x04, 0x05
        /*00ee*/ 	.short	(.L_3804 - .L_3803)
.L_3803:
        /*00f0*/ 	.word	0x00000080
        /*00f4*/ 	.word	0x00000001
        /*00f8*/ 	.word	0x00000001


	//----- nvinfo : EIATTR_CRS_STACK_SIZE
	.align		4
.L_3804:
        /*00fc*/ 	.byte	0x04, 0x1e
        /*00fe*/ 	.short	(.L_3806 - .L_3805)
.L_3805:
        /*0100*/ 	.word	0x00000000


	//----- nvinfo : EIATTR_CBANK_PARAM_SIZE
	.align		4
.L_3806:
        /*0104*/ 	.byte	0x03, 0x19
        /*0106*/ 	.short	0x00e8


	//----- nvinfo : EIATTR_PARAM_CBANK
	.align		4
        /*0108*/ 	.byte	0x04, 0x0a
        /*010a*/ 	.short	(.L_3808 - .L_3807)
	.align		4
.L_3807:
        /*010c*/ 	.word	index@(.nv.constant0._ZN10layer_norm13ln_fwd_kernelINS_13Kernel_traitsIfffffjLj4096ELj1ELj1ELj4ELj16ENS_18Kernel_traits_baseILj4096EfffffjLj128EEEEELb1ELb1ELb0ELb0EEEvNS_9FwdParamsE)
        /*0110*/ 	.short	0x0380
        /*0112*/ 	.short	0x00e8


	//----- nvinfo : EIATTR_SW_WAR
	.align		4
.L_3808:
        /*0114*/ 	.byte	0x04, 0x36
        /*0116*/ 	.short	(.L_3810 - .L_3809)
.L_3809:
        /*0118*/ 	.word	0x00000008
.L_3810:


//--------------------- .nv.info._ZN10layer_norm13ln_fwd_kernelINS_13Kernel_traitsIfffffjLj4096ELj1ELj1ELj4ELj16ENS_18Kernel_traits_baseILj4096EfffffjLj128EEEEELb1ELb1ELb0ELb1EEEvNS_9FwdParamsE --------------------------
	.section	.nv.info._ZN10layer_norm13ln_fwd_kernelINS_13Kernel_traitsIfffffjLj4096ELj1ELj1ELj4ELj16ENS_18Kernel_traits_baseILj4096EfffffjLj128EEEEELb1ELb1ELb0ELb1EEEvNS_9FwdParamsE,"",@"SHT_CUDA_INFO"
	.sectionflags	@""
	.align	4


	//----- nvinfo : EIATTR_CUDA_API_VERSION
	.align		4
        /*0000*/ 	.byte	0x04, 0x37
        /*0002*/ 	.short	(.L_3812 - .L_3811)
.L_3811:
        /*0004*/ 	.word	0x00000082


	//----- nvinfo : EIATTR_KPARAM_INFO
	.align		4
.L_3812:
        /*0008*/ 	.byte	0x04, 0x17
        /*000a*/ 	.short	(.L_3814 - .L_3813)
.L_3813:
        /*000c*/ 	.word	0x00000000
        /*0010*/ 	.short	0x0000
        /*0012*/ 	.short	0x0000
        /*0014*/ 	.byte	0x00, 0xf0, 0xa1, 0x03


	//----- nvinfo : EIATTR_SPARSE_MMA_MASK
	.align		4
.L_3814:
        /*0018*/ 	.byte	0x03, 0x50
        /*001a*/ 	.short	0x0000


	//----- nvinfo : EIATTR_MAXREG_COUNT
	.align		4
        /*001c*/ 	.byte	0x03, 0x1b
        /*001e*/ 	.short	0x00ff


	//----- nvinfo : EIATTR_NUM_BARRIERS
	.align		4
        /*0020*/ 	.byte	0x02, 0x4c
        /*0022*/ 	.byte	0x01
	.zero		1


	//----- nvinfo : EIATTR_MERCURY_ISA_VERSION
	.align		4
        /*0024*/ 	.byte	0x03, 0x5f
        /*0026*/ 	.short	0x0101


	//----- nvinfo : EIATTR_COOP_GROUP_MASK_REGIDS
	.align		4
        /*0028*/ 	.byte	0x04, 0x29
        /*002a*/ 	.short	(.L_3816 - .L_3815)


	//   ....[0]....
.L_3815:
        /*002c*/ 	.word	0xffffffff


	//   ....[1]....
        /*0030*/ 	.word	0xffffffff


	//   ....[2]....
        /*0034*/ 	.word	0xffffffff


	//   ....[3]....
        /*0038*/ 	.word	0xffffffff


	//   ....[4]....
        /*003c*/ 	.word	0xffffffff


	//   ....[5]....
        /*0040*/ 	.word	0xffffffff


	//   ....[6]....
        /*0044*/ 	.word	0xffffffff


	//   ....[7]....
        /*0048*/ 	.word	0xffffffff


	//   ....[8]....
        /*004c*/ 	.word	0xffffffff


	//   ....[9]....
        /*0050*/ 	.word	0xffffffff


	//   ....[10]....
        /*0054*/ 	.word	0xffffffff


	//   ....[11]....
        /*0058*/ 	.word	0xffffffff


	//   ....[12]....
        /*005c*/ 	.word	0xffffffff


	//   ....[13]....
        /*0060*/ 	.word	0xffffffff


	//   ....[14]....
        /*0064*/ 	.word	0xffffffff


	//   ....[15]....
        /*0068*/ 	.word	0xffffffff


	//   ....[16]....
        /*006c*/ 	.word	0xffffffff


	//   ....[17]....
        /*0070*/ 	.word	0xffffffff


	//----- nvinfo : EIATTR_COOP_GROUP_INSTR_OFFSETS
	.align		4
.L_3816:
        /*0074*/ 	.byte	0x04, 0x28
        /*0076*/ 	.short	(.L_3818 - .L_3817)


	//   ....[0]....
.L_3817:
        /*0078*/ 	.word	0x00014560


	//   ....[1]....
        /*007c*/ 	.word	0x00014580


	//   ....[2]....
        /*0080*/ 	.word	0x000145a0


	//   ....[3]....
        /*0084*/ 	.word	0x000145d0


	//   ....[4]....
        /*0088*/ 	.word	0x000145f0


	//   ....[5]....
        /*008c*/ 	.word	0x00014a20


	//   ....[6]....
        /*0090*/ 	.word	0x00014a50


	//   ....[7]....
        /*0094*/ 	.word	0x00014a80


	//   ....[8]....
        /*0098*/ 	.word	0x00014ae0


	//   ....[9]....
        /*009c*/ 	.word	0x00014b10


	//   ....[10]....
        /*00a0*/ 	.word	0x00014cb0


	//   ....[11]....
        /*00a4*/ 	.word	0x00014cf0


	//   ....[12]....
        /*00a8*/ 	.word	0x00014d10


	//   ....[13]....
        /*00ac*/ 	.word	0x00014d60


	//   ....[14]....
        /*00b0*/ 	.word	0x00014e10


	//   ....[15]....
        /*00b4*/ 	.word	0x00014e40


	//   ....[16]....
        /*00b8*/ 	.word	0x00014f10


	//   ....[17]....
        /*00bc*/ 	.word	0x00014f30


	//----- nvinfo : EIATTR_VRC_CTA_INIT_COUNT
	.align		4
.L_3818:
        /*00c0*/ 	.byte	0x02, 0x4a
	.zero		1
	.zero		1


	//----- nvinfo : EIATTR_EXIT_INSTR_OFFSETS
	.align		4
        /*00c4*/ 	.byte	0x04, 0x1c
        /*00c6*/ 	.short	(.L_3820 - .L_3819)


	//   ....[0]....
.L_3819:
        /*00c8*/ 	.word	0x00000740


	//   ....[1]....
        /*00cc*/ 	.word	0x00015740


	//----- nvinfo : EIATTR_INDIRECT_BRANCH_TARGETS
	.align		4
.L_3820:
        /*00d0*/ 	.byte	0x04, 0x34
        /*00d2*/ 	.short	(.L_3822 - .L_3821)


	//   ....[0]....
.L_3821:
        /*00d4*/ 	.word	.L_x_27194@srel
        /*00d8*/ 	.short	0x0
        /*00da*/ 	.short	0x0
        /*00dc*/ 	.word	0x3
        /*00e0*/ 	.word	.L_x_27195@srel
        /*00e4*/ 	.word	.L_x_27196@srel
        /*00e8*/ 	.word	.L_x_27197@srel


	//----- nvinfo : EIATTR_MAX_THREADS
	.align		4
.L_3822:
        /*00ec*/ 	.byte	0x04, 0x05
        /*00ee*/ 	.short	(.L_3824 - .L_3823)
.L_3823:
        /*00f0*/ 	.word	0x00000080
        /*00f4*/ 	.word	0x00000001
        /*00f8*/ 	.word	0x00000001


	//----- nvinfo : EIATTR_CRS_STACK_SIZE
	.align		4
.L_3824:
        /*00fc*/ 	.byte	0x04, 0x1e
        /*00fe*/ 	.short	(.L_3826 - .L_3825)
.L_3825:
        /*0100*/ 	.word	0x00000000


	//----- nvinfo : EIATTR_CBANK_PARAM_SIZE
	.align		4
.L_3826:
        /*0104*/ 	.byte	0x03, 0x19
        /*0106*/ 	.short	0x00e8


	//----- nvinfo : EIATTR_PARAM_CBANK
	.align		4
        /*0108*/ 	.byte	0x04, 0x0a
        /*010a*/ 	.short	(.L_3828 - .L_3827)
	.align		4
.L_3827:
        /*010c*/ 	.word	index@(.nv.constant0._ZN10layer_norm13ln_fwd_kernelINS_13Kernel_traitsIfffffjLj4096ELj1ELj1ELj4ELj16ENS_18Kernel_traits_baseILj4096EfffffjLj128EEEEELb1ELb1ELb0ELb1EEEvNS_9FwdParamsE)
        /*0110*/ 	.short	0x0380
        /*0112*/ 	.short	0x00e8


	//----- nvinfo : EIATTR_SW_WAR
	.align		4
.L_3828:
        /*0114*/ 	.byte	0x04, 0x36
        /*0116*/ 	.short	(.L_3830 - .L_3829)
.L_3829:
        /*0118*/ 	.word	0x00000008
.L_3830:


//--------------------- .nv.info._ZN10layer_norm13ln_fwd_kernelINS_13Kernel_traitsIfffffjLj4096ELj1ELj1ELj4ELj16ENS_18Kernel_traits_baseILj4096EfffffjLj128EEEEELb1ELb1ELb1ELb0EEEvNS_9FwdParamsE --------------------------
	.section	.nv.info._ZN10layer_norm13ln_fwd_kernelINS_13Kernel_traitsIfffffjLj4096ELj1ELj1ELj4ELj16ENS_18Kernel_traits_baseILj4096EfffffjLj128EEEEELb1ELb1ELb1ELb0EEEvNS_9FwdParamsE,"",@"SHT_CUDA_INFO"
	.sectionflags	@""
	.align	4


	//----- nvinfo : EIATTR_CUDA_API_VERSION
	.align		4
        /*0000*/ 	.byte	0x04, 0x37
        /*0002*/ 	.short	(.L_3832 - .L_3831)
.L_3831:
        /*0004*/ 	.word	0x00000082


	//----- nvinfo : EIATTR_KPARAM_INFO
	.align		4
.L_3832:
        /*0008*/ 	.byte	0x04, 0x17
        /*000a*/ 	.short	(.L_3834 - .L_3833)
.L_3833:
        /*000c*/ 	.word	0x00000000
        /*0010*/ 	.short	0x0000
        /*0012*/ 	.short	0x0000
        /*0014*/ 	.byte	0x00, 0xf0, 0xa1, 0x03


	//----- nvinfo : EIATTR_SPARSE_MMA_MASK
	.align		4
.L_3834:
        /*0018*/ 	.byte	0x03, 0x50
        /*001a*/ 	.short	0x0000


	//----- nvinfo : EIATTR_MAXREG_COUNT
	.align		4
        /*001c*/ 	.byte	0x03, 0x1b
        /*001e*/ 	.short	0x00ff


	//----- nvinfo : EIATTR_NUM_BARRIERS
	.align		4
        /*0020*/ 	.byte	0x02, 0x4c
        /*0022*/ 	.byte	0x01
	.zero		1


	//----- nvinfo : EIATTR_ANNOTATIONS
	.align		4
        /*0024*/ 	.byte	0x04, 0x55
        /*0026*/ 	.short	(.L_3836 - .L_3835)


	//   ....[0]....
.L_3835:
        /*0028*/ 	.word	0x00000001
        /*002c*/ 	.byte	0x90, 0x13, 0x00, 0x00, 0x01, 0x00, 0x00, 0x00, 0x50, 0xbc, 0x01, 0x00


	//----- nvinfo : EIATTR_MERCURY_ISA_VERSION
	.align		4
.L_3836:
        /*0038*/ 	.byte	0x03, 0x5f
        /*003a*/ 	.short	0x0101


	//----- nvinfo : EIATTR_COOP_GROUP_MASK_REGIDS
	.align		4
        /*003c*/ 	.byte	0x04, 0x29
        /*003e*/ 	.short	(.L_3838 - .L_3837)


	//   ....[0]....
.L_3837:
        /*0040*/ 	.word	0xffffffff


	//   ....[1]....
        /*0044*/ 	.word	0xffffffff


	//   ....[2]....
        /*0048*/ 	.word	0xffffffff


	//   ....[3]....
        /*004c*/ 	.word	0xffffffff


	//   ....[4]....
        /*0050*/ 	.word	0xffffffff


	//   ....[5]....
        /*0054*/ 	.word	0xffffffff


	//   ....[6]....
        /*0058*/ 	.word	0xffffffff


	//   ....[7]....
        /*005c*/ 	.word	0xffffffff


	//   ....[8]....
        /*0060*/ 	.word	0xffffffff


	//   ....[9]....
        /*0064*/ 	.word	0xffffffff


	//   ....[10]....
        /*0068*/ 	.word	0xffffffff


	//   ....[11]....
        /*006c*/ 	.word	0xffffffff


	//   ....[12]....
        /*0070*/ 	.word	0xffffffff


	//   ....[13]....
        /*0074*/ 	.word	0xffffffff


	//   ....[14]....
        /*0078*/ 	.word	0xffffffff


	//   ....[15]....
        /*007c*/ 	.word	0xffffffff


	//   ....[16]....
        /*0080*/ 	.word	0xffffffff


	//   ....[17]....
        /*0084*/ 	.word	0xffffffff


	//----- nvinfo : EIATTR_COOP_GROUP_INSTR_OFFSETS
	.align		4
.L_3838:
        /*0088*/ 	.byte	0x04, 0x28
        /*008a*/ 	.short	(.L_3840 - .L_3839)


	//   ....[0]....
.L_3839:
        /*008c*/ 	.word	0x0001bf10


	//   ....[1]....
        /*0090*/ 	.word	0x0001bf30


	//   ....[2]....
        /*0094*/ 	.word	0x0001bf50


	//   ....[3]....
        /*0098*/ 	.word	0x0001bf70


	//   ....[4]....
        /*009c*/ 	.word	0x0001bf90


	//   ....[5]....
        /*00a0*/ 	.word	0x0001c400


	//   ....[6]....
        /*00a4*/ 	.word	0x0001c420


	//   ....[7]....
        /*00a8*/ 	.word	0x0001c450


	//   ....[8]....
        /*00ac*/ 	.word	0x0001c480


	//   ....[9]....
        /*00b0*/ 	.word	0x0001c4a0


	//   ....[10]....
        /*00b4*/ 	.word	0x0001c640


	//   ....[11]....
        /*00b8*/ 	.word	0x0001c680


	//   ....[12]....
        /*00bc*/ 	.word	0x0001c6d0


	//   ....[13]....
        /*00c0*/ 	.word	0x0001c720


	//   ....[14]....
        /*00c4*/ 	.word	0x0001c770


	//   ....[15]....
        /*00c8*/ 	.word	0x0001c7b0


	//   ....[16]....
        /*00cc*/ 	.word	0x0001c890


	//   ....[17]....
        /*00d0*/ 	.word	0x0001c8a0


	//----- nvinfo : EIATTR_VRC_CTA_INIT_COUNT
	.align		4
.L_3840:
        /*00d4*/ 	.byte	0x02, 0x4a
	.zero		1
	.zero		1


	//----- nvinfo : EIATTR_EXIT_INSTR_OFFSETS
	.align		4
        /*00d8*/ 	.byte	0x04, 0x1c
        /*00da*/ 	.short	(.L_3842 - .L_3841)


	//   ....[0]....
.L_3841:
        /*00dc*/ 	.word	0x00000e30


	//   ....[1]....
        /*00e0*/ 	.word	0x0001d400


	//----- nvinfo : EIATTR_MAX_THREADS
	.align		4
.L_3842:
        /*00e4*/ 	.byte	0x04, 0x05
        /*00e6*/ 	.short	(.L_3844 - .L_3843)
.L_3843:
        /*00e8*/ 	.word	0x00000080
        /*00ec*/ 	.word	0x00000001
        /*00f0*/ 	.word	0x00000001


	//----- nvinfo : EIATTR_CRS_STACK_SIZE
	.align		4
.L_3844:
        /*00f4*/ 	.byte	0x04, 0x1e
        /*00f6*/ 	.short	(.L_3846 - .L_3845)
.L_3845:
        /*00f8*/ 	.word	0x00000000


	//----- nvinfo : EIATTR_CBANK_PARAM_SIZE
	.align		4
.L_3846:
        /*00fc*/ 	.byte	0x03, 0x19
        /*00fe*/ 	.short	0x00e8


	//----- nvinfo : EIATTR_PARAM_CBANK
	.align		4
        /*0100*/ 	.byte	0x04, 0x0a
        /*0102*/ 	.short	(.L_3848 - .L_3847)
	.align		4
.L_3847:
        /*0104*/ 	.word	index@(.nv.constant0._ZN10layer_norm13ln_fwd_kernelINS_13Kernel_traitsIfffffjLj4096ELj1ELj1ELj4ELj16ENS_18Kernel_traits_baseILj4096EfffffjLj128EEEEELb1ELb1ELb1ELb0EEEvNS_9FwdParamsE)
        /*0108*/ 	.short	0x0380
        /*010a*/ 	.short	0x00e8


	//----- nvinfo : EIATTR_SW_WAR
	.align		4
.L_3848:
        /*010c*/ 	.byte	0x04, 0x36
        /*010e*/ 	.short	(.L_3850 - .L_3849)
.L_3849:
        /*0110*/ 	.word	0x00000008
.L_3850:


//--------------------- .nv.info._ZN10layer_norm13ln_fwd_kernelINS_13Kernel_traitsIfffffjLj4096ELj1ELj1ELj4ELj16ENS_18Kernel_traits_baseILj4096EfffffjLj128EEEEELb1ELb1ELb1ELb1EEEvNS_9FwdParamsE --------------------------
	.section	.nv.info._ZN10layer_norm13ln_fwd_kernelINS_13Kernel_traitsIfffffjLj4096ELj1ELj1ELj4ELj16ENS_18Kernel_traits_baseILj4096EfffffjLj128EEEEELb1ELb1ELb1ELb1EEEvNS_9FwdParamsE,"",@"SHT_CUDA_INFO"
	.sectionflags	@""
	.align	4


	//----- nvinfo : EIATTR_CUDA_API_VERSION
	.align		4
        /*0000*/ 	.byte	0x04, 0x37
        /*0002*/ 	.short	(.L_3852 - .L_3851)
.L_3851:
        /*0004*/ 	.word	0x00000082


	//----- nvinfo : EIATTR_KPARAM_INFO
	.align		4
.L_3852:
        /*0008*/ 	.byte	0x04, 0x17
        /*000a*/ 	.short	(.L_3854 - .L_3853)
.L_3853:
        /*000c*/ 	.word	0x00000000
        /*0010*/ 	.short	0x0000
        /*0012*/ 	.short	0x0000
        /*0014*/ 	.byte	0x00, 0xf0, 0xa1, 0x03


	//----- nvinfo : EIATTR_SPARSE_MMA_MASK
	.align		4
.L_3854:
        /*0018*/ 	.byte	0x03, 0x50
        /*001a*/ 	.short	0x0000


	//----- nvinfo : EIATTR_MAXREG_COUNT
	.align		4
        /*001c*/ 	.byte	0x03, 0x1b
        /*001e*/ 	.short	0x00ff


	//----- nvinfo : EIATTR_NUM_BARRIERS
	.align		4
        /*0020*/ 	.byte	0x02, 0x4c
        /*0022*/ 	.byte	0x01
	.zero		1


	//----- nvinfo : EIATTR_MERCURY_ISA_VERSION
	.align		4
        /*0024*/ 	.byte	0x03, 0x5f
        /*0026*/ 	.short	0x0101


	//----- nvinfo : EIATTR_COOP_GROUP_MASK_REGIDS
	.align		4
        /*0028*/ 	.byte	0x04, 0x29
        /*002a*/ 	.short	(.L_3856 - .L_3855)


	//   ....[0]....
.L_3855:
        /*002c*/ 	.word	0xffffffff


	//   ....[1]....
        /*0030*/ 	.word	0xffffffff


	//   ....[2]....
        /*0034*/ 	.word	0xffffffff


	//   ....[3]....
        /*0038*/ 	.word	0xffffffff


	//   ....[4]....
        /*003c*/ 	.word	0xffffffff


	//   ....[5]....
        /*0040*/ 	.word	0xffffffff


	//   ....[6]....
        /*0044*/ 	.word	0xffffffff


	//   ....[7]....
        /*0048*/ 	.word	0xffffffff


	//   ....[8]....
        /*004c*/ 	.word	0xffffffff


	//   ....[9]....
        /*0050*/ 	.word	0xffffffff


	//   ....[10]....
        /*0054*/ 	.word	0xffffffff


	//   ....[11]....
        /*0058*/ 	.word	0xffffffff


	//   ....[12]....
        /*005c*/ 	.word	0xffffffff


	//   ....[13]....
        /*0060*/ 	.word	0xffffffff


	//   ....[14]....
        /*0064*/ 	.word	0xffffffff


	//   ....[15]....
        /*0068*/ 	.word	0xffffffff


	//   ....[16]....
        /*006c*/ 	.word	0xffffffff


	//   ....[17]....
        /*0070*/ 	.word	0xffffffff


	//----- nvinfo : EIATTR_COOP_GROUP_INSTR_OFFSETS
	.align		4
.L_3856:
        /*0074*/ 	.byte	0x04, 0x28
        /*0076*/ 	.short	(.L_3858 - .L_3857)


	//   ....[0]....
.L_3857:
        /*0078*/ 	.word	0x00015c50


	//   ....[1]....
        /*007c*/ 	.word	0x00015c80


	//   ....[2]....
        /*0080*/ 	.word	0x00015ca0


	//   ....[3]....
        /*0084*/ 	.word	0x00015cc0


	//   ....[4]....
        /*0088*/ 	.word	0x00015ce0


	//   ....[5]....
        /*008c*/ 	.word	0x00016110


	//   ....[6]....
        /*0090*/ 	.word	0x00016130


	//   ....[7]....
        /*0094*/ 	.word	0x00016150


	//   ....[8]....
        /*0098*/ 	.word	0x00016180


	//   ....[9]....
        /*009c*/ 	.word	0x000161b0


	//   ....[10]....
        /*00a0*/ 	.word	0x00016350


	//   ....[11]....
        /*00a4*/ 	.word	0x00016390


	//   ....[12]....
        /*00a8*/ 	.word	0x000163b0


	//   ....[13]....
        /*00ac*/ 	.word	0x00016400


	//   ....[14]....
        /*00b0*/ 	.word	0x000164c0


	//   ....[15]....
        /*00b4*/ 	.word	0x000164f0


	//   ....[16]....
        /*00b8*/ 	.word	0x000165d0


	//   ....[17]....
        /*00bc*/ 	.word	0x000165e0


	//----- nvinfo : EIATTR_VRC_CTA_INIT_COUNT
	.align		4
.L_3858:
        /*00c0*/ 	.byte	0x02, 0x4a
	.zero		1
	.zero		1


	//----- nvinfo : EIATTR_EXIT_INSTR_OFFSETS
	.align		4
        /*00c4*/ 	.byte	0x04, 0x1c
        /*00c6*/ 	.short	(.L_3860 - .L_3859)


	//   ....[0]....
.L_3859:
        /*00c8*/ 	.word	0x00000720


	//   ....[1]....
        /*00cc*/ 	.word	0x00016ed0


	//----- nvinfo : EIATTR_MAX_THREADS
	.align		4
.L_3860:
        /*00d0*/ 	.byte	0x04, 0x05
        /*00d2*/ 	.short	(.L_3862 - .L_3861)
.L_3861:
        /*00d4*/ 	.word	0x00000080
        /*00d8*/ 	.word	0x00000001
        /*00dc*/ 	.word	0x00000001


	//----- nvinfo : EIATTR_CRS_STACK_SIZE
	.align		4
.L_3862:
        /*00e0*/ 	.byte	0x04, 0x1e
        /*00e2*/ 	.short	(.L_3864 - .L_3863)
.L_3863:
        /*00e4*/ 	.word	0x00000000


	//----- nvinfo : EIATTR_CBANK_PARAM_SIZE
	.align		4
.L_3864:
        /*00e8*/ 	.byte	0x03, 0x19
        /*00ea*/ 	.short	0x00e8


	//----- nvinfo : EIATTR_PARAM_CBANK
	.align		4
        /*00ec*/ 	.byte	0x04, 0x0a
        /*00ee*/ 	.short	(.L_3866 - .L_3865)
	.align		4
.L_3865:
        /*00f0*/ 	.word	index@(.nv.constant0._ZN10layer_norm13ln_fwd_kernelINS_13Kernel_traitsIfffffjLj4096ELj1ELj1ELj4ELj16ENS_18Kernel_traits_baseILj4096EfffffjLj128EEEEELb1ELb1ELb1ELb1EEEvNS_9FwdParamsE)
        /*00f4*/ 	.short	0x0380
        /*00f6*/ 	.short	0x00e8


	//----- nvinfo : EIATTR_SW_WAR
	.align		4
.L_3866:
        /*00f8*/ 	.byte	0x04, 0x36
        /*00fa*/ 	.short	(.L_3868 - .L_3867)
.L_3867:
        /*00fc*/ 	.word	0x00000008
.L_3868:


//--------------------- .nv.callgraph             --------------------------
	.section	.nv.callgraph,"",@"SHT_CUDA_CALLGRAPH"
	.align	4
	.sectionentsize	8
	.align		4
        /*0000*/ 	.word	0x00000000
	.align		4
        /*0004*/ 	.word	0xffffffff
	.align		4
        /*0008*/ 	.word	0x00000000
	.align		4
        /*000c*/ 	.word	0xfffffffe
	.align		4
        /*0010*/ 	.word	0x00000000
	.align		4
        /*0014*/ 	.word	0xfffffffd
	.align		4
        /*0018*/ 	.word	0x00000000
	.align		4
        /*001c*/ 	.word	0xfffffffc


//--------------------- .nv.constant4             --------------------------
	.section	.nv.constant4,"a",@progbits
	.align	8
	.align		8
.nv.constant4:
        /*0000*/ 	.dword	precalc_xorwow_matrix
	.align		8
        /*0008*/ 	.dword	precalc_xorwow_offset_matrix
	.align		8
        /*0010*/ 	.dword	mrg32k3aM1
	.align		8
        /*0018*/ 	.dword	mrg32k3aM2
	.align		8
        /*0020*/ 	.dword	mrg32k3aM1SubSeq
	.align		8
        /*0028*/ 	.dword	mrg32k3aM2SubSeq
	.align		8
        /*0030*/ 	.dword	mrg32k3aM1Seq
	.align		8
        /*0038*/ 	.dword	mrg32k3aM2Seq


//--------------------- .nv.constant3             --------------------------
	.section	.nv.constant3,"a",@progbits
	.align	8
.nv.constant3:
	.type		__cr_lgamma_table,@object
	.size		__cr_lgamma_table,(.L_8 - __cr_lgamma_table)
__cr_lgamma_table:
        /*0000*/ 	.byte	0x00, 0x00, 0x00, 0x00, 0x00, 0x00, 0x00, 0x00, 0x00, 0x00, 0x00, 0x00, 0x00, 0x00, 0x00, 0x00
        /*0010*/ 	.byte	0xef, 0x39, 0xfa, 0xfe, 0x42, 0x2e, 0xe6, 0x3f, 0x02, 0x20, 0x2a, 0xfa, 0x0b, 0xab, 0xfc, 0x3f
        /*0020*/ 	.byte	0xf9, 0x2c, 0x92, 0x7c, 0xa7, 0x6c, 0x09, 0x40, 0xc9, 0x79, 0x44, 0x3c, 0x64, 0x26, 0x13, 0x40
        /*0030*/ 	.byte	0xca, 0x01, 0xcf, 0x3a, 0x27, 0x51, 0x1a, 0x40, 0x30, 0xcc, 0x2d, 0xf3, 0xe1, 0x0c, 0x21, 0x40
        /*0040*/ 	.byte	0x0d, 0xb7, 0xfc, 0x82, 0x8e, 0x35, 0x25, 0x40
.L_8:


//--------------------- .nv.constant2._ZN10layer_norm13ln_fwd_kernelINS_13Kernel_traitsI13__nv_bfloat16S2_S2_S2_fjLj4096ELj1ELj1ELj4ELj16ENS_18Kernel_traits_baseILj4096ES2_S2_S2_S2_fjLj128EEEEELb1ELb0ELb0ELb0EEEvNS_9FwdParamsE --------------------------
	.section	.nv.constant2._ZN10layer_norm13ln_fwd_kernelINS_13Kernel_traitsI13__nv_bfloat16S2_S2_S2_fjLj4096ELj1ELj1ELj4ELj16ENS_18Kernel_traits_baseILj4096ES2_S2_S2_S2_fjLj128EEEEELb1ELb0ELb0ELb0EEEvNS_9FwdParamsE,"a",@progbits
	.sectionflags	@""
	.align	4
.nv.constant2._ZN10layer_norm13ln_fwd_kernelINS_13Kernel_traitsI13__nv_bfloat16S2_S2_S2_fjLj4096ELj1ELj1ELj4ELj16ENS_18Kernel_traits_baseILj4096ES2_S2_S2_S2_fjLj128EEEEELb1ELb0ELb0ELb0EEEvNS_9FwdParamsE:
        /*0000*/ 	.byte	0xd0, 0x11, 0x00, 0x00, 0x10, 0x12, 0x00, 0x00, 0x90, 0x11, 0x00, 0x00


//--------------------- .nv.constant2._ZN10layer_norm13ln_fwd_kernelINS_13Kernel_traitsI13__nv_bfloat16S2_S2_S2_fjLj4096ELj1ELj1ELj4ELj16ENS_18Kernel_traits_baseILj4096ES2_S2_S2_S2_fjLj128EEEEELb1ELb0ELb0ELb1EEEvNS_9FwdParamsE --------------------------
	.section	.nv.constant2._ZN10layer_norm13ln_fwd_kernelINS_13Kernel_traitsI13__nv_bfloat16S2_S2_S2_fjLj4096ELj1ELj1ELj4ELj16ENS_18Kernel_traits_baseILj4096ES2_S2_S2_S2_fjLj128EEEEELb1ELb0ELb0ELb1EEEvNS_9FwdParamsE,"a",@progbits
	.sectionflags	@""
	.align	4
.nv.constant2._ZN10layer_norm13ln_fwd_kernelINS_13Kernel_traitsI13__nv_bfloat16S2_S2_S2_fjLj4096ELj1ELj1ELj4ELj16ENS_18Kernel_traits_baseILj4096ES2_S2_S2_S2_fjLj128EEEEELb1ELb0ELb0ELb1EEEvNS_9FwdParamsE:
        /*0000*/ 	.byte	0x80, 0x0f, 0x00, 0x00, 0xc0, 0x0f, 0x00, 0x00, 0x40, 0x0f, 0x00, 0x00


//--------------------- .nv.constant2._ZN10layer_norm13ln_fwd_kernelINS_13Kernel_traitsI13__nv_bfloat16S2_S2_S2_fjLj4096ELj1ELj1ELj4ELj16ENS_18Kernel_traits_baseILj4096ES2_S2_S2_S2_fjLj128EEEEELb1ELb1ELb0ELb0EEEvNS_9FwdParamsE --------------------------
	.section	.nv.constant2._ZN10layer_norm13ln_fwd_kernelINS_13Kernel_traitsI13__nv_bfloat16S2_S2_S2_fjLj4096ELj1ELj1ELj4ELj16ENS_18Kernel_traits_baseILj4096ES2_S2_S2_S2_fjLj128EEEEELb1ELb1ELb0ELb0EEEvNS_9FwdParamsE,"a",@progbits
	.sectionflags	@""
	.align	4
.nv.constant2._ZN10layer_norm13ln_fwd_kernelINS_13Kernel_traitsI13__nv_bfloat16S2_S2_S2_fjLj4096ELj1ELj1ELj4ELj16ENS_18Kernel_traits_baseILj4096ES2_S2_S2_S2_fjLj128EEEEELb1ELb1ELb0ELb0EEEvNS_9FwdParamsE:
        /*0000*/ 	.byte	0x30, 0x13, 0x00, 0x00, 0x70, 0x13, 0x00, 0x00, 0xf0, 0x12, 0x00, 0x00


//--------------------- .nv.constant2._ZN10layer_norm13ln_fwd_kernelINS_13Kernel_traitsI13__nv_bfloat16S2_S2_S2_fjLj4096ELj1ELj1ELj4ELj16ENS_18Kernel_traits_baseILj4096ES2_S2_S2_S2_fjLj128EEEEELb1ELb1ELb0ELb1EEEvNS_9FwdParamsE --------------------------
	.section	.nv.constant2._ZN10layer_norm13ln_fwd_kernelINS_13Kernel_traitsI13__nv_bfloat16S2_S2_S2_fjLj4096ELj1ELj1ELj4ELj16ENS_18Kernel_traits_baseILj4096ES2_S2_S2_S2_fjLj128EEEEELb1ELb1ELb0ELb1EEEvNS_9FwdParamsE,"a",@progbits
	.sectionflags	@""
	.align	4
.nv.constant2._ZN10layer_norm13ln_fwd_kernelINS_13Kernel_traitsI13__nv_bfloat16S2_S2_S2_fjLj4096ELj1ELj1ELj4ELj16ENS_18Kernel_traits_baseILj4096ES2_S2_S2_S2_fjLj128EEEEELb1ELb1ELb0ELb1EEEvNS_9FwdParamsE:
        /*0000*/ 	.byte	0xd0, 0x0e, 0x00, 0x00, 0x10, 0x0f, 0x00, 0x00, 0x90, 0x0e, 0x00, 0x00


//--------------------- .nv.constant2._ZN10layer_norm13ln_fwd_kernelINS_13Kernel_traitsI6__halfS2_S2_S2_fjLj4096ELj1ELj1ELj4ELj16ENS_18Kernel_traits_baseILj4096ES2_S2_S2_S2_fjLj128EEEEELb1ELb0ELb0ELb0EEEvNS_9FwdParamsE --------------------------
	.section	.nv.constant2._ZN10layer_norm13ln_fwd_kernelINS_13Kernel_traitsI6__halfS2_S2_S2_fjLj4096ELj1ELj1ELj4ELj16ENS_18Kernel_traits_baseILj4096ES2_S2_S2_S2_fjLj128EEEEELb1ELb0ELb0ELb0EEEvNS_9FwdParamsE,"a",@progbits
	.sectionflags	@""
	.align	4
.nv.constant2._ZN10layer_norm13ln_fwd_kernelINS_13Kernel_traitsI6__halfS2_S2_S2_fjLj4096ELj1ELj1ELj4ELj16ENS_18Kernel_traits_baseILj4096ES2_S2_S2_S2_fjLj128EEEEELb1ELb0ELb0ELb0EEEvNS_9FwdParamsE:
        /*0000*/ 	.byte	0xf0, 0x0f, 0x00, 0x00, 0x30, 0x10, 0x00, 0x00, 0xb0, 0x0f, 0x00, 0x00


//--------------------- .nv.constant2._ZN10layer_norm13ln_fwd_kernelINS_13Kernel_traitsI6__halfS2_S2_S2_fjLj4096ELj1ELj1ELj4ELj16ENS_18Kernel_traits_baseILj4096ES2_S2_S2_S2_fjLj128EEEEELb1ELb0ELb0ELb1EEEvNS_9FwdParamsE --------------------------
	.section	.nv.constant2._ZN10layer_norm13ln_fwd_kernelINS_13Kernel_traitsI6__halfS2_S2_S2_fjLj4096ELj1ELj1ELj4ELj16ENS_18Kernel_traits_baseILj4096ES2_S2_S2_S2_fjLj128EEEEELb1ELb0ELb0ELb1EEEvNS_9FwdParamsE,"a",@progbits
	.sectionflags	@""
	.align	4
.nv.constant2._ZN10layer_norm13ln_fwd_kernelINS_13Kernel_traitsI6__halfS2_S2_S2_fjLj4096ELj1ELj1ELj4ELj16ENS_18Kernel_traits_baseILj4096ES2_S2_S2_S2_fjLj128EEEEELb1ELb0ELb0ELb1EEEvNS_9FwdParamsE:
        /*0000*/ 	.byte	0x70, 0x0d, 0x00, 0x00, 0xb0, 0x0d, 0x00, 0x00, 0x30, 0x0d, 0x00, 0x00


//--------------------- .nv.constant2._ZN10layer_norm13ln_fwd_kernelINS_13Kernel_traitsI6__halfS2_S2_S2_fjLj4096ELj1ELj1ELj4ELj16ENS_18Kernel_traits_baseILj4096ES2_S2_S2_S2_fjLj128EEEEELb1ELb1ELb0ELb0EEEvNS_9FwdParamsE --------------------------
	.section	.nv.constant2._ZN10layer_norm13ln_fwd_kernelINS_13Kernel_traitsI6__halfS2_S2_S2_fjLj4096ELj1ELj1ELj4ELj16ENS_18Kernel_traits_baseILj4096ES2_S2_S2_S2_fjLj128EEEEELb1ELb1ELb0ELb0EEEvNS_9FwdParamsE,"a",@progbits
	.sectionflags	@""
	.align	4
.nv.constant2._ZN10layer_norm13ln_fwd_kernelINS_13Kernel_traitsI6__halfS2_S2_S2_fjLj4096ELj1ELj1ELj4ELj16ENS_18Kernel_traits_baseILj4096ES2_S2_S2_S2_fjLj128EEEEELb1ELb1ELb0ELb0EEEvNS_9FwdParamsE:
        /*0000*/ 	.byte	0x90, 0x11, 0x00, 0x00, 0xd0, 0x11, 0x00, 0x00, 0x50, 0x11, 0x00, 0x00


//--------------------- .nv.constant2._ZN10layer_norm13ln_fwd_kernelINS_13Kernel_traitsI6__halfS2_S2_S2_fjLj4096ELj1ELj1ELj4ELj16ENS_18Kernel_traits_baseILj4096ES2_S2_S2_S2_fjLj128EEEEELb1ELb1ELb0ELb1EEEvNS_9FwdParamsE --------------------------
	.section	.nv.constant2._ZN10layer_norm13ln_fwd_kernelINS_13Kernel_traitsI6__halfS2_S2_S2_fjLj4096ELj1ELj1ELj4ELj16ENS_18Kernel_traits_baseILj4096ES2_S2_S2_S2_fjLj128EEEEELb1ELb1ELb0ELb1EEEvNS_9FwdParamsE,"a",@progbits
	.sectionflags	@""
	.align	4
.nv.constant2._ZN10layer_norm13ln_fwd_kernelINS_13Kernel_traitsI6__halfS2_S2_S2_fjLj4096ELj1ELj1ELj4ELj16ENS_18Kernel_traits_baseILj4096ES2_S2_S2_S2_fjLj128EEEEELb1ELb1ELb0ELb1EEEvNS_9FwdParamsE:
        /*0000*/ 	.byte	0x40, 0x10, 0x00, 0x00, 0x80, 0x10, 0x00, 0x00, 0x00, 0x10, 0x00, 0x00


//--------------------- .nv.constant2._ZN10layer_norm13ln_fwd_kernelINS_13Kernel_traitsIf13__nv_bfloat16S2_S2_fjLj4096ELj1ELj1ELj4ELj16ENS_18Kernel_traits_baseILj4096EfS2_S2_S2_fjLj128EEEEELb1ELb0ELb0ELb0EEEvNS_9FwdParamsE --------------------------
	.section	.nv.constant2._ZN10layer_norm13ln_fwd_kernelINS_13Kernel_traitsIf13__nv_bfloat16S2_S2_fjLj4096ELj1ELj1ELj4ELj16ENS_18Kernel_traits_baseILj4096EfS2_S2_S2_fjLj128EEEEELb1ELb0ELb0ELb0EEEvNS_9FwdParamsE,"a",@progbits
	.sectionflags	@""
	.align	4
.nv.constant2._ZN10layer_norm13ln_fwd_kernelINS_13Kernel_traitsIf13__nv_bfloat16S2_S2_fjLj4096ELj1ELj1ELj4ELj16ENS_18Kernel_traits_baseILj4096EfS2_S2_S2_fjLj128EEEEELb1ELb0ELb0ELb0EEEvNS_9FwdParamsE:
        /*0000*/ 	.byte	0x50, 0x11, 0x00, 0x00, 0x90, 0x11, 0x00, 0x00, 0x10, 0x11, 0x00, 0x00


//--------------------- .nv.constant2._ZN10layer_norm13ln_fwd_kernelINS_13Kernel_traitsIf13__nv_bfloat16S2_S2_fjLj4096ELj1ELj1ELj4ELj16ENS_18Kernel_traits_baseILj4096EfS2_S2_S2_fjLj128EEEEELb1ELb0ELb0ELb1EEEvNS_9FwdParamsE --------------------------
	.section	.nv.constant2._ZN10layer_norm13ln_fwd_kernelINS_13Kernel_traitsIf13__nv_bfloat16S2_S2_fjLj4096ELj1ELj1ELj4ELj16ENS_18Kernel_traits_baseILj4096EfS2_S2_S2_fjLj128EEEEELb1ELb0ELb0ELb1EEEvNS_9FwdParamsE,"a",@progbits
	.sectionflags	@""
	.align	4
.nv.constant2._ZN10layer_norm13ln_fwd_kernelINS_13Kernel_traitsIf13__nv_bfloat16S2_S2_fjLj4096ELj1ELj1ELj4ELj16ENS_18Kernel_traits_baseILj4096EfS2_S2_S2_fjLj128EEEEELb1ELb0ELb0ELb1EEEvNS_9FwdParamsE:
        /*0000*/ 	.byte	0x40, 0x0d, 0x00, 0x00, 0x80, 0x0d, 0x00, 0x00, 0x00, 0x0d, 0x00, 0x00


//--------------------- .nv.constant2._ZN10layer_norm13ln_fwd_kernelINS_13Kernel_traitsIf13__nv_bfloat16S2_S2_fjLj4096ELj1ELj1ELj4ELj16ENS_18Kernel_traits_baseILj4096EfS2_S2_S2_fjLj128EEEEELb1ELb1ELb0ELb0EEEvNS_9FwdParamsE --------------------------
	.section	.nv.constant2._ZN10layer_norm13ln_fwd_kernelINS_13Kernel_traitsIf13__nv_bfloat16S2_S2_fjLj4096ELj1ELj1ELj4ELj16ENS_18Kernel_traits_baseILj4096EfS2_S2_S2_fjLj128EEEEELb1ELb1ELb0ELb0EEEvNS_9FwdParamsE,"a",@progbits
	.sectionflags	@""
	.align	4
.nv.constant2._ZN10layer_norm13ln_fwd_kernelINS_13Kernel_traitsIf13__nv_bfloat16S2_S2_fjLj4096ELj1ELj1ELj4ELj16ENS_18Kernel_traits_baseILj4096EfS2_S2_S2_fjLj128EEEEELb1ELb1ELb0ELb0EEEvNS_9FwdParamsE:
        /*0000*/ 	.byte	0x10, 0x13, 0x00, 0x00, 0x50, 0x13, 0x00, 0x00, 0xd0, 0x12, 0x00, 0x00


//--------------------- .nv.constant2._ZN10layer_norm13ln_fwd_kernelINS_13Kernel_traitsIf13__nv_bfloat16S2_S2_fjLj4096ELj1ELj1ELj4ELj16ENS_18Kernel_traits_baseILj4096EfS2_S2_S2_fjLj128EEEEELb1ELb1ELb0ELb1EEEvNS_9FwdParamsE --------------------------
	.section	.nv.constant2._ZN10layer_norm13ln_fwd_kernelINS_13Kernel_traitsIf13__nv_bfloat16S2_S2_fjLj4096ELj1ELj1ELj4ELj16ENS_18Kernel_traits_baseILj4096EfS2_S2_S2_fjLj128EEEEELb1ELb1ELb0ELb1EEEvNS_9FwdParamsE,"a",@progbits
	.sectionflags	@""
	.align	4
.nv.constant2._ZN10layer_norm13ln_fwd_kernelINS_13Kernel_traitsIf13__nv_bfloat16S2_S2_fjLj4096ELj1ELj1ELj4ELj16ENS_18Kernel_traits_baseILj4096EfS2_S2_S2_fjLj128EEEEELb1ELb1ELb0ELb1EEEvNS_9FwdParamsE:
        /*0000*/ 	.byte	0xd0, 0x0e, 0x00, 0x00, 0x10, 0x0f, 0x00, 0x00, 0x90, 0x0e, 0x00, 0x00


//--------------------- .nv.constant2._ZN10layer_norm13ln_fwd_kernelINS_13Kernel_traitsI13__nv_bfloat16S2_fS2_fjLj4096ELj1ELj1ELj4ELj16ENS_18Kernel_traits_baseILj4096ES2_S2_fS2_fjLj128EEEEELb1ELb0ELb0ELb0EEEvNS_9FwdParamsE --------------------------
	.section	.nv.constant2._ZN10layer_norm13ln_fwd_kernelINS_13Kernel_traitsI13__nv_bfloat16S2_fS2_fjLj4096ELj1ELj1ELj4ELj16ENS_18Kernel_traits_baseILj4096ES2_S2_fS2_fjLj128EEEEELb1ELb0ELb0ELb0EEEvNS_9FwdParamsE,"a",@progbits
	.sectionflags	@""
	.align	4
.nv.constant2._ZN10layer_norm13ln_fwd_kernelINS_13Kernel_traitsI13__nv_bfloat16S2_fS2_fjLj4096ELj1ELj1ELj4ELj16ENS_18Kernel_traits_baseILj4096ES2_S2_fS2_fjLj128EEEEELb1ELb0ELb0ELb0EEEvNS_9FwdParamsE:
        /*0000*/ 	.byte	0xe0, 0x11, 0x00, 0x00, 0x20, 0x12, 0x00, 0x00, 0xa0, 0x11, 0x00, 0x00


//--------------------- .nv.constant2._ZN10layer_norm13ln_fwd_kernelINS_13Kernel_traitsI13__nv_bfloat16S2_fS2_fjLj4096ELj1ELj1ELj4ELj16ENS_18Kernel_traits_baseILj4096ES2_S2_fS2_fjLj128EEEEELb1ELb0ELb0ELb1EEEvNS_9FwdParamsE --------------------------
	.section	.nv.constant2._ZN10layer_norm13ln_fwd_kernelINS_13Kernel_traitsI13__nv_bfloat16S2_fS2_fjLj4096ELj1ELj1ELj4ELj16ENS_18Kernel_traits_baseILj4096ES2_S2_fS2_fjLj128EEEEELb1ELb0ELb0ELb1EEEvNS_9FwdParamsE,"a",@progbits
	.sectionflags	@""
	.align	4
.nv.constant2._ZN10layer_norm13ln_fwd_kernelINS_13Kernel_traitsI13__nv_bfloat16S2_fS2_fjLj4096ELj1ELj1ELj4ELj16ENS_18Kernel_traits_baseILj4096ES2_S2_fS2_fjLj128EEEEELb1ELb0ELb0ELb1EEEvNS_9FwdParamsE:
        /*0000*/ 	.byte	0x30, 0x0f, 0x00, 0x00, 0x70, 0x0f, 0x00, 0x00, 0xf0, 0x0e, 0x00, 0x00


//--------------------- .nv.constant2._ZN10layer_norm13ln_fwd_kernelINS_13Kernel_traitsI13__nv_bfloat16S2_fS2_fjLj4096ELj1ELj1ELj4ELj16ENS_18Kernel_traits_baseILj4096ES2_S2_fS2_fjLj128EEEEELb1ELb1ELb0ELb0EEEvNS_9FwdParamsE --------------------------
	.section	.nv.constant2._ZN10layer_norm13ln_fwd_kernelINS_13Kernel_traitsI13__nv_bfloat16S2_fS2_fjLj4096ELj1ELj1ELj4ELj16ENS_18Kernel_traits_baseILj4096ES2_S2_fS2_fjLj128EEEEELb1ELb1ELb0ELb0EEEvNS_9FwdParamsE,"a",@progbits
	.sectionflags	@""
	.align	4
.nv.constant2._ZN10layer_norm13ln_fwd_kernelINS_13Kernel_traitsI13__nv_bfloat16S2_fS2_fjLj4096ELj1ELj1ELj4ELj16ENS_18Kernel_traits_baseILj4096ES2_S2_fS2_fjLj128EEEEELb1ELb1ELb0ELb0EEEvNS_9FwdParamsE:
        /*0000*/ 	.byte	0xa0, 0x13, 0x00, 0x00, 0xe0, 0x13, 0x00, 0x00, 0x60, 0x13, 0x00, 0x00


//--------------------- .nv.constant2._ZN10layer_norm13ln_fwd_kernelINS_13Kernel_traitsI13__nv_bfloat16S2_fS2_fjLj4096ELj1ELj1ELj4ELj16ENS_18Kernel_traits_baseILj4096ES2_S2_fS2_fjLj128EEEEELb1ELb1ELb0ELb1EEEvNS_9FwdParamsE --------------------------
	.section	.nv.constant2._ZN10layer_norm13ln_fwd_kernelINS_13Kernel_traitsI13__nv_bfloat16S2_fS2_fjLj4096ELj1ELj1ELj4ELj16ENS_18Kernel_traits_baseILj4096ES2_S2_fS2_fjLj128EEEEELb1ELb1ELb0ELb1EEEvNS_9FwdParamsE,"a",@progbits
	.sectionflags	@""
	.align	4
.nv.constant2._ZN10layer_norm13ln_fwd_kernelINS_13Kernel_traitsI13__nv_bfloat16S2_fS2_fjLj4096ELj1ELj1ELj4ELj16ENS_18Kernel_traits_baseILj4096ES2_S2_fS2_fjLj128EEEEELb1ELb1ELb0ELb1EEEvNS_9FwdParamsE:
        /*0000*/ 	.byte	0x80, 0x12, 0x00, 0x00, 0xc0, 0x12, 0x00, 0x00, 0x40, 0x12, 0x00, 0x00


//--------------------- .nv.constant2._ZN10layer_norm13ln_fwd_kernelINS_13Kernel_traitsIf13__nv_bfloat16fS2_fjLj4096ELj1ELj1ELj4ELj16ENS_18Kernel_traits_baseILj4096EfS2_fS2_fjLj128EEEEELb1ELb0ELb0ELb0EEEvNS_9FwdParamsE --------------------------
	.section	.nv.constant2._ZN10layer_norm13ln_fwd_kernelINS_13Kernel_traitsIf13__nv_bfloat16fS2_fjLj4096ELj1ELj1ELj4ELj16ENS_18Kernel_traits_baseILj4096EfS2_fS2_fjLj128EEEEELb1ELb0ELb0ELb0EEEvNS_9FwdParamsE,"a",@progbits
	.sectionflags	@""
	.align	4
.nv.constant2._ZN10layer_norm13ln_fwd_kernelINS_13Kernel_traitsIf13__nv_bfloat16fS2_fjLj4096ELj1ELj1ELj4ELj16ENS_18Kernel_traits_baseILj4096EfS2_fS2_fjLj128EEEEELb1ELb0ELb0ELb0EEEvNS_9FwdParamsE:
        /*0000*/ 	.byte	0x10, 0x11, 0x00, 0x00, 0x50, 0x11, 0x00, 0x00, 0xd0, 0x10, 0x00, 0x00


//--------------------- .nv.constant2._ZN10layer_norm13ln_fwd_kernelINS_13Kernel_traitsIf13__nv_bfloat16fS2_fjLj4096ELj1ELj1ELj4ELj16ENS_18Kernel_traits_baseILj4096EfS2_fS2_fjLj128EEEEELb1ELb0ELb0ELb1EEEvNS_9FwdParamsE --------------------------
	.section	.nv.constant2._ZN10layer_norm13ln_fwd_kernelINS_13Kernel_traitsIf13__nv_bfloat16fS2_fjLj4096ELj1ELj1ELj4ELj16ENS_18Kernel_traits_baseILj4096EfS2_fS2_fjLj128EEEEELb1ELb0ELb0ELb1EEEvNS_9FwdParamsE,"a",@progbits
	.sectionflags	@""
	.align	4
.nv.constant2._ZN10layer_norm13ln_fwd_kernelINS_13Kernel_traitsIf13__nv_bfloat16fS2_fjLj4096ELj1ELj1ELj4ELj16ENS_18Kernel_traits_baseILj4096EfS2_fS2_fjLj128EEEEELb1ELb0ELb0ELb1EEEvNS_9FwdParamsE:
        /*0000*/ 	.byte	0x30, 0x0d, 0x00, 0x00, 0x70, 0x0d, 0x00, 0x00, 0xf0, 0x0c, 0x00, 0x00


//--------------------- .nv.constant2._ZN10layer_norm13ln_fwd_kernelINS_13Kernel_traitsIf13__nv_bfloat16fS2_fjLj4096ELj1ELj1ELj4ELj16ENS_18Kernel_traits_baseILj4096EfS2_fS2_fjLj128EEEEELb1ELb1ELb0ELb0EEEvNS_9FwdParamsE --------------------------
	.section	.nv.constant2._ZN10layer_norm13ln_fwd_kernelINS_13Kernel_traitsIf13__nv_bfloat16fS2_fjLj4096ELj1ELj1ELj4ELj16ENS_18Kernel_traits_baseILj4096EfS2_fS2_fjLj128EEEEELb1ELb1ELb0ELb0EEEvNS_9FwdParamsE,"a",@progbits
	.sectionflags	@""
	.align	4
.nv.constant2._ZN10layer_norm13ln_fwd_kernelINS_13Kernel_traitsIf13__nv_bfloat16fS2_fjLj4096ELj1ELj1ELj4ELj16ENS_18Kernel_traits_baseILj4096EfS2_fS2_fjLj128EEEEELb1ELb1ELb0ELb0EEEvNS_9FwdParamsE:
        /*0000*/ 	.byte	0x20, 0x13, 0x00, 0x00, 0x60, 0x13, 0x00, 0x00, 0xe0, 0x12, 0x00, 0x00


//--------------------- .nv.constant2._ZN10layer_norm13ln_fwd_kernelINS_13Kernel_traitsIf13__nv_bfloat16fS2_fjLj4096ELj1ELj1ELj4ELj16ENS_18Kernel_traits_baseILj4096EfS2_fS2_fjLj128EEEEELb1ELb1ELb0ELb1EEEvNS_9FwdParamsE --------------------------
	.section	.nv.constant2._ZN10layer_norm13ln_fwd_kernelINS_13Kernel_traitsIf13__nv_bfloat16fS2_fjLj4096ELj1ELj1ELj4ELj16ENS_18Kernel_traits_baseILj4096EfS2_fS2_fjLj128EEEEELb1ELb1ELb0ELb1EEEvNS_9FwdParamsE,"a",@progbits
	.sectionflags	@""
	.align	4
.nv.constant2._ZN10layer_norm13ln_fwd_kernelINS_13Kernel_traitsIf13__nv_bfloat16fS2_fjLj4096ELj1ELj1ELj4ELj16ENS_18Kernel_traits_baseILj4096EfS2_fS2_fjLj128EEEEELb1ELb1ELb0ELb1EEEvNS_9FwdParamsE:
        /*0000*/ 	.byte	0x20, 0x0f, 0x00, 0x00, 0x60, 0x0f, 0x00, 0x00, 0xe0, 0x0e, 0x00, 0x00


//--------------------- .nv.constant2._ZN10layer_norm13ln_fwd_kernelINS_13Kernel_traitsIf6__halfS2_S2_fjLj4096ELj1ELj1ELj4ELj16ENS_18Kernel_traits_baseILj4096EfS2_S2_S2_fjLj128EEEEELb1ELb0ELb0ELb0EEEvNS_9FwdParamsE --------------------------
	.section	.nv.constant2._ZN10layer_norm13ln_fwd_kernelINS_13Kernel_traitsIf6__halfS2_S2_fjLj4096ELj1ELj1ELj4ELj16ENS_18Kernel_traits_baseILj4096EfS2_S2_S2_fjLj128EEEEELb1ELb0ELb0ELb0EEEvNS_9FwdParamsE,"a",@progbits
	.sectionflags	@""
	.align	4
.nv.constant2._ZN10layer_norm13ln_fwd_kernelINS_13Kernel_traitsIf6__halfS2_S2_fjLj4096ELj1ELj1ELj4ELj16ENS_18Kernel_traits_baseILj4096EfS2_S2_S2_fjLj128EEEEELb1ELb0ELb0ELb0EEEvNS_9FwdParamsE:
        /*0000*/ 	.byte	0x20, 0x11, 0x00, 0x00, 0x60, 0x11, 0x00, 0x00, 0xe0, 0x10, 0x00, 0x00


//--------------------- .nv.constant2._ZN10layer_norm13ln_fwd_kernelINS_13Kernel_traitsIf6__halfS2_S2_fjLj4096ELj1ELj1ELj4ELj16ENS_18Kernel_traits_baseILj4096EfS2_S2_S2_fjLj128EEEEELb1ELb0ELb0ELb1EEEvNS_9FwdParamsE --------------------------
	.section	.nv.constant2._ZN10layer_norm13ln_fwd_kernelINS_13Kernel_traitsIf6__halfS2_S2_fjLj4096ELj1ELj1ELj4ELj16ENS_18Kernel_traits_baseILj4096EfS2_S2_S2_fjLj128EEEEELb1ELb0ELb0ELb1EEEvNS_9FwdParamsE,"a",@progbits
	.sectionflags	@""
	.align	4
.nv.constant2._ZN10layer_norm13ln_fwd_kernelINS_13Kernel_traitsIf6__halfS2_S2_fjLj4096ELj1ELj1ELj4ELj16ENS_18Kernel_traits_baseILj4096EfS2_S2_S2_fjLj128EEEEELb1ELb0ELb0ELb1EEEvNS_9FwdParamsE:
        /*0000*/ 	.byte	0x50, 0x0d, 0x00, 0x00, 0x90, 0x0d, 0x00, 0x00, 0x10, 0x0d, 0x00, 0x00


//--------------------- .nv.constant2._ZN10layer_norm13ln_fwd_kernelINS_13Kernel_traitsIf6__halfS2_S2_fjLj4096ELj1ELj1ELj4ELj16ENS_18Kernel_traits_baseILj4096EfS2_S2_S2_fjLj128EEEEELb1ELb1ELb0ELb0EEEvNS_9FwdParamsE --------------------------
	.section	.nv.constant2._ZN10layer_norm13ln_fwd_kernelINS_13Kernel_traitsIf6__halfS2_S2_fjLj4096ELj1ELj1ELj4ELj16ENS_18Kernel_traits_baseILj4096EfS2_S2_S2_fjLj128EEEEELb1ELb1ELb0ELb0EEEvNS_9FwdParamsE,"a",@progbits
	.sectionflags	@""
	.align	4
.nv.constant2._ZN10layer_norm13ln_fwd_kernelINS_13Kernel_traitsIf6__halfS2_S2_fjLj4096ELj1ELj1ELj4ELj16ENS_18Kernel_traits_baseILj4096EfS2_S2_S2_fjLj128EEEEELb1ELb1ELb0ELb0EEEvNS_9FwdParamsE:
        /*0000*/ 	.byte	0x00, 0x13, 0x00, 0x00, 0x40, 0x13, 0x00, 0x00, 0xc0, 0x12, 0x00, 0x00


//--------------------- .nv.constant2._ZN10layer_norm13ln_fwd_kernelINS_13Kernel_traitsIf6__halfS2_S2_fjLj4096ELj1ELj1ELj4ELj16ENS_18Kernel_traits_baseILj4096EfS2_S2_S2_fjLj128EEEEELb1ELb1ELb0ELb1EEEvNS_9FwdParamsE --------------------------
	.section	.nv.constant2._ZN10layer_norm13ln_fwd_kernelINS_13Kernel_traitsIf6__halfS2_S2_fjLj4096ELj1ELj1ELj4ELj16ENS_18Kernel_traits_baseILj4096EfS2_S2_S2_fjLj128EEEEELb1ELb1ELb0ELb1EEEvNS_9FwdParamsE,"a",@progbits
	.sectionflags	@""
	.align	4
.nv.constant2._ZN10layer_norm13ln_fwd_kernelINS_13Kernel_traitsIf6__halfS2_S2_fjLj4096ELj1ELj1ELj4ELj16ENS_18Kernel_traits_baseILj4096EfS2_S2_S2_fjLj128EEEEELb1ELb1ELb0ELb1EEEvNS_9FwdParamsE:
        /*0000*/ 	.byte	0xe0, 0x0e, 0x00, 0x00, 0x20, 0x0f, 0x00, 0x00, 0xa0, 0x0e, 0x00, 0x00


//--------------------- .nv.constant2._ZN10layer_norm13ln_fwd_kernelINS_13Kernel_traitsI6__halfS2_fS2_fjLj4096ELj1ELj1ELj4ELj16ENS_18Kernel_traits_baseILj4096ES2_S2_fS2_fjLj128EEEEELb1ELb0ELb0ELb0EEEvNS_9FwdParamsE --------------------------
	.section	.nv.constant2._ZN10layer_norm13ln_fwd_kernelINS_13Kernel_traitsI6__halfS2_fS2_fjLj4096ELj1ELj1ELj4ELj16ENS_18Kernel_traits_baseILj4096ES2_S2_fS2_fjLj128EEEEELb1ELb0ELb0ELb0EEEvNS_9FwdParamsE,"a",@progbits
	.sectionflags	@""
	.align	4
.nv.constant2._ZN10layer_norm13ln_fwd_kernelINS_13Kernel_traitsI6__halfS2_fS2_fjLj4096ELj1ELj1ELj4ELj16ENS_18Kernel_traits_baseILj4096ES2_S2_fS2_fjLj128EEEEELb1ELb0ELb0ELb0EEEvNS_9FwdParamsE:
        /*0000*/ 	.byte	0x10, 0x10, 0x00, 0x00, 0x50, 0x10, 0x00, 0x00, 0xd0, 0x0f, 0x00, 0x00


//--------------------- .nv.constant2._ZN10layer_norm13ln_fwd_kernelINS_13Kernel_traitsI6__halfS2_fS2_fjLj4096ELj1ELj1ELj4ELj16ENS_18Kernel_traits_baseILj4096ES2_S2_fS2_fjLj128EEEEELb1ELb0ELb0ELb1EEEvNS_9FwdParamsE --------------------------
	.section	.nv.constant2._ZN10layer_norm13ln_fwd_kernelINS_13Kernel_traitsI6__halfS2_fS2_fjLj4096ELj1ELj1ELj4ELj16ENS_18Kernel_traits_baseILj4096ES2_S2_fS2_fjLj128EEEEELb1ELb0ELb0ELb1EEEvNS_9FwdParamsE,"a",@progbits
	.sectionflags	@""
	.align	4
.nv.constant2._ZN10layer_norm13ln_fwd_kernelINS_13Kernel_traitsI6__halfS2_fS2_fjLj4096ELj1ELj1ELj4ELj16ENS_18Kernel_traits_baseILj4096ES2_S2_fS2_fjLj128EEEEELb1ELb0ELb0ELb1EEEvNS_9FwdParamsE:
        /*0000*/ 	.byte	0x60, 0x0d, 0x00, 0x00, 0xa0, 0x0d, 0x00, 0x00, 0x20, 0x0d, 0x00, 0x00


//--------------------- .nv.constant2._ZN10layer_norm13ln_fwd_kernelINS_13Kernel_traitsI6__halfS2_fS2_fjLj4096ELj1ELj1ELj4ELj16ENS_18Kernel_traits_baseILj4096ES2_S2_fS2_fjLj128EEEEELb1ELb1ELb0ELb0EEEvNS_9FwdParamsE --------------------------
	.section	.nv.constant2._ZN10layer_norm13ln_fwd_kernelINS_13Kernel_traitsI6__halfS2_fS2_fjLj4096ELj1ELj1ELj4ELj16ENS_18Kernel_traits_baseILj4096ES2_S2_fS2_fjLj128EEEEELb1ELb1ELb0ELb0EEEvNS_9FwdParamsE,"a",@progbits
	.sectionflags	@""
	.align	4
.nv.constant2._ZN10layer_norm13ln_fwd_kernelINS_13Kernel_traitsI6__halfS2_fS2_fjLj4096ELj1ELj1ELj4ELj16ENS_18Kernel_traits_baseILj4096ES2_S2_fS2_fjLj128EEEEELb1ELb1ELb0ELb0EEEvNS_9FwdParamsE:
        /*0000*/ 	.byte	0xb0, 0x11, 0x00, 0x00, 0xf0, 0x11, 0x00, 0x00, 0x70, 0x11, 0x00, 0x00


//--------------------- .nv.constant2._ZN10layer_norm13ln_fwd_kernelINS_13Kernel_traitsI6__halfS2_fS2_fjLj4096ELj1ELj1ELj4ELj16ENS_18Kernel_traits_baseILj4096ES2_S2_fS2_fjLj128EEEEELb1ELb1ELb0ELb1EEEvNS_9FwdParamsE --------------------------
	.section	.nv.constant2._ZN10layer_norm13ln_fwd_kernelINS_13Kernel_traitsI6__halfS2_fS2_fjLj4096ELj1ELj1ELj4ELj16ENS_18Kernel_traits_baseILj4096ES2_S2_fS2_fjLj128EEEEELb1ELb1ELb0ELb1EEEvNS_9FwdParamsE,"a",@progbits
	.sectionflags	@""
	.align	4
.nv.constant2._ZN10layer_norm13ln_fwd_kernelINS_13Kernel_traitsI6__halfS2_fS2_fjLj4096ELj1ELj1ELj4ELj16ENS_18Kernel_traits_baseILj4096ES2_S2_fS2_fjLj128EEEEELb1ELb1ELb0ELb1EEEvNS_9FwdParamsE:
        /*0000*/ 	.byte	0x90, 0x10, 0x00, 0x00, 0xd0, 0x10, 0x00, 0x00, 0x50, 0x10, 0x00, 0x00


//--------------------- .nv.constant2._ZN10layer_norm13ln_fwd_kernelINS_13Kernel_traitsIf6__halffS2_fjLj4096ELj1ELj1ELj4ELj16ENS_18Kernel_traits_baseILj4096EfS2_fS2_fjLj128EEEEELb1ELb0ELb0ELb0EEEvNS_9FwdParamsE --------------------------
	.section	.nv.constant2._ZN10layer_norm13ln_fwd_kernelINS_13Kernel_traitsIf6__halffS2_fjLj4096ELj1ELj1ELj4ELj16ENS_18Kernel_traits_baseILj4096EfS2_fS2_fjLj128EEEEELb1ELb0ELb0ELb0EEEvNS_9FwdParamsE,"a",@progbits
	.sectionflags	@""
	.align	4
.nv.constant2._ZN10layer_norm13ln_fwd_kernelINS_13Kernel_traitsIf6__halffS2_fjLj4096ELj1ELj1ELj4ELj16ENS_18Kernel_traits_baseILj4096EfS2_fS2_fjLj128EEEEELb1ELb0ELb0ELb0EEEvNS_9FwdParamsE:
        /*0000*/ 	.byte	0x20, 0x11, 0x00, 0x00, 0x60, 0x11, 0x00, 0x00, 0xe0, 0x10, 0x00, 0x00


//--------------------- .nv.constant2._ZN10layer_norm13ln_fwd_kernelINS_13Kernel_traitsIf6__halffS2_fjLj4096ELj1ELj1ELj4ELj16ENS_18Kernel_traits_baseILj4096EfS2_fS2_fjLj128EEEEELb1ELb0ELb0ELb1EEEvNS_9FwdParamsE --------------------------
	.section	.nv.constant2._ZN10layer_norm13ln_fwd_kernelINS_13Kernel_traitsIf6__halffS2_fjLj4096ELj1ELj1ELj4ELj16ENS_18Kernel_traits_baseILj4096EfS2_fS2_fjLj128EEEEELb1ELb0ELb0ELb1EEEvNS_9FwdParamsE,"a",@progbits
	.sectionflags	@""
	.align	4
.nv.constant2._ZN10layer_norm13ln_fwd_kernelINS_13Kernel_traitsIf6__halffS2_fjLj4096ELj1ELj1ELj4ELj16ENS_18Kernel_traits_baseILj4096EfS2_fS2_fjLj128EEEEELb1ELb0ELb0ELb1EEEvNS_9FwdParamsE:
        /*0000*/ 	.byte	0x40, 0x0d, 0x00, 0x00, 0x80, 0x0d, 0x00, 0x00, 0x00, 0x0d, 0x00, 0x00


//--------------------- .nv.constant2._ZN10layer_norm13ln_fwd_kernelINS_13Kernel_traitsIf6__halffS2_fjLj4096ELj1ELj1ELj4ELj16ENS_18Kernel_traits_baseILj4096EfS2_fS2_fjLj128EEEEELb1ELb1ELb0ELb0EEEvNS_9FwdParamsE --------------------------
	.section	.nv.constant2._ZN10layer_norm13ln_fwd_kernelINS_13Kernel_traitsIf6__halffS2_fjLj4096ELj1ELj1ELj4ELj16ENS_18Kernel_traits_baseILj4096EfS2_fS2_fjLj128EEEEELb1ELb1ELb0ELb0EEEvNS_9FwdParamsE,"a",@progbits
	.sectionflags	@""
	.align	4
.nv.constant2._ZN10layer_norm13ln_fwd_kernelINS_13Kernel_traitsIf6__halffS2_fjLj4096ELj1ELj1ELj4ELj16ENS_18Kernel_traits_baseILj4096EfS2_fS2_fjLj128EEEEELb1ELb1ELb0ELb0EEEvNS_9FwdParamsE:
        /*0000*/ 	.byte	0x30, 0x13, 0x00, 0x00, 0x70, 0x13, 0x00, 0x00, 0xf0, 0x12, 0x00, 0x00


//--------------------- .nv.constant2._ZN10layer_norm13ln_fwd_kernelINS_13Kernel_traitsIf6__halffS2_fjLj4096ELj1ELj1ELj4ELj16ENS_18Kernel_traits_baseILj4096EfS2_fS2_fjLj128EEEEELb1ELb1ELb0ELb1EEEvNS_9FwdParamsE --------------------------
	.section	.nv.constant2._ZN10layer_norm13ln_fwd_kernelINS_13Kernel_traitsIf6__halffS2_fjLj4096ELj1ELj1ELj4ELj16ENS_18Kernel_traits_baseILj4096EfS2_fS2_fjLj128EEEEELb1ELb1ELb0ELb1EEEvNS_9FwdParamsE,"a",@progbits
	.sectionflags	@""
	.align	4
.nv.constant2._ZN10layer_norm13ln_fwd_kernelINS_13Kernel_traitsIf6__halffS2_fjLj4096ELj1ELj1ELj4ELj16ENS_18Kernel_traits_baseILj4096EfS2_fS2_fjLj128EEEEELb1ELb1ELb0ELb1EEEvNS_9FwdParamsE:
        /*0000*/ 	.byte	0x30, 0x0f, 0x00, 0x00, 0x70, 0x0f, 0x00, 0x00, 0xf0, 0x0e, 0x00, 0x00


//--------------------- .nv.constant2._ZN10layer_norm13ln_fwd_kernelINS_13Kernel_traitsI6__halfffffjLj4096ELj1ELj1ELj4ELj16ENS_18Kernel_traits_baseILj4096ES2_ffffjLj128EEEEELb1ELb0ELb0ELb0EEEvNS_9FwdParamsE --------------------------
	.section	.nv.constant2._ZN10layer_norm13ln_fwd_kernelINS_13Kernel_traitsI6__halfffffjLj4096ELj1ELj1ELj4ELj16ENS_18Kernel_traits_baseILj4096ES2_ffffjLj128EEEEELb1ELb0ELb0ELb0EEEvNS_9FwdParamsE,"a",@progbits
	.sectionflags	@""
	.align	4
.nv.constant2._ZN10layer_norm13ln_fwd_kernelINS_13Kernel_traitsI6__halfffffjLj4096ELj1ELj1ELj4ELj16ENS_18Kernel_traits_baseILj4096ES2_ffffjLj128EEEEELb1ELb0ELb0ELb0EEEvNS_9FwdParamsE:
        /*0000*/ 	.byte	0x80, 0x17, 0x00, 0x00, 0xc0, 0x17, 0x00, 0x00, 0x40, 0x17, 0x00, 0x00


//--------------------- .nv.constant2._ZN10layer_norm13ln_fwd_kernelINS_13Kernel_traitsI6__halfffffjLj4096ELj1ELj1ELj4ELj16ENS_18Kernel_traits_baseILj4096ES2_ffffjLj128EEEEELb1ELb0ELb0ELb1EEEvNS_9FwdParamsE --------------------------
	.section	.nv.constant2._ZN10layer_norm13ln_fwd_kernelINS_13Kernel_traitsI6__halfffffjLj4096ELj1ELj1ELj4ELj16ENS_18Kernel_traits_baseILj4096ES2_ffffjLj128EEEEELb1ELb0ELb0ELb1EEEvNS_9FwdParamsE,"a",@progbits
	.sectionflags	@""
	.align	4
.nv.constant2._ZN10layer_norm13ln_fwd_kernelINS_13Kernel_traitsI6__halfffffjLj4096ELj1ELj1ELj4ELj16ENS_18Kernel_traits_baseILj4096ES2_ffffjLj128EEEEELb1ELb0ELb0ELb1EEEvNS_9FwdParamsE:
        /*0000*/ 	.byte	0xa0, 0x13, 0x00, 0x00, 0xe0, 0x13, 0x00, 0x00, 0x60, 0x13, 0x00, 0x00


//--------------------- .nv.constant2._ZN10layer_norm13ln_fwd_kernelINS_13Kernel_traitsI6__halfffffjLj4096ELj1ELj1ELj4ELj16ENS_18Kernel_traits_baseILj4096ES2_ffffjLj128EEEEELb1ELb1ELb0ELb0EEEvNS_9FwdParamsE --------------------------
	.section	.nv.constant2._ZN10layer_norm13ln_fwd_kernelINS_13Kernel_traitsI6__halfffffjLj4096ELj1ELj1ELj4ELj16ENS_18Kernel_traits_baseILj4096ES2_ffffjLj128EEEEELb1ELb1ELb0ELb0EEEvNS_9FwdParamsE,"a",@progbits
	.sectionflags	@""
	.align	4
.nv.constant2._ZN10layer_norm13ln_fwd_kernelINS_13Kernel_traitsI6__halfffffjLj4096ELj1ELj1ELj4ELj16ENS_18Kernel_traits_baseILj4096ES2_ffffjLj128EEEEELb1ELb1ELb0ELb0EEEvNS_9FwdParamsE:
        /*0000*/ 	.byte	0x20, 0x1d, 0x00, 0x00, 0x60, 0x1d, 0x00, 0x00, 0xe0, 0x1c, 0x00, 0x00


//--------------------- .nv.constant2._ZN10layer_norm13ln_fwd_kernelINS_13Kernel_traitsI6__halfffffjLj4096ELj1ELj1ELj4ELj16ENS_18Kernel_traits_baseILj4096ES2_ffffjLj128EEEEELb1ELb1ELb0ELb1EEEvNS_9FwdParamsE --------------------------
	.section	.nv.constant2._ZN10layer_norm13ln_fwd_kernelINS_13Kernel_traitsI6__halfffffjLj4096ELj1ELj1ELj4ELj16ENS_18Kernel_traits_baseILj4096ES2_ffffjLj128EEEEELb1ELb1ELb0ELb1EEEvNS_9FwdParamsE,"a",@progbits
	.sectionflags	@""
	.align	4
.nv.constant2._ZN10layer_norm13ln_fwd_kernelINS_13Kernel_traitsI6__halfffffjLj4096ELj1ELj1ELj4ELj16ENS_18Kernel_traits_baseILj4096ES2_ffffjLj128EEEEELb1ELb1ELb0ELb1EEEvNS_9FwdParamsE:
        /*0000*/ 	.byte	0x70, 0x18, 0x00, 0x00, 0xb0, 0x18, 0x00, 0x00, 0x30, 0x18, 0x00, 0x00


//--------------------- .nv.constant2._ZN10layer_norm13ln_fwd_kernelINS_13Kernel_traitsIfffffjLj4096ELj1ELj1ELj4ELj16ENS_18Kernel_traits_baseILj4096EfffffjLj128EEEEELb1ELb0ELb0ELb0EEEvNS_9FwdParamsE --------------------------
	.section	.nv.constant2._ZN10layer_norm13ln_fwd_kernelINS_13Kernel_traitsIfffffjLj4096ELj1ELj1ELj4ELj16ENS_18Kernel_traits_baseILj4096EfffffjLj128EEEEELb1ELb0ELb0ELb0EEEvNS_9FwdParamsE,"a",@progbits
	.sectionflags	@""
	.align	4
.nv.constant2._ZN10layer_norm13ln_fwd_kernelINS_13Kernel_traitsIfffffjLj4096ELj1ELj1ELj4ELj16ENS_18Kernel_traits_baseILj4096EfffffjLj128EEEEELb1ELb0ELb0ELb0EEEvNS_9FwdParamsE:
        /*0000*/ 	.byte	0x40, 0x13, 0x00, 0x00, 0x80, 0x13, 0x00, 0x00, 0x00, 0x13, 0x00, 0x00


//--------------------- .nv.constant2._ZN10layer_norm13ln_fwd_kernelINS_13Kernel_traitsIfffffjLj4096ELj1ELj1ELj4ELj16ENS_18Kernel_traits_baseILj4096EfffffjLj128EEEEELb1ELb0ELb0ELb1EEEvNS_9FwdParamsE --------------------------
	.section	.nv.constant2._ZN10layer_norm13ln_fwd_kernelINS_13Kernel_traitsIfffffjLj4096ELj1ELj1ELj4ELj16ENS_18Kernel_traits_baseILj4096EfffffjLj128EEEEELb1ELb0ELb0ELb1EEEvNS_9FwdParamsE,"a",@progbits
	.sectionflags	@""
	.align	4
.nv.constant2._ZN10layer_norm13ln_fwd_kernelINS_13Kernel_traitsIfffffjLj4096ELj1ELj1ELj4ELj16ENS_18Kernel_traits_baseILj4096EfffffjLj128EEEEELb1ELb0ELb0ELb1EEEvNS_9FwdParamsE:
        /*0000*/ 	.byte	0x40, 0x0d, 0x00, 0x00, 0x80, 0x0d, 0x00, 0x00, 0x00, 0x0d, 0x00, 0x00


//--------------------- .nv.constant2._ZN10layer_norm13ln_fwd_kernelINS_13Kernel_traitsIfffffjLj4096ELj1ELj1ELj4ELj16ENS_18Kernel_traits_baseILj4096EfffffjLj128EEEEELb1ELb1ELb0ELb0EEEvNS_9FwdParamsE --------------------------
	.section	.nv.constant2._ZN10layer_norm13ln_fwd_kernelINS_13Kernel_traitsIfffffjLj4096ELj1ELj1ELj4ELj16ENS_18Kernel_traits_baseILj4096EfffffjLj128EEEEELb1ELb1ELb0ELb0EEEvNS_9FwdParamsE,"a",@progbits
	.sectionflags	@""
	.align	4
.nv.constant2._ZN10layer_norm13ln_fwd_kernelINS_13Kernel_traitsIfffffjLj4096ELj1ELj1ELj4ELj16ENS_18Kernel_traits_baseILj4096EfffffjLj128EEEEELb1ELb1ELb0ELb0EEEvNS_9FwdParamsE:
        /*0000*/ 	.byte	0x50, 0x16, 0x00, 0x00, 0x90, 0x16, 0x00, 0x00, 0x10, 0x16, 0x00, 0x00


//--------------------- .nv.constant2._ZN10layer_norm13ln_fwd_kernelINS_13Kernel_traitsIfffffjLj4096ELj1ELj1ELj4ELj16ENS_18Kernel_traits_baseILj4096EfffffjLj128EEEEELb1ELb1ELb0ELb1EEEvNS_9FwdParamsE --------------------------
	.section	.nv.constant2._ZN10layer_norm13ln_fwd_kernelINS_13Kernel_traitsIfffffjLj4096ELj1ELj1ELj4ELj16ENS_18Kernel_traits_baseILj4096EfffffjLj128EEEEELb1ELb1ELb0ELb1EEEvNS_9FwdParamsE,"a",@progbits
	.sectionflags	@""
	.align	4
.nv.constant2._ZN10layer_norm13ln_fwd_kernelINS_13Kernel_traitsIfffffjLj4096ELj1ELj1ELj4ELj16ENS_18Kernel_traits_baseILj4096EfffffjLj128EEEEELb1ELb1ELb0ELb1EEEvNS_9FwdParamsE:
        /*0000*/ 	.byte	0xe0, 0x0e, 0x00, 0x00, 0x20, 0x0f, 0x00, 0x00, 0xa0, 0x0e, 0x00, 0x00


//--------------------- .text._ZN10layer_norm13ln_fwd_kernelINS_13Kernel_traitsI13__nv_bfloat16S2_S2_S2_fjLj4096ELj1ELj1ELj4ELj16ENS_18Kernel_traits_baseILj4096ES2_S2_S2_S2_fjLj128EEEEELb0ELb0ELb0ELb0EEEvNS_9FwdParamsE --------------------------
	.section	.text._ZN10layer_norm13ln_fwd_kernelINS_13Kernel_traitsI13__nv_bfloat16S2_S2_S2_fjLj4096ELj1ELj1ELj4ELj16ENS_18Kernel_traits_baseILj4096ES2_S2_S2_S2_fjLj128EEEEELb0ELb0ELb0ELb0EEEvNS_9FwdParamsE,"ax",@progbits
	.align	128
        .global         _ZN10layer_norm13ln_fwd_kernelINS_13Kernel_traitsI13__nv_bfloat16S2_S2_S2_fjLj4096ELj1ELj1ELj4ELj16ENS_18Kernel_traits_baseILj4096ES2_S2_S2_S2_fjLj128EEEEELb0ELb0ELb0ELb0EEEvNS_9FwdParamsE
        .type           _ZN10layer_norm13ln_fwd_kernelINS_13Kernel_traitsI13__nv_bfloat16S2_S2_S2_fjLj4096ELj1ELj1ELj4ELj16ENS_18Kernel_traits_baseILj4096ES2_S2_S2_S2_fjLj128EEEEELb0ELb0ELb0ELb0EEEvNS_9FwdParamsE,@function
        .size           _ZN10layer_norm13ln_fwd_kernelINS_13Kernel_traitsI13__nv_bfloat16S2_S2_S2_fjLj4096ELj1ELj1ELj4ELj16ENS_18Kernel_traits_baseILj4096ES2_S2_S2_S2_fjLj128EEEEELb0ELb0ELb0ELb0EEEvNS_9FwdParamsE,(.L_x_27198 - _ZN10layer_norm13ln_fwd_kernelINS_13Kernel_traitsI13__nv_bfloat16S2_S2_S2_fjLj4096ELj1ELj1ELj4ELj16ENS_18Kernel_traits_baseILj4096ES2_S2_S2_S2_fjLj128EEEEELb0ELb0ELb0ELb0EEEvNS_9FwdParamsE)
        .other          _ZN10layer_norm13ln_fwd_kernelINS_13Kernel_traitsI13__nv_bfloat16S2_S2_S2_fjLj4096ELj1ELj1ELj4ELj16ENS_18Kernel_traits_baseILj4096ES2_S2_S2_S2_fjLj128EEEEELb0ELb0ELb0ELb0EEEvNS_9FwdParamsE,@"STO_CUDA_ENTRY STV_DEFAULT"
_ZN10layer_norm13ln_fwd_kernelINS_13Kernel_traitsI13__nv_bfloat16S2_S2_S2_fjLj4096ELj1ELj1ELj4ELj16ENS_18Kernel_traits_baseILj4096ES2_S2_S2_S2_fjLj128EEEEELb0ELb0ELb0ELb0EEEvNS_9FwdParamsE:
.text._ZN10layer_norm13ln_fwd_kernelINS_13Kernel_traitsI13__nv_bfloat16S2_S2_S2_fjLj4096ELj1ELj1ELj4ELj16ENS_18Kernel_traits_baseILj4096ES2_S2_S2_S2_fjLj128EEEEELb0ELb0ELb0ELb0EEEvNS_9FwdParamsE:
[----:B------:R-:W-:Y:S01]  /*0000*/  LDC R1, c[0x0][0x37c] ;  /* 0x0000df00ff017b82 */ /* 0x000fe20000000800 */
[----:B------:R-:W0:Y:S01]  /*0010*/  S2R R76, SR_TID.X ;  /* 0x00000000004c7919 */ /* 0x000e220000002100 */
[----:B------:R-:W1:Y:S06]  /*0020*/  LDCU.64 UR12, c[0x0][0x438] ;  /* 0x00008700ff0c77ac */ /* 0x000e6c0008000a00 */
[----:B------:R-:W2:Y:S01]  /*0030*/  LDC R3, c[0x0][0x388] ;  /* 0x0000e200ff037b82 */ /* 0x000ea20000000800 */
[----:B------:R-:W-:Y:S01]  /*0040*/  BSSY.RECONVERGENT B0, `(.L_x_0) ;  /* 0x0000050000007945 */ /* 0x000fe20003800200 */
[----:B------:R-:W3:Y:S01]  /*0050*/  LDCU.64 UR4, c[0x0][0x3a0] ;  /* 0x00007400ff0477ac */ /* 0x000ee20008000a00 */
[----:B------:R-:W3:Y:S05]  /*0060*/  LDCU.64 UR10, c[0x0][0x3e0] ;  /* 0x00007c00ff0a77ac */ /* 0x000eea0008000a00 */
[----:B------:R-:W4:Y:S01]  /*0070*/  S2UR UR6, SR_CTAID.X ;  /* 0x00000000000679c3 */ /* 0x000f220000002500 */
[----:B------:R-:W0:Y:S01]  /*0080*/  LDCU.64 UR8, c[0x0][0x358] ;  /* 0x00006b00ff0877ac */ /* 0x000e220008000a00 */
[----:B-1----:R-:W-:-:S04]  /*0090*/  UISETP.NE.U32.AND UP1, UPT, UR12, URZ, UPT ;  /* 0x000000ff0c00728c */ /* 0x002fc8000bf25070 */
[----:B------:R-:W-:Y:S01]  /*00a0*/  UISETP.NE.AND.EX UP1, UPT, UR13, URZ, UPT, UP1 ;  /* 0x000000ff0d00728c */ /* 0x000fe2000bf25310 */
[----:B--2---:R-:W-:Y:S01]  /*00b0*/  SHF.R.S32.HI R0, RZ, 0x1f, R3 ;  /* 0x0000001fff007819 */ /* 0x004fe20000011403 */
[----:B---3--:R-:W-:-:S03]  /*00c0*/  ULOP3.LUT UP0, URZ, UR4, UR10, URZ, 0xfc, !UPT ;  /* 0x0000000a04ff7292 */ /* 0x008fc6000f80fcff */
[----:B------:R-:W-:Y:S01]  /*00d0*/  LEA.HI R14, R0, R3, RZ, 0x3 ;  /* 0x00000003000e7211 */ /* 0x000fe200078f18ff */
[----:B------:R-:W-:Y:S01]  /*00e0*/  ULOP3.LUT UP0, URZ, UR5, UR11, URZ, 0xfc, UP0 ;  /* 0x0000000b05ff7292 */ /* 0x000fe2000800fcff */
[C---:B0-----:R-:W-:Y:S02]  /*00f0*/  LOP3.LUT R15, R76.reuse, 0x60, RZ, 0xc0, !PT ;  /* 0x000000604c0f7812 */ /* 0x041fe400078ec0ff */
[----:B------:R-:W-:Y:S02]  /*0100*/  LOP3.LUT R0, R76, 0x1f, RZ, 0xc0, !PT ;  /* 0x0000001f4c007812 */ /* 0x000fe400078ec0ff */
[----:B------:R-:W-:-:S04]  /*0110*/  LOP3.LUT R17, R15, 0x1f, R76, 0xf8, !PT ;  /* 0x0000001f0f117812 */ /* 0x000fc800078ef84c */
[----:B------:R-:W-:-:S04]  /*0120*/  LOP3.LUT R75, R17, 0x7f, RZ, 0x3c, !PT ;  /* 0x0000007f114b7812 */ /* 0x000fc800078e3cff */
[----:B------:R-:W-:Y:S01]  /*0130*/  LEA.HI.SX32 R75, R14, R75, 0x1d ;  /* 0x0000004b0e4b7211 */ /* 0x000fe200078feaff */
[----:B----4-:R-:W-:Y:S06]  /*0140*/  BRA.U !UP1, `(.L_x_1) ;  /* 0x0000000109847547 */ /* 0x010fec000b800000 */
[C---:B------:R-:W-:Y:S02]  /*0150*/  ISETP.GE.U32.AND P0, PT, R75.reuse, 0x80, PT ;  /* 0x000000804b00780c */ /* 0x040fe40003f06070 */
[C---:B------:R-:W-:Y:S02]  /*0160*/  ISETP.GE.U32.AND P1, PT, R75.reuse, 0x100, PT ;  /* 0x000001004b00780c */ /* 0x040fe40003f26070 */
[----:B------:R-:W-:-:S09]  /*0170*/  ISETP.GE.U32.AND P2, PT, R75, 0x180, PT ;  /* 0x000001804b00780c */ /* 0x000fd20003f46070 */
[----:B------:R-:W0:Y:S08]  /*0180*/  @P0 LDC.64 R2, c[0x0][0x3d0] ;  /* 0x0000f400ff020b82 */ /* 0x000e300000000a00 */
[----:B------:R-:W1:Y:S08]  /*0190*/  @P0 LDC.64 R4, c[0x0][0x438] ;  /* 0x00010e00ff040b82 */ /* 0x000e700000000a00 */
[----:B------:R-:W2:Y:S08]  /*01a0*/  @P1 LDC.64 R6, c[0x0][0x3d0] ;  /* 0x0000f400ff061b82 */ /* 0x000eb00000000a00 */
[----:B------:R-:W3:Y:S01]  /*01b0*/  @P1 LDC.64 R8, c[0x0][0x438] ;  /* 0x00010e00ff081b82 */ /* 0x000ee20000000a00 */
[----:B0-----:R-:W-:-:S05]  /*01c0*/  @P0 IMAD.WIDE.U32 R2, R17, 0x10, R2 ;  /* 0x0000001011020825 */ /* 0x001fca00078e0002 */
[----:B------:R0:W5:Y:S02]  /*01d0*/  @P0 LDG.E.128 R56, desc[UR8][R2.64] ;  /* 0x0000000802380981 */ /* 0x000164000c1e1d00 */
[----:B------:R-:W4:Y:S01]  /*01e0*/  @P2 LDC.64 R10, c[0x0][0x3d0] ;  /* 0x0000f400ff0a2b82 */ /* 0x000f220000000a00 */
[C---:B-1----:R-:W-:Y:S01]  /*01f0*/  @P0 IMAD.WIDE.U32 R4, R17.reuse, 0x10, R4 ;  /* 0x0000001011040825 */ /* 0x042fe200078e0004 */
[----:B------:R-:W-:-:S04]  /*0200*/  @P0 LOP3.LUT R17, R17, 0x80, RZ, 0xfc, !PT ;  /* 0x0000008011110812 */ /* 0x000fc800078efcff */
[----:B------:R0:W5:Y:S02]  /*0210*/  @P0 LD.E.128 R52, desc[UR8][R4.64] ;  /* 0x0000000804340980 */ /* 0x000164000c101d00 */
[----:B------:R-:W1:Y:S01]  /*0220*/  @P2 LDC.64 R12, c[0x0][0x438] ;  /* 0x00010e00ff0c2b82 */ /* 0x000e620000000a00 */
[----:B--2---:R-:W-:-:S05]  /*0230*/  @P1 IMAD.WIDE.U32 R6, R17, 0x10, R6 ;  /* 0x0000001011061825 */ /* 0x004fca00078e0006 */
[----:B------:R0:W5:Y:S01]  /*0240*/  @P1 LDG.E.128 R48, desc[UR8][R6.64] ;  /* 0x0000000806301981 */ /* 0x000162000c1e1d00 */
[C---:B---3--:R-:W-:Y:S01]  /*0250*/  @P1 IMAD.WIDE.U32 R8, R17.reuse, 0x10, R8 ;  /* 0x0000001011081825 */ /* 0x048fe200078e0008 */
[----:B------:R-:W-:-:S04]  /*0260*/  @P1 IADD3 R17, PT, PT, R17, 0x80, RZ ;  /* 0x0000008011111810 */ /* 0x000fc80007ffe0ff */
[----:B------:R0:W5:Y:S01]  /*0270*/  @P1 LD.E.128 R44, desc[UR8][R8.64] ;  /* 0x00000008082c1980 */ /* 0x000162000c101d00 */
[----:B----4-:R-:W-:-:S05]  /*0280*/  @P2 IMAD.WIDE.U32 R10, R17, 0x10, R10 ;  /* 0x00000010110a2825 */ /* 0x010fca00078e000a */
[----:B------:R0:W5:Y:S01]  /*0290*/  @P2 LDG.E.128 R40, desc[UR8][R10.64] ;  /* 0x000000080a282981 */ /* 0x000162000c1e1d00 */
[----:B-1----:R-:W-:-:S05]  /*02a0*/  @P2 IMAD.WIDE.U32 R12, R17, 0x10, R12 ;  /* 0x00000010110c2825 */ /* 0x002fca00078e000c */
[----:B------:R0:W5:Y:S01]  /*02b0*/  @P2 LD.E.128 R36, desc[UR8][R12.64] ;  /* 0x000000080c242980 */ /* 0x000162000c101d00 */
[----:B------:R-:W-:Y:S02]  /*02c0*/  ISETP.GE.U32.AND P0, PT, R75, 0x200, PT ;  /* 0x000002004b00780c */ /* 0x000fe40003f06070 */
[----:B------:R-:W-:-:S11]  /*02d0*/  @P2 IADD3 R17, PT, PT, R17, 0x80, RZ ;  /* 0x0000008011112810 */ /* 0x000fd60007ffe0ff */
[----:B0-----:R-:W-:Y:S05]  /*02e0*/  @!P0 BRA `(.L_x_2) ;  /* 0x0000000000948947 */ /* 0x001fea0003800000 */
[----:B------:R-:W0:Y:S08]  /*02f0*/  LDC.64 R32, c[0x0][0x3d0] ;  /* 0x0000f400ff207b82 */ /* 0x000e300000000a00 */
[----:B------:R-:W1:Y:S01]  /*0300*/  LDC.64 R28, c[0x0][0x438] ;  /* 0x00010e00ff1c7b82 */ /* 0x000e620000000a00 */
[----:B0-----:R-:W-:-:S06]  /*0310*/  IMAD.WIDE.U32 R32, R17, 0x10, R32 ;  /* 0x0000001011207825 */ /* 0x001fcc00078e0020 */
[----:B------:R-:W5:Y:S01]  /*0320*/  LDG.E.128 R32, desc[UR8][R32.64] ;  /* 0x0000000820207981 */ /* 0x000f62000c1e1d00 */
[----:B-1----:R-:W-:-:S06]  /*0330*/  IMAD.WIDE.U32 R28, R17, 0x10, R28 ;  /* 0x00000010111c7825 */ /* 0x002fcc00078e001c */
[----:B------:R-:W5:Y:S01]  /*0340*/  LD.E.128 R28, desc[UR8][R28.64] ;  /* 0x000000081c1c7980 */ /* 0x000f62000c101d00 */
[----:B------:R-:W-:Y:S05]  /*0350*/  BRA `(.L_x_2) ;  /* 0x0000000000787947 */ /* 0x000fea0003800000 */
.L_x_1:
[C---:B------:R-:W-:Y:S02]  /*0360*/  ISETP.GE.U32.AND P0, PT, R75.reuse, 0x80, PT ;  /* 0x000000804b00780c */ /* 0x040fe40003f06070 */
[C---:B------:R-:W-:Y:S02]  /*0370*/  ISETP.GE.U32.AND P1, PT, R75.reuse, 0x100, PT ;  /* 0x000001004b00780c */ /* 0x040fe40003f26070 */
[C---:B------:R-:W-:Y:S02]  /*0380*/  ISETP.GE.U32.AND P2, PT, R75.reuse, 0x180, PT ;  /* 0x000001804b00780c */ /* 0x040fe40003f46070 */
[----:B------:R-:W-:-:S07]  /*0390*/  ISETP.GE.U32.AND P3, PT, R75, 0x200, PT ;  /* 0x000002004b00780c */ /* 0x000fce0003f66070 */
[----:B------:R-:W0:Y:S08]  /*03a0*/  @P0 LDC.64 R2, c[0x0][0x3d0] ;  /* 0x0000f400ff020b82 */ /* 0x000e300000000a00 */
[----:B------:R-:W1:Y:S08]  /*03b0*/  @P1 LDC.64 R6, c[0x0][0x3d0] ;  /* 0x0000f400ff061b82 */ /* 0x000e700000000a00 */
[----:B------:R-:W2:Y:S08]  /*03c0*/  @P2 LDC.64 R8, c[0x0][0x3d0] ;  /* 0x0000f400ff082b82 */ /* 0x000eb00000000a00 */
[----:B------:R-:W3:Y:S01]  /*03d0*/  @P3 LDC.64 R10, c[0x0][0x3d0] ;  /* 0x0000f400ff0a3b82 */ /* 0x000ee20000000a00 */
[C---:B0-----:R-:W-:Y:S01]  /*03e0*/  @P0 IMAD.WIDE.U32 R4, R17.reuse, 0x10, R2 ;  /* 0x0000001011040825 */ /* 0x041fe200078e0002 */
[----:B------:R-:W-:-:S04]  /*03f0*/  @P0 LOP3.LUT R17, R17, 0x80, RZ, 0xfc, !PT ;  /* 0x0000008011110812 */ /* 0x000fc800078efcff */
[----:B------:R0:W5:Y:S01]  /*0400*/  @P0 LDG.E.128 R56, desc[UR8][R4.64] ;  /* 0x0000000804380981 */ /* 0x000162000c1e1d00 */
[C---:B-1----:R-:W-:Y:S01]  /*0410*/  @P1 IMAD.WIDE.U32 R6, R17.reuse, 0x10, R6 ;  /* 0x0000001011061825 */ /* 0x042fe200078e0006 */
[----:B------:R-:W-:-:S04]  /*0420*/  @P1 IADD3 R17, PT, PT, R17, 0x80, RZ ;  /* 0x0000008011111810 */ /* 0x000fc80007ffe0ff */
[----:B------:R0:W5:Y:S01]  /*0430*/  @P1 LDG.E.128 R48, desc[UR8][R6.64] ;  /* 0x0000000806301981 */ /* 0x000162000c1e1d00 */
[C---:B--2---:R-:W-:Y:S01]  /*0440*/  @P2 IMAD.WIDE.U32 R8, R17.reuse, 0x10, R8 ;  /* 0x0000001011082825 */ /* 0x044fe200078e0008 */
[----:B------:R-:W-:-:S04]  /*0450*/  @P2 IADD3 R17, PT, PT, R17, 0x80, RZ ;  /* 0x0000008011112810 */ /* 0x000fc80007ffe0ff */
[----:B------:R0:W5:Y:S01]  /*0460*/  @P2 LDG.E.128 R40, desc[UR8][R8.64] ;  /* 0x0000000808282981 */ /* 0x000162000c1e1d00 */
[----:B---3--:R-:W-:-:S05]  /*0470*/  @P3 IMAD.WIDE.U32 R2, R17, 0x10, R10 ;  /* 0x0000001011023825 */ /* 0x008fca00078e000a */
[----:B------:R0:W5:Y:S01]  /*0480*/  @P3 LDG.E.128 R32, desc[UR8][R2.64] ;  /* 0x0000000802203981 */ /* 0x000162000c1e1d00 */
[----:B------:R-:W-:Y:S02]  /*0490*/  HFMA2 R46, -RZ, RZ, 0, 0 ;  /* 0x00000000ff2e7431 */ /* 0x000fe400000001ff */
[----:B------:R-:W-:Y:S01]  /*04a0*/  IMAD.MOV.U32 R38, RZ, RZ, RZ ;  /* 0x000000ffff267224 */ /* 0x000fe200078e00ff */
[----:B------:R-:W-:Y:S02]  /*04b0*/  CS2R R36, SRZ ;  /* 0x0000000000247805 */ /* 0x000fe4000001ff00 */
[----:B------:R-:W-:Y:S02]  /*04c0*/  CS2R R44, SRZ ;  /* 0x00000000002c7805 */ /* 0x000fe4000001ff00 */
[----:B------:R-:W-:Y:S02]  /*04d0*/  MOV R54, RZ ;  /* 0x000000ff00367202 */ /* 0x000fe40000000f00 */
[----:B------:R-:W-:-:S02]  /*04e0*/  CS2R R52, SRZ ;  /* 0x0000000000347805 */ /* 0x000fc4000001ff00 */
[----:B------:R-:W-:Y:S02]  /*04f0*/  @P3 CS2R R30, SRZ ;  /* 0x00000000001e3805 */ /* 0x000fe4000001ff00 */
[----:B------:R-:W-:Y:S02]  /*0500*/  @P3 CS2R R28, SRZ ;  /* 0x00000000001c3805 */ /* 0x000fe4000001ff00 */
[----:B------:R-:W-:Y:S01]  /*0510*/  @P0 MOV R55, RZ ;  /* 0x000000ff00370202 */ /* 0x000fe20000000f00 */
[----:B------:R-:W-:Y:S01]  /*0520*/  @P1 IMAD.MOV.U32 R47, RZ, RZ, RZ ;  /* 0x000000ffff2f1224 */ /* 0x000fe200078e00ff */
[----:B0-----:R-:W-:-:S07]  /*0530*/  @P2 MOV R39, RZ ;  /* 0x000000ff00272202 */ /* 0x001fce0000000f00 */
.L_x_2:
[----:B------:R-:W-:Y:S05]  /*0540*/  BSYNC.RECONVERGENT B0 ;  /* 0x0000000000007941 */ /* 0x000fea0003800200 */
.L_x_0:
[----:B------:R-:W0:Y:S02]  /*0550*/  LDCU UR4, c[0x0][0x384] ;  /* 0x00007080ff0477ac */ /* 0x000e240008000800 */
[----:B0-----:R-:W-:-:S06]  /*0560*/  UISETP.GE.AND UP1, UPT, UR6, UR4, UPT ;  /* 0x000000040600728c */ /* 0x001fcc000bf26270 */
[----:B------:R-:W-:-:S13]  /*0570*/  PLOP3.LUT P0, PT, PT, PT, UP1, 0x80, 0x8 ;  /* 0x000000000008781c */ /* 0x000fda0003f0f018 */
[----:B------:R-:W-:Y:S05]  /*0580*/  @P0 EXIT ;  /* 0x000000000000094d */ /* 0x000fea0003800000 */
[----:B------:R-:W-:Y:S01]  /*0590*/  SHF.R.S32.HI R14, RZ, 0x3, R14 ;  /* 0x00000003ff0e7819 */ /* 0x000fe2000001140e */
[----:B------:R-:W-:Y:S01]  /*05a0*/  UISETP.NE.U32.AND UP1, UPT, UR10, URZ, UPT ;  /* 0x000000ff0a00728c */ /* 0x000fe2000bf25070 */
[----:B-----5:R-:W-:Y:S01]  /*05b0*/  PRMT R73, R31, 0x7632, R73 ;  /* 0x000076321f497816 */ /* 0x020fe20000000049 */
[----:B------:R-:W-:Y:S01]  /*05c0*/  UPLOP3.LUT UP2, UPT, UPT, UPT, UPT, 0x40, 0x4 ;  /* 0x000000000004789c */ /* 0x000fe20003f4e870 */
[C---:B------:R-:W-:Y:S01]  /*05d0*/  LOP3.LUT R2, R14.reuse, 0x7f, RZ, 0xc0, !PT ;  /* 0x0000007f0e027812 */ /* 0x040fe200078ec0ff */
[----:B------:R-:W-:Y:S01]  /*05e0*/  UISETP.NE.AND.EX UP1, UPT, UR11, URZ, UPT, UP1 ;  /* 0x000000ff0b00728c */ /* 0x000fe2000bf25310 */
[----:B------:R-:W-:Y:S01]  /*05f0*/  SHF.L.U32 R14, R14, 0x1, RZ ;  /* 0x000000010e0e7819 */ /* 0x000fe200000006ff */
[----:B------:R-:W0:Y:S01]  /*0600*/  LDCU UR13, c[0x0][0x388] ;  /* 0x00007100ff0d77ac */ /* 0x000e220008000800 */
[----:B------:R-:W-:Y:S01]  /*0610*/  PRMT R72, R35, 0x7632, R72 ;  /* 0x0000763223487816 */ /* 0x000fe20000000048 */
[----:B------:R-:W-:Y:S01]  /*0620*/  IMAD R0, R0, -0x20, R2 ;  /* 0xffffffe000007824 */ /* 0x000fe200078e0202 */
[----:B------:R-:W-:Y:S01]  /*0630*/  VIADDMNMX R2, R2, -R15, RZ, !PT ;  /* 0x8000000f02027246 */ /* 0x000fe200078001ff */
[----:B------:R-:W1:Y:S01]  /*0640*/  LDCU.U8 UR7, c[0x0][0x410] ;  /* 0x00008200ff0777ac */ /* 0x000e620008000000 */
[----:B------:R-:W-:-:S02]  /*0650*/  LOP3.LUT R3, R14, 0xffffff00, RZ, 0xc0, !PT ;  /* 0xffffff000e037812 */ /* 0x000fc400078ec0ff */
[----:B------:R-:W-:Y:S01]  /*0660*/  VIMNMX R2, PT, PT, R2, 0x20, PT ;  /* 0x0000002002027848 */ /* 0x000fe20003fe0100 */
[----:B------:R-:W2:Y:S01]  /*0670*/  LDCU UR12, c[0x0][0x400] ;  /* 0x00008000ff0c77ac */ /* 0x000ea20008000800 */
[----:B------:R-:W-:Y:S02]  /*0680*/  VIMNMX R0, PT, PT, RZ, R0, !PT ;  /* 0x00000000ff007248 */ /* 0x000fe40007fe0100 */
[----:B------:R-:W-:Y:S01]  /*0690*/  LEA R2, R2, R3, 0x3 ;  /* 0x0000000302027211 */ /* 0x000fe200078e18ff */
[----:B------:R-:W3:Y:S01]  /*06a0*/  LDCU.64 UR16, c[0x0][0x3a0] ;  /* 0x00007400ff1077ac */ /* 0x000ee20008000a00 */
[----:B------:R-:W-:Y:S02]  /*06b0*/  VIMNMX R0, PT, PT, R0, 0x20, PT ;  /* 0x0000002000007848 */ /* 0x000fe40003fe0100 */
[----:B------:R-:W-:Y:S01]  /*06c0*/  I2FP.F32.U32 R11, R2 ;  /* 0x00000002000b7245 */ /* 0x000fe20000201000 */
[----:B------:R-:W4:Y:S01]  /*06d0*/  LDCU.64 UR18, c[0x0][0x3e0] ;  /* 0x00007c00ff1277ac */ /* 0x000f220008000a00 */
[----:B------:R-:W-:Y:S01]  /*06e0*/  PRMT R71, R30, 0x7632, R71 ;  /* 0x000076321e477816 */ /* 0x000fe20000000047 */
[----:B------:R-:W-:Y:S01]  /*06f0*/  IMAD R74, R0, 0x8, R3 ;  /* 0x00000008004a7824 */ /* 0x000fe200078e0203 */
[----:B------:R-:W-:Y:S01]  /*0700*/  PRMT R70, R34, 0x7632, R70 ;  /* 0x0000763222467816 */ /* 0x000fe20000000046 */
[----:B------:R-:W0:Y:S01]  /*0710*/  LDCU.64 UR14, c[0x0][0x380] ;  /* 0x00007000ff0e77ac */ /* 0x000e220008000a00 */
[----:B------:R-:W0:Y:S01]  /*0720*/  MUFU.RCP R11, R11 ;  /* 0x0000000b000b7308 */ /* 0x000e220000001000 */
[----:B------:R-:W-:-:S02]  /*0730*/  PRMT R69, R29, 0x7632, R69 ;  /* 0x000076321d457816 */ /* 0x000fc40000000045 */
[----:B------:R-:W-:Y:S02]  /*0740*/  PRMT R68, R33, 0x7632, R68 ;  /* 0x0000763221447816 */ /* 0x000fe40000000044 */
[----:B------:R-:W-:Y:S02]  /*0750*/  PRMT R67, R28, 0x7632, R67 ;  /* 0x000076321c437816 */ /* 0x000fe40000000043 */
[----:B------:R-:W-:Y:S02]  /*0760*/  PRMT R66, R32, 0x7632, R66 ;  /* 0x0000763220427816 */ /* 0x000fe40000000042 */
[----:B------:R-:W-:Y:S02]  /*0770*/  PRMT R65, R39, 0x7632, R65 ;  /* 0x0000763227417816 */ /* 0x000fe40000000041 */
[----:B------:R-:W-:Y:S02]  /*0780*/  PRMT R64, R43, 0x7632, R64 ;  /* 0x000076322b407816 */ /* 0x000fe40000000040 */
        /* <DEDUP_REMOVED lines=16> */
[----:B------:R-:W-:Y:S02]  /*0890*/  PLOP3.LUT P0, PT, PT, PT, UP1, 0x80, 0x8 ;  /* 0x000000000008781c */ /* 0x000fe40003f0f018 */
[----:B------:R-:W-:Y:S02]  /*08a0*/  PRMT R6, R54, 0x7632, R6 ;  /* 0x0000763236067816 */ /* 0x000fe40000000006 */
[----:B------:R-:W-:-:S02]  /*08b0*/  PRMT R5, R58, 0x7632, R5 ;  /* 0x000076323a057816 */ /* 0x000fc40000000005 */
[----:B------:R-:W-:Y:S02]  /*08c0*/  PRMT R4, R53, 0x7632, R4 ;  /* 0x0000763235047816 */ /* 0x000fe40000000004 */
[----:B------:R-:W-:Y:S02]  /*08d0*/  PRMT R3, R57, 0x7632, R3 ;  /* 0x0000763239037816 */ /* 0x000fe40000000003 */
[----:B------:R-:W-:Y:S02]  /*08e0*/  PRMT R2, R52, 0x7632, R2 ;  /* 0x0000763234027816 */ /* 0x000fe40000000002 */
[----:B01234-:R-:W-:-:S07]  /*08f0*/  PRMT R0, R56, 0x7632, R0 ;  /* 0x0000763238007816 */ /* 0x01ffce0000000000 */
.L_x_35:
[----:B01234-:R-:W0:Y:S01]  /*0900*/  @P0 LDC.64 R60, c[0x0][0x3e0] ;  /* 0x0000f800ff3c0b82 */ /* 0x01fe220000000a00 */
[----:B------:R-:W-:-:S05]  /*0910*/  MOV R63, UR6 ;  /* 0x00000006003f7c02 */ /* 0x000fca0008000f00 */
[----:B0-----:R-:W-:-:S06]  /*0920*/  @P0 IMAD.WIDE R60, R63, 0x2, R60 ;  /* 0x000000023f3c0825 */ /* 0x001fcc00078e023c */
[----:B------:R-:W2:Y:S01]  /*0930*/  @P0 LDG.E.U16 R60, desc[UR8][R60.64] ;  /* 0x000000083c3c0981 */ /* 0x000ea2000c1e1500 */
[----:B------:R-:W-:Y:S01]  /*0940*/  UIMAD UR4, UR6, UR13, URZ ;  /* 0x0000000d060472a4 */ /* 0x000fe2000f8e02ff */
[----:B------:R-:W-:Y:S01]  /*0950*/  ISETP.GE.U32.AND P1, PT, R75, 0x80, PT ;  /* 0x000000804b00780c */ /* 0x000fe20003f26070 */
[----:B------:R-:W-:Y:S01]  /*0960*/  BSSY.RECONVERGENT B0, `(.L_x_3) ;  /* 0x000006f000007945 */ /* 0x000fe20003800200 */
[----:B------:R-:W-:Y:S01]  /*0970*/  HFMA2 R110, -RZ, RZ, 1.875, 0 ;  /* 0x3f800000ff6e7431 */ /* 0x000fe200000001ff */
[----:B------:R-:W-:-:S04]  /*0980*/  USHF.R.S32.HI UR5, URZ, 0x1f, UR4 ;  /* 0x0000001fff057899 */ /* 0x000fc80008011404 */
[----:B------:R-:W-:-:S06]  /*0990*/  ULEA.HI UR5, UR5, UR4, URZ, 0x3 ;  /* 0x0000000405057291 */ /* 0x000fcc000f8f18ff */
[----:B------:R-:W-:-:S04]  /*09a0*/  MOV R77, UR5 ;  /* 0x00000005004d7c02 */ /* 0x000fc80008000f00 */
[----:B------:R-:W-:-:S05]  /*09b0*/  LEA.HI.SX32 R77, R77, R76, 0x1d ;  /* 0x0000004c4d4d7211 */ /* 0x000fca00078feaff */
[----:B------:R-:W-:Y:S01]  /*09c0*/  IMAD.MOV.U32 R111, RZ, RZ, R77 ;  /* 0x000000ffff6f7224 */ /* 0x000fe200078e004d */
[----:B--2---:R-:W-:Y:S01]  /*09d0*/  @P0 SHF.L.U32 R110, R60, 0x10, RZ ;  /* 0x000000103c6e0819 */ /* 0x004fe200000006ff */
[----:B------:R-:W-:Y:S06]  /*09e0*/  @!P1 BRA `(.L_x_4) ;  /* 0x0000000400989947 */ /* 0x000fec0003800000 */
[----:B------:R-:W0:Y:S02]  /*09f0*/  LDC.64 R60, c[0x0][0x390] ;  /* 0x0000e400ff3c7b82 */ /* 0x000e240000000a00 */
[----:B0-----:R-:W-:-:S06]  /*0a00*/  IMAD.WIDE.U32 R60, R77, 0x10, R60 ;  /* 0x000000104d3c7825 */ /* 0x001fcc00078e003c */
[----:B------:R-:W5:Y:S01]  /*0a10*/  LDG.E.128 R60, desc[UR8][R60.64] ;  /* 0x000000083c3c7981 */ /* 0x000f62000c1e1d00 */
[----:B------:R-:W-:-:S04]  /*0a20*/  UISETP.NE.U32.AND UP1, UPT, UR16, URZ, UPT ;  /* 0x000000ff1000728c */ /* 0x000fc8000bf25070 */
[----:B------:R-:W-:-:S09]  /*0a30*/  UISETP.NE.AND.EX UP1, UPT, UR17, URZ, UPT, UP1 ;  /* 0x000000ff1100728c */ /* 0x000fd2000bf25310 */
[----:B------:R-:W-:Y:S05]  /*0a40*/  BRA.U !UP1, `(.L_x_5) ;  /* 0x0000000109a07547 */ /* 0x000fea000b800000 */
[----:B------:R-:W0:Y:S02]  /*0a50*/  LDC.64 R24, c[0x0][0x3a0] ;  /* 0x0000e800ff187b82 */ /* 0x000e240000000a00 */
[----:B0-----:R-:W-:-:S06]  /*0a60*/  IMAD.WIDE.U32 R24, R77, 0x10, R24 ;  /* 0x000000104d187825 */ /* 0x001fcc00078e0018 */
[----:B------:R-:W2:Y:S01]  /*0a70*/  LDG.E.128 R24, desc[UR8][R24.64] ;  /* 0x0000000818187981 */ /* 0x000ea2000c1e1d00 */
[C---:B-----5:R-:W-:Y:S02]  /*0a80*/  PRMT R78, R60.reuse, 0x7632, R78 ;  /* 0x000076323c4e7816 */ /* 0x060fe4000000004e */
[----:B------:R-:W-:Y:S02]  /*0a90*/  SHF.L.U32 R79, R60, 0x10, RZ ;  /* 0x000000103c4f7819 */ /* 0x000fe400000006ff */
[C---:B------:R-:W-:Y:S02]  /*0aa0*/  SHF.L.U32 R85, R62.reuse, 0x10, RZ ;  /* 0x000000103e557819 */ /* 0x040fe400000006ff */
[----:B------:R-:W-:Y:S02]  /*0ab0*/  PRMT R83, R62, 0x7632, R83 ;  /* 0x000076323e537816 */ /* 0x000fe40000000053 */
[----:B------:R-:W-:Y:S02]  /*0ac0*/  PRMT R62, R63, 0x7632, R62 ;  /* 0x000076323f3e7816 */ /* 0x000fe4000000003e */
[----:B------:R-:W-:-:S02]  /*0ad0*/  PRMT R81, R61, 0x7632, R81 ;  /* 0x000076323d517816 */ /* 0x000fc40000000051 */
[----:B------:R-:W-:Y:S02]  /*0ae0*/  SHF.L.U32 R61, R61, 0x10, RZ ;  /* 0x000000103d3d7819 */ /* 0x000fe400000006ff */
[----:B------:R-:W-:Y:S01]  /*0af0*/  SHF.L.U32 R63, R63, 0x10, RZ ;  /* 0x000000103f3f7819 */ /* 0x000fe200000006ff */
[----:B------:R-:W-:Y:S01]  /*0b00*/  IMAD.U32 R81, R81, 0x10000, RZ ;  /* 0x0001000051517824 */ /* 0x000fe200078e00ff */
[----:B------:R-:W-:Y:S02]  /*0b10*/  SHF.L.U32 R83, R83, 0x10, RZ ;  /* 0x0000001053537819 */ /* 0x000fe400000006ff */
[C---:B--2---:R-:W-:Y:S01]  /*0b20*/  PRMT R60, R24.reuse, 0x7632, R60 ;  /* 0x00007632183c7816 */ /* 0x044fe2000000003c */
[----:B------:R-:W-:Y:S01]  /*0b30*/  IMAD.U32 R84, R24, 0x10000, RZ ;  /* 0x0001000018547824 */ /* 0x000fe200078e00ff */
[C---:B------:R-:W-:Y:S02]  /*0b40*/  PRMT R24, R25.reuse, 0x7632, R24 ;  /* 0x0000763219187816 */ /* 0x040fe40000000018 */
[----:B------:R-:W-:Y:S01]  /*0b50*/  SHF.L.U32 R82, R25, 0x10, RZ ;  /* 0x0000001019527819 */ /* 0x000fe200000006ff */
[-C--:B------:R-:W-:Y:S01]  /*0b60*/  FFMA.FTZ R84, R79, R110.reuse, R84 ;  /* 0x0000006e4f547223 */ /* 0x080fe20000010054 */
[----:B------:R-:W-:Y:S01]  /*0b70*/  PRMT R25, R26, 0x7632, R25 ;  /* 0x000076321a197816 */ /* 0x000fe20000000019 */
[----:B------:R-:W-:Y:S01]  /*0b80*/  IMAD.U32 R24, R24, 0x10000, RZ ;  /* 0x0001000018187824 */ /* 0x000fe200078e00ff */
[----:B------:R-:W-:Y:S01]  /*0b90*/  SHF.L.U32 R26, R26, 0x10, RZ ;  /* 0x000000101a1a7819 */ /* 0x000fe200000006ff */
[-C--:B------:R-:W-:Y:S01]  /*0ba0*/  FFMA.FTZ R82, R61, R110.reuse, R82 ;  /* 0x0000006e3d527223 */ /* 0x080fe20000010052 */
[----:B------:R-:W-:Y:S01]  /*0bb0*/  PRMT R111, R27, 0x7632, R111 ;  /* 0x000076321b6f7816 */ /* 0x000fe2000000006f */
[-C--:B------:R-:W-:Y:S01]  /*0bc0*/  FFMA.FTZ R81, R81, R110.reuse, R24 ;  /* 0x0000006e51517223 */ /* 0x080fe20000010018 */
[----:B------:R-:W-:Y:S01]  /*0bd0*/  SHF.L.U32 R112, R27, 0x10, RZ ;  /* 0x000000101b707819 */ /* 0x000fe200000006ff */
[----:B------:R-:W-:Y:S01]  /*0be0*/  FFMA.FTZ R80, R85, R110, R26 ;  /* 0x0000006e55507223 */ /* 0x000fe2000001001a */
[----:B------:R-:W-:-:S02]  /*0bf0*/  SHF.L.U32 R85, R62, 0x10, RZ ;  /* 0x000000103e557819 */ /* 0x000fc400000006ff */
[----:B------:R-:W-:Y:S01]  /*0c00*/  SHF.L.U32 R79, R78, 0x10, RZ ;  /* 0x000000104e4f7819 */ /* 0x000fe200000006ff */
[-C--:B------:R-:W-:Y:S01]  /*0c10*/  FFMA.FTZ R78, R63, R110.reuse, R112 ;  /* 0x0000006e3f4e7223 */ /* 0x080fe20000010070 */
[----:B------:R-:W-:Y:S02]  /*0c20*/  SHF.L.U32 R62, R111, 0x10, RZ ;  /* 0x000000106f3e7819 */ /* 0x000fe400000006ff */
[----:B------:R-:W-:Y:S02]  /*0c30*/  SHF.L.U32 R26, R25, 0x10, RZ ;  /* 0x00000010191a7819 */ /* 0x000fe400000006ff */
[----:B------:R-:W-:Y:S01]  /*0c40*/  SHF.L.U32 R60, R60, 0x10, RZ ;  /* 0x000000103c3c7819 */ /* 0x000fe200000006ff */
[----:B------:R-:W-:Y:S01]  /*0c50*/  FFMA.FTZ R85, R85, R110, R62 ;  /* 0x0000006e55557223 */ /* 0x000fe2000001003e */
[----:B------:R-:W-:Y:S01]  /*0c60*/  F2FP.BF16.F32.PACK_AB R25, R81, R82 ;  /* 0x000000525119723e */ /* 0x000fe200000010ff */
[-C--:B------:R-:W-:Y:S02]  /*0c70*/  FFMA.FTZ R83, R83, R110.reuse, R26 ;  /* 0x0000006e53537223 */ /* 0x080fe4000001001a */
[----:B------:R-:W-:Y:S01]  /*0c80*/  FFMA.FTZ R79, R79, R110, R60 ;  /* 0x0000006e4f4f7223 */ /* 0x000fe2000001003c */
[----:B------:R-:W-:-:S02]  /*0c90*/  F2FP.BF16.F32.PACK_AB R27, R85, R78 ;  /* 0x0000004e551b723e */ /* 0x000fc400000010ff */
[----:B------:R-:W-:Y:S02]  /*0ca0*/  F2FP.BF16.F32.PACK_AB R26, R83, R80 ;  /* 0x00000050531a723e */ /* 0x000fe400000010ff */
[----:B------:R-:W-:Y:S01]  /*0cb0*/  F2FP.BF16.F32.PACK_AB R24, R79, R84 ;  /* 0x000000544f18723e */ /* 0x000fe200000010ff */
[----:B------:R-:W-:Y:S06]  /*0cc0*/  BRA `(.L_x_6) ;  /* 0x0000000000c47947 */ /* 0x000fec0003800000 */
.L_x_5:
[----:B------:R-:W-:-:S04]  /*0cd0*/  UISETP.NE.U32.AND UP1, UPT, UR18, URZ, UPT ;  /* 0x000000ff1200728c */ /* 0x000fc8000bf25070 */
[----:B------:R-:W-:-:S06]  /*0ce0*/  UISETP.NE.AND.EX UP1, UPT, UR19, URZ, UPT, UP1 ;  /* 0x000000ff1300728c */ /* 0x000fcc000bf25310 */
[----:B------:R-:W-:-:S13]  /*0cf0*/  PLOP3.LUT P0, PT, PT, PT, UP1, 0x80, 0x8 ;  /* 0x000000000008781c */ /* 0x000fda0003f0f018 */
[----:B------:R-:W-:Y:S05]  /*0d00*/  @!P0 BRA `(.L_x_7) ;  /* 0x0000000000648947 */ /* 0x000fea0003800000 */
[C---:B-----5:R-:W-:Y:S02]  /*0d10*/  PRMT R24, R60.reuse, 0x7632, R24 ;  /* 0x000076323c187816 */ /* 0x060fe40000000018 */
[----:B------:R-:W-:Y:S02]  /*0d20*/  SHF.L.U32 R25, R60, 0x10, RZ ;  /* 0x000000103c197819 */ /* 0x000fe400000006ff */
[----:B------:R-:W-:Y:S02]  /*0d30*/  PRMT R26, R61, 0x7632, R26 ;  /* 0x000076323d1a7816 */ /* 0x000fe4000000001a */
[C---:B------:R-:W-:Y:S01]  /*0d40*/  PRMT R27, R62.reuse, 0x7632, R27 ;  /* 0x000076323e1b7816 */ /* 0x040fe2000000001b */
[----:B------:R-:W-:Y:S01]  /*0d50*/  FMUL.FTZ R84, R25, R110 ;  /* 0x0000006e19547220 */ /* 0x000fe20000410000 */
[C---:B------:R-:W-:Y:S01]  /*0d60*/  PRMT R60, R63.reuse, 0x7632, R60 ;  /* 0x000076323f3c7816 */ /* 0x040fe2000000003c */
[----:B------:R-:W-:Y:S01]  /*0d70*/  IMAD.U32 R63, R63, 0x10000, RZ ;  /* 0x000100003f3f7824 */ /* 0x000fe200078e00ff */
[----:B------:R-:W-:-:S02]  /*0d80*/  SHF.L.U32 R83, R62, 0x10, RZ ;  /* 0x000000103e537819 */ /* 0x000fc400000006ff */
[----:B------:R-:W-:Y:S01]  /*0d90*/  SHF.L.U32 R61, R61, 0x10, RZ ;  /* 0x000000103d3d7819 */ /* 0x000fe200000006ff */
[-C--:B------:R-:W-:Y:S01]  /*0da0*/  FMUL.FTZ R78, R63, R110.reuse ;  /* 0x0000006e3f4e7220 */ /* 0x080fe20000410000 */
[----:B------:R-:W-:Y:S01]  /*0db0*/  SHF.L.U32 R79, R24, 0x10, RZ ;  /* 0x00000010184f7819 */ /* 0x000fe200000006ff */
[-C--:B------:R-:W-:Y:S01]  /*0dc0*/  FMUL.FTZ R80, R83, R110.reuse ;  /* 0x0000006e53507220 */ /* 0x080fe20000410000 */
[----:B------:R-:W-:Y:S01]  /*0dd0*/  SHF.L.U32 R85, R60, 0x10, RZ ;  /* 0x000000103c557819 */ /* 0x000fe200000006ff */
[-C--:B------:R-:W-:Y:S01]  /*0de0*/  FMUL.FTZ R82, R61, R110.reuse ;  /* 0x0000006e3d527220 */ /* 0x080fe20000410000 */
[----:B------:R-:W-:Y:S01]  /*0df0*/  SHF.L.U32 R27, R27, 0x10, RZ ;  /* 0x000000101b1b7819 */ /* 0x000fe200000006ff */
[-C--:B------:R-:W-:Y:S01]  /*0e00*/  FMUL.FTZ R79, R79, R110.reuse ;  /* 0x0000006e4f4f7220 */ /* 0x080fe20000410000 */
[----:B------:R-:W-:Y:S01]  /*0e10*/  SHF.L.U32 R81, R26, 0x10, RZ ;  /* 0x000000101a517819 */ /* 0x000fe200000006ff */
[-C--:B------:R-:W-:Y:S02]  /*0e20*/  FMUL.FTZ R85, R85, R110.reuse ;  /* 0x0000006e55557220 */ /* 0x080fe40000410000 */
[----:B------:R-:W-:Y:S01]  /*0e30*/  FMUL.FTZ R83, R27, R110 ;  /* 0x0000006e1b537220 */ /* 0x000fe20000410000 */
[----:B------:R-:W-:Y:S01]  /*0e40*/  F2FP.BF16.F32.PACK_AB R24, R79, R84 ;  /* 0x000000544f18723e */ /* 0x000fe200000010ff */
[----:B------:R-:W-:Y:S01]  /*0e50*/  FMUL.FTZ R81, R81, R110 ;  /* 0x0000006e51517220 */ /* 0x000fe20000410000 */
[----:B------:R-:W-:-:S02]  /*0e60*/  F2FP.BF16.F32.PACK_AB R27, R85, R78 ;  /* 0x0000004e551b723e */ /* 0x000fc400000010ff */
[----:B------:R-:W-:Y:S02]  /*0e70*/  F2FP.BF16.F32.PACK_AB R26, R83, R80 ;  /* 0x00000050531a723e */ /* 0x000fe400000010ff */
[----:B------:R-:W-:Y:S01]  /*0e80*/  F2FP.BF16.F32.PACK_AB R25, R81, R82 ;  /* 0x000000525119723e */ /* 0x000fe200000010ff */
[----:B------:R-:W-:Y:S06]  /*0e90*/  BRA `(.L_x_6) ;  /* 0x0000000000507947 */ /* 0x000fec0003800000 */
.L_x_7:
[----:B-----5:R-:W-:Y:S01]  /*0ea0*/  SHF.L.U32 R85, R62, 0x10, RZ ;  /* 0x000000103e557819 */ /* 0x020fe200000006ff */
[C---:B------:R-:W-:Y:S01]  /*0eb0*/  IMAD.U32 R79, R60.reuse, 0x10000, RZ ;  /* 0x000100003c4f7824 */ /* 0x040fe200078e00ff */
[----:B------:R-:W-:Y:S02]  /*0ec0*/  PRMT R78, R60, 0x7632, R78 ;  /* 0x000076323c4e7816 */ /* 0x000fe4000000004e */
[----:B------:R-:W-:Y:S01]  /*0ed0*/  PRMT R83, R62, 0x7632, R83 ;  /* 0x000076323e537816 */ /* 0x000fe20000000053 */
[-C--:B------:R-:W-:Y:S01]  /*0ee0*/  FMUL.FTZ R84, R79, R110.reuse ;  /* 0x0000006e4f547220 */ /* 0x080fe20000410000 */
[----:B------:R-:W-:Y:S01]  /*0ef0*/  PRMT R60, R61, 0x7632, R60 ;  /* 0x000076323d3c7816 */ /* 0x000fe2000000003c */
[----:B------:R-:W-:Y:S01]  /*0f00*/  FMUL.FTZ R80, R85, R110 ;  /* 0x0000006e55507220 */ /* 0x000fe20000410000 */
[----:B------:R-:W-:Y:S02]  /*0f10*/  PRMT R62, R63, 0x7632, R62 ;  /* 0x000076323f3e7816 */ /* 0x000fe4000000003e */
[----:B------:R-:W-:Y:S01]  /*0f20*/  SHF.L.U32 R61, R61, 0x10, RZ ;  /* 0x000000103d3d7819 */ /* 0x000fe200000006ff */
        /* <DEDUP_REMOVED lines=8> */
[-C--:B------:R-:W-:Y:S01]  /*0fb0*/  FMUL.FTZ R81, R81, R110.reuse ;  /* 0x0000006e51517220 */ /* 0x080fe20000410000 */
[-C--:B------:R-:W-:Y:S02]  /*0fc0*/  FMUL.FTZ R83, R83, R110.reuse ;  /* 0x0000006e53537220 */ /* 0x080fe40000410000 */
[----:B------:R-:W-:-:S07]  /*0fd0*/  FMUL.FTZ R85, R85, R110 ;  /* 0x0000006e55557220 */ /* 0x000fce0000410000 */
.L_x_6:
[----:B------:R-:W0:Y:S01]  /*0fe0*/  @UP0 LDCU.64 UR4, c[0x0][0x3a8] ;  /* 0x00007500ff0407ac */ /* 0x000e220008000a00 */
[----:B------:R-:W-:Y:S02]  /*0ff0*/  PLOP3.LUT P2, PT, PT, PT, UP0, 0x80, 0x8 ;  /* 0x000000000008781c */ /* 0x000fe40003f4f008 */
[----:B------:R-:W-:Y:S02]  /*1000*/  PLOP3.LUT P3, PT, PT, PT, UP0, 0x80, 0x8 ;  /* 0x000000000008781c */ /* 0x000fe40003f6f008 */
[----:B------:R-:W-:Y:S02]  /*1010*/  MOV R60, 0x10 ;  /* 0x00000010003c7802 */ /* 0x000fe40000000f00 */
[----:B------:R-:W-:-:S07]  /*1020*/  IADD3 R111, PT, PT, R77, 0x80, RZ ;  /* 0x000000804d6f7810 */ /* 0x000fce0007ffe0ff */
[----:B0-----:R-:W-:-:S05]  /*1030*/  @P2 IMAD.WIDE.U32 R60, R77, R60, UR4 ;  /* 0x000000044d3c2e25 */ /* 0x001fca000f8e003c */
[----:B------:R0:W-:Y:S02]  /*1040*/  @P3 STG.E.128 desc[UR8][R60.64], R24 ;  /* 0x000000183c003986 */ /* 0x0001e4000c101d08 */
.L_x_4:
[----:B------:R-:W-:Y:S05]  /*1050*/  BSYNC.RECONVERGENT B0 ;  /* 0x0000000000007941 */ /* 0x000fea0003800200 */
.L_x_3:
[----:B------:R-:W-:Y:S01]  /*1060*/  ISETP.GE.U32.AND P2, PT, R75, 0x100, PT ;  /* 0x000001004b00780c */ /* 0x000fe20003f46070 */
[----:B------:R-:W-:-:S12]  /*1070*/  BSSY.RECONVERGENT B0, `(.L_x_8) ;  /* 0x0000067000007945 */ /* 0x000fd80003800200 */
[----:B------:R-:W-:Y:S05]  /*1080*/  @!P2 BRA `(.L_x_9) ;  /* 0x000000040094a947 */ /* 0x000fea0003800000 */
[----:B0-----:R-:W0:Y:S02]  /*1090*/  LDC.64 R60, c[0x0][0x390] ;  /* 0x0000e400ff3c7b82 */ /* 0x001e240000000a00 */
        /* <DEDUP_REMOVED lines=8> */
[C---:B-----5:R-:W-:Y:S01]  /*1120*/  PRMT R88, R61.reuse, 0x7632, R88 ;  /* 0x000076323d587816 */ /* 0x060fe20000000058 */
[C---:B------:R-:W-:Y:S01]  /*1130*/  IMAD.U32 R87, R60.reuse, 0x10000, RZ ;  /* 0x000100003c577824 */ /* 0x040fe200078e00ff */
[----:B------:R-:W-:Y:S02]  /*1140*/  SHF.L.U32 R61, R61, 0x10, RZ ;  /* 0x000000103d3d7819 */ /* 0x000fe400000006ff */
[----:B------:R-:W-:Y:S02]  /*1150*/  PRMT R86, R60, 0x7632, R86 ;  /* 0x000076323c567816 */ /* 0x000fe40000000056 */
[C---:B------:R-:W-:Y:S02]  /*1160*/  PRMT R92, R62.reuse, 0x7632, R92 ;  /* 0x000076323e5c7816 */ /* 0x040fe4000000005c */
[----:B------:R-:W-:Y:S02]  /*1170*/  SHF.L.U32 R91, R62, 0x10, RZ ;  /* 0x000000103e5b7819 */ /* 0x000fe400000006ff */
[----:B------:R-:W-:-:S02]  /*1180*/  PRMT R112, R63, 0x7632, R112 ;  /* 0x000076323f707816 */ /* 0x000fc40000000070 */
[----:B------:R-:W-:Y:S02]  /*1190*/  SHF.L.U32 R63, R63, 0x10, RZ ;  /* 0x000000103f3f7819 */ /* 0x000fe400000006ff */
[----:B------:R-:W-:Y:S01]  /*11a0*/  SHF.L.U32 R115, R112, 0x10, RZ ;  /* 0x0000001070737819 */ /* 0x000fe200000006ff */
[----:B--2---:R-:W-:Y:S01]  /*11b0*/  IMAD.U32 R90, R25, 0x10000, RZ ;  /* 0x00010000195a7824 */ /* 0x004fe200078e00ff */
[C---:B------:R-:W-:Y:S02]  /*11c0*/  PRMT R60, R24.reuse, 0x7632, R60 ;  /* 0x00007632183c7816 */ /* 0x040fe4000000003c */
[----:B------:R-:W-:Y:S01]  /*11d0*/  SHF.L.U32 R62, R24, 0x10, RZ ;  /* 0x00000010183e7819 */ /* 0x000fe200000006ff */
[-C--:B------:R-:W-:Y:S01]  /*11e0*/  FFMA.FTZ R89, R61, R110.reuse, R90 ;  /* 0x0000006e3d597223 */ /* 0x080fe2000001005a */
[----:B------:R-:W-:Y:S01]  /*11f0*/  PRMT R24, R25, 0x7632, R24 ;  /* 0x0000763219187816 */ /* 0x000fe20000000018 */
[----:B------:R-:W-:Y:S01]  /*1200*/  IMAD.U32 R61, R92, 0x10000, RZ ;  /* 0x000100005c3d7824 */ /* 0x000fe200078e00ff */
[----:B------:R-:W-:Y:S01]  /*1210*/  PRMT R93, R26, 0x7632, R93 ;  /* 0x000076321a5d7816 */ /* 0x000fe2000000005d */
[----:B------:R-:W-:Y:S01]  /*1220*/  IMAD.U32 R60, R60, 0x10000, RZ ;  /* 0x000100003c3c7824 */ /* 0x000fe200078e00ff */
[----:B------:R-:W-:Y:S01]  /*1230*/  PRMT R113, R27, 0x7632, R113 ;  /* 0x000076321b717816 */ /* 0x000fe20000000071 */
[----:B------:R-:W-:Y:S01]  /*1240*/  FFMA.FTZ R87, R87, R110, R62 ;  /* 0x0000006e57577223 */ /* 0x000fe2000001003e */
[----:B------:R-:W-:-:S02]  /*1250*/  SHF.L.U32 R114, R27, 0x10, RZ ;  /* 0x000000101b727819 */ /* 0x000fc400000006ff */
[----:B------:R-:W-:Y:S02]  /*1260*/  SHF.L.U32 R26, R26, 0x10, RZ ;  /* 0x000000101a1a7819 */ /* 0x000fe400000006ff */
[----:B------:R-:W-:Y:S02]  /*1270*/  SHF.L.U32 R25, R86, 0x10, RZ ;  /* 0x0000001056197819 */ /* 0x000fe400000006ff */
[----:B------:R-:W-:Y:S01]  /*1280*/  SHF.L.U32 R27, R88, 0x10, RZ ;  /* 0x00000010581b7819 */ /* 0x000fe200000006ff */
[-C--:B------:R-:W-:Y:S01]  /*1290*/  FFMA.FTZ R91, R91, R110.reuse, R26 ;  /* 0x0000006e5b5b7223 */ /* 0x080fe2000001001a */
[----:B------:R-:W-:Y:S01]  /*12a0*/  SHF.L.U32 R92, R113, 0x10, RZ ;  /* 0x00000010715c7819 */ /* 0x000fe200000006ff */
[-C--:B------:R-:W-:Y:S01]  /*12b0*/  FFMA.FTZ R86, R25, R110.reuse, R60 ;  /* 0x0000006e19567223 */ /* 0x080fe2000001003c */
[----:B------:R-:W-:Y:S01]  /*12c0*/  SHF.L.U32 R90, R93, 0x10, RZ ;  /* 0x000000105d5a7819 */ /* 0x000fe200000006ff */
[-C--:B------:R-:W-:Y:S01]  /*12d0*/  FFMA.FTZ R93, R63, R110.reuse, R114 ;  /* 0x0000006e3f5d7223 */ /* 0x080fe20000010072 */
[----:B------:R-:W-:Y:S01]  /*12e0*/  SHF.L.U32 R24, R24, 0x10, RZ ;  /* 0x0000001018187819 */ /* 0x000fe200000006ff */
[----:B------:R-:W-:-:S02]  /*12f0*/  FFMA.FTZ R92, R115, R110, R92 ;  /* 0x0000006e735c7223 */ /* 0x000fc4000001005c */
[-C--:B------:R-:W-:Y:S02]  /*1300*/  FFMA.FTZ R90, R61, R110.reuse, R90 ;  /* 0x0000006e3d5a7223 */ /* 0x080fe4000001005a */
[----:B------:R-:W-:Y:S01]  /*1310*/  FFMA.FTZ R88, R27, R110, R24 ;  /* 0x0000006e1b587223 */ /* 0x000fe20000010018 */
[----:B------:R-:W-:Y:S02]  /*1320*/  F2FP.BF16.F32.PACK_AB R27, R92, R93 ;  /* 0x0000005d5c1b723e */ /* 0x000fe400000010ff */
[----:B------:R-:W-:Y:S02]  /*1330*/  F2FP.BF16.F32.PACK_AB R26, R90, R91 ;  /* 0x0000005b5a1a723e */ /* 0x000fe400000010ff */
[----:B------:R-:W-:Y:S02]  /*1340*/  F2FP.BF16.F32.PACK_AB R25, R88, R89 ;  /* 0x000000595819723e */ /* 0x000fe400000010ff */
[----:B------:R-:W-:Y:S01]  /*1350*/  F2FP.BF16.F32.PACK_AB R24, R86, R87 ;  /* 0x000000575618723e */ /* 0x000fe200000010ff */
[----:B------:R-:W-:Y:S06]  /*1360*/  BRA `(.L_x_11) ;  /* 0x0000000000c07947 */ /* 0x000fec0003800000 */
.L_x_10:
[----:B------:R-:W-:-:S04]  /*1370*/  UISETP.NE.U32.AND UP1, UPT, UR18, URZ, UPT ;  /* 0x000000ff1200728c */ /* 0x000fc8000bf25070 */
[----:B------:R-:W-:-:S09]  /*1380*/  UISETP.NE.AND.EX UP1, UPT, UR19, URZ, UPT, UP1 ;  /* 0x000000ff1300728c */ /* 0x000fd2000bf25310 */
[----:B------:R-:W-:Y:S05]  /*1390*/  BRA.U UP1, `(.L_x_12) ;  /* 0x0000000101547547 */ /* 0x000fea000b800000 */
[C---:B-----5:R-:W-:Y:S02]  /*13a0*/  PRMT R86, R60.reuse, 0x7632, R86 ;  /* 0x000076323c567816 */ /* 0x060fe40000000056 */
[----:B------:R-:W-:Y:S02]  /*13b0*/  SHF.L.U32 R87, R60, 0x10, RZ ;  /* 0x000000103c577819 */ /* 0x000fe400000006ff */
[C---:B------:R-:W-:Y:S02]  /*13c0*/  PRMT R88, R62.reuse, 0x7632, R88 ;  /* 0x000076323e587816 */ /* 0x040fe40000000058 */
[----:B------:R-:W-:Y:S01]  /*13d0*/  SHF.L.U32 R91, R62, 0x10, RZ ;  /* 0x000000103e5b7819 */ /* 0x000fe200000006ff */
[-C--:B------:R-:W-:Y:S01]  /*13e0*/  FMUL.FTZ R87, R87, R110.reuse ;  /* 0x0000006e57577220 */ /* 0x080fe20000410000 */
[----:B------:R-:W-:Y:S02]  /*13f0*/  PRMT R60, R61, 0x7632, R60 ;  /* 0x000076323d3c7816 */ /* 0x000fe4000000003c */
[----:B------:R-:W-:Y:S01]  /*1400*/  PRMT R62, R63, 0x7632, R62 ;  /* 0x000076323f3e7816 */ /* 0x000fe2000000003e */
[----:B------:R-:W-:Y:S01]  /*1410*/  FMUL.FTZ R91, R91, R110 ;  /* 0x0000006e5b5b7220 */ /* 0x000fe20000410000 */
[----:B------:R-:W-:-:S02]  /*1420*/  SHF.L.U32 R93, R63, 0x10, RZ ;  /* 0x000000103f5d7819 */ /* 0x000fc400000006ff */
[----:B------:R-:W-:Y:S01]  /*1430*/  SHF.L.U32 R89, R61, 0x10, RZ ;  /* 0x000000103d597819 */ /* 0x000fe200000006ff */
[----:B------:R-:W-:Y:S01]  /*1440*/  IMAD.U32 R61, R86, 0x10000, RZ ;  /* 0x00010000563d7824 */ /* 0x000fe200078e00ff */
        /* <DEDUP_REMOVED lines=8> */
[----:B------:R-:W-:Y:S01]  /*14d0*/  FMUL.FTZ R92, R115, R110 ;  /* 0x0000006e735c7220 */ /* 0x000fe20000410000 */
[----:B------:R-:W-:Y:S06]  /*14e0*/  BRA `(.L_x_11) ;  /* 0x0000000000607947 */ /* 0x000fec0003800000 */
.L_x_12:
[C---:B-----5:R-:W-:Y:S01]  /*14f0*/  PRMT R26, R61.reuse, 0x7632, R26 ;  /* 0x000076323d1a7816 */ /* 0x060fe2000000001a */
[----:B------:R-:W-:Y:S01]  /*1500*/  IMAD.U32 R61, R61, 0x10000, RZ ;  /* 0x000100003d3d7824 */ /* 0x000fe200078e00ff */
[----:B------:R-:W-:Y:S02]  /*1510*/  PRMT R27, R62, 0x7632, R27 ;  /* 0x000076323e1b7816 */ /* 0x000fe4000000001b */
[C---:B------:R-:W-:Y:S01]  /*1520*/  PRMT R24, R60.reuse, 0x7632, R24 ;  /* 0x000076323c187816 */ /* 0x040fe20000000018 */
[-C--:B------:R-:W-:Y:S01]  /*1530*/  FMUL.FTZ R89, R61, R110.reuse ;  /* 0x0000006e3d597220 */ /* 0x080fe20000410000 */
[----:B------:R-:W-:Y:S01]  /*1540*/  SHF.L.U32 R87, R60, 0x10, RZ ;  /* 0x000000103c577819 */ /* 0x000fe200000006ff */
[----:B------:R-:W-:Y:S01]  /*1550*/  IMAD.U32 R61, R27, 0x10000, RZ ;  /* 0x000100001b3d7824 */ /* 0x000fe200078e00ff */
[----:B------:R-:W-:Y:S02]  /*1560*/  PRMT R60, R63, 0x7632, R60 ;  /* 0x000076323f3c7816 */ /* 0x000fe4000000003c */
        /* <DEDUP_REMOVED lines=10> */
[----:B------:R-:W-:Y:S01]  /*1610*/  F2FP.BF16.F32.PACK_AB R26, R90, R91 ;  /* 0x0000005b5a1a723e */ /* 0x000fe200000010ff */
[----:B------:R-:W-:-:S02]  /*1620*/  FMUL.FTZ R92, R113, R110 ;  /* 0x0000006e715c7220 */ /* 0x000fc40000410000 */
[----:B------:R-:W-:Y:S01]  /*1630*/  FMUL.FTZ R88, R27, R110 ;  /* 0x0000006e1b587220 */ /* 0x000fe20000410000 */
[----:B------:R-:W-:Y:S02]  /*1640*/  F2FP.BF16.F32.PACK_AB R24, R86, R87 ;  /* 0x000000575618723e */ /* 0x000fe400000010ff */
[----:B------:R-:W-:Y:S02]  /*1650*/  F2FP.BF16.F32.PACK_AB R27, R92, R93 ;  /* 0x0000005d5c1b723e */ /* 0x000fe400000010ff */
[----:B------:R-:W-:-:S07]  /*1660*/  F2FP.BF16.F32.PACK_AB R25, R88, R89 ;  /* 0x000000595819723e */ /* 0x000fce00000010ff */
.L_x_11:
[----:B------:R-:W0:Y:S01]  /*1670*/  @UP0 LDCU.64 UR4, c[0x0][0x3a8] ;  /* 0x00007500ff0407ac */ /* 0x000e220008000a00 */
[----:B------:R-:W-:Y:S01]  /*1680*/  PLOP3.LUT P3, PT, PT, PT, UP0, 0x80, 0x8 ;  /* 0x000000000008781c */ /* 0x000fe20003f6f008 */
[----:B------:R-:W-:Y:S01]  /*1690*/  HFMA2 R60, -RZ, RZ, 0, 9.5367431640625e-07 ;  /* 0x00000010ff3c7431 */ /* 0x000fe200000001ff */
[----:B------:R-:W-:-:S11]  /*16a0*/  PLOP3.LUT P4, PT, PT, PT, UP0, 0x80, 0x8 ;  /* 0x000000000008781c */ /* 0x000fd60003f8f008 */
[C---:B0-----:R-:W-:Y:S01]  /*16b0*/  @P3 IMAD.WIDE.U32 R60, R111.reuse, R60, UR4 ;  /* 0x000000046f3c3e25 */ /* 0x041fe2000f8e003c */
[----:B------:R-:W-:-:S04]  /*16c0*/  IADD3 R111, PT, PT, R111, 0x80, RZ ;  /* 0x000000806f6f7810 */ /* 0x000fc80007ffe0ff */
[----:B------:R1:W-:Y:S03]  /*16d0*/  @P4 STG.E.128 desc[UR8][R60.64], R24 ;  /* 0x000000183c004986 */ /* 0x0003e6000c101d08 */
.L_x_9:
[----:B------:R-:W-:Y:S05]  /*16e0*/  BSYNC.RECONVERGENT B0 ;  /* 0x0000000000007941 */ /* 0x000fea0003800200 */
.L_x_8:
[----:B------:R-:W-:Y:S01]  /*16f0*/  ISETP.GE.U32.AND P3, PT, R75, 0x180, PT ;  /* 0x000001804b00780c */ /* 0x000fe20003f66070 */
[----:B------:R-:W-:-:S12]  /*1700*/  BSSY.RECONVERGENT B0, `(.L_x_13) ;  /* 0x0000067000007945 */ /* 0x000fd80003800200 */
[----:B------:R-:W-:Y:S05]  /*1710*/  @!P3 BRA `(.L_x_14) ;  /* 0x000000040094b947 */ /* 0x000fea0003800000 */
[----:B01----:R-:W0:Y:S02]  /*1720*/  LDC.64 R60, c[0x0][0x390] ;  /* 0x0000e400ff3c7b82 */ /* 0x003e240000000a00 */
        /* <DEDUP_REMOVED lines=9> */
[----:B------:R-:W-:Y:S01]  /*17c0*/  IMAD.U32 R61, R61, 0x10000, RZ ;  /* 0x000100003d3d7824 */ /* 0x000fe200078e00ff */
[C---:B------:R-:W-:Y:S02]  /*17d0*/  PRMT R94, R60.reuse, 0x7632, R94 ;  /* 0x000076323c5e7816 */ /* 0x040fe4000000005e */
[----:B------:R-:W-:Y:S02]  /*17e0*/  SHF.L.U32 R95, R60, 0x10, RZ ;  /* 0x000000103c5f7819 */ /* 0x000fe400000006ff */
[C---:B------:R-:W-:Y:S02]  /*17f0*/  PRMT R100, R62.reuse, 0x7632, R100 ;  /* 0x000076323e647816 */ /* 0x040fe40000000064 */
[----:B------:R-:W-:Y:S02]  /*1800*/  SHF.L.U32 R99, R62, 0x10, RZ ;  /* 0x000000103e637819 */ /* 0x000fe400000006ff */
[----:B------:R-:W-:-:S02]  /*1810*/  PRMT R112, R63, 0x7632, R112 ;  /* 0x000076323f707816 */ /* 0x000fc40000000070 */
[----:B------:R-:W-:-:S03]  /*1820*/  SHF.L.U32 R63, R63, 0x10, RZ ;  /* 0x000000103f3f7819 */ /* 0x000fc600000006ff */
[----:B------:R-:W-:Y:S01]  /*1830*/  IMAD.U32 R115, R112, 0x10000, RZ ;  /* 0x0001000070737824 */ /* 0x000fe200078e00ff */
[----:B--2---:R-:W-:Y:S02]  /*1840*/  SHF.L.U32 R98, R25, 0x10, RZ ;  /* 0x0000001019627819 */ /* 0x004fe400000006ff */
[C---:B------:R-:W-:Y:S02]  /*1850*/  PRMT R60, R24.reuse, 0x7632, R60 ;  /* 0x00007632183c7816 */ /* 0x040fe4000000003c */
[----:B------:R-:W-:Y:S01]  /*1860*/  SHF.L.U32 R62, R24, 0x10, RZ ;  /* 0x00000010183e7819 */ /* 0x000fe200000006ff */
[-C--:B------:R-:W-:Y:S01]  /*1870*/  FFMA.FTZ R97, R61, R110.reuse, R98 ;  /* 0x0000006e3d617223 */ /* 0x080fe20000010062 */
[----:B------:R-:W-:Y:S02]  /*1880*/  PRMT R24, R25, 0x7632, R24 ;  /* 0x0000763219187816 */ /* 0x000fe40000000018 */
[C---:B------:R-:W-:Y:S01]  /*1890*/  PRMT R101, R26.reuse, 0x7632, R101 ;  /* 0x000076321a657816 */ /* 0x040fe20000000065 */
[----:B------:R-:W-:Y:S01]  /*18a0*/  IMAD.U32 R26, R26, 0x10000, RZ ;  /* 0x000100001a1a7824 */ /* 0x000fe200078e00ff */
[----:B------:R-:W-:Y:S01]  /*18b0*/  PRMT R113, R27, 0x7632, R113 ;  /* 0x000076321b717816 */ /* 0x000fe20000000071 */
[-C--:B------:R-:W-:Y:S01]  /*18c0*/  FFMA.FTZ R95, R95, R110.reuse, R62 ;  /* 0x0000006e5f5f7223 */ /* 0x080fe2000001003e */
[----:B------:R-:W-:Y:S01]  /*18d0*/  SHF.L.U32 R114, R27, 0x10, RZ ;  /* 0x000000101b727819 */ /* 0x000fe200000006ff */
[----:B------:R-:W-:Y:S01]  /*18e0*/  FFMA.FTZ R99, R99, R110, R26 ;  /* 0x0000006e63637223 */ /* 0x000fe2000001001a */
[----:B------:R-:W-:-:S02]  /*18f0*/  SHF.L.U32 R61, R100, 0x10, RZ ;  /* 0x00000010643d7819 */ /* 0x000fc400000006ff */
[----:B------:R-:W-:Y:S02]  /*1900*/  SHF.L.U32 R25, R94, 0x10, RZ ;  /* 0x000000105e197819 */ /* 0x000fe400000006ff */
[----:B------:R-:W-:Y:S02]  /*1910*/  SHF.L.U32 R27, R96, 0x10, RZ ;  /* 0x00000010601b7819 */ /* 0x000fe400000006ff */
[----:B------:R-:W-:Y:S02]  /*1920*/  SHF.L.U32 R100, R113, 0x10, RZ ;  /* 0x0000001071647819 */ /* 0x000fe400000006ff */
[----:B------:R-:W-:Y:S01]  /*1930*/  SHF.L.U32 R98, R101, 0x10, RZ ;  /* 0x0000001065627819 */ /* 0x000fe200000006ff */
[-C--:B------:R-:W-:Y:S01]  /*1940*/  FFMA.FTZ R101, R63, R110.reuse, R114 ;  /* 0x0000006e3f657223 */ /* 0x080fe20000010072 */
[----:B------:R-:W-:Y:S01]  /*1950*/  SHF.L.U32 R24, R24, 0x10, RZ ;  /* 0x0000001018187819 */ /* 0x000fe200000006ff */
[-C--:B------:R-:W-:Y:S01]  /*1960*/  FFMA.FTZ R100, R115, R110.reuse, R100 ;  /* 0x0000006e73647223 */ /* 0x080fe20000010064 */
[----:B------:R-:W-:Y:S01]  /*1970*/  SHF.L.U32 R60, R60, 0x10, RZ ;  /* 0x000000103c3c7819 */ /* 0x000fe200000006ff */
[----:B------:R-:W-:-:S02]  /*1980*/  FFMA.FTZ R98, R61, R110, R98 ;  /* 0x0000006e3d627223 */ /* 0x000fc40000010062 */
[-C--:B------:R-:W-:Y:S01]  /*1990*/  FFMA.FTZ R96, R27, R110.reuse, R24 ;  /* 0x0000006e1b607223 */ /* 0x080fe20000010018 */
[----:B------:R-:W-:Y:S01]  /*19a0*/  F2FP.BF16.F32.PACK_AB R27, R100, R101 ;  /* 0x00000065641b723e */ /* 0x000fe200000010ff */
[----:B------:R-:W-:Y:S01]  /*19b0*/  FFMA.FTZ R94, R25, R110, R60 ;  /* 0x0000006e195e7223 */ /* 0x000fe2000001003c */
[----:B------:R-:W-:Y:S02]  /*19c0*/  F2FP.BF16.F32.PACK_AB R26, R98, R99 ;  /* 0x00000063621a723e */ /* 0x000fe400000010ff */
[----:B------:R-:W-:Y:S02]  /*19d0*/  F2FP.BF16.F32.PACK_AB R25, R96, R97 ;  /* 0x000000616019723e */ /* 0x000fe400000010ff */
[----:B------:R-:W-:Y:S01]  /*19e0*/  F2FP.BF16.F32.PACK_AB R24, R94, R95 ;  /* 0x0000005f5e18723e */ /* 0x000fe200000010ff */
[----:B------:R-:W-:Y:S06]  /*19f0*/  BRA `(.L_x_16) ;  /* 0x0000000000c07947 */ /* 0x000fec0003800000 */
.L_x_15:
[----:B------:R-:W-:-:S04]  /*1a00*/  UISETP.NE.U32.AND UP1, UPT, UR18, URZ, UPT ;  /* 0x000000ff1200728c */ /* 0x000fc8000bf25070 */
[----:B------:R-:W-:-:S09]  /*1a10*/  UISETP.NE.AND.EX UP1, UPT, UR19, URZ, UPT, UP1 ;  /* 0x000000ff1300728c */ /* 0x000fd2000bf25310 */
[----:B------:R-:W-:Y:S05]  /*1a20*/  BRA.U UP1, `(.L_x_17) ;  /* 0x0000000101547547 */ /* 0x000fea000b800000 */
[C---:B-----5:R-:W-:Y:S01]  /*1a30*/  PRMT R94, R60.reuse, 0x7632, R94 ;  /* 0x000076323c5e7816 */ /* 0x060fe2000000005e */
[----:B------:R-:W-:Y:S01]  /*1a40*/  IMAD.U32 R95, R60, 0x10000, RZ ;  /* 0x000100003c5f7824 */ /* 0x000fe200078e00ff */
        /* <DEDUP_REMOVED lines=19> */
.L_x_17:
[C---:B-----5:R-:W-:Y:S01]  /*1b80*/  PRMT R26, R61.reuse, 0x7632, R26 ;  /* 0x000076323d1a7816 */ /* 0x060fe2000000001a */
[----:B------:R-:W-:Y:S01]  /*1b90*/  IMAD.U32 R99, R62, 0x10000, RZ ;  /* 0x000100003e637824 */ /* 0x000fe200078e00ff */
[----:B------:R-:W-:Y:S02]  /*1ba0*/  SHF.L.U32 R61, R61, 0x10, RZ ;  /* 0x000000103d3d7819 */ /* 0x000fe400000006ff */
[C---:B------:R-:W-:Y:S01]  /*1bb0*/  PRMT R24, R60.reuse, 0x7632, R24 ;  /* 0x000076323c187816 */ /* 0x040fe20000000018 */
[-C--:B------:R-:W-:Y:S01]  /*1bc0*/  FMUL.FTZ R99, R99, R110.reuse ;  /* 0x0000006e63637220 */ /* 0x080fe20000410000 */
[----:B------:R-:W-:Y:S01]  /*1bd0*/  SHF.L.U32 R95, R60, 0x10, RZ ;  /* 0x000000103c5f7819 */ /* 0x000fe200000006ff */
[-C--:B------:R-:W-:Y:S01]  /*1be0*/  FMUL.FTZ R97, R61, R110.reuse ;  /* 0x0000006e3d617220 */ /* 0x080fe20000410000 */
[----:B------:R-:W-:Y:S02]  /*1bf0*/  PRMT R27, R62, 0x7632, R27 ;  /* 0x000076323e1b7816 */ /* 0x000fe4000000001b */
[----:B------:R-:W-:Y:S01]  /*1c00*/  PRMT R60, R63, 0x7632, R60 ;  /* 0x000076323f3c7816 */ /* 0x000fe2000000003c */
[----:B------:R-:W-:Y:S01]  /*1c10*/  FMUL.FTZ R95, R95, R110 ;  /* 0x0000006e5f5f7220 */ /* 0x000fe20000410000 */
[----:B------:R-:W-:-:S02]  /*1c20*/  SHF.L.U32 R63, R63, 0x10, RZ ;  /* 0x000000103f3f7819 */ /* 0x000fc400000006ff */
[----:B------:R-:W-:Y:S02]  /*1c30*/  SHF.L.U32 R25, R24, 0x10, RZ ;  /* 0x0000001018197819 */ /* 0x000fe400000006ff */
[----:B------:R-:W-:Y:S01]  /*1c40*/  SHF.L.U32 R113, R60, 0x10, RZ ;  /* 0x000000103c717819 */ /* 0x000fe200000006ff */
[-C--:B------:R-:W-:Y:S01]  /*1c50*/  FMUL.FTZ R101, R63, R110.reuse ;  /* 0x0000006e3f657220 */ /* 0x080fe20000410000 */
[----:B------:R-:W-:Y:S01]  /*1c60*/  SHF.L.U32 R61, R27, 0x10, RZ ;  /* 0x000000101b3d7819 */ /* 0x000fe200000006ff */
[----:B------:R-:W-:Y:S02]  /*1c70*/  IMAD.U32 R27, R26, 0x10000, RZ ;  /* 0x000100001a1b7824 */ /* 0x000fe400078e00ff */
[-C--:B------:R-:W-:Y:S01]  /*1c80*/  FMUL.FTZ R94, R25, R110.reuse ;  /* 0x0000006e195e7220 */ /* 0x080fe20000410000 */
[-C--:B------:R-:W-:Y:S01]  /*1c90*/  FMUL.FTZ R100, R113, R110.reuse ;  /* 0x0000006e71647220 */ /* 0x080fe20000410000 */
[-C--:B------:R-:W-:Y:S01]  /*1ca0*/  FMUL.FTZ R98, R61, R110.reuse ;  /* 0x0000006e3d627220 */ /* 0x080fe20000410000 */
[----:B------:R-:W-:-:S02]  /*1cb0*/  FMUL.FTZ R96, R27, R110 ;  /* 0x0000006e1b607220 */ /* 0x000fc40000410000 */
[----:B------:R-:W-:Y:S02]  /*1cc0*/  F2FP.BF16.F32.PACK_AB R24, R94, R95 ;  /* 0x0000005f5e18723e */ /* 0x000fe400000010ff */
[----:B------:R-:W-:Y:S02]  /*1cd0*/  F2FP.BF16.F32.PACK_AB R27, R100, R101 ;  /* 0x00000065641b723e */ /* 0x000fe400000010ff */
[----:B------:R-:W-:Y:S02]  /*1ce0*/  F2FP.BF16.F32.PACK_AB R26, R98, R99 ;  /* 0x00000063621a723e */ /* 0x000fe400000010ff */
[----:B------:R-:W-:-:S07]  /*1cf0*/  F2FP.BF16.F32.PACK_AB R25, R96, R97 ;  /* 0x000000616019723e */ /* 0x000fce00000010ff */
.L_x_16:
[----:B------:R-:W0:Y:S01]  /*1d00*/  @UP0 LDCU.64 UR4, c[0x0][0x3a8] ;  /* 0x00007500ff0407ac */ /* 0x000e220008000a00 */
[----:B------:R-:W-:Y:S02]  /*1d10*/  PLOP3.LUT P4, PT, PT, PT, UP0, 0x80, 0x8 ;  /* 0x000000000008781c */ /* 0x000fe40003f8f008 */
[----:B------:R-:W-:Y:S02]  /*1d20*/  PLOP3.LUT P5, PT, PT, PT, UP0, 0x80, 0x8 ;  /* 0x000000000008781c */ /* 0x000fe40003faf008 */
[----:B------:R-:W-:-:S09]  /*1d30*/  MOV R60, 0x10 ;  /* 0x00000010003c7802 */ /* 0x000fd20000000f00 */
[C---:B0-----:R-:W-:Y:S01]  /*1d40*/  @P4 IMAD.WIDE.U32 R60, R111.reuse, R60, UR4 ;  /* 0x000000046f3c4e25 */ /* 0x041fe2000f8e003c */
[----:B------:R-:W-:-:S04]  /*1d50*/  IADD3 R111, PT, PT, R111, 0x80, RZ ;  /* 0x000000806f6f7810 */ /* 0x000fc80007ffe0ff */
[----:B------:R2:W-:Y:S03]  /*1d60*/  @P5 STG.E.128 desc[UR8][R60.64], R24 ;  /* 0x000000183c005986 */ /* 0x0005e6000c101d08 */
.L_x_14:
[----:B------:R-:W-:Y:S05]  /*1d70*/  BSYNC.RECONVERGENT B0 ;  /* 0x0000000000007941 */ /* 0x000fea0003800200 */
.L_x_13:
[----:B------:R-:W-:Y:S01]  /*1d80*/  ISETP.GE.U32.AND P4, PT, R75, 0x200, PT ;  /* 0x000002004b00780c */ /* 0x000fe20003f86070 */
[----:B------:R-:W-:-:S12]  /*1d90*/  BSSY.RECONVERGENT B0, `(.L_x_18) ;  /* 0x0000066000007945 */ /* 0x000fd80003800200 */
[----:B------:R-:W-:Y:S05]  /*1da0*/  @!P4 BRA `(.L_x_19) ;  /* 0x000000040090c947 */ /* 0x000fea0003800000 */
[----:B012---:R-:W0:Y:S02]  /*1db0*/  LDC.64 R60, c[0x0][0x390] ;  /* 0x0000e400ff3c7b82 */ /* 0x007e240000000a00 */
        /* <DEDUP_REMOVED lines=10> */
[C---:B------:R-:W-:Y:S02]  /*1e60*/  PRMT R63, R60.reuse, 0x7632, R63 ;  /* 0x000076323c3f7816 */ /* 0x040fe4000000003f */
[----:B------:R-:W-:Y:S02]  /*1e70*/  SHF.L.U32 R103, R60, 0x10, RZ ;  /* 0x000000103c677819 */ /* 0x000fe400000006ff */
[C---:B------:R-:W-:Y:S01]  /*1e80*/  PRMT R60, R61.reuse, 0x7632, R60 ;  /* 0x000076323d3c7816 */ /* 0x040fe2000000003c */
[----:B------:R-:W-:Y:S01]  /*1e90*/  IMAD.U32 R61, R61, 0x10000, RZ ;  /* 0x000100003d3d7824 */ /* 0x000fe200078e00ff */
[----:B------:R-:W-:-:S02]  /*1ea0*/  PRMT R104, R62, 0x7632, R104 ;  /* 0x000076323e687816 */ /* 0x000fc40000000068 */
[----:B------:R-:W-:Y:S02]  /*1eb0*/  SHF.L.U32 R107, R62, 0x10, RZ ;  /* 0x000000103e6b7819 */ /* 0x000fe400000006ff */
[----:B------:R-:W-:Y:S02]  /*1ec0*/  SHF.L.U32 R113, R108, 0x10, RZ ;  /* 0x000000106c717819 */ /* 0x000fe400000006ff */
[----:B------:R-:W-:Y:S02]  /*1ed0*/  SHF.L.U32 R63, R63, 0x10, RZ ;  /* 0x000000103f3f7819 */ /* 0x000fe400000006ff */
[----:B--2---:R-:W-:Y:S02]  /*1ee0*/  SHF.L.U32 R102, R25, 0x10, RZ ;  /* 0x0000001019667819 */ /* 0x004fe400000006ff */
[C---:B------:R-:W-:Y:S02]  /*1ef0*/  PRMT R112, R27.reuse, 0x7632, R112 ;  /* 0x000076321b707816 */ /* 0x040fe40000000070 */
[----:B------:R-:W-:Y:S01]  /*1f00*/  SHF.L.U32 R114, R27, 0x10, RZ ;  /* 0x000000101b727819 */ /* 0x000fe200000006ff */
[-C--:B------:R-:W-:Y:S01]  /*1f10*/  FFMA.FTZ R105, R61, R110.reuse, R102 ;  /* 0x0000006e3d697223 */ /* 0x080fe20000010066 */
[----:B------:R-:W-:Y:S01]  /*1f20*/  PRMT R27, R24, 0x7632, R27 ;  /* 0x00007632181b7816 */ /* 0x000fe2000000001b */
[----:B------:R-:W-:Y:S01]  /*1f30*/  IMAD.U32 R112, R112, 0x10000, RZ ;  /* 0x0001000070707824 */ /* 0x000fe200078e00ff */
[----:B------:R-:W-:Y:S01]  /*1f40*/  PRMT R62, R25, 0x7632, R62 ;  /* 0x00007632193e7816 */ /* 0x000fe2000000003e */
[-C--:B------:R-:W-:Y:S01]  /*1f50*/  FFMA.FTZ R109, R109, R110.reuse, R114 ;  /* 0x0000006e6d6d7223 */ /* 0x080fe20000010072 */
[C---:B------:R-:W-:Y:S01]  /*1f60*/  PRMT R106, R26.reuse, 0x7632, R106 ;  /* 0x000076321a6a7816 */ /* 0x040fe2000000006a */
[----:B------:R-:W-:Y:S01]  /*1f70*/  IMAD.U32 R26, R26, 0x10000, RZ ;  /* 0x000100001a1a7824 */ /* 0x000fe200078e00ff */
[----:B------:R-:W-:Y:S01]  /*1f80*/  SHF.L.U32 R24, R24, 0x10, RZ ;  /* 0x0000001018187819 */ /* 0x000fe200000006ff */
[-C--:B------:R-:W-:Y:S01]  /*1f90*/  FFMA.FTZ R108, R113, R110.reuse, R112 ;  /* 0x0000006e716c7223 */ /* 0x080fe20000010070 */
[----:B------:R-:W-:Y:S01]  /*1fa0*/  SHF.L.U32 R25, R60, 0x10, RZ ;  /* 0x000000103c197819 */ /* 0x000fe200000006ff */
[-C--:B------:R-:W-:Y:S01]  /*1fb0*/  FFMA.FTZ R107, R107, R110.reuse, R26 ;  /* 0x0000006e6b6b7223 */ /* 0x080fe2000001001a */
[----:B------:R-:W-:Y:S01]  /*1fc0*/  SHF.L.U32 R61, R104, 0x10, RZ ;  /* 0x00000010683d7819 */ /* 0x000fe200000006ff */
[----:B------:R-:W-:Y:S01]  /*1fd0*/  FFMA.FTZ R103, R103, R110, R24 ;  /* 0x0000006e67677223 */ /* 0x000fe20000010018 */
[----:B------:R-:W-:-:S02]  /*1fe0*/  SHF.L.U32 R106, R106, 0x10, RZ ;  /* 0x000000106a6a7819 */ /* 0x000fc400000006ff */
[----:B------:R-:W-:Y:S02]  /*1ff0*/  SHF.L.U32 R62, R62, 0x10, RZ ;  /* 0x000000103e3e7819 */ /* 0x000fe400000006ff */
[----:B------:R-:W-:Y:S01]  /*2000*/  SHF.L.U32 R102, R27, 0x10, RZ ;  /* 0x000000101b667819 */ /* 0x000fe200000006ff */
[-C--:B------:R-:W-:Y:S01]  /*2010*/  FFMA.FTZ R106, R61, R110.reuse, R106 ;  /* 0x0000006e3d6a7223 */ /* 0x080fe2000001006a */
[----:B------:R-:W-:Y:S01]  /*2020*/  F2FP.BF16.F32.PACK_AB R27, R108, R109 ;  /* 0x0000006d6c1b723e */ /* 0x000fe200000010ff */
[-C--:B------:R-:W-:Y:S02]  /*2030*/  FFMA.FTZ R104, R25, R110.reuse, R62 ;  /* 0x0000006e19687223 */ /* 0x080fe4000001003e */
[----:B------:R-:W-:Y:S01]  /*2040*/  FFMA.FTZ R102, R63, R110, R102 ;  /* 0x0000006e3f667223 */ /* 0x000fe20000010066 */
[----:B------:R-:W-:Y:S02]  /*2050*/  F2FP.BF16.F32.PACK_AB R26, R106, R107 ;  /* 0x0000006b6a1a723e */ /* 0x000fe400000010ff */
[----:B------:R-:W-:-:S02]  /*2060*/  F2FP.BF16.F32.PACK_AB R25, R104, R105 ;  /* 0x000000696819723e */ /* 0x000fc400000010ff */
[----:B------:R-:W-:Y:S01]  /*2070*/  F2FP.BF16.F32.PACK_AB R24, R102, R103 ;  /* 0x000000676618723e */ /* 0x000fe200000010ff */
[----:B------:R-:W-:Y:S06]  /*2080*/  BRA `(.L_x_21) ;  /* 0x0000000000c07947 */ /* 0x000fec0003800000 */
.L_x_20:
[----:B------:R-:W-:-:S04]  /*2090*/  UISETP.NE.U32.AND UP1, UPT, UR18, URZ, UPT ;  /* 0x000000ff1200728c */ /* 0x000fc8000bf25070 */
[----:B------:R-:W-:-:S09]  /*20a0*/  UISETP.NE.AND.EX UP1, UPT, UR19, URZ, UPT, UP1 ;  /* 0x000000ff1300728c */ /* 0x000fd2000bf25310 */
[----:B------:R-:W-:Y:S05]  /*20b0*/  BRA.U UP1, `(.L_x_22) ;  /* 0x0000000101547547 */ /* 0x000fea000b800000 */
[C---:B-----5:R-:W-:Y:S01]  /*20c0*/  PRMT R104, R63.reuse, 0x7632, R104 ;  /* 0x000076323f687816 */ /* 0x060fe20000000068 */
[C---:B------:R-:W-:Y:S01]  /*20d0*/  IMAD.U32 R103, R60.reuse, 0x10000, RZ ;  /* 0x000100003c677824 */ /* 0x040fe200078e00ff */
[----:B------:R-:W-:Y:S02]  /*20e0*/  SHF.L.U32 R109, R63, 0x10, RZ ;  /* 0x000000103f6d7819 */ /* 0x000fe400000006ff */
[----:B------:R-:W-:Y:S01]  /*20f0*/  PRMT R63, R60, 0x7632, R63 ;  /* 0x000076323c3f7816 */ /* 0x000fe2000000003f */
[-C--:B------:R-:W-:Y:S01]  /*2100*/  FMUL.FTZ R103, R103, R110.reuse ;  /* 0x0000006e67677220 */ /* 0x080fe20000410000 */
[----:B------:R-:W-:Y:S01]  /*2110*/  PRMT R60, R61, 0x7632, R60 ;  /* 0x000076323d3c7816 */ /* 0x000fe2000000003c */
[----:B------:R-:W-:Y:S01]  /*2120*/  FMUL.FTZ R109, R109, R110 ;  /* 0x0000006e6d6d7220 */ /* 0x000fe20000410000 */
[----:B------:R-:W-:Y:S02]  /*2130*/  SHF.L.U32 R61, R61, 0x10, RZ ;  /* 0x000000103d3d7819 */ /* 0x000fe400000006ff */
[----:B------:R-:W-:-:S02]  /*2140*/  PRMT R102, R62, 0x7632, R102 ;  /* 0x000076323e667816 */ /* 0x000fc40000000066 */
[----:B------:R-:W-:Y:S01]  /*2150*/  SHF.L.U32 R107, R62, 0x10, RZ ;  /* 0x000000103e6b7819 */ /* 0x000fe200000006ff */
[-C--:B------:R-:W-:Y:S01]  /*2160*/  FMUL.FTZ R105, R61, R110.reuse ;  /* 0x0000006e3d697220 */ /* 0x080fe20000410000 */
[----:B------:R-:W-:Y:S01]  /*2170*/  SHF.L.U32 R115, R104, 0x10, RZ ;  /* 0x0000001068737819 */ /* 0x000fe200000006ff */
[----:B------:R-:W-:Y:S01]  /*2180*/  IMAD.U32 R61, R60, 0x10000, RZ ;  /* 0x000100003c3d7824 */ /* 0x000fe200078e00ff */
        /* <DEDUP_REMOVED lines=8> */
.L_x_22:
[C---:B-----5:R-:W-:Y:S01]  /*2210*/  PRMT R25, R63.reuse, 0x7632, R25 ;  /* 0x000076323f197816 */ /* 0x060fe20000000019 */
[C---:B------:R-:W-:Y:S01]  /*2220*/  IMAD.U32 R107, R62.reuse, 0x10000, RZ ;  /* 0x000100003e6b7824 */ /* 0x040fe200078e00ff */
[----:B------:R-:W-:Y:S02]  /*2230*/  SHF.L.U32 R63, R63, 0x10, RZ ;  /* 0x000000103f3f7819 */ /* 0x000fe400000006ff */
[----:B------:R-:W-:Y:S01]  /*2240*/  PRMT R27, R62, 0x7632, R27 ;  /* 0x000076323e1b7816 */ /* 0x000fe2000000001b */
[-C--:B------:R-:W-:Y:S01]  /*2250*/  FMUL.FTZ R107, R107, R110.reuse ;  /* 0x0000006e6b6b7220 */ /* 0x080fe20000410000 */
[----:B------:R-:W-:Y:S01]  /*2260*/  PRMT R24, R60, 0x7632, R24 ;  /* 0x000076323c187816 */ /* 0x000fe20000000018 */
[----:B------:R-:W-:Y:S01]  /*2270*/  FMUL.FTZ R109, R63, R110 ;  /* 0x0000006e3f6d7220 */ /* 0x000fe20000410000 */
[----:B------:R-:W-:Y:S02]  /*2280*/  PRMT R26, R61, 0x7632, R26 ;  /* 0x000076323d1a7816 */ /* 0x000fe4000000001a */
[----:B------:R-:W-:-:S02]  /*2290*/  SHF.L.U32 R113, R25, 0x10, RZ ;  /* 0x0000001019717819 */ /* 0x000fc400000006ff */
[----:B------:R-:W-:Y:S02]  /*22a0*/  SHF.L.U32 R63, R27, 0x10, RZ ;  /* 0x000000101b3f7819 */ /* 0x000fe400000006ff */
        /* <DEDUP_REMOVED lines=14> */
.L_x_21:
[----:B------:R-:W0:Y:S01]  /*2390*/  @UP0 LDCU.64 UR4, c[0x0][0x3a8] ;  /* 0x00007500ff0407ac */ /* 0x000e220008000a00 */
[----:B------:R-:W-:Y:S01]  /*23a0*/  PLOP3.LUT P5, PT, PT, PT, UP0, 0x80, 0x8 ;  /* 0x000000000008781c */ /* 0x000fe20003faf008 */
[----:B------:R-:W-:Y:S01]  /*23b0*/  IMAD.MOV.U32 R60, RZ, RZ, 0x10 ;  /* 0x00000010ff3c7424 */ /* 0x000fe200078e00ff */
[----:B------:R-:W-:-:S11]  /*23c0*/  PLOP3.LUT P6, PT, PT, PT, UP0, 0x80, 0x8 ;  /* 0x000000000008781c */ /* 0x000fd60003fcf008 */
[----:B0-----:R-:W-:-:S05]  /*23d0*/  @P5 IMAD.WIDE.U32 R60, R111, R60, UR4 ;  /* 0x000000046f3c5e25 */ /* 0x001fca000f8e003c */
[----:B------:R3:W-:Y:S02]  /*23e0*/  @P6 STG.E.128 desc[UR8][R60.64], R24 ;  /* 0x000000183c006986 */ /* 0x0007e4000c101d08 */
.L_x_19:
[----:B------:R-:W-:Y:S05]  /*23f0*/  BSYNC.RECONVERGENT B0 ;  /* 0x0000000000007941 */ /* 0x000fea0003800200 */
.L_x_18:
[----:B0123--:R-:W-:Y:S01]  /*2400*/  FADD.FTZ R60, RZ, R84 ;  /* 0x00000054ff3c7221 */ /* 0x00ffe20000010000 */
[C---:B------:R-:W-:Y:S01]  /*2410*/  ISETP.GT.U32.AND P6, PT, R75.reuse, 0xff, PT ;  /* 0x000000ff4b00780c */ /* 0x040fe20003fc4070 */
[----:B------:R-:W-:Y:S01]  /*2420*/  BSSY.RECONVERGENT B0, `(.L_x_23) ;  /* 0x0000088000007945 */ /* 0x000fe20003800200 */
[----:B------:R-:W-:Y:S01]  /*2430*/  ISETP.GT.U32.AND P5, PT, R75, 0x17f, PT ;  /* 0x0000017f4b00780c */ /* 0x000fe20003fa4070 */
[----:B------:R-:W-:Y:S01]  /*2440*/  FADD.FTZ R61, R79, R60 ;  /* 0x0000003c4f3d7221 */ /* 0x000fe20000010000 */
[----:B------:R-:W-:Y:S02]  /*2450*/  P2R R63, PR, RZ, 0x1 ;  /* 0x00000001ff3f7803 */ /* 0x000fe40000000000 */
[----:B------:R-:W-:Y:S01]  /*2460*/  ISETP.GT.U32.AND P0, PT, R75, 0x1ff, PT ;  /* 0x000001ff4b00780c */ /* 0x000fe20003f04070 */
[----:B------:R-:W-:Y:S01]  /*2470*/  FADD.FTZ R60, R82, R61 ;  /* 0x0000003d523c7221 */ /* 0x000fe20000010000 */
[----:B------:R-:W-:-:S03]  /*2480*/  LOP3.LUT R113, R76, 0x1f, RZ, 0xc0, !PT ;  /* 0x0000001f4c717812 */ /* 0x000fc600078ec0ff */
[----:B------:R-:W-:-:S04]  /*2490*/  FADD.FTZ R61, R81, R60 ;  /* 0x0000003c513d7221 */ /* 0x000fc80000010000 */
[----:B------:R-:W-:-:S04]  /*24a0*/  FADD.FTZ R60, R80, R61 ;  /* 0x0000003d503c7221 */ /* 0x000fc80000010000 */
[----:B------:R-:W-:-:S04]  /*24b0*/  FADD.FTZ R61, R83, R60 ;  /* 0x0000003c533d7221 */ /* 0x000fc80000010000 */
[----:B------:R-:W-:-:S04]  /*24c0*/  FADD.FTZ R60, R78, R61 ;  /* 0x0000003d4e3c7221 */ /* 0x000fc80000010000 */
[----:B------:R-:W-:-:S05]  /*24d0*/  FADD.FTZ R60, R85, R60 ;  /* 0x0000003c553c7221 */ /* 0x000fca0000010000 */
[----:B------:R-:W-:-:S05]  /*24e0*/  FSEL R62, R60, RZ, P1 ;  /* 0x000000ff3c3e7208 */ /* 0x000fca0000800000 */
[----:B------:R-:W-:-:S04]  /*24f0*/  FADD.FTZ R61, R87, R62 ;  /* 0x0000003e573d7221 */ /* 0x000fc80000010000 */
[----:B------:R-:W-:-:S04]  /*2500*/  FADD.FTZ R60, R86, R61 ;  /* 0x0000003d563c7221 */ /* 0x000fc80000010000 */
[----:B------:R-:W-:-:S04]  /*2510*/  FADD.FTZ R61, R89, R60 ;  /* 0x0000003c593d7221 */ /* 0x000fc80000010000 */
[----:B------:R-:W-:-:S04]  /*2520*/  FADD.FTZ R60, R88, R61 ;  /* 0x0000003d583c7221 */ /* 0x000fc80000010000 */
[----:B------:R-:W-:-:S04]  /*2530*/  FADD.FTZ R61, R91, R60 ;  /* 0x0000003c5b3d7221 */ /* 0x000fc80000010000 */
[----:B------:R-:W-:-:S04]  /*2540*/  FADD.FTZ R60, R90, R61 ;  /* 0x0000003d5a3c7221 */ /* 0x000fc80000010000 */
[----:B------:R-:W-:-:S04]  /*2550*/  FADD.FTZ R61, R93, R60 ;  /* 0x0000003c5d3d7221 */ /* 0x000fc80000010000 */
[----:B------:R-:W-:-:S04]  /*2560*/  @P6 FADD.FTZ R62, R92, R61 ;  /* 0x0000003d5c3e6221 */ /* 0x000fc80000010000 */
        /* <DEDUP_REMOVED lines=15> */
[----:B------:R-:W-:Y:S01]  /*2660*/  @P0 FADD.FTZ R62, R108, R61 ;  /* 0x0000003d6c3e0221 */ /* 0x000fe20000010000 */
[----:B------:R-:W-:-:S04]  /*2670*/  ISETP.NE.AND P0, PT, R63, RZ, PT ;  /* 0x000000ff3f00720c */ /* 0x000fc80003f05270 */
[----:B------:R-:W0:Y:S02]  /*2680*/  SHFL.BFLY PT, R61, R62, 0x1, 0x1f ;  /* 0x0c201f003e3d7f89 */ /* 0x000e2400000e0000 */
[----:B0-----:R-:W-:-:S05]  /*2690*/  FADD.FTZ R63, R62, R61 ;  /* 0x0000003d3e3f7221 */ /* 0x001fca0000010000 */
[----:B------:R-:W0:Y:S02]  /*26a0*/  SHFL.BFLY PT, R60, R63, 0x2, 0x1f ;  /* 0x0c401f003f3c7f89 */ /* 0x000e2400000e0000 */
[----:B0-----:R-:W-:-:S05]  /*26b0*/  FADD.FTZ R110, R63, R60 ;  /* 0x0000003c3f6e7221 */ /* 0x001fca0000010000 */
[----:B------:R-:W0:Y:S02]  /*26c0*/  SHFL.BFLY PT, R61, R110, 0x4, 0x1f ;  /* 0x0c801f006e3d7f89 */ /* 0x000e2400000e0000 */
[----:B0-----:R-:W-:-:S05]  /*26d0*/  FADD.FTZ R111, R110, R61 ;  /* 0x0000003d6e6f7221 */ /* 0x001fca0000010000 */
[----:B------:R-:W0:Y:S02]  /*26e0*/  SHFL.BFLY PT, R60, R111, 0x8, 0x1f ;  /* 0x0d001f006f3c7f89 */ /* 0x000e2400000e0000 */
[----:B0-----:R-:W-:-:S05]  /*26f0*/  FADD.FTZ R112, R111, R60 ;  /* 0x0000003c6f707221 */ /* 0x001fca0000010000 */
[----:B------:R-:W0:Y:S02]  /*2700*/  SHFL.BFLY PT, R61, R112, 0x10, 0x1f ;  /* 0x0e001f00703d7f89 */ /* 0x000e2400000e0000 */
[----:B0-----:R-:W-:-:S04]  /*2710*/  FADD.FTZ R60, R112, R61 ;  /* 0x0000003d703c7221 */ /* 0x001fc80000010000 */
[----:B------:R-:W-:-:S04]  /*2720*/  FMUL.FTZ R60, R11, R60 ;  /* 0x0000003c0b3c7220 */ /* 0x000fc80000410000 */
[--C-:B------:R-:W-:Y:S01]  /*2730*/  FADD.FTZ R61, R84, -R60.reuse ;  /* 0x8000003c543d7221 */ /* 0x100fe20000010000 */
[--C-:B------:R-:W-:Y:S01]  /*2740*/  FADD.FTZ R62, R79, -R60.reuse ;  /* 0x8000003c4f3e7221 */ /* 0x100fe20000010000 */
[--C-:B------:R-:W-:Y:S01]  /*2750*/  FADD.FTZ R114, R82, -R60.reuse ;  /* 0x8000003c52727221 */ /* 0x100fe20000010000 */
[--C-:B------:R-:W-:Y:S01]  /*2760*/  FADD.FTZ R110, R80, -R60.reuse ;  /* 0x8000003c506e7221 */ /* 0x100fe20000010000 */
[----:B------:R-:W-:Y:S01]  /*2770*/  FFMA.FTZ R61, R61, R61, RZ ;  /* 0x0000003d3d3d7223 */ /* 0x000fe200000100ff */
[--C-:B------:R-:W-:Y:S01]  /*2780*/  FADD.FTZ R63, R86, -R60.reuse ;  /* 0x8000003c563f7221 */ /* 0x100fe20000010000 */
[--C-:B------:R-:W-:Y:S02]  /*2790*/  FADD.FTZ R111, R89, -R60.reuse ;  /* 0x8000003c596f7221 */ /* 0x100fe40000010000 */
[----:B------:R-:W-:Y:S01]  /*27a0*/  FFMA.FTZ R61, R62, R62, R61 ;  /* 0x0000003e3e3d7223 */ /* 0x000fe2000001003d */
[----:B------:R-:W-:-:S03]  /*27b0*/  FADD.FTZ R62, R81, -R60 ;  /* 0x8000003c513e7221 */ /* 0x000fc60000010000 */
[----:B------:R-:W-:-:S04]  /*27c0*/  FFMA.FTZ R61, R114, R114, R61 ;  /* 0x00000072723d7223 */ /* 0x000fc8000001003d */
[----:B------:R-:W-:Y:S01]  /*27d0*/  FFMA.FTZ R61, R62, R62, R61 ;  /* 0x0000003e3e3d7223 */ /* 0x000fe2000001003d */
[----:B------:R-:W-:-:S03]  /*27e0*/  FADD.FTZ R62, R83, -R60 ;  /* 0x8000003c533e7221 */ /* 0x000fc60000010000 */
[----:B------:R-:W-:Y:S01]  /*27f0*/  FFMA.FTZ R61, R110, R110, R61 ;  /* 0x0000006e6e3d7223 */ /* 0x000fe2000001003d */
[----:B------:R-:W-:-:S03]  /*2800*/  FADD.FTZ R110, R78, -R60 ;  /* 0x8000003c4e6e7221 */ /* 0x000fc60000010000 */
[----:B------:R-:W-:Y:S01]  /*2810*/  FFMA.FTZ R61, R62, R62, R61 ;  /* 0x0000003e3e3d7223 */ /* 0x000fe2000001003d */
[----:B------:R-:W-:-:S03]  /*2820*/  FADD.FTZ R62, R85, -R60 ;  /* 0x8000003c553e7221 */ /* 0x000fc60000010000 */
[----:B------:R-:W-:Y:S01]  /*2830*/  FFMA.FTZ R61, R110, R110, R61 ;  /* 0x0000006e6e3d7223 */ /* 0x000fe2000001003d */
[----:B------:R-:W-:-:S03]  /*2840*/  FADD.FTZ R110, R103, -R60 ;  /* 0x8000003c676e7221 */ /* 0x000fc60000010000 */
[----:B------:R-:W-:Y:S01]  /*2850*/  FFMA.FTZ R61, R62, R62, R61 ;  /* 0x0000003e3e3d7223 */ /* 0x000fe2000001003d */
[----:B------:R-:W-:-:S04]  /*2860*/  FADD.FTZ R62, R87, -R60 ;  /* 0x8000003c573e7221 */ /* 0x000fc80000010000 */
[----:B------:R-:W-:-:S05]  /*2870*/  FSEL R61, R61, RZ, P1 ;  /* 0x000000ff3d3d7208 */ /* 0x000fca0000800000 */
        /* <DEDUP_REMOVED lines=13> */
[----:B------:R-:W-:Y:S01]  /*2950*/  @P6 FFMA.FTZ R61, R63, R63, R62 ;  /* 0x0000003f3f3d6223 */ /* 0x000fe2000001003e */
[--C-:B------:R-:W-:Y:S01]  /*2960*/  FADD.FTZ R62, R95, -R60.reuse ;  /* 0x8000003c5f3e7221 */ /* 0x100fe20000010000 */
[----:B------:R-:W-:Y:S01]  /*2970*/  FADD.FTZ R63, R94, -R60 ;  /* 0x8000003c5e3f7221 */ /* 0x000fe20000010000 */
[----:B------:R-:W-:Y:S02]  /*2980*/  ISETP.GT.U32.AND P6, PT, R75, 0x1ff, PT ;  /* 0x000001ff4b00780c */ /* 0x000fe40003fc4070 */
        /* <DEDUP_REMOVED lines=14> */
[----:B------:R-:W-:Y:S01]  /*2a70*/  FADD.FTZ R63, R102, -R60 ;  /* 0x8000003c663f7221 */ /* 0x000fe20000010000 */
[----:B------:R-:W-:Y:S02]  /*2a80*/  LOP3.LUT P5, RZ, R76, 0x1f, RZ, 0xc0, !PT ;  /* 0x0000001f4cff7812 */ /* 0x000fe400078ac0ff */
        /* <DEDUP_REMOVED lines=11> */
[----:B------:R-:W-:-:S04]  /*2b40*/  FFMA.FTZ R110, R111, R111, R110 ;  /* 0x0000006f6f6e7223 */ /* 0x000fc8000001006e */
[----:B------:R-:W-:Y:S01]  /*2b50*/  @P6 FFMA.FTZ R61, R63, R63, R110 ;  /* 0x0000003f3f3d6223 */ /* 0x000fe2000001006e */
[----:B------:R-:W-:Y:S01]  /*2b60*/  ISETP.GT.U32.AND P6, PT, R113, 0x3, PT ;  /* 0x000000037100780c */ /* 0x000fe20003fc4070 */
[----:B------:R-:W-:-:S03]  /*2b70*/  HFMA2 R113, -RZ, RZ, 0, 0 ;  /* 0x00000000ff717431 */ /* 0x000fc600000001ff */
        /* <DEDUP_REMOVED lines=9> */
[----:B0-----:R-:W-:Y:S01]  /*2c10*/  FADD.FTZ R61, R111, R112 ;  /* 0x000000706f3d7221 */ /* 0x001fe20000010000 */
[----:B------:R-:W-:Y:S06]  /*2c20*/  @P5 BRA `(.L_x_24) ;  /* 0x00000000001c5947 */ /* 0x000fec0003800000 */
[----:B------:R-:W0:Y:S01]  /*2c30*/  S2UR UR5, SR_CgaCtaId ;  /* 0x00000000000579c3 */ /* 0x000e220000008800 */
[----:B------:R-:W-:Y:S01]  /*2c40*/  UMOV UR4, 0x400 ;  /* 0x0000040000047882 */ /* 0x000fe20000000000 */
[----:B------:R-:W-:-:S04]  /*2c50*/  SHF.R.U32.HI R62, RZ, 0x2, R76 ;  /* 0x00000002ff3e7819 */ /* 0x000fc8000001164c */
[----:B------:R-:W-:Y:S01]  /*2c60*/  LOP3.LUT R62, R62, 0x18, RZ, 0xc0, !PT ;  /* 0x000000183e3e7812 */ /* 0x000fe200078ec0ff */
[----:B0-----:R-:W-:-:S04]  /*2c70*/  ULEA UR4, UR5, UR4, 0x18 ;  /* 0x0000000405047291 */ /* 0x001fc8000f8ec0ff */
[----:B------:R-:W-:-:S09]  /*2c80*/  @UP2 UIADD3 UR4, UPT, UPT, UR4, 0x20, URZ ;  /* 0x0000002004042890 */ /* 0x000fd2000fffe0ff */
[----:B------:R0:W-:Y:S03]  /*2c90*/  STS.64 [R62+UR4], R60 ;  /* 0x0000003c3e007988 */ /* 0x0001e60008000a04 */
.L_x_24:
[----:B------:R-:W-:Y:S05]  /*2ca0*/  BSYNC.RECONVERGENT B0 ;  /* 0x0000000000007941 */ /* 0x000fea0003800200 */
.L_x_23:
[----:B------:R-:W-:Y:S01]  /*2cb0*/  BAR.SYNC.DEFER_BLOCKING 0x0 ;  /* 0x0000000000007b1d */ /* 0x000fe20000010000 */
[----:B0-----:R-:W-:-:S05]  /*2cc0*/  CS2R R60, SRZ ;  /* 0x00000000003c7805 */ /* 0x001fca000001ff00 */
[----:B------:R-:W-:Y:S04]  /*2cd0*/  BSSY.RECONVERGENT B0, `(.L_x_25) ;  /* 0x000000a000007945 */ /* 0x000fe80003800200 */
[----:B------:R-:W-:Y:S05]  /*2ce0*/  @P6 BRA `(.L_x_26) ;  /* 0x0000000000206947 */ /* 0x000fea0003800000 */
[----:B------:R-:W0:Y:S01]  /*2cf0*/  S2UR UR5, SR_CgaCtaId ;  /* 0x00000000000579c3 */ /* 0x000e220000008800 */
[----:B------:R-:W-:Y:S01]  /*2d00*/  UMOV UR4, 0x400 ;  /* 0x0000040000047882 */ /* 0x000fe20000000000 */
[----:B------:R-:W-:Y:S02]  /*2d10*/  SHF.L.U32 R60, R76, 0x3, RZ ;  /* 0x000000034c3c7819 */ /* 0x000fe400000006ff */
[----:B------:R-:W-:Y:S02]  /*2d20*/  MOV R113, R74 ;  /* 0x0000004a00717202 */ /* 0x000fe40000000f00 */
[----:B------:R-:W-:Y:S01]  /*2d30*/  LOP3.LUT R60, R60, 0xf8, RZ, 0xc0, !PT ;  /* 0x000000f83c3c7812 */ /* 0x000fe200078ec0ff */
[----:B0-----:R-:W-:-:S04]  /*2d40*/  ULEA UR4, UR5, UR4, 0x18 ;  /* 0x0000000405047291 */ /* 0x001fc8000f8ec0ff */
[----:B------:R-:W-:-:S09]  /*2d50*/  @UP2 UIADD3 UR4, UPT, UPT, UR4, 0x20, URZ ;  /* 0x0000002004042890 */ /* 0x000fd2000fffe0ff */
[----:B------:R-:W0:Y:S03]  /*2d60*/  LDS.64 R60, [R60+UR4] ;  /* 0x000000043c3c7984 */ /* 0x000e260008000a00 */
.L_x_26:
[----:B------:R-:W-:Y:S05]  /*2d70*/  BSYNC.RECONVERGENT B0 ;  /* 0x0000000000007941 */ /* 0x000fea0003800200 */
.L_x_25:
[----:B------:R-:W1:Y:S01]  /*2d80*/  SHFL.DOWN PT, R112, R113, 0x2, 0x1f ;  /* 0x08401f0071707f89 */ /* 0x000e6200000e0000 */
[----:B------:R-:W-:Y:S01]  /*2d90*/  I2FP.F32.S32 R115, R113 ;  /* 0x0000007100737245 */ /* 0x000fe20000201400 */
[----:B------:R-:W-:Y:S01]  /*2da0*/  BSSY.RECONVERGENT B0, `(.L_x_27) ;  /* 0x0000065000007945 */ /* 0x000fe20003800200 */
[----:B------:R-:W-:Y:S01]  /*2db0*/  ISETP.NE.AND P6, PT, R76, RZ, PT ;  /* 0x000000ff4c00720c */ /* 0x000fe20003fc5270 */
[----:B0-----:R-:W0:Y:S01]  /*2dc0*/  SHFL.DOWN PT, R111, R60, 0x2, 0x1f ;  /* 0x08401f003c6f7f89 */ /* 0x001e2200000e0000 */
[----:B------:R-:W-:-:S03]  /*2dd0*/  ISETP.NE.AND P5, PT, RZ, UR7, PT ;  /* 0x00000007ff007c0c */ /* 0x000fc6000bfa5270 */
[----:B------:R-:W2:Y:S01]  /*2de0*/  SHFL.DOWN PT, R114, R61, 0x2, 0x1f ;  /* 0x08401f003d727f89 */ /* 0x000ea200000e0000 */
[----:B-1----:R-:W-:Y:S02]  /*2df0*/  IADD3 R63, PT, PT, R112, R113, RZ ;  /* 0x00000071703f7210 */ /* 0x002fe40007ffe0ff */
[----:B------:R-:W-:Y:S02]  /*2e00*/  I2FP.F32.S32 R116, R112 ;  /* 0x0000007000747245 */ /* 0x000fe40000201400 */
[----:B------:R-:W-:Y:S01]  /*2e10*/  I2FP.F32.S32 R62, R63 ;  /* 0x0000003f003e7245 */ /* 0x000fe20000201400 */
[----:B------:R-:W1:Y:S02]  /*2e20*/  SHFL.DOWN PT, R112, R63, 0x1, 0x1f ;  /* 0x08201f003f707f89 */ /* 0x000e6400000e0000 */
[C---:B0-----:R-:W-:Y:S01]  /*2e30*/  FMUL.FTZ R118, R111.reuse, R116 ;  /* 0x000000746f767220 */ /* 0x041fe20000410000 */
[----:B------:R-:W0:Y:S01]  /*2e40*/  MUFU.RCP R110, R62 ;  /* 0x0000003e006e7308 */ /* 0x000e220000001000 */
[----:B------:R-:W-:Y:S01]  /*2e50*/  FADD.FTZ R111, -R111, R60 ;  /* 0x0000003c6f6f7221 */ /* 0x000fe20000010100 */
[----:B--2---:R-:W-:Y:S01]  /*2e60*/  FADD.FTZ R61, R114, R61 ;  /* 0x0000003d723d7221 */ /* 0x004fe20000010000 */
[----:B------:R-:W-:-:S02]  /*2e70*/  FFMA.FTZ R113, R115, R60, R118 ;  /* 0x0000003c73717223 */ /* 0x000fc40000010076 */
[----:B------:R-:W-:-:S04]  /*2e80*/  FMUL.FTZ R111, R111, R111 ;  /* 0x0000006f6f6f7220 */ /* 0x000fc80000410000 */
[----:B------:R-:W-:-:S04]  /*2e90*/  FMUL.FTZ R115, R111, R115 ;  /* 0x000000736f737220 */ /* 0x000fc80000410000 */
[----:B------:R-:W-:Y:S01]  /*2ea0*/  FMUL.FTZ R115, R115, R116 ;  /* 0x0000007473737220 */ /* 0x000fe20000410000 */
[----:B0-----:R-:W-:-:S03]  /*2eb0*/  FMUL.FTZ R111, R110, R113 ;  /* 0x000000716e6f7220 */ /* 0x001fc60000410000 */
[----:B------:R-:W-:Y:S01]  /*2ec0*/  FFMA.FTZ R61, R110, R115, R61 ;  /* 0x000000736e3d7223 */ /* 0x000fe2000001003d */
[----:B-1----:R-:W-:Y:S01]  /*2ed0*/  IMAD.IADD R63, R63, 0x1, R112 ;  /* 0x000000013f3f7824 */ /* 0x002fe200078e0270 */
[----:B------:R-:W-:Y:S01]  /*2ee0*/  I2FP.F32.S32 R114, R112 ;  /* 0x0000007000727245 */ /* 0x000fe20000201400 */
[----:B------:R-:W0:Y:S03]  /*2ef0*/  SHFL.DOWN PT, R60, R111, 0x1, 0x1f ;  /* 0x08201f006f3c7f89 */ /* 0x000e2600000e0000 */
[----:B------:R-:W-:Y:S01]  /*2f00*/  I2FP.F32.S32 R63, R63 ;  /* 0x0000003f003f7245 */ /* 0x000fe20000201400 */
[----:B------:R-:W1:Y:S05]  /*2f10*/  SHFL.DOWN PT, R110, R61, 0x1, 0x1f ;  /* 0x08201f003d6e7f89 */ /* 0x000e6a00000e0000 */
[----:B------:R-:W2:Y:S01]  /*2f20*/  MUFU.RCP R63, R63 ;  /* 0x0000003f003f7308 */ /* 0x000ea20000001000 */
[----:B0-----:R-:W-:Y:S01]  /*2f30*/  FADD.FTZ R112, R111, -R60 ;  /* 0x8000003c6f707221 */ /* 0x001fe20000010000 */
[----:B------:R-:W-:-:S03]  /*2f40*/  FMUL.FTZ R115, R60, R114 ;  /* 0x000000723c737220 */ /* 0x000fc60000410000 */
[----:B------:R-:W-:Y:S01]  /*2f50*/  FMUL.FTZ R113, R112, R112 ;  /* 0x0000007070717220 */ /* 0x000fe20000410000 */
[C---:B------:R-:W-:Y:S01]  /*2f60*/  FFMA.FTZ R60, R62.reuse, R111, R115 ;  /* 0x0000006f3e3c7223 */ /* 0x040fe20000010073 */
[----:B-1----:R-:W-:Y:S02]  /*2f70*/  FADD.FTZ R110, R61, R110 ;  /* 0x0000006e3d6e7221 */ /* 0x002fe40000010000 */
[----:B------:R-:W-:Y:S01]  /*2f80*/  FMUL.FTZ R113, R62, R113 ;  /* 0x000000713e717220 */ /* 0x000fe20000410000 */
[----:B--2---:R-:W-:Y:S02]  /*2f90*/  FMUL.FTZ R111, R63, R60 ;  /* 0x0000003c3f6f7220 */ /* 0x004fe40000410000 */
[----:B------:R-:W0:Y:S01]  /*2fa0*/  @!P6 LDC.64 R60, c[0x0][0x3c8] ;  /* 0x0000f200ff3ceb82 */ /* 0x000e220000000a00 */
[----:B------:R-:W-:-:S03]  /*2fb0*/  FMUL.FTZ R113, R113, R114 ;  /* 0x0000007271717220 */ /* 0x000fc60000410000 */
[----:B------:R-:W1:Y:S01]  /*2fc0*/  SHFL.IDX PT, R111, R111, RZ, 0x1f ;  /* 0x00001fff6f6f7589 */ /* 0x000e6200000e0000 */
[----:B------:R-:W-:-:S03]  /*2fd0*/  FFMA.FTZ R110, R63, R113, R110 ;  /* 0x000000713f6e7223 */ /* 0x000fc6000001006e */
[----:B------:R-:W2:Y:S02]  /*2fe0*/  LDC R114, c[0x0][0x448] ;  /* 0x00011200ff727b82 */ /* 0x000ea40000000800 */
[----:B------:R3:W2:Y:S06]  /*2ff0*/  SHFL.IDX PT, R115, R110, RZ, 0x1f ;  /* 0x00001fff6e737589 */ /* 0x0006ac00000e0000 */
[----:B------:R-:W4:Y:S01]  /*3000*/  @!P6 LDC.64 R62, c[0x0][0x3c0] ;  /* 0x0000f000ff3eeb82 */ /* 0x000f220000000a00 */
[C---:B-1----:R-:W-:Y:S01]  /*3010*/  FMUL.FTZ R112, R111.reuse, R111 ;  /* 0x0000006f6f707220 */ /* 0x042fe20000410000 */
[----:B---3--:R-:W-:-:S04]  /*3020*/  FSEL R110, R111, RZ, !P5 ;  /* 0x000000ff6f6e7208 */ /* 0x008fc80006800000 */
[----:B------:R-:W-:Y:S01]  /*3030*/  FSEL R113, R112, RZ, P5 ;  /* 0x000000ff70717208 */ /* 0x000fe20002800000 */
[----:B--2---:R-:W-:Y:S01]  /*3040*/  FFMA.FTZ R112, R115, UR12, R114 ;  /* 0x0000000c73707c23 */ /* 0x004fe20008010072 */
[----:B------:R-:W-:Y:S02]  /*3050*/  MOV R115, UR6 ;  /* 0x0000000600737c02 */ /* 0x000fe40008000f00 */
[----:B------:R-:W-:Y:S01]  /*3060*/  R2UR UR4, R110 ;  /* 0x000000006e0472ca */ /* 0x000fe200000e0000 */
[----:B------:R-:W-:Y:S01]  /*3070*/  FADD.FTZ R112, R112, R113 ;  /* 0x0000007170707221 */ /* 0x000fe20000010000 */
[----:B------:R-:W-:Y:S01]  /*3080*/  MOV R113, UR6 ;  /* 0x0000000600717c02 */ /* 0x000fe20008000f00 */
[----:B0-----:R-:W-:-:S04]  /*3090*/  @!P6 IMAD.WIDE R60, R115, 0x4, R60 ;  /* 0x00000004733ce825 */ /* 0x001fc800078e023c */
[----:B------:R-:W0:Y:S01]  /*30a0*/  MUFU.RSQ R112, R112 ;  /* 0x0000007000707308 */ /* 0x000e220000001400 */
[----:B----4-:R-:W-:-:S05]  /*30b0*/  @!P6 IMAD.WIDE R62, R113, 0x4, R62 ;  /* 0x00000004713ee825 */ /* 0x010fca00078e023e */
[----:B------:R1:W-:Y:S04]  /*30c0*/  @!P6 STG.E desc[UR8][R62.64], R111 ;  /* 0x0000006f3e00e986 */ /* 0x0003e8000c101908 */
[----:B0-----:R1:W-:Y:S01]  /*30d0*/  @!P6 STG.E desc[UR8][R60.64], R112 ;  /* 0x000000703c00e986 */ /* 0x0013e2000c101908 */
[----:B------:R-:W-:Y:S05]  /*30e0*/  @!P1 BRA `(.L_x_28) ;  /* 0x0000000000c09947 */ /* 0x000fea0003800000 */
[----:B-1----:R-:W-:Y:S01]  /*30f0*/  FADD.FTZ R61, R84, -UR4 ;  /* 0x80000004543d7e21 */ /* 0x002fe20008010000 */
[----:B------:R-:W-:Y:S01]  /*3100*/  SHF.L.U32 R63, R56, 0x10, RZ ;  /* 0x00000010383f7819 */ /* 0x000fe200000006ff */
[----:B------:R-:W-:Y:S01]  /*3110*/  FADD.FTZ R113, R82, -UR4 ;  /* 0x8000000452717e21 */ /* 0x000fe20008010000 */
[----:B------:R-:W-:Y:S01]  /*3120*/  SHF.L.U32 R111, R52, 0x10, RZ ;  /* 0x00000010346f7819 */ /* 0x000fe200000006ff */
[C---:B------:R-:W-:Y:S01]  /*3130*/  FMUL.FTZ R60, R112.reuse, R61 ;  /* 0x0000003d703c7220 */ /* 0x040fe20000410000 */
[----:B------:R-:W-:Y:S01]  /*3140*/  SHF.L.U32 R110, R53, 0x10, RZ ;  /* 0x00000010356e7819 */ /* 0x000fe200000006ff */
[----:B------:R-:W-:Y:S02]  /*3150*/  IMAD.U32 R62, R57, 0x10000, RZ ;  /* 0x00010000393e7824 */ /* 0x000fe400078e00ff */
[----:B------:R-:W-:Y:S01]  /*3160*/  FMUL.FTZ R61, R112, R113 ;  /* 0x00000071703d7220 */ /* 0x000fe20000410000 */
[----:B------:R-:W-:Y:S01]  /*3170*/  FFMA.FTZ R60, R60, R63, R111 ;  /* 0x0000003f3c3c7223 */ /* 0x000fe2000001006f */
[----:B------:R-:W-:Y:S01]  /*3180*/  FADD.FTZ R63, R81, -UR4 ;  /* 0x80000004513f7e21 */ /* 0x000fe20008010000 */
[----:B------:R-:W-:Y:S01]  /*3190*/  SHF.L.U32 R114, R3, 0x10, RZ ;  /* 0x0000001003727819 */ /* 0x000fe200000006ff */
[----:B------:R-:W-:Y:S01]  /*31a0*/  FFMA.FTZ R61, R61, R62, R110 ;  /* 0x0000003e3d3d7223 */ /* 0x000fe2000001006e */
[----:B------:R-:W-:Y:S01]  /*31b0*/  SHF.L.U32 R62, R4, 0x10, RZ ;  /* 0x00000010043e7819 */ /* 0x000fe200000006ff */
[----:B------:R-:W-:Y:S01]  /*31c0*/  FADD.FTZ R111, R80, -UR4 ;  /* 0x80000004506f7e21 */ /* 0x000fe20008010000 */
[----:B------:R-:W-:Y:S01]  /*31d0*/  FMUL.FTZ R63, R112, R63 ;  /* 0x0000003f703f7220 */ /* 0x000fe20000410000 */
[----:B------:R-:W-:Y:S01]  /*31e0*/  SHF.L.U32 R110, R58, 0x10, RZ ;  /* 0x000000103a6e7819 */ /* 0x000fe200000006ff */
[----:B------:R-:W-:-:S02]  /*31f0*/  IMAD.U32 R116, R54, 0x10000, RZ ;  /* 0x0001000036747824 */ /* 0x000fc400078e00ff */
[----:B------:R-:W-:Y:S01]  /*3200*/  FMUL.FTZ R111, R112, R111 ;  /* 0x0000006f706f7220 */ /* 0x000fe20000410000 */
[----:B------:R-:W-:Y:S01]  /*3210*/  FFMA.FTZ R114, R63, R114, R62 ;  /* 0x000000723f727223 */ /* 0x000fe2000001003e */
[----:B------:R-:W-:Y:S01]  /*3220*/  FADD.FTZ R63, R83, -UR4 ;  /* 0x80000004533f7e21 */ /* 0x000fe20008010000 */
[----:B------:R-:W-:Y:S01]  /*3230*/  SHF.L.U32 R118, R2, 0x10, RZ ;  /* 0x0000001002767819 */ /* 0x000fe200000006ff */
[----:B------:R-:W-:Y:S01]  /*3240*/  FFMA.FTZ R62, R111, R110, R116 ;  /* 0x0000006e6f3e7223 */ /* 0x000fe20000010074 */
[----:B------:R-:W-:Y:S01]  /*3250*/  SHF.L.U32 R110, R5, 0x10, RZ ;  /* 0x00000010056e7819 */ /* 0x000fe200000006ff */
[----:B------:R-:W-:Y:S01]  /*3260*/  FMUL.FTZ R63, R112, R63 ;  /* 0x0000003f703f7220 */ /* 0x000fe20000410000 */
[----:B------:R-:W-:Y:S01]  /*3270*/  SHF.L.U32 R116, R6, 0x10, RZ ;  /* 0x0000001006747819 */ /* 0x000fe200000006ff */
[----:B------:R-:W-:Y:S01]  /*3280*/  FADD.FTZ R111, R78, -UR4 ;  /* 0x800000044e6f7e21 */ /* 0x000fe20008010000 */
[----:B------:R-:W-:-:S03]  /*3290*/  F2FP.BF16.F32.PACK_AB R61, R114, R61 ;  /* 0x0000003d723d723e */ /* 0x000fc600000010ff */
[----:B------:R-:W-:Y:S01]  /*32a0*/  FFMA.FTZ R113, R63, R110, R116 ;  /* 0x0000006e3f717223 */ /* 0x000fe20000010074 */
[----:B------:R-:W-:Y:S01]  /*32b0*/  SHF.L.U32 R110, R59, 0x10, RZ ;  /* 0x000000103b6e7819 */ /* 0x000fe200000006ff */
[----:B------:R-:W-:Y:S01]  /*32c0*/  FMUL.FTZ R111, R112, R111 ;  /* 0x0000006f706f7220 */ /* 0x000fe20000410000 */
[----:B------:R-:W-:Y:S01]  /*32d0*/  SHF.L.U32 R116, R55, 0x10, RZ ;  /* 0x0000001037747819 */ /* 0x000fe200000006ff */
[----:B------:R-:W-:Y:S01]  /*32e0*/  FADD.FTZ R63, R85, -UR4 ;  /* 0x80000004553f7e21 */ /* 0x000fe20008010000 */
[----:B------:R-:W-:-:S03]  /*32f0*/  F2FP.BF16.F32.PACK_AB R62, R113, R62 ;  /* 0x0000003e713e723e */ /* 0x000fc600000010ff */
[----:B------:R-:W-:Y:S01]  /*3300*/  FFMA.FTZ R117, R111, R110, R116 ;  /* 0x0000006e6f757223 */ /* 0x000fe20000010074 */
[----:B------:R-:W-:Y:S01]  /*3310*/  IMAD.U32 R110, R7, 0x10000, RZ ;  /* 0x00010000076e7824 */ /* 0x000fe200078e00ff */
[----:B------:R-:W-:Y:S01]  /*3320*/  SHF.L.U32 R116, R8, 0x10, RZ ;  /* 0x0000001008747819 */ /* 0x000fe200000006ff */
[----:B------:R-:W-:-:S04]  /*3330*/  FMUL.FTZ R63, R112, R63 ;  /* 0x0000003f703f7220 */ /* 0x000fc80000410000 */
[----:B------:R-:W-:Y:S01]  /*3340*/  FFMA.FTZ R120, R63, R110, R116 ;  /* 0x0000006e3f787223 */ /* 0x000fe20000010074 */
[----:B------:R-:W-:Y:S01]  /*3350*/  FADD.FTZ R63, R79, -UR4 ;  /* 0x800000044f3f7e21 */ /* 0x000fe20008010000 */
[----:B------:R-:W0:Y:S01]  /*3360*/  LDC.64 R110, c[0x0][0x428] ;  /* 0x00010a00ff6e7b82 */ /* 0x000e220000000a00 */
[----:B------:R-:W-:Y:S02]  /*3370*/  SHF.L.U32 R116, R0, 0x10, RZ ;  /* 0x0000001000747819 */ /* 0x000fe400000006ff */
[----:B------:R-:W-:-:S04]  /*3380*/  FMUL.FTZ R63, R112, R63 ;  /* 0x0000003f703f7220 */ /* 0x000fc80000410000 */
[----:B------:R-:W-:Y:S01]  /*3390*/  FFMA.FTZ R115, R63, R116, R118 ;  /* 0x000000743f737223 */ /* 0x000fe20000010076 */
[----:B------:R-:W-:-:S04]  /*33a0*/  F2FP.BF16.F32.PACK_AB R63, R120, R117 ;  /* 0x00000075783f723e */ /* 0x000fc800000010ff */
[----:B------:R-:W-:Y:S01]  /*33b0*/  F2FP.BF16.F32.PACK_AB R60, R115, R60 ;  /* 0x0000003c733c723e */ /* 0x000fe200000010ff */
[C---:B0-----:R-:W-:Y:S01]  /*33c0*/  IMAD.WIDE.U32 R110, R77.reuse, 0x10, R110 ;  /* 0x000000104d6e7825 */ /* 0x041fe200078e006e */
[----:B------:R-:W-:-:S04]  /*33d0*/  IADD3 R77, PT, PT, R77, 0x80, RZ ;  /* 0x000000804d4d7810 */ /* 0x000fc80007ffe0ff */
[----:B------:R0:W-:Y:S03]  /*33e0*/  STG.E.128 desc[UR8][R110.64], R60 ;  /* 0x0000003c6e007986 */ /* 0x0001e6000c101d08 */
.L_x_28:
[----:B------:R-:W-:Y:S05]  /*33f0*/  BSYNC.RECONVERGENT B0 ;  /* 0x0000000000007941 */ /* 0x000fea0003800200 */
.L_x_27:
[----:B------:R-:W-:Y:S04]  /*3400*/  BSSY.RECONVERGENT B0, `(.L_x_29) ;  /* 0x0000032000007945 */ /* 0x000fe80003800200 */
[----:B------:R-:W-:Y:S05]  /*3410*/  @!P2 BRA `(.L_x_30) ;  /* 0x0000000000c0a947 */ /* 0x000fea0003800000 */
[----:B01----:R-:W-:Y:S01]  /*3420*/  FADD.FTZ R61, R87, -UR4 ;  /* 0x80000004573d7e21 */ /* 0x003fe20008010000 */
[----:B------:R-:W-:Y:S01]  /*3430*/  SHF.L.U32 R111, R44, 0x10, RZ ;  /* 0x000000102c6f7819 */ /* 0x000fe200000006ff */
[----:B------:R-:W-:Y:S02]  /*3440*/  IMAD.U32 R63, R48, 0x10000, RZ ;  /* 0x00010000303f7824 */ /* 0x000fe400078e00ff */
[----:B------:R-:W-:Y:S01]  /*3450*/  FADD.FTZ R113, R89, -UR4 ;  /* 0x8000000459717e21 */ /* 0x000fe20008010000 */
[----:B------:R-:W-:Y:S01]  /*3460*/  FMUL.FTZ R60, R112, R61 ;  /* 0x0000003d703c7220 */ /* 0x000fe20000410000 */
[----:B------:R-:W-:Y:S01]  /*3470*/  SHF.L.U32 R62, R49, 0x10, RZ ;  /* 0x00000010313e7819 */ /* 0x000fe200000006ff */
[----:B------:R-:W-:Y:S01]  /*3480*/  IMAD.U32 R118, R10, 0x10000, RZ ;  /* 0x000100000a767824 */ /* 0x000fe200078e00ff */
[----:B------:R-:W-:Y:S01]  /*3490*/  SHF.L.U32 R110, R45, 0x10, RZ ;  /* 0x000000102d6e7819 */ /* 0x000fe200000006ff */
[----:B------:R-:W-:Y:S01]  /*34a0*/  FMUL.FTZ R61, R112, R113 ;  /* 0x00000071703d7220 */ /* 0x000fe20000410000 */
[----:B------:R-:W-:Y:S01]  /*34b0*/  FFMA.FTZ R60, R60, R63, R111 ;  /* 0x0000003f3c3c7223 */ /* 0x000fe2000001006f */
[----:B------:R-:W-:Y:S01]  /*34c0*/  FADD.FTZ R63, R88, -UR4 ;  /* 0x80000004583f7e21 */ /* 0x000fe20008010000 */
[----:B------:R-:W-:Y:S01]  /*34d0*/  SHF.L.U32 R114, R12, 0x10, RZ ;  /* 0x000000100c727819 */ /* 0x000fe200000006ff */
[----:B------:R-:W-:Y:S01]  /*34e0*/  FFMA.FTZ R61, R61, R62, R110 ;  /* 0x0000003e3d3d7223 */ /* 0x000fe2000001006e */
[----:B------:R-:W-:Y:S01]  /*34f0*/  FADD.FTZ R111, R91, -UR4 ;  /* 0x800000045b6f7e21 */ /* 0x000fe20008010000 */
[----:B------:R-:W-:-:S02]  /*3500*/  IMAD.U32 R62, R13, 0x10000, RZ ;  /* 0x000100000d3e7824 */ /* 0x000fc400078e00ff */
[----:B------:R-:W-:Y:S01]  /*3510*/  FMUL.FTZ R63, R112, R63 ;  /* 0x0000003f703f7220 */ /* 0x000fe20000410000 */
[----:B------:R-:W-:Y:S01]  /*3520*/  SHF.L.U32 R110, R50, 0x10, RZ ;  /* 0x00000010326e7819 */ /* 0x000fe200000006ff */
[----:B------:R-:W-:Y:S01]  /*3530*/  FMUL.FTZ R111, R112, R111 ;  /* 0x0000006f706f7220 */ /* 0x000fe20000410000 */
[----:B------:R-:W-:Y:S01]  /*3540*/  SHF.L.U32 R116, R46, 0x10, RZ ;  /* 0x000000102e747819 */ /* 0x000fe200000006ff */
[----:B------:R-:W-:Y:S01]  /*3550*/  FFMA.FTZ R114, R63, R114, R62 ;  /* 0x000000723f727223 */ /* 0x000fe2000001003e */
[----:B------:R-:W-:-:S03]  /*3560*/  FADD.FTZ R63, R90, -UR4 ;  /* 0x800000045a3f7e21 */ /* 0x000fc60008010000 */
        /* <DEDUP_REMOVED lines=8> */
[----:B------:R-:W-:Y:S02]  /*35f0*/  IMAD.U32 R110, R51, 0x10000, RZ ;  /* 0x00010000336e7824 */ /* 0x000fe400078e00ff */
[----:B------:R-:W-:Y:S01]  /*3600*/  FMUL.FTZ R111, R112, R111 ;  /* 0x0000006f706f7220 */ /* 0x000fe20000410000 */
[----:B------:R-:W-:Y:S01]  /*3610*/  FADD.FTZ R63, R92, -UR4 ;  /* 0x800000045c3f7e21 */ /* 0x000fe20008010000 */
[----:B------:R-:W-:Y:S02]  /*3620*/  F2FP.BF16.F32.PACK_AB R62, R113, R62 ;  /* 0x0000003e713e723e */ /* 0x000fe400000010ff */
[----:B------:R-:W-:Y:S01]  /*3630*/  FFMA.FTZ R117, R111, R110, R116 ;  /* 0x0000006e6f757223 */ /* 0x000fe20000010074 */
[----:B------:R-:W-:Y:S01]  /*3640*/  SHF.L.U32 R110, R16, 0x10, RZ ;  /* 0x00000010106e7819 */ /* 0x000fe200000006ff */
[----:B------:R-:W-:Y:S01]  /*3650*/  FMUL.FTZ R63, R112, R63 ;  /* 0x0000003f703f7220 */ /* 0x000fe20000410000 */
[----:B------:R-:W-:-:S05]  /*3660*/  SHF.L.U32 R116, R17, 0x10, RZ ;  /* 0x0000001011747819 */ /* 0x000fca00000006ff */
        /* <DEDUP_REMOVED lines=11> */
.L_x_30:
[----:B------:R-:W-:Y:S05]  /*3720*/  BSYNC.RECONVERGENT B0 ;  /* 0x0000000000007941 */ /* 0x000fea0003800200 */
.L_x_29:
[----:B------:R-:W-:Y:S04]  /*3730*/  BSSY.RECONVERGENT B0, `(.L_x_31) ;  /* 0x0000032000007945 */ /* 0x000fe80003800200 */
[----:B------:R-:W-:Y:S05]  /*3740*/  @!P3 BRA `(.L_x_32) ;  /* 0x0000000000c0b947 */ /* 0x000fea0003800000 */
[----:B012---:R-:W-:Y:S01]  /*3750*/  FADD.FTZ R61, R95, -UR4 ;  /* 0x800000045f3d7e21 */ /* 0x007fe20008010000 */
        /* <DEDUP_REMOVED lines=14> */
[----:B------:R-:W-:-:S02]  /*3840*/  SHF.L.U32 R110, R42, 0x10, RZ ;  /* 0x000000102a6e7819 */ /* 0x000fc400000006ff */
[----:B------:R-:W-:Y:S01]  /*3850*/  SHF.L.U32 R116, R38, 0x10, RZ ;  /* 0x0000001026747819 */ /* 0x000fe200000006ff */
[----:B------:R-:W-:Y:S01]  /*3860*/  FMUL.FTZ R111, R112, R111 ;  /* 0x0000006f706f7220 */ /* 0x000fe20000410000 */
[----:B------:R-:W-:Y:S01]  /*3870*/  FFMA.FTZ R114, R63, R114, R62 ;  /* 0x000000723f727223 */ /* 0x000fe2000001003e */
[----:B------:R-:W-:Y:S01]  /*3880*/  FADD.FTZ R63, R98, -UR4 ;  /* 0x80000004623f7e21 */ /* 0x000fe20008010000 */
[----:B------:R-:W-:Y:S01]  /*3890*/  SHF.L.U32 R118, R19, 0x10, RZ ;  /* 0x0000001013767819 */ /* 0x000fe200000006ff */
[----:B------:R-:W-:Y:S01]  /*38a0*/  FFMA.FTZ R62, R111, R110, R116 ;  /* 0x0000006e6f3e7223 */ /* 0x000fe20000010074 */
[----:B------:R-:W-:Y:S01]  /*38b0*/  SHF.L.U32 R116, R23, 0x10, RZ ;  /* 0x0000001017747819 */ /* 0x000fe200000006ff */
[----:B------:R-:W-:Y:S02]  /*38c0*/  IMAD.U32 R110, R22, 0x10000, RZ ;  /* 0x00010000166e7824 */ /* 0x000fe400078e00ff */
[----:B------:R-:W-:Y:S01]  /*38d0*/  FMUL.FTZ R63, R112, R63 ;  /* 0x0000003f703f7220 */ /* 0x000fe20000410000 */
[----:B------:R-:W-:Y:S01]  /*38e0*/  FADD.FTZ R111, R101, -UR4 ;  /* 0x80000004656f7e21 */ /* 0x000fe20008010000 */
[----:B------:R-:W-:-:S02]  /*38f0*/  F2FP.BF16.F32.PACK_AB R61, R114, R61 ;  /* 0x0000003d723d723e */ /* 0x000fc400000010ff */
        /* <DEDUP_REMOVED lines=9> */
[----:B------:R-:W-:-:S04]  /*3990*/  IMAD.U32 R116, R65, 0x10000, RZ ;  /* 0x0001000041747824 */ /* 0x000fc800078e00ff */
        /* <DEDUP_REMOVED lines=11> */
.L_x_32:
[----:B------:R-:W-:Y:S05]  /*3a50*/  BSYNC.RECONVERGENT B0 ;  /* 0x0000000000007941 */ /* 0x000fea0003800200 */
.L_x_31:
[----:B------:R-:W-:Y:S04]  /*3a60*/  BSSY.RECONVERGENT B0, `(.L_x_33) ;  /* 0x0000031000007945 */ /* 0x000fe80003800200 */
[----:B------:R-:W-:Y:S05]  /*3a70*/  @!P4 BRA `(.L_x_34) ;  /* 0x0000000000bcc947 */ /* 0x000fea0003800000 */
[----:B0123--:R-:W-:Y:S01]  /*3a80*/  FADD.FTZ R61, R103, -UR4 ;  /* 0x80000004673d7e21 */ /* 0x00ffe20008010000 */
[----:B------:R-:W-:Y:S01]  /*3a90*/  SHF.L.U32 R60, R32, 0x10, RZ ;  /* 0x00000010203c7819 */ /* 0x000fe200000006ff */
[----:B------:R-:W-:Y:S01]  /*3aa0*/  FADD.FTZ R63, R105, -UR4 ;  /* 0x80000004693f7e21 */ /* 0x000fe20008010000 */
[----:B------:R-:W-:Y:S02]  /*3ab0*/  IMAD.U32 R62, R28, 0x10000, RZ ;  /* 0x000100001c3e7824 */ /* 0x000fe400078e00ff */
[C---:B------:R-:W-:Y:S01]  /*3ac0*/  FMUL.FTZ R61, R112.reuse, R61 ;  /* 0x0000003d703d7220 */ /* 0x040fe20000410000 */
[----:B------:R-:W-:Y:S01]  /*3ad0*/  SHF.L.U32 R114, R33, 0x10, RZ ;  /* 0x0000001021727819 */ /* 0x000fe200000006ff */
[----:B------:R-:W-:Y:S01]  /*3ae0*/  FMUL.FTZ R63, R112, R63 ;  /* 0x0000003f703f7220 */ /* 0x000fe20000410000 */
[----:B------:R-:W-:Y:S01]  /*3af0*/  SHF.L.U32 R110, R29, 0x10, RZ ;  /* 0x000000101d6e7819 */ /* 0x000fe200000006ff */
[----:B------:R-:W-:Y:S01]  /*3b00*/  FFMA.FTZ R113, R61, R60, R62 ;  /* 0x0000003c3d717223 */ /* 0x000fe2000001003e */
[----:B------:R-:W-:Y:S01]  /*3b10*/  FADD.FTZ R61, R104, -UR4 ;  /* 0x80000004683d7e21 */ /* 0x000fe20008010000 */
[----:B------:R-:W-:-:S02]  /*3b20*/  SHF.L.U32 R60, R68, 0x10, RZ ;  /* 0x00000010443c7819 */ /* 0x000fc400000006ff */
[----:B------:R-:W-:Y:S01]  /*3b30*/  FFMA.FTZ R114, R63, R114, R110 ;  /* 0x000000723f727223 */ /* 0x000fe2000001006e */
[----:B------:R-:W-:Y:S01]  /*3b40*/  SHF.L.U32 R62, R69, 0x10, RZ ;  /* 0x00000010453e7819 */ /* 0x000fe200000006ff */
[----:B------:R-:W-:Y:S01]  /*3b50*/  FADD.FTZ R63, R107, -UR4 ;  /* 0x800000046b3f7e21 */ /* 0x000fe20008010000 */
[----:B------:R-:W-:Y:S01]  /*3b60*/  FMUL.FTZ R61, R112, R61 ;  /* 0x0000003d703d7220 */ /* 0x000fe20000410000 */
        /* <DEDUP_REMOVED lines=8> */
[----:B------:R-:W-:Y:S01]  /*3bf0*/  FMUL.FTZ R61, R112, R61 ;  /* 0x0000003d703d7220 */ /* 0x000fe20000410000 */
[----:B------:R-:W-:Y:S01]  /*3c00*/  FADD.FTZ R63, R109, -UR4 ;  /* 0x800000046d3f7e21 */ /* 0x000fe20008010000 */
[----:B------:R-:W-:-:S02]  /*3c10*/  SHF.L.U32 R116, R73, 0x10, RZ ;  /* 0x0000001049747819 */ /* 0x000fc400000006ff */
[----:B------:R-:W-:Y:S01]  /*3c20*/  FFMA.FTZ R117, R61, R60, R110 ;  /* 0x0000003c3d757223 */ /* 0x000fe2000001006e */
[----:B------:R-:W-:Y:S01]  /*3c30*/  SHF.L.U32 R60, R35, 0x10, RZ ;  /* 0x00000010233c7819 */ /* 0x000fe200000006ff */
[----:B------:R-:W-:Y:S02]  /*3c40*/  IMAD.U32 R110, R31, 0x10000, RZ ;  /* 0x000100001f6e7824 */ /* 0x000fe400078e00ff */
[----:B------:R-:W-:Y:S01]  /*3c50*/  FMUL.FTZ R63, R112, R63 ;  /* 0x0000003f703f7220 */ /* 0x000fe20000410000 */
[----:B------:R-:W-:-:S03]  /*3c60*/  F2FP.BF16.F32.PACK_AB R62, R117, R62 ;  /* 0x0000003e753e723e */ /* 0x000fc600000010ff */
[----:B------:R-:W-:Y:S01]  /*3c70*/  FFMA.FTZ R111, R63, R60, R110 ;  /* 0x0000003c3f6f7223 */ /* 0x000fe2000001006e */
[----:B------:R-:W-:Y:S01]  /*3c80*/  FADD.FTZ R63, R108, -UR4 ;  /* 0x800000046c3f7e21 */ /* 0x000fe20008010000 */
[----:B------:R-:W0:Y:S01]  /*3c90*/  LDC.64 R60, c[0x0][0x428] ;  /* 0x00010a00ff3c7b82 */ /* 0x000e220000000a00 */
[----:B------:R-:W-:Y:S02]  /*3ca0*/  SHF.L.U32 R110, R72, 0x10, RZ ;  /* 0x00000010486e7819 */ /* 0x000fe400000006ff */
[----:B------:R-:W-:-:S04]  /*3cb0*/  FMUL.FTZ R63, R112, R63 ;  /* 0x0000003f703f7220 */ /* 0x000fc80000410000 */
[----:B------:R-:W-:Y:S01]  /*3cc0*/  FFMA.FTZ R116, R63, R110, R116 ;  /* 0x0000006e3f747223 */ /* 0x000fe20000010074 */
[----:B------:R-:W-:Y:S01]  /*3cd0*/  FADD.FTZ R63, R102, -UR4 ;  /* 0x80000004663f7e21 */ /* 0x000fe20008010000 */
[----:B------:R-:W-:-:S03]  /*3ce0*/  SHF.L.U32 R110, R66, 0x10, RZ ;  /* 0x00000010426e7819 */ /* 0x000fc600000006ff */
[----:B------:R-:W-:Y:S01]  /*3cf0*/  FMUL.FTZ R63, R112, R63 ;  /* 0x0000003f703f7220 */ /* 0x000fe20000410000 */
[----:B------:R-:W-:-:S05]  /*3d00*/  SHF.L.U32 R112, R67, 0x10, RZ ;  /* 0x0000001043707819 */ /* 0x000fca00000006ff */
[----:B------:R-:W-:Y:S01]  /*3d10*/  FFMA.FTZ R112, R63, R110, R112 ;  /* 0x0000006e3f707223 */ /* 0x000fe20000010070 */
[----:B------:R-:W-:Y:S01]  /*3d20*/  F2FP.BF16.F32.PACK_AB R63, R116, R111 ;  /* 0x0000006f743f723e */ /* 0x000fe200000010ff */
[----:B0-----:R-:W-:Y:S01]  /*3d30*/  IMAD.WIDE.U32 R110, R77, 0x10, R60 ;  /* 0x000000104d6e7825 */ /* 0x001fe200078e003c */
[----:B------:R-:W-:Y:S02]  /*3d40*/  F2FP.BF16.F32.PACK_AB R61, R115, R114 ;  /* 0x00000072733d723e */ /* 0x000fe400000010ff */
[----:B------:R-:W-:-:S05]  /*3d50*/  F2FP.BF16.F32.PACK_AB R60, R112, R113 ;  /* 0x00000071703c723e */ /* 0x000fca00000010ff */
[----:B------:R4:W-:Y:S02]  /*3d60*/  STG.E.128 desc[UR8][R110.64], R60 ;  /* 0x0000003c6e007986 */ /* 0x0009e4000c101d08 */
.L_x_34:
[----:B------:R-:W-:Y:S05]  /*3d70*/  BSYNC.RECONVERGENT B0 ;  /* 0x0000000000007941 */ /* 0x000fea0003800200 */
.L_x_33:
[----:B------:R-:W-:Y:S02]  /*3d80*/  UIADD3 UR6, UPT, UPT, UR6, UR14, URZ ;  /* 0x0000000e06067290 */ /* 0x000fe4000fffe0ff */
[----:B------:R-:W-:Y:S02]  /*3d90*/  UPLOP3.LUT UP2, UPT, UPT, UPT, UP2, 0x40, 0x4 ;  /* 0x000000000004789c */ /* 0x000fe40003f4e820 */
[----:B------:R-:W-:-:S09]  /*3da0*/  UISETP.GE.AND UP1, UPT, UR6, UR15, UPT ;  /* 0x0000000f0600728c */ /* 0x000fd2000bf26270 */
[----:B------:R-:W-:Y:S05]  /*3db0*/  BRA.U !UP1, `(.L_x_35) ;  /* 0xffffffc909d07547 */ /* 0x000fea000b83ffff */
[----:B------:R-:W-:Y:S05]  /*3dc0*/  EXIT ;  /* 0x000000000000794d */ /* 0x000fea0003800000 */
.L_x_36:
[----:B------:R-:W-:-:S00]  /*3dd0*/  BRA `(.L_x_36) ;  /* 0xfffffffc00fc7947 */ /* 0x000fc0000383ffff */
[----:B------:R-:W-:-:S00]  /*3de0*/  NOP ;  /* 0x0000000000007918 */ /* 0x000fc00000000000 */
        /* <DEDUP_REMOVED lines=9> */
.L_x_27198:


//--------------------- .text._ZN10layer_norm13ln_fwd_kernelINS_13Kernel_traitsI13__nv_bfloat16S2_S2_S2_fjLj4096ELj1ELj1ELj4ELj16ENS_18Kernel_traits_baseILj4096ES2_S2_S2_S2_fjLj128EEEEELb0ELb0ELb0ELb1EEEvNS_9FwdParamsE --------------------------
	.section	.text._ZN10layer_norm13ln_fwd_kernelINS_13Kernel_traitsI13__nv_bfloat16S2_S2_S2_fjLj4096ELj1ELj1ELj4ELj16ENS_18Kernel_traits_baseILj4096ES2_S2_S2_S2_fjLj128EEEEELb0ELb0ELb0ELb1EEEvNS_9FwdParamsE,"ax",@progbits
	.align	128
        .global         _ZN10layer_norm13ln_fwd_kernelINS_13Kernel_traitsI13__nv_bfloat16S2_S2_S2_fjLj4096ELj1ELj1ELj4ELj16ENS_18Kernel_traits_baseILj4096ES2_S2_S2_S2_fjLj128EEEEELb0ELb0ELb0ELb1EEEvNS_9FwdParamsE
        .type           _ZN10layer_norm13ln_fwd_kernelINS_13Kernel_traitsI13__nv_bfloat16S2_S2_S2_fjLj4096ELj1ELj1ELj4ELj16ENS_18Kernel_traits_baseILj4096ES2_S2_S2_S2_fjLj128EEEEELb0ELb0ELb0ELb1EEEvNS_9FwdParamsE,@function
        .size           _ZN10layer_norm13ln_fwd_kernelINS_13Kernel_traitsI13__nv_bfloat16S2_S2_S2_fjLj4096ELj1ELj1ELj4ELj16ENS_18Kernel_traits_baseILj4096ES2_S2_S2_S2_fjLj128EEEEELb0ELb0ELb0ELb1EEEvNS_9FwdParamsE,(.L_x_27199 - _ZN10layer_norm13ln_fwd_kernelINS_13Kernel_traitsI13__nv_bfloat16S2_S2_S2_fjLj4096ELj1ELj1ELj4ELj16ENS_18Kernel_traits_baseILj4096ES2_S2_S2_S2_fjLj128EEEEELb0ELb0ELb0ELb1EEEvNS_9FwdParamsE)
        .other          _ZN10layer_norm13ln_fwd_kernelINS_13Kernel_traitsI13__nv_bfloat16S2_S2_S2_fjLj4096ELj1ELj1ELj4ELj16ENS_18Kernel_traits_baseILj4096ES2_S2_S2_S2_fjLj128EEEEELb0ELb0ELb0ELb1EEEvNS_9FwdParamsE,@"STO_CUDA_ENTRY STV_DEFAULT"
_ZN10layer_norm13ln_fwd_kernelINS_13Kernel_traitsI13__nv_bfloat16S2_S2_S2_fjLj4096ELj1ELj1ELj4ELj16ENS_18Kernel_traits_baseILj4096ES2_S2_S2_S2_fjLj128EEEEELb0ELb0ELb0ELb1EEEvNS_9FwdParamsE:
.text._ZN10layer_norm13ln_fwd_kernelINS_13Kernel_traitsI13__nv_bfloat16S2_S2_S2_fjLj4096ELj1ELj1ELj4ELj16ENS_18Kernel_traits_baseILj4096ES2_S2_S2_S2_fjLj128EEEEELb0ELb0ELb0ELb1EEEvNS_9FwdParamsE:
[----:B------:R-:W-:Y:S01]  /*0000*/  LDC R1, c[0x0][0x37c] ;  /* 0x0000df00ff017b82 */ /* 0x000fe20000000800 */
[----:B------:R-:W0:Y:S01]  /*0010*/  LDCU.64 UR4, c[0x0][0x438] ;  /* 0x00008700ff0477ac */ /* 0x000e220008000a00 */
[----:B------:R-:W1:Y:S06]  /*0020*/  S2R R91, SR_TID.X ;  /* 0x00000000005b7919 */ /* 0x000e6c0000002100 */
[----:B------:R-:W1:Y:S01]  /*0030*/  LDC.64 R2, c[0x0][0x3d0] ;  /* 0x0000f400ff027b82 */ /* 0x000e620000000a00 */
[----:B------:R-:W2:Y:S01]  /*0040*/  LDCU.64 UR6, c[0x0][0x358] ;  /* 0x00006b00ff0677ac */ /* 0x000ea20008000a00 */
[----:B0-----:R-:W-:-:S04]  /*0050*/  ISETP.NE.U32.AND P0, PT, RZ, UR4, PT ;  /* 0x00000004ff007c0c */ /* 0x001fc8000bf05070 */
[----:B------:R-:W-:Y:S01]  /*0060*/  ISETP.NE.AND.EX P0, PT, RZ, UR5, PT, P0 ;  /* 0x00000005ff007c0c */ /* 0x000fe2000bf05300 */
[C---:B-1----:R-:W-:Y:S01]  /*0070*/  IMAD.WIDE.U32 R2, R91.reuse, 0x10, R2 ;  /* 0x000000105b027825 */ /* 0x042fe200078e0002 */
[----:B------:R-:W0:Y:S01]  /*0080*/  S2UR UR4, SR_CTAID.X ;  /* 0x00000000000479c3 */ /* 0x000e220000002500 */
[----:B------:R-:W1:Y:S03]  /*0090*/  LDCU UR5, c[0x0][0x384] ;  /* 0x00007080ff0577ac */ /* 0x000e660008000800 */
[----:B--2---:R-:W2:Y:S07]  /*00a0*/  LDG.E.128 R8, desc[UR6][R2.64] ;  /* 0x0000000602087981 */ /* 0x004eae000c1e1d00 */
[----:B------:R-:W3:Y:S01]  /*00b0*/  @P0 LDC.64 R4, c[0x0][0x438] ;  /* 0x00010e00ff040b82 */ /* 0x000ee20000000a00 */
[----:B------:R-:W4:Y:S04]  /*00c0*/  LDG.E.128 R12, desc[UR6][R2.64+0x800] ;  /* 0x00080006020c7981 */ /* 0x000f28000c1e1d00 */
[----:B------:R-:W4:Y:S04]  /*00d0*/  LDG.E.128 R16, desc[UR6][R2.64+0x1000] ;  /* 0x0010000602107981 */ /* 0x000f28000c1e1d00 */
[----:B------:R1:W4:Y:S01]  /*00e0*/  LDG.E.128 R20, desc[UR6][R2.64+0x1800] ;  /* 0x0018000602147981 */ /* 0x000322000c1e1d00 */
[----:B0-----:R-:W-:Y:S01]  /*00f0*/  MOV R77, UR4 ;  /* 0x00000004004d7c02 */ /* 0x001fe20008000f00 */
[----:B-1----:R-:W0:Y:S01]  /*0100*/  LDC.64 R2, c[0x0][0x3e0] ;  /* 0x0000f800ff027b82 */ /* 0x002e220000000a00 */
[----:B---3--:R-:W-:-:S05]  /*0110*/  @P0 IMAD.WIDE.U32 R4, R91, 0x10, R4 ;  /* 0x000000105b040825 */ /* 0x008fca00078e0004 */
[----:B------:R1:W5:Y:S04]  /*0120*/  @P0 LDG.E.128 R36, desc[UR6][R4.64] ;  /* 0x0000000604240981 */ /* 0x000368000c1e1d00 */
[----:B------:R1:W5:Y:S04]  /*0130*/  @P0 LDG.E.128 R32, desc[UR6][R4.64+0x800] ;  /* 0x0008000604200981 */ /* 0x000368000c1e1d00 */
[----:B------:R1:W5:Y:S04]  /*0140*/  @P0 LDG.E.128 R28, desc[UR6][R4.64+0x1000] ;  /* 0x00100006041c0981 */ /* 0x000368000c1e1d00 */
[----:B------:R1:W5:Y:S01]  /*0150*/  @P0 LDG.E.128 R24, desc[UR6][R4.64+0x1800] ;  /* 0x0018000604180981 */ /* 0x000362000c1e1d00 */
[----:B------:R-:W-:Y:S01]  /*0160*/  ISETP.GE.AND P1, PT, R77, UR5, PT ;  /* 0x000000054d007c0c */ /* 0x000fe2000bf26270 */
[----:B------:R-:W3:Y:S01]  /*0170*/  LDCU.64 UR4, c[0x0][0x3a0] ;  /* 0x00007400ff0477ac */ /* 0x000ee20008000a00 */
[----:B--2---:R-:W-:Y:S01]  /*0180*/  @P0 MOV R90, R8 ;  /* 0x00000008005a0202 */ /* 0x004fe20000000f00 */
[----:B------:R-:W-:Y:S01]  /*0190*/  @P0 IMAD.MOV.U32 R87, RZ, RZ, R11 ;  /* 0x000000ffff570224 */ /* 0x000fe200078e000b */
[----:B------:R-:W-:-:S02]  /*01a0*/  @P0 MOV R89, R9 ;  /* 0x0000000900590202 */ /* 0x000fc40000000f00 */
[----:B------:R-:W-:Y:S01]  /*01b0*/  @P0 MOV R88, R10 ;  /* 0x0000000a00580202 */ /* 0x000fe20000000f00 */
[----:B----4-:R-:W-:Y:S01]  /*01c0*/  @P0 IMAD.MOV.U32 R85, RZ, RZ, R13 ;  /* 0x000000ffff550224 */ /* 0x010fe200078e000d */
[----:B------:R-:W-:Y:S02]  /*01d0*/  @P0 MOV R86, R12 ;  /* 0x0000000c00560202 */ /* 0x000fe40000000f00 */
[----:B------:R-:W-:Y:S01]  /*01e0*/  @P0 MOV R84, R14 ;  /* 0x0000000e00540202 */ /* 0x000fe20000000f00 */
[----:B------:R-:W-:Y:S01]  /*01f0*/  @P0 IMAD.MOV.U32 R78, RZ, RZ, R16 ;  /* 0x000000ffff4e0224 */ /* 0x000fe200078e0010 */
[----:B------:R-:W-:Y:S01]  /*0200*/  @P0 MOV R79, R15 ;  /* 0x0000000f004f0202 */ /* 0x000fe20000000f00 */
[----:B------:R-:W-:Y:S01]  /*0210*/  @P0 IMAD.MOV.U32 R76, RZ, RZ, R17 ;  /* 0x000000ffff4c0224 */ /* 0x000fe200078e0011 */
[----:B------:R-:W-:Y:S02]  /*0220*/  @P0 MOV R75, R18 ;  /* 0x00000012004b0202 */ /* 0x000fe40000000f00 */
[----:B------:R-:W-:Y:S01]  /*0230*/  @P0 MOV R74, R19 ;  /* 0x00000013004a0202 */ /* 0x000fe20000000f00 */
[----:B------:R-:W-:Y:S01]  /*0240*/  @!P0 IMAD.MOV.U32 R74, RZ, RZ, R19 ;  /* 0x000000ffff4a8224 */ /* 0x000fe200078e0013 */
[----:B------:R-:W-:-:S02]  /*0250*/  @!P0 MOV R90, R8 ;  /* 0x00000008005a8202 */ /* 0x000fc40000000f00 */
[----:B------:R-:W-:Y:S02]  /*0260*/  @!P0 MOV R89, R9 ;  /* 0x0000000900598202 */ /* 0x000fe40000000f00 */
[----:B------:R-:W-:Y:S02]  /*0270*/  @!P0 MOV R88, R10 ;  /* 0x0000000a00588202 */ /* 0x000fe40000000f00 */
[----:B------:R-:W-:Y:S02]  /*0280*/  @!P0 MOV R87, R11 ;  /* 0x0000000b00578202 */ /* 0x000fe40000000f00 */
[----:B------:R-:W-:Y:S02]  /*0290*/  @!P0 MOV R86, R12 ;  /* 0x0000000c00568202 */ /* 0x000fe40000000f00 */
[----:B------:R-:W-:Y:S02]  /*02a0*/  @!P0 MOV R85, R13 ;  /* 0x0000000d00558202 */ /* 0x000fe40000000f00 */
[----:B------:R-:W-:-:S02]  /*02b0*/  @!P0 MOV R84, R14 ;  /* 0x0000000e00548202 */ /* 0x000fc40000000f00 */
[----:B------:R-:W-:Y:S02]  /*02c0*/  @!P0 MOV R79, R15 ;  /* 0x0000000f004f8202 */ /* 0x000fe40000000f00 */
[----:B------:R-:W-:Y:S02]  /*02d0*/  @!P0 MOV R78, R16 ;  /* 0x00000010004e8202 */ /* 0x000fe40000000f00 */
[----:B------:R-:W-:Y:S02]  /*02e0*/  @!P0 MOV R76, R17 ;  /* 0x00000011004c8202 */ /* 0x000fe40000000f00 */
[----:B------:R-:W-:Y:S02]  /*02f0*/  @!P0 MOV R75, R18 ;  /* 0x00000012004b8202 */ /* 0x000fe40000000f00 */
[----:B------:R-:W-:Y:S02]  /*0300*/  @P0 MOV R73, R20 ;  /* 0x0000001400490202 */ /* 0x000fe40000000f00 */
[----:B------:R-:W-:-:S02]  /*0310*/  @P0 MOV R72, R21 ;  /* 0x0000001500480202 */ /* 0x000fc40000000f00 */
[----:B------:R-:W-:Y:S01]  /*0320*/  @P0 MOV R71, R22 ;  /* 0x0000001600470202 */ /* 0x000fe20000000f00 */
[----:B01-3--:R-:W-:Y:S06]  /*0330*/  @P1 EXIT ;  /* 0x000000000000194d */ /* 0x00bfec0003800000 */
[----:B-----5:R-:W-:Y:S02]  /*0340*/  @!P0 CS2R R38, SRZ ;  /* 0x0000000000268805 */ /* 0x020fe4000001ff00 */
[----:B------:R-:W-:Y:S02]  /*0350*/  @!P0 CS2R R36, SRZ ;  /* 0x0000000000248805 */ /* 0x000fe4000001ff00 */
[----:B------:R-:W-:Y:S02]  /*0360*/  @!P0 CS2R R34, SRZ ;  /* 0x0000000000228805 */ /* 0x000fe4000001ff00 */
[----:B------:R-:W-:Y:S02]  /*0370*/  @!P0 CS2R R32, SRZ ;  /* 0x0000000000208805 */ /* 0x000fe4000001ff00 */
[----:B------:R-:W-:Y:S02]  /*0380*/  @!P0 CS2R R30, SRZ ;  /* 0x00000000001e8805 */ /* 0x000fe4000001ff00 */
[----:B------:R-:W-:-:S02]  /*0390*/  @!P0 CS2R R28, SRZ ;  /* 0x00000000001c8805 */ /* 0x000fc4000001ff00 */
[----:B------:R-:W-:Y:S02]  /*03a0*/  @!P0 CS2R R26, SRZ ;  /* 0x00000000001a8805 */ /* 0x000fe4000001ff00 */
[----:B------:R-:W-:Y:S01]  /*03b0*/  @!P0 CS2R R24, SRZ ;  /* 0x0000000000188805 */ /* 0x000fe2000001ff00 */
[----:B------:R-:W-:Y:S01]  /*03c0*/  @!P0 IMAD.MOV.U32 R72, RZ, RZ, R21 ;  /* 0x000000ffff488224 */ /* 0x000fe200078e0015 */
[----:B------:R-:W-:Y:S01]  /*03d0*/  @P0 MOV R70, R23 ;  /* 0x0000001700460202 */ /* 0x000fe20000000f00 */
[----:B------:R-:W-:Y:S01]  /*03e0*/  UPLOP3.LUT UP2, UPT, UPT, UPT, UPT, 0x40, 0x4 ;  /* 0x000000000004789c */ /* 0x000fe20003f4e870 */
[C---:B------:R-:W-:Y:S01]  /*03f0*/  LOP3.LUT P1, RZ, R2.reuse, UR4, RZ, 0xfc, !PT ;  /* 0x0000000402ff7c12 */ /* 0x040fe2000f82fcff */
[----:B------:R-:W0:Y:S01]  /*0400*/  LDCU UR8, c[0x0][0x388] ;  /* 0x00007100ff0877ac */ /* 0x000e220008000800 */
[----:B------:R-:W-:Y:S02]  /*0410*/  ISETP.NE.U32.AND P2, PT, R2, RZ, PT ;  /* 0x000000ff0200720c */ /* 0x000fe40003f45070 */
[----:B------:R-:W-:Y:S01]  /*0420*/  @!P0 MOV R73, R20 ;  /* 0x0000001400498202 */ /* 0x000fe20000000f00 */
[----:B------:R-:W1:Y:S01]  /*0430*/  LDCU.U8 UR9, c[0x0][0x410] ;  /* 0x00008200ff0977ac */ /* 0x000e620008000000 */
[----:B------:R-:W-:-:S02]  /*0440*/  @!P0 MOV R71, R22 ;  /* 0x0000001600478202 */ /* 0x000fc40000000f00 */
[----:B------:R-:W-:Y:S01]  /*0450*/  @!P0 MOV R70, R23 ;  /* 0x0000001700468202 */ /* 0x000fe20000000f00 */
[----:B------:R-:W2:Y:S01]  /*0460*/  LDCU UR10, c[0x0][0x400] ;  /* 0x00008000ff0a77ac */ /* 0x000ea20008000800 */
[C---:B------:R-:W-:Y:S02]  /*0470*/  LOP3.LUT P1, RZ, R3.reuse, UR5, RZ, 0xfc, P1 ;  /* 0x0000000503ff7c12 */ /* 0x040fe4000882fcff */
[----:B------:R-:W-:Y:S01]  /*0480*/  ISETP.NE.AND.EX P2, PT, R3, RZ, PT, P2 ;  /* 0x000000ff0300720c */ /* 0x000fe20003f45320 */
[----:B------:R-:W3:Y:S01]  /*0490*/  LDCU.64 UR14, c[0x0][0x3e0] ;  /* 0x00007c00ff0e77ac */ /* 0x000ee20008000a00 */
[----:B------:R-:W-:Y:S02]  /*04a0*/  LOP3.LUT R69, R91, 0x1f, RZ, 0xc0, !PT ;  /* 0x0000001f5b457812 */ /* 0x000fe400078ec0ff */
[----:B------:R-:W-:Y:S01]  /*04b0*/  PRMT R68, R87, 0x7632, R68 ;  /* 0x0000763257447816 */ /* 0x000fe20000000044 */
[----:B------:R-:W4:Y:S01]  /*04c0*/  LDCU.64 UR12, c[0x0][0x3a0] ;  /* 0x00007400ff0c77ac */ /* 0x000f220008000a00 */
        /* <DEDUP_REMOVED lines=30> */
[----:B01234-:R-:W-:-:S07]  /*06b0*/  PRMT R0, R24, 0x7632, R0 ;  /* 0x0000763218007816 */ /* 0x01ffce0000000000 */
.L_x_51:
[----:B0-----:R-:W0:Y:S01]  /*06c0*/  @P2 LDC.64 R48, c[0x0][0x3e0] ;  /* 0x0000f800ff302b82 */ /* 0x001e220000000a00 */
[----:B------:R-:W-:Y:S01]  /*06d0*/  IMAD R44, R77, UR8, RZ ;  /* 0x000000084d2c7c24 */ /* 0x000fe2000f8e02ff */
[----:B------:R-:W-:-:S04]  /*06e0*/  LOP3.LUT R46, R91, 0x60, RZ, 0xc0, !PT ;  /* 0x000000605b2e7812 */ /* 0x000fc800078ec0ff */
[----:B------:R-:W-:Y:S02]  /*06f0*/  SHF.R.S32.HI R45, RZ, 0x1f, R44 ;  /* 0x0000001fff2d7819 */ /* 0x000fe4000001142c */
[----:B------:R-:W1:Y:S01]  /*0700*/  LDC.64 R106, c[0x0][0x390] ;  /* 0x0000e400ff6a7b82 */ /* 0x000e620000000a00 */
[----:B------:R-:W-:Y:S02]  /*0710*/  LOP3.LUT R46, R46, 0x1f, R91, 0xf8, !PT ;  /* 0x0000001f2e2e7812 */ /* 0x000fe400078ef85b */
[----:B------:R-:W-:-:S04]  /*0720*/  LEA.HI R45, R45, R44, RZ, 0x3 ;  /* 0x0000002c2d2d7211 */ /* 0x000fc800078f18ff */
[----:B------:R-:W-:Y:S01]  /*0730*/  LEA.HI.SX32 R80, R45, R46, 0x1d ;  /* 0x0000002e2d507211 */ /* 0x000fe200078feaff */
[----:B0-----:R-:W-:-:S06]  /*0740*/  @P2 IMAD.WIDE R48, R77, 0x2, R48 ;  /* 0x000000024d302825 */ /* 0x001fcc00078e0230 */
[----:B------:R-:W2:Y:S01]  /*0750*/  @P2 LDG.E.U16 R48, desc[UR6][R48.64] ;  /* 0x0000000630302981 */ /* 0x000ea2000c1e1500 */
[----:B-1----:R-:W-:-:S06]  /*0760*/  IMAD.WIDE.U32 R44, R80, 0x10, R106 ;  /* 0x00000010502c7825 */ /* 0x002fcc00078e006a */
[----:B------:R-:W5:Y:S01]  /*0770*/  LDG.E.128 R44, desc[UR6][R44.64] ;  /* 0x000000062c2c7981 */ /* 0x000f62000c1e1d00 */
[----:B------:R-:W-:Y:S01]  /*0780*/  UISETP.NE.U32.AND UP0, UPT, UR12, URZ, UPT ;  /* 0x000000ff0c00728c */ /* 0x000fe2000bf05070 */
[----:B------:R-:W-:-:S03]  /*0790*/  HFMA2 R50, -RZ, RZ, 1.875, 0 ;  /* 0x3f800000ff327431 */ /* 0x000fc600000001ff */
[----:B------:R-:W-:Y:S01]  /*07a0*/  UISETP.NE.AND.EX UP0, UPT, UR13, URZ, UPT, UP0 ;  /* 0x000000ff0d00728c */ /* 0x000fe2000bf05300 */
[----:B--2---:R-:W-:-:S08]  /*07b0*/  @P2 IMAD.U32 R50, R48, 0x10000, RZ ;  /* 0x0001000030322824 */ /* 0x004fd000078e00ff */
        /* <DEDUP_REMOVED lines=8> */
[----:B------:R-:W-:Y:S02]  /*0840*/  PRMT R46, R47, 0x7632, R46 ;  /* 0x000076322f2e7816 */ /* 0x000fe4000000002e */
[----:B------:R-:W-:-:S02]  /*0850*/  PRMT R51, R45, 0x7632, R51 ;  /* 0x000076322d337816 */ /* 0x000fc40000000033 */
[----:B------:R-:W-:Y:S02]  /*0860*/  SHF.L.U32 R45, R45, 0x10, RZ ;  /* 0x000000102d2d7819 */ /* 0x000fe400000006ff */
[----:B------:R-:W-:Y:S01]  /*0870*/  SHF.L.U32 R47, R47, 0x10, RZ ;  /* 0x000000102f2f7819 */ /* 0x000fe200000006ff */
[----:B------:R-:W-:Y:S01]  /*0880*/  IMAD.U32 R51, R51, 0x10000, RZ ;  /* 0x0001000033337824 */ /* 0x000fe200078e00ff */
        /* <DEDUP_REMOVED lines=14> */
[----:B------:R-:W-:Y:S02]  /*0970*/  SHF.L.U32 R49, R48, 0x10, RZ ;  /* 0x0000001030317819 */ /* 0x000fe400000006ff */
[----:B------:R-:W-:Y:S01]  /*0980*/  SHF.L.U32 R53, R52, 0x10, RZ ;  /* 0x0000001034357819 */ /* 0x000fe200000006ff */
[-C--:B------:R-:W-:Y:S01]  /*0990*/  FFMA.FTZ R52, R47, R50.reuse, R82 ;  /* 0x000000322f347223 */ /* 0x080fe20000010052 */
[----:B------:R-:W-:Y:S02]  /*09a0*/  SHF.L.U32 R46, R55, 0x10, RZ ;  /* 0x00000010372e7819 */ /* 0x000fe400000006ff */
[----:B------:R-:W-:Y:S02]  /*09b0*/  SHF.L.U32 R42, R41, 0x10, RZ ;  /* 0x00000010292a7819 */ /* 0x000fe400000006ff */
[----:B------:R-:W-:Y:S01]  /*09c0*/  SHF.L.U32 R44, R44, 0x10, RZ ;  /* 0x000000102c2c7819 */ /* 0x000fe200000006ff */
[----:B------:R-:W-:Y:S01]  /*09d0*/  FFMA.FTZ R55, R43, R50, R46 ;  /* 0x000000322b377223 */ /* 0x000fe2000001002e */
[----:B------:R-:W-:Y:S01]  /*09e0*/  F2FP.BF16.F32.PACK_AB R41, R51, R56 ;  /* 0x000000383329723e */ /* 0x000fe200000010ff */
[----:B------:R-:W-:-:S02]  /*09f0*/  FFMA.FTZ R53, R53, R50, R42 ;  /* 0x0000003235357223 */ /* 0x000fc4000001002a */
[----:B------:R-:W-:Y:S01]  /*0a00*/  FFMA.FTZ R49, R49, R50, R44 ;  /* 0x0000003231317223 */ /* 0x000fe2000001002c */
[----:B------:R-:W-:Y:S02]  /*0a10*/  F2FP.BF16.F32.PACK_AB R43, R55, R52 ;  /* 0x00000034372b723e */ /* 0x000fe400000010ff */
[----:B------:R-:W-:Y:S02]  /*0a20*/  F2FP.BF16.F32.PACK_AB R42, R53, R54 ;  /* 0x00000036352a723e */ /* 0x000fe400000010ff */
[----:B------:R-:W-:Y:S01]  /*0a30*/  F2FP.BF16.F32.PACK_AB R40, R49, R58 ;  /* 0x0000003a3128723e */ /* 0x000fe200000010ff */
[----:B------:R-:W-:Y:S06]  /*0a40*/  BRA `(.L_x_38) ;  /* 0x0000000000c47947 */ /* 0x000fec0003800000 */
.L_x_37:
[----:B------:R-:W0:Y:S02]  /*0a50*/  LDC.64 R48, c[0x0][0x3e0] ;  /* 0x0000f800ff307b82 */ /* 0x000e240000000a00 */
[----:B0-----:R-:W-:-:S04]  /*0a60*/  ISETP.NE.U32.AND P2, PT, R48, RZ, PT ;  /* 0x000000ff3000720c */ /* 0x001fc80003f45070 */
[----:B------:R-:W-:-:S13]  /*0a70*/  ISETP.NE.AND.EX P2, PT, R49, RZ, PT, P2 ;  /* 0x000000ff3100720c */ /* 0x000fda0003f45320 */
        /* <DEDUP_REMOVED lines=26> */
.L_x_39:
        /* <DEDUP_REMOVED lines=20> */
.L_x_38:
[----:B------:R-:W0:Y:S01]  /*0d60*/  @P1 LDC.64 R82, c[0x0][0x3a8] ;  /* 0x0000ea00ff521b82 */ /* 0x000e220000000a00 */
[----:B------:R-:W-:-:S05]  /*0d70*/  IADD3 R48, PT, PT, R80, 0x80, RZ ;  /* 0x0000008050307810 */ /* 0x000fca0007ffe0ff */
[----:B------:R-:W-:-:S04]  /*0d80*/  IMAD.WIDE.U32 R44, R48, 0x10, R106 ;  /* 0x00000010302c7825 */ /* 0x000fc800078e006a */
[----:B0-----:R-:W-:-:S05]  /*0d90*/  @P1 IMAD.WIDE.U32 R82, R80, 0x10, R82 ;  /* 0x0000001050521825 */ /* 0x001fca00078e0052 */
[----:B------:R0:W-:Y:S04]  /*0da0*/  @P1 STG.E.128 desc[UR6][R82.64], R40 ;  /* 0x0000002852001986 */ /* 0x0001e8000c101d06 */
[----:B------:R-:W5:Y:S01]  /*0db0*/  LDG.E.128 R44, desc[UR6][R44.64] ;  /* 0x000000062c2c7981 */ /* 0x000f62000c1e1d00 */
[----:B------:R-:W-:Y:S05]  /*0dc0*/  BRA.U !UP0, `(.L_x_40) ;  /* 0x0000000108a07547 */ /* 0x000fea000b800000 */
[----:B0-----:R-:W0:Y:S02]  /*0dd0*/  LDC.64 R40, c[0x0][0x3a0] ;  /* 0x0000e800ff287b82 */ /* 0x001e240000000a00 */
[----:B0-----:R-:W-:-:S06]  /*0de0*/  IMAD.WIDE.U32 R40, R48, 0x10, R40 ;  /* 0x0000001030287825 */ /* 0x001fcc00078e0028 */
[----:B------:R-:W2:Y:S01]  /*0df0*/  LDG.E.128 R40, desc[UR6][R40.64] ;  /* 0x0000000628287981 */ /* 0x000ea2000c1e1d00 */
[C---:B-----5:R-:W-:Y:S02]  /*0e00*/  PRMT R57, R44.reuse, 0x7632, R57 ;  /* 0x000076322c397816 */ /* 0x060fe40000000039 */
[----:B------:R-:W-:Y:S02]  /*0e10*/  SHF.L.U32 R59, R44, 0x10, RZ ;  /* 0x000000102c3b7819 */ /* 0x000fe400000006ff */
[C---:B------:R-:W-:Y:S02]  /*0e20*/  PRMT R82, R46.reuse, 0x7632, R82 ;  /* 0x000076322e527816 */ /* 0x040fe40000000052 */
[----:B------:R-:W-:Y:S02]  /*0e30*/  SHF.L.U32 R83, R46, 0x10, RZ ;  /* 0x000000102e537819 */ /* 0x000fe400000006ff */
[----:B------:R-:W-:Y:S02]  /*0e40*/  PRMT R46, R47, 0x7632, R46 ;  /* 0x000076322f2e7816 */ /* 0x000fe4000000002e */
[C---:B------:R-:W-:Y:S01]  /*0e50*/  PRMT R81, R45.reuse, 0x7632, R81 ;  /* 0x000076322d517816 */ /* 0x040fe20000000051 */
[----:B------:R-:W-:Y:S01]  /*0e60*/  IMAD.U32 R45, R45, 0x10000, RZ ;  /* 0x000100002d2d7824 */ /* 0x000fe200078e00ff */
[----:B------:R-:W-:-:S02]  /*0e70*/  SHF.L.U32 R47, R47, 0x10, RZ ;  /* 0x000000102f2f7819 */ /* 0x000fc400000006ff */
[----:B------:R-:W-:Y:S02]  /*0e80*/  SHF.L.U32 R57, R57, 0x10, RZ ;  /* 0x0000001039397819 */ /* 0x000fe400000006ff */
[----:B------:R-:W-:Y:S02]  /*0e90*/  SHF.L.U32 R81, R81, 0x10, RZ ;  /* 0x0000001051517819 */ /* 0x000fe400000006ff */
[C---:B--2---:R-:W-:Y:S01]  /*0ea0*/  PRMT R44, R40.reuse, 0x7632, R44 ;  /* 0x00007632282c7816 */ /* 0x044fe2000000002c */
[----:B------:R-:W-:Y:S01]  /*0eb0*/  IMAD.U32 R98, R43, 0x10000, RZ ;  /* 0x000100002b627824 */ /* 0x000fe200078e00ff */
[----:B------:R-:W-:Y:S02]  /*0ec0*/  SHF.L.U32 R96, R40, 0x10, RZ ;  /* 0x0000001028607819 */ /* 0x000fe400000006ff */
[C---:B------:R-:W-:Y:S02]  /*0ed0*/  PRMT R40, R41.reuse, 0x7632, R40 ;  /* 0x0000763229287816 */ /* 0x040fe40000000028 */
[----:B------:R-:W-:Y:S01]  /*0ee0*/  SHF.L.U32 R94, R41, 0x10, RZ ;  /* 0x00000010295e7819 */ /* 0x000fe200000006ff */
[----:B------:R-:W-:Y:S01]  /*0ef0*/  FFMA.FTZ R96, R59, R50, R96 ;  /* 0x000000323b607223 */ /* 0x000fe20000010060 */
[----:B------:R-:W-:-:S02]  /*0f00*/  PRMT R41, R42, 0x7632, R41 ;  /* 0x000076322a297816 */ /* 0x000fc40000000029 */
[----:B------:R-:W-:Y:S01]  /*0f10*/  SHF.L.U32 R42, R42, 0x10, RZ ;  /* 0x000000102a2a7819 */ /* 0x000fe200000006ff */
[-C--:B------:R-:W-:Y:S01]  /*0f20*/  FFMA.FTZ R94, R45, R50.reuse, R94 ;  /* 0x000000322d5e7223 */ /* 0x080fe2000001005e */
[----:B------:R-:W-:Y:S02]  /*0f30*/  PRMT R93, R43, 0x7632, R93 ;  /* 0x000076322b5d7816 */ /* 0x000fe4000000005d */
[----:B------:R-:W-:Y:S01]  /*0f40*/  SHF.L.U32 R43, R46, 0x10, RZ ;  /* 0x000000102e2b7819 */ /* 0x000fe200000006ff */
[-C--:B------:R-:W-:Y:S01]  /*0f50*/  FFMA.FTZ R92, R83, R50.reuse, R42 ;  /* 0x00000032535c7223 */ /* 0x080fe2000001002a */
[----:B------:R-:W-:Y:S01]  /*0f60*/  SHF.L.U32 R83, R82, 0x10, RZ ;  /* 0x0000001052537819 */ /* 0x000fe200000006ff */
[----:B------:R-:W-:Y:S01]  /*0f70*/  IMAD.U32 R42, R41, 0x10000, RZ ;  /* 0x00010000292a7824 */ /* 0x000fe200078e00ff */
[----:B------:R-:W-:Y:S01]  /*0f80*/  SHF.L.U32 R46, R93, 0x10, RZ ;  /* 0x000000105d2e7819 */ /* 0x000fe200000006ff */
[-C--:B------:R-:W-:Y:S01]  /*0f90*/  FFMA.FTZ R82, R47, R50.reuse, R98 ;  /* 0x000000322f527223 */ /* 0x080fe20000010062 */
[----:B------:R-:W-:Y:S01]  /*0fa0*/  SHF.L.U32 R40, R40, 0x10, RZ ;  /* 0x0000001028287819 */ /* 0x000fe200000006ff */
[-C--:B------:R-:W-:Y:S01]  /*0fb0*/  FFMA.FTZ R83, R83, R50.reuse, R42 ;  /* 0x0000003253537223 */ /* 0x080fe2000001002a */
[----:B------:R-:W-:Y:S01]  /*0fc0*/  SHF.L.U32 R44, R44, 0x10, RZ ;  /* 0x000000102c2c7819 */ /* 0x000fe200000006ff */
[----:B------:R-:W-:-:S02]  /*0fd0*/  FFMA.FTZ R93, R43, R50, R46 ;  /* 0x000000322b5d7223 */ /* 0x000fc4000001002e */
[----:B------:R-:W-:Y:S01]  /*0fe0*/  FFMA.FTZ R81, R81, R50, R40 ;  /* 0x0000003251517223 */ /* 0x000fe20000010028 */
[----:B------:R-:W-:Y:S01]  /*0ff0*/  F2FP.BF16.F32.PACK_AB R42, R83, R92 ;  /* 0x0000005c532a723e */ /* 0x000fe200000010ff */
[----:B------:R-:W-:Y:S01]  /*1000*/  FFMA.FTZ R59, R57, R50, R44 ;  /* 0x00000032393b7223 */ /* 0x000fe2000001002c */
[----:B------:R-:W-:Y:S02]  /*1010*/  F2FP.BF16.F32.PACK_AB R43, R93, R82 ;  /* 0x000000525d2b723e */ /* 0x000fe400000010ff */
[----:B------:R-:W-:Y:S02]  /*1020*/  F2FP.BF16.F32.PACK_AB R41, R81, R94 ;  /* 0x0000005e5129723e */ /* 0x000fe400000010ff */
[----:B------:R-:W-:Y:S01]  /*1030*/  F2FP.BF16.F32.PACK_AB R40, R59, R96 ;  /* 0x000000603b28723e */ /* 0x000fe200000010ff */
[----:B------:R-:W-:Y:S06]  /*1040*/  BRA `(.L_x_41) ;  /* 0x0000000000c07947 */ /* 0x000fec0003800000 */
.L_x_40:
[----:B------:R-:W-:-:S04]  /*1050*/  UISETP.NE.U32.AND UP1, UPT, UR14, URZ, UPT ;  /* 0x000000ff0e00728c */ /* 0x000fc8000bf25070 */
[----:B------:R-:W-:-:S09]  /*1060*/  UISETP.NE.AND.EX UP1, UPT, UR15, URZ, UPT, UP1 ;  /* 0x000000ff0f00728c */ /* 0x000fd2000bf25310 */
[----:B------:R-:W-:Y:S05]  /*1070*/  BRA.U UP1, `(.L_x_42) ;  /* 0x0000000101547547 */ /* 0x000fea000b800000 */
[----:B0----5:R-:W-:Y:S02]  /*1080*/  SHF.L.U32 R83, R46, 0x10, RZ ;  /* 0x000000102e537819 */ /* 0x021fe400000006ff */
[C---:B------:R-:W-:Y:S02]  /*1090*/  PRMT R57, R44.reuse, 0x7632, R57 ;  /* 0x000076322c397816 */ /* 0x040fe40000000039 */
[----:B------:R-:W-:Y:S01]  /*10a0*/  SHF.L.U32 R59, R44, 0x10, RZ ;  /* 0x000000102c3b7819 */ /* 0x000fe200000006ff */
[-C--:B------:R-:W-:Y:S01]  /*10b0*/  FMUL.FTZ R92, R83, R50.reuse ;  /* 0x00000032535c7220 */ /* 0x080fe20000410000 */
[----:B------:R-:W-:Y:S02]  /*10c0*/  PRMT R82, R46, 0x7632, R82 ;  /* 0x000076322e527816 */ /* 0x000fe40000000052 */
[----:B------:R-:W-:Y:S01]  /*10d0*/  PRMT R44, R45, 0x7632, R44 ;  /* 0x000076322d2c7816 */ /* 0x000fe2000000002c */
[----:B------:R-:W-:Y:S01]  /*10e0*/  FMUL.FTZ R96, R59, R50 ;  /* 0x000000323b607220 */ /* 0x000fe20000410000 */
[C---:B------:R-:W-:Y:S01]  /*10f0*/  PRMT R46, R47.reuse, 0x7632, R46 ;  /* 0x000076322f2e7816 */ /* 0x040fe2000000002e */
[----:B------:R-:W-:Y:S01]  /*1100*/  IMAD.U32 R47, R47, 0x10000, RZ ;  /* 0x000100002f2f7824 */ /* 0x000fe200078e00ff */
        /* <DEDUP_REMOVED lines=12> */
.L_x_42:
[C---:B0----5:R-:W-:Y:S02]  /*11d0*/  PRMT R40, R44.reuse, 0x7632, R40 ;  /* 0x000076322c287816 */ /* 0x061fe40000000028 */
[----:B------:R-:W-:Y:S02]  /*11e0*/  SHF.L.U32 R41, R44, 0x10, RZ ;  /* 0x000000102c297819 */ /* 0x000fe400000006ff */
[C---:B------:R-:W-:Y:S01]  /*11f0*/  PRMT R42, R45.reuse, 0x7632, R42 ;  /* 0x000076322d2a7816 */ /* 0x040fe2000000002a */
[----:B------:R-:W-:Y:S01]  /*1200*/  IMAD.U32 R45, R45, 0x10000, RZ ;  /* 0x000100002d2d7824 */ /* 0x000fe200078e00ff */
[----:B------:R-:W-:Y:S01]  /*1210*/  PRMT R43, R46, 0x7632, R43 ;  /* 0x000076322e2b7816 */ /* 0x000fe2000000002b */
[-C--:B------:R-:W-:Y:S01]  /*1220*/  FMUL.FTZ R96, R41, R50.reuse ;  /* 0x0000003229607220 */ /* 0x080fe20000410000 */
[----:B------:R-:W-:Y:S01]  /*1230*/  PRMT R44, R47, 0x7632, R44 ;  /* 0x000076322f2c7816 */ /* 0x000fe2000000002c */
[----:B------:R-:W-:Y:S01]  /*1240*/  IMAD.U32 R81, R42, 0x10000, RZ ;  /* 0x000100002a517824 */ /* 0x000fe200078e00ff */
        /* <DEDUP_REMOVED lines=9> */
[----:B------:R-:W-:Y:S01]  /*12e0*/  FMUL.FTZ R59, R59, R50 ;  /* 0x000000323b3b7220 */ /* 0x000fe20000410000 */
[----:B------:R-:W-:Y:S01]  /*12f0*/  F2FP.BF16.F32.PACK_AB R41, R81, R94 ;  /* 0x0000005e5129723e */ /* 0x000fe200000010ff */
[----:B------:R-:W-:-:S02]  /*1300*/  FMUL.FTZ R93, R93, R50 ;  /* 0x000000325d5d7220 */ /* 0x000fc40000410000 */
[----:B------:R-:W-:Y:S01]  /*1310*/  FMUL.FTZ R83, R43, R50 ;  /* 0x000000322b537220 */ /* 0x000fe20000410000 */
[----:B------:R-:W-:Y:S02]  /*1320*/  F2FP.BF16.F32.PACK_AB R40, R59, R96 ;  /* 0x000000603b28723e */ /* 0x000fe400000010ff */
[----:B------:R-:W-:Y:S02]  /*1330*/  F2FP.BF16.F32.PACK_AB R43, R93, R82 ;  /* 0x000000525d2b723e */ /* 0x000fe400000010ff */
[----:B------:R-:W-:-:S07]  /*1340*/  F2FP.BF16.F32.PACK_AB R42, R83, R92 ;  /* 0x0000005c532a723e */ /* 0x000fce00000010ff */
.L_x_41:
        /* <DEDUP_REMOVED lines=14> */
[C---:B------:R-:W-:Y:S02]  /*1430*/  PRMT R97, R45.reuse, 0x7632, R97 ;  /* 0x000076322d617816 */ /* 0x040fe40000000061 */
[----:B------:R-:W-:-:S02]  /*1440*/  SHF.L.U32 R45, R45, 0x10, RZ ;  /* 0x000000102d2d7819 */ /* 0x000fc400000006ff */
[C---:B------:R-:W-:Y:S02]  /*1450*/  PRMT R102, R47.reuse, 0x7632, R102 ;  /* 0x000076322f667816 */ /* 0x040fe40000000066 */
[----:B------:R-:W-:Y:S02]  /*1460*/  SHF.L.U32 R47, R47, 0x10, RZ ;  /* 0x000000102f2f7819 */ /* 0x000fe400000006ff */
[----:B------:R-:W-:Y:S02]  /*1470*/  SHF.L.U32 R95, R95, 0x10, RZ ;  /* 0x000000105f5f7819 */ /* 0x000fe400000006ff */
[----:B------:R-:W-:Y:S02]  /*1480*/  SHF.L.U32 R97, R97, 0x10, RZ ;  /* 0x0000001061617819 */ /* 0x000fe400000006ff */
[C---:B--2---:R-:W-:Y:S01]  /*1490*/  PRMT R44, R40.reuse, 0x7632, R44 ;  /* 0x00007632282c7816 */ /* 0x044fe2000000002c */
[----:B------:R-:W-:Y:S01]  /*14a0*/  IMAD.U32 R46, R40, 0x10000, RZ ;  /* 0x00010000282e7824 */ /* 0x000fe200078e00ff */
[----:B------:R-:W-:-:S02]  /*14b0*/  PRMT R40, R41, 0x7632, R40 ;  /* 0x0000763229287816 */ /* 0x000fc40000000028 */
[----:B------:R-:W-:Y:S01]  /*14c0*/  SHF.L.U32 R98, R41, 0x10, RZ ;  /* 0x0000001029627819 */ /* 0x000fe200000006ff */
[-C--:B------:R-:W-:Y:S01]  /*14d0*/  FFMA.FTZ R105, R105, R50.reuse, R46 ;  /* 0x0000003269697223 */ /* 0x080fe2000001002e */
[C---:B------:R-:W-:Y:S02]  /*14e0*/  PRMT R41, R42.reuse, 0x7632, R41 ;  /* 0x000076322a297816 */ /* 0x040fe40000000029 */
[----:B------:R-:W-:Y:S01]  /*14f0*/  SHF.L.U32 R42, R42, 0x10, RZ ;  /* 0x000000102a2a7819 */ /* 0x000fe200000006ff */
[-C--:B------:R-:W-:Y:S01]  /*1500*/  FFMA.FTZ R99, R45, R50.reuse, R98 ;  /* 0x000000322d637223 */ /* 0x080fe20000010062 */
[C---:B------:R-:W-:Y:S02]  /*1510*/  PRMT R103, R43.reuse, 0x7632, R103 ;  /* 0x000076322b677816 */ /* 0x040fe40000000067 */
[----:B------:R-:W-:Y:S01]  /*1520*/  SHF.L.U32 R104, R43, 0x10, RZ ;  /* 0x000000102b687819 */ /* 0x000fe200000006ff */
[-C--:B------:R-:W-:Y:S01]  /*1530*/  FFMA.FTZ R101, R101, R50.reuse, R42 ;  /* 0x0000003265657223 */ /* 0x080fe2000001002a */
[----:B------:R-:W-:Y:S01]  /*1540*/  SHF.L.U32 R45, R102, 0x10, RZ ;  /* 0x00000010662d7819 */ /* 0x000fe200000006ff */
[----:B------:R-:W-:Y:S01]  /*1550*/  IMAD.U32 R43, R100, 0x10000, RZ ;  /* 0x00010000642b7824 */ /* 0x000fe200078e00ff */
[----:B------:R-:W-:Y:S01]  /*1560*/  SHF.L.U32 R42, R103, 0x10, RZ ;  /* 0x00000010672a7819 */ /* 0x000fe200000006ff */
[----:B------:R-:W-:Y:S01]  /*1570*/  FFMA.FTZ R103, R47, R50, R104 ;  /* 0x000000322f677223 */ /* 0x000fe20000010068 */
[----:B------:R-:W-:-:S02]  /*1580*/  SHF.L.U32 R102, R41, 0x10, RZ ;  /* 0x0000001029667819 */ /* 0x000fc400000006ff */
[----:B------:R-:W-:Y:S01]  /*1590*/  SHF.L.U32 R40, R40, 0x10, RZ ;  /* 0x0000001028287819 */ /* 0x000fe200000006ff */
[-C--:B------:R-:W-:Y:S01]  /*15a0*/  FFMA.FTZ R104, R45, R50.reuse, R42 ;  /* 0x000000322d687223 */ /* 0x080fe2000001002a */
[----:B------:R-:W-:Y:S01]  /*15b0*/  SHF.L.U32 R44, R44, 0x10, RZ ;  /* 0x000000102c2c7819 */ /* 0x000fe200000006ff */
[-C--:B------:R-:W-:Y:S02]  /*15c0*/  FFMA.FTZ R102, R43, R50.reuse, R102 ;  /* 0x000000322b667223 */ /* 0x080fe40000010066 */
[-C--:B------:R-:W-:Y:S01]  /*15d0*/  FFMA.FTZ R100, R97, R50.reuse, R40 ;  /* 0x0000003261647223 */ /* 0x080fe20000010028 */
[----:B------:R-:W-:Y:S01]  /*15e0*/  F2FP.BF16.F32.PACK_AB R43, R104, R103 ;  /* 0x00000067682b723e */ /* 0x000fe200000010ff */
[----:B------:R-:W-:Y:S01]  /*15f0*/  FFMA.FTZ R98, R95, R50, R44 ;  /* 0x000000325f627223 */ /* 0x000fe2000001002c */
[----:B------:R-:W-:Y:S02]  /*1600*/  F2FP.BF16.F32.PACK_AB R42, R102, R101 ;  /* 0x00000065662a723e */ /* 0x000fe400000010ff */
[----:B------:R-:W-:-:S02]  /*1610*/  F2FP.BF16.F32.PACK_AB R41, R100, R99 ;  /* 0x000000636429723e */ /* 0x000fc400000010ff */
[----:B------:R-:W-:Y:S01]  /*1620*/  F2FP.BF16.F32.PACK_AB R40, R98, R105 ;  /* 0x000000696228723e */ /* 0x000fe200000010ff */
[----:B------:R-:W-:Y:S06]  /*1630*/  BRA `(.L_x_44) ;  /* 0x0000000000c07947 */ /* 0x000fec0003800000 */
.L_x_43:
        /* <DEDUP_REMOVED lines=8> */
[C---:B------:R-:W-:Y:S02]  /*16c0*/  PRMT R97, R46.reuse, 0x7632, R97 ;  /* 0x000076322e617816 */ /* 0x040fe40000000061 */
[----:B------:R-:W-:Y:S01]  /*16d0*/  SHF.L.U32 R101, R46, 0x10, RZ ;  /* 0x000000102e657819 */ /* 0x000fe200000006ff */
[-C--:B0-----:R-:W-:Y:S01]  /*16e0*/  FMUL.FTZ R99, R45, R50.reuse ;  /* 0x000000322d637220 */ /* 0x081fe20000410000 */
        /* <DEDUP_REMOVED lines=9> */
[----:B------:R-:W-:-:S02]  /*1780*/  FMUL.FTZ R98, R95, R50 ;  /* 0x000000325f627220 */ /* 0x000fc40000410000 */
[-C--:B------:R-:W-:Y:S02]  /*1790*/  FMUL.FTZ R100, R45, R50.reuse ;  /* 0x000000322d647220 */ /* 0x080fe40000410000 */
[----:B------:R-:W-:Y:S01]  /*17a0*/  FMUL.FTZ R104, R109, R50 ;  /* 0x000000326d687220 */ /* 0x000fe20000410000 */
[----:B------:R-:W-:Y:S06]  /*17b0*/  BRA `(.L_x_44) ;  /* 0x0000000000607947 */ /* 0x000fec0003800000 */
.L_x_45:
[C---:B0----5:R-:W-:Y:S02]  /*17c0*/  PRMT R42, R45.reuse, 0x7632, R42 ;  /* 0x000076322d2a7816 */ /* 0x061fe4000000002a */
[----:B------:R-:W-:Y:S02]  /*17d0*/  SHF.L.U32 R45, R45, 0x10, RZ ;  /* 0x000000102d2d7819 */ /* 0x000fe400000006ff */
[C---:B------:R-:W-:Y:S02]  /*17e0*/  PRMT R40, R44.reuse, 0x7632, R40 ;  /* 0x000076322c287816 */ /* 0x040fe40000000028 */
[----:B------:R-:W-:Y:S01]  /*17f0*/  SHF.L.U32 R105, R44, 0x10, RZ ;  /* 0x000000102c697819 */ /* 0x000fe200000006ff */
[-C--:B------:R-:W-:Y:S01]  /*1800*/  FMUL.FTZ R99, R45, R50.reuse ;  /* 0x000000322d637220 */ /* 0x080fe20000410000 */
[----:B------:R-:W-:Y:S01]  /*1810*/  PRMT R43, R46, 0x7632, R43 ;  /* 0x000076322e2b7816 */ /* 0x000fe2000000002b */
[----:B------:R-:W-:Y:S01]  /*1820*/  IMAD.U32 R41, R40, 0x10000, RZ ;  /* 0x0001000028297824 */ /* 0x000fe200078e00ff */
[----:B------:R-:W-:Y:S01]  /*1830*/  PRMT R44, R47, 0x7632, R44 ;  /* 0x000076322f2c7816 */ /* 0x000fe2000000002c */
[-C--:B------:R-:W-:Y:S01]  /*1840*/  FMUL.FTZ R105, R105, R50.reuse ;  /* 0x0000003269697220 */ /* 0x080fe20000410000 */
[----:B------:R-:W-:Y:S01]  /*1850*/  SHF.L.U32 R45, R43, 0x10, RZ ;  /* 0x000000102b2d7819 */ /* 0x000fe200000006ff */
[----:B------:R-:W-:Y:S01]  /*1860*/  FMUL.FTZ R98, R41, R50 ;  /* 0x0000003229627220 */ /* 0x000fe20000410000 */
[----:B------:R-:W-:-:S02]  /*1870*/  SHF.L.U32 R101, R46, 0x10, RZ ;  /* 0x000000102e657819 */ /* 0x000fc400000006ff */
[----:B------:R-:W-:Y:S01]  /*1880*/  SHF.L.U32 R47, R47, 0x10, RZ ;  /* 0x000000102f2f7819 */ /* 0x000fe200000006ff */
[-C--:B------:R-:W-:Y:S01]  /*1890*/  FMUL.FTZ R102, R45, R50.reuse ;  /* 0x000000322d667220 */ /* 0x080fe20000410000 */
[----:B------:R-:W-:Y:S01]  /*18a0*/  SHF.L.U32 R95, R44, 0x10, RZ ;  /* 0x000000102c5f7819 */ /* 0x000fe200000006ff */
[-C--:B------:R-:W-:Y:S01]  /*18b0*/  FMUL.FTZ R101, R101, R50.reuse ;  /* 0x0000003265657220 */ /* 0x080fe20000410000 */
[----:B------:R-:W-:Y:S01]  /*18c0*/  SHF.L.U32 R43, R42, 0x10, RZ ;  /* 0x000000102a2b7819 */ /* 0x000fe200000006ff */
[-C--:B------:R-:W-:Y:S01]  /*18d0*/  FMUL.FTZ R103, R47, R50.reuse ;  /* 0x000000322f677220 */ /* 0x080fe20000410000 */
[----:B------:R-:W-:Y:S01]  /*18e0*/  F2FP.BF16.F32.PACK_AB R40, R98, R105 ;  /* 0x000000696228723e */ /* 0x000fe200000010ff */
[-C--:B------:R-:W-:Y:S01]  /*18f0*/  FMUL.FTZ R104, R95, R50.reuse ;  /* 0x000000325f687220 */ /* 0x080fe20000410000 */
[----:B------:R-:W-:Y:S01]  /*1900*/  F2FP.BF16.F32.PACK_AB R42, R102, R101 ;  /* 0x00000065662a723e */ /* 0x000fe200000010ff */
[----:B------:R-:W-:-:S03]  /*1910*/  FMUL.FTZ R100, R43, R50 ;  /* 0x000000322b647220 */ /* 0x000fc60000410000 */
[----:B------:R-:W-:Y:S02]  /*1920*/  F2FP.BF16.F32.PACK_AB R43, R104, R103 ;  /* 0x00000067682b723e */ /* 0x000fe400000010ff */
[----:B------:R-:W-:-:S07]  /*1930*/  F2FP.BF16.F32.PACK_AB R41, R100, R99 ;  /* 0x000000636429723e */ /* 0x000fce00000010ff */
.L_x_44:
[----:B------:R-:W0:Y:S01]  /*1940*/  @P1 LDC.64 R44, c[0x0][0x3a8] ;  /* 0x0000ea00ff2c1b82 */ /* 0x000e220000000a00 */
[----:B------:R-:W-:Y:S01]  /*1950*/  IADD3 R97, PT, PT, R80, 0x180, RZ ;  /* 0x0000018050617810 */ /* 0x000fe20007ffe0ff */
[----:B0-----:R-:W-:-:S04]  /*1960*/  @P1 IMAD.WIDE.U32 R108, R57, 0x10, R44 ;  /* 0x00000010396c1825 */ /* 0x001fc800078e002c */
[----:B------:R-:W-:Y:S01]  /*1970*/  IMAD.WIDE.U32 R44, R97, 0x10, R106 ;  /* 0x00000010612c7825 */ /* 0x000fe200078e006a */
[----:B------:R0:W-:Y:S05]  /*1980*/  @P1 STG.E.128 desc[UR6][R108.64], R40 ;  /* 0x000000286c001986 */ /* 0x0001ea000c101d06 */
[----:B------:R-:W5:Y:S01]  /*1990*/  LDG.E.128 R44, desc[UR6][R44.64] ;  /* 0x000000062c2c7981 */ /* 0x000f62000c1e1d00 */
[----:B------:R-:W-:Y:S05]  /*19a0*/  BRA.U !UP0, `(.L_x_46) ;  /* 0x0000000108a07547 */ /* 0x000fea000b800000 */
[----:B0-----:R-:W0:Y:S02]  /*19b0*/  LDC.64 R40, c[0x0][0x3a0] ;  /* 0x0000e800ff287b82 */ /* 0x001e240000000a00 */
[----:B0-----:R-:W-:-:S06]  /*19c0*/  IMAD.WIDE.U32 R40, R97, 0x10, R40 ;  /* 0x0000001061287825 */ /* 0x001fcc00078e0028 */
[----:B------:R-:W2:Y:S01]  /*19d0*/  LDG.E.128 R40, desc[UR6][R40.64] ;  /* 0x0000000628287981 */ /* 0x000ea2000c1e1d00 */
[C---:B-----5:R-:W-:Y:S01]  /*19e0*/  PRMT R112, R47.reuse, 0x7632, R112 ;  /* 0x000076322f707816 */ /* 0x060fe20000000070 */
[C---:B------:R-:W-:Y:S01]  /*19f0*/  IMAD.U32 R111, R44.reuse, 0x10000, RZ ;  /* 0x000100002c6f7824 */ /* 0x040fe200078e00ff */
[----:B------:R-:W-:Y:S02]  /*1a00*/  PRMT R95, R44, 0x7632, R95 ;  /* 0x000076322c5f7816 */ /* 0x000fe4000000005f */
[----:B------:R-:W-:Y:S02]  /*1a10*/  SHF.L.U32 R47, R47, 0x10, RZ ;  /* 0x000000102f2f7819 */ /* 0x000fe400000006ff */
[C---:B------:R-:W-:Y:S02]  /*1a20*/  PRMT R44, R45.reuse, 0x7632, R44 ;  /* 0x000076322d2c7816 */ /* 0x040fe4000000002c */
[----:B------:R-:W-:Y:S02]  /*1a30*/  SHF.L.U32 R45, R45, 0x10, RZ ;  /* 0x000000102d2d7819 */ /* 0x000fe400000006ff */
[----:B------:R-:W-:-:S02]  /*1a40*/  PRMT R108, R46, 0x7632, R108 ;  /* 0x000076322e6c7816 */ /* 0x000fc4000000006c */
[----:B------:R-:W-:Y:S02]  /*1a50*/  SHF.L.U32 R107, R46, 0x10, RZ ;  /* 0x000000102e6b7819 */ /* 0x000fe400000006ff */
[----:B------:R-:W-:Y:S02]  /*1a60*/  SHF.L.U32 R115, R112, 0x10, RZ ;  /* 0x0000001070737819 */ /* 0x000fe400000006ff */
[----:B------:R-:W-:Y:S02]  /*1a70*/  SHF.L.U32 R95, R95, 0x10, RZ ;  /* 0x000000105f5f7819 */ /* 0x000fe400000006ff */
[C---:B--2---:R-:W-:Y:S02]  /*1a80*/  SHF.L.U32 R110, R43.reuse, 0x10, RZ ;  /* 0x000000102b6e7819 */ /* 0x044fe400000006ff */
[----:B------:R-:W-:Y:S02]  /*1a90*/  PRMT R113, R43, 0x7632, R113 ;  /* 0x000076322b717816 */ /* 0x000fe40000000071 */
[----:B------:R-:W-:Y:S01]  /*1aa0*/  SHF.L.U32 R106, R41, 0x10, RZ ;  /* 0x00000010296a7819 */ /* 0x000fe200000006ff */
[----:B------:R-:W-:Y:S01]  /*1ab0*/  FFMA.FTZ R110, R47, R50, R110 ;  /* 0x000000322f6e7223 */ /* 0x000fe2000001006e */
[----:B------:R-:W-:-:S02]  /*1ac0*/  PRMT R43, R40, 0x7632, R43 ;  /* 0x00007632282b7816 */ /* 0x000fc4000000002b */
[----:B------:R-:W-:Y:S01]  /*1ad0*/  SHF.L.U32 R40, R40, 0x10, RZ ;  /* 0x0000001028287819 */ /* 0x000fe200000006ff */
[-C--:B------:R-:W-:Y:S01]  /*1ae0*/  FFMA.FTZ R47, R45, R50.reuse, R106 ;  /* 0x000000322d2f7223 */ /* 0x080fe2000001006a */
[----:B------:R-:W-:Y:S02]  /*1af0*/  PRMT R46, R41, 0x7632, R46 ;  /* 0x00007632292e7816 */ /* 0x000fe4000000002e */
[----:B------:R-:W-:Y:S01]  /*1b00*/  PRMT R109, R42, 0x7632, R109 ;  /* 0x000076322a6d7816 */ /* 0x000fe2000000006d */
[-C--:B------:R-:W-:Y:S01]  /*1b10*/  FFMA.FTZ R111, R111, R50.reuse, R40 ;  /* 0x000000326f6f7223 */ /* 0x080fe20000010028 */
[----:B------:R-:W-:Y:S01]  /*1b20*/  SHF.L.U32 R41, R44, 0x10, RZ ;  /* 0x000000102c297819 */ /* 0x000fe200000006ff */
[----:B------:R-:W-:Y:S01]  /*1b30*/  IMAD.U32 R42, R42, 0x10000, RZ ;  /* 0x000100002a2a7824 */ /* 0x000fe200078e00ff */
        /* <DEDUP_REMOVED lines=15> */
.L_x_46:
[----:B------:R-:W-:-:S04]  /*1c30*/  UISETP.NE.U32.AND UP0, UPT, UR14, URZ, UPT ;  /* 0x000000ff0e00728c */ /* 0x000fc8000bf05070 */
[----:B------:R-:W-:-:S09]  /*1c40*/  UISETP.NE.AND.EX UP0, UPT, UR15, URZ, UPT, UP0 ;  /* 0x000000ff0f00728c */ /* 0x000fd2000bf05300 */
[----:B------:R-:W-:Y:S05]  /*1c50*/  BRA.U UP0, `(.L_x_48) ;  /* 0x0000000100547547 */ /* 0x000fea000b800000 */
[C---:B0----5:R-:W-:Y:S01]  /*1c60*/  PRMT R108, R47.reuse, 0x7632, R108 ;  /* 0x000076322f6c7816 */ /* 0x061fe2000000006c */
[----:B------:R-:W-:Y:S01]  /*1c70*/  IMAD.U32 R107, R46, 0x10000, RZ ;  /* 0x000100002e6b7824 */ /* 0x000fe200078e00ff */
[----:B------:R-:W-:Y:S02]  /*1c80*/  SHF.L.U32 R109, R47, 0x10, RZ ;  /* 0x000000102f6d7819 */ /* 0x000fe400000006ff */
[C---:B------:R-:W-:Y:S01]  /*1c90*/  PRMT R47, R44.reuse, 0x7632, R47 ;  /* 0x000076322c2f7816 */ /* 0x040fe2000000002f */
[-C--:B------:R-:W-:Y:S01]  /*1ca0*/  FMUL.FTZ R107, R107, R50.reuse ;  /* 0x000000326b6b7220 */ /* 0x080fe20000410000 */
[----:B------:R-:W-:Y:S01]  /*1cb0*/  SHF.L.U32 R95, R45, 0x10, RZ ;  /* 0x000000102d5f7819 */ /* 0x000fe200000006ff */
[----:B------:R-:W-:Y:S01]  /*1cc0*/  FMUL.FTZ R110, R109, R50 ;  /* 0x000000326d6e7220 */ /* 0x000fe20000410000 */
[----:B------:R-:W-:Y:S02]  /*1cd0*/  SHF.L.U32 R111, R44, 0x10, RZ ;  /* 0x000000102c6f7819 */ /* 0x000fe400000006ff */
[----:B------:R-:W-:-:S02]  /*1ce0*/  PRMT R44, R45, 0x7632, R44 ;  /* 0x000076322d2c7816 */ /* 0x000fc4000000002c */
[----:B------:R-:W-:Y:S01]  /*1cf0*/  PRMT R106, R46, 0x7632, R106 ;  /* 0x000076322e6a7816 */ /* 0x000fe2000000006a */
[-C--:B------:R-:W-:Y:S01]  /*1d00*/  FMUL.FTZ R111, R111, R50.reuse ;  /* 0x000000326f6f7220 */ /* 0x080fe20000410000 */
[----:B------:R-:W-:Y:S01]  /*1d10*/  SHF.L.U32 R45, R47, 0x10, RZ ;  /* 0x000000102f2d7819 */ /* 0x000fe200000006ff */
[-C--:B------:R-:W-:Y:S01]  /*1d20*/  FMUL.FTZ R47, R95, R50.reuse ;  /* 0x000000325f2f7220 */ /* 0x080fe20000410000 */
[----:B------:R-:W-:Y:S02]  /*1d30*/  SHF.L.U32 R109, R108, 0x10, RZ ;  /* 0x000000106c6d7819 */ /* 0x000fe400000006ff */
[----:B------:R-:W-:Y:S02]  /*1d40*/  SHF.L.U32 R95, R44, 0x10, RZ ;  /* 0x000000102c5f7819 */ /* 0x000fe400000006ff */
[----:B------:R-:W-:Y:S01]  /*1d50*/  SHF.L.U32 R113, R106, 0x10, RZ ;  /* 0x000000106a717819 */ /* 0x000fe200000006ff */
[-C--:B------:R-:W-:Y:S01]  /*1d60*/  FMUL.FTZ R109, R109, R50.reuse ;  /* 0x000000326d6d7220 */ /* 0x080fe20000410000 */
[-C--:B------:R-:W-:Y:S01]  /*1d70*/  FMUL.FTZ R106, R45, R50.reuse ;  /* 0x000000322d6a7220 */ /* 0x080fe20000410000 */
[----:B------:R-:W-:-:S02]  /*1d80*/  FMUL.FTZ R108, R95, R50 ;  /* 0x000000325f6c7220 */ /* 0x000fc40000410000 */
[----:B------:R-:W-:Y:S01]  /*1d90*/  FMUL.FTZ R46, R113, R50 ;  /* 0x00000032712e7220 */ /* 0x000fe20000410000 */
[----:B------:R-:W-:Y:S06]  /*1da0*/  BRA `(.L_x_47) ;  /* 0x0000000000607947 */ /* 0x000fec0003800000 */
.L_x_48:
[----:B0----5:R-:W-:Y:S01]  /*1db0*/  PRMT R41, R47, 0x7632, R41 ;  /* 0x000076322f297816 */ /* 0x021fe20000000029 */
[C---:B------:R-:W-:Y:S01]  /*1dc0*/  IMAD.U32 R111, R44.reuse, 0x10000, RZ ;  /* 0x000100002c6f7824 */ /* 0x040fe200078e00ff */
[----:B------:R-:W-:Y:S02]  /*1dd0*/  PRMT R40, R44, 0x7632, R40 ;  /* 0x000076322c287816 */ /* 0x000fe40000000028 */
[----:B------:R-:W-:Y:S01]  /*1de0*/  PRMT R42, R45, 0x7632, R42 ;  /* 0x000076322d2a7816 */ /* 0x000fe2000000002a */
[----:B------:R-:W-:Y:S01]  /*1df0*/  FMUL.FTZ R111, R111, R50 ;  /* 0x000000326f6f7220 */ /* 0x000fe20000410000 */
[----:B------:R-:W-:Y:S02]  /*1e00*/  PRMT R43, R46, 0x7632, R43 ;  /* 0x000076322e2b7816 */ /* 0x000fe4000000002b */
[----:B------:R-:W-:Y:S02]  /*1e10*/  SHF.L.U32 R47, R47, 0x10, RZ ;  /* 0x000000102f2f7819 */ /* 0x000fe400000006ff */
        /* <DEDUP_REMOVED lines=8> */
[----:B------:R-:W-:Y:S02]  /*1ea0*/  IMAD.U32 R43, R42, 0x10000, RZ ;  /* 0x000100002a2b7824 */ /* 0x000fe400078e00ff */
[-C--:B------:R-:W-:Y:S01]  /*1eb0*/  FMUL.FTZ R107, R107, R50.reuse ;  /* 0x000000326b6b7220 */ /* 0x080fe20000410000 */
[-C--:B------:R-:W-:Y:S01]  /*1ec0*/  FMUL.FTZ R106, R41, R50.reuse ;  /* 0x00000032296a7220 */ /* 0x080fe20000410000 */
[-C--:B------:R-:W-:Y:S01]  /*1ed0*/  FMUL.FTZ R46, R95, R50.reuse ;  /* 0x000000325f2e7220 */ /* 0x080fe20000410000 */
[----:B------:R-:W-:Y:S01]  /*1ee0*/  FMUL.FTZ R108, R43, R50 ;  /* 0x000000322b6c7220 */ /* 0x000fe20000410000 */
[----:B------:R-:W-:-:S02]  /*1ef0*/  F2FP.BF16.F32.PACK_AB R43, R109, R110 ;  /* 0x0000006e6d2b723e */ /* 0x000fc400000010ff */
[----:B------:R-:W-:Y:S02]  /*1f00*/  F2FP.BF16.F32.PACK_AB R40, R106, R111 ;  /* 0x0000006f6a28723e */ /* 0x000fe400000010ff */
[----:B------:R-:W-:Y:S02]  /*1f10*/  F2FP.BF16.F32.PACK_AB R42, R46, R107 ;  /* 0x0000006b2e2a723e */ /* 0x000fe400000010ff */
[----:B------:R-:W-:-:S07]  /*1f20*/  F2FP.BF16.F32.PACK_AB R41, R108, R47 ;  /* 0x0000002f6c29723e */ /* 0x000fce00000010ff */
.L_x_47:
[----:B------:R-:W-:Y:S01]  /*1f30*/  FADD.FTZ R44, RZ, R58 ;  /* 0x0000003aff2c7221 */ /* 0x000fe20000010000 */
[----:B------:R-:W-:Y:S01]  /*1f40*/  ISETP.NE.AND P0, PT, R69, RZ, PT ;  /* 0x000000ff4500720c */ /* 0x000fe20003f05270 */
[----:B------:R-:W-:Y:S02]  /*1f50*/  BSSY.RECONVERGENT B0, `(.L_x_49) ;  /* 0x0000080000007945 */ /* 0x000fe40003800200 */
[----:B------:R-:W-:-:S04]  /*1f60*/  FADD.FTZ R45, R44, R49 ;  /* 0x000000312c2d7221 */ /* 0x000fc80000010000 */
        /* <DEDUP_REMOVED lines=29> */
[----:B------:R-:W-:-:S05]  /*2140*/  FADD.FTZ R45, R44, R109 ;  /* 0x0000006d2c2d7221 */ /* 0x000fca0000010000 */
        /* <DEDUP_REMOVED lines=10> */
[----:B------:R-:W-:-:S04]  /*21f0*/  FMUL.FTZ R44, R44, 0.0009765625 ;  /* 0x3a8000002c2c7820 */ /* 0x000fc80000410000 */
[C---:B------:R-:W-:Y:S01]  /*2200*/  FADD.FTZ R45, -R44.reuse, R58 ;  /* 0x0000003a2c2d7221 */ /* 0x040fe20000010100 */
[C---:B------:R-:W-:Y:S01]  /*2210*/  FADD.FTZ R114, -R44.reuse, R49 ;  /* 0x000000312c727221 */ /* 0x040fe20000010100 */
[C---:B------:R-:W-:Y:S01]  /*2220*/  FADD.FTZ R50, -R44.reuse, R56 ;  /* 0x000000382c327221 */ /* 0x040fe20000010100 */
[----:B------:R-:W-:Y:S01]  /*2230*/  FADD.FTZ R112, -R44, R53 ;  /* 0x000000352c707221 */ /* 0x000fe20000010100 */
[----:B------:R-:W-:-:S04]  /*2240*/  FFMA.FTZ R45, R45, R45, RZ ;  /* 0x0000002d2d2d7223 */ /* 0x000fc800000100ff */
[----:B------:R-:W-:Y:S01]  /*2250*/  FFMA.FTZ R45, R114, R114, R45 ;  /* 0x00000072722d7223 */ /* 0x000fe2000001002d */
[----:B------:R-:W-:-:S03]  /*2260*/  FADD.FTZ R114, -R44, R51 ;  /* 0x000000332c727221 */ /* 0x000fc60000010100 */
[----:B------:R-:W-:Y:S01]  /*2270*/  FFMA.FTZ R45, R50, R50, R45 ;  /* 0x00000032322d7223 */ /* 0x000fe2000001002d */
[----:B------:R-:W-:-:S03]  /*2280*/  FADD.FTZ R50, -R44, R54 ;  /* 0x000000362c327221 */ /* 0x000fc60000010100 */
[----:B------:R-:W-:-:S04]  /*2290*/  FFMA.FTZ R45, R114, R114, R45 ;  /* 0x00000072722d7223 */ /* 0x000fc8000001002d */
[----:B------:R-:W-:Y:S01]  /*22a0*/  FFMA.FTZ R45, R50, R50, R45 ;  /* 0x00000032322d7223 */ /* 0x000fe2000001002d */
[----:B------:R-:W-:-:S03]  /*22b0*/  FADD.FTZ R50, -R44, R52 ;  /* 0x000000342c327221 */ /* 0x000fc60000010100 */
        /* <DEDUP_REMOVED lines=50> */
[----:B------:R-:W-:-:S04]  /*25e0*/  FFMA.FTZ R45, R50, R50, R45 ;  /* 0x00000032322d7223 */ /* 0x000fc8000001002d */
[----:B------:R-:W-:-:S05]  /*25f0*/  FFMA.FTZ R45, R112, R112, R45 ;  /* 0x00000070702d7223 */ /* 0x000fca000001002d */
[----:B------:R-:W0:Y:S02]  /*2600*/  SHFL.BFLY PT, R50, R45, 0x1, 0x1f ;  /* 0x0c201f002d327f89 */ /* 0x000e2400000e0000 */
[----:B0-----:R-:W-:-:S05]  /*2610*/  FADD.FTZ R50, R45, R50 ;  /* 0x000000322d327221 */ /* 0x001fca0000010000 */
[----:B------:R-:W0:Y:S02]  /*2620*/  SHFL.BFLY PT, R95, R50, 0x2, 0x1f ;  /* 0x0c401f00325f7f89 */ /* 0x000e2400000e0000 */
[----:B0-----:R-:W-:-:S05]  /*2630*/  FADD.FTZ R95, R50, R95 ;  /* 0x0000005f325f7221 */ /* 0x001fca0000010000 */
[----:B------:R-:W0:Y:S02]  /*2640*/  SHFL.BFLY PT, R112, R95, 0x4, 0x1f ;  /* 0x0c801f005f707f89 */ /* 0x000e2400000e0000 */
[----:B0-----:R-:W-:Y:S02]  /*2650*/  FADD.FTZ R114, R95, R112 ;  /* 0x000000705f727221 */ /* 0x001fe40000010000 */
[----:B------:R-:W0:Y:S03]  /*2660*/  @P1 LDC.64 R112, c[0x0][0x3a8] ;  /* 0x0000ea00ff701b82 */ /* 0x000e260000000a00 */
[----:B------:R-:W1:Y:S01]  /*2670*/  SHFL.BFLY PT, R115, R114, 0x8, 0x1f ;  /* 0x0d001f0072737f89 */ /* 0x000e6200000e0000 */
[----:B0-----:R-:W-:-:S04]  /*2680*/  @P1 IMAD.WIDE.U32 R112, R97, 0x10, R112 ;  /* 0x0000001061701825 */ /* 0x001fc800078e0070 */
[----:B-1----:R-:W-:Y:S01]  /*2690*/  FADD.FTZ R115, R114, R115 ;  /* 0x0000007372737221 */ /* 0x002fe20000010000 */
[----:B------:R-:W-:Y:S04]  /*26a0*/  @P1 STG.E.128 desc[UR6][R112.64], R40 ;  /* 0x0000002870001986 */ /* 0x000fe8000c101d06 */
        /* <DEDUP_REMOVED lines=10> */
.L_x_50:
[----:B------:R-:W-:Y:S05]  /*2750*/  BSYNC.RECONVERGENT B0 ;  /* 0x0000000000007941 */ /* 0x000fea0003800200 */
.L_x_49:
[----:B------:R-:W-:Y:S01]  /*2760*/  BAR.SYNC.DEFER_BLOCKING 0x0 ;  /* 0x0000000000007b1d */ /* 0x000fe20000010000 */
[----:B------:R-:W-:Y:S01]  /*2770*/  ISETP.GT.U32.AND P0, PT, R69, 0x3, PT ;  /* 0x000000034500780c */ /* 0x000fe20003f04070 */
[----:B------:R-:W-:Y:S01]  /*2780*/  HFMA2 R113, -RZ, RZ, 0, 0 ;  /* 0x00000000ff717431 */ /* 0x000fe200000001ff */
[----:B------:R-:W-:Y:S01]  /*2790*/  PLOP3.LUT P4, PT, PT, PT, UP2, 0x80, 0x8 ;  /* 0x000000000008781c */ /* 0x000fe20003f8f028 */
[----:B------:R-:W-:Y:S01]  /*27a0*/  IMAD.U32 R120, R37, 0x10000, RZ ;  /* 0x0001000025787824 */ /* 0x000fe200078e00ff */
[----:B------:R-:W-:-:S03]  /*27b0*/  PLOP3.LUT P3, PT, PT, PT, PT, 0x8, 0x80 ;  /* 0x000000000080781c */ /* 0x000fc60003f6e170 */
[----:B------:R-:W1:Y:S01]  /*27c0*/  LDC.64 R122, c[0x0][0x428] ;  /* 0x00010a00ff7a7b82 */ /* 0x000e620000000a00 */
[----:B------:R-:W-:-:S05]  /*27d0*/  UPLOP3.LUT UP2, UPT, UPT, UPT, UP2, 0x40, 0x4 ;  /* 0x000000000004789c */ /* 0x000fca0003f4e820 */
[----:B0-----:R-:W0:Y:S01]  /*27e0*/  @!P0 S2R R45, SR_CgaCtaId ;  /* 0x00000000002d8919 */ /* 0x001e220000008800 */
[----:B------:R-:W-:Y:S02]  /*27f0*/  @!P0 PLOP3.LUT P3, PT, P4, PT, PT, 0x80, 0x8 ;  /* 0x000000000008881c */ /* 0x000fe4000276f070 */
[----:B------:R-:W-:Y:S02]  /*2800*/  @!P0 MOV R44, 0x400 ;  /* 0x00000400002c8802 */ /* 0x000fe40000000f00 */
[----:B------:R-:W-:-:S04]  /*2810*/  @!P0 MOV R113, 0x400 ;  /* 0x0000040000718802 */ /* 0x000fc80000000f00 */
[-C--:B------:R-:W-:Y:S01]  /*2820*/  I2FP.F32.U32 R117, R113.reuse ;  /* 0x0000007100757245 */ /* 0x080fe20000201000 */
[----:B------:R-:W2:Y:S01]  /*2830*/  SHFL.DOWN PT, R112, R113, 0x2, 0x1f ;  /* 0x08401f0071707f89 */ /* 0x000ea200000e0000 */
[----:B0-----:R-:W-:Y:S02]  /*2840*/  @!P0 LEA R114, R45, R44, 0x18 ;  /* 0x0000002c2d728211 */ /* 0x001fe400078ec0ff */
[----:B------:R-:W-:Y:S02]  /*2850*/  CS2R R44, SRZ ;  /* 0x00000000002c7805 */ /* 0x000fe4000001ff00 */
[----:B--2---:R-:W-:Y:S02]  /*2860*/  IADD3 R95, PT, PT, R112, R113, RZ ;  /* 0x00000071705f7210 */ /* 0x004fe40007ffe0ff */
[----:B------:R-:W-:Y:S02]  /*2870*/  @P3 IADD3 R114, PT, PT, R114, 0x20, RZ ;  /* 0x0000002072723810 */ /* 0x000fe40007ffe0ff */
[----:B------:R-:W-:-:S02]  /*2880*/  I2FP.F32.S32 R118, R112 ;  /* 0x0000007000767245 */ /* 0x000fc40000201400 */
[----:B------:R-:W-:Y:S02]  /*2890*/  @!P0 LEA R114, R69, R114, 0x3 ;  /* 0x0000007245728211 */ /* 0x000fe400078e18ff */
[----:B------:R-:W-:Y:S02]  /*28a0*/  I2FP.F32.S32 R50, R95 ;  /* 0x0000005f00327245 */ /* 0x000fe40000201400 */
[----:B------:R-:W-:Y:S01]  /*28b0*/  ISETP.NE.AND P3, PT, R91, RZ, PT ;  /* 0x000000ff5b00720c */ /* 0x000fe20003f65270 */
[----:B------:R-:W0:Y:S01]  /*28c0*/  @!P0 LDS.64 R44, [R114] ;  /* 0x00000000722c8984 */ /* 0x000e220000000a00 */
[----:B------:R-:W2:Y:S01]  /*28d0*/  MUFU.RCP R112, R50 ;  /* 0x0000003200707308 */ /* 0x000ea20000001000 */
[----:B------:R-:W-:Y:S02]  /*28e0*/  ISETP.NE.AND P0, PT, RZ, UR9, PT ;  /* 0x00000009ff007c0c */ /* 0x000fe4000bf05270 */
[----:B0-----:R-:W0:Y:S04]  /*28f0*/  SHFL.DOWN PT, R115, R44, 0x2, 0x1f ;  /* 0x08401f002c737f89 */ /* 0x001e2800000e0000 */
[----:B------:R-:W3:Y:S01]  /*2900*/  SHFL.DOWN PT, R116, R45, 0x2, 0x1f ;  /* 0x08401f002d747f89 */ /* 0x000ee200000e0000 */
[C---:B0-----:R-:W-:Y:S01]  /*2910*/  FMUL.FTZ R114, R115.reuse, R118 ;  /* 0x0000007673727220 */ /* 0x041fe20000410000 */
[----:B------:R-:W-:-:S03]  /*2920*/  FADD.FTZ R115, -R115, R44 ;  /* 0x0000002c73737221 */ /* 0x000fc60000010100 */
[----:B------:R-:W-:Y:S01]  /*2930*/  FFMA.FTZ R119, R117, R44, R114 ;  /* 0x0000002c75777223 */ /* 0x000fe20000010072 */
[----:B------:R-:W-:Y:S01]  /*2940*/  FMUL.FTZ R115, R115, R115 ;  /* 0x0000007373737220 */ /* 0x000fe20000410000 */
[----:B------:R-:W0:Y:S01]  /*2950*/  SHFL.DOWN PT, R114, R95, 0x1, 0x1f ;  /* 0x08201f005f727f89 */ /* 0x000e2200000e0000 */
[----:B---3--:R-:W-:Y:S01]  /*2960*/  FADD.FTZ R45, R116, R45 ;  /* 0x0000002d742d7221 */ /* 0x008fe20000010000 */
[----:B--2---:R-:W-:Y:S01]  /*2970*/  FMUL.FTZ R113, R112, R119 ;  /* 0x0000007770717220 */ /* 0x004fe20000410000 */
[----:B------:R-:W-:-:S04]  /*2980*/  FMUL.FTZ R115, R115, R117 ;  /* 0x0000007573737220 */ /* 0x000fc80000410000 */
[----:B------:R-:W2:Y:S01]  /*2990*/  SHFL.DOWN PT, R44, R113, 0x1, 0x1f ;  /* 0x08201f00712c7f89 */ /* 0x000ea200000e0000 */
[----:B------:R-:W-:Y:S01]  /*29a0*/  FMUL.FTZ R115, R115, R118 ;  /* 0x0000007673737220 */ /* 0x000fe20000410000 */
[----:B------:R-:W-:-:S03]  /*29b0*/  SHF.L.U32 R118, R89, 0x10, RZ ;  /* 0x0000001059767819 */ /* 0x000fc600000006ff */
[----:B------:R-:W-:-:S05]  /*29c0*/  FFMA.FTZ R45, R112, R115, R45 ;  /* 0x00000073702d7223 */ /* 0x000fca000001002d */
[----:B------:R-:W3:Y:S01]  /*29d0*/  SHFL.DOWN PT, R112, R45, 0x1, 0x1f ;  /* 0x08201f002d707f89 */ /* 0x000ee200000e0000 */
[----:B0-----:R-:W-:-:S05]  /*29e0*/  IMAD.IADD R115, R95, 0x1, R114 ;  /* 0x000000015f737824 */ /* 0x001fca00078e0272 */
[----:B------:R-:W-:Y:S02]  /*29f0*/  I2FP.F32.S32 R116, R115 ;  /* 0x0000007300747245 */ /* 0x000fe40000201400 */
[----:B------:R-:W-:Y:S02]  /*2a00*/  I2FP.F32.S32 R115, R114 ;  /* 0x0000007200737245 */ /* 0x000fe40000201400 */
[----:B------:R-:W-:Y:S02]  /*2a10*/  SHF.L.U32 R114, R65, 0x10, RZ ;  /* 0x0000001041727819 */ /* 0x000fe400000006ff */
[----:B------:R-:W0:Y:S01]  /*2a20*/  MUFU.RCP R116, R116 ;  /* 0x0000007400747308 */ /* 0x000e220000001000 */
[----:B--2---:R-:W-:Y:S01]  /*2a30*/  FMUL.FTZ R95, R44, R115 ;  /* 0x000000732c5f7220 */ /* 0x004fe20000410000 */
[----:B------:R-:W-:-:S03]  /*2a40*/  FADD.FTZ R44, R113, -R44 ;  /* 0x8000002c712c7221 */ /* 0x000fc60000010000 */
[----:B------:R-:W-:Y:S01]  /*2a50*/  FFMA.FTZ R117, R50, R113, R95 ;  /* 0x0000007132757223 */ /* 0x000fe2000001005f */
[----:B------:R-:W-:-:S04]  /*2a60*/  FMUL.FTZ R95, R44, R44 ;  /* 0x0000002c2c5f7220 */ /* 0x000fc80000410000 */
[----:B------:R-:W-:Y:S01]  /*2a70*/  FMUL.FTZ R50, R50, R95 ;  /* 0x0000005f32327220 */ /* 0x000fe20000410000 */
[----:B---3--:R-:W-:Y:S02]  /*2a80*/  FADD.FTZ R95, R45, R112 ;  /* 0x000000702d5f7221 */ /* 0x008fe40000010000 */
[----:B------:R-:W2:Y:S01]  /*2a90*/  LDC R112, c[0x0][0x448] ;  /* 0x00011200ff707b82 */ /* 0x000ea20000000800 */
[----:B------:R-:W-:Y:S01]  /*2aa0*/  FMUL.FTZ R50, R50, R115 ;  /* 0x0000007332327220 */ /* 0x000fe20000410000 */
[----:B0-----:R-:W-:-:S03]  /*2ab0*/  FMUL.FTZ R117, R116, R117 ;  /* 0x0000007574757220 */ /* 0x001fc60000410000 */
[----:B------:R-:W-:-:S03]  /*2ac0*/  FFMA.FTZ R116, R116, R50, R95 ;  /* 0x0000003274747223 */ /* 0x000fc6000001005f */
[----:B------:R-:W0:Y:S01]  /*2ad0*/  @!P3 LDC.64 R44, c[0x0][0x3c0] ;  /* 0x0000f000ff2cbb82 */ /* 0x000e220000000a00 */
[----:B------:R3:W4:Y:S04]  /*2ae0*/  SHFL.IDX PT, R115, R117, RZ, 0x1f ;  /* 0x00001fff75737589 */ /* 0x00072800000e0000 */
[----:B------:R5:W2:Y:S01]  /*2af0*/  SHFL.IDX PT, R113, R116, RZ, 0x1f ;  /* 0x00001fff74717589 */ /* 0x000aa200000e0000 */
[----:B---3--:R-:W-:Y:S02]  /*2b00*/  SHF.L.U32 R117, R36, 0x10, RZ ;  /* 0x0000001024757819 */ /* 0x008fe400000006ff */
[----:B-----5:R-:W-:Y:S01]  /*2b10*/  SHF.L.U32 R116, R13, 0x10, RZ ;  /* 0x000000100d747819 */ /* 0x020fe200000006ff */
[----:B----4-:R-:W-:-:S05]  /*2b20*/  FMUL.FTZ R50, R115, R115 ;  /* 0x0000007373327220 */ /* 0x010fca0000410000 */
[----:B------:R-:W-:Y:S01]  /*2b30*/  FSEL R95, R50, RZ, P0 ;  /* 0x000000ff325f7208 */ /* 0x000fe20000000000 */
[----:B--2---:R-:W-:Y:S01]  /*2b40*/  FFMA.FTZ R50, R113, UR10, R112 ;  /* 0x0000000a71327c23 */ /* 0x004fe20008010070 */
[----:B0-----:R-:W-:Y:S01]  /*2b50*/  @!P3 IMAD.WIDE R112, R77, 0x4, R44 ;  /* 0x000000044d70b825 */ /* 0x001fe200078e022c */
[----:B------:R-:W-:-:S03]  /*2b60*/  SHF.L.U32 R45, R90, 0x10, RZ ;  /* 0x000000105a2d7819 */ /* 0x000fc600000006ff */
[----:B------:R-:W-:Y:S01]  /*2b70*/  FADD.FTZ R95, R50, R95 ;  /* 0x0000005f325f7221 */ /* 0x000fe20000010000 */
[----:B------:R-:W-:Y:S01]  /*2b80*/  FSEL R50, R115, RZ, !P0 ;  /* 0x000000ff73327208 */ /* 0x000fe20004000000 */
[----:B------:R0:W-:Y:S04]  /*2b90*/  @!P3 STG.E desc[UR6][R112.64], R115 ;  /* 0x000000737000b986 */ /* 0x0001e8000c101906 */
[----:B------:R-:W2:Y:S01]  /*2ba0*/  MUFU.RSQ R95, R95 ;  /* 0x0000005f005f7308 */ /* 0x000ea20000001400 */
[C---:B------:R-:W-:Y:S01]  /*2bb0*/  FADD.FTZ R58, -R50.reuse, R58 ;  /* 0x0000003a323a7221 */ /* 0x040fe20000010100 */
[C---:B------:R-:W-:Y:S01]  /*2bc0*/  FADD.FTZ R56, -R50.reuse, R56 ;  /* 0x0000003832387221 */ /* 0x040fe20000010100 */
[C---:B------:R-:W-:Y:S01]  /*2bd0*/  FADD.FTZ R52, -R50.reuse, R52 ;  /* 0x0000003432347221 */ /* 0x040fe20000010100 */
[C---:B------:R-:W-:Y:S01]  /*2be0*/  FADD.FTZ R96, -R50.reuse, R96 ;  /* 0x0000006032607221 */ /* 0x040fe20000010100 */
[C---:B------:R-:W-:Y:S01]  /*2bf0*/  FADD.FTZ R92, -R50.reuse, R92 ;  /* 0x0000005c325c7221 */ /* 0x040fe20000010100 */
[C---:B------:R-:W-:Y:S01]  /*2c00*/  FADD.FTZ R94, -R50.reuse, R94 ;  /* 0x0000005e325e7221 */ /* 0x040fe20000010100 */
[----:B------:R-:W-:Y:S01]  /*2c10*/  FADD.FTZ R82, -R50, R82 ;  /* 0x0000005232527221 */ /* 0x000fe20000010100 */
[----:B0-----:R-:W-:Y:S01]  /*2c20*/  SHF.L.U32 R113, R66, 0x10, RZ ;  /* 0x0000001042717819 */ /* 0x001fe200000006ff */
[----:B------:R-:W-:Y:S01]  /*2c30*/  FADD.FTZ R98, -R50, R98 ;  /* 0x0000006232627221 */ /* 0x000fe20000010100 */
[----:B------:R-:W-:Y:S01]  /*2c40*/  SHF.L.U32 R115, R14, 0x10, RZ ;  /* 0x000000100e737819 */ /* 0x000fe200000006ff */
[----:B------:R-:W-:Y:S01]  /*2c50*/  FADD.FTZ R100, -R50, R100 ;  /* 0x0000006432647221 */ /* 0x000fe20000010100 */
[----:B------:R-:W-:Y:S01]  /*2c60*/  SHF.L.U32 R112, R88, 0x10, RZ ;  /* 0x0000001058707819 */ /* 0x000fe200000006ff */
[C---:B------:R-:W-:Y:S01]  /*2c70*/  FADD.FTZ R102, -R50.reuse, R102 ;  /* 0x0000006632667221 */ /* 0x040fe20000010100 */
[C---:B------:R-:W-:Y:S01]  /*2c80*/  FADD.FTZ R104, -R50.reuse, R104 ;  /* 0x0000006832687221 */ /* 0x040fe20000010100 */
[C---:B------:R-:W-:Y:S01]  /*2c90*/  FADD.FTZ R106, -R50.reuse, R106 ;  /* 0x0000006a326a7221 */ /* 0x040fe20000010100 */
[C---:B------:R-:W-:Y:S01]  /*2ca0*/  FADD.FTZ R108, -R50.reuse, R108 ;  /* 0x0000006c326c7221 */ /* 0x040fe20000010100 */
[C---:B------:R-:W-:Y:S01]  /*2cb0*/  FADD.FTZ R46, -R50.reuse, R46 ;  /* 0x0000002e322e7221 */ /* 0x040fe20000010100 */
[C---:B--2---:R-:W-:Y:S01]  /*2cc0*/  FMUL.FTZ R44, R95.reuse, R58 ;  /* 0x0000003a5f2c7220 */ /* 0x044fe20000410000 */
[----:B------:R-:W-:Y:S01]  /*2cd0*/  FADD.FTZ R58, -R50, R49 ;  /* 0x00000031323a7221 */ /* 0x000fe20000010100 */
[C---:B------:R-:W-:Y:S01]  /*2ce0*/  FMUL.FTZ R52, R95.reuse, R52 ;  /* 0x000000345f347220 */ /* 0x040fe20000410000 */
[C---:B------:R-:W-:Y:S01]  /*2cf0*/  FMUL.FTZ R96, R95.reuse, R96 ;  /* 0x000000605f607220 */ /* 0x040fe20000410000 */
[----:B------:R-:W-:Y:S01]  /*2d00*/  FFMA.FTZ R44, R44, R45, R117 ;  /* 0x0000002d2c2c7223 */ /* 0x000fe20000010075 */
[C---:B------:R-:W-:Y:S01]  /*2d10*/  FMUL.FTZ R45, R95.reuse, R56 ;  /* 0x000000385f2d7220 */ /* 0x040fe20000410000 */
[C---:B------:R-:W-:Y:S01]  /*2d20*/  FADD.FTZ R56, -R50.reuse, R51 ;  /* 0x0000003332387221 */ /* 0x040fe20000010100 */
[----:B------:R-:W-:Y:S01]  /*2d30*/  FMUL.FTZ R49, R95, R58 ;  /* 0x0000003a5f317220 */ /* 0x000fe20000410000 */
[C---:B------:R-:W-:Y:S01]  /*2d40*/  FADD.FTZ R58, -R50.reuse, R54 ;  /* 0x00000036323a7221 */ /* 0x040fe20000010100 */
[----:B------:R-:W-:Y:S01]  /*2d50*/  SHF.L.U32 R117, R39, 0x10, RZ ;  /* 0x0000001027757819 */ /* 0x000fe200000006ff */
[----:B------:R-:W-:Y:S01]  /*2d60*/  FMUL.FTZ R54, R95, R56 ;  /* 0x000000385f367220 */ /* 0x000fe20000410000 */
[----:B------:R-:W-:Y:S01]  /*2d70*/  FADD.FTZ R56, -R50, R53 ;  /* 0x0000003532387221 */ /* 0x000fe20000010100 */
[----:B------:R-:W-:Y:S01]  /*2d80*/  FFMA.FTZ R49, R49, R114, R116 ;  /* 0x0000007231317223 */ /* 0x000fe20000010074 */
[----:B------:R-:W-:Y:S01]  /*2d90*/  SHF.L.U32 R114, R38, 0x10, RZ ;  /* 0x0000001026727819 */ /* 0x000fe200000006ff */
[----:B------:R-:W-:Y:S01]  /*2da0*/  FFMA.FTZ R54, R54, R113, R115 ;  /* 0x0000007136367223 */ /* 0x000fe20000010073 */
[----:B------:R-:W-:Y:S01]  /*2db0*/  FMUL.FTZ R51, R95, R58 ;  /* 0x0000003a5f337220 */ /* 0x000fe20000410000 */
[----:B------:R-:W-:Y:S01]  /*2dc0*/  SHF.L.U32 R113, R67, 0x10, RZ ;  /* 0x0000001043717819 */ /* 0x000fe200000006ff */
[----:B------:R-:W-:Y:S01]  /*2dd0*/  IMAD.U32 R115, R15, 0x10000, RZ ;  /* 0x000100000f737824 */ /* 0x000fe200078e00ff */
[----:B------:R-:W-:Y:S01]  /*2de0*/  SHF.L.U32 R53, R87, 0x10, RZ ;  /* 0x0000001057357819 */ /* 0x000fe200000006ff */
[----:B------:R-:W-:Y:S01]  /*2df0*/  FMUL.FTZ R56, R95, R56 ;  /* 0x000000385f387220 */ /* 0x000fe20000410000 */
[----:B------:R-:W-:Y:S01]  /*2e00*/  FFMA.FTZ R51, R51, R112, R114 ;  /* 0x0000007033337223 */ /* 0x000fe20000010072 */
[----:B------:R-:W-:Y:S01]  /*2e10*/  SHF.L.U32 R58, R61, 0x10, RZ ;  /* 0x000000103d3a7819 */ /* 0x000fe200000006ff */
[C---:B------:R-:W-:Y:S01]  /*2e20*/  FMUL.FTZ R92, R95.reuse, R92 ;  /* 0x0000005c5f5c7220 */ /* 0x040fe20000410000 */
[----:B------:R-:W-:Y:S01]  /*2e30*/  FFMA.FTZ R112, R56, R113, R115 ;  /* 0x0000007138707223 */ /* 0x000fe20000010073 */
[----:B------:R-:W-:Y:S01]  /*2e40*/  FFMA.FTZ R113, R52, R53, R117 ;  /* 0x0000003534717223 */ /* 0x000fe20000010075 */
[----:B------:R-:W-:Y:S01]  /*2e50*/  FADD.FTZ R52, -R50, R55 ;  /* 0x0000003732347221 */ /* 0x000fe20000010100 */
[----:B------:R-:W-:Y:S01]  /*2e60*/  SHF.L.U32 R53, R68, 0x10, RZ ;  /* 0x0000001044357819 */ /* 0x000fe200000006ff */
[----:B------:R-:W-:Y:S01]  /*2e70*/  FADD.FTZ R56, -R50, R59 ;  /* 0x0000003b32387221 */ /* 0x000fe20000010100 */
[----:B------:R-:W-:Y:S01]  /*2e80*/  SHF.L.U32 R115, R16, 0x10, RZ ;  /* 0x0000001010737819 */ /* 0x000fe200000006ff */
[C---:B------:R-:W-:Y:S01]  /*2e90*/  FMUL.FTZ R52, R95.reuse, R52 ;  /* 0x000000345f347220 */ /* 0x040fe20000410000 */
[----:B------:R-:W-:Y:S01]  /*2ea0*/  SHF.L.U32 R55, R86, 0x10, RZ ;  /* 0x0000001056377819 */ /* 0x000fe200000006ff */
[----:B------:R-:W-:Y:S01]  /*2eb0*/  IMAD.U32 R117, R32, 0x10000, RZ ;  /* 0x0001000020757824 */ /* 0x000fe200078e00ff */
[----:B------:R-:W-:Y:S01]  /*2ec0*/  SHF.L.U32 R59, R62, 0x10, RZ ;  /* 0x000000103e3b7819 */ /* 0x000fe200000006ff */
[----:B------:R-:W-:Y:S01]  /*2ed0*/  FFMA.FTZ R114, R52, R53, R115 ;  /* 0x0000003534727223 */ /* 0x000fe20000010073 */
[----:B------:R-:W-:Y:S01]  /*2ee0*/  FMUL.FTZ R53, R95, R56 ;  /* 0x000000385f357220 */ /* 0x000fe20000410000 */
[----:B------:R-:W-:Y:S01]  /*2ef0*/  FADD.FTZ R56, -R50, R81 ;  /* 0x0000005132387221 */ /* 0x000fe20000010100 */
[----:B------:R-:W-:Y:S01]  /*2f00*/  FFMA.FTZ R52, R96, R55, R117 ;  /* 0x0000003760347223 */ /* 0x000fe20000010075 */
[----:B------:R-:W-:Y:S01]  /*2f10*/  SHF.L.U32 R96, R9, 0x10, RZ ;  /* 0x0000001009607819 */ /* 0x000fe200000006ff */
[----:B------:R-:W-:-:S02]  /*2f20*/  IMAD.U32 R115, R10, 0x10000, RZ ;  /* 0x000100000a737824 */ /* 0x000fc400078e00ff */
[C---:B------:R-:W-:Y:S01]  /*2f30*/  FMUL.FTZ R56, R95.reuse, R56 ;  /* 0x000000385f387220 */ /* 0x040fe20000410000 */
[----:B------:R-:W-:Y:S01]  /*2f40*/  SHF.L.U32 R81, R84, 0x10, RZ ;  /* 0x0000001054517819 */ /* 0x000fe200000006ff */
[----:B------:R-:W-:Y:S01]  /*2f50*/  FMUL.FTZ R55, R95, R94 ;  /* 0x0000005e5f377220 */ /* 0x000fe20000410000 */
[----:B------:R-:W-:Y:S01]  /*2f60*/  SHF.L.U32 R117, R34, 0x10, RZ ;  /* 0x0000001022757819 */ /* 0x000fe200000006ff */
[----:B------:R-:W-:Y:S01]  /*2f70*/  FFMA.FTZ R53, R53, R58, R96 ;  /* 0x0000003a35357223 */ /* 0x000fe20000010060 */
[----:B------:R-:W-:Y:S01]  /*2f80*/  FFMA.FTZ R58, R56, R59, R115 ;  /* 0x0000003b383a7223 */ /* 0x000fe20000010073 */
[----:B------:R-:W-:Y:S01]  /*2f90*/  FADD.FTZ R56, -R50, R83 ;  /* 0x0000005332387221 */ /* 0x000fe20000010100 */
[----:B------:R-:W-:Y:S01]  /*2fa0*/  SHF.L.U32 R115, R11, 0x10, RZ ;  /* 0x000000100b737819 */ /* 0x000fe200000006ff */
[----:B------:R-:W-:Y:S01]  /*2fb0*/  FFMA.FTZ R59, R92, R81, R117 ;  /* 0x000000515c3b7223 */ /* 0x000fe20000010075 */
[----:B------:R-:W-:Y:S01]  /*2fc0*/  SHF.L.U32 R81, R63, 0x10, RZ ;  /* 0x000000103f517819 */ /* 0x000fe200000006ff */
[----:B------:R-:W-:Y:S01]  /*2fd0*/  FMUL.FTZ R56, R95, R56 ;  /* 0x000000385f387220 */ /* 0x000fe20000410000 */
[----:B------:R-:W-:Y:S01]  /*2fe0*/  SHF.L.U32 R83, R79, 0x10, RZ ;  /* 0x000000104f537819 */ /* 0x000fe200000006ff */
[----:B------:R-:W-:-:S02]  /*2ff0*/  IMAD.U32 R117, R35, 0x10000, RZ ;  /* 0x0001000023757824 */ /* 0x000fc400078e00ff */
[----:B------:R-:W-:Y:S01]  /*3000*/  FMUL.FTZ R82, R95, R82 ;  /* 0x000000525f527220 */ /* 0x000fe20000410000 */
[----:B------:R-:W-:Y:S01]  /*3010*/  FFMA.FTZ R94, R56, R81, R115 ;  /* 0x00000051385e7223 */ /* 0x000fe20000010073 */
[C---:B------:R-:W-:Y:S01]  /*3020*/  FADD.FTZ R56, -R50.reuse, R93 ;  /* 0x0000005d32387221 */ /* 0x040fe20000010100 */
[----:B------:R-:W-:Y:S01]  /*3030*/  FFMA.FTZ R45, R45, R118, R120 ;  /* 0x000000762d2d7223 */ /* 0x000fe20000010078 */
[----:B------:R-:W-:Y:S01]  /*3040*/  FADD.FTZ R92, -R50, R105 ;  /* 0x00000069325c7221 */ /* 0x000fe20000010100 */
[----:B------:R-:W-:Y:S01]  /*3050*/  SHF.L.U32 R116, R85, 0x10, RZ ;  /* 0x0000001055747819 */ /* 0x000fe200000006ff */
[----:B------:R-:W-:Y:S01]  /*3060*/  FFMA.FTZ R82, R82, R83, R117 ;  /* 0x0000005352527223 */ /* 0x000fe20000010075 */
[----:B------:R-:W-:Y:S01]  /*3070*/  SHF.L.U32 R118, R33, 0x10, RZ ;  /* 0x0000001021767819 */ /* 0x000fe200000006ff */
[C---:B------:R-:W-:Y:S01]  /*3080*/  FMUL.FTZ R56, R95.reuse, R56 ;  /* 0x000000385f387220 */ /* 0x040fe20000410000 */
[----:B------:R-:W-:Y:S01]  /*3090*/  SHF.L.U32 R83, R64, 0x10, RZ ;  /* 0x0000001040537819 */ /* 0x000fe200000006ff */
[----:B------:R-:W-:Y:S01]  /*30a0*/  FMUL.FTZ R92, R95, R92 ;  /* 0x0000005c5f5c7220 */ /* 0x000fe20000410000 */
[----:B------:R-:W-:Y:S01]  /*30b0*/  SHF.L.U32 R81, R12, 0x10, RZ ;  /* 0x000000100c517819 */ /* 0x000fe200000006ff */
[----:B------:R-:W-:Y:S01]  /*30c0*/  FFMA.FTZ R55, R55, R116, R118 ;  /* 0x0000007437377223 */ /* 0x000fe20000010076 */
[----:B------:R-:W-:Y:S01]  /*30d0*/  SHF.L.U32 R93, R78, 0x10, RZ ;  /* 0x000000104e5d7819 */ /* 0x000fe200000006ff */
[----:B------:R-:W-:Y:S01]  /*30e0*/  FADD.FTZ R116, -R50, R99 ;  /* 0x0000006332747221 */ /* 0x000fe20000010100 */
[----:B------:R-:W-:Y:S01]  /*30f0*/  SHF.L.U32 R105, R28, 0x10, RZ ;  /* 0x000000101c697819 */ /* 0x000fe200000006ff */
[----:B------:R-:W-:Y:S01]  /*3100*/  FFMA.FTZ R83, R56, R83, R81 ;  /* 0x0000005338537223 */ /* 0x000fe20000010051 */
[----:B------:R-:W-:Y:S01]  /*3110*/  IMAD.U32 R96, R5, 0x10000, RZ ;  /* 0x0001000005607824 */ /* 0x000fe200078e00ff */
[----:B------:R-:W-:Y:S01]  /*3120*/  SHF.L.U32 R81, R76, 0x10, RZ ;  /* 0x000000104c517819 */ /* 0x000fe200000006ff */
[----:B------:R-:W-:Y:S01]  /*3130*/  FMUL.FTZ R116, R95, R116 ;  /* 0x000000745f747220 */ /* 0x000fe20000410000 */
[----:B------:R-:W-:Y:S01]  /*3140*/  FFMA.FTZ R56, R92, R93, R105 ;  /* 0x0000005d5c387223 */ /* 0x000fe20000010069 */
[----:B------:R-:W-:Y:S01]  /*3150*/  SHF.L.U32 R92, R21, 0x10, RZ ;  /* 0x00000010155c7819 */ /* 0x000fe200000006ff */
[----:B------:R-:W-:Y:S01]  /*3160*/  FMUL.FTZ R93, R95, R98 ;  /* 0x000000625f5d7220 */ /* 0x000fe20000410000 */
[----:B------:R-:W-:Y:S01]  /*3170*/  SHF.L.U32 R99, R29, 0x10, RZ ;  /* 0x000000101d637819 */ /* 0x000fe200000006ff */
[----:B------:R-:W-:Y:S01]  /*3180*/  FMUL.FTZ R102, R95, R102 ;  /* 0x000000665f667220 */ /* 0x000fe20000410000 */
[----:B------:R-:W-:Y:S01]  /*3190*/  SHF.L.U32 R98, R6, 0x10, RZ ;  /* 0x0000001006627819 */ /* 0x000fe200000006ff */
[----:B------:R-:W-:Y:S01]  /*31a0*/  FFMA.FTZ R93, R93, R92, R96 ;  /* 0x0000005c5d5d7223 */ /* 0x000fe20000010060 */
[----:B------:R-:W-:Y:S01]  /*31b0*/  SHF.L.U32 R96, R22, 0x10, RZ ;  /* 0x0000001016607819 */ /* 0x000fe200000006ff */
[----:B------:R-:W-:Y:S01]  /*31c0*/  FFMA.FTZ R92, R116, R81, R99 ;  /* 0x00000051745c7223 */ /* 0x000fe20000010063 */
[----:B------:R-:W-:Y:S01]  /*31d0*/  FADD.FTZ R116, -R50, R101 ;  /* 0x0000006532747221 */ /* 0x000fe20000010100 */
[----:B------:R-:W-:Y:S01]  /*31e0*/  SHF.L.U32 R81, R75, 0x10, RZ ;  /* 0x000000104b517819 */ /* 0x000fe200000006ff */
[----:B------:R-:W-:Y:S01]  /*31f0*/  FMUL.FTZ R99, R95, R100 ;  /* 0x000000645f637220 */ /* 0x000fe20000410000 */
[----:B------:R-:W-:-:S02]  /*3200*/  IMAD.U32 R101, R30, 0x10000, RZ ;  /* 0x000100001e657824 */ /* 0x000fc400078e00ff */
[----:B------:R-:W-:Y:S01]  /*3210*/  FMUL.FTZ R116, R95, R116 ;  /* 0x000000745f747220 */ /* 0x000fe20000410000 */
[----:B------:R-:W-:Y:S01]  /*3220*/  SHF.L.U32 R105, R74, 0x10, RZ ;  /* 0x000000104a697819 */ /* 0x000fe200000006ff */
[----:B------:R-:W-:Y:S01]  /*3230*/  FFMA.FTZ R99, R99, R96, R98 ;  /* 0x0000006063637223 */ /* 0x000fe20000010062 */
[----:B------:R-:W-:Y:S01]  /*3240*/  FADD.FTZ R96, -R50, R103 ;  /* 0x0000006732607221 */ /* 0x000fe20000010100 */
[----:B------:R-:W-:Y:S01]  /*3250*/  FFMA.FTZ R98, R116, R81, R101 ;  /* 0x0000005174627223 */ /* 0x000fe20000010065 */
[----:B------:R-:W-:Y:S01]  /*3260*/  SHF.L.U32 R81, R23, 0x10, RZ ;  /* 0x0000001017517819 */ /* 0x000fe200000006ff */
[----:B------:R-:W-:Y:S01]  /*3270*/  FMUL.FTZ R104, R95, R104 ;  /* 0x000000685f687220 */ /* 0x000fe20000410000 */
[----:B------:R-:W-:Y:S01]  /*3280*/  SHF.L.U32 R101, R7, 0x10, RZ ;  /* 0x0000001007657819 */ /* 0x000fe200000006ff */
[----:B------:R-:W-:Y:S01]  /*3290*/  FMUL.FTZ R96, R95, R96 ;  /* 0x000000605f607220 */ /* 0x000fe20000410000 */
[----:B------:R-:W-:Y:S01]  /*32a0*/  SHF.L.U32 R115, R31, 0x10, RZ ;  /* 0x000000101f737819 */ /* 0x000fe200000006ff */
[----:B------:R-:W-:Y:S01]  /*32b0*/  FADD.FTZ R116, -R50, R47 ;  /* 0x0000002f32747221 */ /* 0x000fe20000010100 */
[----:B------:R-:W-:Y:S01]  /*32c0*/  SHF.L.U32 R100, R17, 0x10, RZ ;  /* 0x0000001011647819 */ /* 0x000fe200000006ff */
[----:B------:R-:W-:Y:S01]  /*32d0*/  FFMA.FTZ R103, R102, R81, R101 ;  /* 0x0000005166677223 */ /* 0x000fe20000010065 */
[----:B------:R-:W-:Y:S01]  /*32e0*/  SHF.L.U32 R81, R60, 0x10, RZ ;  /* 0x000000103c517819 */ /* 0x000fe200000006ff */
[----:B------:R-:W-:-:S02]  /*32f0*/  IMAD.U32 R101, R8, 0x10000, RZ ;  /* 0x0001000008657824 */ /* 0x000fc400078e00ff */
[----:B------:R-:W-:Y:S01]  /*3300*/  FFMA.FTZ R102, R96, R105, R115 ;  /* 0x0000006960667223 */ /* 0x000fe20000010073 */
[----:B------:R-:W-:Y:S01]  /*3310*/  FADD.FTZ R96, -R50, R111 ;  /* 0x0000006f32607221 */ /* 0x000fe20000010100 */
[----:B------:R-:W-:Y:S01]  /*3320*/  SHF.L.U32 R47, R72, 0x10, RZ ;  /* 0x00000010482f7819 */ /* 0x000fe200000006ff */
[----:B------:R-:W-:Y:S01]  /*3330*/  FFMA.FTZ R111, R104, R81, R101 ;  /* 0x00000051686f7223 */ /* 0x000fe20000010065 */
[----:B------:R-:W-:Y:S01]  /*3340*/  SHF.L.U32 R104, R0, 0x10, RZ ;  /* 0x0000001000687819 */ /* 0x000fe200000006ff */
[----:B------:R-:W-:Y:S01]  /*3350*/  FMUL.FTZ R101, R95, R106 ;  /* 0x0000006a5f657220 */ /* 0x000fe20000410000 */
[----:B------:R-:W-:Y:S02]  /*3360*/  IMAD.U32 R81, R25, 0x10000, RZ ;  /* 0x0001000019517824 */ /* 0x000fe400078e00ff */
[----:B------:R-:W-:Y:S01]  /*3370*/  FMUL.FTZ R116, R95, R116 ;  /* 0x000000745f747220 */ /* 0x000fe20000410000 */
[----:B------:R-:W-:Y:S01]  /*3380*/  SHF.L.U32 R105, R73, 0x10, RZ ;  /* 0x0000001049697819 */ /* 0x000fe200000006ff */
[----:B------:R-:W-:Y:S01]  /*3390*/  FFMA.FTZ R101, R101, R100, R104 ;  /* 0x0000006465657223 */ /* 0x000fe20000010068 */
[----:B------:R-:W-:Y:S01]  /*33a0*/  SHF.L.U32 R115, R24, 0x10, RZ ;  /* 0x0000001018737819 */ /* 0x000fe200000006ff */
[C---:B------:R-:W-:Y:S01]  /*33b0*/  FMUL.FTZ R96, R95.reuse, R96 ;  /* 0x000000605f607220 */ /* 0x040fe20000410000 */
[----:B------:R-:W-:Y:S01]  /*33c0*/  FFMA.FTZ R100, R116, R47, R81 ;  /* 0x0000002f74647223 */ /* 0x000fe20000010051 */
[----:B------:R-:W-:Y:S01]  /*33d0*/  FADD.FTZ R116, -R50, R107 ;  /* 0x0000006b32747221 */ /* 0x000fe20000010100 */
[----:B------:R-:W-:Y:S01]  /*33e0*/  SHF.L.U32 R104, R18, 0x10, RZ ;  /* 0x0000001012687819 */ /* 0x000fe200000006ff */
        /* <DEDUP_REMOVED lines=8> */
[----:B------:R-:W-:Y:S01]  /*3470*/  FMUL.FTZ R46, R95, R46 ;  /* 0x0000002e5f2e7220 */ /* 0x000fe20000410000 */
[----:B------:R-:W-:Y:S01]  /*3480*/  FADD.FTZ R110, -R50, R110 ;  /* 0x0000006e326e7221 */ /* 0x000fe20000010100 */
[----:B------:R-:W-:Y:S01]  /*3490*/  FFMA.FTZ R104, R116, R47, R81 ;  /* 0x0000002f74687223 */ /* 0x000fe20000010051 */
[----:B------:R-:W-:Y:S01]  /*34a0*/  IMAD.U32 R47, R3, 0x10000, RZ ;  /* 0x00010000032f7824 */ /* 0x000fe200078e00ff */
[----:B------:R-:W0:Y:S01]  /*34b0*/  @!P3 LDC.64 R116, c[0x0][0x3c8] ;  /* 0x0000f200ff74bb82 */ /* 0x000e220000000a00 */
[----:B------:R-:W-:Y:S01]  /*34c0*/  SHF.L.U32 R81, R27, 0x10, RZ ;  /* 0x000000101b517819 */ /* 0x000fe200000006ff */
[----:B------:R-:W-:Y:S01]  /*34d0*/  FMUL.FTZ R106, R95, R110 ;  /* 0x0000006e5f6a7220 */ /* 0x000fe20000410000 */
[----:B------:R-:W-:Y:S01]  /*34e0*/  FFMA.FTZ R107, R46, R107, R47 ;  /* 0x0000006b2e6b7223 */ /* 0x000fe2000001002f */
[----:B------:R-:W-:Y:S01]  /*34f0*/  F2FP.BF16.F32.PACK_AB R46, R112, R51 ;  /* 0x00000033702e723e */ /* 0x000fe200000010ff */
[----:B------:R-:W-:Y:S01]  /*3500*/  FADD.FTZ R50, -R50, R109 ;  /* 0x0000006d32327221 */ /* 0x000fe20000010100 */
[----:B------:R-:W-:Y:S01]  /*3510*/  F2FP.BF16.F32.PACK_AB R51, R83, R82 ;  /* 0x000000525333723e */ /* 0x000fe200000010ff */
[----:B-1----:R-:W-:Y:S01]  /*3520*/  IMAD.WIDE.U32 R118, R48, 0x10, R122 ;  /* 0x0000001030767825 */ /* 0x002fe200078e007a */
[----:B------:R-:W1:Y:S01]  /*3530*/  LDC.64 R82, c[0x0][0x380] ;  /* 0x0000e000ff527b82 */ /* 0x000e620000000a00 */
[----:B------:R-:W-:-:S02]  /*3540*/  SHF.L.U32 R47, R70, 0x10, RZ ;  /* 0x00000010462f7819 */ /* 0x000fc400000006ff */
[----:B------:R-:W-:Y:S01]  /*3550*/  FMUL.FTZ R50, R95, R50 ;  /* 0x000000325f327220 */ /* 0x000fe20000410000 */
[----:B------:R-:W-:Y:S01]  /*3560*/  SHF.L.U32 R109, R20, 0x10, RZ ;  /* 0x00000010146d7819 */ /* 0x000fe200000006ff */
[----:B------:R-:W-:Y:S01]  /*3570*/  IMAD.WIDE.U32 R120, R57, 0x10, R122 ;  /* 0x0000001039787825 */ /* 0x000fe200078e007a */
[----:B------:R-:W-:-:S03]  /*3580*/  F2FP.BF16.F32.PACK_AB R45, R54, R45 ;  /* 0x0000002d362d723e */ /* 0x000fc600000010ff */
[----:B------:R-:W-:Y:S01]  /*3590*/  FFMA.FTZ R106, R106, R47, R81 ;  /* 0x0000002f6a6a7223 */ /* 0x000fe20000010051 */
[----:B------:R-:W-:Y:S01]  /*35a0*/  SHF.L.U32 R47, R4, 0x10, RZ ;  /* 0x00000010042f7819 */ /* 0x000fe200000006ff */
[----:B------:R-:W-:Y:S01]  /*35b0*/  IMAD.WIDE.U32 R80, R80, 0x10, R122 ;  /* 0x0000001050507825 */ /* 0x000fe200078e007a */
[----:B------:R-:W-:Y:S02]  /*35c0*/  F2FP.BF16.F32.PACK_AB R44, R49, R44 ;  /* 0x0000002c312c723e */ /* 0x000fe400000010ff */
[----:B------:R-:W-:Y:S01]  /*35d0*/  F2FP.BF16.F32.PACK_AB R49, R58, R55 ;  /* 0x000000373a31723e */ /* 0x000fe200000010ff */
[----:B------:R-:W-:Y:S01]  /*35e0*/  FFMA.FTZ R109, R50, R109, R47 ;  /* 0x0000006d326d7223 */ /* 0x000fe2000001002f */
[----:B------:R-:W-:Y:S01]  /*35f0*/  F2FP.BF16.F32.PACK_AB R47, R114, R113 ;  /* 0x00000071722f723e */ /* 0x000fe200000010ff */
[----:B------:R-:W-:Y:S01]  /*3600*/  IMAD.WIDE.U32 R122, R97, 0x10, R122 ;  /* 0x00000010617a7825 */ /* 0x000fe200078e007a */
[----:B------:R-:W-:Y:S02]  /*3610*/  F2FP.BF16.F32.PACK_AB R50, R94, R59 ;  /* 0x0000003b5e32723e */ /* 0x000fe400000010ff */
[----:B------:R-:W-:Y:S01]  /*3620*/  F2FP.BF16.F32.PACK_AB R48, R53, R52 ;  /* 0x000000343530723e */ /* 0x000fe200000010ff */
[----:B0-----:R-:W-:Y:S01]  /*3630*/  @!P3 IMAD.WIDE R116, R77, 0x4, R116 ;  /* 0x000000044d74b825 */ /* 0x001fe200078e0274 */
[----:B------:R-:W-:-:S02]  /*3640*/  F2FP.BF16.F32.PACK_AB R55, R111, R102 ;  /* 0x000000666f37723e */ /* 0x000fc400000010ff */
[----:B------:R-:W-:Y:S02]  /*3650*/  F2FP.BF16.F32.PACK_AB R54, R103, R98 ;  /* 0x000000626736723e */ /* 0x000fe400000010ff */
[----:B------:R-:W-:Y:S01]  /*3660*/  F2FP.BF16.F32.PACK_AB R53, R99, R92 ;  /* 0x0000005c6335723e */ /* 0x000fe200000010ff */
[----:B------:R0:W-:Y:S01]  /*3670*/  @!P3 STG.E desc[UR6][R116.64], R95 ;  /* 0x0000005f7400b986 */ /* 0x0001e2000c101906 */
[----:B------:R-:W-:Y:S02]  /*3680*/  F2FP.BF16.F32.PACK_AB R52, R93, R56 ;  /* 0x000000385d34723e */ /* 0x000fe400000010ff */
[----:B------:R-:W-:Y:S01]  /*3690*/  F2FP.BF16.F32.PACK_AB R59, R109, R106 ;  /* 0x0000006a6d3b723e */ /* 0x000fe200000010ff */
[----:B------:R0:W-:Y:S01]  /*36a0*/  STG.E.128 desc[UR6][R80.64], R44 ;  /* 0x0000002c50007986 */ /* 0x0001e2000c101d06 */
[----:B------:R-:W-:Y:S02]  /*36b0*/  F2FP.BF16.F32.PACK_AB R58, R107, R104 ;  /* 0x000000686b3a723e */ /* 0x000fe400000010ff */
[----:B------:R-:W-:Y:S01]  /*36c0*/  F2FP.BF16.F32.PACK_AB R57, R105, R100 ;  /* 0x000000646939723e */ /* 0x000fe200000010ff */
[----:B------:R0:W-:Y:S01]  /*36d0*/  STG.E.128 desc[UR6][R118.64], R48 ;  /* 0x0000003076007986 */ /* 0x0001e2000c101d06 */
[----:B------:R-:W-:-:S02]  /*36e0*/  F2FP.BF16.F32.PACK_AB R56, R101, R96 ;  /* 0x000000606538723e */ /* 0x000fc400000010ff */
[----:B-1----:R-:W-:Y:S01]  /*36f0*/  IADD3 R77, PT, PT, R77, R82, RZ ;  /* 0x000000524d4d7210 */ /* 0x002fe20007ffe0ff */
[----:B------:R0:W-:Y:S03]  /*3700*/  STG.E.128 desc[UR6][R120.64], R52 ;  /* 0x0000003478007986 */ /* 0x0001e6000c101d06 */
[----:B------:R-:W-:Y:S01]  /*3710*/  ISETP.GE.AND P0, PT, R77, R83, PT ;  /* 0x000000534d00720c */ /* 0x000fe20003f06270 */
[----:B------:R0:W-:-:S12]  /*3720*/  STG.E.128 desc[UR6][R122.64], R56 ;  /* 0x000000387a007986 */ /* 0x0001d8000c101d06 */
[----:B------:R-:W-:Y:S05]  /*3730*/  @!P0 BRA `(.L_x_51) ;  /* 0xffffffcc00e08947 */ /* 0x000fea000383ffff */
[----:B------:R-:W-:Y:S05]  /*3740*/  EXIT ;  /* 0x000000000000794d */ /* 0x000fea0003800000 */
.L_x_52:
        /* <DEDUP_REMOVED lines=11> */
.L_x_27199:


//--------------------- .text._ZN10layer_norm13ln_fwd_kernelINS_13Kernel_traitsI13__nv_bfloat16S2_S2_S2_fjLj4096ELj1ELj1ELj4ELj16ENS_18Kernel_traits_baseILj4096ES2_S2_S2_S2_fjLj128EEEEELb0ELb0ELb1ELb0EEEvNS_9FwdParamsE --------------------------
	.section	.text._ZN10layer_norm13ln_fwd_kernelINS_13Kernel_traitsI13__nv_bfloat16S2_S2_S2_fjLj4096ELj1ELj1ELj4ELj16ENS_18Kernel_traits_baseILj4096ES2_S2_S2_S2_fjLj128EEEEELb0ELb0ELb1ELb0EEEvNS_9FwdParamsE,"ax",@progbits
	.align	128
        .global         _ZN10layer_norm13ln_fwd_kernelINS_13Kernel_traitsI13__nv_bfloat16S2_S2_S2_fjLj4096ELj1ELj1ELj4ELj16ENS_18Kernel_traits_baseILj4096ES2_S2_S2_S2_fjLj128EEEEELb0ELb0ELb1ELb0EEEvNS_9FwdParamsE
        .type           _ZN10layer_norm13ln_fwd_kernelINS_13Kernel_traitsI13__nv_bfloat16S2_S2_S2_fjLj4096ELj1ELj1ELj4ELj16ENS_18Kernel_traits_baseILj4096ES2_S2_S2_S2_fjLj128EEEEELb0ELb0ELb1ELb0EEEvNS_9FwdParamsE,@function
        .size           _ZN10layer_norm13ln_fwd_kernelINS_13Kernel_traitsI13__nv_bfloat16S2_S2_S2_fjLj4096ELj1ELj1ELj4ELj16ENS_18Kernel_traits_baseILj4096ES2_S2_S2_S2_fjLj128EEEEELb0ELb0ELb1ELb0EEEvNS_9FwdParamsE,(.L_x_27200 - _ZN10layer_norm13ln_fwd_kernelINS_13Kernel_traitsI13__nv_bfloat16S2_S2_S2_fjLj4096ELj1ELj1ELj4ELj16ENS_18Kernel_traits_baseILj4096ES2_S2_S2_S2_fjLj128EEEEELb0ELb0ELb1ELb0EEEvNS_9FwdParamsE)
        .other          _ZN10layer_norm13ln_fwd_kernelINS_13Kernel_traitsI13__nv_bfloat16S2_S2_S2_fjLj4096ELj1ELj1ELj4ELj16ENS_18Kernel_traits_baseILj4096ES2_S2_S2_S2_fjLj128EEEEELb0ELb0ELb1ELb0EEEvNS_9FwdParamsE,@"STO_CUDA_ENTRY STV_DEFAULT"
_ZN10layer_norm13ln_fwd_kernelINS_13Kernel_traitsI13__nv_bfloat16S2_S2_S2_fjLj4096ELj1ELj1ELj4ELj16ENS_18Kernel_traits_baseILj4096ES2_S2_S2_S2_fjLj128EEEEELb0ELb0ELb1ELb0EEEvNS_9FwdParamsE:
.text._ZN10layer_norm13ln_fwd_kernelINS_13Kernel_traitsI13__nv_bfloat16S2_S2_S2_fjLj4096ELj1ELj1ELj4ELj16ENS_18Kernel_traits_baseILj4096ES2_S2_S2_S2_fjLj128EEEEELb0ELb0ELb1ELb0EEEvNS_9FwdParamsE:
[----:B------:R-:W-:Y:S01]  /*0000*/  LDC R1, c[0x0][0x37c] ;  /* 0x0000df00ff017b82 */ /* 0x000fe20000000800 */
[----:B------:R-:W0:Y:S01]  /*0010*/  S2R R3, SR_TID.X ;  /* 0x0000000000037919 */ /* 0x000e220000002100 */
[----:B------:R-:W1:Y:S06]  /*0020*/  LDCU.64 UR4, c[0x0][0x438] ;  /* 0x00008700ff0477ac */ /* 0x000e6c0008000a00 */
[----:B------:R-:W2:Y:S01]  /*0030*/  LDC R15, c[0x0][0x388] ;  /* 0x0000e200ff0f7b82 */ /* 0x000ea20000000800 */
[----:B------:R-:W-:Y:S01]  /*0040*/  BSSY.RECONVERGENT B0, `(.L_x_53) ;  /* 0x000004c000007945 */ /* 0x000fe20003800200 */
[----:B------:R-:W3:Y:S06]  /*0050*/  LDCU.64 UR12, c[0x0][0x358] ;  /* 0x00006b00ff0c77ac */ /* 0x000eec0008000a00 */
[----:B------:R-:W4:Y:S01]  /*0060*/  S2UR UR18, SR_CTAID.X ;  /* 0x00000000001279c3 */ /* 0x000f220000002500 */
[----:B-1----:R-:W-:-:S04]  /*0070*/  UISETP.NE.U32.AND UP0, UPT, UR4, URZ, UPT ;  /* 0x000000ff0400728c */ /* 0x002fc8000bf05070 */
[----:B------:R-:W-:Y:S01]  /*0080*/  UISETP.NE.AND.EX UP0, UPT, UR5, URZ, UPT, UP0 ;  /* 0x000000ff0500728c */ /* 0x000fe2000bf05300 */
[----:B--2---:R-:W-:-:S04]  /*0090*/  SHF.R.S32.HI R0, RZ, 0x1f, R15 ;  /* 0x0000001fff007819 */ /* 0x004fc8000001140f */
[----:B------:R-:W-:Y:S02]  /*00a0*/  LEA.HI R15, R0, R15, RZ, 0x3 ;  /* 0x0000000f000f7211 */ /* 0x000fe400078f18ff */
[C---:B0-----:R-:W-:Y:S02]  /*00b0*/  LOP3.LUT R14, R3.reuse, 0x60, RZ, 0xc0, !PT ;  /* 0x00000060030e7812 */ /* 0x041fe400078ec0ff */
[----:B------:R-:W-:Y:S02]  /*00c0*/  LOP3.LUT R0, R3, 0x1f, RZ, 0xc0, !PT ;  /* 0x0000001f03007812 */ /* 0x000fe400078ec0ff */
[----:B------:R-:W-:-:S04]  /*00d0*/  LOP3.LUT R17, R14, 0x1f, R3, 0xf8, !PT ;  /* 0x0000001f0e117812 */ /* 0x000fc800078ef803 */
[----:B------:R-:W-:-:S04]  /*00e0*/  LOP3.LUT R74, R17, 0x7f, RZ, 0x3c, !PT ;  /* 0x0000007f114a7812 */ /* 0x000fc800078e3cff */
[----:B------:R-:W-:Y:S01]  /*00f0*/  LEA.HI.SX32 R74, R15, R74, 0x1d ;  /* 0x0000004a0f4a7211 */ /* 0x000fe200078feaff */
[----:B---34-:R-:W-:Y:S06]  /*0100*/  BRA.U !UP0, `(.L_x_54) ;  /* 0x0000000108847547 */ /* 0x018fec000b800000 */
        /* <DEDUP_REMOVED lines=23> */
[----:B------:R-:W-:Y:S01]  /*0280*/  ISETP.GE.U32.AND P0, PT, R74, 0x200, PT ;  /* 0x000002004a00780c */ /* 0x000fe20003f06070 */
[----:B------:R-:W-:-:S12]  /*0290*/  @P2 VIADD R17, R17, 0x80 ;  /* 0x0000008011112836 */ /* 0x000fd80000000000 */
        /* <DEDUP_REMOVED lines=8> */
.L_x_54:
        /* <DEDUP_REMOVED lines=14> */
[----:B--2---:R-:W-:-:S04]  /*0400*/  @P2 IMAD.WIDE.U32 R8, R17, 0x10, R8 ;  /* 0x0000001011082825 */ /* 0x004fc800078e0008 */
[----:B------:R-:W-:Y:S01]  /*0410*/  @P2 VIADD R17, R17, 0x80 ;  /* 0x0000008011112836 */ /* 0x000fe20000000000 */
[----:B------:R0:W5:Y:S03]  /*0420*/  @P2 LDG.E.128 R40, desc[UR12][R8.64] ;  /* 0x0000000c08282981 */ /* 0x000166000c1e1d00 */
[----:B---3--:R-:W-:-:S05]  /*0430*/  @P3 IMAD.WIDE.U32 R2, R17, 0x10, R10 ;  /* 0x0000001011023825 */ /* 0x008fca00078e000a */
[----:B------:R0:W5:Y:S01]  /*0440*/  @P3 LDG.E.128 R32, desc[UR12][R2.64] ;  /* 0x0000000c02203981 */ /* 0x000162000c1e1d00 */
[----:B------:R-:W-:Y:S01]  /*0450*/  HFMA2 R38, -RZ, RZ, 0, 0 ;  /* 0x00000000ff267431 */ /* 0x000fe200000001ff */
[----:B------:R-:W-:Y:S01]  /*0460*/  CS2R R36, SRZ ;  /* 0x0000000000247805 */ /* 0x000fe2000001ff00 */
[----:B------:R-:W-:Y:S01]  /*0470*/  IMAD.MOV.U32 R46, RZ, RZ, RZ ;  /* 0x000000ffff2e7224 */ /* 0x000fe200078e00ff */
[----:B------:R-:W-:Y:S02]  /*0480*/  CS2R R44, SRZ ;  /* 0x00000000002c7805 */ /* 0x000fe4000001ff00 */
[----:B------:R-:W-:Y:S02]  /*0490*/  MOV R54, RZ ;  /* 0x000000ff00367202 */ /* 0x000fe40000000f00 */
[----:B------:R-:W-:Y:S02]  /*04a0*/  CS2R R52, SRZ ;  /* 0x0000000000347805 */ /* 0x000fe4000001ff00 */
[----:B------:R-:W-:-:S02]  /*04b0*/  @P3 CS2R R30, SRZ ;  /* 0x00000000001e3805 */ /* 0x000fc4000001ff00 */
[----:B------:R-:W-:Y:S01]  /*04c0*/  @P3 CS2R R28, SRZ ;  /* 0x00000000001c3805 */ /* 0x000fe2000001ff00 */
[----:B------:R-:W-:Y:S01]  /*04d0*/  @P0 IMAD.MOV.U32 R55, RZ, RZ, RZ ;  /* 0x000000ffff370224 */ /* 0x000fe200078e00ff */
[----:B------:R-:W-:Y:S01]  /*04e0*/  @P1 MOV R47, RZ ;  /* 0x000000ff002f1202 */ /* 0x000fe20000000f00 */
[----:B0-----:R-:W-:-:S07]  /*04f0*/  @P2 IMAD.MOV.U32 R39, RZ, RZ, RZ ;  /* 0x000000ffff272224 */ /* 0x001fce00078e00ff */
.L_x_55:
[----:B------:R-:W-:Y:S05]  /*0500*/  BSYNC.RECONVERGENT B0 ;  /* 0x0000000000007941 */ /* 0x000fea0003800200 */
.L_x_53:
[----:B------:R-:W0:Y:S02]  /*0510*/  LDCU UR4, c[0x0][0x384] ;  /* 0x00007080ff0477ac */ /* 0x000e240008000800 */
[----:B0-----:R-:W-:-:S06]  /*0520*/  UISETP.GE.AND UP0, UPT, UR18, UR4, UPT ;  /* 0x000000041200728c */ /* 0x001fcc000bf06270 */
[----:B------:R-:W-:-:S13]  /*0530*/  PLOP3.LUT P0, PT, PT, PT, UP0, 0x80, 0x8 ;  /* 0x000000000008781c */ /* 0x000fda0003f0f008 */
[----:B------:R-:W-:Y:S05]  /*0540*/  @P0 EXIT ;  /* 0x000000000000094d */ /* 0x000fea0003800000 */
[----:B------:R-:W-:Y:S01]  /*0550*/  SHF.R.S32.HI R15, RZ, 0x3, R15 ;  /* 0x00000003ff0f7819 */ /* 0x000fe2000001140f */
[----:B------:R-:W-:Y:S01]  /*0560*/  UPLOP3.LUT UP1, UPT, UPT, UPT, UPT, 0x40, 0x4 ;  /* 0x000000000004789c */ /* 0x000fe20003f2e870 */
[----:B-----5:R-:W-:Y:S01]  /*0570*/  PRMT R72, R35, 0x7632, R72 ;  /* 0x0000763223487816 */ /* 0x020fe20000000048 */
[----:B------:R-:W0:Y:S01]  /*0580*/  LDCU UR22, c[0x0][0x388] ;  /* 0x00007100ff1677ac */ /* 0x000e220008000800 */
[C---:B------:R-:W-:Y:S02]  /*0590*/  LOP3.LUT R3, R15.reuse, 0x7f, RZ, 0xc0, !PT ;  /* 0x0000007f0f037812 */ /* 0x040fe400078ec0ff */
[----:B------:R-:W-:Y:S01]  /*05a0*/  SHF.L.U32 R15, R15, 0x1, RZ ;  /* 0x000000010f0f7819 */ /* 0x000fe200000006ff */
[----:B------:R-:W1:Y:S01]  /*05b0*/  LDCU.U8 UR19, c[0x0][0x410] ;  /* 0x00008200ff1377ac */ /* 0x000e620008000000 */
[----:B------:R-:W-:Y:S01]  /*05c0*/  PRMT R71, R30, 0x7632, R71 ;  /* 0x000076321e477816 */ /* 0x000fe20000000047 */
[----:B------:R-:W-:Y:S01]  /*05d0*/  IMAD R0, R0, -0x20, R3 ;  /* 0xffffffe000007824 */ /* 0x000fe200078e0203 */
[----:B------:R-:W-:Y:S01]  /*05e0*/  VIADDMNMX R3, R3, -R14, RZ, !PT ;  /* 0x8000000e03037246 */ /* 0x000fe200078001ff */
[----:B------:R-:W2:Y:S01]  /*05f0*/  LDCU UR20, c[0x0][0x400] ;  /* 0x00008000ff1477ac */ /* 0x000ea20008000800 */
[----:B------:R-:W-:-:S02]  /*0600*/  PRMT R70, R34, 0x7632, R70 ;  /* 0x0000763222467816 */ /* 0x000fc40000000046 */
[----:B------:R-:W-:Y:S01]  /*0610*/  VIMNMX R2, PT, PT, RZ, R0, !PT ;  /* 0x00000000ff027248 */ /* 0x000fe20007fe0100 */
[----:B------:R-:W3:Y:S01]  /*0620*/  LDCU.64 UR14, c[0x0][0x3a0] ;  /* 0x00007400ff0e77ac */ /* 0x000ee20008000a00 */
[----:B------:R-:W-:Y:S02]  /*0630*/  LOP3.LUT R0, R15, 0xffffff00, RZ, 0xc0, !PT ;  /* 0xffffff000f007812 */ /* 0x000fe400078ec0ff */
[----:B------:R-:W-:Y:S01]  /*0640*/  VIMNMX R3, PT, PT, R3, 0x20, PT ;  /* 0x0000002003037848 */ /* 0x000fe20003fe0100 */
[----:B------:R-:W4:Y:S01]  /*0650*/  LDCU.128 UR8, c[0x0][0x3f0] ;  /* 0x00007e00ff0877ac */ /* 0x000f220008000c00 */
[----:B------:R-:W-:Y:S02]  /*0660*/  VIMNMX R73, PT, PT, R2, 0x20, PT ;  /* 0x0000002002497848 */ /* 0x000fe40003fe0100 */
[----:B------:R-:W-:Y:S01]  /*0670*/  PRMT R69, R29, 0x7632, R69 ;  /* 0x000076321d457816 */ /* 0x000fe20000000045 */
[----:B------:R-:W-:Y:S01]  /*0680*/  IMAD R3, R3, 0x8, R0 ;  /* 0x0000000803037824 */ /* 0x000fe200078e0200 */
[----:B------:R-:W-:Y:S01]  /*0690*/  LEA R73, R73, R0, 0x3 ;  /* 0x0000000049497211 */ /* 0x000fe200078e18ff */
[----:B------:R-:W0:Y:S01]  /*06a0*/  LDCU.64 UR16, c[0x0][0x380] ;  /* 0x00007000ff1077ac */ /* 0x000e220008000a00 */
[----:B------:R-:W-:-:S02]  /*06b0*/  PRMT R68, R33, 0x7632, R68 ;  /* 0x0000763221447816 */ /* 0x000fc40000000044 */
[----:B------:R-:W-:Y:S02]  /*06c0*/  I2FP.F32.U32 R12, R3 ;  /* 0x00000003000c7245 */ /* 0x000fe40000201000 */
[----:B------:R-:W-:Y:S02]  /*06d0*/  PRMT R67, R28, 0x7632, R67 ;  /* 0x000076321c437816 */ /* 0x000fe40000000043 */
[----:B------:R-:W-:Y:S02]  /*06e0*/  PRMT R66, R32, 0x7632, R66 ;  /* 0x0000763220427816 */ /* 0x000fe40000000042 */
[----:B------:R-:W0:Y:S01]  /*06f0*/  MUFU.RCP R12, R12 ;  /* 0x0000000c000c7308 */ /* 0x000e220000001000 */
        /* <DEDUP_REMOVED lines=23> */
[----:B01234-:R-:W-:-:S07]  /*0870*/  PRMT R0, R56, 0x7632, R0 ;  /* 0x0000763238007816 */ /* 0x01ffce0000000000 */
.L_x_88:
[----:B------:R-:W-:-:S06]  /*0880*/  UIMAD.WIDE UR4, UR18, 0x4, UR8 ;  /* 0x00000004120478a5 */ /* 0x000fcc000f8e0208 */
[----:B0123--:R-:W-:Y:S01]  /*0890*/  IMAD.U32 R60, RZ, RZ, UR4 ;  /* 0x00000004ff3c7e24 */ /* 0x00ffe2000f8e00ff */
[----:B------:R-:W-:-:S05]  /*08a0*/  MOV R61, UR5 ;  /* 0x00000005003d7c02 */ /* 0x000fca0008000f00 */
[----:B------:R0:W2:Y:S01]  /*08b0*/  LDG.E R62, desc[UR12][R60.64] ;  /* 0x0000000c3c3e7981 */ /* 0x0000a2000c1e1900 */
[----:B------:R-:W-:-:S06]  /*08c0*/  UIMAD.WIDE UR4, UR18, 0x4, UR10 ;  /* 0x00000004120478a5 */ /* 0x000fcc000f8e020a */
[----:B0-----:R-:W-:Y:S01]  /*08d0*/  IMAD.U32 R60, RZ, RZ, UR4 ;  /* 0x00000004ff3c7e24 */ /* 0x001fe2000f8e00ff */
[----:B------:R-:W-:-:S05]  /*08e0*/  MOV R61, UR5 ;  /* 0x00000005003d7c02 */ /* 0x000fca0008000f00 */
[----:B------:R-:W3:Y:S01]  /*08f0*/  LDG.E R63, desc[UR12][R60.64] ;  /* 0x0000000c3c3f7981 */ /* 0x000ee2000c1e1900 */
[----:B------:R-:W-:Y:S01]  /*0900*/  UIMAD UR4, UR18, UR22, URZ ;  /* 0x00000016120472a4 */ /* 0x000fe2000f8e02ff */
[----:B------:R-:W-:Y:S01]  /*0910*/  ISETP.GE.U32.AND P0, PT, R74, 0x80, PT ;  /* 0x000000804a00780c */ /* 0x000fe20003f06070 */
[----:B------:R-:W-:Y:S01]  /*0920*/  BSSY.RECONVERGENT B0, `(.L_x_56) ;  /* 0x0000086000007945 */ /* 0x000fe20003800200 */
[----:B------:R-:W0:Y:S01]  /*0930*/  S2R R107, SR_TID.X ;  /* 0x00000000006b7919 */ /* 0x000e220000002100 */
[----:B------:R-:W-:Y:S01]  /*0940*/  IMAD.MOV.U32 R109, RZ, RZ, RZ ;  /* 0x000000ffff6d7224 */ /* 0x000fe200078e00ff */
[----:B--2---:R-:W-:-:S13]  /*0950*/  R2UR UR21, R62 ;  /* 0x000000003e1572ca */ /* 0x004fda00000e0000 */
[----:B------:R-:W-:-:S06]  /*0960*/  UISETP.GE.AND UP2, UPT, UR21, 0x1, UPT ;  /* 0x000000011500788c */ /* 0x000fcc000bf46270 */
[----:B------:R-:W-:-:S05]  /*0970*/  PLOP3.LUT P4, PT, PT, PT, UP2, 0x80, 0x8 ;  /* 0x000000000008781c */ /* 0x000fca0003f8f028 */
[----:B------:R-:W-:-:S04]  /*0980*/  @UP2 UIADD3 UR5, UPT, UPT, UR21, -0x1, URZ ;  /* 0xffffffff15052890 */ /* 0x000fc8000fffe0ff */
[----:B------:R-:W-:Y:S02]  /*0990*/  @UP2 UIMAD UR6, UR5, UR22, URZ ;  /* 0x00000016050622a4 */ /* 0x000fe4000f8e02ff */
[----:B------:R-:W-:Y:S02]  /*09a0*/  USHF.R.S32.HI UR5, URZ, 0x1f, UR4 ;  /* 0x0000001fff057899 */ /* 0x000fe40008011404 */
[----:B------:R-:W-:Y:S02]  /*09b0*/  @UP2 USHF.R.S32.HI UR7, URZ, 0x1f, UR6 ;  /* 0x0000001fff072899 */ /* 0x000fe40008011406 */
[----:B------:R-:W-:Y:S02]  /*09c0*/  ULEA.HI UR5, UR5, UR4, URZ, 0x3 ;  /* 0x0000000405057291 */ /* 0x000fe4000f8f18ff */
[----:B------:R-:W-:Y:S01]  /*09d0*/  @UP2 ULEA.HI UR7, UR7, UR6, URZ, 0x3 ;  /* 0x0000000607072291 */ /* 0x000fe2000f8f18ff */
[----:B---3--:R-:W-:-:S03]  /*09e0*/  R2UR UR6, R63 ;  /* 0x000000003f0672ca */ /* 0x008fc600000e0000 */
[----:B------:R-:W-:Y:S02]  /*09f0*/  IMAD.U32 R108, RZ, RZ, UR5 ;  /* 0x00000005ff6c7e24 */ /* 0x000fe4000f8e00ff */
[----:B------:R-:W-:-:S03]  /*0a00*/  MOV R60, UR7 ;  /* 0x00000007003c7c02 */ /* 0x000fc60008000f00 */
[-C--:B0-----:R-:W-:Y:S02]  /*0a10*/  LEA.HI.SX32 R108, R108, R107.reuse, 0x1d ;  /* 0x0000006b6c6c7211 */ /* 0x081fe400078feaff */
[----:B------:R-:W-:Y:S01]  /*0a20*/  @P4 LEA.HI.SX32 R109, R60, R107, 0x1d ;  /* 0x0000006b3c6d4211 */ /* 0x000fe200078feaff */
[----:B------:R-:W-:Y:S06]  /*0a30*/  @!P0 BRA `(.L_x_57) ;  /* 0x0000000400d08947 */ /* 0x000fec0003800000 */
[----:B------:R-:W-:-:S04]  /*0a40*/  UISETP.NE.U32.AND UP0, UPT, UR14, URZ, UPT ;  /* 0x000000ff0e00728c */ /* 0x000fc8000bf05070 */
[----:B------:R-:W-:Y:S01]  /*0a50*/  UISETP.NE.AND.EX UP0, UPT, UR15, URZ, UPT, UP0 ;  /* 0x000000ff0f00728c */ /* 0x000fe2000bf05300 */
[----:B------:R-:W-:Y:S10]  /*0a60*/  BRA.U !UP2, `(.L_x_58) ;  /* 0x000000010a0c7547 */ /* 0x000ff4000b800000 */
[----:B------:R-:W0:Y:S02]  /*0a70*/  LDC.64 R24, c[0x0][0x390] ;  /* 0x0000e400ff187b82 */ /* 0x000e240000000a00 */
[----:B0-----:R-:W-:-:S06]  /*0a80*/  IMAD.WIDE.U32 R24, R109, 0x10, R24 ;  /* 0x000000106d187825 */ /* 0x001fcc00078e0018 */
[----:B------:R-:W5:Y:S02]  /*0a90*/  LDG.E.128 R24, desc[UR12][R24.64] ;  /* 0x0000000c18187981 */ /* 0x000f64000c1e1d00 */
.L_x_58:
[----:B------:R-:W-:Y:S05]  /*0aa0*/  BRA.U !UP0, `(.L_x_59) ;  /* 0x0000000108e87547 */ /* 0x000fea000b800000 */
[----:B------:R-:W0:Y:S02]  /*0ab0*/  LDC.64 R60, c[0x0][0x3a0] ;  /* 0x0000e800ff3c7b82 */ /* 0x000e240000000a00 */
[----:B0-----:R-:W-:-:S06]  /*0ac0*/  IMAD.WIDE.U32 R60, R108, 0x10, R60 ;  /* 0x000000106c3c7825 */ /* 0x001fcc00078e003c */
[----:B------:R-:W2:Y:S01]  /*0ad0*/  LDG.E.128 R60, desc[UR12][R60.64] ;  /* 0x0000000c3c3c7981 */ /* 0x000ea2000c1e1d00 */
[----:B------:R-:W-:-:S13]  /*0ae0*/  ISETP.LT.AND P1, PT, RZ, UR21, PT ;  /* 0x00000015ff007c0c */ /* 0x000fda000bf21270 */
[----:B------:R-:W0:Y:S01]  /*0af0*/  @P1 LDC R111, c[0x0][0x40c] ;  /* 0x00010300ff6f1b82 */ /* 0x000e220000000800 */
[----:B-----5:R-:W-:Y:S02]  /*0b00*/  @P1 PRMT R81, R24, 0x7632, R81 ;  /* 0x0000763218511816 */ /* 0x020fe40000000051 */
[C---:B------:R-:W-:Y:S02]  /*0b10*/  @P1 PRMT R110, R25.reuse, 0x7632, R110 ;  /* 0x00007632196e1816 */ /* 0x040fe4000000006e */
[----:B------:R-:W-:Y:S01]  /*0b20*/  @P1 SHF.L.U32 R88, R25, 0x10, RZ ;  /* 0x0000001019581819 */ /* 0x000fe200000006ff */
[----:B------:R-:W-:Y:S02]  /*0b30*/  @P1 IMAD.U32 R87, R81, 0x10000, RZ ;  /* 0x0001000051571824 */ /* 0x000fe400078e00ff */
[----:B------:R-:W1:Y:S08]  /*0b40*/  @P1 LDC R112, c[0x0][0x40c] ;  /* 0x00010300ff701b82 */ /* 0x000e700000000800 */
[----:B------:R-:W3:Y:S08]  /*0b50*/  @P1 LDC R113, c[0x0][0x40c] ;  /* 0x00010300ff711b82 */ /* 0x000ef00000000800 */
[----:B------:R-:W4:Y:S08]  /*0b60*/  @P1 LDC R96, c[0x0][0x40c] ;  /* 0x00010300ff601b82 */ /* 0x000f300000000800 */
[----:B------:R-:W4:Y:S01]  /*0b70*/  @P1 LDC R95, c[0x0][0x40c] ;  /* 0x00010300ff5f1b82 */ /* 0x000f220000000800 */
[----:B--2---:R-:W-:Y:S01]  /*0b80*/  PRMT R80, R60, 0x7632, R80 ;  /* 0x000076323c507816 */ /* 0x004fe20000000050 */
[C---:B------:R-:W-:Y:S01]  /*0b90*/  IMAD.U32 R81, R61.reuse, 0x10000, RZ ;  /* 0x000100003d517824 */ /* 0x040fe200078e00ff */
[----:B------:R-:W-:Y:S01]  /*0ba0*/  PRMT R97, R61, 0x7632, R97 ;  /* 0x000076323d617816 */ /* 0x000fe20000000061 */
[----:B------:R-:W-:Y:S01]  /*0bb0*/  @P1 IMAD.U32 R61, R110, 0x10000, RZ ;  /* 0x000100006e3d1824 */ /* 0x000fe200078e00ff */
[----:B------:R-:W-:Y:S01]  /*0bc0*/  SHF.L.U32 R82, R80, 0x10, RZ ;  /* 0x0000001050527819 */ /* 0x000fe200000006ff */
[----:B-1----:R-:W-:Y:S01]  /*0bd0*/  @P1 FFMA.FTZ R81, R88, R112, R81 ;  /* 0x0000007058511223 */ /* 0x002fe20000010051 */
[----:B------:R-:W-:Y:S01]  /*0be0*/  SHF.L.U32 R80, R97, 0x10, RZ ;  /* 0x0000001061507819 */ /* 0x000fe200000006ff */
[----:B------:R-:W1:Y:S01]  /*0bf0*/  @P1 LDC R110, c[0x0][0x40c] ;  /* 0x00010300ff6e1b82 */ /* 0x000e620000000800 */
[C---:B------:R-:W-:Y:S01]  /*0c00*/  PRMT R88, R62.reuse, 0x7632, R88 ;  /* 0x000076323e587816 */ /* 0x040fe20000000058 */
[----:B0-----:R-:W-:Y:S01]  /*0c10*/  @P1 FFMA.FTZ R82, R87, R111, R82 ;  /* 0x0000006f57521223 */ /* 0x001fe20000010052 */
[----:B------:R-:W-:-:S02]  /*0c20*/  IMAD.U32 R87, R62, 0x10000, RZ ;  /* 0x000100003e577824 */ /* 0x000fc400078e00ff */
[----:B---3--:R-:W-:Y:S01]  /*0c30*/  @P1 FFMA.FTZ R80, R61, R113, R80 ;  /* 0x000000713d501223 */ /* 0x008fe20000010050 */
[C---:B------:R-:W-:Y:S02]  /*0c40*/  @P1 PRMT R97, R26.reuse, 0x7632, R97 ;  /* 0x000076321a611816 */ /* 0x040fe40000000061 */
[----:B------:R-:W-:Y:S01]  /*0c50*/  @P1 SHF.L.U32 R112, R26, 0x10, RZ ;  /* 0x000000101a701819 */ /* 0x000fe200000006ff */
[----:B------:R-:W0:Y:S01]  /*0c60*/  @P1 LDC R61, c[0x0][0x40c] ;  /* 0x00010300ff3d1b82 */ /* 0x000e220000000800 */
[----:B------:R-:W-:Y:S01]  /*0c70*/  SHF.L.U32 R88, R88, 0x10, RZ ;  /* 0x0000001058587819 */ /* 0x000fe200000006ff */
[----:B------:R-:W-:Y:S01]  /*0c80*/  @P1 IMAD.U32 R97, R97, 0x10000, RZ ;  /* 0x0001000061611824 */ /* 0x000fe200078e00ff */
[----:B------:R-:W-:Y:S01]  /*0c90*/  SHF.L.U32 R60, R60, 0x10, RZ ;  /* 0x000000103c3c7819 */ /* 0x000fe200000006ff */
[----:B----4-:R-:W-:Y:S01]  /*0ca0*/  @P1 FFMA.FTZ R87, R112, R96, R87 ;  /* 0x0000006070571223 */ /* 0x010fe20000010057 */
[----:B------:R-:W-:Y:S01]  /*0cb0*/  PRMT R112, R63, 0x7632, R112 ;  /* 0x000076323f707816 */ /* 0x000fe20000000070 */
[----:B------:R-:W-:Y:S01]  /*0cc0*/  @P1 FFMA.FTZ R88, R97, R95, R88 ;  /* 0x0000005f61581223 */ /* 0x000fe20000010058 */
[----:B------:R-:W-:Y:S01]  /*0cd0*/  @P1 PRMT R95, R27, 0x7632, R95 ;  /* 0x000076321b5f1816 */ /* 0x000fe2000000005f */
[----:B------:R-:W2:Y:S01]  /*0ce0*/  @P1 LDC R62, c[0x0][0x40c] ;  /* 0x00010300ff3e1b82 */ /* 0x000ea20000000800 */
[----:B------:R-:W-:Y:S01]  /*0cf0*/  IMAD.U32 R96, R63, 0x10000, RZ ;  /* 0x000100003f607824 */ /* 0x000fe200078e00ff */
[----:B------:R-:W-:Y:S01]  /*0d00*/  @P1 SHF.L.U32 R111, R27, 0x10, RZ ;  /* 0x000000101b6f1819 */ /* 0x000fe200000006ff */
[----:B------:R-:W-:Y:S01]  /*0d10*/  @P1 IMAD.U32 R63, R24, 0x10000, RZ ;  /* 0x00010000183f1824 */ /* 0x000fe200078e00ff */
[----:B------:R-:W-:Y:S01]  /*0d20*/  SHF.L.U32 R97, R112, 0x10, RZ ;  /* 0x0000001070617819 */ /* 0x000fe200000006ff */
[----:B------:R-:W-:Y:S01]  /*0d30*/  @P1 IMAD.U32 R112, R95, 0x10000, RZ ;  /* 0x000100005f701824 */ /* 0x000fe200078e00ff */
[----:B------:R-:W-:Y:S01]  /*0d40*/  @!P1 MOV R95, R60 ;  /* 0x0000003c005f9202 */ /* 0x000fe20000000f00 */
[----:B-1----:R-:W-:Y:S01]  /*0d50*/  @P1 FFMA.FTZ R95, R63, R110, R60 ;  /* 0x0000006e3f5f1223 */ /* 0x002fe2000001003c */
[----:B------:R-:W-:-:S04]  /*0d60*/  F2FP.BF16.F32.PACK_AB R110, RZ, R82 ;  /* 0x00000052ff6e723e */ /* 0x000fc800000010ff */
[----:B------:R-:W-:Y:S01]  /*0d70*/  F2FP.BF16.F32.PACK_AB R60, RZ, R95 ;  /* 0x0000005fff3c723e */ /* 0x000fe200000010ff */
[----:B0-----:R-:W-:Y:S01]  /*0d80*/  @P1 FFMA.FTZ R96, R111, R61, R96 ;  /* 0x0000003d6f601223 */ /* 0x001fe20000010060 */
[----:B------:R-:W-:Y:S02]  /*0d90*/  F2FP.BF16.F32.PACK_AB R61, RZ, R81 ;  /* 0x00000051ff3d723e */ /* 0x000fe400000010ff */
[----:B------:R-:W-:Y:S02]  /*0da0*/  F2FP.BF16.F32.PACK_AB R111, RZ, R87 ;  /* 0x00000057ff6f723e */ /* 0x000fe400000010ff */
[----:B------:R-:W-:Y:S02]  /*0db0*/  F2FP.BF16.F32.PACK_AB R113, RZ, R96 ;  /* 0x00000060ff71723e */ /* 0x000fe400000010ff */
[----:B------:R-:W-:Y:S01]  /*0dc0*/  PRMT R60, R60, 0x5410, R110 ;  /* 0x000054103c3c7816 */ /* 0x000fe2000000006e */
[----:B--2---:R-:W-:Y:S01]  /*0dd0*/  @P1 FFMA.FTZ R97, R112, R62, R97 ;  /* 0x0000003e70611223 */ /* 0x004fe20000010061 */
[----:B------:R-:W-:-:S02]  /*0de0*/  F2FP.BF16.F32.PACK_AB R62, RZ, R80 ;  /* 0x00000050ff3e723e */ /* 0x000fc400000010ff */
[----:B------:R-:W-:Y:S02]  /*0df0*/  F2FP.BF16.F32.PACK_AB R112, RZ, R88 ;  /* 0x00000058ff70723e */ /* 0x000fe400000010ff */
[----:B------:R-:W-:Y:S02]  /*0e00*/  F2FP.BF16.F32.PACK_AB R63, RZ, R97 ;  /* 0x00000061ff3f723e */ /* 0x000fe400000010ff */
[----:B------:R-:W-:Y:S02]  /*0e10*/  PRMT R61, R61, 0x5410, R62 ;  /* 0x000054103d3d7816 */ /* 0x000fe4000000003e */
[----:B------:R-:W-:Y:S02]  /*0e20*/  PRMT R62, R111, 0x5410, R112 ;  /* 0x000054106f3e7816 */ /* 0x000fe40000000070 */
[----:B------:R-:W-:Y:S01]  /*0e30*/  PRMT R63, R113, 0x5410, R63 ;  /* 0x00005410713f7816 */ /* 0x000fe2000000003f */
[----:B------:R-:W-:Y:S06]  /*0e40*/  BRA `(.L_x_60) ;  /* 0x0000000000b87947 */ /* 0x000fec0003800000 */
.L_x_59:
[----:B------:R-:W0:Y:S01]  /*0e50*/  @UP2 LDCU UR4, c[0x0][0x40c] ;  /* 0x00008180ff0427ac */ /* 0x000e220008000800 */
[----:B-----5:R-:W-:Y:S01]  /*0e60*/  @P4 SHF.L.U32 R60, R24, 0x10, RZ ;  /* 0x00000010183c4819 */ /* 0x020fe200000006ff */
[----:B------:R-:W-:Y:S01]  /*0e70*/  IMAD.MOV.U32 R95, RZ, RZ, RZ ;  /* 0x000000ffff5f7224 */ /* 0x000fe200078e00ff */
[----:B------:R-:W-:Y:S01]  /*0e80*/  CS2R R80, SRZ ;  /* 0x0000000000507805 */ /* 0x000fe2000001ff00 */
[----:B------:R-:W1:Y:S01]  /*0e90*/  @UP2 LDCU UR7, c[0x0][0x40c] ;  /* 0x00008180ff0727ac */ /* 0x000e620008000800 */
[----:B------:R-:W-:Y:S02]  /*0ea0*/  @P4 IMAD.U32 R61, R25, 0x10000, RZ ;  /* 0x00010000193d4824 */ /* 0x000fe400078e00ff */
[----:B------:R-:W-:Y:S02]  /*0eb0*/  HFMA2 R87, -RZ, RZ, 0, 0 ;  /* 0x00000000ff577431 */ /* 0x000fe400000001ff */
[----:B------:R-:W-:Y:S01]  /*0ec0*/  @P4 IMAD.U32 R62, R26, 0x10000, RZ ;  /* 0x000100001a3e4824 */ /* 0x000fe200078e00ff */
[----:B------:R-:W2:Y:S01]  /*0ed0*/  @UP2 LDCU UR24, c[0x0][0x40c] ;  /* 0x00008180ff1827ac */ /* 0x000ea20008000800 */
[----:B------:R-:W-:-:S02]  /*0ee0*/  @P4 PRMT R63, R27, 0x7632, R63 ;  /* 0x000076321b3f4816 */ /* 0x000fc4000000003f */
[----:B------:R-:W-:Y:S02]  /*0ef0*/  CS2R R96, SRZ ;  /* 0x0000000000607805 */ /* 0x000fe4000001ff00 */
[----:B------:R-:W-:Y:S01]  /*0f00*/  @P4 SHF.L.U32 R110, R27, 0x10, RZ ;  /* 0x000000101b6e4819 */ /* 0x000fe200000006ff */
[----:B------:R-:W3:Y:S01]  /*0f10*/  @UP2 LDCU UR5, c[0x0][0x40c] ;  /* 0x00008180ff0527ac */ /* 0x000ee20008000800 */
[----:B------:R-:W-:Y:S01]  /*0f20*/  @P4 SHF.L.U32 R63, R63, 0x10, RZ ;  /* 0x000000103f3f4819 */ /* 0x000fe200000006ff */
[----:B------:R-:W-:Y:S01]  /*0f30*/  IMAD.MOV.U32 R88, RZ, RZ, RZ ;  /* 0x000000ffff587224 */ /* 0x000fe200078e00ff */
[----:B------:R-:W-:Y:S01]  /*0f40*/  MOV R82, RZ ;  /* 0x000000ff00527202 */ /* 0x000fe20000000f00 */
[----:B------:R-:W4:Y:S01]  /*0f50*/  @UP2 LDCU UR23, c[0x0][0x40c] ;  /* 0x00008180ff1727ac */ /* 0x000f220008000800 */
[----:B0-----:R-:W-:Y:S01]  /*0f60*/  @P4 FMUL.FTZ R95, R60, UR4 ;  /* 0x000000043c5f4c20 */ /* 0x001fe20008410000 */
[----:B------:R-:W-:Y:S01]  /*0f70*/  @P4 PRMT R60, R24, 0x7632, R60 ;  /* 0x00007632183c4816 */ /* 0x000fe2000000003c */
[----:B------:R-:W0:Y:S01]  /*0f80*/  @UP2 LDCU UR25, c[0x0][0x40c] ;  /* 0x00008180ff1927ac */ /* 0x000e220008000800 */
[----:B-1----:R-:W-:Y:S01]  /*0f90*/  @P4 FMUL.FTZ R81, R61, UR7 ;  /* 0x000000073d514c20 */ /* 0x002fe20008410000 */
[----:B------:R-:W-:Y:S01]  /*0fa0*/  @P4 PRMT R61, R25, 0x7632, R61 ;  /* 0x00007632193d4816 */ /* 0x000fe2000000003d */
[----:B------:R-:W1:Y:S01]  /*0fb0*/  @UP2 LDCU UR26, c[0x0][0x40c] ;  /* 0x00008180ff1a27ac */ /* 0x000e620008000800 */
[----:B------:R-:W-:-:S02]  /*0fc0*/  @P4 IMAD.U32 R60, R60, 0x10000, RZ ;  /* 0x000100003c3c4824 */ /* 0x000fc400078e00ff */
[----:B--2---:R-:W-:Y:S01]  /*0fd0*/  @P4 FMUL.FTZ R87, R62, UR24 ;  /* 0x000000183e574c20 */ /* 0x004fe20008410000 */
[----:B------:R-:W-:Y:S01]  /*0fe0*/  @P4 PRMT R62, R26, 0x7632, R62 ;  /* 0x000076321a3e4816 */ /* 0x000fe2000000003e */
[----:B------:R-:W2:Y:S01]  /*0ff0*/  @UP2 LDCU UR4, c[0x0][0x40c] ;  /* 0x00008180ff0427ac */ /* 0x000ea20008000800 */
[----:B------:R-:W-:Y:S01]  /*1000*/  @P4 SHF.L.U32 R61, R61, 0x10, RZ ;  /* 0x000000103d3d4819 */ /* 0x000fe200000006ff */
[----:B---3--:R-:W-:Y:S01]  /*1010*/  @P4 FMUL.FTZ R82, R60, UR5 ;  /* 0x000000053c524c20 */ /* 0x008fe20008410000 */
[----:B------:R-:W-:Y:S01]  /*1020*/  F2FP.BF16.F32.PACK_AB R60, RZ, R95 ;  /* 0x0000005fff3c723e */ /* 0x000fe200000010ff */
[----:B------:R-:W-:Y:S01]  /*1030*/  @P4 IMAD.U32 R62, R62, 0x10000, RZ ;  /* 0x000100003e3e4824 */ /* 0x000fe200078e00ff */
[----:B------:R-:W-:Y:S01]  /*1040*/  F2FP.BF16.F32.PACK_AB R111, RZ, R87 ;  /* 0x00000057ff6f723e */ /* 0x000fe200000010ff */
[----:B----4-:R-:W-:Y:S01]  /*1050*/  @P4 FMUL.FTZ R80, R61, UR23 ;  /* 0x000000173d504c20 */ /* 0x010fe20008410000 */
[----:B------:R-:W-:Y:S01]  /*1060*/  F2FP.BF16.F32.PACK_AB R61, RZ, R82 ;  /* 0x00000052ff3d723e */ /* 0x000fe200000010ff */
[----:B0-----:R-:W-:Y:S01]  /*1070*/  @P4 FMUL.FTZ R88, R62, UR25 ;  /* 0x000000193e584c20 */ /* 0x001fe20008410000 */
[----:B------:R-:W-:-:S02]  /*1080*/  F2FP.BF16.F32.PACK_AB R62, RZ, R81 ;  /* 0x00000051ff3e723e */ /* 0x000fc400000010ff */
[----:B------:R-:W-:Y:S01]  /*1090*/  PRMT R60, R60, 0x5410, R61 ;  /* 0x000054103c3c7816 */ /* 0x000fe2000000003d */
[----:B-1----:R-:W-:Y:S01]  /*10a0*/  @P4 FMUL.FTZ R96, R110, UR26 ;  /* 0x0000001a6e604c20 */ /* 0x002fe20008410000 */
[----:B------:R-:W-:Y:S02]  /*10b0*/  F2FP.BF16.F32.PACK_AB R110, RZ, R80 ;  /* 0x00000050ff6e723e */ /* 0x000fe400000010ff */
[----:B------:R-:W-:Y:S01]  /*10c0*/  F2FP.BF16.F32.PACK_AB R112, RZ, R88 ;  /* 0x00000058ff70723e */ /* 0x000fe200000010ff */
[----:B--2---:R-:W-:Y:S01]  /*10d0*/  @P4 FMUL.FTZ R97, R63, UR4 ;  /* 0x000000043f614c20 */ /* 0x004fe20008410000 */
[----:B------:R-:W-:Y:S02]  /*10e0*/  F2FP.BF16.F32.PACK_AB R63, RZ, R96 ;  /* 0x00000060ff3f723e */ /* 0x000fe400000010ff */
[----:B------:R-:W-:Y:S02]  /*10f0*/  PRMT R61, R62, 0x5410, R110 ;  /* 0x000054103e3d7816 */ /* 0x000fe4000000006e */
[----:B------:R-:W-:-:S02]  /*1100*/  F2FP.BF16.F32.PACK_AB R113, RZ, R97 ;  /* 0x00000061ff71723e */ /* 0x000fc400000010ff */
[----:B------:R-:W-:Y:S02]  /*1110*/  PRMT R62, R111, 0x5410, R112 ;  /* 0x000054106f3e7816 */ /* 0x000fe40000000070 */
[----:B------:R-:W-:-:S07]  /*1120*/  PRMT R63, R63, 0x5410, R113 ;  /* 0x000054103f3f7816 */ /* 0x000fce0000000071 */
.L_x_60:
[----:B------:R-:W0:Y:S01]  /*1130*/  LDC.64 R110, c[0x0][0x3a8] ;  /* 0x0000ea00ff6e7b82 */ /* 0x000e220000000a00 */
[----:B------:R-:W-:Y:S02]  /*1140*/  VIADD R109, R109, 0x80 ;  /* 0x000000806d6d7836 */ /* 0x000fe40000000000 */
[C---:B0-----:R-:W-:Y:S01]  /*1150*/  IMAD.WIDE.U32 R110, R108.reuse, 0x10, R110 ;  /* 0x000000106c6e7825 */ /* 0x041fe200078e006e */
[----:B------:R-:W-:-:S04]  /*1160*/  IADD3 R108, PT, PT, R108, 0x80, RZ ;  /* 0x000000806c6c7810 */ /* 0x000fc80007ffe0ff */
[----:B------:R0:W-:Y:S03]  /*1170*/  STG.E.128 desc[UR12][R110.64], R60 ;  /* 0x0000003c6e007986 */ /* 0x0001e6000c101d0c */
.L_x_57:
[----:B------:R-:W-:Y:S05]  /*1180*/  BSYNC.RECONVERGENT B0 ;  /* 0x0000000000007941 */ /* 0x000fea0003800200 */
.L_x_56:
[----:B------:R-:W-:Y:S01]  /*1190*/  ISETP.GE.U32.AND P1, PT, R74, 0x100, PT ;  /* 0x000001004a00780c */ /* 0x000fe20003f26070 */
[----:B------:R-:W-:-:S12]  /*11a0*/  BSSY.RECONVERGENT B0, `(.L_x_61) ;  /* 0x0000076000007945 */ /* 0x000fd80003800200 */
[----:B------:R-:W-:Y:S05]  /*11b0*/  @!P1 BRA `(.L_x_62) ;  /* 0x0000000400d09947 */ /* 0x000fea0003800000 */
[----:B------:R-:W-:-:S04]  /*11c0*/  UISETP.NE.U32.AND UP0, UPT, UR14, URZ, UPT ;  /* 0x000000ff0e00728c */ /* 0x000fc8000bf05070 */
[----:B------:R-:W-:Y:S01]  /*11d0*/  UISETP.NE.AND.EX UP0, UPT, UR15, URZ, UPT, UP0 ;  /* 0x000000ff0f00728c */ /* 0x000fe2000bf05300 */
[----:B------:R-:W-:Y:S10]  /*11e0*/  BRA.U !UP2, `(.L_x_63) ;  /* 0x000000010a0c7547 */ /* 0x000ff4000b800000 */
[----:B------:R-:W1:Y:S02]  /*11f0*/  LDC.64 R24, c[0x0][0x390] ;  /* 0x0000e400ff187b82 */ /* 0x000e640000000a00 */
[----:B-1----:R-:W-:-:S06]  /*1200*/  IMAD.WIDE.U32 R24, R109, 0x10, R24 ;  /* 0x000000106d187825 */ /* 0x002fcc00078e0018 */
[----:B------:R-:W5:Y:S02]  /*1210*/  LDG.E.128 R24, desc[UR12][R24.64] ;  /* 0x0000000c18187981 */ /* 0x000f64000c1e1d00 */
.L_x_63:
[----:B------:R-:W-:Y:S05]  /*1220*/  BRA.U !UP0, `(.L_x_64) ;  /* 0x0000000108e87547 */ /* 0x000fea000b800000 */
[----:B0-----:R-:W0:Y:S02]  /*1230*/  LDC.64 R60, c[0x0][0x3a0] ;  /* 0x0000e800ff3c7b82 */ /* 0x001e240000000a00 */
[----:B0-----:R-:W-:-:S06]  /*1240*/  IMAD.WIDE.U32 R60, R108, 0x10, R60 ;  /* 0x000000106c3c7825 */ /* 0x001fcc00078e003c */
[----:B------:R-:W2:Y:S01]  /*1250*/  LDG.E.128 R60, desc[UR12][R60.64] ;  /* 0x0000000c3c3c7981 */ /* 0x000ea2000c1e1d00 */
[----:B------:R-:W-:-:S13]  /*1260*/  ISETP.LT.AND P2, PT, RZ, UR21, PT ;  /* 0x00000015ff007c0c */ /* 0x000fda000bf41270 */
[----:B------:R-:W0:Y:S01]  /*1270*/  @P2 LDC R110, c[0x0][0x40c] ;  /* 0x00010300ff6e2b82 */ /* 0x000e220000000800 */
[----:B-----5:R-:W-:Y:S01]  /*1280*/  @P2 PRMT R78, R24, 0x7632, R78 ;  /* 0x00007632184e2816 */ /* 0x020fe2000000004e */
[C---:B------:R-:W-:Y:S01]  /*1290*/  @P2 IMAD.U32 R111, R25.reuse, 0x10000, RZ ;  /* 0x00010000196f2824 */ /* 0x040fe200078e00ff */
[----:B------:R-:W-:Y:S02]  /*12a0*/  @P2 PRMT R100, R25, 0x7632, R100 ;  /* 0x0000763219642816 */ /* 0x000fe40000000064 */
[----:B------:R-:W-:Y:S02]  /*12b0*/  @P2 SHF.L.U32 R90, R78, 0x10, RZ ;  /* 0x000000104e5a2819 */ /* 0x000fe400000006ff */
[----:B------:R-:W-:Y:S01]  /*12c0*/  @P2 SHF.L.U32 R100, R100, 0x10, RZ ;  /* 0x0000001064642819 */ /* 0x000fe200000006ff */
[----:B------:R-:W1:Y:S01]  /*12d0*/  @P2 LDC R112, c[0x0][0x40c] ;  /* 0x00010300ff702b82 */ /* 0x000e620000000800 */
[----:B------:R-:W-:-:S07]  /*12e0*/  @P2 SHF.L.U32 R114, R27, 0x10, RZ ;  /* 0x000000101b722819 */ /* 0x000fce00000006ff */
[----:B------:R-:W3:Y:S08]  /*12f0*/  @P2 LDC R113, c[0x0][0x40c] ;  /* 0x00010300ff712b82 */ /* 0x000ef00000000800 */
[----:B------:R-:W4:Y:S08]  /*1300*/  @P2 LDC R99, c[0x0][0x40c] ;  /* 0x00010300ff632b82 */ /* 0x000f300000000800 */
[----:B------:R-:W4:Y:S01]  /*1310*/  @P2 LDC R98, c[0x0][0x40c] ;  /* 0x00010300ff622b82 */ /* 0x000f220000000800 */
[----:B--2---:R-:W-:-:S02]  /*1320*/  PRMT R77, R60, 0x7632, R77 ;  /* 0x000076323c4d7816 */ /* 0x004fc4000000004d */
[C---:B------:R-:W-:Y:S02]  /*1330*/  PRMT R89, R61.reuse, 0x7632, R89 ;  /* 0x000076323d597816 */ /* 0x040fe40000000059 */
[----:B------:R-:W-:Y:S01]  /*1340*/  SHF.L.U32 R78, R61, 0x10, RZ ;  /* 0x000000103d4e7819 */ /* 0x000fe200000006ff */
[----:B------:R-:W-:Y:S02]  /*1350*/  IMAD.U32 R79, R77, 0x10000, RZ ;  /* 0x000100004d4f7824 */ /* 0x000fe400078e00ff */
[----:B------:R-:W2:Y:S01]  /*1360*/  @P2 LDC R61, c[0x0][0x40c] ;  /* 0x00010300ff3d2b82 */ /* 0x000ea20000000800 */
[----:B------:R-:W-:Y:S01]  /*1370*/  IMAD.U32 R77, R89, 0x10000, RZ ;  /* 0x00010000594d7824 */ /* 0x000fe200078e00ff */
[----:B------:R-:W-:Y:S01]  /*1380*/  SHF.L.U32 R89, R62, 0x10, RZ ;  /* 0x000000103e597819 */ /* 0x000fe200000006ff */
[----:B0-----:R-:W-:Y:S01]  /*1390*/  @P2 FFMA.FTZ R79, R90, R110, R79 ;  /* 0x0000006e5a4f2223 */ /* 0x001fe2000001004f */
[----:B------:R-:W-:Y:S01]  /*13a0*/  PRMT R90, R62, 0x7632, R90 ;  /* 0x000076323e5a7816 */ /* 0x000fe2000000005a */
[----:B-1----:R-:W-:Y:S01]  /*13b0*/  @P2 FFMA.FTZ R78, R111, R112, R78 ;  /* 0x000000706f4e2223 */ /* 0x002fe2000001004e */
[----:B------:R-:W-:-:S02]  /*13c0*/  @P2 IMAD.U32 R112, R26, 0x10000, RZ ;  /* 0x000100001a702824 */ /* 0x000fc400078e00ff */
[----:B---3--:R-:W-:Y:S01]  /*13d0*/  @P2 FFMA.FTZ R77, R100, R113, R77 ;  /* 0x00000071644d2223 */ /* 0x008fe2000001004d */
[----:B------:R-:W0:Y:S01]  /*13e0*/  @P2 LDC R110, c[0x0][0x40c] ;  /* 0x00010300ff6e2b82 */ /* 0x000e220000000800 */
[----:B------:R-:W-:Y:S01]  /*13f0*/  @P2 PRMT R100, R26, 0x7632, R100 ;  /* 0x000076321a642816 */ /* 0x000fe20000000064 */
[----:B----4-:R-:W-:Y:S01]  /*1400*/  @P2 FFMA.FTZ R89, R112, R99, R89 ;  /* 0x0000006370592223 */ /* 0x010fe20000010059 */
[C---:B------:R-:W-:Y:S01]  /*1410*/  SHF.L.U32 R99, R63.reuse, 0x10, RZ ;  /* 0x000000103f637819 */ /* 0x040fe200000006ff */
[----:B------:R-:W-:Y:S01]  /*1420*/  IMAD.U32 R111, R60, 0x10000, RZ ;  /* 0x000100003c6f7824 */ /* 0x000fe200078e00ff */
[----:B------:R-:W-:Y:S01]  /*1430*/  PRMT R63, R63, 0x7632, R63 ;  /* 0x000076323f3f7816 */ /* 0x000fe2000000003f */
[----:B------:R-:W-:Y:S01]  /*1440*/  IMAD.U32 R90, R90, 0x10000, RZ ;  /* 0x000100005a5a7824 */ /* 0x000fe200078e00ff */
[----:B------:R-:W-:Y:S01]  /*1450*/  @P2 PRMT R60, R27, 0x7632, R60 ;  /* 0x000076321b3c2816 */ /* 0x000fe2000000003c */
[----:B------:R-:W1:Y:S01]  /*1460*/  @P2 LDC R62, c[0x0][0x40c] ;  /* 0x00010300ff3e2b82 */ /* 0x000e620000000800 */
[----:B------:R-:W-:Y:S01]  /*1470*/  @P2 SHF.L.U32 R113, R100, 0x10, RZ ;  /* 0x0000001064712819 */ /* 0x000fe200000006ff */
[----:B------:R-:W-:Y:S01]  /*1480*/  @P2 IMAD.U32 R112, R24, 0x10000, RZ ;  /* 0x0001000018702824 */ /* 0x000fe200078e00ff */
[----:B------:R-:W-:-:S02]  /*1490*/  SHF.L.U32 R100, R63, 0x10, RZ ;  /* 0x000000103f647819 */ /* 0x000fc400000006ff */
[----:B------:R-:W-:Y:S01]  /*14a0*/  @P2 SHF.L.U32 R63, R60, 0x10, RZ ;  /* 0x000000103c3f2819 */ /* 0x000fe200000006ff */
[----:B------:R-:W-:Y:S01]  /*14b0*/  @P2 FFMA.FTZ R90, R113, R98, R90 ;  /* 0x00000062715a2223 */ /* 0x000fe2000001005a */
[----:B------:R-:W-:Y:S02]  /*14c0*/  @!P2 IMAD.MOV.U32 R98, RZ, RZ, R111 ;  /* 0x000000ffff62a224 */ /* 0x000fe400078e006f */
[----:B--2---:R-:W-:Y:S01]  /*14d0*/  @P2 FFMA.FTZ R99, R114, R61, R99 ;  /* 0x0000003d72632223 */ /* 0x004fe20000010063 */
[----:B------:R-:W-:-:S04]  /*14e0*/  F2FP.BF16.F32.PACK_AB R61, RZ, R78 ;  /* 0x0000004eff3d723e */ /* 0x000fc800000010ff */
[----:B------:R-:W-:Y:S01]  /*14f0*/  F2FP.BF16.F32.PACK_AB R113, RZ, R99 ;  /* 0x00000063ff71723e */ /* 0x000fe200000010ff */
[----:B0-----:R-:W-:Y:S01]  /*1500*/  @P2 FFMA.FTZ R98, R112, R110, R111 ;  /* 0x0000006e70622223 */ /* 0x001fe2000001006f */
[----:B------:R-:W-:Y:S02]  /*1510*/  F2FP.BF16.F32.PACK_AB R110, RZ, R79 ;  /* 0x0000004fff6e723e */ /* 0x000fe400000010ff */
[----:B------:R-:W-:Y:S02]  /*1520*/  F2FP.BF16.F32.PACK_AB R111, RZ, R89 ;  /* 0x00000059ff6f723e */ /* 0x000fe400000010ff */
[----:B------:R-:W-:Y:S02]  /*1530*/  F2FP.BF16.F32.PACK_AB R112, RZ, R90 ;  /* 0x0000005aff70723e */ /* 0x000fe400000010ff */
[----:B------:R-:W-:Y:S01]  /*1540*/  F2FP.BF16.F32.PACK_AB R60, RZ, R98 ;  /* 0x00000062ff3c723e */ /* 0x000fe200000010ff */
[----:B-1----:R-:W-:Y:S01]  /*1550*/  @P2 FFMA.FTZ R100, R63, R62, R100 ;  /* 0x0000003e3f642223 */ /* 0x002fe20000010064 */
[----:B------:R-:W-:-:S02]  /*1560*/  F2FP.BF16.F32.PACK_AB R62, RZ, R77 ;  /* 0x0000004dff3e723e */ /* 0x000fc400000010ff */
[----:B------:R-:W-:Y:S02]  /*1570*/  PRMT R60, R60, 0x5410, R110 ;  /* 0x000054103c3c7816 */ /* 0x000fe4000000006e */
[----:B------:R-:W-:Y:S02]  /*1580*/  F2FP.BF16.F32.PACK_AB R63, RZ, R100 ;  /* 0x00000064ff3f723e */ /* 0x000fe400000010ff */
[----:B------:R-:W-:Y:S02]  /*1590*/  PRMT R61, R61, 0x5410, R62 ;  /* 0x000054103d3d7816 */ /* 0x000fe4000000003e */
[----:B------:R-:W-:Y:S02]  /*15a0*/  PRMT R62, R111, 0x5410, R112 ;  /* 0x000054106f3e7816 */ /* 0x000fe40000000070 */
[----:B------:R-:W-:Y:S01]  /*15b0*/  PRMT R63, R113, 0x5410, R63 ;  /* 0x00005410713f7816 */ /* 0x000fe2000000003f */
[----:B------:R-:W-:Y:S06]  /*15c0*/  BRA `(.L_x_65) ;  /* 0x0000000000b87947 */ /* 0x000fec0003800000 */
.L_x_64:
[----:B------:R-:W1:Y:S01]  /*15d0*/  @UP2 LDCU UR4, c[0x0][0x40c] ;  /* 0x00008180ff0427ac */ /* 0x000e620008000800 */
[----:B0----5:R-:W-:Y:S02]  /*15e0*/  @P4 SHF.L.U32 R60, R24, 0x10, RZ ;  /* 0x00000010183c4819 */ /* 0x021fe400000006ff */
[----:B------:R-:W-:Y:S02]  /*15f0*/  CS2R R98, SRZ ;  /* 0x0000000000627805 */ /* 0x000fe4000001ff00 */
[----:B------:R-:W-:Y:S01]  /*1600*/  @P4 SHF.L.U32 R61, R25, 0x10, RZ ;  /* 0x00000010193d4819 */ /* 0x000fe200000006ff */
[----:B------:R-:W0:Y:S01]  /*1610*/  @UP2 LDCU UR7, c[0x0][0x40c] ;  /* 0x00008180ff0727ac */ /* 0x000e220008000800 */
[----:B------:R-:W-:Y:S02]  /*1620*/  @P4 SHF.L.U32 R62, R26, 0x10, RZ ;  /* 0x000000101a3e4819 */ /* 0x000fe400000006ff */
[----:B------:R-:W-:Y:S01]  /*1630*/  CS2R R78, SRZ ;  /* 0x00000000004e7805 */ /* 0x000fe2000001ff00 */
[----:B------:R-:W-:Y:S01]  /*1640*/  IMAD.MOV.U32 R89, RZ, RZ, RZ ;  /* 0x000000ffff597224 */ /* 0x000fe200078e00ff */
[----:B------:R-:W2:Y:S01]  /*1650*/  @UP2 LDCU UR24, c[0x0][0x40c] ;  /* 0x00008180ff1827ac */ /* 0x000ea20008000800 */
[C---:B------:R-:W-:Y:S01]  /*1660*/  @P4 PRMT R63, R27.reuse, 0x7632, R63 ;  /* 0x000076321b3f4816 */ /* 0x040fe2000000003f */
[----:B------:R-:W-:Y:S01]  /*1670*/  HFMA2 R77, -RZ, RZ, 0, 0 ;  /* 0x00000000ff4d7431 */ /* 0x000fe200000001ff */
[----:B------:R-:W-:Y:S01]  /*1680*/  @P4 SHF.L.U32 R110, R27, 0x10, RZ ;  /* 0x000000101b6e4819 */ /* 0x000fe200000006ff */
[----:B------:R-:W3:Y:S01]  /*1690*/  @UP2 LDCU UR5, c[0x0][0x40c] ;  /* 0x00008180ff0527ac */ /* 0x000ee20008000800 */
[----:B------:R-:W-:Y:S01]  /*16a0*/  IMAD.MOV.U32 R90, RZ, RZ, RZ ;  /* 0x000000ffff5a7224 */ /* 0x000fe200078e00ff */
[----:B------:R-:W-:Y:S01]  /*16b0*/  MOV R100, RZ ;  /* 0x000000ff00647202 */ /* 0x000fe20000000f00 */
[----:B------:R-:W-:Y:S01]  /*16c0*/  @P4 IMAD.U32 R63, R63, 0x10000, RZ ;  /* 0x000100003f3f4824 */ /* 0x000fe200078e00ff */
[----:B------:R-:W4:Y:S01]  /*16d0*/  @UP2 LDCU UR23, c[0x0][0x40c] ;  /* 0x00008180ff1727ac */ /* 0x000f220008000800 */
[----:B-1----:R-:W-:Y:S01]  /*16e0*/  @P4 FMUL.FTZ R98, R60, UR4 ;  /* 0x000000043c624c20 */ /* 0x002fe20008410000 */
[----:B------:R-:W-:Y:S01]  /*16f0*/  @P4 PRMT R60, R24, 0x7632, R60 ;  /* 0x00007632183c4816 */ /* 0x000fe2000000003c */
[----:B------:R-:W1:Y:S01]  /*1700*/  @UP2 LDCU UR25, c[0x0][0x40c] ;  /* 0x00008180ff1927ac */ /* 0x000e620008000800 */
[----:B0-----:R-:W-:Y:S01]  /*1710*/  @P4 FMUL.FTZ R78, R61, UR7 ;  /* 0x000000073d4e4c20 */ /* 0x001fe20008410000 */
[----:B------:R-:W-:Y:S01]  /*1720*/  @P4 PRMT R61, R25, 0x7632, R61 ;  /* 0x00007632193d4816 */ /* 0x000fe2000000003d */
[----:B------:R-:W0:Y:S01]  /*1730*/  @UP2 LDCU UR26, c[0x0][0x40c] ;  /* 0x00008180ff1a27ac */ /* 0x000e220008000800 */
[----:B------:R-:W-:-:S02]  /*1740*/  @P4 IMAD.U32 R60, R60, 0x10000, RZ ;  /* 0x000100003c3c4824 */ /* 0x000fc400078e00ff */
[----:B--2---:R-:W-:Y:S01]  /*1750*/  @P4 FMUL.FTZ R89, R62, UR24 ;  /* 0x000000183e594c20 */ /* 0x004fe20008410000 */
[----:B------:R-:W-:Y:S01]  /*1760*/  @P4 PRMT R62, R26, 0x7632, R62 ;  /* 0x000076321a3e4816 */ /* 0x000fe2000000003e */
[----:B------:R-:W2:Y:S01]  /*1770*/  @UP2 LDCU UR4, c[0x0][0x40c] ;  /* 0x00008180ff0427ac */ /* 0x000ea20008000800 */
[----:B------:R-:W-:Y:S01]  /*1780*/  @P4 SHF.L.U32 R61, R61, 0x10, RZ ;  /* 0x000000103d3d4819 */ /* 0x000fe200000006ff */
[----:B---3--:R-:W-:Y:S01]  /*1790*/  @P4 FMUL.FTZ R79, R60, UR5 ;  /* 0x000000053c4f4c20 */ /* 0x008fe20008410000 */
[----:B------:R-:W-:Y:S02]  /*17a0*/  @P4 SHF.L.U32 R62, R62, 0x10, RZ ;  /* 0x000000103e3e4819 */ /* 0x000fe400000006ff */
[----:B------:R-:W-:Y:S01]  /*17b0*/  F2FP.BF16.F32.PACK_AB R60, RZ, R98 ;  /* 0x00000062ff3c723e */ /* 0x000fe200000010ff */
[----:B----4-:R-:W-:Y:S01]  /*17c0*/  @P4 FMUL.FTZ R77, R61, UR23 ;  /* 0x000000173d4d4c20 */ /* 0x010fe20008410000 */
[----:B------:R-:W-:Y:S02]  /*17d0*/  F2FP.BF16.F32.PACK_AB R61, RZ, R79 ;  /* 0x0000004fff3d723e */ /* 0x000fe400000010ff */
[----:B------:R-:W-:Y:S01]  /*17e0*/  F2FP.BF16.F32.PACK_AB R111, RZ, R89 ;  /* 0x00000059ff6f723e */ /* 0x000fe200000010ff */
[----:B-1----:R-:W-:Y:S01]  /*17f0*/  @P4 FMUL.FTZ R90, R62, UR25 ;  /* 0x000000193e5a4c20 */ /* 0x002fe20008410000 */
[----:B------:R-:W-:-:S02]  /*1800*/  F2FP.BF16.F32.PACK_AB R62, RZ, R78 ;  /* 0x0000004eff3e723e */ /* 0x000fc400000010ff */
[----:B------:R-:W-:Y:S01]  /*1810*/  PRMT R60, R60, 0x5410, R61 ;  /* 0x000054103c3c7816 */ /* 0x000fe2000000003d */
[----:B0-----:R-:W-:Y:S01]  /*1820*/  @P4 FMUL.FTZ R99, R110, UR26 ;  /* 0x0000001a6e634c20 */ /* 0x001fe20008410000 */
        /* <DEDUP_REMOVED lines=8> */
.L_x_65:
[----:B------:R-:W0:Y:S01]  /*18b0*/  LDC.64 R110, c[0x0][0x3a8] ;  /* 0x0000ea00ff6e7b82 */ /* 0x000e220000000a00 */
[----:B------:R-:W-:Y:S01]  /*18c0*/  IADD3 R109, PT, PT, R109, 0x80, RZ ;  /* 0x000000806d6d7810 */ /* 0x000fe20007ffe0ff */
[C---:B0-----:R-:W-:Y:S01]  /*18d0*/  IMAD.WIDE.U32 R110, R108.reuse, 0x10, R110 ;  /* 0x000000106c6e7825 */ /* 0x041fe200078e006e */
[----:B------:R-:W-:-:S04]  /*18e0*/  IADD3 R108, PT, PT, R108, 0x80, RZ ;  /* 0x000000806c6c7810 */ /* 0x000fc80007ffe0ff */
[----:B------:R1:W-:Y:S03]  /*18f0*/  STG.E.128 desc[UR12][R110.64], R60 ;  /* 0x0000003c6e007986 */ /* 0x0003e6000c101d0c */
.L_x_62:
[----:B------:R-:W-:Y:S05]  /*1900*/  BSYNC.RECONVERGENT B0 ;  /* 0x0000000000007941 */ /* 0x000fea0003800200 */
.L_x_61:
[----:B------:R-:W-:Y:S01]  /*1910*/  ISETP.GE.U32.AND P2, PT, R74, 0x180, PT ;  /* 0x000001804a00780c */ /* 0x000fe20003f46070 */
[----:B------:R-:W-:-:S12]  /*1920*/  BSSY.RECONVERGENT B0, `(.L_x_66) ;  /* 0x0000077000007945 */ /* 0x000fd80003800200 */
[----:B------:R-:W-:Y:S05]  /*1930*/  @!P2 BRA `(.L_x_67) ;  /* 0x0000000400d4a947 */ /* 0x000fea0003800000 */
[----:B------:R-:W-:-:S04]  /*1940*/  UISETP.NE.U32.AND UP0, UPT, UR14, URZ, UPT ;  /* 0x000000ff0e00728c */ /* 0x000fc8000bf05070 */
[----:B------:R-:W-:Y:S01]  /*1950*/  UISETP.NE.AND.EX UP0, UPT, UR15, URZ, UPT, UP0 ;  /* 0x000000ff0f00728c */ /* 0x000fe2000bf05300 */
[----:B------:R-:W-:Y:S10]  /*1960*/  BRA.U !UP2, `(.L_x_68) ;  /* 0x000000010a0c7547 */ /* 0x000ff4000b800000 */
[----:B------:R-:W2:Y:S02]  /*1970*/  LDC.64 R24, c[0x0][0x390] ;  /* 0x0000e400ff187b82 */ /* 0x000ea40000000a00 */
[----:B--2---:R-:W-:-:S06]  /*1980*/  IMAD.WIDE.U32 R24, R109, 0x10, R24 ;  /* 0x000000106d187825 */ /* 0x004fcc00078e0018 */
[----:B------:R-:W5:Y:S02]  /*1990*/  LDG.E.128 R24, desc[UR12][R24.64] ;  /* 0x0000000c18187981 */ /* 0x000f64000c1e1d00 */
.L_x_68:
[----:B------:R-:W-:Y:S05]  /*19a0*/  BRA.U !UP0, `(.L_x_69) ;  /* 0x0000000108e87547 */ /* 0x000fea000b800000 */
[----:B01----:R-:W0:Y:S02]  /*19b0*/  LDC.64 R60, c[0x0][0x3a0] ;  /* 0x0000e800ff3c7b82 */ /* 0x003e240000000a00 */
[----:B0-----:R-:W-:-:S06]  /*19c0*/  IMAD.WIDE.U32 R60, R108, 0x10, R60 ;  /* 0x000000106c3c7825 */ /* 0x001fcc00078e003c */
[----:B------:R-:W2:Y:S01]  /*19d0*/  LDG.E.128 R60, desc[UR12][R60.64] ;  /* 0x0000000c3c3c7981 */ /* 0x000ea2000c1e1d00 */
[----:B------:R-:W-:-:S13]  /*19e0*/  ISETP.LT.AND P3, PT, RZ, UR21, PT ;  /* 0x00000015ff007c0c */ /* 0x000fda000bf61270 */
[----:B------:R-:W0:Y:S01]  /*19f0*/  @P3 LDC R103, c[0x0][0x40c] ;  /* 0x00010300ff673b82 */ /* 0x000e220000000800 */
[----:B-----5:R-:W-:Y:S01]  /*1a00*/  @P3 PRMT R76, R24, 0x7632, R76 ;  /* 0x00007632184c3816 */ /* 0x020fe2000000004c */
[C---:B------:R-:W-:Y:S01]  /*1a10*/  @P3 IMAD.U32 R110, R25.reuse, 0x10000, RZ ;  /* 0x00010000196e3824 */ /* 0x040fe200078e00ff */
[----:B------:R-:W-:Y:S01]  /*1a20*/  @P3 PRMT R92, R25, 0x7632, R92 ;  /* 0x00007632195c3816 */ /* 0x000fe2000000005c */
[----:B------:R-:W-:Y:S01]  /*1a30*/  @P3 IMAD.U32 R113, R27, 0x10000, RZ ;  /* 0x000100001b713824 */ /* 0x000fe200078e00ff */
[----:B------:R-:W-:Y:S02]  /*1a40*/  @P3 SHF.L.U32 R91, R76, 0x10, RZ ;  /* 0x000000104c5b3819 */ /* 0x000fe400000006ff */
[----:B------:R-:W-:Y:S01]  /*1a50*/  @P3 SHF.L.U32 R92, R92, 0x10, RZ ;  /* 0x000000105c5c3819 */ /* 0x000fe200000006ff */
[----:B------:R-:W1:Y:S08]  /*1a60*/  @P3 LDC R112, c[0x0][0x40c] ;  /* 0x00010300ff703b82 */ /* 0x000e700000000800 */
[----:B------:R-:W3:Y:S08]  /*1a70*/  @P3 LDC R111, c[0x0][0x40c] ;  /* 0x00010300ff6f3b82 */ /* 0x000ef00000000800 */
[----:B------:R-:W4:Y:S08]  /*1a80*/  @P3 LDC R102, c[0x0][0x40c] ;  /* 0x00010300ff663b82 */ /* 0x000f300000000800 */
[----:B------:R-:W4:Y:S01]  /*1a90*/  @P3 LDC R101, c[0x0][0x40c] ;  /* 0x00010300ff653b82 */ /* 0x000f220000000800 */
[----:B--2---:R-:W-:-:S02]  /*1aa0*/  PRMT R75, R60, 0x7632, R75 ;  /* 0x000076323c4b7816 */ /* 0x004fc4000000004b */
[----:B------:R-:W-:Y:S02]  /*1ab0*/  PRMT R83, R61, 0x7632, R83 ;  /* 0x000076323d537816 */ /* 0x000fe40000000053 */
[----:B------:R-:W-:Y:S01]  /*1ac0*/  SHF.L.U32 R76, R75, 0x10, RZ ;  /* 0x000000104b4c7819 */ /* 0x000fe200000006ff */
[----:B------:R-:W-:Y:S01]  /*1ad0*/  IMAD.U32 R75, R61, 0x10000, RZ ;  /* 0x000100003d4b7824 */ /* 0x000fe200078e00ff */
[----:B------:R-:W-:Y:S01]  /*1ae0*/  SHF.L.U32 R83, R83, 0x10, RZ ;  /* 0x0000001053537819 */ /* 0x000fe200000006ff */
[----:B------:R-:W2:Y:S02]  /*1af0*/  @P3 LDC R61, c[0x0][0x40c] ;  /* 0x00010300ff3d3b82 */ /* 0x000ea40000000800 */
[----:B0-----:R-:W-:Y:S01]  /*1b00*/  @P3 FFMA.FTZ R76, R91, R103, R76 ;  /* 0x000000675b4c3223 */ /* 0x001fe2000001004c */
[----:B---3--:R-:W-:Y:S01]  /*1b10*/  @P3 FFMA.FTZ R75, R110, R111, R75 ;  /* 0x0000006f6e4b3223 */ /* 0x008fe2000001004b */
[----:B-1----:R-:W-:Y:S01]  /*1b20*/  @P3 FFMA.FTZ R83, R92, R112, R83 ;  /* 0x000000705c533223 */ /* 0x002fe20000010053 */
[----:B------:R-:W-:Y:S01]  /*1b30*/  PRMT R92, R62, 0x7632, R92 ;  /* 0x000076323e5c7816 */ /* 0x000fe2000000005c */
[----:B------:R-:W-:Y:S01]  /*1b40*/  @P3 IMAD.U32 R112, R26, 0x10000, RZ ;  /* 0x000100001a703824 */ /* 0x000fe200078e00ff */
[----:B------:R-:W-:Y:S01]  /*1b50*/  SHF.L.U32 R91, R62, 0x10, RZ ;  /* 0x000000103e5b7819 */ /* 0x000fe200000006ff */
[----:B------:R-:W0:Y:S01]  /*1b60*/  @P3 LDC R110, c[0x0][0x40c] ;  /* 0x00010300ff6e3b82 */ /* 0x000e220000000800 */
[----:B------:R-:W-:-:S02]  /*1b70*/  @P3 PRMT R103, R26, 0x7632, R103 ;  /* 0x000076321a673816 */ /* 0x000fc40000000067 */
[----:B------:R-:W-:Y:S01]  /*1b80*/  SHF.L.U32 R92, R92, 0x10, RZ ;  /* 0x000000105c5c7819 */ /* 0x000fe200000006ff */
[----:B----4-:R-:W-:Y:S01]  /*1b90*/  @P3 FFMA.FTZ R91, R112, R102, R91 ;  /* 0x00000066705b3223 */ /* 0x010fe2000001005b */
[----:B------:R-:W-:Y:S01]  /*1ba0*/  SHF.L.U32 R111, R60, 0x10, RZ ;  /* 0x000000103c6f7819 */ /* 0x000fe200000006ff */
[----:B------:R-:W-:Y:S01]  /*1bb0*/  @P3 IMAD.U32 R103, R103, 0x10000, RZ ;  /* 0x0001000067673824 */ /* 0x000fe200078e00ff */
[C---:B------:R-:W-:Y:S01]  /*1bc0*/  SHF.L.U32 R102, R63.reuse, 0x10, RZ ;  /* 0x000000103f667819 */ /* 0x040fe200000006ff */
[----:B------:R-:W1:Y:S01]  /*1bd0*/  @P3 LDC R62, c[0x0][0x40c] ;  /* 0x00010300ff3e3b82 */ /* 0x000e620000000800 */
[----:B------:R-:W-:Y:S01]  /*1be0*/  PRMT R63, R63, 0x7632, R63 ;  /* 0x000076323f3f7816 */ /* 0x000fe2000000003f */
[----:B------:R-:W-:Y:S01]  /*1bf0*/  @P3 FFMA.FTZ R92, R103, R101, R92 ;  /* 0x00000065675c3223 */ /* 0x000fe2000001005c */
[----:B------:R-:W-:Y:S02]  /*1c00*/  @P3 PRMT R60, R27, 0x7632, R60 ;  /* 0x000076321b3c3816 */ /* 0x000fe4000000003c */
[----:B------:R-:W-:-:S02]  /*1c10*/  @P3 SHF.L.U32 R112, R24, 0x10, RZ ;  /* 0x0000001018703819 */ /* 0x000fc400000006ff */
[----:B------:R-:W-:Y:S01]  /*1c20*/  SHF.L.U32 R103, R63, 0x10, RZ ;  /* 0x000000103f677819 */ /* 0x000fe200000006ff */
[----:B------:R-:W-:Y:S01]  /*1c30*/  @P3 IMAD.U32 R60, R60, 0x10000, RZ ;  /* 0x000100003c3c3824 */ /* 0x000fe200078e00ff */
[----:B------:R-:W-:Y:S01]  /*1c40*/  @!P3 MOV R101, R111 ;  /* 0x0000006f0065b202 */ /* 0x000fe20000000f00 */
[----:B--2---:R-:W-:Y:S01]  /*1c50*/  @P3 FFMA.FTZ R102, R113, R61, R102 ;  /* 0x0000003d71663223 */ /* 0x004fe20000010066 */
[----:B------:R-:W-:-:S04]  /*1c60*/  F2FP.BF16.F32.PACK_AB R61, RZ, R75 ;  /* 0x0000004bff3d723e */ /* 0x000fc800000010ff */
[----:B------:R-:W-:Y:S01]  /*1c70*/  F2FP.BF16.F32.PACK_AB R113, RZ, R102 ;  /* 0x00000066ff71723e */ /* 0x000fe200000010ff */
[----:B0-----:R-:W-:Y:S01]  /*1c80*/  @P3 FFMA.FTZ R101, R112, R110, R111 ;  /* 0x0000006e70653223 */ /* 0x001fe2000001006f */
[----:B------:R-:W-:Y:S02]  /*1c90*/  F2FP.BF16.F32.PACK_AB R110, RZ, R76 ;  /* 0x0000004cff6e723e */ /* 0x000fe400000010ff */
[----:B------:R-:W-:Y:S02]  /*1ca0*/  F2FP.BF16.F32.PACK_AB R111, RZ, R91 ;  /* 0x0000005bff6f723e */ /* 0x000fe400000010ff */
[----:B------:R-:W-:Y:S01]  /*1cb0*/  F2FP.BF16.F32.PACK_AB R112, RZ, R92 ;  /* 0x0000005cff70723e */ /* 0x000fe200000010ff */
[----:B-1----:R-:W-:Y:S01]  /*1cc0*/  @P3 FFMA.FTZ R103, R60, R62, R103 ;  /* 0x0000003e3c673223 */ /* 0x002fe20000010067 */
[----:B------:R-:W-:Y:S02]  /*1cd0*/  F2FP.BF16.F32.PACK_AB R62, RZ, R83 ;  /* 0x00000053ff3e723e */ /* 0x000fe400000010ff */
[----:B------:R-:W-:-:S02]  /*1ce0*/  F2FP.BF16.F32.PACK_AB R60, RZ, R101 ;  /* 0x00000065ff3c723e */ /* 0x000fc400000010ff */
[----:B------:R-:W-:Y:S02]  /*1cf0*/  F2FP.BF16.F32.PACK_AB R63, RZ, R103 ;  /* 0x00000067ff3f723e */ /* 0x000fe400000010ff */
[----:B------:R-:W-:Y:S02]  /*1d00*/  PRMT R61, R61, 0x5410, R62 ;  /* 0x000054103d3d7816 */ /* 0x000fe4000000003e */
[----:B------:R-:W-:Y:S02]  /*1d10*/  PRMT R62, R111, 0x5410, R112 ;  /* 0x000054106f3e7816 */ /* 0x000fe40000000070 */
[----:B------:R-:W-:Y:S02]  /*1d20*/  PRMT R60, R60, 0x5410, R110 ;  /* 0x000054103c3c7816 */ /* 0x000fe4000000006e */
[----:B------:R-:W-:Y:S01]  /*1d30*/  PRMT R63, R113, 0x5410, R63 ;  /* 0x00005410713f7816 */ /* 0x000fe2000000003f */
[----:B------:R-:W-:Y:S06]  /*1d40*/  BRA `(.L_x_70) ;  /* 0x0000000000bc7947 */ /* 0x000fec0003800000 */
.L_x_69:
[----:B------:R-:W2:Y:S01]  /*1d50*/  @UP2 LDCU UR4, c[0x0][0x40c] ;  /* 0x00008180ff0427ac */ /* 0x000ea20008000800 */
[----:B01---5:R-:W-:Y:S02]  /*1d60*/  @P4 IMAD.U32 R60, R24, 0x10000, RZ ;  /* 0x00010000183c4824 */ /* 0x023fe400078e00ff */
[----:B------:R-:W-:Y:S01]  /*1d70*/  HFMA2 R101, -RZ, RZ, 0, 0 ;  /* 0x00000000ff657431 */ /* 0x000fe200000001ff */
[----:B------:R-:W-:Y:S01]  /*1d80*/  @P4 SHF.L.U32 R61, R25, 0x10, RZ ;  /* 0x00000010193d4819 */ /* 0x000fe200000006ff */
[----:B------:R-:W0:Y:S01]  /*1d90*/  @UP2 LDCU UR7, c[0x0][0x40c] ;  /* 0x00008180ff0727ac */ /* 0x000e220008000800 */
[----:B------:R-:W-:Y:S01]  /*1da0*/  @P4 SHF.L.U32 R62, R26, 0x10, RZ ;  /* 0x000000101a3e4819 */ /* 0x000fe200000006ff */
[----:B------:R-:W-:Y:S01]  /*1db0*/  IMAD.MOV.U32 R91, RZ, RZ, RZ ;  /* 0x000000ffff5b7224 */ /* 0x000fe200078e00ff */
[----:B------:R-:W-:Y:S01]  /*1dc0*/  MOV R75, RZ ;  /* 0x000000ff004b7202 */ /* 0x000fe20000000f00 */
[----:B------:R-:W1:Y:S01]  /*1dd0*/  @UP2 LDCU UR24, c[0x0][0x40c] ;  /* 0x00008180ff1827ac */ /* 0x000e620008000800 */
[C---:B------:R-:W-:Y:S01]  /*1de0*/  @P4 PRMT R63, R27.reuse, 0x7632, R63 ;  /* 0x000076321b3f4816 */ /* 0x040fe2000000003f */
[----:B------:R-:W-:Y:S01]  /*1df0*/  HFMA2 R76, -RZ, RZ, 0, 0 ;  /* 0x00000000ff4c7431 */ /* 0x000fe200000001ff */
[----:B------:R-:W-:Y:S01]  /*1e00*/  @P4 SHF.L.U32 R110, R27, 0x10, RZ ;  /* 0x000000101b6e4819 */ /* 0x000fe200000006ff */
[----:B------:R-:W3:Y:S01]  /*1e10*/  @UP2 LDCU UR5, c[0x0][0x40c] ;  /* 0x00008180ff0527ac */ /* 0x000ee20008000800 */
[----:B------:R-:W-:Y:S01]  /*1e20*/  IMAD.MOV.U32 R83, RZ, RZ, RZ ;  /* 0x000000ffff537224 */ /* 0x000fe200078e00ff */
[----:B------:R-:W-:Y:S01]  /*1e30*/  CS2R R102, SRZ ;  /* 0x0000000000667805 */ /* 0x000fe2000001ff00 */
[----:B------:R-:W-:Y:S01]  /*1e40*/  @P4 IMAD.U32 R63, R63, 0x10000, RZ ;  /* 0x000100003f3f4824 */ /* 0x000fe200078e00ff */
[----:B------:R-:W4:Y:S01]  /*1e50*/  @UP2 LDCU UR23, c[0x0][0x40c] ;  /* 0x00008180ff1727ac */ /* 0x000f220008000800 */
[----:B------:R-:W-:Y:S01]  /*1e60*/  MOV R92, RZ ;  /* 0x000000ff005c7202 */ /* 0x000fe20000000f00 */
[----:B--2---:R-:W-:Y:S01]  /*1e70*/  @P4 FMUL.FTZ R101, R60, UR4 ;  /* 0x000000043c654c20 */ /* 0x004fe20008410000 */
[----:B------:R-:W-:Y:S01]  /*1e80*/  @P4 PRMT R60, R24, 0x7632, R60 ;  /* 0x00007632183c4816 */ /* 0x000fe2000000003c */
[----:B------:R-:W2:Y:S01]  /*1e90*/  @UP2 LDCU UR25, c[0x0][0x40c] ;  /* 0x00008180ff1927ac */ /* 0x000ea20008000800 */
[----:B0-----:R-:W-:Y:S01]  /*1ea0*/  @P4 FMUL.FTZ R75, R61, UR7 ;  /* 0x000000073d4b4c20 */ /* 0x001fe20008410000 */
[----:B------:R-:W-:Y:S01]  /*1eb0*/  @P4 PRMT R61, R25, 0x7632, R61 ;  /* 0x00007632193d4816 */ /* 0x000fe2000000003d */
[----:B------:R-:W0:Y:S01]  /*1ec0*/  @UP2 LDCU UR26, c[0x0][0x40c] ;  /* 0x00008180ff1a27ac */ /* 0x000e220008000800 */
[----:B------:R-:W-:-:S02]  /*1ed0*/  @P4 IMAD.U32 R60, R60, 0x10000, RZ ;  /* 0x000100003c3c4824 */ /* 0x000fc400078e00ff */
[----:B-1----:R-:W-:Y:S01]  /*1ee0*/  @P4 FMUL.FTZ R91, R62, UR24 ;  /* 0x000000183e5b4c20 */ /* 0x002fe20008410000 */
[----:B------:R-:W-:Y:S01]  /*1ef0*/  @P4 PRMT R62, R26, 0x7632, R62 ;  /* 0x000076321a3e4816 */ /* 0x000fe2000000003e */
[----:B------:R-:W1:Y:S01]  /*1f00*/  @UP2 LDCU UR4, c[0x0][0x40c] ;  /* 0x00008180ff0427ac */ /* 0x000e620008000800 */
[----:B------:R-:W-:Y:S01]  /*1f10*/  @P4 SHF.L.U32 R61, R61, 0x10, RZ ;  /* 0x000000103d3d4819 */ /* 0x000fe200000006ff */
[----:B---3--:R-:W-:Y:S01]  /*1f20*/  @P4 FMUL.FTZ R76, R60, UR5 ;  /* 0x000000053c4c4c20 */ /* 0x008fe20008410000 */
[----:B------:R-:W-:Y:S02]  /*1f30*/  @P4 SHF.L.U32 R62, R62, 0x10, RZ ;  /* 0x000000103e3e4819 */ /* 0x000fe400000006ff */
[----:B------:R-:W-:Y:S01]  /*1f40*/  F2FP.BF16.F32.PACK_AB R60, RZ, R101 ;  /* 0x00000065ff3c723e */ /* 0x000fe200000010ff */
[----:B----4-:R-:W-:Y:S01]  /*1f50*/  @P4 FMUL.FTZ R83, R61, UR23 ;  /* 0x000000173d534c20 */ /* 0x010fe20008410000 */
[----:B------:R-:W-:Y:S02]  /*1f60*/  F2FP.BF16.F32.PACK_AB R61, RZ, R76 ;  /* 0x0000004cff3d723e */ /* 0x000fe400000010ff */
[----:B------:R-:W-:Y:S01]  /*1f70*/  F2FP.BF16.F32.PACK_AB R111, RZ, R91 ;  /* 0x0000005bff6f723e */ /* 0x000fe200000010ff */
[----:B--2---:R-:W-:Y:S01]  /*1f80*/  @P4 FMUL.FTZ R92, R62, UR25 ;  /* 0x000000193e5c4c20 */ /* 0x004fe20008410000 */
[----:B------:R-:W-:-:S02]  /*1f90*/  F2FP.BF16.F32.PACK_AB R62, RZ, R75 ;  /* 0x0000004bff3e723e */ /* 0x000fc400000010ff */
[----:B------:R-:W-:Y:S01]  /*1fa0*/  PRMT R60, R60, 0x5410, R61 ;  /* 0x000054103c3c7816 */ /* 0x000fe2000000003d */
[----:B0-----:R-:W-:Y:S01]  /*1fb0*/  @P4 FMUL.FTZ R102, R110, UR26 ;  /* 0x0000001a6e664c20 */ /* 0x001fe20008410000 */
[----:B------:R-:W-:Y:S02]  /*1fc0*/  F2FP.BF16.F32.PACK_AB R110, RZ, R83 ;  /* 0x00000053ff6e723e */ /* 0x000fe400000010ff */
[----:B------:R-:W-:Y:S01]  /*1fd0*/  F2FP.BF16.F32.PACK_AB R112, RZ, R92 ;  /* 0x0000005cff70723e */ /* 0x000fe200000010ff */
[----:B-1----:R-:W-:Y:S01]  /*1fe0*/  @P4 FMUL.FTZ R103, R63, UR4 ;  /* 0x000000043f674c20 */ /* 0x002fe20008410000 */
[----:B------:R-:W-:Y:S02]  /*1ff0*/  F2FP.BF16.F32.PACK_AB R63, RZ, R102 ;  /* 0x00000066ff3f723e */ /* 0x000fe400000010ff */
[----:B------:R-:W-:Y:S02]  /*2000*/  PRMT R61, R62, 0x5410, R110 ;  /* 0x000054103e3d7816 */ /* 0x000fe4000000006e */
[----:B------:R-:W-:-:S02]  /*2010*/  F2FP.BF16.F32.PACK_AB R113, RZ, R103 ;  /* 0x00000067ff71723e */ /* 0x000fc400000010ff */
[----:B------:R-:W-:Y:S02]  /*2020*/  PRMT R62, R111, 0x5410, R112 ;  /* 0x000054106f3e7816 */ /* 0x000fe40000000070 */
[----:B------:R-:W-:-:S07]  /*2030*/  PRMT R63, R63, 0x5410, R113 ;  /* 0x000054103f3f7816 */ /* 0x000fce0000000071 */
.L_x_70:
[----:B------:R-:W0:Y:S01]  /*2040*/  LDC.64 R110, c[0x0][0x3a8] ;  /* 0x0000ea00ff6e7b82 */ /* 0x000e220000000a00 */
[----:B------:R-:W-:Y:S01]  /*2050*/  IADD3 R109, PT, PT, R109, 0x80, RZ ;  /* 0x000000806d6d7810 */ /* 0x000fe20007ffe0ff */
[C---:B0-----:R-:W-:Y:S01]  /*2060*/  IMAD.WIDE.U32 R110, R108.reuse, 0x10, R110 ;  /* 0x000000106c6e7825 */ /* 0x041fe200078e006e */
[----:B------:R-:W-:-:S04]  /*2070*/  IADD3 R108, PT, PT, R108, 0x80, RZ ;  /* 0x000000806c6c7810 */ /* 0x000fc80007ffe0ff */
[----:B------:R2:W-:Y:S03]  /*2080*/  STG.E.128 desc[UR12][R110.64], R60 ;  /* 0x0000003c6e007986 */ /* 0x0005e6000c101d0c */
.L_x_67:
[----:B------:R-:W-:Y:S05]  /*2090*/  BSYNC.RECONVERGENT B0 ;  /* 0x0000000000007941 */ /* 0x000fea0003800200 */
.L_x_66:
[----:B------:R-:W-:Y:S01]  /*20a0*/  ISETP.GE.U32.AND P3, PT, R74, 0x200, PT ;  /* 0x000002004a00780c */ /* 0x000fe20003f66070 */
[----:B------:R-:W-:-:S12]  /*20b0*/  BSSY.RECONVERGENT B0, `(.L_x_71) ;  /* 0x0000075000007945 */ /* 0x000fd80003800200 */
[----:B------:R-:W-:Y:S05]  /*20c0*/  @!P3 BRA `(.L_x_72) ;  /* 0x0000000400ccb947 */ /* 0x000fea0003800000 */
[----:B------:R-:W-:-:S04]  /*20d0*/  UISETP.NE.U32.AND UP0, UPT, UR14, URZ, UPT ;  /* 0x000000ff0e00728c */ /* 0x000fc8000bf05070 */
[----:B------:R-:W-:Y:S01]  /*20e0*/  UISETP.NE.AND.EX UP0, UPT, UR15, URZ, UPT, UP0 ;  /* 0x000000ff0f00728c */ /* 0x000fe2000bf05300 */
[----:B------:R-:W-:Y:S10]  /*20f0*/  BRA.U !UP2, `(.L_x_73) ;  /* 0x000000010a0c7547 */ /* 0x000ff4000b800000 */
[----:B------:R-:W3:Y:S02]  /*2100*/  LDC.64 R24, c[0x0][0x390] ;  /* 0x0000e400ff187b82 */ /* 0x000ee40000000a00 */
[----:B---3--:R-:W-:-:S06]  /*2110*/  IMAD.WIDE.U32 R24, R109, 0x10, R24 ;  /* 0x000000106d187825 */ /* 0x008fcc00078e0018 */
[----:B------:R-:W5:Y:S02]  /*2120*/  LDG.E.128 R24, desc[UR12][R24.64] ;  /* 0x0000000c18187981 */ /* 0x000f64000c1e1d00 */
.L_x_73:
[----:B------:R-:W-:Y:S05]  /*2130*/  BRA.U !UP0, `(.L_x_74) ;  /* 0x0000000108ec7547 */ /* 0x000fea000b800000 */
[----:B012---:R-:W0:Y:S02]  /*2140*/  LDC.64 R60, c[0x0][0x3a0] ;  /* 0x0000e800ff3c7b82 */ /* 0x007e240000000a00 */
[----:B0-----:R-:W-:-:S06]  /*2150*/  IMAD.WIDE.U32 R60, R108, 0x10, R60 ;  /* 0x000000106c3c7825 */ /* 0x001fcc00078e003c */
[----:B------:R-:W2:Y:S01]  /*2160*/  LDG.E.128 R60, desc[UR12][R60.64] ;  /* 0x0000000c3c3c7981 */ /* 0x000ea2000c1e1d00 */
[----:B------:R-:W-:-:S13]  /*2170*/  ISETP.LT.AND P4, PT, RZ, UR21, PT ;  /* 0x00000015ff007c0c */ /* 0x000fda000bf81270 */
[----:B------:R-:W0:Y:S01]  /*2180*/  @P4 LDC R109, c[0x0][0x40c] ;  /* 0x00010300ff6d4b82 */ /* 0x000e220000000800 */
[C---:B-----5:R-:W-:Y:S01]  /*2190*/  @P4 PRMT R85, R24.reuse, 0x7632, R85 ;  /* 0x0000763218554816 */ /* 0x060fe20000000055 */
[C---:B------:R-:W-:Y:S01]  /*21a0*/  @P4 IMAD.U32 R110, R25.reuse, 0x10000, RZ ;  /* 0x00010000196e4824 */ /* 0x040fe200078e00ff */
[----:B------:R-:W-:Y:S02]  /*21b0*/  @P4 PRMT R94, R25, 0x7632, R94 ;  /* 0x00007632195e4816 */ /* 0x000fe4000000005e */
[----:B------:R-:W-:Y:S02]  /*21c0*/  @P4 SHF.L.U32 R93, R85, 0x10, RZ ;  /* 0x00000010555d4819 */ /* 0x000fe400000006ff */
[----:B------:R-:W-:Y:S01]  /*21d0*/  @P4 SHF.L.U32 R112, R24, 0x10, RZ ;  /* 0x0000001018704819 */ /* 0x000fe200000006ff */
[----:B------:R-:W1:Y:S08]  /*21e0*/  @P4 LDC R111, c[0x0][0x40c] ;  /* 0x00010300ff6f4b82 */ /* 0x000e700000000800 */
[----:B------:R-:W3:Y:S08]  /*21f0*/  @P4 LDC R106, c[0x0][0x40c] ;  /* 0x00010300ff6a4b82 */ /* 0x000ef00000000800 */
[----:B------:R-:W4:Y:S08]  /*2200*/  @P4 LDC R105, c[0x0][0x40c] ;  /* 0x00010300ff694b82 */ /* 0x000f300000000800 */
[----:B------:R-:W4:Y:S01]  /*2210*/  @P4 LDC R104, c[0x0][0x40c] ;  /* 0x00010300ff684b82 */ /* 0x000f220000000800 */
[C---:B--2---:R-:W-:Y:S01]  /*2220*/  PRMT R86, R61.reuse, 0x7632, R86 ;  /* 0x000076323d567816 */ /* 0x044fe20000000056 */
[----:B------:R-:W-:Y:S01]  /*2230*/  IMAD.U32 R85, R61, 0x10000, RZ ;  /* 0x000100003d557824 */ /* 0x000fe200078e00ff */
[----:B------:R-:W-:-:S02]  /*2240*/  @P4 SHF.L.U32 R61, R94, 0x10, RZ ;  /* 0x000000105e3d4819 */ /* 0x000fc400000006ff */
[----:B------:R-:W-:Y:S01]  /*2250*/  SHF.L.U32 R86, R86, 0x10, RZ ;  /* 0x0000001056567819 */ /* 0x000fe200000006ff */
[----:B0-----:R-:W-:Y:S01]  /*2260*/  @P4 FFMA.FTZ R85, R110, R109, R85 ;  /* 0x0000006d6e554223 */ /* 0x001fe20000010055 */
[----:B------:R-:W-:Y:S01]  /*2270*/  PRMT R84, R60, 0x7632, R84 ;  /* 0x000076323c547816 */ /* 0x000fe20000000054 */
[----:B------:R-:W0:Y:S01]  /*2280*/  @P4 LDC R110, c[0x0][0x40c] ;  /* 0x00010300ff6e4b82 */ /* 0x000e220000000800 */
[----:B------:R-:W-:Y:S01]  /*2290*/  PRMT R94, R62, 0x7632, R94 ;  /* 0x000076323e5e7816 */ /* 0x000fe2000000005e */
[----:B-1----:R-:W-:Y:S01]  /*22a0*/  @P4 FFMA.FTZ R86, R61, R111, R86 ;  /* 0x0000006f3d564223 */ /* 0x002fe20000010056 */
[----:B------:R-:W-:Y:S02]  /*22b0*/  SHF.L.U32 R84, R84, 0x10, RZ ;  /* 0x0000001054547819 */ /* 0x000fe400000006ff */
[----:B------:R-:W-:Y:S02]  /*22c0*/  SHF.L.U32 R111, R60, 0x10, RZ ;  /* 0x000000103c6f7819 */ /* 0x000fe400000006ff */
[----:B------:R-:W-:Y:S01]  /*22d0*/  SHF.L.U32 R94, R94, 0x10, RZ ;  /* 0x000000105e5e7819 */ /* 0x000fe200000006ff */
[----:B------:R-:W1:Y:S01]  /*22e0*/  @P4 LDC R61, c[0x0][0x40c] ;  /* 0x00010300ff3d4b82 */ /* 0x000e620000000800 */
[----:B---3--:R-:W-:Y:S01]  /*22f0*/  @P4 FFMA.FTZ R84, R93, R106, R84 ;  /* 0x0000006a5d544223 */ /* 0x008fe20000010054 */
[----:B------:R-:W-:Y:S01]  /*2300*/  IMAD.U32 R93, R62, 0x10000, RZ ;  /* 0x000100003e5d7824 */ /* 0x000fe200078e00ff */
[----:B------:R-:W-:-:S02]  /*2310*/  @P4 SHF.L.U32 R62, R26, 0x10, RZ ;  /* 0x000000101a3e4819 */ /* 0x000fc400000006ff */
[----:B------:R-:W-:Y:S02]  /*2320*/  @P4 PRMT R106, R26, 0x7632, R106 ;  /* 0x000076321a6a4816 */ /* 0x000fe4000000006a */
[C---:B------:R-:W-:Y:S01]  /*2330*/  SHF.L.U32 R60, R63.reuse, 0x10, RZ ;  /* 0x000000103f3c7819 */ /* 0x040fe200000006ff */
[----:B------:R-:W2:Y:S01]  /*2340*/  @P4 LDC R109, c[0x0][0x40c] ;  /* 0x00010300ff6d4b82 */ /* 0x000ea20000000800 */
[----:B----4-:R-:W-:Y:S01]  /*2350*/  @P4 FFMA.FTZ R93, R62, R105, R93 ;  /* 0x000000693e5d4223 */ /* 0x010fe2000001005d */
[----:B------:R-:W-:Y:S01]  /*2360*/  @P4 IMAD.U32 R113, R106, 0x10000, RZ ;  /* 0x000100006a714824 */ /* 0x000fe200078e00ff */
[----:B------:R-:W-:Y:S02]  /*2370*/  PRMT R63, R63, 0x7632, R63 ;  /* 0x000076323f3f7816 */ /* 0x000fe4000000003f */
[----:B------:R-:W-:Y:S01]  /*2380*/  @P4 PRMT R62, R27, 0x7632, R62 ;  /* 0x000076321b3e4816 */ /* 0x000fe2000000003e */
[----:B------:R-:W-:Y:S01]  /*2390*/  @P4 FFMA.FTZ R94, R113, R104, R94 ;  /* 0x00000068715e4223 */ /* 0x000fe2000001005e */
[----:B------:R-:W-:Y:S01]  /*23a0*/  SHF.L.U32 R106, R63, 0x10, RZ ;  /* 0x000000103f6a7819 */ /* 0x000fe200000006ff */
[----:B------:R-:W-:Y:S01]  /*23b0*/  @P4 IMAD.U32 R113, R27, 0x10000, RZ ;  /* 0x000100001b714824 */ /* 0x000fe200078e00ff */
[----:B------:R-:W-:Y:S01]  /*23c0*/  @!P4 MOV R105, R60 ;  /* 0x0000003c0069c202 */ /* 0x000fe20000000f00 */
[----:B------:R-:W-:Y:S01]  /*23d0*/  @P4 IMAD.U32 R63, R62, 0x10000, RZ ;  /* 0x000100003e3f4824 */ /* 0x000fe200078e00ff */
[----:B------:R-:W-:Y:S01]  /*23e0*/  @!P4 MOV R104, R111 ;  /* 0x0000006f0068c202 */ /* 0x000fe20000000f00 */
[----:B0-----:R-:W-:Y:S01]  /*23f0*/  @P4 FFMA.FTZ R104, R112, R110, R111 ;  /* 0x0000006e70684223 */ /* 0x001fe2000001006f */
[----:B------:R-:W-:-:S02]  /*2400*/  F2FP.BF16.F32.PACK_AB R62, RZ, R86 ;  /* 0x00000056ff3e723e */ /* 0x000fc400000010ff */
[----:B------:R-:W-:Y:S01]  /*2410*/  F2FP.BF16.F32.PACK_AB R110, RZ, R93 ;  /* 0x0000005dff6e723e */ /* 0x000fe200000010ff */
[----:B-1----:R-:W-:Y:S01]  /*2420*/  @P4 FFMA.FTZ R105, R113, R61, R60 ;  /* 0x0000003d71694223 */ /* 0x002fe2000001003c */
[----:B------:R-:W-:Y:S02]  /*2430*/  F2FP.BF16.F32.PACK_AB R61, RZ, R85 ;  /* 0x00000055ff3d723e */ /* 0x000fe400000010ff */
[----:B------:R-:W-:Y:S02]  /*2440*/  F2FP.BF16.F32.PACK_AB R111, RZ, R94 ;  /* 0x0000005eff6f723e */ /* 0x000fe400000010ff */
[----:B------:R-:W-:Y:S02]  /*2450*/  F2FP.BF16.F32.PACK_AB R112, RZ, R105 ;  /* 0x00000069ff70723e */ /* 0x000fe400000010ff */
[----:B------:R-:W-:Y:S01]  /*2460*/  F2FP.BF16.F32.PACK_AB R60, RZ, R104 ;  /* 0x00000068ff3c723e */ /* 0x000fe200000010ff */
[----:B--2---:R-:W-:Y:S01]  /*2470*/  @P4 FFMA.FTZ R106, R63, R109, R106 ;  /* 0x0000006d3f6a4223 */ /* 0x004fe2000001006a */
[----:B------:R-:W-:-:S02]  /*2480*/  F2FP.BF16.F32.PACK_AB R109, RZ, R84 ;  /* 0x00000054ff6d723e */ /* 0x000fc400000010ff */
[----:B------:R-:W-:Y:S02]  /*2490*/  PRMT R61, R61, 0x5410, R62 ;  /* 0x000054103d3d7816 */ /* 0x000fe4000000003e */
[----:B------:R-:W-:Y:S02]  /*24a0*/  F2FP.BF16.F32.PACK_AB R63, RZ, R106 ;  /* 0x0000006aff3f723e */ /* 0x000fe400000010ff */
[----:B------:R-:W-:Y:S02]  /*24b0*/  PRMT R62, R110, 0x5410, R111 ;  /* 0x000054106e3e7816 */ /* 0x000fe4000000006f */
[----:B------:R-:W-:Y:S02]  /*24c0*/  PRMT R60, R60, 0x5410, R109 ;  /* 0x000054103c3c7816 */ /* 0x000fe4000000006d */
[----:B------:R-:W-:Y:S01]  /*24d0*/  PRMT R63, R112, 0x5410, R63 ;  /* 0x00005410703f7816 */ /* 0x000fe2000000003f */
[----:B------:R-:W-:Y:S06]  /*24e0*/  BRA `(.L_x_75) ;  /* 0x0000000000b87947 */ /* 0x000fec0003800000 */
.L_x_74:
[----:B------:R-:W3:Y:S01]  /*24f0*/  @UP2 LDCU UR4, c[0x0][0x40c] ;  /* 0x00008180ff0427ac */ /* 0x000ee20008000800 */
[----:B012--5:R-:W-:Y:S01]  /*2500*/  @P4 IMAD.U32 R60, R24, 0x10000, RZ ;  /* 0x00010000183c4824 */ /* 0x027fe200078e00ff */
[----:B------:R-:W-:Y:S02]  /*2510*/  CS2R R104, SRZ ;  /* 0x0000000000687805 */ /* 0x000fe4000001ff00 */
[----:B------:R-:W-:Y:S01]  /*2520*/  @P4 SHF.L.U32 R61, R25, 0x10, RZ ;  /* 0x00000010193d4819 */ /* 0x000fe200000006ff */
[----:B------:R-:W0:Y:S01]  /*2530*/  @UP2 LDCU UR7, c[0x0][0x40c] ;  /* 0x00008180ff0727ac */ /* 0x000e220008000800 */
[----:B------:R-:W-:Y:S01]  /*2540*/  @P4 IMAD.U32 R62, R26, 0x10000, RZ ;  /* 0x000100001a3e4824 */ /* 0x000fe200078e00ff */
[----:B------:R-:W-:Y:S01]  /*2550*/  CS2R R84, SRZ ;  /* 0x0000000000547805 */ /* 0x000fe2000001ff00 */
[----:B------:R-:W-:Y:S01]  /*2560*/  HFMA2 R93, -RZ, RZ, 0, 0 ;  /* 0x00000000ff5d7431 */ /* 0x000fe200000001ff */
[----:B------:R-:W1:Y:S01]  /*2570*/  @UP2 LDCU UR24, c[0x0][0x40c] ;  /* 0x00008180ff1827ac */ /* 0x000e620008000800 */
[C---:B------:R-:W-:Y:S01]  /*2580*/  @P4 PRMT R63, R27.reuse, 0x7632, R63 ;  /* 0x000076321b3f4816 */ /* 0x040fe2000000003f */
[----:B------:R-:W-:Y:S01]  /*2590*/  @P4 IMAD.U32 R109, R27, 0x10000, RZ ;  /* 0x000100001b6d4824 */ /* 0x000fe200078e00ff */
[----:B------:R-:W-:Y:S01]  /*25a0*/  MOV R86, RZ ;  /* 0x000000ff00567202 */ /* 0x000fe20000000f00 */
[----:B------:R-:W2:Y:S01]  /*25b0*/  @UP2 LDCU UR5, c[0x0][0x40c] ;  /* 0x00008180ff0527ac */ /* 0x000ea20008000800 */
[----:B------:R-:W-:Y:S01]  /*25c0*/  @P4 SHF.L.U32 R63, R63, 0x10, RZ ;  /* 0x000000103f3f4819 */ /* 0x000fe200000006ff */
[----:B------:R-:W-:Y:S01]  /*25d0*/  HFMA2 R94, -RZ, RZ, 0, 0 ;  /* 0x00000000ff5e7431 */ /* 0x000fe200000001ff */
[----:B------:R-:W-:Y:S01]  /*25e0*/  MOV R106, RZ ;  /* 0x000000ff006a7202 */ /* 0x000fe20000000f00 */
[----:B------:R-:W4:Y:S01]  /*25f0*/  @UP2 LDCU UR23, c[0x0][0x40c] ;  /* 0x00008180ff1727ac */ /* 0x000f220008000800 */
[----:B---3--:R-:W-:Y:S01]  /*2600*/  @P4 FMUL.FTZ R104, R60, UR4 ;  /* 0x000000043c684c20 */ /* 0x008fe20008410000 */
[----:B------:R-:W-:Y:S01]  /*2610*/  @P4 PRMT R60, R24, 0x7632, R60 ;  /* 0x00007632183c4816 */ /* 0x000fe2000000003c */
[----:B------:R-:W3:Y:S01]  /*2620*/  @UP2 LDCU UR25, c[0x0][0x40c] ;  /* 0x00008180ff1927ac */ /* 0x000ee20008000800 */
[----:B0-----:R-:W-:Y:S01]  /*2630*/  @P4 FMUL.FTZ R85, R61, UR7 ;  /* 0x000000073d554c20 */ /* 0x001fe20008410000 */
[----:B------:R-:W-:Y:S01]  /*2640*/  @P4 PRMT R61, R25, 0x7632, R61 ;  /* 0x00007632193d4816 */ /* 0x000fe2000000003d */
[----:B------:R-:W0:Y:S01]  /*2650*/  @UP2 LDCU UR26, c[0x0][0x40c] ;  /* 0x00008180ff1a27ac */ /* 0x000e220008000800 */
[----:B------:R-:W-:Y:S01]  /*2660*/  @P4 SHF.L.U32 R60, R60, 0x10, RZ ;  /* 0x000000103c3c4819 */ /* 0x000fe200000006ff */
[----:B-1----:R-:W-:Y:S01]  /*2670*/  @P4 FMUL.FTZ R93, R62, UR24 ;  /* 0x000000183e5d4c20 */ /* 0x002fe20008410000 */
[----:B------:R-:W-:Y:S01]  /*2680*/  @P4 PRMT R62, R26, 0x7632, R62 ;  /* 0x000076321a3e4816 */ /* 0x000fe2000000003e */
[----:B------:R-:W1:Y:S01]  /*2690*/  @UP2 LDCU UR4, c[0x0][0x40c] ;  /* 0x00008180ff0427ac */ /* 0x000e620008000800 */
[----:B------:R-:W-:-:S02]  /*26a0*/  @P4 IMAD.U32 R61, R61, 0x10000, RZ ;  /* 0x000100003d3d4824 */ /* 0x000fc400078e00ff */
[----:B--2---:R-:W-:Y:S01]  /*26b0*/  @P4 FMUL.FTZ R84, R60, UR5 ;  /* 0x000000053c544c20 */ /* 0x004fe20008410000 */
[----:B------:R-:W-:Y:S02]  /*26c0*/  @P4 SHF.L.U32 R62, R62, 0x10, RZ ;  /* 0x000000103e3e4819 */ /* 0x000fe400000006ff */
[----:B------:R-:W-:Y:S01]  /*26d0*/  F2FP.BF16.F32.PACK_AB R60, RZ, R104 ;  /* 0x00000068ff3c723e */ /* 0x000fe200000010ff */
[----:B----4-:R-:W-:Y:S01]  /*26e0*/  @P4 FMUL.FTZ R86, R61, UR23 ;  /* 0x000000173d564c20 */ /* 0x010fe20008410000 */
[----:B------:R-:W-:Y:S02]  /*26f0*/  F2FP.BF16.F32.PACK_AB R61, RZ, R84 ;  /* 0x00000054ff3d723e */ /* 0x000fe400000010ff */
[----:B------:R-:W-:Y:S01]  /*2700*/  F2FP.BF16.F32.PACK_AB R110, RZ, R93 ;  /* 0x0000005dff6e723e */ /* 0x000fe200000010ff */
[----:B---3--:R-:W-:Y:S01]  /*2710*/  @P4 FMUL.FTZ R94, R62, UR25 ;  /* 0x000000193e5e4c20 */ /* 0x008fe20008410000 */
[----:B------:R-:W-:Y:S02]  /*2720*/  F2FP.BF16.F32.PACK_AB R62, RZ, R85 ;  /* 0x00000055ff3e723e */ /* 0x000fe400000010ff */
[----:B------:R-:W-:Y:S01]  /*2730*/  PRMT R60, R60, 0x5410, R61 ;  /* 0x000054103c3c7816 */ /* 0x000fe2000000003d */
[----:B0-----:R-:W-:Y:S01]  /*2740*/  @P4 FMUL.FTZ R105, R109, UR26 ;  /* 0x0000001a6d694c20 */ /* 0x001fe20008410000 */
[----:B------:R-:W-:-:S02]  /*2750*/  F2FP.BF16.F32.PACK_AB R109, RZ, R86 ;  /* 0x00000056ff6d723e */ /* 0x000fc400000010ff */
[----:B------:R-:W-:Y:S01]  /*2760*/  F2FP.BF16.F32.PACK_AB R111, RZ, R94 ;  /* 0x0000005eff6f723e */ /* 0x000fe200000010ff */
[----:B-1----:R-:W-:Y:S01]  /*2770*/  @P4 FMUL.FTZ R106, R63, UR4 ;  /* 0x000000043f6a4c20 */ /* 0x002fe20008410000 */
[----:B------:R-:W-:Y:S02]  /*2780*/  F2FP.BF16.F32.PACK_AB R63, RZ, R105 ;  /* 0x00000069ff3f723e */ /* 0x000fe400000010ff */
[----:B------:R-:W-:Y:S02]  /*2790*/  PRMT R61, R62, 0x5410, R109 ;  /* 0x000054103e3d7816 */ /* 0x000fe4000000006d */
[----:B------:R-:W-:Y:S02]  /*27a0*/  F2FP.BF16.F32.PACK_AB R112, RZ, R106 ;  /* 0x0000006aff70723e */ /* 0x000fe400000010ff */
[----:B------:R-:W-:Y:S02]  /*27b0*/  PRMT R62, R110, 0x5410, R111 ;  /* 0x000054106e3e7816 */ /* 0x000fe4000000006f */
[----:B------:R-:W-:-:S07]  /*27c0*/  PRMT R63, R63, 0x5410, R112 ;  /* 0x000054103f3f7816 */ /* 0x000fce0000000070 */
.L_x_75:
[----:B------:R-:W0:Y:S02]  /*27d0*/  LDC.64 R110, c[0x0][0x3a8] ;  /* 0x0000ea00ff6e7b82 */ /* 0x000e240000000a00 */
[----:B0-----:R-:W-:-:S05]  /*27e0*/  IMAD.WIDE.U32 R110, R108, 0x10, R110 ;  /* 0x000000106c6e7825 */ /* 0x001fca00078e006e */
[----:B------:R3:W-:Y:S02]  /*27f0*/  STG.E.128 desc[UR12][R110.64], R60 ;  /* 0x0000003c6e007986 */ /* 0x0007e4000c101d0c */
.L_x_72:
[----:B------:R-:W-:Y:S05]  /*2800*/  BSYNC.RECONVERGENT B0 ;  /* 0x0000000000007941 */ /* 0x000fea0003800200 */
.L_x_71:
[----:B0123--:R-:W-:Y:S01]  /*2810*/  FADD.FTZ R61, RZ, R95 ;  /* 0x0000005fff3d7221 */ /* 0x00ffe20000010000 */
[C---:B------:R-:W-:Y:S01]  /*2820*/  ISETP.GT.U32.AND P6, PT, R74.reuse, 0xff, PT ;  /* 0x000000ff4a00780c */ /* 0x040fe20003fc4070 */
[----:B------:R-:W-:Y:S01]  /*2830*/  BSSY.RECONVERGENT B0, `(.L_x_76) ;  /* 0x0000084000007945 */ /* 0x000fe20003800200 */
[----:B------:R-:W-:Y:S01]  /*2840*/  ISETP.GT.U32.AND P5, PT, R74, 0x17f, PT ;  /* 0x0000017f4a00780c */ /* 0x000fe20003fa4070 */
[----:B------:R-:W-:Y:S01]  /*2850*/  FADD.FTZ R60, R82, R61 ;  /* 0x0000003d523c7221 */ /* 0x000fe20000010000 */
[----:B------:R-:W-:Y:S01]  /*2860*/  ISETP.GT.U32.AND P4, PT, R74, 0x1ff, PT ;  /* 0x000001ff4a00780c */ /* 0x000fe20003f84070 */
[----:B------:R-:W-:Y:S02]  /*2870*/  IMAD.MOV.U32 R112, RZ, RZ, RZ ;  /* 0x000000ffff707224 */ /* 0x000fe400078e00ff */
[----:B------:R-:W-:-:S04]  /*2880*/  FADD.FTZ R61, R81, R60 ;  /* 0x0000003c513d7221 */ /* 0x000fc80000010000 */
        /* <DEDUP_REMOVED lines=29> */
[----:B------:R-:W-:-:S05]  /*2a60*/  @P4 FADD.FTZ R61, R106, R63 ;  /* 0x0000003f6a3d4221 */ /* 0x000fca0000010000 */
        /* <DEDUP_REMOVED lines=47> */
[----:B------:R-:W-:Y:S02]  /*2d60*/  FADD.FTZ R62, R104, -R60 ;  /* 0x8000003c683e7221 */ /* 0x000fe40000010000 */
        /* <DEDUP_REMOVED lines=27> */
[----:B------:R-:W-:-:S05]  /*2f20*/  @P4 FFMA.FTZ R61, R63, R63, R62 ;  /* 0x0000003f3f3d4223 */ /* 0x000fca000001003e */
        /* <DEDUP_REMOVED lines=8> */
[----:B------:R-:W-:-:S04]  /*2fb0*/  LOP3.LUT P4, R62, R107, 0x1f, RZ, 0xc0, !PT ;  /* 0x0000001f6b3e7812 */ /* 0x000fc8000788c0ff */
[----:B------:R-:W0:Y:S01]  /*2fc0*/  SHFL.BFLY PT, R111, R110, 0x10, 0x1f ;  /* 0x0e001f006e6f7f89 */ /* 0x000e2200000e0000 */
[----:B------:R-:W-:Y:S01]  /*2fd0*/  ISETP.GT.U32.AND P5, PT, R62, 0x3, PT ;  /* 0x000000033e00780c */ /* 0x000fe20003fa4070 */
[----:B0-----:R-:W-:-:S07]  /*2fe0*/  FADD.FTZ R61, R110, R111 ;  /* 0x0000006f6e3d7221 */ /* 0x001fce0000010000 */
[----:B------:R-:W-:Y:S05]  /*2ff0*/  @P4 BRA `(.L_x_77) ;  /* 0x00000000001c4947 */ /* 0x000fea0003800000 */
[----:B------:R-:W0:Y:S01]  /*3000*/  S2UR UR5, SR_CgaCtaId ;  /* 0x00000000000579c3 */ /* 0x000e220000008800 */
[----:B------:R-:W-:Y:S01]  /*3010*/  UMOV UR4, 0x400 ;  /* 0x0000040000047882 */ /* 0x000fe20000000000 */
[----:B------:R-:W-:-:S04]  /*3020*/  SHF.R.U32.HI R62, RZ, 0x2, R107 ;  /* 0x00000002ff3e7819 */ /* 0x000fc8000001166b */
[----:B------:R-:W-:Y:S01]  /*3030*/  LOP3.LUT R62, R62, 0x18, RZ, 0xc0, !PT ;  /* 0x000000183e3e7812 */ /* 0x000fe200078ec0ff */
[----:B0-----:R-:W-:-:S04]  /*3040*/  ULEA UR4, UR5, UR4, 0x18 ;  /* 0x0000000405047291 */ /* 0x001fc8000f8ec0ff */
[----:B------:R-:W-:-:S09]  /*3050*/  @UP1 UIADD3 UR4, UPT, UPT, UR4, 0x20, URZ ;  /* 0x0000002004041890 */ /* 0x000fd2000fffe0ff */
[----:B------:R0:W-:Y:S03]  /*3060*/  STS.64 [R62+UR4], R60 ;  /* 0x0000003c3e007988 */ /* 0x0001e60008000a04 */
.L_x_77:
[----:B------:R-:W-:Y:S05]  /*3070*/  BSYNC.RECONVERGENT B0 ;  /* 0x0000000000007941 */ /* 0x000fea0003800200 */
.L_x_76:
        /* <DEDUP_REMOVED lines=12> */
.L_x_79:
[----:B------:R-:W-:Y:S05]  /*3140*/  BSYNC.RECONVERGENT B0 ;  /* 0x0000000000007941 */ /* 0x000fea0003800200 */
.L_x_78:
[----:B------:R-:W1:Y:S01]  /*3150*/  SHFL.DOWN PT, R63, R112, 0x2, 0x1f ;  /* 0x08401f00703f7f89 */ /* 0x000e6200000e0000 */
[----:B------:R-:W-:Y:S01]  /*3160*/  I2FP.F32.S32 R113, R112 ;  /* 0x0000007000717245 */ /* 0x000fe20000201400 */
[----:B------:R-:W-:Y:S01]  /*3170*/  UISETP.GE.AND UP0, UPT, UR6, 0x1, UPT ;  /* 0x000000010600788c */ /* 0x000fe2000bf06270 */
[----:B------:R-:W-:Y:S01]  /*3180*/  ISETP.NE.AND P4, PT, R107, RZ, PT ;  /* 0x000000ff6b00720c */ /* 0x000fe20003f85270 */
[----:B0-----:R-:W0:Y:S01]  /*3190*/  SHFL.DOWN PT, R109, R60, 0x2, 0x1f ;  /* 0x08401f003c6d7f89 */ /* 0x001e2200000e0000 */
[----:B------:R-:W-:-:S03]  /*31a0*/  ISETP.NE.AND P5, PT, RZ, UR19, PT ;  /* 0x00000013ff007c0c */ /* 0x000fc6000bfa5270 */
[----:B------:R-:W2:Y:S01]  /*31b0*/  SHFL.DOWN PT, R108, R61, 0x2, 0x1f ;  /* 0x08401f003d6c7f89 */ /* 0x000ea200000e0000 */
[----:B-1----:R-:W-:Y:S01]  /*31c0*/  IMAD.IADD R110, R63, 0x1, R112 ;  /* 0x000000013f6e7824 */ /* 0x002fe200078e0270 */
[----:B------:R-:W-:-:S04]  /*31d0*/  I2FP.F32.S32 R114, R63 ;  /* 0x0000003f00727245 */ /* 0x000fc80000201400 */
[----:B------:R-:W-:Y:S01]  /*31e0*/  I2FP.F32.S32 R62, R110 ;  /* 0x0000006e003e7245 */ /* 0x000fe20000201400 */
[----:B------:R-:W1:Y:S01]  /*31f0*/  SHFL.DOWN PT, R63, R110, 0x1, 0x1f ;  /* 0x08201f006e3f7f89 */ /* 0x000e6200000e0000 */
[C---:B0-----:R-:W-:Y:S01]  /*3200*/  FMUL.FTZ R116, R109.reuse, R114 ;  /* 0x000000726d747220 */ /* 0x041fe20000410000 */
[----:B------:R-:W-:Y:S01]  /*3210*/  FADD.FTZ R109, -R109, R60 ;  /* 0x0000003c6d6d7221 */ /* 0x000fe20000010100 */
[----:B------:R-:W0:Y:S01]  /*3220*/  MUFU.RCP R111, R62 ;  /* 0x0000003e006f7308 */ /* 0x000e220000001000 */
[----:B--2---:R-:W-:Y:S01]  /*3230*/  FADD.FTZ R108, R108, R61 ;  /* 0x0000003d6c6c7221 */ /* 0x004fe20000010000 */
[----:B------:R-:W-:Y:S01]  /*3240*/  FFMA.FTZ R116, R113, R60, R116 ;  /* 0x0000003c71747223 */ /* 0x000fe20000010074 */
[----:B------:R-:W-:-:S04]  /*3250*/  FMUL.FTZ R60, R109, R109 ;  /* 0x0000006d6d3c7220 */ /* 0x000fc80000410000 */
[----:B------:R-:W-:-:S04]  /*3260*/  FMUL.FTZ R60, R60, R113 ;  /* 0x000000713c3c7220 */ /* 0x000fc80000410000 */
[----:B------:R-:W-:Y:S01]  /*3270*/  FMUL.FTZ R60, R60, R114 ;  /* 0x000000723c3c7220 */ /* 0x000fe20000410000 */
[----:B0-----:R-:W-:-:S03]  /*3280*/  FMUL.FTZ R109, R111, R116 ;  /* 0x000000746f6d7220 */ /* 0x001fc60000410000 */
[----:B------:R-:W-:Y:S01]  /*3290*/  FFMA.FTZ R60, R111, R60, R108 ;  /* 0x0000003c6f3c7223 */ /* 0x000fe2000001006c */
[-C--:B-1----:R-:W-:Y:S01]  /*32a0*/  IADD3 R110, PT, PT, R110, R63.reuse, RZ ;  /* 0x0000003f6e6e7210 */ /* 0x082fe20007ffe0ff */
[----:B------:R-:W0:Y:S01]  /*32b0*/  SHFL.DOWN PT, R112, R109, 0x1, 0x1f ;  /* 0x08201f006d707f89 */ /* 0x000e2200000e0000 */
[----:B------:R-:W-:Y:S02]  /*32c0*/  I2FP.F32.S32 R108, R63 ;  /* 0x0000003f006c7245 */ /* 0x000fe40000201400 */
[----:B------:R-:W-:Y:S01]  /*32d0*/  I2FP.F32.S32 R110, R110 ;  /* 0x0000006e006e7245 */ /* 0x000fe20000201400 */
[----:B------:R-:W1:Y:S05]  /*32e0*/  SHFL.DOWN PT, R61, R60, 0x1, 0x1f ;  /* 0x08201f003c3d7f89 */ /* 0x000e6a00000e0000 */
[----:B------:R-:W2:Y:S01]  /*32f0*/  MUFU.RCP R110, R110 ;  /* 0x0000006e006e7308 */ /* 0x000ea20000001000 */
[----:B0-----:R-:W-:Y:S01]  /*3300*/  FADD.FTZ R63, R109, -R112 ;  /* 0x800000706d3f7221 */ /* 0x001fe20000010000 */
[----:B------:R-:W-:-:S02]  /*3310*/  FMUL.FTZ R111, R112, R108 ;  /* 0x0000006c706f7220 */ /* 0x000fc40000410000 */
[----:B------:R-:W0:Y:S01]  /*3320*/  LDC R112, c[0x0][0x448] ;  /* 0x00011200ff707b82 */ /* 0x000e220000000800 */
[----:B------:R-:W-:Y:S01]  /*3330*/  FMUL.FTZ R63, R63, R63 ;  /* 0x0000003f3f3f7220 */ /* 0x000fe20000410000 */
[----:B------:R-:W-:Y:S01]  /*3340*/  FFMA.FTZ R111, R62, R109, R111 ;  /* 0x0000006d3e6f7223 */ /* 0x000fe2000001006f */
[----:B-1----:R-:W-:Y:S02]  /*3350*/  FADD.FTZ R61, R60, R61 ;  /* 0x0000003d3c3d7221 */ /* 0x002fe40000010000 */
[----:B------:R-:W-:Y:S01]  /*3360*/  FMUL.FTZ R63, R62, R63 ;  /* 0x0000003f3e3f7220 */ /* 0x000fe20000410000 */
[----:B--2---:R-:W-:-:S03]  /*3370*/  FMUL.FTZ R111, R110, R111 ;  /* 0x0000006f6e6f7220 */ /* 0x004fc60000410000 */
[----:B------:R-:W-:-:S03]  /*3380*/  FMUL.FTZ R63, R63, R108 ;  /* 0x0000006c3f3f7220 */ /* 0x000fc60000410000 */
[----:B------:R-:W1:Y:S01]  /*3390*/  SHFL.IDX PT, R111, R111, RZ, 0x1f ;  /* 0x00001fff6f6f7589 */ /* 0x000e6200000e0000 */
[----:B------:R-:W-:Y:S02]  /*33a0*/  FFMA.FTZ R108, R110, R63, R61 ;  /* 0x0000003f6e6c7223 */ /* 0x000fe4000001003d */
[----:B------:R-:W2:Y:S03]  /*33b0*/  @!P4 LDC.64 R62, c[0x0][0x3c0] ;  /* 0x0000f000ff3ecb82 */ /* 0x000ea60000000a00 */
[----:B------:R-:W0:Y:S05]  /*33c0*/  SHFL.IDX PT, R113, R108, RZ, 0x1f ;  /* 0x00001fff6c717589 */ /* 0x000e2a00000e0000 */
[----:B------:R-:W3:Y:S01]  /*33d0*/  @!P4 LDC.64 R60, c[0x0][0x3c8] ;  /* 0x0000f200ff3ccb82 */ /* 0x000ee20000000a00 */
[----:B-1----:R-:W-:-:S05]  /*33e0*/  FMUL.FTZ R109, R111, R111 ;  /* 0x0000006f6f6d7220 */ /* 0x002fca0000410000 */
[----:B------:R-:W-:Y:S01]  /*33f0*/  FSEL R110, R109, RZ, P5 ;  /* 0x000000ff6d6e7208 */ /* 0x000fe20002800000 */
[----:B0-----:R-:W-:Y:S01]  /*3400*/  FFMA.FTZ R109, R113, UR20, R112 ;  /* 0x00000014716d7c23 */ /* 0x001fe20008010070 */
[----:B------:R-:W-:-:S03]  /*3410*/  IMAD.U32 R113, RZ, RZ, UR18 ;  /* 0x00000012ff717e24 */ /* 0x000fc6000f8e00ff */
[----:B------:R-:W-:Y:S01]  /*3420*/  FADD.FTZ R110, R109, R110 ;  /* 0x0000006e6d6e7221 */ /* 0x000fe20000010000 */
[----:B------:R-:W-:Y:S01]  /*3430*/  MOV R109, UR18 ;  /* 0x00000012006d7c02 */ /* 0x000fe20008000f00 */
[----:B---3--:R-:W-:-:S04]  /*3440*/  @!P4 IMAD.WIDE R60, R113, 0x4, R60 ;  /* 0x00000004713cc825 */ /* 0x008fc800078e023c */
[----:B------:R-:W0:Y:S01]  /*3450*/  MUFU.RSQ R110, R110 ;  /* 0x0000006e006e7308 */ /* 0x000e220000001400 */
[----:B--2---:R-:W-:-:S05]  /*3460*/  @!P4 IMAD.WIDE R62, R109, 0x4, R62 ;  /* 0x000000046d3ec825 */ /* 0x004fca00078e023e */
[----:B------:R1:W-:Y:S04]  /*3470*/  @!P4 STG.E desc[UR12][R62.64], R111 ;  /* 0x0000006f3e00c986 */ /* 0x0003e8000c10190c */
[----:B0-----:R1:W-:Y:S01]  /*3480*/  @!P4 STG.E desc[UR12][R60.64], R110 ;  /* 0x0000006e3c00c986 */ /* 0x0013e2000c10190c */
[----:B------:R-:W-:Y:S05]  /*3490*/  BRA.U !UP0, `(.L_x_80) ;  /* 0x0000000d08507547 */ /* 0x000fea000b800000 */
[----:B------:R-:W-:Y:S01]  /*34a0*/  UIADD3 UR4, UPT, UPT, UR6, -0x1, URZ ;  /* 0xffffffff06047890 */ /* 0x000fe2000fffe0ff */
[----:B-1----:R-:W-:Y:S01]  /*34b0*/  FSEL R111, R111, RZ, !P5 ;  /* 0x000000ff6f6f7208 */ /* 0x002fe20006800000 */
[----:B------:R-:W-:Y:S02]  /*34c0*/  BSSY.RECONVERGENT B0, `(.L_x_81) ;  /* 0x0000038000007945 */ /* 0x000fe40003800200 */
[----:B------:R-:W-:-:S04]  /*34d0*/  UIMAD UR4, UR4, UR22, URZ ;  /* 0x00000016040472a4 */ /* 0x000fc8000f8e02ff */
[----:B------:R-:W-:-:S04]  /*34e0*/  USHF.R.S32.HI UR5, URZ, 0x1f, UR4 ;  /* 0x0000001fff057899 */ /* 0x000fc80008011404 */
[----:B------:R-:W-:Y:S01]  /*34f0*/  ULEA.HI UR5, UR5, UR4, URZ, 0x3 ;  /* 0x0000000405057291 */ /* 0x000fe2000f8f18ff */
[----:B------:R-:W-:-:S05]  /*3500*/  R2UR UR4, R111 ;  /* 0x000000006f0472ca */ /* 0x000fca00000e0000 */
[----:B------:R-:W-:-:S04]  /*3510*/  MOV R60, UR5 ;  /* 0x00000005003c7c02 */ /* 0x000fc80008000f00 */
[----:B------:R-:W-:Y:S01]  /*3520*/  LEA.HI.SX32 R107, R60, R107, 0x1d ;  /* 0x0000006b3c6b7211 */ /* 0x000fe200078feaff */
[----:B------:R-:W-:Y:S06]  /*3530*/  @!P0 BRA `(.L_x_82) ;  /* 0x0000000000c08947 */ /* 0x000fec0003800000 */
[----:B------:R-:W-:Y:S01]  /*3540*/  FADD.FTZ R61, R95, -UR4 ;  /* 0x800000045f3d7e21 */ /* 0x000fe20008010000 */
[----:B------:R-:W-:Y:S01]  /*3550*/  SHF.L.U32 R63, R56, 0x10, RZ ;  /* 0x00000010383f7819 */ /* 0x000fe200000006ff */
[----:B------:R-:W-:Y:S01]  /*3560*/  IMAD.U32 R109, R52, 0x10000, RZ ;  /* 0x00010000346d7824 */ /* 0x000fe200078e00ff */
[----:B------:R-:W-:Y:S01]  /*3570*/  SHF.L.U32 R62, R57, 0x10, RZ ;  /* 0x00000010393e7819 */ /* 0x000fe200000006ff */
[----:B------:R-:W-:Y:S01]  /*3580*/  FMUL.FTZ R60, R110, R61 ;  /* 0x0000003d6e3c7220 */ /* 0x000fe20000410000 */
[----:B------:R-:W-:Y:S01]  /*3590*/  FADD.FTZ R61, R81, -UR4 ;  /* 0x80000004513d7e21 */ /* 0x000fe20008010000 */
[----:B------:R-:W-:Y:S01]  /*35a0*/  SHF.L.U32 R108, R53, 0x10, RZ ;  /* 0x00000010356c7819 */ /* 0x000fe200000006ff */
[----:B------:R-:W-:Y:S02]  /*35b0*/  IMAD.U32 R118, R54, 0x10000, RZ ;  /* 0x0001000036767824 */ /* 0x000fe400078e00ff */
[----:B------:R-:W-:Y:S01]  /*35c0*/  FFMA.FTZ R60, R60, R63, R109 ;  /* 0x0000003f3c3c7223 */ /* 0x000fe2000001006d */
[----:B------:R-:W-:Y:S01]  /*35d0*/  FADD.FTZ R109, R87, -UR4 ;  /* 0x80000004576d7e21 */ /* 0x000fe20008010000 */
[----:B------:R-:W-:Y:S01]  /*35e0*/  FADD.FTZ R63, R80, -UR4 ;  /* 0x80000004503f7e21 */ /* 0x000fe20008010000 */
[----:B------:R-:W-:Y:S01]  /*35f0*/  SHF.L.U32 R116, R58, 0x10, RZ ;  /* 0x000000103a747819 */ /* 0x000fe200000006ff */
[----:B------:R-:W-:Y:S01]  /*3600*/  FMUL.FTZ R61, R110, R61 ;  /* 0x0000003d6e3d7220 */ /* 0x000fe20000410000 */
[----:B------:R-:W-:Y:S01]  /*3610*/  SHF.L.U32 R114, R4, 0x10, RZ ;  /* 0x0000001004727819 */ /* 0x000fe200000006ff */
[----:B------:R-:W-:Y:S01]  /*3620*/  FMUL.FTZ R109, R110, R109 ;  /* 0x0000006d6e6d7220 */ /* 0x000fe20000410000 */
[----:B------:R-:W-:-:S02]  /*3630*/  IMAD.U32 R112, R3, 0x10000, RZ ;  /* 0x0001000003707824 */ /* 0x000fc400078e00ff */
[----:B------:R-:W-:Y:S01]  /*3640*/  FMUL.FTZ R63, R110, R63 ;  /* 0x0000003f6e3f7220 */ /* 0x000fe20000410000 */
[----:B------:R-:W-:Y:S01]  /*3650*/  FFMA.FTZ R61, R61, R62, R108 ;  /* 0x0000003e3d3d7223 */ /* 0x000fe2000001006c */
[----:B------:R-:W-:Y:S01]  /*3660*/  FFMA.FTZ R62, R109, R116, R118 ;  /* 0x000000746d3e7223 */ /* 0x000fe20000010076 */
[----:B------:R-:W-:Y:S01]  /*3670*/  FADD.FTZ R109, R96, -UR4 ;  /* 0x80000004606d7e21 */ /* 0x000fe20008010000 */
[----:B------:R-:W-:Y:S01]  /*3680*/  FFMA.FTZ R112, R63, R112, R114 ;  /* 0x000000703f707223 */ /* 0x000fe20000010072 */
[----:B------:R-:W-:Y:S01]  /*3690*/  FADD.FTZ R63, R88, -UR4 ;  /* 0x80000004583f7e21 */ /* 0x000fe20008010000 */
[----:B------:R-:W-:Y:S01]  /*36a0*/  SHF.L.U32 R108, R5, 0x10, RZ ;  /* 0x00000010056c7819 */ /* 0x000fe200000006ff */
[----:B------:R-:W-:Y:S01]  /*36b0*/  FMUL.FTZ R109, R110, R109 ;  /* 0x0000006d6e6d7220 */ /* 0x000fe20000410000 */
[----:B------:R-:W-:Y:S01]  /*36c0*/  SHF.L.U32 R114, R6, 0x10, RZ ;  /* 0x0000001006727819 */ /* 0x000fe200000006ff */
[----:B------:R-:W-:Y:S01]  /*36d0*/  FMUL.FTZ R63, R110, R63 ;  /* 0x0000003f6e3f7220 */ /* 0x000fe20000410000 */
[----:B------:R-:W-:Y:S01]  /*36e0*/  SHF.L.U32 R118, R55, 0x10, RZ ;  /* 0x0000001037767819 */ /* 0x000fe200000006ff */
[----:B------:R-:W-:Y:S01]  /*36f0*/  IMAD.U32 R116, R59, 0x10000, RZ ;  /* 0x000100003b747824 */ /* 0x000fe200078e00ff */
[----:B------:R-:W-:Y:S01]  /*3700*/  F2FP.BF16.F32.PACK_AB R61, R112, R61 ;  /* 0x0000003d703d723e */ /* 0x000fe200000010ff */
[----:B------:R-:W-:Y:S01]  /*3710*/  FFMA.FTZ R111, R63, R108, R114 ;  /* 0x0000006c3f6f7223 */ /* 0x000fe20000010072 */
[----:B------:R-:W-:Y:S01]  /*3720*/  FADD.FTZ R63, R97, -UR4 ;  /* 0x80000004613f7e21 */ /* 0x000fe20008010000 */
[----:B------:R-:W-:Y:S01]  /*3730*/  FFMA.FTZ R118, R109, R116, R118 ;  /* 0x000000746d767223 */ /* 0x000fe20000010076 */
[----:B------:R-:W-:Y:S01]  /*3740*/  SHF.L.U32 R114, R7, 0x10, RZ ;  /* 0x0000001007727819 */ /* 0x000fe200000006ff */
[----:B------:R-:W0:Y:S01]  /*3750*/  LDC.64 R108, c[0x0][0x428] ;  /* 0x00010a00ff6c7b82 */ /* 0x000e220000000a00 */
[----:B------:R-:W-:Y:S01]  /*3760*/  FMUL.FTZ R63, R110, R63 ;  /* 0x0000003f6e3f7220 */ /* 0x000fe20000410000 */
[----:B------:R-:W-:Y:S01]  /*3770*/  IMAD.U32 R116, R8, 0x10000, RZ ;  /* 0x0001000008747824 */ /* 0x000fe200078e00ff */
[----:B------:R-:W-:-:S03]  /*3780*/  F2FP.BF16.F32.PACK_AB R62, R111, R62 ;  /* 0x0000003e6f3e723e */ /* 0x000fc600000010ff */
[----:B------:R-:W-:Y:S01]  /*3790*/  FFMA.FTZ R115, R63, R114, R116 ;  /* 0x000000723f737223 */ /* 0x000fe20000010074 */
[----:B------:R-:W-:Y:S01]  /*37a0*/  FADD.FTZ R63, R82, -UR4 ;  /* 0x80000004523f7e21 */ /* 0x000fe20008010000 */
[----:B------:R-:W-:Y:S02]  /*37b0*/  SHF.L.U32 R114, R0, 0x10, RZ ;  /* 0x0000001000727819 */ /* 0x000fe400000006ff */
[----:B------:R-:W-:Y:S01]  /*37c0*/  SHF.L.U32 R116, R2, 0x10, RZ ;  /* 0x0000001002747819 */ /* 0x000fe200000006ff */
[----:B------:R-:W-:-:S04]  /*37d0*/  FMUL.FTZ R63, R110, R63 ;  /* 0x0000003f6e3f7220 */ /* 0x000fc80000410000 */
[----:B------:R-:W-:Y:S01]  /*37e0*/  FFMA.FTZ R113, R63, R114, R116 ;  /* 0x000000723f717223 */ /* 0x000fe20000010074 */
[----:B------:R-:W-:-:S04]  /*37f0*/  F2FP.BF16.F32.PACK_AB R63, R115, R118 ;  /* 0x00000076733f723e */ /* 0x000fc800000010ff */
[----:B------:R-:W-:Y:S01]  /*3800*/  F2FP.BF16.F32.PACK_AB R60, R113, R60 ;  /* 0x0000003c713c723e */ /* 0x000fe200000010ff */
[----:B0-----:R-:W-:-:S04]  /*3810*/  IMAD.WIDE.U32 R108, R107, 0x10, R108 ;  /* 0x000000106b6c7825 */ /* 0x001fc800078e006c */
[----:B------:R-:W-:Y:S01]  /*3820*/  VIADD R107, R107, 0x80 ;  /* 0x000000806b6b7836 */ /* 0x000fe20000000000 */
[----:B------:R0:W-:Y:S06]  /*3830*/  STG.E.128 desc[UR12][R108.64], R60 ;  /* 0x0000003c6c007986 */ /* 0x0001ec000c101d0c */
.L_x_82:
[----:B------:R-:W-:Y:S05]  /*3840*/  BSYNC.RECONVERGENT B0 ;  /* 0x0000000000007941 */ /* 0x000fea0003800200 */
.L_x_81:
[----:B------:R-:W-:Y:S04]  /*3850*/  BSSY.RECONVERGENT B0, `(.L_x_83) ;  /* 0x0000032000007945 */ /* 0x000fe80003800200 */
[----:B------:R-:W-:Y:S05]  /*3860*/  @!P1 BRA `(.L_x_84) ;  /* 0x0000000000c09947 */ /* 0x000fea0003800000 */
[----:B0-----:R-:W-:Y:S01]  /*3870*/  FADD.FTZ R61, R98, -UR4 ;  /* 0x80000004623d7e21 */ /* 0x001fe20008010000 */
        /* <DEDUP_REMOVED lines=13> */
[C---:B------:R-:W-:Y:S01]  /*3950*/  FMUL.FTZ R109, R110.reuse, R109 ;  /* 0x0000006d6e6d7220 */ /* 0x040fe20000410000 */
[----:B------:R-:W-:Y:S01]  /*3960*/  SHF.L.U32 R112, R11, 0x10, RZ ;  /* 0x000000100b707819 */ /* 0x000fe200000006ff */
[----:B------:R-:W-:Y:S01]  /*3970*/  FMUL.FTZ R63, R110, R63 ;  /* 0x0000003f6e3f7220 */ /* 0x000fe20000410000 */
[----:B------:R-:W-:Y:S01]  /*3980*/  FFMA.FTZ R61, R61, R62, R108 ;  /* 0x0000003e3d3d7223 */ /* 0x000fe2000001006c */
[----:B------:R-:W-:Y:S01]  /*3990*/  FFMA.FTZ R62, R109, R116, R118 ;  /* 0x000000746d3e7223 */ /* 0x000fe20000010076 */
[----:B------:R-:W-:Y:S01]  /*39a0*/  FADD.FTZ R109, R99, -UR4 ;  /* 0x80000004636d7e21 */ /* 0x000fe20008010000 */
[----:B------:R-:W-:Y:S01]  /*39b0*/  FFMA.FTZ R112, R63, R112, R114 ;  /* 0x000000703f707223 */ /* 0x000fe20000010072 */
[----:B------:R-:W-:Y:S01]  /*39c0*/  FADD.FTZ R63, R90, -UR4 ;  /* 0x800000045a3f7e21 */ /* 0x000fe20008010000 */
[----:B------:R-:W-:Y:S01]  /*39d0*/  IMAD.U32 R108, R14, 0x10000, RZ ;  /* 0x000100000e6c7824 */ /* 0x000fe200078e00ff */
[----:B------:R-:W-:Y:S01]  /*39e0*/  SHF.L.U32 R114, R15, 0x10, RZ ;  /* 0x000000100f727819 */ /* 0x000fe200000006ff */
[C---:B------:R-:W-:Y:S01]  /*39f0*/  FMUL.FTZ R109, R110.reuse, R109 ;  /* 0x0000006d6e6d7220 */ /* 0x040fe20000410000 */
[----:B------:R-:W-:Y:S01]  /*3a00*/  SHF.L.U32 R116, R51, 0x10, RZ ;  /* 0x0000001033747819 */ /* 0x000fe200000006ff */
[----:B------:R-:W-:Y:S01]  /*3a10*/  FMUL.FTZ R63, R110, R63 ;  /* 0x0000003f6e3f7220 */ /* 0x000fe20000410000 */
[----:B------:R-:W-:Y:S01]  /*3a20*/  IMAD.U32 R118, R47, 0x10000, RZ ;  /* 0x000100002f767824 */ /* 0x000fe200078e00ff */
[----:B------:R-:W-:-:S02]  /*3a30*/  F2FP.BF16.F32.PACK_AB R61, R112, R61 ;  /* 0x0000003d703d723e */ /* 0x000fc400000010ff */
[----:B------:R-:W-:Y:S01]  /*3a40*/  FFMA.FTZ R111, R63, R108, R114 ;  /* 0x0000006c3f6f7223 */ /* 0x000fe20000010072 */
[----:B------:R-:W-:Y:S01]  /*3a50*/  FFMA.FTZ R118, R109, R116, R118 ;  /* 0x000000746d767223 */ /* 0x000fe20000010076 */
[----:B------:R-:W-:Y:S01]  /*3a60*/  FADD.FTZ R63, R100, -UR4 ;  /* 0x80000004643f7e21 */ /* 0x000fe20008010000 */
[----:B------:R-:W0:Y:S01]  /*3a70*/  LDC.64 R108, c[0x0][0x428] ;  /* 0x00010a00ff6c7b82 */ /* 0x000e220000000a00 */
[----:B------:R-:W-:Y:S02]  /*3a80*/  SHF.L.U32 R114, R16, 0x10, RZ ;  /* 0x0000001010727819 */ /* 0x000fe400000006ff */
[----:B------:R-:W-:Y:S01]  /*3a90*/  SHF.L.U32 R116, R17, 0x10, RZ ;  /* 0x0000001011747819 */ /* 0x000fe200000006ff */
[----:B------:R-:W-:Y:S01]  /*3aa0*/  FMUL.FTZ R63, R110, R63 ;  /* 0x0000003f6e3f7220 */ /* 0x000fe20000410000 */
[----:B------:R-:W-:-:S03]  /*3ab0*/  F2FP.BF16.F32.PACK_AB R62, R111, R62 ;  /* 0x0000003e6f3e723e */ /* 0x000fc600000010ff */
[----:B------:R-:W-:Y:S01]  /*3ac0*/  FFMA.FTZ R115, R63, R114, R116 ;  /* 0x000000723f737223 */ /* 0x000fe20000010074 */
[----:B------:R-:W-:Y:S01]  /*3ad0*/  FADD.FTZ R63, R79, -UR4 ;  /* 0x800000044f3f7e21 */ /* 0x000fe20008010000 */
[----:B------:R-:W-:Y:S01]  /*3ae0*/  SHF.L.U32 R116, R10, 0x10, RZ ;  /* 0x000000100a747819 */ /* 0x000fe200000006ff */
[----:B------:R-:W-:Y:S02]  /*3af0*/  IMAD.U32 R114, R9, 0x10000, RZ ;  /* 0x0001000009727824 */ /* 0x000fe400078e00ff */
[----:B------:R-:W-:-:S04]  /*3b00*/  FMUL.FTZ R63, R110, R63 ;  /* 0x0000003f6e3f7220 */ /* 0x000fc80000410000 */
[----:B------:R-:W-:Y:S01]  /*3b10*/  FFMA.FTZ R113, R63, R114, R116 ;  /* 0x000000723f717223 */ /* 0x000fe20000010074 */
[----:B------:R-:W-:-:S04]  /*3b20*/  F2FP.BF16.F32.PACK_AB R63, R115, R118 ;  /* 0x00000076733f723e */ /* 0x000fc800000010ff */
[----:B------:R-:W-:Y:S01]  /*3b30*/  F2FP.BF16.F32.PACK_AB R60, R113, R60 ;  /* 0x0000003c713c723e */ /* 0x000fe200000010ff */
[C---:B0-----:R-:W-:Y:S01]  /*3b40*/  IMAD.WIDE.U32 R108, R107.reuse, 0x10, R108 ;  /* 0x000000106b6c7825 */ /* 0x041fe200078e006c */
[----:B------:R-:W-:-:S04]  /*3b50*/  IADD3 R107, PT, PT, R107, 0x80, RZ ;  /* 0x000000806b6b7810 */ /* 0x000fc80007ffe0ff */
[----:B------:R1:W-:Y:S03]  /*3b60*/  STG.E.128 desc[UR12][R108.64], R60 ;  /* 0x0000003c6c007986 */ /* 0x0003e6000c101d0c */
.L_x_84:
[----:B------:R-:W-:Y:S05]  /*3b70*/  BSYNC.RECONVERGENT B0 ;  /* 0x0000000000007941 */ /* 0x000fea0003800200 */
.L_x_83:
[----:B------:R-:W-:Y:S04]  /*3b80*/  BSSY.RECONVERGENT B0, `(.L_x_85) ;  /* 0x0000032000007945 */ /* 0x000fe80003800200 */
[----:B------:R-:W-:Y:S05]  /*3b90*/  @!P2 BRA `(.L_x_86) ;  /* 0x0000000000c0a947 */ /* 0x000fea0003800000 */
[----:B01----:R-:W-:Y:S01]  /*3ba0*/  FADD.FTZ R61, R101, -UR4 ;  /* 0x80000004653d7e21 */ /* 0x003fe20008010000 */
[----:B------:R-:W-:Y:S01]  /*3bb0*/  SHF.L.U32 R109, R36, 0x10, RZ ;  /* 0x00000010246d7819 */ /* 0x000fe200000006ff */
[----:B------:R-:W-:Y:S01]  /*3bc0*/  IMAD.U32 R63, R40, 0x10000, RZ ;  /* 0x00010000283f7824 */ /* 0x000fe200078e00ff */
[----:B------:R-:W-:Y:S01]  /*3bd0*/  SHF.L.U32 R62, R41, 0x10, RZ ;  /* 0x00000010293e7819 */ /* 0x000fe200000006ff */
[----:B------:R-:W-:Y:S01]  /*3be0*/  FMUL.FTZ R60, R110, R61 ;  /* 0x0000003d6e3c7220 */ /* 0x000fe20000410000 */
[----:B------:R-:W-:Y:S01]  /*3bf0*/  FADD.FTZ R61, R75, -UR4 ;  /* 0x800000044b3d7e21 */ /* 0x000fe20008010000 */
[----:B------:R-:W-:Y:S01]  /*3c00*/  IMAD.U32 R108, R37, 0x10000, RZ ;  /* 0x00010000256c7824 */ /* 0x000fe200078e00ff */
[----:B------:R-:W-:Y:S01]  /*3c10*/  SHF.L.U32 R118, R38, 0x10, RZ ;  /* 0x0000001026767819 */ /* 0x000fe200000006ff */
[----:B------:R-:W-:Y:S01]  /*3c20*/  FFMA.FTZ R60, R60, R63, R109 ;  /* 0x0000003f3c3c7223 */ /* 0x000fe2000001006d */
[----:B------:R-:W-:Y:S01]  /*3c30*/  FADD.FTZ R109, R91, -UR4 ;  /* 0x800000045b6d7e21 */ /* 0x000fe20008010000 */
[----:B------:R-:W-:Y:S01]  /*3c40*/  FADD.FTZ R63, R83, -UR4 ;  /* 0x80000004533f7e21 */ /* 0x000fe20008010000 */
[----:B------:R-:W-:Y:S01]  /*3c50*/  FMUL.FTZ R61, R110, R61 ;  /* 0x0000003d6e3d7220 */ /* 0x000fe20000410000 */
[----:B------:R-:W-:Y:S01]  /*3c60*/  SHF.L.U32 R112, R20, 0x10, RZ ;  /* 0x0000001014707819 */ /* 0x000fe200000006ff */
[----:B------:R-:W-:Y:S01]  /*3c70*/  IMAD.U32 R116, R42, 0x10000, RZ ;  /* 0x000100002a747824 */ /* 0x000fe200078e00ff */
[----:B------:R-:W-:Y:S01]  /*3c80*/  SHF.L.U32 R114, R21, 0x10, RZ ;  /* 0x0000001015727819 */ /* 0x000fe200000006ff */
[C---:B------:R-:W-:Y:S01]  /*3c90*/  FMUL.FTZ R109, R110.reuse, R109 ;  /* 0x0000006d6e6d7220 */ /* 0x040fe20000410000 */
[----:B------:R-:W-:Y:S01]  /*3ca0*/  FMUL.FTZ R63, R110, R63 ;  /* 0x0000003f6e3f7220 */ /* 0x000fe20000410000 */
[----:B------:R-:W-:Y:S01]  /*3cb0*/  FFMA.FTZ R61, R61, R62, R108 ;  /* 0x0000003e3d3d7223 */ /* 0x000fe2000001006c */
[----:B------:R-:W-:Y:S01]  /*3cc0*/  SHF.L.U32 R108, R22, 0x10, RZ ;  /* 0x00000010166c7819 */ /* 0x000fe200000006ff */
[----:B------:R-:W-:Y:S01]  /*3cd0*/  FFMA.FTZ R62, R109, R116, R118 ;  /* 0x000000746d3e7223 */ /* 0x000fe20000010076 */
[----:B------:R-:W-:Y:S01]  /*3ce0*/  FFMA.FTZ R112, R63, R112, R114 ;  /* 0x000000703f707223 */ /* 0x000fe20000010072 */
[----:B------:R-:W-:Y:S01]  /*3cf0*/  FADD.FTZ R109, R102, -UR4 ;  /* 0x80000004666d7e21 */ /* 0x000fe20008010000 */
[----:B------:R-:W-:Y:S01]  /*3d00*/  FADD.FTZ R63, R92, -UR4 ;  /* 0x800000045c3f7e21 */ /* 0x000fe20008010000 */
[----:B------:R-:W-:Y:S01]  /*3d10*/  SHF.L.U32 R116, R43, 0x10, RZ ;  /* 0x000000102b747819 */ /* 0x000fe200000006ff */
[----:B------:R-:W-:Y:S01]  /*3d20*/  IMAD.U32 R114, R23, 0x10000, RZ ;  /* 0x0001000017727824 */ /* 0x000fe200078e00ff */
[----:B------:R-:W-:Y:S01]  /*3d30*/  SHF.L.U32 R118, R39, 0x10, RZ ;  /* 0x0000001027767819 */ /* 0x000fe200000006ff */
[C---:B------:R-:W-:Y:S01]  /*3d40*/  FMUL.FTZ R109, R110.reuse, R109 ;  /* 0x0000006d6e6d7220 */ /* 0x040fe20000410000 */
[----:B------:R-:W-:Y:S01]  /*3d50*/  FMUL.FTZ R63, R110, R63 ;  /* 0x0000003f6e3f7220 */ /* 0x000fe20000410000 */
[----:B------:R-:W-:-:S02]  /*3d60*/  F2FP.BF16.F32.PACK_AB R61, R112, R61 ;  /* 0x0000003d703d723e */ /* 0x000fc400000010ff */
[----:B------:R-:W-:Y:S01]  /*3d70*/  FFMA.FTZ R118, R109, R116, R118 ;  /* 0x000000746d767223 */ /* 0x000fe20000010076 */
[----:B------:R-:W-:Y:S01]  /*3d80*/  FFMA.FTZ R111, R63, R108, R114 ;  /* 0x0000006c3f6f7223 */ /* 0x000fe20000010072 */
[----:B------:R-:W-:Y:S01]  /*3d90*/  FADD.FTZ R63, R103, -UR4 ;  /* 0x80000004673f7e21 */ /* 0x000fe20008010000 */
[----:B------:R-:W0:Y:S01]  /*3da0*/  LDC.64 R108, c[0x0][0x428] ;  /* 0x00010a00ff6c7b82 */ /* 0x000e220000000a00 */
[----:B------:R-:W-:Y:S01]  /*3db0*/  SHF.L.U32 R116, R65, 0x10, RZ ;  /* 0x0000001041747819 */ /* 0x000fe200000006ff */
[----:B------:R-:W-:Y:S02]  /*3dc0*/  IMAD.U32 R114, R64, 0x10000, RZ ;  /* 0x0001000040727824 */ /* 0x000fe400078e00ff */
        /* <DEDUP_REMOVED lines=13> */
.L_x_86:
[----:B------:R-:W-:Y:S05]  /*3ea0*/  BSYNC.RECONVERGENT B0 ;  /* 0x0000000000007941 */ /* 0x000fea0003800200 */
.L_x_85:
[----:B------:R-:W-:Y:S04]  /*3eb0*/  BSSY.RECONVERGENT B0, `(.L_x_80) ;  /* 0x0000032000007945 */ /* 0x000fe80003800200 */
[----:B------:R-:W-:Y:S05]  /*3ec0*/  @!P3 BRA `(.L_x_87) ;  /* 0x0000000000c0b947 */ /* 0x000fea0003800000 */
[----:B012---:R-:W-:Y:S01]  /*3ed0*/  FADD.FTZ R61, R104, -UR4 ;  /* 0x80000004683d7e21 */ /* 0x007fe20008010000 */
[----:B------:R-:W-:Y:S01]  /*3ee0*/  SHF.L.U32 R60, R32, 0x10, RZ ;  /* 0x00000010203c7819 */ /* 0x000fe200000006ff */
[----:B------:R-:W-:Y:S02]  /*3ef0*/  IMAD.U32 R62, R28, 0x10000, RZ ;  /* 0x000100001c3e7824 */ /* 0x000fe400078e00ff */
[----:B------:R-:W-:Y:S01]  /*3f00*/  FADD.FTZ R109, R86, -UR4 ;  /* 0x80000004566d7e21 */ /* 0x000fe20008010000 */
[----:B------:R-:W-:Y:S01]  /*3f10*/  FMUL.FTZ R61, R110, R61 ;  /* 0x0000003d6e3d7220 */ /* 0x000fe20000410000 */
[----:B------:R-:W-:Y:S01]  /*3f20*/  FADD.FTZ R63, R85, -UR4 ;  /* 0x80000004553f7e21 */ /* 0x000fe20008010000 */
[----:B------:R-:W-:Y:S01]  /*3f30*/  SHF.L.U32 R116, R69, 0x10, RZ ;  /* 0x0000001045747819 */ /* 0x000fe200000006ff */
[----:B------:R-:W-:Y:S01]  /*3f40*/  IMAD.U32 R114, R68, 0x10000, RZ ;  /* 0x0001000044727824 */ /* 0x000fe200078e00ff */
[----:B------:R-:W-:Y:S01]  /*3f50*/  SHF.L.U32 R112, R33, 0x10, RZ ;  /* 0x0000001021707819 */ /* 0x000fe200000006ff */
[C---:B------:R-:W-:Y:S01]  /*3f60*/  FMUL.FTZ R109, R110.reuse, R109 ;  /* 0x0000006d6e6d7220 */ /* 0x040fe20000410000 */
[----:B------:R-:W-:Y:S01]  /*3f70*/  SHF.L.U32 R108, R29, 0x10, RZ ;  /* 0x000000101d6c7819 */ /* 0x000fe200000006ff */
[----:B------:R-:W-:Y:S01]  /*3f80*/  FFMA.FTZ R111, R61, R60, R62 ;  /* 0x0000003c3d6f7223 */ /* 0x000fe2000001003e */
[----:B------:R-:W-:Y:S01]  /*3f90*/  FMUL.FTZ R63, R110, R63 ;  /* 0x0000003f6e3f7220 */ /* 0x000fe20000410000 */
[----:B------:R-:W-:Y:S01]  /*3fa0*/  FADD.FTZ R61, R93, -UR4 ;  /* 0x800000045d3d7e21 */ /* 0x000fe20008010000 */
[----:B------:R-:W-:Y:S01]  /*3fb0*/  FFMA.FTZ R113, R109, R114, R116 ;  /* 0x000000726d717223 */ /* 0x000fe20000010074 */
[----:B------:R-:W-:Y:S01]  /*3fc0*/  SHF.L.U32 R62, R34, 0x10, RZ ;  /* 0x00000010223e7819 */ /* 0x000fe200000006ff */
[----:B------:R-:W-:Y:S01]  /*3fd0*/  FFMA.FTZ R112, R63, R112, R108 ;  /* 0x000000703f707223 */ /* 0x000fe2000001006c */
[----:B------:R-:W-:Y:S01]  /*3fe0*/  IMAD.U32 R60, R30, 0x10000, RZ ;  /* 0x000100001e3c7824 */ /* 0x000fe200078e00ff */
[----:B------:R-:W-:Y:S01]  /*3ff0*/  PRMT R114, R31, 0x7632, R114 ;  /* 0x000076321f727816 */ /* 0x000fe20000000072 */
[----:B------:R-:W-:Y:S01]  /*4000*/  FMUL.FTZ R61, R110, R61 ;  /* 0x0000003d6e3d7220 */ /* 0x000fe20000410000 */
[----:B------:R-:W-:Y:S01]  /*4010*/  FADD.FTZ R63, R106, -UR4 ;  /* 0x800000046a3f7e21 */ /* 0x000fe20008010000 */
[----:B------:R-:W-:Y:S01]  /*4020*/  SHF.L.U32 R108, R72, 0x10, RZ ;  /* 0x00000010486c7819 */ /* 0x000fe200000006ff */
[----:B------:R-:W-:Y:S01]  /*4030*/  IMAD.U32 R109, R70, 0x10000, RZ ;  /* 0x00010000466d7824 */ /* 0x000fe200078e00ff */
[----:B------:R-:W-:Y:S01]  /*4040*/  SHF.L.U32 R114, R114, 0x10, RZ ;  /* 0x0000001072727819 */ /* 0x000fe200000006ff */
[----:B------:R-:W-:Y:S01]  /*4050*/  FFMA.FTZ R62, R61, R62, R60 ;  /* 0x0000003e3d3e7223 */ /* 0x000fe2000001003c */
[----:B------:R-:W-:Y:S01]  /*4060*/  FMUL.FTZ R63, R110, R63 ;  /* 0x0000003f6e3f7220 */ /* 0x000fe20000410000 */
[----:B------:R-:W-:Y:S01]  /*4070*/  FADD.FTZ R61, R94, -UR4 ;  /* 0x800000045e3d7e21 */ /* 0x000fe20008010000 */
[----:B------:R-:W-:Y:S01]  /*4080*/  SHF.L.U32 R115, R71, 0x10, RZ ;  /* 0x0000001047737819 */ /* 0x000fe200000006ff */
[----:B------:R-:W-:Y:S01]  /*4090*/  FADD.FTZ R117, R105, -UR4 ;  /* 0x8000000469757e21 */ /* 0x000fe20008010000 */
[----:B------:R-:W-:Y:S01]  /*40a0*/  FFMA.FTZ R63, R63, R108, R114 ;  /* 0x0000006c3f3f7223 */ /* 0x000fe20000010072 */
[C---:B------:R-:W-:Y:S01]  /*40b0*/  FMUL.FTZ R108, R110.reuse, R61 ;  /* 0x0000003d6e6c7220 */ /* 0x040fe20000410000 */
[----:B------:R-:W-:Y:S01]  /*40c0*/  IMAD.U32 R114, R31, 0x10000, RZ ;  /* 0x000100001f727824 */ /* 0x000fe200078e00ff */
[----:B------:R-:W0:Y:S01]  /*40d0*/  LDC.64 R60, c[0x0][0x428] ;  /* 0x00010a00ff3c7b82 */ /* 0x000e220000000a00 */
[----:B------:R-:W-:Y:S01]  /*40e0*/  FMUL.FTZ R117, R110, R117 ;  /* 0x000000756e757220 */ /* 0x000fe20000410000 */
[----:B------:R-:W-:Y:S01]  /*40f0*/  FFMA.FTZ R115, R108, R109, R115 ;  /* 0x0000006d6c737223 */ /* 0x000fe20000010073 */
[----:B------:R-:W-:Y:S01]  /*4100*/  SHF.L.U32 R108, R35, 0x10, RZ ;  /* 0x00000010236c7819 */ /* 0x000fe200000006ff */
[----:B------:R-:W-:-:S03]  /*4110*/  FADD.FTZ R109, R84, -UR4 ;  /* 0x80000004546d7e21 */ /* 0x000fc60008010000 */
[----:B------:R-:W-:Y:S01]  /*4120*/  F2FP.BF16.F32.PACK_AB R62, R115, R62 ;  /* 0x0000003e733e723e */ /* 0x000fe200000010ff */
[----:B------:R-:W-:Y:S01]  /*4130*/  FFMA.FTZ R114, R117, R108, R114 ;  /* 0x0000006c75727223 */ /* 0x000fe20000010072 */
[----:B------:R-:W-:Y:S01]  /*4140*/  FMUL.FTZ R109, R110, R109 ;  /* 0x0000006d6e6d7220 */ /* 0x000fe20000410000 */
[----:B------:R-:W-:Y:S02]  /*4150*/  SHF.L.U32 R108, R66, 0x10, RZ ;  /* 0x00000010426c7819 */ /* 0x000fe400000006ff */
[----:B------:R-:W-:Y:S02]  /*4160*/  SHF.L.U32 R110, R67, 0x10, RZ ;  /* 0x00000010436e7819 */ /* 0x000fe400000006ff */
[----:B------:R-:W-:-:S03]  /*4170*/  F2FP.BF16.F32.PACK_AB R63, R63, R114 ;  /* 0x000000723f3f723e */ /* 0x000fc600000010ff */
[----:B------:R-:W-:Y:S01]  /*4180*/  FFMA.FTZ R110, R109, R108, R110 ;  /* 0x0000006c6d6e7223 */ /* 0x000fe2000001006e */
[----:B0-----:R-:W-:Y:S01]  /*4190*/  IMAD.WIDE.U32 R108, R107, 0x10, R60 ;  /* 0x000000106b6c7825 */ /* 0x001fe200078e003c */
[----:B------:R-:W-:-:S03]  /*41a0*/  F2FP.BF16.F32.PACK_AB R61, R113, R112 ;  /* 0x00000070713d723e */ /* 0x000fc600000010ff */
[----:B------:R-:W-:-:S05]  /*41b0*/  F2FP.BF16.F32.PACK_AB R60, R110, R111 ;  /* 0x0000006f6e3c723e */ /* 0x000fca00000010ff */
[----:B------:R3:W-:Y:S02]  /*41c0*/  STG.E.128 desc[UR12][R108.64], R60 ;  /* 0x0000003c6c007986 */ /* 0x0007e4000c101d0c */
.L_x_87:
[----:B------:R-:W-:Y:S05]  /*41d0*/  BSYNC.RECONVERGENT B0 ;  /* 0x0000000000007941 */ /* 0x000fea0003800200 */
.L_x_80:
[----:B------:R-:W-:Y:S02]  /*41e0*/  UIADD3 UR18, UPT, UPT, UR18, UR16, URZ ;  /* 0x0000001012127290 */ /* 0x000fe4000fffe0ff */
[----:B------:R-:W-:Y:S02]  /*41f0*/  UPLOP3.LUT UP1, UPT, UPT, UPT, UP1, 0x40, 0x4 ;  /* 0x000000000004789c */ /* 0x000fe40003f2e810 */
[----:B------:R-:W-:-:S09]  /*4200*/  UISETP.GE.AND UP0, UPT, UR18, UR17, UPT ;  /* 0x000000111200728c */ /* 0x000fd2000bf06270 */
[----:B------:R-:W-:Y:S05]  /*4210*/  BRA.U !UP0, `(.L_x_88) ;  /* 0xffffffc508987547 */ /* 0x000fea000b83ffff */
[----:B------:R-:W-:Y:S05]  /*4220*/  EXIT ;  /* 0x000000000000794d */ /* 0x000fea0003800000 */
.L_x_89:
        /* <DEDUP_REMOVED lines=13> */
.L_x_27200:


//--------------------- .text._ZN10layer_norm13ln_fwd_kernelINS_13Kernel_traitsI13__nv_bfloat16S2_S2_S2_fjLj4096ELj1ELj1ELj4ELj16ENS_18Kernel_traits_baseILj4096ES2_S2_S2_S2_fjLj128EEEEELb0ELb0ELb1ELb1EEEvNS_9FwdParamsE --------------------------
	.section	.text._ZN10layer_norm13ln_fwd_kernelINS_13Kernel_traitsI13__nv_bfloat16S2_S2_S2_fjLj4096ELj1ELj1ELj4ELj16ENS_18Kernel_traits_baseILj4096ES2_S2_S2_S2_fjLj128EEEEELb0ELb0ELb1ELb1EEEvNS_9FwdParamsE,"ax",@progbits
	.align	128
        .global         _ZN10layer_norm13ln_fwd_kernelINS_13Kernel_traitsI13__nv_bfloat16S2_S2_S2_fjLj4096ELj1ELj1ELj4ELj16ENS_18Kernel_traits_baseILj4096ES2_S2_S2_S2_fjLj128EEEEELb0ELb0ELb1ELb1EEEvNS_9FwdParamsE
        .type           _ZN10layer_norm13ln_fwd_kernelINS_13Kernel_traitsI13__nv_bfloat16S2_S2_S2_fjLj4096ELj1ELj1ELj4ELj16ENS_18Kernel_traits_baseILj4096ES2_S2_S2_S2_fjLj128EEEEELb0ELb0ELb1ELb1EEEvNS_9FwdParamsE,@function
        .size           _ZN10layer_norm13ln_fwd_kernelINS_13Kernel_traitsI13__nv_bfloat16S2_S2_S2_fjLj4096ELj1ELj1ELj4ELj16ENS_18Kernel_traits_baseILj4096ES2_S2_S2_S2_fjLj128EEEEELb0ELb0ELb1ELb1EEEvNS_9FwdParamsE,(.L_x_27201 - _ZN10layer_norm13ln_fwd_kernelINS_13Kernel_traitsI13__nv_bfloat16S2_S2_S2_fjLj4096ELj1ELj1ELj4ELj16ENS_18Kernel_traits_baseILj4096ES2_S2_S2_S2_fjLj128EEEEELb0ELb0ELb1ELb1EEEvNS_9FwdParamsE)
        .other          _ZN10layer_norm13ln_fwd_kernelINS_13Kernel_traitsI13__nv_bfloat16S2_S2_S2_fjLj4096ELj1ELj1ELj4ELj16ENS_18Kernel_traits_baseILj4096ES2_S2_S2_S2_fjLj128EEEEELb0ELb0ELb1ELb1EEEvNS_9FwdParamsE,@"STO_CUDA_ENTRY STV_DEFAULT"
_ZN10layer_norm13ln_fwd_kernelINS_13Kernel_traitsI13__nv_bfloat16S2_S2_S2_fjLj4096ELj1ELj1ELj4ELj16ENS_18Kernel_traits_baseILj4096ES2_S2_S2_S2_fjLj128EEEEELb0ELb0ELb1ELb1EEEvNS_9FwdParamsE:
.text._ZN10layer_norm13ln_fwd_kernelINS_13Kernel_traitsI13__nv_bfloat16S2_S2_S2_fjLj4096ELj1ELj1ELj4ELj16ENS_18Kernel_traits_baseILj4096ES2_S2_S2_S2_fjLj128EEEEELb0ELb0ELb1ELb1EEEvNS_9FwdParamsE:
[----:B------:R-:W-:Y:S01]  /*0000*/  LDC R1, c[0x0][0x37c] ;  /* 0x0000df00ff017b82 */ /* 0x000fe20000000800 */
[----:B------:R-:W0:Y:S07]  /*0010*/  S2R R0, SR_TID.X ;  /* 0x0000000000007919 */ /* 0x000e2e0000002100 */
[----:B------:R-:W0:Y:S01]  /*0020*/  LDC.64 R4, c[0x0][0x3d0] ;  /* 0x0000f400ff047b82 */ /* 0x000e220000000a00 */
[----:B------:R-:W1:Y:S01]  /*0030*/  LDCU.64 UR14, c[0x0][0x358] ;  /* 0x00006b00ff0e77ac */ /* 0x000e620008000a00 */
[----:B------:R-:W2:Y:S01]  /*0040*/  LDCU.64 UR4, c[0x0][0x438] ;  /* 0x00008700ff0477ac */ /* 0x000ea20008000a00 */
[----:B0-----:R-:W-:-:S05]  /*0050*/  IMAD.WIDE.U32 R4, R0, 0x10, R4 ;  /* 0x0000001000047825 */ /* 0x001fca00078e0004 */
[----:B-1----:R-:W3:Y:S04]  /*0060*/  LDG.E.128 R8, desc[UR14][R4.64] ;  /* 0x0000000e04087981 */ /* 0x002ee8000c1e1d00 */
[----:B------:R-:W4:Y:S01]  /*0070*/  LDG.E.128 R12, desc[UR14][R4.64+0x800] ;  /* 0x0008000e040c7981 */ /* 0x000f22000c1e1d00 */
[----:B--2---:R-:W-:Y:S01]  /*0080*/  ISETP.NE.U32.AND P0, PT, RZ, UR4, PT ;  /* 0x00000004ff007c0c */ /* 0x004fe2000bf05070 */
[----:B------:R-:W0:Y:S01]  /*0090*/  S2UR UR7, SR_CTAID.X ;  /* 0x00000000000779c3 */ /* 0x000e220000002500 */
[----:B------:R-:W0:Y:S01]  /*00a0*/  LDCU UR4, c[0x0][0x384] ;  /* 0x00007080ff0477ac */ /* 0x000e220008000800 */
[----:B------:R-:W2:Y:S01]  /*00b0*/  LDG.E.128 R16, desc[UR14][R4.64+0x1000] ;  /* 0x0010000e04107981 */ /* 0x000ea2000c1e1d00 */
[----:B------:R-:W-:-:S03]  /*00c0*/  ISETP.NE.AND.EX P0, PT, RZ, UR5, PT, P0 ;  /* 0x00000005ff007c0c */ /* 0x000fc6000bf05300 */
[----:B------:R1:W2:Y:S10]  /*00d0*/  LDG.E.128 R20, desc[UR14][R4.64+0x1800] ;  /* 0x0018000e04147981 */ /* 0x0002b4000c1e1d00 */
[----:B------:R-:W1:Y:S01]  /*00e0*/  @P0 LDC.64 R6, c[0x0][0x438] ;  /* 0x00010e00ff060b82 */ /* 0x000e620000000a00 */
[----:B0-----:R-:W-:-:S06]  /*00f0*/  UISETP.GE.AND UP0, UPT, UR7, UR4, UPT ;  /* 0x000000040700728c */ /* 0x001fcc000bf06270 */
[----:B------:R-:W-:Y:S01]  /*0100*/  PLOP3.LUT P1, PT, PT, PT, UP0, 0x80, 0x8 ;  /* 0x000000000008781c */ /* 0x000fe20003f2f008 */
[----:B-1----:R-:W-:-:S05]  /*0110*/  @P0 IMAD.WIDE.U32 R6, R0, 0x10, R6 ;  /* 0x0000001000060825 */ /* 0x002fca00078e0006 */
[----:B------:R-:W5:Y:S04]  /*0120*/  @P0 LDG.E.128 R36, desc[UR14][R6.64] ;  /* 0x0000000e06240981 */ /* 0x000f68000c1e1d00 */
[----:B------:R-:W5:Y:S04]  /*0130*/  @P0 LDG.E.128 R32, desc[UR14][R6.64+0x800] ;  /* 0x0008000e06200981 */ /* 0x000f68000c1e1d00 */
[----:B------:R-:W5:Y:S04]  /*0140*/  @P0 LDG.E.128 R28, desc[UR14][R6.64+0x1000] ;  /* 0x0010000e061c0981 */ /* 0x000f68000c1e1d00 */
[----:B------:R4:W5:Y:S01]  /*0150*/  @P0 LDG.E.128 R24, desc[UR14][R6.64+0x1800] ;  /* 0x0018000e06180981 */ /* 0x000962000c1e1d00 */
[-C--:B---3--:R-:W-:Y:S01]  /*0160*/  @P0 MOV R2, R8.reuse ;  /* 0x0000000800020202 */ /* 0x088fe20000000f00 */
[----:B------:R-:W-:Y:S01]  /*0170*/  @P0 IMAD.MOV.U32 R4, RZ, RZ, R10 ;  /* 0x000000ffff040224 */ /* 0x000fe200078e000a */
[----:B------:R-:W-:Y:S01]  /*0180*/  @P0 MOV R3, R9 ;  /* 0x0000000900030202 */ /* 0x000fe20000000f00 */
[----:B------:R-:W-:Y:S01]  /*0190*/  @!P0 IMAD.MOV.U32 R3, RZ, RZ, R9 ;  /* 0x000000ffff038224 */ /* 0x000fe200078e0009 */
[----:B------:R-:W-:Y:S01]  /*01a0*/  @P0 MOV R5, R11 ;  /* 0x0000000b00050202 */ /* 0x000fe20000000f00 */
[----:B----4-:R-:W-:Y:S01]  /*01b0*/  @P0 IMAD.MOV.U32 R6, RZ, RZ, R12 ;  /* 0x000000ffff060224 */ /* 0x010fe200078e000c */
[----:B------:R-:W-:Y:S01]  /*01c0*/  @!P0 MOV R2, R8 ;  /* 0x0000000800028202 */ /* 0x000fe20000000f00 */
[----:B------:R-:W-:Y:S01]  /*01d0*/  @P0 IMAD.MOV.U32 R9, RZ, RZ, R15 ;  /* 0x000000ffff090224 */ /* 0x000fe200078e000f */
[----:B------:R-:W-:-:S02]  /*01e0*/  @P0 MOV R7, R13 ;  /* 0x0000000d00070202 */ /* 0x000fc40000000f00 */
[----:B------:R-:W-:Y:S02]  /*01f0*/  @!P0 MOV R4, R10 ;  /* 0x0000000a00048202 */ /* 0x000fe40000000f00 */
[----:B------:R-:W-:Y:S01]  /*0200*/  @!P0 MOV R5, R11 ;  /* 0x0000000b00058202 */ /* 0x000fe20000000f00 */
[----:B--2---:R-:W-:Y:S01]  /*0210*/  @P0 IMAD.MOV.U32 R11, RZ, RZ, R17 ;  /* 0x000000ffff0b0224 */ /* 0x004fe200078e0011 */
[----:B------:R-:W-:Y:S01]  /*0220*/  @P0 MOV R8, R14 ;  /* 0x0000000e00080202 */ /* 0x000fe20000000f00 */
[----:B------:R-:W-:Y:S01]  /*0230*/  @!P0 IMAD.MOV.U32 R8, RZ, RZ, R14 ;  /* 0x000000ffff088224 */ /* 0x000fe200078e000e */
[----:B------:R-:W-:Y:S02]  /*0240*/  @!P0 MOV R6, R12 ;  /* 0x0000000c00068202 */ /* 0x000fe40000000f00 */
[----:B------:R-:W-:Y:S02]  /*0250*/  @!P0 MOV R7, R13 ;  /* 0x0000000d00078202 */ /* 0x000fe40000000f00 */
[----:B------:R-:W-:Y:S01]  /*0260*/  @P0 MOV R10, R16 ;  /* 0x00000010000a0202 */ /* 0x000fe20000000f00 */
[----:B------:R-:W-:Y:S01]  /*0270*/  @!P0 IMAD.MOV.U32 R10, RZ, RZ, R16 ;  /* 0x000000ffff0a8224 */ /* 0x000fe200078e0010 */
[----:B------:R-:W-:-:S02]  /*0280*/  @P0 MOV R12, R18 ;  /* 0x00000012000c0202 */ /* 0x000fc40000000f00 */
[----:B------:R-:W-:Y:S01]  /*0290*/  @P0 MOV R13, R19 ;  /* 0x00000013000d0202 */ /* 0x000fe20000000f00 */
[----:B------:R-:W-:Y:S01]  /*02a0*/  @!P0 IMAD.MOV.U32 R13, RZ, RZ, R19 ;  /* 0x000000ffff0d8224 */ /* 0x000fe200078e0013 */
[----:B------:R-:W-:Y:S02]  /*02b0*/  @!P0 MOV R9, R15 ;  /* 0x0000000f00098202 */ /* 0x000fe40000000f00 */
[----:B------:R-:W-:Y:S02]  /*02c0*/  @!P0 MOV R11, R17 ;  /* 0x00000011000b8202 */ /* 0x000fe40000000f00 */
[----:B------:R-:W-:Y:S02]  /*02d0*/  @!P0 MOV R12, R18 ;  /* 0x00000012000c8202 */ /* 0x000fe40000000f00 */
[----:B------:R-:W-:Y:S01]  /*02e0*/  @P0 MOV R14, R20 ;  /* 0x00000014000e0202 */ /* 0x000fe20000000f00 */
[----:B------:R-:W-:Y:S06]  /*02f0*/  @P1 EXIT ;  /* 0x000000000000194d */ /* 0x000fec0003800000 */
[----:B------:R-:W0:Y:S01]  /*0300*/  LDCU.U8 UR4, c[0x0][0x410] ;  /* 0x00008200ff0477ac */ /* 0x000e220008000000 */
[----:B------:R-:W-:Y:S01]  /*0310*/  @P0 IMAD.MOV.U32 R15, RZ, RZ, R21 ;  /* 0x000000ffff0f0224 */ /* 0x000fe200078e0015 */
[----:B-----5:R-:W-:Y:S02]  /*0320*/  @!P0 CS2R R38, SRZ ;  /* 0x0000000000268805 */ /* 0x020fe4000001ff00 */
[----:B------:R-:W-:Y:S02]  /*0330*/  @!P0 CS2R R36, SRZ ;  /* 0x0000000000248805 */ /* 0x000fe4000001ff00 */
[----:B------:R-:W-:Y:S02]  /*0340*/  @!P0 CS2R R34, SRZ ;  /* 0x0000000000228805 */ /* 0x000fe4000001ff00 */
[----:B------:R-:W-:Y:S02]  /*0350*/  @!P0 CS2R R32, SRZ ;  /* 0x0000000000208805 */ /* 0x000fe4000001ff00 */
[----:B------:R-:W-:-:S02]  /*0360*/  @!P0 CS2R R30, SRZ ;  /* 0x00000000001e8805 */ /* 0x000fc4000001ff00 */
[----:B------:R-:W-:Y:S02]  /*0370*/  @!P0 CS2R R28, SRZ ;  /* 0x00000000001c8805 */ /* 0x000fe4000001ff00 */
[----:B------:R-:W-:Y:S02]  /*0380*/  @!P0 CS2R R26, SRZ ;  /* 0x00000000001a8805 */ /* 0x000fe4000001ff00 */
[----:B------:R-:W-:Y:S02]  /*0390*/  @!P0 CS2R R24, SRZ ;  /* 0x0000000000188805 */ /* 0x000fe4000001ff00 */
[----:B------:R-:W-:Y:S01]  /*03a0*/  @P0 MOV R16, R22 ;  /* 0x0000001600100202 */ /* 0x000fe20000000f00 */
[----:B------:R-:W-:Y:S01]  /*03b0*/  @!P0 IMAD.MOV.U32 R15, RZ, RZ, R21 ;  /* 0x000000ffff0f8224 */ /* 0x000fe200078e0015 */
[----:B------:R-:W-:Y:S01]  /*03c0*/  @P0 MOV R17, R23 ;  /* 0x0000001700110202 */ /* 0x000fe20000000f00 */
[----:B------:R-:W-:Y:S01]  /*03d0*/  UPLOP3.LUT UP1, UPT, UPT, UPT, UPT, 0x40, 0x4 ;  /* 0x000000000004789c */ /* 0x000fe20003f2e870 */
[----:B------:R-:W-:Y:S01]  /*03e0*/  @!P0 MOV R14, R20 ;  /* 0x00000014000e8202 */ /* 0x000fe20000000f00 */
[----:B------:R-:W1:Y:S01]  /*03f0*/  LDCU UR13, c[0x0][0x388] ;  /* 0x00007100ff0d77ac */ /* 0x000e620008000800 */
[----:B------:R-:W-:-:S02]  /*0400*/  @!P0 MOV R16, R22 ;  /* 0x0000001600108202 */ /* 0x000fc40000000f00 */
[----:B------:R-:W-:Y:S01]  /*0410*/  @!P0 MOV R17, R23 ;  /* 0x0000001700118202 */ /* 0x000fe20000000f00 */
[----:B------:R-:W2:Y:S01]  /*0420*/  LDCU UR18, c[0x0][0x400] ;  /* 0x00008000ff1277ac */ /* 0x000ea20008000800 */
[----:B------:R-:W-:Y:S02]  /*0430*/  LOP3.LUT R18, R0, 0x1f, RZ, 0xc0, !PT ;  /* 0x0000001f00127812 */ /* 0x000fe400078ec0ff */
[----:B------:R-:W-:Y:S01]  /*0440*/  PRMT R19, R5, 0x7632, R19 ;  /* 0x0000763205137816 */ /* 0x000fe20000000013 */
[----:B------:R-:W3:Y:S01]  /*0450*/  LDCU.128 UR8, c[0x0][0x3f0] ;  /* 0x00007e00ff0877ac */ /* 0x000ee20008000c00 */
[----:B------:R-:W-:Y:S02]  /*0460*/  PRMT R20, R4, 0x7632, R20 ;  /* 0x0000763204147816 */ /* 0x000fe40000000014 */
[----:B------:R-:W-:Y:S01]  /*0470*/  PRMT R21, R3, 0x7632, R21 ;  /* 0x0000763203157816 */ /* 0x000fe20000000015 */
[----:B------:R-:W4:Y:S01]  /*0480*/  LDCU.64 UR16, c[0x0][0x3a0] ;  /* 0x00007400ff1077ac */ /* 0x000f220008000a00 */
[----:B------:R-:W-:-:S02]  /*0490*/  PRMT R22, R2, 0x7632, R22 ;  /* 0x0000763202167816 */ /* 0x000fc40000000016 */
[----:B------:R-:W-:Y:S01]  /*04a0*/  PRMT R23, R9, 0x7632, R23 ;  /* 0x0000763209177816 */ /* 0x000fe20000000017 */
[----:B------:R-:W0:Y:S01]  /*04b0*/  LDCU.64 UR20, c[0x0][0x380] ;  /* 0x00007000ff1477ac */ /* 0x000e220008000a00 */
        /* <DEDUP_REMOVED lines=11> */
[----:B0-----:R-:W-:Y:S02]  /*0570*/  ISETP.NE.AND P0, PT, RZ, UR4, PT ;  /* 0x00000004ff007c0c */ /* 0x001fe4000bf05270 */
        /* <DEDUP_REMOVED lines=15> */
[----:B-1234-:R-:W-:-:S07]  /*0670*/  PRMT R86, R24, 0x7632, R86 ;  /* 0x0000763218567816 */ /* 0x01efce0000000056 */
.L_x_99:
[----:B------:R-:W-:-:S06]  /*0680*/  UIMAD.WIDE UR4, UR7, 0x4, UR8 ;  /* 0x00000004070478a5 */ /* 0x000fcc000f8e0208 */
[----:B01----:R-:W-:Y:S01]  /*0690*/  IMAD.U32 R44, RZ, RZ, UR4 ;  /* 0x00000004ff2c7e24 */ /* 0x003fe2000f8e00ff */
[----:B------:R-:W-:-:S05]  /*06a0*/  MOV R45, UR5 ;  /* 0x00000005002d7c02 */ /* 0x000fca0008000f00 */
[----:B------:R-:W2:Y:S01]  /*06b0*/  LDG.E R44, desc[UR14][R44.64] ;  /* 0x0000000e2c2c7981 */ /* 0x000ea2000c1e1900 */
[----:B------:R-:W-:Y:S01]  /*06c0*/  IMAD.MOV.U32 R52, RZ, RZ, RZ ;  /* 0x000000ffff347224 */ /* 0x000fe200078e00ff */
[----:B--2---:R-:W-:-:S13]  /*06d0*/  R2UR UR12, R44 ;  /* 0x000000002c0c72ca */ /* 0x004fda00000e0000 */
[----:B------:R-:W-:-:S06]  /*06e0*/  UISETP.GE.AND UP0, UPT, UR12, 0x1, UPT ;  /* 0x000000010c00788c */ /* 0x000fcc000bf06270 */
[----:B------:R-:W-:-:S05]  /*06f0*/  PLOP3.LUT P1, PT, PT, PT, UP0, 0x80, 0x8 ;  /* 0x000000000008781c */ /* 0x000fca0003f2f008 */
[----:B------:R-:W-:-:S06]  /*0700*/  @UP0 UIADD3 UR4, UPT, UPT, UR12, -0x1, URZ ;  /* 0xffffffff0c040890 */ /* 0x000fcc000fffe0ff */
[----:B------:R-:W-:Y:S01]  /*0710*/  MOV R48, UR4 ;  /* 0x0000000400307c02 */ /* 0x000fe20008000f00 */
[----:B------:R-:W-:Y:S01]  /*0720*/  UIMAD.WIDE UR4, UR7, 0x4, UR10 ;  /* 0x00000004070478a5 */ /* 0x000fe2000f8e020a */
[----:B------:R-:W0:Y:S03]  /*0730*/  @P1 LDC.64 R46, c[0x0][0x390] ;  /* 0x0000e400ff2e1b82 */ /* 0x000e260000000a00 */
[----:B------:R-:W-:Y:S02]  /*0740*/  @P1 IMAD R48, R48, UR13, RZ ;  /* 0x0000000d30301c24 */ /* 0x000fe4000f8e02ff */
[----:B------:R-:W-:Y:S02]  /*0750*/  MOV R44, UR4 ;  /* 0x00000004002c7c02 */ /* 0x000fe40008000f00 */
[----:B------:R-:W-:Y:S02]  /*0760*/  MOV R45, UR5 ;  /* 0x00000005002d7c02 */ /* 0x000fe40008000f00 */
[----:B------:R-:W-:-:S03]  /*0770*/  @P1 SHF.R.S32.HI R49, RZ, 0x1f, R48 ;  /* 0x0000001fff311819 */ /* 0x000fc60000011430 */
[----:B------:R-:W2:Y:S01]  /*0780*/  LDG.E R44, desc[UR14][R44.64] ;  /* 0x0000000e2c2c7981 */ /* 0x000ea2000c1e1900 */
[----:B------:R-:W-:-:S04]  /*0790*/  @P1 LEA.HI R49, R49, R48, RZ, 0x3 ;  /* 0x0000003031311211 */ /* 0x000fc800078f18ff */
[----:B------:R-:W-:-:S05]  /*07a0*/  @P1 LEA.HI.SX32 R52, R49, R0, 0x1d ;  /* 0x0000000031341211 */ /* 0x000fca00078feaff */
[----:B0-----:R-:W-:-:S05]  /*07b0*/  @P1 IMAD.WIDE.U32 R46, R52, 0x10, R46 ;  /* 0x00000010342e1825 */ /* 0x001fca00078e002e */
[----:B------:R-:W3:Y:S01]  /*07c0*/  @P1 LDG.E.128 R40, desc[UR14][R46.64] ;  /* 0x0000000e2e281981 */ /* 0x000ee2000c1e1d00 */
[----:B------:R-:W-:Y:S02]  /*07d0*/  UIMAD UR4, UR7, UR13, URZ ;  /* 0x0000000d070472a4 */ /* 0x000fe4000f8e02ff */
[----:B------:R-:W-:Y:S02]  /*07e0*/  UISETP.NE.U32.AND UP0, UPT, UR16, URZ, UPT ;  /* 0x000000ff1000728c */ /* 0x000fe4000bf05070 */
[----:B------:R-:W-:Y:S02]  /*07f0*/  USHF.R.S32.HI UR5, URZ, 0x1f, UR4 ;  /* 0x0000001fff057899 */ /* 0x000fe40008011404 */
[----:B------:R-:W-:Y:S02]  /*0800*/  UISETP.NE.AND.EX UP0, UPT, UR17, URZ, UPT, UP0 ;  /* 0x000000ff1100728c */ /* 0x000fe4000bf05300 */
[----:B------:R-:W-:-:S06]  /*0810*/  ULEA.HI UR5, UR5, UR4, URZ, 0x3 ;  /* 0x0000000405057291 */ /* 0x000fcc000f8f18ff */
[----:B------:R-:W-:-:S05]  /*0820*/  IMAD.U32 R113, RZ, RZ, UR5 ;  /* 0x00000005ff717e24 */ /* 0x000fca000f8e00ff */
[----:B------:R-:W-:Y:S02]  /*0830*/  LEA.HI.SX32 R113, R113, R0, 0x1d ;  /* 0x0000000071717211 */ /* 0x000fe400078feaff */
[----:B--2---:R-:W-:Y:S02]  /*0840*/  R2UR UR6, R44 ;  /* 0x000000002c0672ca */ /* 0x004fe400000e0000 */
[----:B---3--:R-:W-:Y:S02]  /*0850*/  PRMT R48, R43, 0x7632, R48 ;  /* 0x000076322b307816 */ /* 0x008fe40000000030 */
[----:B------:R-:W-:Y:S02]  /*0860*/  PRMT R49, R42, 0x7632, R49 ;  /* 0x000076322a317816 */ /* 0x000fe40000000031 */
[----:B------:R-:W-:Y:S02]  /*0870*/  PRMT R50, R41, 0x7632, R50 ;  /* 0x0000763229327816 */ /* 0x000fe40000000032 */
[----:B------:R-:W-:Y:S01]  /*0880*/  PRMT R51, R40, 0x7632, R51 ;  /* 0x0000763228337816 */ /* 0x000fe20000000033 */
[----:B------:R-:W-:Y:S06]  /*0890*/  BRA.U !UP0, `(.L_x_90) ;  /* 0x0000000108d47547 */ /* 0x000fec000b800000 */
[----:B------:R-:W0:Y:S02]  /*08a0*/  LDC.64 R44, c[0x0][0x3a0] ;  /* 0x0000e800ff2c7b82 */ /* 0x000e240000000a00 */
[----:B0-----:R-:W-:-:S06]  /*08b0*/  IMAD.WIDE.U32 R44, R113, 0x10, R44 ;  /* 0x00000010712c7825 */ /* 0x001fcc00078e002c */
[----:B------:R-:W2:Y:S01]  /*08c0*/  LDG.E.128 R44, desc[UR14][R44.64] ;  /* 0x0000000e2c2c7981 */ /* 0x000ea2000c1e1d00 */
[----:B------:R-:W-:-:S13]  /*08d0*/  ISETP.LT.AND P2, PT, RZ, UR12, PT ;  /* 0x0000000cff007c0c */ /* 0x000fda000bf41270 */
[----:B------:R-:W0:Y:S01]  /*08e0*/  @P2 LDC R53, c[0x0][0x40c] ;  /* 0x00010300ff352b82 */ /* 0x000e220000000800 */
[----:B------:R-:W-:Y:S01]  /*08f0*/  @P2 SHF.L.U32 R54, R51, 0x10, RZ ;  /* 0x0000001033362819 */ /* 0x000fe200000006ff */
[----:B------:R-:W-:Y:S01]  /*0900*/  @P2 IMAD.U32 R56, R41, 0x10000, RZ ;  /* 0x0001000029382824 */ /* 0x000fe200078e00ff */
[----:B------:R-:W-:-:S05]  /*0910*/  @P2 SHF.L.U32 R58, R50, 0x10, RZ ;  /* 0x00000010323a2819 */ /* 0x000fca00000006ff */
[----:B------:R-:W1:Y:S08]  /*0920*/  @P2 LDC R87, c[0x0][0x40c] ;  /* 0x00010300ff572b82 */ /* 0x000e700000000800 */
[----:B------:R-:W3:Y:S08]  /*0930*/  @P2 LDC R88, c[0x0][0x40c] ;  /* 0x00010300ff582b82 */ /* 0x000ef00000000800 */
[----:B------:R-:W4:Y:S08]  /*0940*/  @P2 LDC R90, c[0x0][0x40c] ;  /* 0x00010300ff5a2b82 */ /* 0x000f300000000800 */
[----:B------:R-:W5:Y:S08]  /*0950*/  @P2 LDC R92, c[0x0][0x40c] ;  /* 0x00010300ff5c2b82 */ /* 0x000f700000000800 */
[----:B------:R-:W5:Y:S08]  /*0960*/  @P2 LDC R94, c[0x0][0x40c] ;  /* 0x00010300ff5e2b82 */ /* 0x000f700000000800 */
[----:B------:R-:W5:Y:S08]  /*0970*/  @P2 LDC R51, c[0x0][0x40c] ;  /* 0x00010300ff332b82 */ /* 0x000f700000000800 */
[----:B------:R-:W5:Y:S01]  /*0980*/  @P2 LDC R96, c[0x0][0x40c] ;  /* 0x00010300ff602b82 */ /* 0x000f620000000800 */
[----:B--2---:R-:W-:Y:S01]  /*0990*/  PRMT R50, R44, 0x7632, R50 ;  /* 0x000076322c327816 */ /* 0x004fe20000000032 */
[----:B------:R-:W-:Y:S01]  /*09a0*/  IMAD.U32 R91, R47, 0x10000, RZ ;  /* 0x000100002f5b7824 */ /* 0x000fe200078e00ff */
[----:B------:R-:W-:-:S02]  /*09b0*/  SHF.L.U32 R57, R45, 0x10, RZ ;  /* 0x000000102d397819 */ /* 0x000fc400000006ff */
[----:B------:R-:W-:Y:S01]  /*09c0*/  PRMT R45, R45, 0x7632, R45 ;  /* 0x000076322d2d7816 */ /* 0x000fe2000000002d */
[----:B------:R-:W-:Y:S01]  /*09d0*/  IMAD.U32 R59, R50, 0x10000, RZ ;  /* 0x00010000323b7824 */ /* 0x000fe200078e00ff */
[----:B------:R-:W-:Y:S01]  /*09e0*/  SHF.L.U32 R89, R44, 0x10, RZ ;  /* 0x000000102c597819 */ /* 0x000fe200000006ff */
[----:B-1----:R-:W-:Y:S01]  /*09f0*/  @P2 FFMA.FTZ R57, R56, R87, R57 ;  /* 0x0000005738392223 */ /* 0x002fe20000010039 */
[----:B------:R-:W-:Y:S01]  /*0a00*/  PRMT R44, R46, 0x7632, R44 ;  /* 0x000076322e2c7816 */ /* 0x000fe2000000002c */
[----:B0-----:R-:W-:Y:S01]  /*0a10*/  @P2 FFMA.FTZ R59, R54, R53, R59 ;  /* 0x00000035363b2223 */ /* 0x001fe2000001003b */
[----:B------:R-:W-:Y:S02]  /*0a20*/  PRMT R47, R47, 0x7632, R47 ;  /* 0x000076322f2f7816 */ /* 0x000fe4000000002f */
[----:B------:R-:W-:Y:S02]  /*0a30*/  SHF.L.U32 R55, R45, 0x10, RZ ;  /* 0x000000102d377819 */ /* 0x000fe400000006ff */
[----:B------:R-:W-:-:S02]  /*0a40*/  @P2 SHF.L.U32 R54, R48, 0x10, RZ ;  /* 0x0000001030362819 */ /* 0x000fc400000006ff */
[----:B------:R-:W-:Y:S01]  /*0a50*/  SHF.L.U32 R95, R46, 0x10, RZ ;  /* 0x000000102e5f7819 */ /* 0x000fe200000006ff */
[----:B------:R-:W-:Y:S01]  /*0a60*/  @P2 IMAD.U32 R46, R42, 0x10000, RZ ;  /* 0x000100002a2e2824 */ /* 0x000fe200078e00ff */
[----:B------:R-:W-:Y:S01]  /*0a70*/  @P2 SHF.L.U32 R50, R49, 0x10, RZ ;  /* 0x0000001031322819 */ /* 0x000fe200000006ff */
[----:B---3--:R-:W-:Y:S01]  /*0a80*/  @P2 FFMA.FTZ R55, R58, R88, R55 ;  /* 0x000000583a372223 */ /* 0x008fe20000010037 */
[----:B------:R-:W-:Y:S01]  /*0a90*/  @P2 SHF.L.U32 R48, R43, 0x10, RZ ;  /* 0x000000102b302819 */ /* 0x000fe200000006ff */
[----:B----4-:R-:W-:Y:S01]  /*0aa0*/  @P2 FFMA.FTZ R95, R46, R90, R95 ;  /* 0x0000005a2e5f2223 */ /* 0x010fe2000001005f */
[----:B------:R-:W-:Y:S01]  /*0ab0*/  SHF.L.U32 R93, R44, 0x10, RZ ;  /* 0x000000102c5d7819 */ /* 0x000fe200000006ff */
[----:B------:R-:W-:Y:S01]  /*0ac0*/  @P2 IMAD.U32 R44, R40, 0x10000, RZ ;  /* 0x00010000282c2824 */ /* 0x000fe200078e00ff */
[----:B------:R-:W-:Y:S01]  /*0ad0*/  SHF.L.U32 R87, R47, 0x10, RZ ;  /* 0x000000102f577819 */ /* 0x000fe200000006ff */
[----:B-----5:R-:W-:Y:S01]  /*0ae0*/  @P2 FFMA.FTZ R91, R48, R94, R91 ;  /* 0x0000005e305b2223 */ /* 0x020fe2000001005b */
[----:B------:R-:W-:Y:S01]  /*0af0*/  F2FP.BF16.F32.PACK_AB R45, RZ, R57 ;  /* 0x00000039ff2d723e */ /* 0x000fe200000010ff */
[----:B------:R-:W-:Y:S01]  /*0b00*/  @P2 FFMA.FTZ R93, R50, R92, R93 ;  /* 0x0000005c325d2223 */ /* 0x000fe2000001005d */
[----:B------:R-:W-:Y:S01]  /*0b10*/  @P2 FFMA.FTZ R89, R44, R51, R89 ;  /* 0x000000332c592223 */ /* 0x000fe20000010059 */
[----:B------:R-:W-:Y:S01]  /*0b20*/  @P2 FFMA.FTZ R87, R54, R96, R87 ;  /* 0x0000006036572223 */ /* 0x000fe20000010057 */
[----:B------:R-:W-:-:S02]  /*0b30*/  F2FP.BF16.F32.PACK_AB R46, RZ, R55 ;  /* 0x00000037ff2e723e */ /* 0x000fc400000010ff */
[----:B------:R-:W-:Y:S02]  /*0b40*/  F2FP.BF16.F32.PACK_AB R48, RZ, R59 ;  /* 0x0000003bff30723e */ /* 0x000fe400000010ff */
[----:B------:R-:W-:Y:S02]  /*0b50*/  F2FP.BF16.F32.PACK_AB R49, RZ, R95 ;  /* 0x0000005fff31723e */ /* 0x000fe400000010ff */
[----:B------:R-:W-:Y:S02]  /*0b60*/  F2FP.BF16.F32.PACK_AB R50, RZ, R93 ;  /* 0x0000005dff32723e */ /* 0x000fe400000010ff */
[----:B------:R-:W-:Y:S02]  /*0b70*/  F2FP.BF16.F32.PACK_AB R51, RZ, R91 ;  /* 0x0000005bff33723e */ /* 0x000fe400000010ff */
[----:B------:R-:W-:Y:S02]  /*0b80*/  F2FP.BF16.F32.PACK_AB R44, RZ, R89 ;  /* 0x00000059ff2c723e */ /* 0x000fe400000010ff */
[----:B------:R-:W-:-:S02]  /*0b90*/  F2FP.BF16.F32.PACK_AB R47, RZ, R87 ;  /* 0x00000057ff2f723e */ /* 0x000fc400000010ff */
[----:B------:R-:W-:Y:S02]  /*0ba0*/  PRMT R45, R45, 0x5410, R46 ;  /* 0x000054102d2d7816 */ /* 0x000fe4000000002e */
[----:B------:R-:W-:Y:S02]  /*0bb0*/  PRMT R46, R49, 0x5410, R50 ;  /* 0x00005410312e7816 */ /* 0x000fe40000000032 */
[----:B------:R-:W-:Y:S02]  /*0bc0*/  PRMT R44, R44, 0x5410, R48 ;  /* 0x000054102c2c7816 */ /* 0x000fe40000000030 */
[----:B------:R-:W-:Y:S01]  /*0bd0*/  PRMT R47, R51, 0x5410, R47 ;  /* 0x00005410332f7816 */ /* 0x000fe2000000002f */
[----:B------:R-:W-:Y:S06]  /*0be0*/  BRA `(.L_x_91) ;  /* 0x0000000000b07947 */ /* 0x000fec0003800000 */
.L_x_90:
[----:B------:R-:W0:Y:S01]  /*0bf0*/  @P1 LDC R44, c[0x0][0x40c] ;  /* 0x00010300ff2c1b82 */ /* 0x000e220000000800 */
[----:B------:R-:W-:Y:S01]  /*0c00*/  @P1 SHF.L.U32 R51, R51, 0x10, RZ ;  /* 0x0000001033331819 */ /* 0x000fe200000006ff */
[----:B------:R-:W-:Y:S01]  /*0c10*/  @P1 IMAD.U32 R50, R50, 0x10000, RZ ;  /* 0x0001000032321824 */ /* 0x000fe200078e00ff */
[----:B------:R-:W-:Y:S01]  /*0c20*/  @P1 SHF.L.U32 R49, R49, 0x10, RZ ;  /* 0x0000001031311819 */ /* 0x000fe200000006ff */
[----:B------:R-:W-:Y:S01]  /*0c30*/  HFMA2 R59, -RZ, RZ, 0, 0 ;  /* 0x00000000ff3b7431 */ /* 0x000fe200000001ff */
[----:B------:R-:W-:Y:S01]  /*0c40*/  MOV R93, RZ ;  /* 0x000000ff005d7202 */ /* 0x000fe20000000f00 */
[----:B------:R-:W-:Y:S02]  /*0c50*/  IMAD.MOV.U32 R55, RZ, RZ, RZ ;  /* 0x000000ffff377224 */ /* 0x000fe400078e00ff */
[----:B------:R-:W-:Y:S01]  /*0c60*/  HFMA2 R89, -RZ, RZ, 0, 0 ;  /* 0x00000000ff597431 */ /* 0x000fe200000001ff */
[----:B------:R-:W1:Y:S01]  /*0c70*/  @P1 LDC R46, c[0x0][0x40c] ;  /* 0x00010300ff2e1b82 */ /* 0x000e620000000800 */
[----:B------:R-:W-:Y:S01]  /*0c80*/  IMAD.MOV.U32 R57, RZ, RZ, RZ ;  /* 0x000000ffff397224 */ /* 0x000fe200078e00ff */
[----:B------:R-:W-:Y:S01]  /*0c90*/  MOV R95, RZ ;  /* 0x000000ff005f7202 */ /* 0x000fe20000000f00 */
[----:B------:R-:W-:-:S02]  /*0ca0*/  IMAD.MOV.U32 R87, RZ, RZ, RZ ;  /* 0x000000ffff577224 */ /* 0x000fc400078e00ff */
[----:B------:R-:W-:-:S03]  /*0cb0*/  HFMA2 R91, -RZ, RZ, 0, 0 ;  /* 0x00000000ff5b7431 */ /* 0x000fc600000001ff */
[----:B------:R-:W2:Y:S08]  /*0cc0*/  @P1 LDC R53, c[0x0][0x40c] ;  /* 0x00010300ff351b82 */ /* 0x000eb00000000800 */
[----:B------:R-:W3:Y:S01]  /*0cd0*/  @P1 LDC R45, c[0x0][0x40c] ;  /* 0x00010300ff2d1b82 */ /* 0x000ee20000000800 */
[----:B0-----:R-:W-:Y:S01]  /*0ce0*/  @P1 FMUL.FTZ R59, R51, R44 ;  /* 0x0000002c333b1220 */ /* 0x001fe20000410000 */
[----:B------:R-:W-:-:S06]  /*0cf0*/  @P1 SHF.L.U32 R44, R40, 0x10, RZ ;  /* 0x00000010282c1819 */ /* 0x000fcc00000006ff */
[----:B------:R-:W0:Y:S01]  /*0d00*/  @P1 LDC R47, c[0x0][0x40c] ;  /* 0x00010300ff2f1b82 */ /* 0x000e220000000800 */
[----:B-1----:R-:W-:Y:S01]  /*0d10*/  @P1 FMUL.FTZ R93, R49, R46 ;  /* 0x0000002e315d1220 */ /* 0x002fe20000410000 */
[----:B------:R-:W-:Y:S02]  /*0d20*/  @P1 SHF.L.U32 R46, R41, 0x10, RZ ;  /* 0x00000010292e1819 */ /* 0x000fe400000006ff */
[----:B------:R-:W-:-:S04]  /*0d30*/  @P1 SHF.L.U32 R49, R43, 0x10, RZ ;  /* 0x000000102b311819 */ /* 0x000fc800000006ff */
[----:B------:R-:W1:Y:S01]  /*0d40*/  @P1 LDC R99, c[0x0][0x40c] ;  /* 0x00010300ff631b82 */ /* 0x000e620000000800 */
[----:B--2---:R-:W-:Y:S01]  /*0d50*/  @P1 FMUL.FTZ R55, R50, R53 ;  /* 0x0000003532371220 */ /* 0x004fe20000410000 */
[----:B------:R-:W-:Y:S01]  /*0d60*/  @P1 SHF.L.U32 R50, R48, 0x10, RZ ;  /* 0x0000001030321819 */ /* 0x000fe200000006ff */
[----:B------:R-:W-:-:S05]  /*0d70*/  @P1 IMAD.U32 R48, R42, 0x10000, RZ ;  /* 0x000100002a301824 */ /* 0x000fca00078e00ff */
[----:B------:R-:W2:Y:S01]  /*0d80*/  @P1 LDC R97, c[0x0][0x40c] ;  /* 0x00010300ff611b82 */ /* 0x000ea20000000800 */
[----:B---3--:R-:W-:Y:S01]  /*0d90*/  @P1 FMUL.FTZ R89, R44, R45 ;  /* 0x0000002d2c591220 */ /* 0x008fe20000410000 */
[----:B------:R-:W-:-:S04]  /*0da0*/  F2FP.BF16.F32.PACK_AB R45, RZ, R59 ;  /* 0x0000003bff2d723e */ /* 0x000fc800000010ff */
[----:B------:R-:W-:Y:S02]  /*0db0*/  F2FP.BF16.F32.PACK_AB R44, RZ, R89 ;  /* 0x00000059ff2c723e */ /* 0x000fe400000010ff */
[----:B------:R-:W3:Y:S01]  /*0dc0*/  @P1 LDC R54, c[0x0][0x40c] ;  /* 0x00010300ff361b82 */ /* 0x000ee20000000800 */
[----:B0-----:R-:W-:Y:S01]  /*0dd0*/  @P1 FMUL.FTZ R57, R46, R47 ;  /* 0x0000002f2e391220 */ /* 0x001fe20000410000 */
[----:B------:R-:W-:Y:S02]  /*0de0*/  F2FP.BF16.F32.PACK_AB R47, RZ, R55 ;  /* 0x00000037ff2f723e */ /* 0x000fe400000010ff */
[----:B------:R-:W-:Y:S02]  /*0df0*/  PRMT R44, R44, 0x5410, R45 ;  /* 0x000054102c2c7816 */ /* 0x000fe4000000002d */
[----:B------:R-:W-:Y:S01]  /*0e00*/  F2FP.BF16.F32.PACK_AB R46, RZ, R57 ;  /* 0x00000039ff2e723e */ /* 0x000fe200000010ff */
[----:B-1----:R-:W-:-:S03]  /*0e10*/  @P1 FMUL.FTZ R87, R50, R99 ;  /* 0x0000006332571220 */ /* 0x002fc60000410000 */
[----:B------:R-:W-:Y:S02]  /*0e20*/  PRMT R45, R46, 0x5410, R47 ;  /* 0x000054102e2d7816 */ /* 0x000fe4000000002f */
[----:B------:R-:W-:Y:S01]  /*0e30*/  F2FP.BF16.F32.PACK_AB R51, RZ, R87 ;  /* 0x00000057ff33723e */ /* 0x000fe200000010ff */
[----:B--2---:R-:W-:-:S05]  /*0e40*/  @P1 FMUL.FTZ R95, R48, R97 ;  /* 0x00000061305f1220 */ /* 0x004fca0000410000 */
[----:B------:R-:W-:Y:S01]  /*0e50*/  F2FP.BF16.F32.PACK_AB R48, RZ, R95 ;  /* 0x0000005fff30723e */ /* 0x000fe200000010ff */
[----:B---3--:R-:W-:Y:S01]  /*0e60*/  @P1 FMUL.FTZ R91, R49, R54 ;  /* 0x00000036315b1220 */ /* 0x008fe20000410000 */
[----:B------:R-:W-:-:S04]  /*0e70*/  F2FP.BF16.F32.PACK_AB R49, RZ, R93 ;  /* 0x0000005dff31723e */ /* 0x000fc800000010ff */
[----:B------:R-:W-:Y:S02]  /*0e80*/  F2FP.BF16.F32.PACK_AB R50, RZ, R91 ;  /* 0x0000005bff32723e */ /* 0x000fe400000010ff */
[----:B------:R-:W-:Y:S02]  /*0e90*/  PRMT R46, R48, 0x5410, R49 ;  /* 0x00005410302e7816 */ /* 0x000fe40000000031 */
[----:B------:R-:W-:-:S07]  /*0ea0*/  PRMT R47, R50, 0x5410, R51 ;  /* 0x00005410322f7816 */ /* 0x000fce0000000033 */
.L_x_91:
[----:B------:R-:W0:Y:S01]  /*0eb0*/  LDC.64 R48, c[0x0][0x3a8] ;  /* 0x0000ea00ff307b82 */ /* 0x000e220000000a00 */
[----:B------:R-:W-:-:S07]  /*0ec0*/  @P1 VIADD R53, R52, 0x80 ;  /* 0x0000008034351836 */ /* 0x000fce0000000000 */
[----:B------:R-:W1:Y:S01]  /*0ed0*/  @P1 LDC.64 R50, c[0x0][0x390] ;  /* 0x0000e400ff321b82 */ /* 0x000e620000000a00 */
[----:B0-----:R-:W-:-:S05]  /*0ee0*/  IMAD.WIDE.U32 R96, R113, 0x10, R48 ;  /* 0x0000001071607825 */ /* 0x001fca00078e0030 */
[----:B------:R0:W-:Y:S01]  /*0ef0*/  STG.E.128 desc[UR14][R96.64], R44 ;  /* 0x0000002c60007986 */ /* 0x0001e2000c101d0e */
[----:B-1----:R-:W-:-:S05]  /*0f00*/  @P1 IMAD.WIDE.U32 R50, R53, 0x10, R50 ;  /* 0x0000001035321825 */ /* 0x002fca00078e0032 */
[----:B------:R-:W2:Y:S01]  /*0f10*/  @P1 LDG.E.128 R40, desc[UR14][R50.64] ;  /* 0x0000000e32281981 */ /* 0x000ea2000c1e1d00 */
[----:B------:R-:W-:Y:S02]  /*0f20*/  IADD3 R115, PT, PT, R113, 0x80, RZ ;  /* 0x0000008071737810 */ /* 0x000fe40007ffe0ff */
[----:B--2---:R-:W-:Y:S02]  /*0f30*/  PRMT R53, R43, 0x7632, R53 ;  /* 0x000076322b357816 */ /* 0x004fe40000000035 */
[----:B------:R-:W-:Y:S02]  /*0f40*/  PRMT R54, R42, 0x7632, R54 ;  /* 0x000076322a367816 */ /* 0x000fe40000000036 */
[----:B------:R-:W-:Y:S02]  /*0f50*/  PRMT R56, R41, 0x7632, R56 ;  /* 0x0000763229387816 */ /* 0x000fe40000000038 */
[----:B------:R-:W-:Y:S01]  /*0f60*/  PRMT R58, R40, 0x7632, R58 ;  /* 0x00007632283a7816 */ /* 0x000fe2000000003a */
[----:B0-----:R-:W-:Y:S06]  /*0f70*/  BRA.U !UP0, `(.L_x_92) ;  /* 0x0000000108d47547 */ /* 0x001fec000b800000 */
[----:B------:R-:W0:Y:S02]  /*0f80*/  LDC.64 R44, c[0x0][0x3a0] ;  /* 0x0000e800ff2c7b82 */ /* 0x000e240000000a00 */
[----:B0-----:R-:W-:-:S06]  /*0f90*/  IMAD.WIDE.U32 R44, R115, 0x10, R44 ;  /* 0x00000010732c7825 */ /* 0x001fcc00078e002c */
[----:B------:R-:W2:Y:S01]  /*0fa0*/  LDG.E.128 R44, desc[UR14][R44.64] ;  /* 0x0000000e2c2c7981 */ /* 0x000ea2000c1e1d00 */
[----:B------:R-:W-:-:S13]  /*0fb0*/  ISETP.LT.AND P2, PT, RZ, UR12, PT ;  /* 0x0000000cff007c0c */ /* 0x000fda000bf41270 */
[----:B------:R-:W0:Y:S01]  /*0fc0*/  @P2 LDC R94, c[0x0][0x40c] ;  /* 0x00010300ff5e2b82 */ /* 0x000e220000000800 */
[----:B------:R-:W-:Y:S01]  /*0fd0*/  @P2 IMAD.U32 R56, R56, 0x10000, RZ ;  /* 0x0001000038382824 */ /* 0x000fe200078e00ff */
[----:B------:R-:W-:Y:S02]  /*0fe0*/  @P2 SHF.L.U32 R90, R41, 0x10, RZ ;  /* 0x00000010295a2819 */ /* 0x000fe400000006ff */
[----:B------:R-:W-:Y:S02]  /*0ff0*/  @P2 SHF.L.U32 R58, R58, 0x10, RZ ;  /* 0x000000103a3a2819 */ /* 0x000fe400000006ff */
[----:B------:R-:W-:Y:S02]  /*1000*/  @P2 SHF.L.U32 R54, R54, 0x10, RZ ;  /* 0x0000001036362819 */ /* 0x000fe400000006ff */
[----:B------:R-:W1:Y:S08]  /*1010*/  @P2 LDC R92, c[0x0][0x40c] ;  /* 0x00010300ff5c2b82 */ /* 0x000e700000000800 */
[----:B------:R-:W3:Y:S08]  /*1020*/  @P2 LDC R88, c[0x0][0x40c] ;  /* 0x00010300ff582b82 */ /* 0x000ef00000000800 */
[----:B------:R-:W4:Y:S08]  /*1030*/  @P2 LDC R96, c[0x0][0x40c] ;  /* 0x00010300ff602b82 */ /* 0x000f300000000800 */
[----:B------:R-:W5:Y:S08]  /*1040*/  @P2 LDC R98, c[0x0][0x40c] ;  /* 0x00010300ff622b82 */ /* 0x000f700000000800 */
[----:B------:R-:W4:Y:S08]  /*1050*/  @P2 LDC R100, c[0x0][0x40c] ;  /* 0x00010300ff642b82 */ /* 0x000f300000000800 */
[----:B------:R-:W4:Y:S08]  /*1060*/  @P2 LDC R51, c[0x0][0x40c] ;  /* 0x00010300ff332b82 */ /* 0x000f300000000800 */
[----:B------:R-:W4:Y:S01]  /*1070*/  @P2 LDC R102, c[0x0][0x40c] ;  /* 0x00010300ff662b82 */ /* 0x000f220000000800 */
[C---:B--2---:R-:W-:Y:S01]  /*1080*/  SHF.L.U32 R99, R45.reuse, 0x10, RZ ;  /* 0x000000102d637819 */ /* 0x044fe200000006ff */
[----:B------:R-:W-:Y:S01]  /*1090*/  IMAD.U32 R105, R44, 0x10000, RZ ;  /* 0x000100002c697824 */ /* 0x000fe200078e00ff */
[----:B------:R-:W-:-:S02]  /*10a0*/  PRMT R45, R45, 0x7632, R45 ;  /* 0x000076322d2d7816 */ /* 0x000fc4000000002d */
[----:B------:R-:W-:Y:S01]  /*10b0*/  SHF.L.U32 R111, R46, 0x10, RZ ;  /* 0x000000102e6f7819 */ /* 0x000fe200000006ff */
[----:B-1----:R-:W-:Y:S01]  /*10c0*/  @P2 FFMA.FTZ R99, R90, R92, R99 ;  /* 0x0000005c5a632223 */ /* 0x002fe20000010063 */
[----:B------:R-:W-:Y:S01]  /*10d0*/  PRMT R46, R46, 0x7632, R46 ;  /* 0x000076322e2e7816 */ /* 0x000fe2000000002e */
[----:B------:R-:W-:Y:S01]  /*10e0*/  IMAD.U32 R101, R45, 0x10000, RZ ;  /* 0x000100002d657824 */ /* 0x000fe200078e00ff */
[----:B------:R-:W-:Y:S01]  /*10f0*/  PRMT R50, R44, 0x7632, R50 ;  /* 0x000076322c327816 */ /* 0x000fe20000000032 */
[----:B------:R-:W-:Y:S01]  /*1100*/  @P2 IMAD.U32 R44, R53, 0x10000, RZ ;  /* 0x00010000352c2824 */ /* 0x000fe200078e00ff */
[C---:B------:R-:W-:Y:S01]  /*1110*/  SHF.L.U32 R107, R47.reuse, 0x10, RZ ;  /* 0x000000102f6b7819 */ /* 0x040fe200000006ff */
[----:B0-----:R-:W-:Y:S01]  /*1120*/  @P2 FFMA.FTZ R101, R56, R94, R101 ;  /* 0x0000005e38652223 */ /* 0x001fe20000010065 */
[----:B------:R-:W-:Y:S01]  /*1130*/  PRMT R47, R47, 0x7632, R47 ;  /* 0x000076322f2f7816 */ /* 0x000fe2000000002f */
[----:B------:R-:W-:Y:S01]  /*1140*/  IMAD.U32 R109, R46, 0x10000, RZ ;  /* 0x000100002e6d7824 */ /* 0x000fe200078e00ff */
[----:B------:R-:W-:-:S02]  /*1150*/  SHF.L.U32 R97, R50, 0x10, RZ ;  /* 0x0000001032617819 */ /* 0x000fc400000006ff */
[----:B------:R-:W-:Y:S01]  /*1160*/  @P2 SHF.L.U32 R50, R42, 0x10, RZ ;  /* 0x000000102a322819 */ /* 0x000fe200000006ff */
[----:B-----5:R-:W-:Y:S01]  /*1170*/  @P2 FFMA.FTZ R109, R54, R98, R109 ;  /* 0x00000062366d2223 */ /* 0x020fe2000001006d */
[----:B------:R-:W-:Y:S01]  /*1180*/  @P2 SHF.L.U32 R56, R43, 0x10, RZ ;  /* 0x000000102b382819 */ /* 0x000fe200000006ff */
[----:B---3--:R-:W-:Y:S01]  /*1190*/  @P2 FFMA.FTZ R97, R58, R88, R97 ;  /* 0x000000583a612223 */ /* 0x008fe20000010061 */
[----:B------:R-:W-:Y:S01]  /*11a0*/  @P2 SHF.L.U32 R46, R40, 0x10, RZ ;  /* 0x00000010282e2819 */ /* 0x000fe200000006ff */
[----:B----4-:R-:W-:Y:S01]  /*11b0*/  @P2 FFMA.FTZ R111, R50, R96, R111 ;  /* 0x00000060326f2223 */ /* 0x010fe2000001006f */
[----:B------:R-:W-:Y:S01]  /*11c0*/  SHF.L.U32 R103, R47, 0x10, RZ ;  /* 0x000000102f677819 */ /* 0x000fe200000006ff */
[----:B------:R-:W-:Y:S01]  /*11d0*/  @P2 FFMA.FTZ R107, R56, R100, R107 ;  /* 0x00000064386b2223 */ /* 0x000fe2000001006b */
[----:B------:R-:W-:Y:S01]  /*11e0*/  F2FP.BF16.F32.PACK_AB R45, RZ, R99 ;  /* 0x00000063ff2d723e */ /* 0x000fe200000010ff */
[----:B------:R-:W-:Y:S01]  /*11f0*/  @P2 FFMA.FTZ R105, R46, R51, R105 ;  /* 0x000000332e692223 */ /* 0x000fe20000010069 */
[----:B------:R-:W-:Y:S01]  /*1200*/  F2FP.BF16.F32.PACK_AB R46, RZ, R101 ;  /* 0x00000065ff2e723e */ /* 0x000fe200000010ff */
[----:B------:R-:W-:Y:S01]  /*1210*/  @P2 FFMA.FTZ R103, R44, R102, R103 ;  /* 0x000000662c672223 */ /* 0x000fe20000010067 */
[----:B------:R-:W-:-:S02]  /*1220*/  F2FP.BF16.F32.PACK_AB R50, RZ, R97 ;  /* 0x00000061ff32723e */ /* 0x000fc400000010ff */
[----:B------:R-:W-:Y:S02]  /*1230*/  F2FP.BF16.F32.PACK_AB R51, RZ, R111 ;  /* 0x0000006fff33723e */ /* 0x000fe400000010ff */
[----:B------:R-:W-:Y:S02]  /*1240*/  F2FP.BF16.F32.PACK_AB R53, RZ, R109 ;  /* 0x0000006dff35723e */ /* 0x000fe400000010ff */
[----:B------:R-:W-:Y:S02]  /*1250*/  F2FP.BF16.F32.PACK_AB R54, RZ, R107 ;  /* 0x0000006bff36723e */ /* 0x000fe400000010ff */
[----:B------:R-:W-:Y:S02]  /*1260*/  F2FP.BF16.F32.PACK_AB R44, RZ, R105 ;  /* 0x00000069ff2c723e */ /* 0x000fe400000010ff */
[----:B------:R-:W-:Y:S02]  /*1270*/  F2FP.BF16.F32.PACK_AB R47, RZ, R103 ;  /* 0x00000067ff2f723e */ /* 0x000fe400000010ff */
[----:B------:R-:W-:-:S02]  /*1280*/  PRMT R45, R45, 0x5410, R46 ;  /* 0x000054102d2d7816 */ /* 0x000fc4000000002e */
[----:B------:R-:W-:Y:S02]  /*1290*/  PRMT R46, R51, 0x5410, R53 ;  /* 0x00005410332e7816 */ /* 0x000fe40000000035 */
[----:B------:R-:W-:Y:S02]  /*12a0*/  PRMT R44, R44, 0x5410, R50 ;  /* 0x000054102c2c7816 */ /* 0x000fe40000000032 */
[----:B------:R-:W-:Y:S01]  /*12b0*/  PRMT R47, R54, 0x5410, R47 ;  /* 0x00005410362f7816 */ /* 0x000fe2000000002f */
[----:B------:R-:W-:Y:S06]  /*12c0*/  BRA `(.L_x_93) ;  /* 0x0000000000b07947 */ /* 0x000fec0003800000 */
.L_x_92:
[----:B------:R-:W0:Y:S01]  /*12d0*/  @P1 LDC R47, c[0x0][0x40c] ;  /* 0x00010300ff2f1b82 */ /* 0x000e220000000800 */
[----:B------:R-:W-:Y:S01]  /*12e0*/  @P1 SHF.L.U32 R54, R54, 0x10, RZ ;  /* 0x0000001036361819 */ /* 0x000fe200000006ff */
[----:B------:R-:W-:Y:S01]  /*12f0*/  @P1 IMAD.U32 R58, R58, 0x10000, RZ ;  /* 0x000100003a3a1824 */ /* 0x000fe200078e00ff */
[----:B------:R-:W-:Y:S01]  /*1300*/  @P1 SHF.L.U32 R56, R56, 0x10, RZ ;  /* 0x0000001038381819 */ /* 0x000fe200000006ff */
[----:B------:R-:W-:Y:S02]  /*1310*/  IMAD.MOV.U32 R97, RZ, RZ, RZ ;  /* 0x000000ffff617224 */ /* 0x000fe400078e00ff */
[----:B------:R-:W-:Y:S02]  /*1320*/  HFMA2 R109, -RZ, RZ, 0, 0 ;  /* 0x00000000ff6d7431 */ /* 0x000fe400000001ff */
[----:B------:R-:W-:Y:S01]  /*1330*/  @P1 IMAD.U32 R44, R40, 0x10000, RZ ;  /* 0x00010000282c1824 */ /* 0x000fe200078e00ff */
[----:B------:R-:W-:Y:S01]  /*1340*/  @P1 SHF.L.U32 R46, R41, 0x10, RZ ;  /* 0x00000010292e1819 */ /* 0x000fe200000006ff */
[----:B------:R-:W1:Y:S01]  /*1350*/  @P1 LDC R103, c[0x0][0x40c] ;  /* 0x00010300ff671b82 */ /* 0x000e620000000800 */
[----:B------:R-:W-:Y:S01]  /*1360*/  MOV R101, RZ ;  /* 0x000000ff00657202 */ /* 0x000fe20000000f00 */
[----:B------:R-:W-:-:S02]  /*1370*/  HFMA2 R105, -RZ, RZ, 0, 0 ;  /* 0x00000000ff697431 */ /* 0x000fc400000001ff */
[----:B------:R-:W-:Y:S02]  /*1380*/  IMAD.MOV.U32 R111, RZ, RZ, RZ ;  /* 0x000000ffff6f7224 */ /* 0x000fe400078e00ff */
[----:B------:R-:W-:Y:S02]  /*1390*/  HFMA2 R107, -RZ, RZ, 0, 0 ;  /* 0x00000000ff6b7431 */ /* 0x000fe400000001ff */
[----:B------:R-:W2:Y:S08]  /*13a0*/  @P1 LDC R99, c[0x0][0x40c] ;  /* 0x00010300ff631b82 */ /* 0x000eb00000000800 */
[----:B------:R-:W3:Y:S01]  /*13b0*/  @P1 LDC R45, c[0x0][0x40c] ;  /* 0x00010300ff2d1b82 */ /* 0x000ee20000000800 */
[----:B0-----:R-:W-:Y:S01]  /*13c0*/  @P1 FMUL.FTZ R97, R58, R47 ;  /* 0x0000002f3a611220 */ /* 0x001fe20000410000 */
[----:B------:R-:W-:-:S06]  /*13d0*/  @P1 SHF.L.U32 R47, R42, 0x10, RZ ;  /* 0x000000102a2f1819 */ /* 0x000fcc00000006ff */
[----:B------:R-:W0:Y:S01]  /*13e0*/  @P1 LDC R51, c[0x0][0x40c] ;  /* 0x00010300ff331b82 */ /* 0x000e220000000800 */
[----:B-1----:R-:W-:Y:S01]  /*13f0*/  @P1 FMUL.FTZ R109, R54, R103 ;  /* 0x00000067366d1220 */ /* 0x002fe20000410000 */
[----:B------:R-:W-:Y:S01]  /*1400*/  @P1 IMAD.U32 R54, R53, 0x10000, RZ ;  /* 0x0001000035361824 */ /* 0x000fe200078e00ff */
[----:B------:R-:W-:Y:S01]  /*1410*/  MOV R103, RZ ;  /* 0x000000ff00677202 */ /* 0x000fe20000000f00 */
[----:B------:R-:W-:-:S04]  /*1420*/  @P1 IMAD.U32 R53, R43, 0x10000, RZ ;  /* 0x000100002b351824 */ /* 0x000fc800078e00ff */
[----:B------:R-:W1:Y:S01]  /*1430*/  @P1 LDC R117, c[0x0][0x40c] ;  /* 0x00010300ff751b82 */ /* 0x000e620000000800 */
[----:B--2---:R-:W-:Y:S01]  /*1440*/  @P1 FMUL.FTZ R101, R56, R99 ;  /* 0x0000006338651220 */ /* 0x004fe20000410000 */
[----:B------:R-:W-:-:S06]  /*1450*/  MOV R99, RZ ;  /* 0x000000ff00637202 */ /* 0x000fcc0000000f00 */
        /* <DEDUP_REMOVED lines=9> */
[----:B-1----:R-:W-:-:S05]  /*14f0*/  @P1 FMUL.FTZ R103, R54, R117 ;  /* 0x0000007536671220 */ /* 0x002fca0000410000 */
[----:B------:R-:W-:Y:S01]  /*1500*/  F2FP.BF16.F32.PACK_AB R54, RZ, R103 ;  /* 0x00000067ff36723e */ /* 0x000fe200000010ff */
[----:B--2---:R-:W-:Y:S01]  /*1510*/  @P1 FMUL.FTZ R111, R47, R50 ;  /* 0x000000322f6f1220 */ /* 0x004fe20000410000 */
[----:B------:R-:W-:-:S04]  /*1520*/  F2FP.BF16.F32.PACK_AB R47, RZ, R101 ;  /* 0x00000065ff2f723e */ /* 0x000fc800000010ff */
[----:B------:R-:W-:Y:S02]  /*1530*/  F2FP.BF16.F32.PACK_AB R50, RZ, R111 ;  /* 0x0000006fff32723e */ /* 0x000fe400000010ff */
[----:B------:R-:W-:Y:S01]  /*1540*/  PRMT R45, R46, 0x5410, R47 ;  /* 0x000054102e2d7816 */ /* 0x000fe2000000002f */
[----:B---3--:R-:W-:Y:S01]  /*1550*/  @P1 FMUL.FTZ R107, R53, R88 ;  /* 0x00000058356b1220 */ /* 0x008fe20000410000 */
[----:B------:R-:W-:-:S04]  /*1560*/  PRMT R46, R50, 0x5410, R51 ;  /* 0x00005410322e7816 */ /* 0x000fc80000000033 */
[----:B------:R-:W-:-:S04]  /*1570*/  F2FP.BF16.F32.PACK_AB R53, RZ, R107 ;  /* 0x0000006bff35723e */ /* 0x000fc800000010ff */
[----:B------:R-:W-:-:S07]  /*1580*/  PRMT R47, R53, 0x5410, R54 ;  /* 0x00005410352f7816 */ /* 0x000fce0000000036 */
.L_x_93:
[----:B------:R-:W0:Y:S01]  /*1590*/  @P1 LDC.64 R50, c[0x0][0x390] ;  /* 0x0000e400ff321b82 */ /* 0x000e220000000a00 */
[----:B------:R-:W-:Y:S01]  /*15a0*/  @P1 IADD3 R53, PT, PT, R52, 0x100, RZ ;  /* 0x0000010034351810 */ /* 0x000fe20007ffe0ff */
[----:B------:R-:W-:-:S05]  /*15b0*/  IMAD.WIDE.U32 R114, R115, 0x10, R48 ;  /* 0x0000001073727825 */ /* 0x000fca00078e0030 */
[----:B------:R1:W-:Y:S01]  /*15c0*/  STG.E.128 desc[UR14][R114.64], R44 ;  /* 0x0000002c72007986 */ /* 0x0003e2000c101d0e */
[----:B0-----:R-:W-:-:S05]  /*15d0*/  @P1 IMAD.WIDE.U32 R50, R53, 0x10, R50 ;  /* 0x0000001035321825 */ /* 0x001fca00078e0032 */
[----:B------:R1:W5:Y:S01]  /*15e0*/  @P1 LDG.E.128 R40, desc[UR14][R50.64] ;  /* 0x0000000e32281981 */ /* 0x000362000c1e1d00 */
[----:B------:R-:W-:Y:S05]  /*15f0*/  BRA.U !UP0, `(.L_x_94) ;  /* 0x0000000108e87547 */ /* 0x000fea000b800000 */
[----:B-1----:R-:W0:Y:S01]  /*1600*/  LDC.64 R44, c[0x0][0x3a0] ;  /* 0x0000e800ff2c7b82 */ /* 0x002e220000000a00 */
[----:B------:R-:W-:-:S05]  /*1610*/  IADD3 R47, PT, PT, R113, 0x100, RZ ;  /* 0x00000100712f7810 */ /* 0x000fca0007ffe0ff */
[----:B0-----:R-:W-:-:S06]  /*1620*/  IMAD.WIDE.U32 R44, R47, 0x10, R44 ;  /* 0x000000102f2c7825 */ /* 0x001fcc00078e002c */
[----:B------:R-:W2:Y:S01]  /*1630*/  LDG.E.128 R44, desc[UR14][R44.64] ;  /* 0x0000000e2c2c7981 */ /* 0x000ea2000c1e1d00 */
[----:B------:R-:W-:-:S13]  /*1640*/  ISETP.LT.AND P2, PT, RZ, UR12, PT ;  /* 0x0000000cff007c0c */ /* 0x000fda000bf41270 */
[----:B------:R-:W0:Y:S01]  /*1650*/  @P2 LDC R94, c[0x0][0x40c] ;  /* 0x00010300ff5e2b82 */ /* 0x000e220000000800 */
[C---:B-----5:R-:W-:Y:S01]  /*1660*/  @P2 PRMT R56, R41.reuse, 0x7632, R56 ;  /* 0x0000763229382816 */ /* 0x060fe20000000038 */
[----:B------:R-:W-:Y:S01]  /*1670*/  @P2 IMAD.U32 R96, R41, 0x10000, RZ ;  /* 0x0001000029602824 */ /* 0x000fe200078e00ff */
[----:B------:R-:W-:Y:S02]  /*1680*/  @P2 PRMT R54, R40, 0x7632, R54 ;  /* 0x0000763228362816 */ /* 0x000fe40000000036 */
[----:B------:R-:W-:Y:S02]  /*1690*/  @P2 SHF.L.U32 R92, R56, 0x10, RZ ;  /* 0x00000010385c2819 */ /* 0x000fe400000006ff */
[----:B------:R-:W-:Y:S01]  /*16a0*/  @P2 SHF.L.U32 R90, R54, 0x10, RZ ;  /* 0x00000010365a2819 */ /* 0x000fe200000006ff */
[----:B------:R-:W1:Y:S08]  /*16b0*/  @P2 LDC R100, c[0x0][0x40c] ;  /* 0x00010300ff642b82 */ /* 0x000e700000000800 */
[----:B------:R-:W3:Y:S08]  /*16c0*/  @P2 LDC R98, c[0x0][0x40c] ;  /* 0x00010300ff622b82 */ /* 0x000ef00000000800 */
[----:B------:R-:W4:Y:S08]  /*16d0*/  @P2 LDC R51, c[0x0][0x40c] ;  /* 0x00010300ff332b82 */ /* 0x000f300000000800 */
[----:B------:R-:W4:Y:S08]  /*16e0*/  @P2 LDC R50, c[0x0][0x40c] ;  /* 0x00010300ff322b82 */ /* 0x000f300000000800 */
[----:B------:R-:W4:Y:S08]  /*16f0*/  @P2 LDC R88, c[0x0][0x40c] ;  /* 0x00010300ff582b82 */ /* 0x000f300000000800 */
[----:B------:R-:W4:Y:S08]  /*1700*/  @P2 LDC R58, c[0x0][0x40c] ;  /* 0x00010300ff3a2b82 */ /* 0x000f300000000800 */
[----:B------:R-:W4:Y:S01]  /*1710*/  @P2 LDC R53, c[0x0][0x40c] ;  /* 0x00010300ff352b82 */ /* 0x000f220000000800 */
[----:B--2---:R-:W-:Y:S01]  /*1720*/  PRMT R56, R44, 0x7632, R56 ;  /* 0x000076322c387816 */ /* 0x004fe20000000038 */
[C---:B------:R-:W-:Y:S01]  /*1730*/  IMAD.U32 R117, R45.reuse, 0x10000, RZ ;  /* 0x000100002d757824 */ /* 0x040fe200078e00ff */
[----:B------:R-:W-:Y:S01]  /*1740*/  PRMT R45, R45, 0x7632, R45 ;  /* 0x000076322d2d7816 */ /* 0x000fe2000000002d */
[----:B------:R-:W-:Y:S01]  /*1750*/  IMAD.U32 R121, R46, 0x10000, RZ ;  /* 0x000100002e797824 */ /* 0x000fe200078e00ff */
[----:B------:R-:W-:Y:S01]  /*1760*/  SHF.L.U32 R119, R56, 0x10, RZ ;  /* 0x0000001038777819 */ /* 0x000fe200000006ff */
[----:B---3--:R-:W-:Y:S01]  /*1770*/  @P2 FFMA.FTZ R117, R96, R98, R117 ;  /* 0x0000006260752223 */ /* 0x008fe20000010075 */
[----:B------:R-:W-:-:S02]  /*1780*/  SHF.L.U32 R54, R44, 0x10, RZ ;  /* 0x000000102c367819 */ /* 0x000fc400000006ff */
[----:B------:R-:W-:Y:S01]  /*1790*/  SHF.L.U32 R115, R45, 0x10, RZ ;  /* 0x000000102d737819 */ /* 0x000fe200000006ff */
[----:B0-----:R-:W-:Y:S01]  /*17a0*/  @P2 FFMA.FTZ R119, R90, R94, R119 ;  /* 0x0000005e5a772223 */ /* 0x001fe20000010077 */
[C---:B------:R-:W-:Y:S02]  /*17b0*/  SHF.L.U32 R125, R47.reuse, 0x10, RZ ;  /* 0x000000102f7d7819 */ /* 0x040fe400000006ff */
[----:B------:R-:W-:Y:S01]  /*17c0*/  PRMT R46, R46, 0x7632, R46 ;  /* 0x000076322e2e7816 */ /* 0x000fe2000000002e */
[----:B-1----:R-:W-:Y:S01]  /*17d0*/  @P2 FFMA.FTZ R115, R92, R100, R115 ;  /* 0x000000645c732223 */ /* 0x002fe20000010073 */
[----:B------:R-:W-:Y:S01]  /*17e0*/  PRMT R47, R47, 0x7632, R47 ;  /* 0x000076322f2f7816 */ /* 0x000fe2000000002f */
[C---:B------:R-:W-:Y:S01]  /*17f0*/  @P2 IMAD.U32 R92, R42.reuse, 0x10000, RZ ;  /* 0x000100002a5c2824 */ /* 0x040fe200078e00ff */
[----:B------:R-:W-:Y:S02]  /*1800*/  @P2 PRMT R44, R42, 0x7632, R44 ;  /* 0x000076322a2c2816 */ /* 0x000fe4000000002c */
[----:B------:R-:W-:Y:S01]  /*1810*/  @P2 PRMT R45, R43, 0x7632, R45 ;  /* 0x000076322b2d2816 */ /* 0x000fe2000000002d */
[----:B------:R-:W-:Y:S01]  /*1820*/  IMAD.U32 R56, R47, 0x10000, RZ ;  /* 0x000100002f387824 */ /* 0x000fe200078e00ff */
[----:B------:R-:W-:Y:S01]  /*1830*/  @P2 SHF.L.U32 R94, R43, 0x10, RZ ;  /* 0x000000102b5e2819 */ /* 0x000fe200000006ff */
[----:B------:R-:W-:Y:S01]  /*1840*/  @P2 IMAD.U32 R44, R44, 0x10000, RZ ;  /* 0x000100002c2c2824 */ /* 0x000fe200078e00ff */
[----:B------:R-:W-:Y:S01]  /*1850*/  @P2 SHF.L.U32 R90, R40, 0x10, RZ ;  /* 0x00000010285a2819 */ /* 0x000fe200000006ff */
[----:B----4-:R-:W-:Y:S01]  /*1860*/  @P2 FFMA.FTZ R121, R92, R51, R121 ;  /* 0x000000335c792223 */ /* 0x010fe20000010079 */
[----:B------:R-:W-:Y:S01]  /*1870*/  SHF.L.U32 R123, R46, 0x10, RZ ;  /* 0x000000102e7b7819 */ /* 0x000fe200000006ff */
[----:B------:R-:W-:Y:S01]  /*1880*/  @P2 FFMA.FTZ R125, R94, R88, R125 ;  /* 0x000000585e7d2223 */ /* 0x000fe2000001007d */
[----:B------:R-:W-:Y:S01]  /*1890*/  @P2 SHF.L.U32 R45, R45, 0x10, RZ ;  /* 0x000000102d2d2819 */ /* 0x000fe200000006ff */
        /* <DEDUP_REMOVED lines=16> */
.L_x_94:
[----:B-1----:R-:W0:Y:S01]  /*19a0*/  @P1 LDC R47, c[0x0][0x40c] ;  /* 0x00010300ff2f1b82 */ /* 0x002e220000000800 */
[----:B-----5:R-:W-:Y:S01]  /*19b0*/  @P1 PRMT R44, R40, 0x7632, R44 ;  /* 0x00007632282c1816 */ /* 0x020fe2000000002c */
[----:B------:R-:W-:Y:S01]  /*19c0*/  HFMA2 R115, -RZ, RZ, 0, 0 ;  /* 0x00000000ff737431 */ /* 0x000fe200000001ff */
[----:B------:R-:W-:Y:S01]  /*19d0*/  @P1 PRMT R45, R41, 0x7632, R45 ;  /* 0x00007632292d1816 */ /* 0x000fe2000000002d */
[----:B------:R-:W-:Y:S01]  /*19e0*/  IMAD.MOV.U32 R123, RZ, RZ, RZ ;  /* 0x000000ffff7b7224 */ /* 0x000fe200078e00ff */
[----:B------:R-:W-:Y:S01]  /*19f0*/  @P1 PRMT R46, R42, 0x7632, R46 ;  /* 0x000076322a2e1816 */ /* 0x000fe2000000002e */
[----:B------:R-:W-:Y:S01]  /*1a00*/  HFMA2 R121, -RZ, RZ, 0, 0 ;  /* 0x00000000ff797431 */ /* 0x000fe200000001ff */
[----:B------:R-:W-:Y:S01]  /*1a10*/  @P1 SHF.L.U32 R44, R44, 0x10, RZ ;  /* 0x000000102c2c1819 */ /* 0x000fe200000006ff */
[----:B------:R-:W1:Y:S01]  /*1a20*/  @P1 LDC R54, c[0x0][0x40c] ;  /* 0x00010300ff361b82 */ /* 0x000e620000000800 */
[----:B------:R-:W-:Y:S01]  /*1a30*/  @P1 SHF.L.U32 R45, R45, 0x10, RZ ;  /* 0x000000102d2d1819 */ /* 0x000fe200000006ff */
[----:B------:R-:W-:Y:S01]  /*1a40*/  @P1 IMAD.U32 R46, R46, 0x10000, RZ ;  /* 0x000100002e2e1824 */ /* 0x000fe200078e00ff */
[----:B------:R-:W-:Y:S01]  /*1a50*/  MOV R119, RZ ;  /* 0x000000ff00777202 */ /* 0x000fe20000000f00 */
[----:B------:R-:W-:Y:S01]  /*1a60*/  IMAD.MOV.U32 R125, RZ, RZ, RZ ;  /* 0x000000ffff7d7224 */ /* 0x000fe200078e00ff */
[----:B------:R-:W-:-:S02]  /*1a70*/  MOV R117, RZ ;  /* 0x000000ff00757202 */ /* 0x000fc40000000f00 */
[----:B------:R-:W-:Y:S01]  /*1a80*/  MOV R56, RZ ;  /* 0x000000ff00387202 */ /* 0x000fe20000000f00 */
[----:B------:R-:W2:Y:S08]  /*1a90*/  @P1 LDC R53, c[0x0][0x40c] ;  /* 0x00010300ff351b82 */ /* 0x000eb00000000800 */
[----:B------:R-:W3:Y:S01]  /*1aa0*/  @P1 LDC R50, c[0x0][0x40c] ;  /* 0x00010300ff321b82 */ /* 0x000ee20000000800 */
[----:B0-----:R-:W-:Y:S01]  /*1ab0*/  @P1 FMUL.FTZ R119, R44, R47 ;  /* 0x0000002f2c771220 */ /* 0x001fe20000410000 */
[----:B------:R-:W-:-:S02]  /*1ac0*/  @P1 PRMT R44, R43, 0x7632, R44 ;  /* 0x000076322b2c1816 */ /* 0x000fc4000000002c */
[----:B------:R-:W-:-:S03]  /*1ad0*/  @P1 SHF.L.U32 R47, R42, 0x10, RZ ;  /* 0x000000102a2f1819 */ /* 0x000fc600000006ff */
[----:B------:R-:W-:Y:S01]  /*1ae0*/  @P1 IMAD.U32 R44, R44, 0x10000, RZ ;  /* 0x000100002c2c1824 */ /* 0x000fe200078e00ff */
[----:B------:R-:W0:Y:S01]  /*1af0*/  @P1 LDC R51, c[0x0][0x40c] ;  /* 0x00010300ff331b82 */ /* 0x000e220000000800 */
[----:B-1----:R-:W-:Y:S01]  /*1b00*/  @P1 FMUL.FTZ R115, R45, R54 ;  /* 0x000000362d731220 */ /* 0x002fe20000410000 */
[----:B------:R-:W-:Y:S02]  /*1b10*/  @P1 IMAD.U32 R45, R40, 0x10000, RZ ;  /* 0x00010000282d1824 */ /* 0x000fe400078e00ff */
[----:B------:R-:W-:-:S04]  /*1b20*/  HFMA2 R54, -RZ, RZ, 0, 0 ;  /* 0x00000000ff367431 */ /* 0x000fc800000001ff */
[----:B------:R-:W1:Y:S01]  /*1b30*/  @P1 LDC R90, c[0x0][0x40c] ;  /* 0x00010300ff5a1b82 */ /* 0x000e620000000800 */
[----:B--2---:R-:W-:Y:S01]  /*1b40*/  @P1 FMUL.FTZ R123, R46, R53 ;  /* 0x000000352e7b1220 */ /* 0x004fe20000410000 */
[----:B------:R-:W-:Y:S02]  /*1b50*/  @P1 SHF.L.U32 R46, R41, 0x10, RZ ;  /* 0x00000010292e1819 */ /* 0x000fe400000006ff */
[----:B------:R-:W-:-:S04]  /*1b60*/  @P1 SHF.L.U32 R53, R43, 0x10, RZ ;  /* 0x000000102b351819 */ /* 0x000fc800000006ff */
[----:B------:R-:W2:Y:S01]  /*1b70*/  @P1 LDC R58, c[0x0][0x40c] ;  /* 0x00010300ff3a1b82 */ /* 0x000ea20000000800 */
[----:B---3--:R-:W-:Y:S01]  /*1b80*/  @P1 FMUL.FTZ R54, R45, R50 ;  /* 0x000000322d361220 */ /* 0x008fe20000410000 */
[----:B------:R-:W-:-:S06]  /*1b90*/  F2FP.BF16.F32.PACK_AB R45, RZ, R119 ;  /* 0x00000077ff2d723e */ /* 0x000fcc00000010ff */
[----:B------:R-:W3:Y:S01]  /*1ba0*/  @P1 LDC R88, c[0x0][0x40c] ;  /* 0x00010300ff581b82 */ /* 0x000ee20000000800 */
[----:B0-----:R-:W-:Y:S01]  /*1bb0*/  @P1 FMUL.FTZ R117, R46, R51 ;  /* 0x000000332e751220 */ /* 0x001fe20000410000 */
[----:B------:R-:W-:-:S04]  /*1bc0*/  F2FP.BF16.F32.PACK_AB R51, RZ, R123 ;  /* 0x0000007bff33723e */ /* 0x000fc800000010ff */
[----:B------:R-:W-:Y:S01]  /*1bd0*/  F2FP.BF16.F32.PACK_AB R46, RZ, R117 ;  /* 0x00000075ff2e723e */ /* 0x000fe200000010ff */
[----:B-1----:R-:W-:Y:S01]  /*1be0*/  @P1 FMUL.FTZ R56, R44, R90 ;  /* 0x0000005a2c381220 */ /* 0x002fe20000410000 */
[----:B------:R-:W-:-:S04]  /*1bf0*/  F2FP.BF16.F32.PACK_AB R44, RZ, R54 ;  /* 0x00000036ff2c723e */ /* 0x000fc800000010ff */
[----:B------:R-:W-:Y:S01]  /*1c00*/  PRMT R44, R44, 0x5410, R45 ;  /* 0x000054102c2c7816 */ /* 0x000fe2000000002d */
[----:B--2---:R-:W-:Y:S01]  /*1c10*/  @P1 FMUL.FTZ R121, R47, R58 ;  /* 0x0000003a2f791220 */ /* 0x004fe20000410000 */
[----:B------:R-:W-:Y:S02]  /*1c20*/  F2FP.BF16.F32.PACK_AB R47, RZ, R115 ;  /* 0x00000073ff2f723e */ /* 0x000fe400000010ff */
[----:B------:R-:W-:Y:S02]  /*1c30*/  F2FP.BF16.F32.PACK_AB R58, RZ, R56 ;  /* 0x00000038ff3a723e */ /* 0x000fe400000010ff */
[----:B------:R-:W-:Y:S02]  /*1c40*/  F2FP.BF16.F32.PACK_AB R50, RZ, R121 ;  /* 0x00000079ff32723e */ /* 0x000fe400000010ff */
[----:B------:R-:W-:Y:S01]  /*1c50*/  PRMT R45, R46, 0x5410, R47 ;  /* 0x000054102e2d7816 */ /* 0x000fe2000000002f */
[----:B---3--:R-:W-:Y:S01]  /*1c60*/  @P1 FMUL.FTZ R125, R53, R88 ;  /* 0x00000058357d1220 */ /* 0x008fe20000410000 */
[----:B------:R-:W-:-:S04]  /*1c70*/  PRMT R46, R50, 0x5410, R51 ;  /* 0x00005410322e7816 */ /* 0x000fc80000000033 */
[----:B------:R-:W-:-:S04]  /*1c80*/  F2FP.BF16.F32.PACK_AB R53, RZ, R125 ;  /* 0x0000007dff35723e */ /* 0x000fc800000010ff */
[----:B------:R-:W-:-:S07]  /*1c90*/  PRMT R47, R53, 0x5410, R58 ;  /* 0x00005410352f7816 */ /* 0x000fce000000003a */
.L_x_95:
[----:B------:R-:W0:Y:S01]  /*1ca0*/  @P1 LDC.64 R50, c[0x0][0x390] ;  /* 0x0000e400ff321b82 */ /* 0x000e220000000a00 */
[----:B------:R-:W-:Y:S01]  /*1cb0*/  IADD3 R53, PT, PT, R113, 0x100, RZ ;  /* 0x0000010071357810 */ /* 0x000fe20007ffe0ff */
[----:B------:R-:W-:-:S04]  /*1cc0*/  @P1 VIADD R58, R52, 0x180 ;  /* 0x00000180343a1836 */ /* 0x000fc80000000000 */
[----:B------:R-:W-:-:S05]  /*1cd0*/  IMAD.WIDE.U32 R52, R53, 0x10, R48 ;  /* 0x0000001035347825 */ /* 0x000fca00078e0030 */
[----:B------:R1:W-:Y:S01]  /*1ce0*/  STG.E.128 desc[UR14][R52.64], R44 ;  /* 0x0000002c34007986 */ /* 0x0003e2000c101d0e */
[----:B0-----:R-:W-:-:S05]  /*1cf0*/  @P1 IMAD.WIDE.U32 R50, R58, 0x10, R50 ;  /* 0x000000103a321825 */ /* 0x001fca00078e0032 */
[----:B------:R1:W5:Y:S01]  /*1d00*/  @P1 LDG.E.128 R40, desc[UR14][R50.64] ;  /* 0x0000000e32281981 */ /* 0x000362000c1e1d00 */
[----:B------:R-:W-:Y:S01]  /*1d10*/  IADD3 R100, PT, PT, R113, 0x180, RZ ;  /* 0x0000018071647810 */ /* 0x000fe20007ffe0ff */
[----:B------:R-:W-:Y:S06]  /*1d20*/  BRA.U !UP0, `(.L_x_96) ;  /* 0x0000000108e87547 */ /* 0x000fec000b800000 */
[----:B-1----:R-:W0:Y:S02]  /*1d30*/  LDC.64 R44, c[0x0][0x3a0] ;  /* 0x0000e800ff2c7b82 */ /* 0x002e240000000a00 */
[----:B0-----:R-:W-:-:S06]  /*1d40*/  IMAD.WIDE.U32 R44, R100, 0x10, R44 ;  /* 0x00000010642c7825 */ /* 0x001fcc00078e002c */
[----:B------:R-:W2:Y:S01]  /*1d50*/  LDG.E.128 R44, desc[UR14][R44.64] ;  /* 0x0000000e2c2c7981 */ /* 0x000ea2000c1e1d00 */
[----:B------:R-:W-:-:S06]  /*1d60*/  UISETP.GT.AND UP0, UPT, UR12, URZ, UPT ;  /* 0x000000ff0c00728c */ /* 0x000fcc000bf04270 */
[----:B------:R-:W-:-:S05]  /*1d70*/  PLOP3.LUT P1, PT, PT, PT, UP0, 0x80, 0x8 ;  /* 0x000000000008781c */ /* 0x000fca0003f2f008 */
[----:B------:R-:W0:Y:S01]  /*1d80*/  @UP0 LDCU UR4, c[0x0][0x40c] ;  /* 0x00008180ff0407ac */ /* 0x000e220008000800 */
[----:B------:R-:W1:Y:S01]  /*1d90*/  @UP0 LDCU UR12, c[0x0][0x40c] ;  /* 0x00008180ff0c07ac */ /* 0x000e620008000800 */
[----:B------:R-:W3:Y:S06]  /*1da0*/  @UP0 LDCU UR22, c[0x0][0x40c] ;  /* 0x00008180ff1607ac */ /* 0x000eec0008000800 */
[----:B-----5:R-:W-:Y:S02]  /*1db0*/  @P1 SHF.L.U32 R53, R42, 0x10, RZ ;  /* 0x000000102a351819 */ /* 0x020fe400000006ff */
[C---:B------:R-:W-:Y:S01]  /*1dc0*/  @P1 PRMT R94, R43.reuse, 0x7632, R94 ;  /* 0x000076322b5e1816 */ /* 0x040fe2000000005e */
[----:B------:R-:W4:Y:S01]  /*1dd0*/  @UP0 LDCU UR23, c[0x0][0x40c] ;  /* 0x00008180ff1707ac */ /* 0x000f220008000800 */
[----:B------:R-:W-:Y:S01]  /*1de0*/  @P1 SHF.L.U32 R113, R43, 0x10, RZ ;  /* 0x000000102b711819 */ /* 0x000fe200000006ff */
[----:B------:R-:W4:Y:S01]  /*1df0*/  @UP0 LDCU UR5, c[0x0][0x40c] ;  /* 0x00008180ff0507ac */ /* 0x000f220008000800 */
[----:B------:R-:W4:Y:S01]  /*1e00*/  @UP0 LDCU UR19, c[0x0][0x40c] ;  /* 0x00008180ff1307ac */ /* 0x000f220008000800 */
[----:B--2---:R-:W-:Y:S01]  /*1e10*/  SHF.L.U32 R98, R44, 0x10, RZ ;  /* 0x000000102c627819 */ /* 0x004fe200000006ff */
[C---:B------:R-:W-:Y:S01]  /*1e20*/  IMAD.U32 R88, R45.reuse, 0x10000, RZ ;  /* 0x000100002d587824 */ /* 0x040fe200078e00ff */
[----:B------:R-:W-:Y:S01]  /*1e30*/  PRMT R51, R45, 0x7632, R51 ;  /* 0x000076322d337816 */ /* 0x000fe20000000033 */
[----:B------:R-:W-:Y:S01]  /*1e40*/  @P1 IMAD.U32 R45, R40, 0x10000, RZ ;  /* 0x00010000282d1824 */ /* 0x000fe200078e00ff */
[----:B------:R-:W-:-:S02]  /*1e50*/  SHF.L.U32 R58, R47, 0x10, RZ ;  /* 0x000000102f3a7819 */ /* 0x000fc400000006ff */
[----:B------:R-:W-:Y:S01]  /*1e60*/  PRMT R92, R47, 0x7632, R92 ;  /* 0x000076322f5c7816 */ /* 0x000fe2000000005c */
[----:B------:R-:W-:Y:S01]  /*1e70*/  @P1 IMAD.U32 R47, R41, 0x10000, RZ ;  /* 0x00010000292f1824 */ /* 0x000fe200078e00ff */
[----:B------:R-:W-:Y:S01]  /*1e80*/  SHF.L.U32 R90, R46, 0x10, RZ ;  /* 0x000000102e5a7819 */ /* 0x000fe200000006ff */
[----:B0-----:R-:W-:Y:S01]  /*1e90*/  @P1 FFMA.FTZ R98, R45, UR4, R98 ;  /* 0x000000042d621c23 */ /* 0x001fe20008010062 */
[----:B------:R-:W0:Y:S01]  /*1ea0*/  @UP0 LDCU UR4, c[0x0][0x40c] ;  /* 0x00008180ff0407ac */ /* 0x000e220008000800 */
[----:B-1----:R-:W-:Y:S01]  /*1eb0*/  @P1 FFMA.FTZ R88, R47, UR12, R88 ;  /* 0x0000000c2f581c23 */ /* 0x002fe20008010058 */
[----:B------:R-:W-:Y:S01]  /*1ec0*/  PRMT R50, R44, 0x7632, R50 ;  /* 0x000076322c327816 */ /* 0x000fe20000000032 */
[----:B---3--:R-:W-:Y:S01]  /*1ed0*/  @P1 FFMA.FTZ R90, R53, UR22, R90 ;  /* 0x00000016355a1c23 */ /* 0x008fe2000801005a */
[----:B------:R-:W1:Y:S01]  /*1ee0*/  @UP0 LDCU UR12, c[0x0][0x40c] ;  /* 0x00008180ff0c07ac */ /* 0x000e620008000800 */
[----:B------:R-:W-:Y:S01]  /*1ef0*/  @P1 PRMT R44, R40, 0x7632, R44 ;  /* 0x00007632282c1816 */ /* 0x000fe2000000002c */
[----:B----4-:R-:W-:Y:S01]  /*1f00*/  @P1 FFMA.FTZ R58, R113, UR23, R58 ;  /* 0x00000017713a1c23 */ /* 0x010fe2000801003a */
[----:B------:R-:W-:Y:S01]  /*1f10*/  @P1 PRMT R53, R42, 0x7632, R53 ;  /* 0x000076322a351816 */ /* 0x000fe20000000035 */
[----:B------:R-:W-:Y:S01]  /*1f20*/  IMAD.U32 R96, R51, 0x10000, RZ ;  /* 0x0001000033607824 */ /* 0x000fe200078e00ff */
[----:B------:R-:W-:-:S02]  /*1f30*/  PRMT R52, R46, 0x7632, R52 ;  /* 0x000076322e347816 */ /* 0x000fc40000000034 */
[----:B------:R-:W-:Y:S02]  /*1f40*/  @P1 PRMT R46, R41, 0x7632, R46 ;  /* 0x00007632292e1816 */ /* 0x000fe4000000002e */
[----:B------:R-:W-:Y:S01]  /*1f50*/  @P1 SHF.L.U32 R45, R44, 0x10, RZ ;  /* 0x000000102c2d1819 */ /* 0x000fe200000006ff */
[----:B------:R-:W-:Y:S01]  /*1f60*/  @P1 IMAD.U32 R44, R53, 0x10000, RZ ;  /* 0x00010000352c1824 */ /* 0x000fe200078e00ff */
[----:B------:R-:W-:Y:S02]  /*1f70*/  @P1 SHF.L.U32 R53, R94, 0x10, RZ ;  /* 0x000000105e351819 */ /* 0x000fe400000006ff */
[----:B------:R-:W-:Y:S02]  /*1f80*/  SHF.L.U32 R94, R50, 0x10, RZ ;  /* 0x00000010325e7819 */ /* 0x000fe400000006ff */
[----:B------:R-:W-:Y:S02]  /*1f90*/  @P1 SHF.L.U32 R47, R46, 0x10, RZ ;  /* 0x000000102e2f1819 */ /* 0x000fe400000006ff */
[----:B------:R-:W-:Y:S01]  /*1fa0*/  SHF.L.U32 R113, R52, 0x10, RZ ;  /* 0x0000001034717819 */ /* 0x000fe200000006ff */
[----:B------:R-:W-:Y:S01]  /*1fb0*/  @P1 FFMA.FTZ R94, R45, UR5, R94 ;  /* 0x000000052d5e1c23 */ /* 0x000fe2000801005e */
[----:B------:R-:W-:Y:S01]  /*1fc0*/  SHF.L.U32 R92, R92, 0x10, RZ ;  /* 0x000000105c5c7819 */ /* 0x000fe200000006ff */
[----:B------:R-:W-:Y:S01]  /*1fd0*/  @P1 FFMA.FTZ R96, R47, UR19, R96 ;  /* 0x000000132f601c23 */ /* 0x000fe20008010060 */
[----:B------:R-:W-:Y:S01]  /*1fe0*/  F2FP.BF16.F32.PACK_AB R46, RZ, R88 ;  /* 0x00000058ff2e723e */ /* 0x000fe200000010ff */
[----:B-1----:R-:W-:Y:S01]  /*1ff0*/  @P1 FFMA.FTZ R113, R44, UR12, R113 ;  /* 0x0000000c2c711c23 */ /* 0x002fe20008010071 */
[----:B------:R-:W-:Y:S01]  /*2000*/  F2FP.BF16.F32.PACK_AB R44, RZ, R98 ;  /* 0x00000062ff2c723e */ /* 0x000fe200000010ff */
[----:B0-----:R-:W-:Y:S01]  /*2010*/  @P1 FFMA.FTZ R92, R53, UR4, R92 ;  /* 0x00000004355c1c23 */ /* 0x001fe2000801005c */
        /* <DEDUP_REMOVED lines=11> */
.L_x_96:
[----:B-1----:R-:W0:Y:S01]  /*20d0*/  @P1 LDC R53, c[0x0][0x40c] ;  /* 0x00010300ff351b82 */ /* 0x002e220000000800 */
[----:B-----5:R-:W-:Y:S01]  /*20e0*/  @P1 PRMT R44, R40, 0x7632, R44 ;  /* 0x00007632282c1816 */ /* 0x020fe2000000002c */
[----:B------:R-:W-:Y:S01]  /*20f0*/  IMAD.MOV.U32 R94, RZ, RZ, RZ ;  /* 0x000000ffff5e7224 */ /* 0x000fe200078e00ff */
[----:B------:R-:W-:Y:S01]  /*2100*/  @P1 PRMT R45, R41, 0x7632, R45 ;  /* 0x00007632292d1816 */ /* 0x000fe2000000002d */
[----:B------:R-:W-:Y:S01]  /*2110*/  HFMA2 R113, -RZ, RZ, 0, 0 ;  /* 0x00000000ff717431 */ /* 0x000fe200000001ff */
[----:B------:R-:W-:Y:S01]  /*2120*/  @P1 PRMT R46, R42, 0x7632, R46 ;  /* 0x000076322a2e1816 */ /* 0x000fe2000000002e */
[----:B------:R-:W-:Y:S01]  /*2130*/  IMAD.MOV.U32 R92, RZ, RZ, RZ ;  /* 0x000000ffff5c7224 */ /* 0x000fe200078e00ff */
[----:B------:R-:W-:Y:S01]  /*2140*/  @P1 PRMT R47, R43, 0x7632, R47 ;  /* 0x000076322b2f1816 */ /* 0x000fe2000000002f */
[----:B------:R-:W1:Y:S01]  /*2150*/  @P1 LDC R52, c[0x0][0x40c] ;  /* 0x00010300ff341b82 */ /* 0x000e620000000800 */
[----:B------:R-:W-:Y:S01]  /*2160*/  @P1 SHF.L.U32 R44, R44, 0x10, RZ ;  /* 0x000000102c2c1819 */ /* 0x000fe200000006ff */
[----:B------:R-:W-:Y:S01]  /*2170*/  @P1 IMAD.U32 R46, R46, 0x10000, RZ ;  /* 0x000100002e2e1824 */ /* 0x000fe200078e00ff */
[----:B------:R-:W-:Y:S01]  /*2180*/  @P1 SHF.L.U32 R45, R45, 0x10, RZ ;  /* 0x000000102d2d1819 */ /* 0x000fe200000006ff */
[----:B------:R-:W-:Y:S01]  /*2190*/  IMAD.MOV.U32 R90, RZ, RZ, RZ ;  /* 0x000000ffff5a7224 */ /* 0x000fe200078e00ff */
[----:B------:R-:W-:-:S02]  /*21a0*/  @P1 SHF.L.U32 R47, R47, 0x10, RZ ;  /* 0x000000102f2f1819 */ /* 0x000fc400000006ff */
[----:B------:R-:W-:Y:S01]  /*21b0*/  MOV R96, RZ ;  /* 0x000000ff00607202 */ /* 0x000fe20000000f00 */
[----:B------:R-:W2:Y:S01]  /*21c0*/  @P1 LDC R58, c[0x0][0x40c] ;  /* 0x00010300ff3a1b82 */ /* 0x000ea20000000800 */
[----:B------:R-:W-:-:S07]  /*21d0*/  MOV R98, RZ ;  /* 0x000000ff00627202 */ /* 0x000fce0000000f00 */
[----:B------:R-:W3:Y:S01]  /*21e0*/  @P1 LDC R88, c[0x0][0x40c] ;  /* 0x00010300ff581b82 */ /* 0x000ee20000000800 */
[----:B0-----:R-:W-:Y:S01]  /*21f0*/  @P1 FMUL.FTZ R94, R44, R53 ;  /* 0x000000352c5e1220 */ /* 0x001fe20000410000 */
[----:B------:R-:W-:-:S06]  /*2200*/  @P1 IMAD.U32 R44, R40, 0x10000, RZ ;  /* 0x00010000282c1824 */ /* 0x000fcc00078e00ff */
[----:B------:R-:W0:Y:S01]  /*2210*/  @P1 LDC R51, c[0x0][0x40c] ;  /* 0x00010300ff331b82 */ /* 0x000e220000000800 */
[----:B-1----:R-:W-:Y:S01]  /*2220*/  @P1 FMUL.FTZ R96, R45, R52 ;  /* 0x000000342d601220 */ /* 0x002fe20000410000 */
[----:B------:R-:W-:-:S06]  /*2230*/  @P1 SHF.L.U32 R45, R41, 0x10, RZ ;  /* 0x00000010292d1819 */ /* 0x000fcc00000006ff */
[----:B------:R-:W1:Y:S01]  /*2240*/  @P1 LDC R50, c[0x0][0x40c] ;  /* 0x00010300ff321b82 */ /* 0x000e620000000800 */
[----:B--2---:R-:W-:Y:S01]  /*2250*/  @P1 FMUL.FTZ R113, R46, R58 ;  /* 0x0000003a2e711220 */ /* 0x004fe20000410000 */
[----:B------:R-:W-:Y:S02]  /*2260*/  @P1 SHF.L.U32 R46, R42, 0x10, RZ ;  /* 0x000000102a2e1819 */ /* 0x000fe400000006ff */
[----:B------:R-:W-:-:S04]  /*2270*/  MOV R58, RZ ;  /* 0x000000ff003a7202 */ /* 0x000fc80000000f00 */
[----:B------:R-:W2:Y:S01]  /*2280*/  @P1 LDC R102, c[0x0][0x40c] ;  /* 0x00010300ff661b82 */ /* 0x000ea20000000800 */
[----:B---3--:R-:W-:Y:S01]  /*2290*/  @P1 FMUL.FTZ R92, R47, R88 ;  /* 0x000000582f5c1220 */ /* 0x008fe20000410000 */
[----:B------:R-:W-:Y:S02]  /*22a0*/  @P1 IMAD.U32 R47, R43, 0x10000, RZ ;  /* 0x000100002b2f1824 */ /* 0x000fe400078e00ff */
[----:B------:R-:W-:Y:S02]  /*22b0*/  HFMA2 R88, -RZ, RZ, 0, 0 ;  /* 0x00000000ff587431 */ /* 0x000fe400000001ff */
[----:B------:R-:W-:Y:S02]  /*22c0*/  F2FP.BF16.F32.PACK_AB R53, RZ, R92 ;  /* 0x0000005cff35723e */ /* 0x000fe400000010ff */
        /* <DEDUP_REMOVED lines=8> */
[----:B------:R-:W-:-:S04]  /*2350*/  F2FP.BF16.F32.PACK_AB R46, RZ, R88 ;  /* 0x00000058ff2e723e */ /* 0x000fc800000010ff */
[----:B------:R-:W-:Y:S01]  /*2360*/  F2FP.BF16.F32.PACK_AB R50, RZ, R90 ;  /* 0x0000005aff32723e */ /* 0x000fe200000010ff */
[----:B---3--:R-:W-:Y:S01]  /*2370*/  @P1 FMUL.FTZ R58, R47, R104 ;  /* 0x000000682f3a1220 */ /* 0x008fe20000410000 */
[----:B------:R-:W-:-:S04]  /*2380*/  F2FP.BF16.F32.PACK_AB R47, RZ, R96 ;  /* 0x00000060ff2f723e */ /* 0x000fc800000010ff */
[----:B------:R-:W-:Y:S02]  /*2390*/  F2FP.BF16.F32.PACK_AB R52, RZ, R58 ;  /* 0x0000003aff34723e */ /* 0x000fe400000010ff */
[----:B------:R-:W-:Y:S02]  /*23a0*/  PRMT R45, R46, 0x5410, R47 ;  /* 0x000054102e2d7816 */ /* 0x000fe4000000002f */
[----:B------:R-:W-:Y:S02]  /*23b0*/  PRMT R46, R50, 0x5410, R51 ;  /* 0x00005410322e7816 */ /* 0x000fe40000000033 */
[----:B------:R-:W-:-:S07]  /*23c0*/  PRMT R47, R52, 0x5410, R53 ;  /* 0x00005410342f7816 */ /* 0x000fce0000000035 */
.L_x_97:
[----:B------:R-:W-:Y:S01]  /*23d0*/  FADD.FTZ R50, RZ, R89 ;  /* 0x00000059ff327221 */ /* 0x000fe20000010000 */
[----:B------:R-:W0:Y:S01]  /*23e0*/  S2UR UR5, SR_CgaCtaId ;  /* 0x00000000000579c3 */ /* 0x000e220000008800 */
[----:B------:R-:W-:Y:S01]  /*23f0*/  ISETP.NE.AND P1, PT, R18, RZ, PT ;  /* 0x000000ff1200720c */ /* 0x000fe20003f25270 */
[----:B------:R-:W-:Y:S01]  /*2400*/  UMOV UR4, 0x400 ;  /* 0x0000040000047882 */ /* 0x000fe20000000000 */
[----:B------:R-:W-:Y:S01]  /*2410*/  FADD.FTZ R50, R50, R59 ;  /* 0x0000003b32327221 */ /* 0x000fe20000010000 */
[----:B------:R-:W-:Y:S01]  /*2420*/  ISETP.GT.U32.AND P2, PT, R18, 0x3, PT ;  /* 0x000000031200780c */ /* 0x000fe20003f44070 */
[----:B------:R-:W-:Y:S02]  /*2430*/  UISETP.GE.AND UP0, UPT, UR6, 0x1, UPT ;  /* 0x000000010600788c */ /* 0x000fe4000bf06270 */
[----:B------:R-:W-:-:S04]  /*2440*/  FADD.FTZ R50, R50, R57 ;  /* 0x0000003932327221 */ /* 0x000fc80000010000 */
[----:B------:R-:W-:-:S03]  /*2450*/  FADD.FTZ R50, R50, R55 ;  /* 0x0000003732327221 */ /* 0x000fc60000010000 */
[----:B------:R-:W-:Y:S01]  /*2460*/  @!P1 SHF.R.U32.HI R108, RZ, 0x2, R0 ;  /* 0x00000002ff6c9819 */ /* 0x000fe20000011600 */
[----:B------:R-:W-:-:S03]  /*2470*/  FADD.FTZ R50, R50, R95 ;  /* 0x0000005f32327221 */ /* 0x000fc60000010000 */
[----:B------:R-:W-:Y:S01]  /*2480*/  @!P1 LOP3.LUT R108, R108, 0x18, RZ, 0xc0, !PT ;  /* 0x000000186c6c9812 */ /* 0x000fe200078ec0ff */
[----:B------:R-:W-:-:S04]  /*2490*/  FADD.FTZ R50, R50, R93 ;  /* 0x0000005d32327221 */ /* 0x000fc80000010000 */
[----:B------:R-:W-:Y:S01]  /*24a0*/  FADD.FTZ R50, R50, R91 ;  /* 0x0000005b32327221 */ /* 0x000fe20000010000 */
[----:B0-----:R-:W-:-:S03]  /*24b0*/  ULEA UR4, UR5, UR4, 0x18 ;  /* 0x0000000405047291 */ /* 0x001fc6000f8ec0ff */
[----:B------:R-:W-:Y:S01]  /*24c0*/  FADD.FTZ R50, R50, R87 ;  /* 0x0000005732327221 */ /* 0x000fe20000010000 */
[----:B------:R-:W-:-:S03]  /*24d0*/  @UP1 UIADD3 UR4, UPT, UPT, UR4, 0x20, URZ ;  /* 0x0000002004041890 */ /* 0x000fc6000fffe0ff */
        /* <DEDUP_REMOVED lines=104> */
[----:B0-----:R-:W-:Y:S01]  /*2b60*/  FADD.FTZ R102, R53, R102 ;  /* 0x0000006635667221 */ /* 0x001fe20000010000 */
[----:B------:R-:W-:Y:S01]  /*2b70*/  IMAD.WIDE.U32 R52, R100, 0x10, R48 ;  /* 0x0000001064347825 */ /* 0x000fe200078e0030 */
[----:B------:R-:W-:-:S03]  /*2b80*/  CS2R R48, SRZ ;  /* 0x0000000000307805 */ /* 0x000fc6000001ff00 */
[----:B------:R-:W0:Y:S04]  /*2b90*/  SHFL.BFLY PT, R104, R102, 0x8, 0x1f ;  /* 0x0d001f0066687f89 */ /* 0x000e2800000e0000 */
[----:B------:R1:W-:Y:S01]  /*2ba0*/  STG.E.128 desc[UR14][R52.64], R44 ;  /* 0x0000002c34007986 */ /* 0x0003e2000c101d0e */
[----:B0-----:R-:W-:Y:S01]  /*2bb0*/  FADD.FTZ R104, R102, R104 ;  /* 0x0000006866687221 */ /* 0x001fe20000010000 */
[----:B------:R-:W-:Y:S02]  /*2bc0*/  MOV R102, RZ ;  /* 0x000000ff00667202 */ /* 0x000fe40000000f00 */
[----:B------:R-:W-:Y:S02]  /*2bd0*/  @!P2 MOV R102, 0x400 ;  /* 0x000004000066a802 */ /* 0x000fe40000000f00 */
[----:B------:R-:W0:Y:S02]  /*2be0*/  SHFL.BFLY PT, R106, R104, 0x10, 0x1f ;  /* 0x0e001f00686a7f89 */ /* 0x000e2400000e0000 */
[----:B-1----:R-:W-:Y:S01]  /*2bf0*/  I2FP.F32.U32 R45, R102 ;  /* 0x00000066002d7245 */ /* 0x002fe20000201000 */
[----:B0-----:R-:W-:Y:S01]  /*2c00*/  FADD.FTZ R51, R104, R106 ;  /* 0x0000006a68337221 */ /* 0x001fe20000010000 */
[----:B------:R-:W-:Y:S01]  /*2c10*/  @!P2 LEA R104, R18, UR4, 0x3 ;  /* 0x000000041268ac11 */ /* 0x000fe2000f8e18ff */
[----:B------:R-:W0:Y:S04]  /*2c20*/  SHFL.DOWN PT, R106, R102, 0x2, 0x1f ;  /* 0x08401f00666a7f89 */ /* 0x000e2800000e0000 */
[----:B------:R-:W-:Y:S01]  /*2c30*/  @!P1 STS.64 [R108+UR4], R50 ;  /* 0x000000326c009988 */ /* 0x000fe20008000a04 */
[----:B------:R-:W-:Y:S01]  /*2c40*/  BAR.SYNC.DEFER_BLOCKING 0x0 ;  /* 0x0000000000007b1d */ /* 0x000fe20000010000 */
[----:B------:R-:W-:Y:S01]  /*2c50*/  ISETP.NE.AND P1, PT, R0, RZ, PT ;  /* 0x000000ff0000720c */ /* 0x000fe20003f25270 */
[----:B0-----:R-:W-:Y:S01]  /*2c60*/  IMAD.IADD R112, R106, 0x1, R102 ;  /* 0x000000016a707824 */ /* 0x001fe200078e0266 */
[----:B------:R-:W-:-:S04]  /*2c70*/  I2FP.F32.S32 R47, R106 ;  /* 0x0000006a002f7245 */ /* 0x000fc80000201400 */
[----:B------:R-:W-:Y:S01]  /*2c80*/  I2FP.F32.S32 R100, R112 ;  /* 0x0000007000647245 */ /* 0x000fe20000201400 */
[----:B------:R-:W0:Y:S03]  /*2c90*/  SHFL.DOWN PT, R44, R112, 0x1, 0x1f ;  /* 0x08201f00702c7f89 */ /* 0x000e2600000e0000 */
[----:B------:R-:W1:Y:S01]  /*2ca0*/  MUFU.RCP R114, R100 ;  /* 0x0000006400727308 */ /* 0x000e620000001000 */
[----:B------:R-:W2:Y:S01]  /*2cb0*/  @!P2 LDS.64 R48, [R104] ;  /* 0x000000006830a984 */ /* 0x000ea20000000a00 */
[----:B0-----:R-:W-:-:S04]  /*2cc0*/  IADD3 R112, PT, PT, R112, R44, RZ ;  /* 0x0000002c70707210 */ /* 0x001fc80007ffe0ff */
[----:B------:R-:W-:-:S06]  /*2cd0*/  I2FP.F32.S32 R112, R112 ;  /* 0x0000007000707245 */ /* 0x000fcc0000201400 */
[----:B------:R-:W0:Y:S01]  /*2ce0*/  MUFU.RCP R112, R112 ;  /* 0x0000007000707308 */ /* 0x000e220000001000 */
[----:B--2---:R-:W2:Y:S04]  /*2cf0*/  SHFL.DOWN PT, R110, R48, 0x2, 0x1f ;  /* 0x08401f00306e7f89 */ /* 0x004ea800000e0000 */
[----:B------:R-:W3:Y:S01]  /*2d00*/  SHFL.DOWN PT, R46, R49, 0x2, 0x1f ;  /* 0x08401f00312e7f89 */ /* 0x000ee200000e0000 */
[C---:B--2---:R-:W-:Y:S01]  /*2d10*/  FMUL.FTZ R50, R110.reuse, R47 ;  /* 0x0000002f6e327220 */ /* 0x044fe20000410000 */
[----:B------:R-:W-:-:S03]  /*2d20*/  FADD.FTZ R110, -R110, R48 ;  /* 0x000000306e6e7221 */ /* 0x000fc60000010100 */
[----:B------:R-:W-:Y:S01]  /*2d30*/  FFMA.FTZ R51, R45, R48, R50 ;  /* 0x000000302d337223 */ /* 0x000fe20000010032 */
[----:B------:R-:W-:Y:S01]  /*2d40*/  FMUL.FTZ R110, R110, R110 ;  /* 0x0000006e6e6e7220 */ /* 0x000fe20000410000 */
[----:B---3--:R-:W-:Y:S02]  /*2d50*/  FADD.FTZ R49, R46, R49 ;  /* 0x000000312e317221 */ /* 0x008fe40000010000 */
[----:B-1----:R-:W-:Y:S01]  /*2d60*/  FMUL.FTZ R51, R114, R51 ;  /* 0x0000003372337220 */ /* 0x002fe20000410000 */
[----:B------:R-:W-:-:S04]  /*2d70*/  FMUL.FTZ R110, R110, R45 ;  /* 0x0000002d6e6e7220 */ /* 0x000fc80000410000 */
[----:B------:R-:W1:Y:S01]  /*2d80*/  SHFL.DOWN PT, R48, R51, 0x1, 0x1f ;  /* 0x08201f0033307f89 */ /* 0x000e6200000e0000 */
[----:B------:R-:W-:Y:S01]  /*2d90*/  FMUL.FTZ R110, R110, R47 ;  /* 0x0000002f6e6e7220 */ /* 0x000fe20000410000 */
[----:B------:R-:W-:-:S03]  /*2da0*/  I2FP.F32.S32 R47, R44 ;  /* 0x0000002c002f7245 */ /* 0x000fc60000201400 */
[----:B------:R-:W-:-:S05]  /*2db0*/  FFMA.FTZ R49, R114, R110, R49 ;  /* 0x0000006e72317223 */ /* 0x000fca0000010031 */
[----:B------:R-:W2:Y:S01]  /*2dc0*/  SHFL.DOWN PT, R46, R49, 0x1, 0x1f ;  /* 0x08201f00312e7f89 */ /* 0x000ea200000e0000 */
[----:B-1----:R-:W-:Y:S01]  /*2dd0*/  FADD.FTZ R44, R51, -R48 ;  /* 0x80000030332c7221 */ /* 0x002fe20000010000 */
[----:B------:R-:W-:-:S03]  /*2de0*/  FMUL.FTZ R53, R48, R47 ;  /* 0x0000002f30357220 */ /* 0x000fc60000410000 */
[----:B------:R-:W-:Y:S01]  /*2df0*/  FMUL.FTZ R45, R44, R44 ;  /* 0x0000002c2c2d7220 */ /* 0x000fe20000410000 */
[C---:B------:R-:W-:Y:S01]  /*2e00*/  FFMA.FTZ R53, R100.reuse, R51, R53 ;  /* 0x0000003364357223 */ /* 0x040fe20000010035 */
[----:B------:R-:W-:Y:S02]  /*2e10*/  IMAD.U32 R51, RZ, RZ, UR7 ;  /* 0x00000007ff337e24 */ /* 0x000fe4000f8e00ff */
[----:B------:R-:W-:Y:S01]  /*2e20*/  FMUL.FTZ R100, R100, R45 ;  /* 0x0000002d64647220 */ /* 0x000fe20000410000 */
[----:B0-----:R-:W-:Y:S01]  /*2e30*/  FMUL.FTZ R53, R112, R53 ;  /* 0x0000003570357220 */ /* 0x001fe20000410000 */
[----:B--2---:R-:W-:Y:S01]  /*2e40*/  FADD.FTZ R45, R49, R46 ;  /* 0x0000002e312d7221 */ /* 0x004fe20000010000 */
[----:B------:R-:W-:Y:S01]  /*2e50*/  MOV R49, UR7 ;  /* 0x0000000700317c02 */ /* 0x000fe20008000f00 */
[----:B------:R-:W-:Y:S01]  /*2e60*/  FMUL.FTZ R100, R100, R47 ;  /* 0x0000002f64647220 */ /* 0x000fe20000410000 */
[----:B------:R-:W0:Y:S02]  /*2e70*/  LDC R46, c[0x0][0x448] ;  /* 0x00011200ff2e7b82 */ /* 0x000e240000000800 */
[----:B------:R-:W1:Y:S01]  /*2e80*/  SHFL.IDX PT, R53, R53, RZ, 0x1f ;  /* 0x00001fff35357589 */ /* 0x000e6200000e0000 */
[----:B------:R-:W-:-:S05]  /*2e90*/  FFMA.FTZ R100, R112, R100, R45 ;  /* 0x0000006470647223 */ /* 0x000fca000001002d */
[----:B------:R-:W0:Y:S01]  /*2ea0*/  SHFL.IDX PT, R47, R100, RZ, 0x1f ;  /* 0x00001fff642f7589 */ /* 0x000e2200000e0000 */
[----:B-1----:R-:W-:-:S05]  /*2eb0*/  FMUL.FTZ R44, R53, R53 ;  /* 0x00000035352c7220 */ /* 0x002fca0000410000 */
[----:B------:R-:W-:Y:S01]  /*2ec0*/  FSEL R45, R44, RZ, P0 ;  /* 0x000000ff2c2d7208 */ /* 0x000fe20000000000 */
[----:B0-----:R-:W-:Y:S02]  /*2ed0*/  FFMA.FTZ R44, R47, UR18, R46 ;  /* 0x000000122f2c7c23 */ /* 0x001fe4000801002e */
[----:B------:R-:W0:Y:S02]  /*2ee0*/  @!P1 LDC.64 R46, c[0x0][0x3c0] ;  /* 0x0000f000ff2e9b82 */ /* 0x000e240000000a00 */
[----:B------:R-:W-:-:S06]  /*2ef0*/  FADD.FTZ R48, R44, R45 ;  /* 0x0000002d2c307221 */ /* 0x000fcc0000010000 */
[----:B------:R-:W1:Y:S01]  /*2f00*/  MUFU.RSQ R48, R48 ;  /* 0x0000003000307308 */ /* 0x000e620000001400 */
[----:B------:R-:W2:Y:S01]  /*2f10*/  @!P1 LDC.64 R44, c[0x0][0x3c8] ;  /* 0x0000f200ff2c9b82 */ /* 0x000ea20000000a00 */
[----:B0-----:R-:W-:Y:S01]  /*2f20*/  @!P1 IMAD.WIDE R46, R49, 0x4, R46 ;  /* 0x00000004312e9825 */ /* 0x001fe200078e022e */
[----:B-1----:R-:W-:-:S04]  /*2f30*/  R2UR UR19, R48 ;  /* 0x00000000301372ca */ /* 0x002fc800000e0000 */
[----:B------:R0:W-:Y:S01]  /*2f40*/  @!P1 STG.E desc[UR14][R46.64], R53 ;  /* 0x000000352e009986 */ /* 0x0001e2000c10190e */
[----:B--2---:R-:W-:-:S08]  /*2f50*/  @!P1 IMAD.WIDE R44, R51, 0x4, R44 ;  /* 0x00000004332c9825 */ /* 0x004fd000078e022c */
[----:B------:R-:W-:-:S05]  /*2f60*/  MOV R49, UR19 ;  /* 0x0000001300317c02 */ /* 0x000fca0008000f00 */
[----:B------:R0:W-:Y:S01]  /*2f70*/  @!P1 STG.E desc[UR14][R44.64], R49 ;  /* 0x000000312c009986 */ /* 0x0001e2000c10190e */
[----:B------:R-:W-:Y:S05]  /*2f80*/  BRA.U !UP0, `(.L_x_98) ;  /* 0x0000000d08107547 */ /* 0x000fea000b800000 */
[----:B0-----:R-:W-:Y:S01]  /*2f90*/  FSEL R53, R53, RZ, !P0 ;  /* 0x000000ff35357208 */ /* 0x001fe20004000000 */
[----:B------:R-:W-:Y:S01]  /*2fa0*/  IMAD.U32 R47, R36, 0x10000, RZ ;  /* 0x00010000242f7824 */ /* 0x000fe200078e00ff */
[----:B------:R-:W-:Y:S01]  /*2fb0*/  SHF.L.U32 R45, R2, 0x10, RZ ;  /* 0x00000010022d7819 */ /* 0x000fe200000006ff */
[----:B------:R-:W-:Y:S01]  /*2fc0*/  IMAD.U32 R50, R3, 0x10000, RZ ;  /* 0x0001000003327824 */ /* 0x000fe200078e00ff */
[----:B------:R-:W-:Y:S01]  /*2fd0*/  R2UR UR12, R53 ;  /* 0x00000000350c72ca */ /* 0x000fe200000e0000 */
[----:B------:R-:W-:Y:S01]  /*2fe0*/  IMAD.U32 R102, R73, 0x10000, RZ ;  /* 0x0001000049667824 */ /* 0x000fe200078e00ff */
[----:B------:R-:W-:Y:S01]  /*2ff0*/  SHF.L.U32 R46, R22, 0x10, RZ ;  /* 0x00000010162e7819 */ /* 0x000fe200000006ff */
[----:B------:R-:W-:Y:S01]  /*3000*/  IMAD.U32 R110, R61, 0x10000, RZ ;  /* 0x000100003d6e7824 */ /* 0x000fe200078e00ff */
[----:B------:R-:W-:Y:S01]  /*3010*/  SHF.L.U32 R48, R74, 0x10, RZ ;  /* 0x000000104a307819 */ /* 0x000fe200000006ff */
[----:B------:R-:W-:Y:S01]  /*3020*/  UIADD3 UR4, UPT, UPT, UR6, -0x1, URZ ;  /* 0xffffffff06047890 */ /* 0x000fe2000fffe0ff */
[----:B------:R-:W-:Y:S01]  /*3030*/  SHF.L.U32 R52, R37, 0x10, RZ ;  /* 0x0000001025347819 */ /* 0x000fe200000006ff */
[----:B------:R-:W-:Y:S01]  /*3040*/  IMAD.U32 R114, R75, 0x10000, RZ ;  /* 0x000100004b727824 */ /* 0x000fe200078e00ff */
[----:B------:R-:W-:Y:S01]  /*3050*/  SHF.L.U32 R100, R21, 0x10, RZ ;  /* 0x0000001015647819 */ /* 0x000fe200000006ff */
[----:B------:R-:W-:Y:S01]  /*3060*/  UIMAD UR4, UR4, UR13, URZ ;  /* 0x0000000d040472a4 */ /* 0x000fe2000f8e02ff */
[----:B------:R-:W-:-:S02]  /*3070*/  SHF.L.U32 R51, R38, 0x10, RZ ;  /* 0x0000001026337819 */ /* 0x000fc400000006ff */
[----:B------:R-:W-:Y:S01]  /*3080*/  SHF.L.U32 R104, R19, 0x10, RZ ;  /* 0x0000001013687819 */ /* 0x000fe200000006ff */
[----:B------:R-:W-:Y:S01]  /*3090*/  FADD.FTZ R89, R89, -UR12 ;  /* 0x8000000c59597e21 */ /* 0x000fe20008010000 */
[----:B------:R-:W-:Y:S01]  /*30a0*/  FADD.FTZ R59, R59, -UR12 ;  /* 0x8000000c3b3b7e21 */ /* 0x000fe20008010000 */
[----:B------:R-:W-:Y:S01]  /*30b0*/  FADD.FTZ R57, R57, -UR12 ;  /* 0x8000000c39397e21 */ /* 0x000fe20008010000 */
[----:B------:R-:W-:Y:S01]  /*30c0*/  FADD.FTZ R55, R55, -UR12 ;  /* 0x8000000c37377e21 */ /* 0x000fe20008010000 */
[----:B------:R-:W-:Y:S01]  /*30d0*/  FMUL.FTZ R44, R89, UR19 ;  /* 0x00000013592c7c20 */ /* 0x000fe20008410000 */
[----:B------:R-:W-:Y:S01]  /*30e0*/  FMUL.FTZ R49, R59, UR19 ;  /* 0x000000133b317c20 */ /* 0x000fe20008410000 */
[----:B------:R-:W-:Y:S01]  /*30f0*/  FMUL.FTZ R57, R57, UR19 ;  /* 0x0000001339397c20 */ /* 0x000fe20008410000 */
[----:B------:R-:W-:Y:S01]  /*3100*/  FMUL.FTZ R55, R55, UR19 ;  /* 0x0000001337377c20 */ /* 0x000fe20008410000 */
[----:B------:R-:W-:Y:S01]  /*3110*/  FADD.FTZ R95, R95, -UR12 ;  /* 0x8000000c5f5f7e21 */ /* 0x000fe20008010000 */
[----:B------:R-:W-:Y:S01]  /*3120*/  FADD.FTZ R93, R93, -UR12 ;  /* 0x8000000c5d5d7e21 */ /* 0x000fe20008010000 */
[----:B------:R-:W-:Y:S01]  /*3130*/  FFMA.FTZ R44, R44, R45, R47 ;  /* 0x0000002d2c2c7223 */ /* 0x000fe2000001002f */
[----:B------:R-:W-:Y:S01]  /*3140*/  FADD.FTZ R91, R91, -UR12 ;  /* 0x8000000c5b5b7e21 */ /* 0x000fe20008010000 */
[----:B------:R-:W-:Y:S01]  /*3150*/  FFMA.FTZ R49, R49, R46, R48 ;  /* 0x0000002e31317223 */ /* 0x000fe20000010030 */
[----:B------:R-:W-:Y:S01]  /*3160*/  FFMA.FTZ R45, R57, R50, R52 ;  /* 0x00000032392d7223 */ /* 0x000fe20000010034 */
[----:B------:R-:W-:Y:S01]  /*3170*/  SHF.L.U32 R47, R4, 0x10, RZ ;  /* 0x00000010042f7819 */ /* 0x000fe200000006ff */
[----:B------:R-:W-:Y:S01]  /*3180*/  FADD.FTZ R87, R87, -UR12 ;  /* 0x8000000c57577e21 */ /* 0x000fe20008010000 */
[----:B------:R-:W-:Y:S01]  /*3190*/  FFMA.FTZ R48, R55, R100, R102 ;  /* 0x0000006437307223 */ /* 0x000fe20000010066 */
[----:B------:R-:W-:Y:S01]  /*31a0*/  SHF.L.U32 R52, R72, 0x10, RZ ;  /* 0x0000001048347819 */ /* 0x000fe200000006ff */
[----:B------:R-:W-:Y:S01]  /*31b0*/  FMUL.FTZ R46, R95, UR19 ;  /* 0x000000135f2e7c20 */ /* 0x000fe20008410000 */
[----:B------:R-:W-:Y:S01]  /*31c0*/  IMAD.U32 R50, R20, 0x10000, RZ ;  /* 0x0001000014327824 */ /* 0x000fe200078e00ff */
[----:B------:R-:W-:Y:S01]  /*31d0*/  SHF.L.U32 R100, R5, 0x10, RZ ;  /* 0x0000001005647819 */ /* 0x000fe200000006ff */
[----:B------:R-:W-:Y:S01]  /*31e0*/  FMUL.FTZ R93, R93, UR19 ;  /* 0x000000135d5d7c20 */ /* 0x000fe20008410000 */
[----:B------:R-:W-:Y:S01]  /*31f0*/  IMAD.U32 R102, R39, 0x10000, RZ ;  /* 0x0001000027667824 */ /* 0x000fe200078e00ff */
[----:B------:R-:W-:Y:S01]  /*3200*/  SHF.L.U32 R106, R71, 0x10, RZ ;  /* 0x00000010476a7819 */ /* 0x000fe200000006ff */
[----:B------:R-:W-:Y:S01]  /*3210*/  FMUL.FTZ R91, R91, UR19 ;  /* 0x000000135b5b7c20 */ /* 0x000fe20008410000 */
[----:B------:R-:W-:Y:S01]  /*3220*/  FMUL.FTZ R87, R87, UR19 ;  /* 0x0000001357577c20 */ /* 0x000fe20008410000 */
[----:B------:R-:W-:Y:S01]  /*3230*/  FADD.FTZ R105, R105, -UR12 ;  /* 0x8000000c69697e21 */ /* 0x000fe20008010000 */
[----:B------:R-:W-:Y:S01]  /*3240*/  FFMA.FTZ R46, R46, R47, R51 ;  /* 0x0000002f2e2e7223 */ /* 0x000fe20000010033 */
[----:B------:R-:W-:Y:S01]  /*3250*/  FADD.FTZ R101, R101, -UR12 ;  /* 0x8000000c65657e21 */ /* 0x000fe20008010000 */
[----:B------:R-:W-:Y:S01]  /*3260*/  FADD.FTZ R56, R56, -UR12 ;  /* 0x8000000c38387e21 */ /* 0x000fe20008010000 */
[----:B------:R-:W-:Y:S01]  /*3270*/  FFMA.FTZ R51, R93, R50, R52 ;  /* 0x000000325d337223 */ /* 0x000fe20000010034 */
[----:B------:R-:W-:Y:S01]  /*3280*/  FADD.FTZ R99, R99, -UR12 ;  /* 0x8000000c63637e21 */ /* 0x000fe20008010000 */
[----:B------:R-:W-:Y:S01]  /*3290*/  FFMA.FTZ R50, R91, R100, R102 ;  /* 0x000000645b327223 */ /* 0x000fe20000010066 */
[----:B------:R-:W-:Y:S01]  /*32a0*/  FFMA.FTZ R47, R87, R104, R106 ;  /* 0x00000068572f7223 */ /* 0x000fe2000001006a */
[----:B------:R-:W-:Y:S01]  /*32b0*/  SHF.L.U32 R100, R32, 0x10, RZ ;  /* 0x0000001020647819 */ /* 0x000fe200000006ff */
[----:B------:R-:W-:Y:S01]  /*32c0*/  FMUL.FTZ R53, R105, UR19 ;  /* 0x0000001369357c20 */ /* 0x000fe20008410000 */
[----:B------:R-:W-:Y:S01]  /*32d0*/  SHF.L.U32 R112, R77, 0x10, RZ ;  /* 0x000000104d707819 */ /* 0x000fe200000006ff */
[----:B------:R-:W-:Y:S01]  /*32e0*/  IMAD.U32 R52, R6, 0x10000, RZ ;  /* 0x0001000006347824 */ /* 0x000fe200078e00ff */
[----:B------:R-:W-:Y:S01]  /*32f0*/  SHF.L.U32 R89, R79, 0x10, RZ ;  /* 0x000000104f597819 */ /* 0x000fe200000006ff */
[----:B------:R-:W-:Y:S01]  /*3300*/  FMUL.FTZ R55, R101, UR19 ;  /* 0x0000001365377c20 */ /* 0x000fe20008410000 */
[----:B------:R-:W-:Y:S01]  /*3310*/  SHF.L.U32 R106, R7, 0x10, RZ ;  /* 0x00000010076a7819 */ /* 0x000fe200000006ff */
[----:B------:R-:W-:Y:S01]  /*3320*/  IMAD.U32 R105, R63, 0x10000, RZ ;  /* 0x000100003f697824 */ /* 0x000fe200078e00ff */
[----:B------:R-:W-:Y:S01]  /*3330*/  SHF.L.U32 R108, R33, 0x10, RZ ;  /* 0x00000010216c7819 */ /* 0x000fe200000006ff */
[----:B------:R-:W-:Y:S01]  /*3340*/  FMUL.FTZ R56, R56, UR19 ;  /* 0x0000001338387c20 */ /* 0x000fe20008410000 */
[----:B------:R-:W-:Y:S01]  /*3350*/  FMUL.FTZ R99, R99, UR19 ;  /* 0x0000001363637c20 */ /* 0x000fe20008410000 */
[----:B------:R-:W-:Y:S01]  /*3360*/  FADD.FTZ R88, R88, -UR12 ;  /* 0x8000000c58587e21 */ /* 0x000fe20008010000 */
[----:B------:R-:W-:Y:S01]  /*3370*/  FADD.FTZ R107, R107, -UR12 ;  /* 0x8000000c6b6b7e21 */ /* 0x000fe20008010000 */
[----:B------:R-:W-:Y:S01]  /*3380*/  FADD.FTZ R98, R98, -UR12 ;  /* 0x8000000c62627e21 */ /* 0x000fe20008010000 */
[----:B------:R-:W-:Y:S01]  /*3390*/  FFMA.FTZ R53, R53, R52, R100 ;  /* 0x0000003435357223 */ /* 0x000fe20000010064 */
[----:B------:R-:W-:Y:S01]  /*33a0*/  FFMA.FTZ R55, R55, R110, R112 ;  /* 0x0000006e37377223 */ /* 0x000fe20000010070 */
[----:B------:R-:W-:Y:S01]  /*33b0*/  FFMA.FTZ R105, R56, R105, R89 ;  /* 0x0000006938697223 */ /* 0x000fe20000010059 */
[----:B------:R-:W-:Y:S01]  /*33c0*/  FFMA.FTZ R100, R99, R106, R108 ;  /* 0x0000006a63647223 */ /* 0x000fe2000001006c */
[----:B------:R-:W-:Y:S01]  /*33d0*/  SHF.L.U32 R110, R35, 0x10, RZ ;  /* 0x00000010236e7819 */ /* 0x000fe200000006ff */
[----:B------:R-:W-:Y:S01]  /*33e0*/  FADD.FTZ R96, R96, -UR12 ;  /* 0x8000000c60607e21 */ /* 0x000fe20008010000 */
[----:B------:R-:W-:Y:S01]  /*33f0*/  SHF.L.U32 R89, R14, 0x10, RZ ;  /* 0x000000100e597819 */ /* 0x000fe200000006ff */
[----:B------:R-:W-:Y:S01]  /*3400*/  FMUL.FTZ R88, R88, UR19 ;  /* 0x0000001358587c20 */ /* 0x000fe20008410000 */
[----:B------:R-:W-:Y:S01]  /*3410*/  SHF.L.U32 R101, R25, 0x10, RZ ;  /* 0x0000001019657819 */ /* 0x000fe200000006ff */
[----:B------:R-:W-:Y:S01]  /*3420*/  FADD.FTZ R97, R97, -UR12 ;  /* 0x8000000c61617e21 */ /* 0x000fe20008010000 */
[----:B------:R-:W-:-:S02]  /*3430*/  IMAD.U32 R108, R9, 0x10000, RZ ;  /* 0x00010000096c7824 */ /* 0x000fc400078e00ff */
[----:B------:R-:W-:Y:S01]  /*3440*/  FMUL.FTZ R107, R107, UR19 ;  /* 0x000000136b6b7c20 */ /* 0x000fe20008410000 */
[----:B------:R-:W-:Y:S02]  /*3450*/  IMAD.U32 R91, R24, 0x10000, RZ ;  /* 0x00010000185b7824 */ /* 0x000fe400078e00ff */
[----:B------:R-:W-:Y:S01]  /*3460*/  FMUL.FTZ R56, R98, UR19 ;  /* 0x0000001362387c20 */ /* 0x000fe20008410000 */
[----:B------:R-:W-:Y:S02]  /*3470*/  IMAD.U32 R95, R15, 0x10000, RZ ;  /* 0x000100000f5f7824 */ /* 0x000fe400078e00ff */
[----:B------:R-:W-:Y:S01]  /*3480*/  FADD.FTZ R109, R109, -UR12 ;  /* 0x8000000c6d6d7e21 */ /* 0x000fe20008010000 */
[----:B------:R-:W-:Y:S01]  /*3490*/  SHF.L.U32 R102, R62, 0x10, RZ ;  /* 0x000000103e667819 */ /* 0x000fe200000006ff */
[----:B------:R-:W-:Y:S01]  /*34a0*/  FMUL.FTZ R98, R96, UR19 ;  /* 0x0000001360627c20 */ /* 0x000fe20008410000 */
[----:B------:R-:W-:Y:S02]  /*34b0*/  IMAD.U32 R104, R78, 0x10000, RZ ;  /* 0x000100004e687824 */ /* 0x000fe400078e00ff */
[----:B------:R-:W-:Y:S01]  /*34c0*/  FMUL.FTZ R97, R97, UR19 ;  /* 0x0000001361617c20 */ /* 0x000fe20008410000 */
[----:B------:R-:W-:Y:S01]  /*34d0*/  FADD.FTZ R111, R111, -UR12 ;  /* 0x8000000c6f6f7e21 */ /* 0x000fe20008010000 */
[----:B------:R-:W-:Y:S01]  /*34e0*/  FFMA.FTZ R108, R107, R108, R110 ;  /* 0x0000006c6b6c7223 */ /* 0x000fe2000001006e */
[----:B------:R-:W-:Y:S01]  /*34f0*/  FADD.FTZ R94, R94, -UR12 ;  /* 0x8000000c5e5e7e21 */ /* 0x000fe20008010000 */
[----:B------:R-:W-:Y:S01]  /*3500*/  FFMA.FTZ R56, R56, R89, R91 ;  /* 0x0000005938387223 */ /* 0x000fe2000001005b */
[----:B------:R-:W-:Y:S01]  /*3510*/  FFMA.FTZ R96, R88, R95, R101 ;  /* 0x0000005f58607223 */ /* 0x000fe20000010065 */
[----:B------:R-:W-:Y:S01]  /*3520*/  FMUL.FTZ R87, R109, UR19 ;  /* 0x000000136d577c20 */ /* 0x000fe20008410000 */
[----:B------:R-:W-:Y:S01]  /*3530*/  SHF.L.U32 R107, R69, 0x10, RZ ;  /* 0x00000010456b7819 */ /* 0x000fe200000006ff */
[----:B------:R-:W0:Y:S01]  /*3540*/  LDC.64 R88, c[0x0][0x428] ;  /* 0x00010a00ff587b82 */ /* 0x000e220000000a00 */
[----:B------:R-:W-:Y:S01]  /*3550*/  FADD.FTZ R103, R103, -UR12 ;  /* 0x8000000c67677e21 */ /* 0x000fe20008010000 */
[----:B------:R-:W-:Y:S01]  /*3560*/  IMAD.U32 R109, R85, 0x10000, RZ ;  /* 0x00010000556d7824 */ /* 0x000fe200078e00ff */
[----:B------:R-:W-:Y:S01]  /*3570*/  SHF.L.U32 R57, R8, 0x10, RZ ;  /* 0x0000001008397819 */ /* 0x000fe200000006ff */
[----:B------:R-:W-:Y:S01]  /*3580*/  USHF.R.S32.HI UR5, URZ, 0x1f, UR4 ;  /* 0x0000001fff057899 */ /* 0x000fe20008011404 */
[----:B------:R-:W-:Y:S01]  /*3590*/  SHF.L.U32 R99, R70, 0x10, RZ ;  /* 0x0000001046637819 */ /* 0x000fe200000006ff */
[----:B------:R-:W-:Y:S01]  /*35a0*/  FFMA.FTZ R52, R97, R102, R104 ;  /* 0x0000006661347223 */ /* 0x000fe20000010068 */
[----:B------:R-:W-:Y:S01]  /*35b0*/  SHF.L.U32 R93, R86, 0x10, RZ ;  /* 0x00000010565d7819 */ /* 0x000fe200000006ff */
[----:B------:R-:W-:-:S02]  /*35c0*/  IMAD.U32 R59, R34, 0x10000, RZ ;  /* 0x00010000223b7824 */ /* 0x000fc400078e00ff */
[----:B------:R-:W-:Y:S01]  /*35d0*/  FMUL.FTZ R106, R111, UR19 ;  /* 0x000000136f6a7c20 */ /* 0x000fe20008410000 */
[----:B------:R-:W-:Y:S01]  /*35e0*/  FMUL.FTZ R94, R94, UR19 ;  /* 0x000000135e5e7c20 */ /* 0x000fe20008410000 */
[----:B------:R-:W-:Y:S01]  /*35f0*/  FADD.FTZ R90, R90, -UR12 ;  /* 0x8000000c5a5a7e21 */ /* 0x000fe20008010000 */
[----:B------:R-:W-:Y:S01]  /*3600*/  SHF.L.U32 R102, R60, 0x10, RZ ;  /* 0x000000103c667819 */ /* 0x000fe200000006ff */
[----:B------:R-:W-:Y:S01]  /*3610*/  FMUL.FTZ R97, R103, UR19 ;  /* 0x0000001367617c20 */ /* 0x000fe20008410000 */
[----:B------:R-:W-:Y:S01]  /*3620*/  SHF.L.U32 R104, R76, 0x10, RZ ;  /* 0x000000104c687819 */ /* 0x000fe200000006ff */
[----:B------:R-:W-:Y:S01]  /*3630*/  FADD.FTZ R54, R54, -UR12 ;  /* 0x8000000c36367e21 */ /* 0x000fe20008010000 */
[----:B------:R-:W-:Y:S01]  /*3640*/  SHF.L.U32 R112, R23, 0x10, RZ ;  /* 0x0000001017707819 */ /* 0x000fe200000006ff */
[----:B------:R-:W-:Y:S01]  /*3650*/  FFMA.FTZ R101, R98, R107, R109 ;  /* 0x0000006b62657223 */ /* 0x000fe2000001006d */
[----:B------:R-:W-:Y:S01]  /*3660*/  FADD.FTZ R119, R119, -UR12 ;  /* 0x8000000c77777e21 */ /* 0x000fe20008010000 */
[----:B------:R-:W-:Y:S01]  /*3670*/  SHF.L.U32 R107, R16, 0x10, RZ ;  /* 0x00000010106b7819 */ /* 0x000fe200000006ff */
[----:B------:R-:W-:Y:S01]  /*3680*/  ULEA.HI UR5, UR5, UR4, URZ, 0x3 ;  /* 0x0000000405057291 */ /* 0x000fe2000f8f18ff */
[----:B------:R-:W-:Y:S01]  /*3690*/  SHF.L.U32 R91, R26, 0x10, RZ ;  /* 0x000000101a5b7819 */ /* 0x000fe200000006ff */
[----:B------:R-:W-:Y:S01]  /*36a0*/  FFMA.FTZ R106, R106, R57, R59 ;  /* 0x000000396a6a7223 */ /* 0x000fe2000001003b */
[----:B------:R-:W-:Y:S01]  /*36b0*/  FADD.FTZ R117, R117, -UR12 ;  /* 0x8000000c75757e21 */ /* 0x000fe20008010000 */
[----:B------:R-:W-:Y:S01]  /*36c0*/  FADD.FTZ R115, R115, -UR12 ;  /* 0x8000000c73737e21 */ /* 0x000fe20008010000 */
[----:B------:R-:W-:Y:S01]  /*36d0*/  FFMA.FTZ R99, R94, R99, R93 ;  /* 0x000000635e637223 */ /* 0x000fe2000001005d */
[----:B------:R-:W-:Y:S01]  /*36e0*/  FADD.FTZ R113, R113, -UR12 ;  /* 0x8000000c71717e21 */ /* 0x000fe20008010000 */
[----:B------:R-:W-:Y:S01]  /*36f0*/  FMUL.FTZ R90, R90, UR19 ;  /* 0x000000135a5a7c20 */ /* 0x000fe20008410000 */
[----:B------:R-:W-:Y:S01]  /*3700*/  SHF.L.U32 R57, R10, 0x10, RZ ;  /* 0x000000100a397819 */ /* 0x000fe200000006ff */
[----:B------:R-:W-:Y:S01]  /*3710*/  FADD.FTZ R94, R58, -UR12 ;  /* 0x8000000c3a5e7e21 */ /* 0x000fe20008010000 */
[----:B------:R-:W-:Y:S01]  /*3720*/  SHF.L.U32 R59, R28, 0x10, RZ ;  /* 0x000000101c3b7819 */ /* 0x000fe200000006ff */
[----:B------:R-:W-:Y:S01]  /*3730*/  FFMA.FTZ R87, R87, R102, R104 ;  /* 0x0000006657577223 */ /* 0x000fe20000010068 */
[----:B------:R-:W-:Y:S01]  /*3740*/  FFMA.FTZ R97, R97, R112, R114 ;  /* 0x0000007061617223 */ /* 0x000fe20000010072 */
[----:B------:R-:W-:Y:S01]  /*3750*/  SHF.L.U32 R110, R82, 0x10, RZ ;  /* 0x00000010526e7819 */ /* 0x000fe200000006ff */
[----:B------:R-:W-:Y:S01]  /*3760*/  FMUL.FTZ R54, R54, UR19 ;  /* 0x0000001336367c20 */ /* 0x000fe20008410000 */
[----:B------:R-:W-:Y:S01]  /*3770*/  IMAD.U32 R104, R66, 0x10000, RZ ;  /* 0x0001000042687824 */ /* 0x000fe200078e00ff */
[----:B------:R-:W-:Y:S01]  /*3780*/  SHF.L.U32 R112, R11, 0x10, RZ ;  /* 0x000000100b707819 */ /* 0x000fe200000006ff */
[----:B------:R-:W-:Y:S01]  /*3790*/  FMUL.FTZ R119, R119, UR19 ;  /* 0x0000001377777c20 */ /* 0x000fe20008410000 */
[----:B------:R-:W-:Y:S01]  /*37a0*/  SHF.L.U32 R116, R65, 0x10, RZ ;  /* 0x0000001041747819 */ /* 0x000fe200000006ff */
[----:B------:R-:W-:Y:S01]  /*37b0*/  IMAD.U32 R114, R29, 0x10000, RZ ;  /* 0x000100001d727824 */ /* 0x000fe200078e00ff */
[----:B------:R-:W-:Y:S01]  /*37c0*/  SHF.L.U32 R118, R81, 0x10, RZ ;  /* 0x0000001051767819 */ /* 0x000fe200000006ff */
[----:B------:R-:W-:Y:S01]  /*37d0*/  FMUL.FTZ R117, R117, UR19 ;  /* 0x0000001375757c20 */ /* 0x000fe20008410000 */
[----:B------:R-:W-:Y:S01]  /*37e0*/  SHF.L.U32 R95, R84, 0x10, RZ ;  /* 0x00000010545f7819 */ /* 0x000fe200000006ff */
[----:B------:R-:W-:Y:S01]  /*37f0*/  FMUL.FTZ R115, R115, UR19 ;  /* 0x0000001373737c20 */ /* 0x000fe20008410000 */
[----:B------:R-:W-:Y:S01]  /*3800*/  IMAD.U32 R93, R68, 0x10000, RZ ;  /* 0x00010000445d7824 */ /* 0x000fe200078e00ff */
[----:B------:R-:W-:Y:S01]  /*3810*/  SHF.L.U32 R109, R17, 0x10, RZ ;  /* 0x00000010116d7819 */ /* 0x000fe200000006ff */
[----:B------:R-:W-:Y:S01]  /*3820*/  FMUL.FTZ R58, R113, UR19 ;  /* 0x00000013713a7c20 */ /* 0x000fe20008410000 */
[----:B------:R-:W-:Y:S01]  /*3830*/  FFMA.FTZ R107, R90, R107, R91 ;  /* 0x0000006b5a6b7223 */ /* 0x000fe2000001005b */
[----:B------:R-:W-:Y:S01]  /*3840*/  FADD.FTZ R121, R121, -UR12 ;  /* 0x8000000c79797e21 */ /* 0x000fe20008010000 */
[----:B------:R-:W-:-:S02]  /*3850*/  IMAD.U32 R111, R27, 0x10000, RZ ;  /* 0x000100001b6f7824 */ /* 0x000fc400078e00ff */
[----:B------:R-:W-:Y:S01]  /*3860*/  FMUL.FTZ R94, R94, UR19 ;  /* 0x000000135e5e7c20 */ /* 0x000fe20008410000 */
[----:B------:R-:W-:Y:S01]  /*3870*/  MOV R91, UR5 ;  /* 0x00000005005b7c02 */ /* 0x000fe20008000f00 */
        /* <DEDUP_REMOVED lines=8> */
[----:B------:R-:W-:Y:S01]  /*3900*/  FFMA.FTZ R58, R58, R93, R95 ;  /* 0x0000005d3a3a7223 */ /* 0x000fe2000001005f */
[----:B------:R-:W-:Y:S01]  /*3910*/  IMAD.U32 R54, R12, 0x10000, RZ ;  /* 0x000100000c367824 */ /* 0x000fe200078e00ff */
[----:B------:R-:W-:Y:S01]  /*3920*/  SHF.L.U32 R112, R64, 0x10, RZ ;  /* 0x0000001040707819 */ /* 0x000fe200000006ff */
[----:B------:R-:W-:Y:S01]  /*3930*/  FMUL.FTZ R103, R121, UR19 ;  /* 0x0000001379677c20 */ /* 0x000fe20008410000 */
[----:B------:R-:W-:Y:S01]  /*3940*/  SHF.L.U32 R116, R13, 0x10, RZ ;  /* 0x000000100d747819 */ /* 0x000fe200000006ff */
[----:B------:R-:W-:Y:S01]  /*3950*/  FFMA.FTZ R98, R94, R109, R111 ;  /* 0x0000006d5e627223 */ /* 0x000fe2000001006f */
[----:B------:R-:W-:Y:S01]  /*3960*/  SHF.L.U32 R118, R31, 0x10, RZ ;  /* 0x000000101f767819 */ /* 0x000fe200000006ff */
[----:B------:R-:W-:Y:S01]  /*3970*/  IMAD.U32 R114, R80, 0x10000, RZ ;  /* 0x0001000050727824 */ /* 0x000fe200078e00ff */
[----:B------:R-:W-:Y:S01]  /*3980*/  LEA.HI.SX32 R95, R91, R0, 0x1d ;  /* 0x000000005b5f7211 */ /* 0x000fe200078feaff */
[----:B------:R-:W-:Y:S01]  /*3990*/  FMUL.FTZ R123, R123, UR19 ;  /* 0x000000137b7b7c20 */ /* 0x000fe20008410000 */
[----:B------:R-:W-:Y:S01]  /*39a0*/  FMUL.FTZ R125, R125, UR19 ;  /* 0x000000137d7d7c20 */ /* 0x000fe20008410000 */
[----:B------:R-:W-:Y:S01]  /*39b0*/  SHF.L.U32 R109, R67, 0x10, RZ ;  /* 0x00000010436d7819 */ /* 0x000fe200000006ff */
[----:B------:R-:W-:-:S02]  /*39c0*/  IMAD.U32 R113, R83, 0x10000, RZ ;  /* 0x0001000053717824 */ /* 0x000fc400078e00ff */
[----:B------:R-:W-:Y:S01]  /*39d0*/  FMUL.FTZ R92, R92, UR19 ;  /* 0x000000135c5c7c20 */ /* 0x000fe20008410000 */
[----:B------:R-:W-:Y:S01]  /*39e0*/  FFMA.FTZ R103, R103, R54, R110 ;  /* 0x0000003667677223 */ /* 0x000fe2000001006e */
[----:B------:R-:W-:Y:S01]  /*39f0*/  IADD3 R93, PT, PT, R95, 0x80, RZ ;  /* 0x000000805f5d7810 */ /* 0x000fe20007ffe0ff */
[----:B------:R-:W-:Y:S01]  /*3a00*/  FFMA.FTZ R54, R123, R112, R114 ;  /* 0x000000707b367223 */ /* 0x000fe20000010072 */
[----:B------:R-:W-:Y:S01]  /*3a10*/  FFMA.FTZ R110, R125, R116, R118 ;  /* 0x000000747d6e7223 */ /* 0x000fe20000010076 */
[C---:B------:R-:W-:Y:S01]  /*3a20*/  IADD3 R91, PT, PT, R95.reuse, 0x100, RZ ;  /* 0x000001005f5b7810 */ /* 0x040fe20007ffe0ff */
[----:B------:R-:W-:Y:S01]  /*3a30*/  FFMA.FTZ R109, R92, R109, R113 ;  /* 0x0000006d5c6d7223 */ /* 0x000fe20000010071 */
[C---:B------:R-:W-:Y:S01]  /*3a40*/  IADD3 R111, PT, PT, R95.reuse, 0x180, RZ ;  /* 0x000001805f6f7810 */ /* 0x040fe20007ffe0ff */
[--C-:B0-----:R-:W-:Y:S01]  /*3a50*/  IMAD.WIDE.U32 R94, R95, 0x10, R88.reuse ;  /* 0x000000105f5e7825 */ /* 0x101fe200078e0058 */
[----:B------:R-:W-:Y:S02]  /*3a60*/  F2FP.BF16.F32.PACK_AB R47, R47, R50 ;  /* 0x000000322f2f723e */ /* 0x000fe400000010ff */
[----:B------:R-:W-:Y:S01]  /*3a70*/  F2FP.BF16.F32.PACK_AB R46, R51, R46 ;  /* 0x0000002e332e723e */ /* 0x000fe200000010ff */
[----:B------:R-:W-:Y:S01]  /*3a80*/  IMAD.WIDE.U32 R92, R93, 0x10, R88 ;  /* 0x000000105d5c7825 */ /* 0x000fe200078e0058 */
[----:B------:R-:W-:-:S02]  /*3a90*/  F2FP.BF16.F32.PACK_AB R45, R48, R45 ;  /* 0x0000002d302d723e */ /* 0x000fc400000010ff */
[----:B------:R-:W-:Y:S01]  /*3aa0*/  F2FP.BF16.F32.PACK_AB R44, R49, R44 ;  /* 0x0000002c312c723e */ /* 0x000fe200000010ff */
[--C-:B------:R-:W-:Y:S01]  /*3ab0*/  IMAD.WIDE.U32 R90, R91, 0x10, R88.reuse ;  /* 0x000000105b5a7825 */ /* 0x100fe200078e0058 */
[----:B------:R-:W-:Y:S02]  /*3ac0*/  F2FP.BF16.F32.PACK_AB R51, R97, R108 ;  /* 0x0000006c6133723e */ /* 0x000fe400000010ff */
[----:B------:R-:W-:Y:S01]  /*3ad0*/  F2FP.BF16.F32.PACK_AB R50, R87, R106 ;  /* 0x0000006a5732723e */ /* 0x000fe200000010ff */
[----:B------:R-:W-:Y:S01]  /*3ae0*/  IMAD.WIDE.U32 R88, R111, 0x10, R88 ;  /* 0x000000106f587825 */ /* 0x000fe200078e0058 */
[----:B------:R-:W-:Y:S01]  /*3af0*/  F2FP.BF16.F32.PACK_AB R49, R55, R100 ;  /* 0x000000643731723e */ /* 0x000fe200000010ff */
[----:B------:R1:W-:Y:S01]  /*3b00*/  STG.E.128 desc[UR14][R94.64], R44 ;  /* 0x0000002c5e007986 */ /* 0x0003e2000c101d0e */
[----:B------:R-:W-:Y:S02]  /*3b10*/  F2FP.BF16.F32.PACK_AB R48, R52, R53 ;  /* 0x000000353430723e */ /* 0x000fe400000010ff */
[----:B------:R-:W-:-:S02]  /*3b20*/  F2FP.BF16.F32.PACK_AB R55, R105, R110 ;  /* 0x0000006e6937723e */ /* 0x000fc400000010ff */
[----:B------:R-:W-:Y:S01]  /*3b30*/  F2FP.BF16.F32.PACK_AB R54, R54, R103 ;  /* 0x000000673636723e */ /* 0x000fe200000010ff */
[----:B------:R1:W-:Y:S01]  /*3b40*/  STG.E.128 desc[UR14][R92.64], R48 ;  /* 0x000000305c007986 */ /* 0x0003e2000c101d0e */
[----:B------:R-:W-:Y:S02]  /*3b50*/  F2FP.BF16.F32.PACK_AB R53, R59, R104 ;  /* 0x000000683b35723e */ /* 0x000fe400000010ff */
[----:B------:R-:W-:Y:S02]  /*3b60*/  F2FP.BF16.F32.PACK_AB R52, R57, R102 ;  /* 0x000000663934723e */ /* 0x000fe400000010ff */
[----:B------:R-:W-:Y:S02]  /*3b70*/  F2FP.BF16.F32.PACK_AB R59, R109, R98 ;  /* 0x000000626d3b723e */ /* 0x000fe400000010ff */
[----:B------:R-:W-:Y:S01]  /*3b80*/  F2FP.BF16.F32.PACK_AB R58, R58, R107 ;  /* 0x0000006b3a3a723e */ /* 0x000fe200000010ff */
[----:B------:R1:W-:Y:S01]  /*3b90*/  STG.E.128 desc[UR14][R90.64], R52 ;  /* 0x000000345a007986 */ /* 0x0003e2000c101d0e */
[----:B------:R-:W-:-:S02]  /*3ba0*/  F2FP.BF16.F32.PACK_AB R57, R101, R96 ;  /* 0x000000606539723e */ /* 0x000fc400000010ff */
[----:B------:R-:W-:-:S05]  /*3bb0*/  F2FP.BF16.F32.PACK_AB R56, R99, R56 ;  /* 0x000000386338723e */ /* 0x000fca00000010ff */
[----:B------:R1:W-:Y:S02]  /*3bc0*/  STG.E.128 desc[UR14][R88.64], R56 ;  /* 0x0000003858007986 */ /* 0x0003e4000c101d0e */
.L_x_98:
[----:B------:R-:W-:Y:S02]  /*3bd0*/  UIADD3 UR7, UPT, UPT, UR7, UR20, URZ ;  /* 0x0000001407077290 */ /* 0x000fe4000fffe0ff */
[----:B------:R-:W-:Y:S02]  /*3be0*/  UPLOP3.LUT UP1, UPT, UPT, UPT, UP1, 0x40, 0x4 ;  /* 0x000000000004789c */ /* 0x000fe40003f2e810 */
[----:B------:R-:W-:-:S09]  /*3bf0*/  UISETP.GE.AND UP0, UPT, UR7, UR21, UPT ;  /* 0x000000150700728c */ /* 0x000fd2000bf06270 */
[----:B------:R-:W-:Y:S05]  /*3c00*/  BRA.U !UP0, `(.L_x_99) ;  /* 0xffffffc9089c7547 */ /* 0x000fea000b83ffff */
[----:B------:R-:W-:Y:S05]  /*3c10*/  EXIT ;  /* 0x000000000000794d */ /* 0x000fea0003800000 */
.L_x_100:
        /* <DEDUP_REMOVED lines=14> */
.L_x_27201:


//--------------------- .text._ZN10layer_norm13ln_fwd_kernelINS_13Kernel_traitsI13__nv_bfloat16S2_S2_S2_fjLj4096ELj1ELj1ELj4ELj16ENS_18Kernel_traits_baseILj4096ES2_S2_S2_S2_fjLj128EEEEELb0ELb1ELb0ELb0EEEvNS_9FwdParamsE --------------------------
	.section	.text._ZN10layer_norm13ln_fwd_kernelINS_13Kernel_traitsI13__nv_bfloat16S2_S2_S2_fjLj4096ELj1ELj1ELj4ELj16ENS_18Kernel_traits_baseILj4096ES2_S2_S2_S2_fjLj128EEEEELb0ELb1ELb0ELb0EEEvNS_9FwdParamsE,"ax",@progbits
	.align	128
        .global         _ZN10layer_norm13ln_fwd_kernelINS_13Kernel_traitsI13__nv_bfloat16S2_S2_S2_fjLj4096ELj1ELj1ELj4ELj16ENS_18Kernel_traits_baseILj4096ES2_S2_S2_S2_fjLj128EEEEELb0ELb1ELb0ELb0EEEvNS_9FwdParamsE
        .type           _ZN10layer_norm13ln_fwd_kernelINS_13Kernel_traitsI13__nv_bfloat16S2_S2_S2_fjLj4096ELj1ELj1ELj4ELj16ENS_18Kernel_traits_baseILj4096ES2_S2_S2_S2_fjLj128EEEEELb0ELb1ELb0ELb0EEEvNS_9FwdParamsE,@function
        .size           _ZN10layer_norm13ln_fwd_kernelINS_13Kernel_traitsI13__nv_bfloat16S2_S2_S2_fjLj4096ELj1ELj1ELj4ELj16ENS_18Kernel_traits_baseILj4096ES2_S2_S2_S2_fjLj128EEEEELb0ELb1ELb0ELb0EEEvNS_9FwdParamsE,(.L_x_27202 - _ZN10layer_norm13ln_fwd_kernelINS_13Kernel_traitsI13__nv_bfloat16S2_S2_S2_fjLj4096ELj1ELj1ELj4ELj16ENS_18Kernel_traits_baseILj4096ES2_S2_S2_S2_fjLj128EEEEELb0ELb1ELb0ELb0EEEvNS_9FwdParamsE)
        .other          _ZN10layer_norm13ln_fwd_kernelINS_13Kernel_traitsI13__nv_bfloat16S2_S2_S2_fjLj4096ELj1ELj1ELj4ELj16ENS_18Kernel_traits_baseILj4096ES2_S2_S2_S2_fjLj128EEEEELb0ELb1ELb0ELb0EEEvNS_9FwdParamsE,@"STO_CUDA_ENTRY STV_DEFAULT"
_ZN10layer_norm13ln_fwd_kernelINS_13Kernel_traitsI13__nv_bfloat16S2_S2_S2_fjLj4096ELj1ELj1ELj4ELj16ENS_18Kernel_traits_baseILj4096ES2_S2_S2_S2_fjLj128EEEEELb0ELb1ELb0ELb0EEEvNS_9FwdParamsE:
.text._ZN10layer_norm13ln_fwd_kernelINS_13Kernel_traitsI13__nv_bfloat16S2_S2_S2_fjLj4096ELj1ELj1ELj4ELj16ENS_18Kernel_traits_baseILj4096ES2_S2_S2_S2_fjLj128EEEEELb0ELb1ELb0ELb0EEEvNS_9FwdParamsE:
        /* <DEDUP_REMOVED lines=19> */
[----:B------:R-:W-:Y:S02]  /*0130*/  ISETP.GE.U32.AND P0, PT, R107, 0x80, PT ;  /* 0x000000806b00780c */ /* 0x000fe40003f06070 */
[----:B------:R-:W-:-:S07]  /*0140*/  MOV R21, R109 ;  /* 0x0000006d00157202 */ /* 0x000fce0000000f00 */
[----:B------:R-:W0:Y:S04]  /*0150*/  @P1 LDC.64 R8, c[0x0][0x3d0] ;  /* 0x0000f400ff081b82 */ /* 0x000e280000000a00 */
[----:B------:R-:W-:-:S04]  /*0160*/  @P0 LOP3.LUT R21, R109, 0x80, RZ, 0xfc, !PT ;  /* 0x000000806d150812 */ /* 0x000fc800078efcff */
[----:B------:R-:W1:Y:S08]  /*0170*/  @P1 LDC.64 R10, c[0x0][0x438] ;  /* 0x00010e00ff0a1b82 */ /* 0x000e700000000a00 */
[----:B------:R-:W2:Y:S08]  /*0180*/  @P1 LDC.64 R12, c[0x0][0x3e8] ;  /* 0x0000fa00ff0c1b82 */ /* 0x000eb00000000a00 */
[----:B------:R-:W3:Y:S01]  /*0190*/  @P2 LDC.64 R14, c[0x0][0x3d0] ;  /* 0x0000f400ff0e2b82 */ /* 0x000ee20000000a00 */
[----:B0-----:R-:W-:-:S05]  /*01a0*/  @P1 IMAD.WIDE.U32 R8, R21, 0x10, R8 ;  /* 0x0000001015081825 */ /* 0x001fca00078e0008 */
[----:B------:R0:W5:Y:S02]  /*01b0*/  @P1 LDG.E.128 R64, desc[UR8][R8.64] ;  /* 0x0000000808401981 */ /* 0x000164000c1e1d00 */
[----:B------:R-:W4:Y:S01]  /*01c0*/  @P2 LDC.64 R16, c[0x0][0x438] ;  /* 0x00010e00ff102b82 */ /* 0x000f220000000a00 */
[----:B-1----:R-:W-:-:S05]  /*01d0*/  @P1 IMAD.WIDE.U32 R10, R21, 0x10, R10 ;  /* 0x00000010150a1825 */ /* 0x002fca00078e000a */
[----:B------:R0:W5:Y:S02]  /*01e0*/  @P1 LD.E.128 R60, desc[UR8][R10.64] ;  /* 0x000000080a3c1980 */ /* 0x000164000c101d00 */
[----:B------:R-:W1:Y:S01]  /*01f0*/  @P2 LDC.64 R18, c[0x0][0x3e8] ;  /* 0x0000fa00ff122b82 */ /* 0x000e620000000a00 */
[C---:B--2---:R-:W-:Y:S01]  /*0200*/  @P1 IMAD.WIDE.U32 R12, R21.reuse, 0x10, R12 ;  /* 0x00000010150c1825 */ /* 0x044fe200078e000c */
[----:B------:R-:W-:-:S04]  /*0210*/  @P1 IADD3 R21, PT, PT, R21, 0x80, RZ ;  /* 0x0000008015151810 */ /* 0x000fc80007ffe0ff */
[----:B------:R0:W5:Y:S01]  /*0220*/  @P1 LDG.E.128 R56, desc[UR8][R12.64] ;  /* 0x000000080c381981 */ /* 0x000162000c1e1d00 */
[C---:B---3--:R-:W-:Y:S01]  /*0230*/  @P2 IMAD.WIDE.U32 R14, R21.reuse, 0x10, R14 ;  /* 0x00000010150e2825 */ /* 0x048fe200078e000e */
[----:B------:R-:W2:Y:S04]  /*0240*/  @P0 LDC.64 R2, c[0x0][0x3d0] ;  /* 0x0000f400ff020b82 */ /* 0x000ea80000000a00 */
[----:B------:R0:W5:Y:S01]  /*0250*/  @P2 LDG.E.128 R52, desc[UR8][R14.64] ;  /* 0x000000080e342981 */ /* 0x000162000c1e1d00 */
[----:B----4-:R-:W-:-:S03]  /*0260*/  @P2 IMAD.WIDE.U32 R16, R21, 0x10, R16 ;  /* 0x0000001015102825 */ /* 0x010fc600078e0010 */
[----:B------:R-:W3:Y:S02]  /*0270*/  @P0 LDC.64 R4, c[0x0][0x438] ;  /* 0x00010e00ff040b82 */ /* 0x000ee40000000a00 */
[----:B------:R0:W5:Y:S01]  /*0280*/  @P2 LD.E.128 R48, desc[UR8][R16.64] ;  /* 0x0000000810302980 */ /* 0x000162000c101d00 */
[----:B-1----:R-:W-:-:S05]  /*0290*/  @P2 IMAD.WIDE.U32 R18, R21, 0x10, R18 ;  /* 0x0000001015122825 */ /* 0x002fca00078e0012 */
[----:B------:R-:W1:Y:S01]  /*02a0*/  @P0 LDC.64 R6, c[0x0][0x3e8] ;  /* 0x0000fa00ff060b82 */ /* 0x000e620000000a00 */
[----:B------:R0:W5:Y:S01]  /*02b0*/  @P2 LDG.E.128 R44, desc[UR8][R18.64] ;  /* 0x00000008122c2981 */ /* 0x000162000c1e1d00 */
[----:B--2---:R-:W-:-:S05]  /*02c0*/  @P0 IMAD.WIDE.U32 R2, R109, 0x10, R2 ;  /* 0x000000106d020825 */ /* 0x004fca00078e0002 */
[----:B------:R0:W5:Y:S01]  /*02d0*/  @P0 LDG.E.128 R76, desc[UR8][R2.64] ;  /* 0x00000008024c0981 */ /* 0x000162000c1e1d00 */
[----:B---3--:R-:W-:-:S05]  /*02e0*/  @P0 IMAD.WIDE.U32 R4, R109, 0x10, R4 ;  /* 0x000000106d040825 */ /* 0x008fca00078e0004 */
[----:B------:R0:W5:Y:S01]  /*02f0*/  @P0 LD.E.128 R72, desc[UR8][R4.64] ;  /* 0x0000000804480980 */ /* 0x000162000c101d00 */
[----:B-1----:R-:W-:-:S05]  /*0300*/  @P0 IMAD.WIDE.U32 R6, R109, 0x10, R6 ;  /* 0x000000106d060825 */ /* 0x002fca00078e0006 */
[----:B------:R0:W5:Y:S01]  /*0310*/  @P0 LDG.E.128 R68, desc[UR8][R6.64] ;  /* 0x0000000806440981 */ /* 0x000162000c1e1d00 */
[----:B------:R-:W-:Y:S02]  /*0320*/  ISETP.GE.U32.AND P0, PT, R107, 0x200, PT ;  /* 0x000002006b00780c */ /* 0x000fe40003f06070 */
[----:B------:R-:W-:-:S11]  /*0330*/  @P2 IADD3 R21, PT, PT, R21, 0x80, RZ ;  /* 0x0000008015152810 */ /* 0x000fd60007ffe0ff */
[----:B0-----:R-:W-:Y:S05]  /*0340*/  @!P0 BRA `(.L_x_103) ;  /* 0x0000000000d48947 */ /* 0x001fea0003800000 */
[----:B------:R-:W0:Y:S08]  /*0350*/  LDC.64 R40, c[0x0][0x3d0] ;  /* 0x0000f400ff287b82 */ /* 0x000e300000000a00 */
[----:B------:R-:W1:Y:S08]  /*0360*/  LDC.64 R36, c[0x0][0x438] ;  /* 0x00010e00ff247b82 */ /* 0x000e700000000a00 */
[----:B------:R-:W2:Y:S01]  /*0370*/  LDC.64 R32, c[0x0][0x3e8] ;  /* 0x0000fa00ff207b82 */ /* 0x000ea20000000a00 */
[----:B0-----:R-:W-:-:S06]  /*0380*/  IMAD.WIDE.U32 R40, R21, 0x10, R40 ;  /* 0x0000001015287825 */ /* 0x001fcc00078e0028 */
[----:B------:R-:W5:Y:S01]  /*0390*/  LDG.E.128 R40, desc[UR8][R40.64] ;  /* 0x0000000828287981 */ /* 0x000f62000c1e1d00 */
[----:B-1----:R-:W-:-:S06]  /*03a0*/  IMAD.WIDE.U32 R36, R21, 0x10, R36 ;  /* 0x0000001015247825 */ /* 0x002fcc00078e0024 */
[----:B------:R-:W5:Y:S01]  /*03b0*/  LD.E.128 R36, desc[UR8][R36.64] ;  /* 0x0000000824247980 */ /* 0x000f62000c101d00 */
[----:B--2---:R-:W-:-:S06]  /*03c0*/  IMAD.WIDE.U32 R32, R21, 0x10, R32 ;  /* 0x0000001015207825 */ /* 0x004fcc00078e0020 */
[----:B------:R-:W5:Y:S01]  /*03d0*/  LDG.E.128 R32, desc[UR8][R32.64] ;  /* 0x0000000820207981 */ /* 0x000f62000c1e1d00 */
[----:B------:R-:W-:Y:S05]  /*03e0*/  BRA `(.L_x_103) ;  /* 0x0000000000ac7947 */ /* 0x000fea0003800000 */
.L_x_102:
[C---:B------:R-:W-:Y:S02]  /*03f0*/  ISETP.GE.U32.AND P1, PT, R107.reuse, 0x100, PT ;  /* 0x000001006b00780c */ /* 0x040fe40003f26070 */
[C---:B------:R-:W-:Y:S02]  /*0400*/  ISETP.GE.U32.AND P2, PT, R107.reuse, 0x180, PT ;  /* 0x000001806b00780c */ /* 0x040fe40003f46070 */
[C---:B------:R-:W-:Y:S02]  /*0410*/  ISETP.GE.U32.AND P3, PT, R107.reuse, 0x200, PT ;  /* 0x000002006b00780c */ /* 0x040fe40003f66070 */
[----:B------:R-:W-:Y:S02]  /*0420*/  ISETP.GE.U32.AND P0, PT, R107, 0x80, PT ;  /* 0x000000806b00780c */ /* 0x000fe40003f06070 */
[----:B------:R-:W-:-:S05]  /*0430*/  MOV R25, R109 ;  /* 0x0000006d00197202 */ /* 0x000fca0000000f00 */
[----:B------:R-:W0:Y:S06]  /*0440*/  @P1 LDC.64 R2, c[0x0][0x3d0] ;  /* 0x0000f400ff021b82 */ /* 0x000e2c0000000a00 */
[----:B------:R-:W-:Y:S02]  /*0450*/  @P0 LOP3.LUT R25, R109, 0x80, RZ, 0xfc, !PT ;  /* 0x000000806d190812 */ /* 0x000fe400078efcff */
[----:B------:R-:W1:Y:S08]  /*0460*/  @P1 LDC.64 R4, c[0x0][0x3e8] ;  /* 0x0000fa00ff041b82 */ /* 0x000e700000000a00 */
[----:B------:R-:W2:Y:S08]  /*0470*/  @P2 LDC.64 R6, c[0x0][0x3d0] ;  /* 0x0000f400ff062b82 */ /* 0x000eb00000000a00 */
[----:B------:R-:W3:Y:S01]  /*0480*/  @P2 LDC.64 R8, c[0x0][0x3e8] ;  /* 0x0000fa00ff082b82 */ /* 0x000ee20000000a00 */
[----:B0-----:R-:W-:-:S05]  /*0490*/  @P1 IMAD.WIDE.U32 R2, R25, 0x10, R2 ;  /* 0x0000001019021825 */ /* 0x001fca00078e0002 */
[----:B------:R0:W5:Y:S02]  /*04a0*/  @P1 LDG.E.128 R64, desc[UR8][R2.64] ;  /* 0x0000000802401981 */ /* 0x000164000c1e1d00 */
[----:B------:R-:W4:Y:S01]  /*04b0*/  @P3 LDC.64 R18, c[0x0][0x3d0] ;  /* 0x0000f400ff123b82 */ /* 0x000f220000000a00 */
[C---:B-1----:R-:W-:Y:S01]  /*04c0*/  @P1 IMAD.WIDE.U32 R4, R25.reuse, 0x10, R4 ;  /* 0x0000001019041825 */ /* 0x042fe200078e0004 */
[----:B------:R-:W-:-:S04]  /*04d0*/  @P1 IADD3 R25, PT, PT, R25, 0x80, RZ ;  /* 0x0000008019191810 */ /* 0x000fc80007ffe0ff */
[----:B------:R0:W5:Y:S02]  /*04e0*/  @P1 LDG.E.128 R56, desc[UR8][R4.64] ;  /* 0x0000000804381981 */ /* 0x000164000c1e1d00 */
[----:B------:R-:W1:Y:S01]  /*04f0*/  @P3 LDC.64 R20, c[0x0][0x3e8] ;  /* 0x0000fa00ff143b82 */ /* 0x000e620000000a00 */
[----:B--2---:R-:W-:-:S05]  /*0500*/  @P2 IMAD.WIDE.U32 R14, R25, 0x10, R6 ;  /* 0x00000010190e2825 */ /* 0x004fca00078e0006 */
[----:B------:R0:W5:Y:S02]  /*0510*/  @P2 LDG.E.128 R52, desc[UR8][R14.64] ;  /* 0x000000080e342981 */ /* 0x000164000c1e1d00 */
[----:B------:R-:W2:Y:S01]  /*0520*/  @P0 LDC.64 R10, c[0x0][0x3d0] ;  /* 0x0000f400ff0a0b82 */ /* 0x000ea20000000a00 */
[----:B---3--:R-:W-:-:S04]  /*0530*/  @P2 IMAD.WIDE.U32 R16, R25, 0x10, R8 ;  /* 0x0000001019102825 */ /* 0x008fc800078e0008 */
[----:B------:R-:W-:Y:S01]  /*0540*/  @P2 VIADD R25, R25, 0x80 ;  /* 0x0000008019192836 */ /* 0x000fe20000000000 */
[----:B------:R0:W5:Y:S02]  /*0550*/  @P2 LDG.E.128 R44, desc[UR8][R16.64] ;  /* 0x00000008102c2981 */ /* 0x000164000c1e1d00 */
[----:B------:R-:W3:Y:S01]  /*0560*/  @P0 LDC.64 R12, c[0x0][0x3e8] ;  /* 0x0000fa00ff0c0b82 */ /* 0x000ee20000000a00 */
[----:B----4-:R-:W-:-:S05]  /*0570*/  @P3 IMAD.WIDE.U32 R6, R25, 0x10, R18 ;  /* 0x0000001019063825 */ /* 0x010fca00078e0012 */
[----:B------:R0:W5:Y:S01]  /*0580*/  @P3 LDG.E.128 R40, desc[UR8][R6.64] ;  /* 0x0000000806283981 */ /* 0x000162000c1e1d00 */
[----:B-1----:R-:W-:-:S05]  /*0590*/  @P3 IMAD.WIDE.U32 R8, R25, 0x10, R20 ;  /* 0x0000001019083825 */ /* 0x002fca00078e0014 */
[----:B------:R0:W5:Y:S01]  /*05a0*/  @P3 LDG.E.128 R32, desc[UR8][R8.64] ;  /* 0x0000000808203981 */ /* 0x000162000c1e1d00 */
[----:B--2---:R-:W-:-:S05]  /*05b0*/  @P0 IMAD.WIDE.U32 R10, R109, 0x10, R10 ;  /* 0x000000106d0a0825 */ /* 0x004fca00078e000a */
[----:B------:R0:W5:Y:S01]  /*05c0*/  @P0 LDG.E.128 R76, desc[UR8][R10.64] ;  /* 0x000000080a4c0981 */ /* 0x000162000c1e1d00 */
[----:B---3--:R-:W-:-:S05]  /*05d0*/  @P0 IMAD.WIDE.U32 R12, R109, 0x10, R12 ;  /* 0x000000106d0c0825 */ /* 0x008fca00078e000c */
[----:B------:R0:W5:Y:S01]  /*05e0*/  @P0 LDG.E.128 R68, desc[UR8][R12.64] ;  /* 0x000000080c440981 */ /* 0x000162000c1e1d00 */
[----:B------:R-:W-:Y:S02]  /*05f0*/  HFMA2 R50, -RZ, RZ, 0, 0 ;  /* 0x00000000ff327431 */ /* 0x000fe400000001ff */
[----:B------:R-:W-:Y:S01]  /*0600*/  HFMA2 R74, -RZ, RZ, 0, 0 ;  /* 0x00000000ff4a7431 */ /* 0x000fe200000001ff */
[----:B------:R-:W-:Y:S02]  /*0610*/  CS2R R48, SRZ ;  /* 0x0000000000307805 */ /* 0x000fe4000001ff00 */
[----:B------:R-:W-:Y:S02]  /*0620*/  MOV R62, RZ ;  /* 0x000000ff003e7202 */ /* 0x000fe40000000f00 */
[----:B------:R-:W-:Y:S02]  /*0630*/  CS2R R60, SRZ ;  /* 0x00000000003c7805 */ /* 0x000fe4000001ff00 */
[----:B------:R-:W-:-:S02]  /*0640*/  CS2R R72, SRZ ;  /* 0x0000000000487805 */ /* 0x000fc4000001ff00 */
[----:B------:R-:W-:Y:S02]  /*0650*/  @P3 CS2R R38, SRZ ;  /* 0x0000000000263805 */ /* 0x000fe4000001ff00 */
[----:B------:R-:W-:Y:S02]  /*0660*/  @P3 CS2R R36, SRZ ;  /* 0x0000000000243805 */ /* 0x000fe4000001ff00 */
[----:B------:R-:W-:Y:S01]  /*0670*/  @P1 MOV R63, RZ ;  /* 0x000000ff003f1202 */ /* 0x000fe20000000f00 */
[----:B------:R-:W-:Y:S01]  /*0680*/  @P0 IMAD.MOV.U32 R75, RZ, RZ, RZ ;  /* 0x000000ffff4b0224 */ /* 0x000fe200078e00ff */
[----:B0-----:R-:W-:-:S07]  /*0690*/  @P2 MOV R51, RZ ;  /* 0x000000ff00332202 */ /* 0x001fce0000000f00 */
.L_x_103:
[----:B------:R-:W-:Y:S05]  /*06a0*/  BSYNC.RECONVERGENT B0 ;  /* 0x0000000000007941 */ /* 0x000fea0003800200 */
.L_x_101:
[----:B------:R-:W0:Y:S02]  /*06b0*/  LDCU UR4, c[0x0][0x384] ;  /* 0x00007080ff0477ac */ /* 0x000e240008000800 */
[----:B0-----:R-:W-:-:S06]  /*06c0*/  UISETP.GE.AND UP0, UPT, UR6, UR4, UPT ;  /* 0x000000040600728c */ /* 0x001fcc000bf06270 */
[----:B------:R-:W-:-:S13]  /*06d0*/  PLOP3.LUT P0, PT, PT, PT, UP0, 0x80, 0x8 ;  /* 0x000000000008781c */ /* 0x000fda0003f0f008 */
[----:B------:R-:W-:Y:S05]  /*06e0*/  @P0 EXIT ;  /* 0x000000000000094d */ /* 0x000fea0003800000 */
[----:B------:R-:W-:Y:S01]  /*06f0*/  SHF.R.S32.HI R0, RZ, 0x3, R0 ;  /* 0x00000003ff007819 */ /* 0x000fe20000011400 */
[----:B------:R-:W0:Y:S01]  /*0700*/  LDCU.64 UR4, c[0x0][0x3e0] ;  /* 0x00007c00ff0477ac */ /* 0x000e220008000a00 */
[----:B-----5:R-:W-:Y:S02]  /*0710*/  PRMT R105, R39, 0x7632, R105 ;  /* 0x0000763227697816 */ /* 0x020fe40000000069 */
[C---:B------:R-:W-:Y:S01]  /*0720*/  LOP3.LUT R2, R0.reuse, 0x7f, RZ, 0xc0, !PT ;  /* 0x0000007f00027812 */ /* 0x040fe200078ec0ff */
[----:B------:R-:W-:Y:S01]  /*0730*/  UPLOP3.LUT UP2, UPT, UPT, UPT, UPT, 0x40, 0x4 ;  /* 0x000000000004789c */ /* 0x000fe20003f4e870 */
[----:B------:R-:W-:Y:S01]  /*0740*/  SHF.L.U32 R0, R0, 0x1, RZ ;  /* 0x0000000100007819 */ /* 0x000fe200000006ff */
[----:B------:R-:W1:Y:S01]  /*0750*/  LDCU UR13, c[0x0][0x388] ;  /* 0x00007100ff0d77ac */ /* 0x000e620008000800 */
        /* <DEDUP_REMOVED lines=9> */
[----:B0-----:R-:W-:Y:S01]  /*07f0*/  UISETP.NE.U32.AND UP0, UPT, UR4, URZ, UPT ;  /* 0x000000ff0400728c */ /* 0x001fe2000bf05070 */
[----:B------:R-:W-:Y:S01]  /*0800*/  VIMNMX R4, PT, PT, R4, 0x20, PT ;  /* 0x0000002004047848 */ /* 0x000fe20003fe0100 */
[----:B------:R-:W0:Y:S01]  /*0810*/  LDCU.U8 UR4, c[0x0][0x410] ;  /* 0x00008200ff0477ac */ /* 0x000e220008000000 */
[-C--:B------:R-:W-:Y:S02]  /*0820*/  LEA R2, R2, R3.reuse, 0x3 ;  /* 0x0000000302027211 */ /* 0x080fe400078e18ff */
[----:B------:R-:W-:Y:S01]  /*0830*/  LEA R106, R4, R3, 0x3 ;  /* 0x00000003046a7211 */ /* 0x000fe200078e18ff */
[----:B------:R-:W-:Y:S01]  /*0840*/  UISETP.NE.AND.EX UP0, UPT, UR5, URZ, UPT, UP0 ;  /* 0x000000ff0500728c */ /* 0x000fe2000bf05300 */
[----:B------:R-:W-:Y:S01]  /*0850*/  I2FP.F32.U32 R11, R2 ;  /* 0x00000002000b7245 */ /* 0x000fe20000201000 */
[----:B------:R-:W4:Y:S01]  /*0860*/  LDCU.64 UR14, c[0x0][0x380] ;  /* 0x00007000ff0e77ac */ /* 0x000f220008000a00 */
[----:B------:R-:W-:-:S02]  /*0870*/  PRMT R102, R42, 0x7632, R102 ;  /* 0x000076322a667816 */ /* 0x000fc40000000066 */
[----:B------:R-:W-:Y:S02]  /*0880*/  PRMT R101, R37, 0x7632, R101 ;  /* 0x0000763225657816 */ /* 0x000fe40000000065 */
[----:B------:R-:W1:Y:S01]  /*0890*/  MUFU.RCP R11, R11 ;  /* 0x0000000b000b7308 */ /* 0x000e620000001000 */
[----:B------:R-:W-:Y:S02]  /*08a0*/  PRMT R100, R41, 0x7632, R100 ;  /* 0x0000763229647816 */ /* 0x000fe40000000064 */
[----:B------:R-:W-:Y:S02]  /*08b0*/  PRMT R99, R36, 0x7632, R99 ;  /* 0x0000763224637816 */ /* 0x000fe40000000063 */
[----:B------:R-:W-:Y:S02]  /*08c0*/  PRMT R98, R40, 0x7632, R98 ;  /* 0x0000763228627816 */ /* 0x000fe40000000062 */
[----:B------:R-:W-:Y:S01]  /*08d0*/  PRMT R97, R51, 0x7632, R97 ;  /* 0x0000763233617816 */ /* 0x000fe20000000061 */
[----:B0-----:R-:W-:Y:S01]  /*08e0*/  UISETP.NE.AND UP3, UPT, UR4, URZ, UPT ;  /* 0x000000ff0400728c */ /* 0x001fe2000bf65270 */
        /* <DEDUP_REMOVED lines=38> */
[----:B-1234-:R-:W-:-:S07]  /*0b50*/  PRMT R0, R68, 0x7632, R0 ;  /* 0x0000763244007816 */ /* 0x01efce0000000000 */
.L_x_130:
[----:B0-----:R-:W0:Y:S01]  /*0b60*/  @UP0 LDCU.64 UR4, c[0x0][0x3e0] ;  /* 0x00007c00ff0407ac */ /* 0x001e220008000a00 */
[----:B------:R-:W-:Y:S01]  /*0b70*/  PLOP3.LUT P0, PT, PT, PT, UP0, 0x80, 0x8 ;  /* 0x000000000008781c */ /* 0x000fe20003f0f008 */
[----:B0-----:R-:W-:-:S06]  /*0b80*/  @UP0 UIMAD.WIDE UR4, UR6, 0x2, UR4 ;  /* 0x00000002060408a5 */ /* 0x001fcc000f8e0204 */
[----:B-1234-:R-:W-:Y:S02]  /*0b90*/  MOV R80, UR4 ;  /* 0x0000000400507c02 */ /* 0x01efe40008000f00 */
[----:B------:R-:W-:-:S05]  /*0ba0*/  MOV R81, UR5 ;  /* 0x0000000500517c02 */ /* 0x000fca0008000f00 */
[----:B------:R-:W2:Y:S01]  /*0bb0*/  @P0 LDG.E.U16 R80, desc[UR8][R80.64] ;  /* 0x0000000850500981 */ /* 0x000ea2000c1e1500 */
[----:B------:R-:W-:Y:S01]  /*0bc0*/  PLOP3.LUT P0, PT, PT, PT, UP0, 0x80, 0x8 ;  /* 0x000000000008781c */ /* 0x000fe20003f0f008 */
[----:B------:R-:W-:Y:S01]  /*0bd0*/  UIMAD UR4, UR6, UR13, URZ ;  /* 0x0000000d060472a4 */ /* 0x000fe2000f8e02ff */
[----:B------:R-:W-:Y:S01]  /*0be0*/  ISETP.GE.U32.AND P1, PT, R107, 0x80, PT ;  /* 0x000000806b00780c */ /* 0x000fe20003f26070 */
[----:B------:R-:W-:Y:S02]  /*0bf0*/  BSSY.RECONVERGENT B0, `(.L_x_104) ;  /* 0x0000074000007945 */ /* 0x000fe40003800200 */
[----:B------:R-:W-:-:S04]  /*0c00*/  USHF.R.S32.HI UR5, URZ, 0x1f, UR4 ;  /* 0x0000001fff057899 */ /* 0x000fc80008011404 */
[----:B------:R-:W-:-:S03]  /*0c10*/  ULEA.HI UR5, UR5, UR4, URZ, 0x3 ;  /* 0x0000000405057291 */ /* 0x000fc6000f8f18ff */
[----:B------:R-:W-:-:S03]  /*0c20*/  UMOV UR4, 0x3f800000 ;  /* 0x3f80000000047882 */ /* 0x000fc60000000000 */
[----:B------:R-:W-:-:S05]  /*0c30*/  IMAD.U32 R82, RZ, RZ, UR5 ;  /* 0x00000005ff527e24 */ /* 0x000fca000f8e00ff */
[----:B------:R-:W-:-:S04]  /*0c40*/  LEA.HI.SX32 R143, R82, R109, 0x1d ;  /* 0x0000006d528f7211 */ /* 0x000fc800078feaff */
[----:B------:R-:W-:Y:S02]  /*0c50*/  MOV R144, R143 ;  /* 0x0000008f00907202 */ /* 0x000fe40000000f00 */
[----:B--2---:R-:W-:-:S13]  /*0c60*/  @P0 R2UR UR7, R80 ;  /* 0x00000000500702ca */ /* 0x004fda00000e0000 */
[----:B------:R-:W-:Y:S01]  /*0c70*/  @UP0 USHF.L.U32 UR4, UR7, 0x10, URZ ;  /* 0x0000001007040899 */ /* 0x000fe200080006ff */
[----:B------:R-:W-:Y:S11]  /*0c80*/  @!P1 BRA `(.L_x_105) ;  /* 0x0000000400a89947 */ /* 0x000ff60003800000 */
        /* <DEDUP_REMOVED lines=11> */
[----:B------:R-:W-:Y:S02]  /*0d40*/  SHF.L.U32 R112, R81, 0x10, RZ ;  /* 0x0000001051707819 */ /* 0x000fe400000006ff */
[----:B------:R-:W-:Y:S01]  /*0d50*/  PRMT R145, R82, 0x7632, R145 ;  /* 0x0000763252917816 */ /* 0x000fe20000000091 */
[----:B------:R-:W-:Y:S01]  /*0d60*/  FMUL.FTZ R80, R80, UR4 ;  /* 0x0000000450507c20 */ /* 0x000fe20008410000 */
[C---:B------:R-:W-:Y:S01]  /*0d70*/  PRMT R146, R83.reuse, 0x7632, R146 ;  /* 0x0000763253927816 */ /* 0x040fe20000000092 */
[----:B------:R-:W-:Y:S01]  /*0d80*/  FMUL.FTZ R112, R112, UR4 ;  /* 0x0000000470707c20 */ /* 0x000fe20008410000 */
[----:B------:R-:W-:Y:S01]  /*0d90*/  SHF.L.U32 R114, R83, 0x10, RZ ;  /* 0x0000001053727819 */ /* 0x000fe200000006ff */
[----:B------:R-:W-:Y:S01]  /*0da0*/  IMAD.U32 R145, R145, 0x10000, RZ ;  /* 0x0001000091917824 */ /* 0x000fe200078e00ff */
[----:B------:R-:W-:Y:S01]  /*0db0*/  PRMT R117, R81, 0x7632, R117 ;  /* 0x0000763251757816 */ /* 0x000fe20000000075 */
[----:B------:R-:W-:Y:S01]  /*0dc0*/  IMAD.U32 R81, R68, 0x10000, RZ ;  /* 0x0001000044517824 */ /* 0x000fe200078e00ff */
[----:B------:R-:W-:Y:S01]  /*0dd0*/  SHF.L.U32 R82, R82, 0x10, RZ ;  /* 0x0000001052527819 */ /* 0x000fe200000006ff */
[----:B------:R-:W-:Y:S01]  /*0de0*/  FMUL.FTZ R144, R114, UR4 ;  /* 0x0000000472907c20 */ /* 0x000fe20008410000 */
[----:B------:R-:W-:Y:S01]  /*0df0*/  SHF.L.U32 R119, R69, 0x10, RZ ;  /* 0x0000001045777819 */ /* 0x000fe200000006ff */
[----:B------:R-:W-:Y:S01]  /*0e00*/  FMUL.FTZ R145, R145, UR4 ;  /* 0x0000000491917c20 */ /* 0x000fe20008410000 */
[----:B------:R-:W-:Y:S01]  /*0e10*/  SHF.L.U32 R147, R70, 0x10, RZ ;  /* 0x0000001046937819 */ /* 0x000fe200000006ff */
[----:B------:R-:W-:Y:S01]  /*0e20*/  FMUL.FTZ R82, R82, UR4 ;  /* 0x0000000452527c20 */ /* 0x000fe20008410000 */
[----:B------:R-:W-:-:S02]  /*0e30*/  SHF.L.U32 R151, R71, 0x10, RZ ;  /* 0x0000001047977819 */ /* 0x000fc400000006ff */
[----:B------:R-:W-:Y:S02]  /*0e40*/  SHF.L.U32 R146, R146, 0x10, RZ ;  /* 0x0000001092927819 */ /* 0x000fe400000006ff */
[----:B------:R-:W-:Y:S02]  /*0e50*/  SHF.L.U32 R117, R117, 0x10, RZ ;  /* 0x0000001075757819 */ /* 0x000fe400000006ff */
[----:B------:R-:W-:Y:S02]  /*0e60*/  SHF.L.U32 R115, R115, 0x10, RZ ;  /* 0x0000001073737819 */ /* 0x000fe400000006ff */
[----:B------:R-:W-:Y:S01]  /*0e70*/  SHF.L.U32 R148, R3, 0x10, RZ ;  /* 0x0000001003947819 */ /* 0x000fe200000006ff */
[----:B------:R-:W-:Y:S01]  /*0e80*/  FMUL.FTZ R117, R117, UR4 ;  /* 0x0000000475757c20 */ /* 0x000fe20008410000 */
[----:B------:R-:W-:Y:S01]  /*0e90*/  SHF.L.U32 R152, R4, 0x10, RZ ;  /* 0x0000001004987819 */ /* 0x000fe200000006ff */
[----:B------:R-:W-:Y:S01]  /*0ea0*/  FMUL.FTZ R115, R115, UR4 ;  /* 0x0000000473737c20 */ /* 0x000fe20008410000 */
[----:B--2---:R-:W-:Y:S01]  /*0eb0*/  SHF.L.U32 R83, R28, 0x10, RZ ;  /* 0x000000101c537819 */ /* 0x004fe200000006ff */
[----:B------:R-:W-:Y:S01]  /*0ec0*/  IMAD.U32 R149, R30, 0x10000, RZ ;  /* 0x000100001e957824 */ /* 0x000fe200078e00ff */
[----:B------:R-:W-:-:S02]  /*0ed0*/  SHF.L.U32 R121, R29, 0x10, RZ ;  /* 0x000000101d797819 */ /* 0x000fc400000006ff */
[C---:B------:R-:W-:Y:S01]  /*0ee0*/  SHF.L.U32 R153, R31.reuse, 0x10, RZ ;  /* 0x000000101f997819 */ /* 0x040fe200000006ff */
[--C-:B------:R-:W-:Y:S01]  /*0ef0*/  FFMA.FTZ R118, R80, R81, R83.reuse ;  /* 0x0000005150767223 */ /* 0x100fe20000010053 */
[----:B------:R-:W-:Y:S01]  /*0f00*/  PRMT R83, R30, 0x7632, R83 ;  /* 0x000076321e537816 */ /* 0x000fe20000000053 */
[----:B------:R-:W-:Y:S01]  /*0f10*/  FFMA.FTZ R116, R112, R119, R121 ;  /* 0x0000007770747223 */ /* 0x000fe20000010079 */
[----:B------:R-:W-:Y:S01]  /*0f20*/  PRMT R119, R31, 0x7632, R119 ;  /* 0x000076321f777816 */ /* 0x000fe20000000077 */
[----:B------:R-:W-:Y:S01]  /*0f30*/  FFMA.FTZ R114, R82, R147, R149 ;  /* 0x0000009352727223 */ /* 0x000fe20000010095 */
[----:B------:R-:W-:Y:S01]  /*0f40*/  PRMT R81, R29, 0x7632, R81 ;  /* 0x000076321d517816 */ /* 0x000fe20000000051 */
[----:B------:R-:W-:Y:S01]  /*0f50*/  FFMA.FTZ R112, R144, R151, R153 ;  /* 0x0000009790707223 */ /* 0x000fe20000010099 */
[----:B------:R-:W-:Y:S01]  /*0f60*/  PRMT R80, R28, 0x7632, R80 ;  /* 0x000076321c507816 */ /* 0x000fe20000000050 */
[----:B------:R-:W-:Y:S01]  /*0f70*/  FMUL.FTZ R121, R146, UR4 ;  /* 0x0000000492797c20 */ /* 0x000fe20008410000 */
[----:B------:R-:W-:Y:S01]  /*0f80*/  SHF.L.U32 R82, R0, 0x10, RZ ;  /* 0x0000001000527819 */ /* 0x000fe200000006ff */
[----:B------:R-:W-:Y:S01]  /*0f90*/  IMAD.U32 R146, R81, 0x10000, RZ ;  /* 0x0001000051927824 */ /* 0x000fe200078e00ff */
[----:B------:R-:W-:-:S02]  /*0fa0*/  SHF.L.U32 R144, R2, 0x10, RZ ;  /* 0x0000001002907819 */ /* 0x000fc400000006ff */
[----:B------:R-:W-:Y:S02]  /*0fb0*/  SHF.L.U32 R154, R119, 0x10, RZ ;  /* 0x00000010779a7819 */ /* 0x000fe400000006ff */
[----:B------:R-:W-:Y:S01]  /*0fc0*/  SHF.L.U32 R150, R83, 0x10, RZ ;  /* 0x0000001053967819 */ /* 0x000fe200000006ff */
[----:B------:R-:W-:Y:S01]  /*0fd0*/  FFMA.FTZ R117, R117, R144, R146 ;  /* 0x0000009075757223 */ /* 0x000fe20000010092 */
[----:B------:R-:W-:Y:S01]  /*0fe0*/  SHF.L.U32 R80, R80, 0x10, RZ ;  /* 0x0000001050507819 */ /* 0x000fe200000006ff */
[----:B------:R-:W-:Y:S02]  /*0ff0*/  FFMA.FTZ R121, R121, R152, R154 ;  /* 0x0000009879797223 */ /* 0x000fe4000001009a */
[----:B------:R-:W-:Y:S01]  /*1000*/  FFMA.FTZ R119, R145, R148, R150 ;  /* 0x0000009491777223 */ /* 0x000fe20000010096 */
[----:B------:R-:W-:Y:S01]  /*1010*/  F2FP.BF16.F32.PACK_AB R81, R117, R116 ;  /* 0x000000747551723e */ /* 0x000fe200000010ff */
[----:B------:R-:W-:Y:S01]  /*1020*/  FFMA.FTZ R115, R115, R82, R80 ;  /* 0x0000005273737223 */ /* 0x000fe20000010050 */
[----:B------:R-:W-:-:S02]  /*1030*/  F2FP.BF16.F32.PACK_AB R83, R121, R112 ;  /* 0x000000707953723e */ /* 0x000fc400000010ff */
[----:B------:R-:W-:Y:S02]  /*1040*/  F2FP.BF16.F32.PACK_AB R82, R119, R114 ;  /* 0x000000727752723e */ /* 0x000fe400000010ff */
[----:B------:R-:W-:Y:S01]  /*1050*/  F2FP.BF16.F32.PACK_AB R80, R115, R118 ;  /* 0x000000767350723e */ /* 0x000fe200000010ff */
[----:B------:R-:W-:Y:S06]  /*1060*/  BRA `(.L_x_107) ;  /* 0x0000000000a07947 */ /* 0x000fec0003800000 */
.L_x_106:
[----:B-----5:R-:W-:Y:S02]  /*1070*/  PRMT R115, R80, 0x7632, R115 ;  /* 0x0000763250737816 */ /* 0x020fe40000000073 */
[----:B------:R-:W-:Y:S02]  /*1080*/  PRMT R119, R82, 0x7632, R119 ;  /* 0x0000763252777816 */ /* 0x000fe40000000077 */
[----:B------:R-:W-:Y:S02]  /*1090*/  SHF.L.U32 R80, R80, 0x10, RZ ;  /* 0x0000001050507819 */ /* 0x000fe400000006ff */
[----:B------:R-:W-:Y:S02]  /*10a0*/  SHF.L.U32 R112, R81, 0x10, RZ ;  /* 0x0000001051707819 */ /* 0x000fe400000006ff */
[----:B------:R-:W-:Y:S01]  /*10b0*/  SHF.L.U32 R82, R82, 0x10, RZ ;  /* 0x0000001052527819 */ /* 0x000fe200000006ff */
[----:B------:R-:W-:Y:S01]  /*10c0*/  FMUL.FTZ R80, R80, UR4 ;  /* 0x0000000450507c20 */ /* 0x000fe20008410000 */
[----:B------:R-:W-:Y:S01]  /*10d0*/  SHF.L.U32 R114, R83, 0x10, RZ ;  /* 0x0000001053727819 */ /* 0x000fe200000006ff */
[----:B------:R-:W-:Y:S01]  /*10e0*/  FMUL.FTZ R112, R112, UR4 ;  /* 0x0000000470707c20 */ /* 0x000fe20008410000 */
[----:B------:R-:W-:Y:S01]  /*10f0*/  PRMT R117, R81, 0x7632, R117 ;  /* 0x0000763251757816 */ /* 0x000fe20000000075 */
[----:B------:R-:W-:Y:S01]  /*1100*/  IMAD.U32 R81, R68, 0x10000, RZ ;  /* 0x0001000044517824 */ /* 0x000fe200078e00ff */
[----:B------:R-:W-:Y:S01]  /*1110*/  PRMT R145, R83, 0x7632, R145 ;  /* 0x0000763253917816 */ /* 0x000fe20000000091 */
[----:B------:R-:W-:Y:S01]  /*1120*/  FMUL.FTZ R82, R82, UR4 ;  /* 0x0000000452527c20 */ /* 0x000fe20008410000 */
[----:B------:R-:W-:Y:S01]  /*1130*/  SHF.L.U32 R83, R69, 0x10, RZ ;  /* 0x0000001045537819 */ /* 0x000fe200000006ff */
[----:B------:R-:W-:Y:S01]  /*1140*/  FMUL.FTZ R144, R114, UR4 ;  /* 0x0000000472907c20 */ /* 0x000fe20008410000 */
[----:B------:R-:W-:Y:S01]  /*1150*/  SHF.L.U32 R121, R70, 0x10, RZ ;  /* 0x0000001046797819 */ /* 0x000fe200000006ff */
[----:B------:R-:W-:Y:S01]  /*1160*/  FMUL.FTZ R118, R80, R81 ;  /* 0x0000005150767220 */ /* 0x000fe20000410000 */
[----:B------:R-:W-:Y:S01]  /*1170*/  SHF.L.U32 R147, R71, 0x10, RZ ;  /* 0x0000001047937819 */ /* 0x000fe200000006ff */
[----:B------:R-:W-:Y:S01]  /*1180*/  FMUL.FTZ R116, R112, R83 ;  /* 0x0000005370747220 */ /* 0x000fe20000410000 */
[----:B------:R-:W-:Y:S01]  /*1190*/  SHF.L.U32 R145, R145, 0x10, RZ ;  /* 0x0000001091917819 */ /* 0x000fe200000006ff */
[----:B------:R-:W-:Y:S01]  /*11a0*/  FMUL.FTZ R114, R82, R121 ;  /* 0x0000007952727220 */ /* 0x000fe20000410000 */
[----:B------:R-:W-:Y:S01]  /*11b0*/  SHF.L.U32 R119, R119, 0x10, RZ ;  /* 0x0000001077777819 */ /* 0x000fe200000006ff */
[----:B------:R-:W-:Y:S01]  /*11c0*/  FMUL.FTZ R112, R144, R147 ;  /* 0x0000009390707220 */ /* 0x000fe20000410000 */
[----:B------:R-:W-:Y:S01]  /*11d0*/  SHF.L.U32 R117, R117, 0x10, RZ ;  /* 0x0000001075757819 */ /* 0x000fe200000006ff */
[----:B------:R-:W-:Y:S01]  /*11e0*/  IMAD.U32 R144, R3, 0x10000, RZ ;  /* 0x0001000003907824 */ /* 0x000fe200078e00ff */
[----:B------:R-:W-:Y:S01]  /*11f0*/  SHF.L.U32 R115, R115, 0x10, RZ ;  /* 0x0000001073737819 */ /* 0x000fe200000006ff */
[----:B------:R-:W-:Y:S01]  /*1200*/  FMUL.FTZ R145, R145, UR4 ;  /* 0x0000000491917c20 */ /* 0x000fe20008410000 */
[----:B------:R-:W-:Y:S01]  /*1210*/  SHF.L.U32 R80, R0, 0x10, RZ ;  /* 0x0000001000507819 */ /* 0x000fe200000006ff */
[----:B------:R-:W-:Y:S01]  /*1220*/  FMUL.FTZ R119, R119, UR4 ;  /* 0x0000000477777c20 */ /* 0x000fe20008410000 */
[----:B------:R-:W-:Y:S01]  /*1230*/  SHF.L.U32 R82, R2, 0x10, RZ ;  /* 0x0000001002527819 */ /* 0x000fe200000006ff */
[----:B------:R-:W-:Y:S01]  /*1240*/  FMUL.FTZ R117, R117, UR4 ;  /* 0x0000000475757c20 */ /* 0x000fe20008410000 */
[----:B------:R-:W-:Y:S01]  /*1250*/  SHF.L.U32 R146, R4, 0x10, RZ ;  /* 0x0000001004927819 */ /* 0x000fe200000006ff */
[----:B------:R-:W-:Y:S01]  /*1260*/  FMUL.FTZ R115, R115, UR4 ;  /* 0x0000000473737c20 */ /* 0x000fe20008410000 */
[----:B------:R-:W-:Y:S01]  /*1270*/  FMUL.FTZ R119, R119, R144 ;  /* 0x0000009077777220 */ /* 0x000fe20000410000 */
[----:B------:R-:W-:-:S02]  /*1280*/  FMUL.FTZ R117, R117, R82 ;  /* 0x0000005275757220 */ /* 0x000fc40000410000 */
[----:B------:R-:W-:Y:S01]  /*1290*/  FMUL.FTZ R121, R145, R146 ;  /* 0x0000009291797220 */ /* 0x000fe20000410000 */
[----:B------:R-:W-:Y:S01]  /*12a0*/  FMUL.FTZ R115, R115, R80 ;  /* 0x0000005073737220 */ /* 0x000fe20000410000 */
[----:B------:R-:W-:Y:S02]  /*12b0*/  F2FP.BF16.F32.PACK_AB R82, R119, R114 ;  /* 0x000000727752723e */ /* 0x000fe400000010ff */
[----:B------:R-:W-:Y:S02]  /*12c0*/  F2FP.BF16.F32.PACK_AB R81, R117, R116 ;  /* 0x000000747551723e */ /* 0x000fe400000010ff */
[----:B------:R-:W-:Y:S02]  /*12d0*/  F2FP.BF16.F32.PACK_AB R83, R121, R112 ;  /* 0x000000707953723e */ /* 0x000fe400000010ff */
[----:B------:R-:W-:-:S07]  /*12e0*/  F2FP.BF16.F32.PACK_AB R80, R115, R118 ;  /* 0x000000767350723e */ /* 0x000fce00000010ff */
.L_x_107:
[----:B------:R-:W0:Y:S02]  /*12f0*/  LDC.64 R144, c[0x0][0x3a8] ;  /* 0x0000ea00ff907b82 */ /* 0x000e240000000a00 */
[----:B0-----:R-:W-:-:S04]  /*1300*/  IMAD.WIDE.U32 R146, R143, 0x10, R144 ;  /* 0x000000108f927825 */ /* 0x001fc800078e0090 */
[----:B------:R-:W-:Y:S01]  /*1310*/  VIADD R144, R143, 0x80 ;  /* 0x000000808f907836 */ /* 0x000fe20000000000 */
[----:B------:R0:W-:Y:S06]  /*1320*/  STG.E.128 desc[UR8][R146.64], R80 ;  /* 0x0000005092007986 */ /* 0x0001ec000c101d08 */
.L_x_105:
[----:B------:R-:W-:Y:S05]  /*1330*/  BSYNC.RECONVERGENT B0 ;  /* 0x0000000000007941 */ /* 0x000fea0003800200 */
.L_x_104:
[----:B------:R-:W-:Y:S01]  /*1340*/  ISETP.GE.U32.AND P2, PT, R107, 0x100, PT ;  /* 0x000001006b00780c */ /* 0x000fe20003f46070 */
[----:B------:R-:W-:-:S12]  /*1350*/  BSSY.RECONVERGENT B0, `(.L_x_108) ;  /* 0x000006c000007945 */ /* 0x000fd80003800200 */
[----:B------:R-:W-:Y:S05]  /*1360*/  @!P2 BRA `(.L_x_109) ;  /* 0x0000000400a8a947 */ /* 0x000fea0003800000 */
[----:B------:R-:W-:Y:S01]  /*1370*/  ISETP.NE.U32.AND P0, PT, RZ, UR10, PT ;  /* 0x0000000aff007c0c */ /* 0x000fe2000bf05070 */
[----:B0-----:R-:W0:Y:S03]  /*1380*/  LDC.64 R80, c[0x0][0x390] ;  /* 0x0000e400ff507b82 */ /* 0x001e260000000a00 */
[----:B------:R-:W-:-:S13]  /*1390*/  ISETP.NE.AND.EX P0, PT, RZ, UR11, PT, P0 ;  /* 0x0000000bff007c0c */ /* 0x000fda000bf05300 */
[----:B------:R-:W1:Y:S01]  /*13a0*/  @P0 LDC.64 R122, c[0x0][0x3a0] ;  /* 0x0000e800ff7a0b82 */ /* 0x000e620000000a00 */
[----:B0-----:R-:W-:-:S06]  /*13b0*/  IMAD.WIDE.U32 R80, R144, 0x10, R80 ;  /* 0x0000001090507825 */ /* 0x001fcc00078e0050 */
[----:B------:R-:W5:Y:S01]  /*13c0*/  LDG.E.128 R80, desc[UR8][R80.64] ;  /* 0x0000000850507981 */ /* 0x000f62000c1e1d00 */
[----:B-1----:R-:W-:-:S05]  /*13d0*/  @P0 IMAD.WIDE.U32 R122, R144, 0x10, R122 ;  /* 0x00000010907a0825 */ /* 0x002fca00078e007a */
[----:B------:R0:W5:Y:S01]  /*13e0*/  @P0 LDG.E.128 R28, desc[UR8][R122.64] ;  /* 0x000000087a1c0981 */ /* 0x000162000c1e1d00 */
[----:B------:R-:W-:Y:S05]  /*13f0*/  @!P0 BRA `(.L_x_110) ;  /* 0x0000000000d48947 */ /* 0x000fea0003800000 */
[----:B-----5:R-:W-:Y:S01]  /*1400*/  SHF.L.U32 R111, R80, 0x10, RZ ;  /* 0x00000010506f7819 */ /* 0x020fe200000006ff */
[----:B------:R-:W-:Y:S01]  /*1410*/  IMAD.U32 R124, R28, 0x10000, RZ ;  /* 0x000100001c7c7824 */ /* 0x000fe200078e00ff */
[----:B0-----:R-:W-:Y:S01]  /*1420*/  PRMT R122, R80, 0x7632, R122 ;  /* 0x00007632507a7816 */ /* 0x001fe2000000007a */
[----:B------:R-:W-:Y:S01]  /*1430*/  IMAD.U32 R154, R31, 0x10000, RZ ;  /* 0x000100001f9a7824 */ /* 0x000fe200078e00ff */
[----:B------:R-:W-:Y:S01]  /*1440*/  SHF.L.U32 R113, R81, 0x10, RZ ;  /* 0x0000001051717819 */ /* 0x000fe200000006ff */
[----:B------:R-:W-:Y:S01]  /*1450*/  FMUL.FTZ R111, R111, UR4 ;  /* 0x000000046f6f7c20 */ /* 0x000fe20008410000 */
[C---:B------:R-:W-:Y:S02]  /*1460*/  PRMT R80, R82.reuse, 0x7632, R80 ;  /* 0x0000763252507816 */ /* 0x040fe40000000050 */
[----:B------:R-:W-:Y:S02]  /*1470*/  SHF.L.U32 R123, R82, 0x10, RZ ;  /* 0x00000010527b7819 */ /* 0x000fe400000006ff */
[----:B------:R-:W-:-:S02]  /*1480*/  SHF.L.U32 R82, R56, 0x10, RZ ;  /* 0x0000001038527819 */ /* 0x000fc400000006ff */
[----:B------:R-:W-:Y:S01]  /*1490*/  PRMT R120, R81, 0x7632, R120 ;  /* 0x0000763251787816 */ /* 0x000fe20000000078 */
[----:B------:R-:W-:Y:S01]  /*14a0*/  FMUL.FTZ R123, R123, UR4 ;  /* 0x000000047b7b7c20 */ /* 0x000fe20008410000 */
[C---:B------:R-:W-:Y:S02]  /*14b0*/  PRMT R81, R83.reuse, 0x7632, R81 ;  /* 0x0000763253517816 */ /* 0x040fe40000000051 */
[----:B------:R-:W-:Y:S01]  /*14c0*/  SHF.L.U32 R125, R83, 0x10, RZ ;  /* 0x00000010537d7819 */ /* 0x000fe200000006ff */
[----:B------:R-:W-:Y:S01]  /*14d0*/  FMUL.FTZ R83, R113, UR4 ;  /* 0x0000000471537c20 */ /* 0x000fe20008410000 */
[----:B------:R-:W-:Y:S01]  /*14e0*/  FFMA.FTZ R113, R111, R82, R124 ;  /* 0x000000526f717223 */ /* 0x000fe2000001007c */
[----:B------:R-:W-:Y:S02]  /*14f0*/  SHF.L.U32 R126, R57, 0x10, RZ ;  /* 0x00000010397e7819 */ /* 0x000fe400000006ff */
[----:B------:R-:W-:Y:S01]  /*1500*/  SHF.L.U32 R146, R29, 0x10, RZ ;  /* 0x000000101d927819 */ /* 0x000fe200000006ff */
[----:B------:R-:W-:Y:S01]  /*1510*/  FMUL.FTZ R125, R125, UR4 ;  /* 0x000000047d7d7c20 */ /* 0x000fe20008410000 */
[----:B------:R-:W-:-:S02]  /*1520*/  PRMT R82, R28, 0x7632, R82 ;  /* 0x000076321c527816 */ /* 0x000fc40000000052 */
[----:B------:R-:W-:Y:S01]  /*1530*/  PRMT R124, R29, 0x7632, R124 ;  /* 0x000076321d7c7816 */ /* 0x000fe2000000007c */
[----:B------:R-:W-:Y:S01]  /*1540*/  FFMA.FTZ R111, R83, R126, R146 ;  /* 0x0000007e536f7223 */ /* 0x000fe20000010092 */
[----:B------:R-:W-:Y:S01]  /*1550*/  SHF.L.U32 R80, R80, 0x10, RZ ;  /* 0x0000001050507819 */ /* 0x000fe200000006ff */
[----:B------:R-:W-:Y:S01]  /*1560*/  IMAD.U32 R145, R82, 0x10000, RZ ;  /* 0x0001000052917824 */ /* 0x000fe200078e00ff */
[----:B------:R-:W-:Y:S02]  /*1570*/  SHF.L.U32 R120, R120, 0x10, RZ ;  /* 0x0000001078787819 */ /* 0x000fe400000006ff */
[----:B------:R-:W-:Y:S02]  /*1580*/  PRMT R126, R30, 0x7632, R126 ;  /* 0x000076321e7e7816 */ /* 0x000fe4000000007e */
[----:B------:R-:W-:Y:S02]  /*1590*/  PRMT R146, R31, 0x7632, R146 ;  /* 0x000076321f927816 */ /* 0x000fe40000000092 */
[----:B------:R-:W-:-:S02]  /*15a0*/  SHF.L.U32 R122, R122, 0x10, RZ ;  /* 0x000000107a7a7819 */ /* 0x000fc400000006ff */
        /* <DEDUP_REMOVED lines=10> */
[----:B------:R-:W-:Y:S01]  /*1650*/  SHF.L.U32 R83, R5, 0x10, RZ ;  /* 0x0000001005537819 */ /* 0x000fe200000006ff */
[----:B------:R-:W-:Y:S01]  /*1660*/  FFMA.FTZ R123, R123, R148, R150 ;  /* 0x000000947b7b7223 */ /* 0x000fe20000010096 */
[----:B------:R-:W-:Y:S01]  /*1670*/  SHF.L.U32 R147, R6, 0x10, RZ ;  /* 0x0000001006937819 */ /* 0x000fe200000006ff */
[----:B------:R-:W-:Y:S01]  /*1680*/  FFMA.FTZ R125, R125, R152, R154 ;  /* 0x000000987d7d7223 */ /* 0x000fe2000001009a */
[----:B------:R-:W-:Y:S01]  /*1690*/  SHF.L.U32 R149, R7, 0x10, RZ ;  /* 0x0000001007957819 */ /* 0x000fe200000006ff */
[----:B------:R-:W-:Y:S01]  /*16a0*/  FFMA.FTZ R120, R120, R83, R145 ;  /* 0x0000005378787223 */ /* 0x000fe20000010091 */
[----:B------:R-:W-:Y:S01]  /*16b0*/  SHF.L.U32 R153, R8, 0x10, RZ ;  /* 0x0000001008997819 */ /* 0x000fe200000006ff */
[----:B------:R-:W-:Y:S01]  /*16c0*/  FFMA.FTZ R122, R80, R147, R81 ;  /* 0x00000093507a7223 */ /* 0x000fe20000010051 */
[----:B------:R-:W-:-:S02]  /*16d0*/  SHF.L.U32 R151, R126, 0x10, RZ ;  /* 0x000000107e977819 */ /* 0x000fc400000006ff */
[----:B------:R-:W-:Y:S01]  /*16e0*/  F2FP.BF16.F32.PACK_AB R80, R120, R113 ;  /* 0x000000717850723e */ /* 0x000fe200000010ff */
[----:B------:R-:W-:Y:S01]  /*16f0*/  FFMA.FTZ R126, R82, R153, R155 ;  /* 0x00000099527e7223 */ /* 0x000fe2000001009b */
[----:B------:R-:W-:Y:S01]  /*1700*/  F2FP.BF16.F32.PACK_AB R81, R122, R111 ;  /* 0x0000006f7a51723e */ /* 0x000fe200000010ff */
[----:B------:R-:W-:-:S03]  /*1710*/  FFMA.FTZ R124, R124, R149, R151 ;  /* 0x000000957c7c7223 */ /* 0x000fc60000010097 */
[----:B------:R-:W-:Y:S02]  /*1720*/  F2FP.BF16.F32.PACK_AB R83, R126, R125 ;  /* 0x0000007d7e53723e */ /* 0x000fe400000010ff */
[----:B------:R-:W-:Y:S01]  /*1730*/  F2FP.BF16.F32.PACK_AB R82, R124, R123 ;  /* 0x0000007b7c52723e */ /* 0x000fe200000010ff */
[----:B------:R-:W-:Y:S06]  /*1740*/  BRA `(.L_x_111) ;  /* 0x0000000000a07947 */ /* 0x000fec0003800000 */
.L_x_110:
[----:B0----5:R-:W-:Y:S02]  /*1750*/  PRMT R122, R81, 0x7632, R122 ;  /* 0x00007632517a7816 */ /* 0x021fe4000000007a */
[----:B------:R-:W-:Y:S02]  /*1760*/  PRMT R146, R83, 0x7632, R146 ;  /* 0x0000763253927816 */ /* 0x000fe40000000092 */
[----:B------:R-:W-:Y:S02]  /*1770*/  SHF.L.U32 R81, R81, 0x10, RZ ;  /* 0x0000001051517819 */ /* 0x000fe400000006ff */
[----:B------:R-:W-:Y:S01]  /*1780*/  SHF.L.U32 R83, R83, 0x10, RZ ;  /* 0x0000001053537819 */ /* 0x000fe200000006ff */
[----:B------:R-:W-:Y:S01]  /*1790*/  IMAD.U32 R146, R146, 0x10000, RZ ;  /* 0x0001000092927824 */ /* 0x000fe200078e00ff */
[----:B------:R-:W-:Y:S01]  /*17a0*/  PRMT R120, R80, 0x7632, R120 ;  /* 0x0000763250787816 */ /* 0x000fe20000000078 */
[----:B------:R-:W-:Y:S01]  /*17b0*/  FMUL.FTZ R81, R81, UR4 ;  /* 0x0000000451517c20 */ /* 0x000fe20008410000 */
[C---:B------:R-:W-:Y:S01]  /*17c0*/  PRMT R124, R82.reuse, 0x7632, R124 ;  /* 0x00007632527c7816 */ /* 0x040fe2000000007c */
[----:B------:R-:W-:Y:S01]  /*17d0*/  FMUL.FTZ R83, R83, UR4 ;  /* 0x0000000453537c20 */ /* 0x000fe20008410000 */
[----:B------:R-:W-:Y:S01]  /*17e0*/  SHF.L.U32 R111, R82, 0x10, RZ ;  /* 0x00000010526f7819 */ /* 0x000fe200000006ff */
[----:B------:R-:W-:Y:S01]  /*17f0*/  IMAD.U32 R82, R57, 0x10000, RZ ;  /* 0x0001000039527824 */ /* 0x000fe200078e00ff */
[----:B------:R-:W-:Y:S01]  /*1800*/  SHF.L.U32 R148, R59, 0x10, RZ ;  /* 0x000000103b947819 */ /* 0x000fe200000006ff */
        /* <DEDUP_REMOVED lines=21> */
[----:B------:R-:W-:Y:S01]  /*1960*/  FMUL.FTZ R120, R120, R81 ;  /* 0x0000005178787220 */ /* 0x000fe20000410000 */
[----:B------:R-:W-:-:S02]  /*1970*/  FMUL.FTZ R124, R124, R145 ;  /* 0x000000917c7c7220 */ /* 0x000fc40000410000 */
[----:B------:R-:W-:Y:S01]  /*1980*/  FMUL.FTZ R126, R146, R147 ;  /* 0x00000093927e7220 */ /* 0x000fe20000410000 */
[----:B------:R-:W-:Y:S02]  /*1990*/  F2FP.BF16.F32.PACK_AB R81, R122, R111 ;  /* 0x0000006f7a51723e */ /* 0x000fe400000010ff */
[----:B------:R-:W-:Y:S02]  /*19a0*/  F2FP.BF16.F32.PACK_AB R82, R124, R123 ;  /* 0x0000007b7c52723e */ /* 0x000fe400000010ff */
[----:B------:R-:W-:Y:S02]  /*19b0*/  F2FP.BF16.F32.PACK_AB R83, R126, R125 ;  /* 0x0000007d7e53723e */ /* 0x000fe400000010ff */
[----:B------:R-:W-:-:S07]  /*19c0*/  F2FP.BF16.F32.PACK_AB R80, R120, R113 ;  /* 0x000000717850723e */ /* 0x000fce00000010ff */
.L_x_111:
[----:B------:R-:W0:Y:S02]  /*19d0*/  LDC.64 R146, c[0x0][0x3a8] ;  /* 0x0000ea00ff927b82 */ /* 0x000e240000000a00 */
[C---:B0-----:R-:W-:Y:S01]  /*19e0*/  IMAD.WIDE.U32 R146, R144.reuse, 0x10, R146 ;  /* 0x0000001090927825 */ /* 0x041fe200078e0092 */
[----:B------:R-:W-:-:S04]  /*19f0*/  IADD3 R144, PT, PT, R144, 0x80, RZ ;  /* 0x0000008090907810 */ /* 0x000fc80007ffe0ff */
[----:B------:R1:W-:Y:S03]  /*1a00*/  STG.E.128 desc[UR8][R146.64], R80 ;  /* 0x0000005092007986 */ /* 0x0003e6000c101d08 */
.L_x_109:
[----:B------:R-:W-:Y:S05]  /*1a10*/  BSYNC.RECONVERGENT B0 ;  /* 0x0000000000007941 */ /* 0x000fea0003800200 */
.L_x_108:
[----:B------:R-:W-:Y:S01]  /*1a20*/  ISETP.GE.U32.AND P3, PT, R107, 0x180, PT ;  /* 0x000001806b00780c */ /* 0x000fe20003f66070 */
[----:B------:R-:W-:-:S12]  /*1a30*/  BSSY.RECONVERGENT B0, `(.L_x_112) ;  /* 0x000006c000007945 */ /* 0x000fd80003800200 */
[----:B------:R-:W-:Y:S05]  /*1a40*/  @!P3 BRA `(.L_x_113) ;  /* 0x0000000400a8b947 */ /* 0x000fea0003800000 */
[----:B------:R-:W-:Y:S01]  /*1a50*/  ISETP.NE.U32.AND P0, PT, RZ, UR10, PT ;  /* 0x0000000aff007c0c */ /* 0x000fe2000bf05070 */
[----:B01----:R-:W0:Y:S03]  /*1a60*/  LDC.64 R80, c[0x0][0x390] ;  /* 0x0000e400ff507b82 */ /* 0x003e260000000a00 */
[----:B------:R-:W-:-:S13]  /*1a70*/  ISETP.NE.AND.EX P0, PT, RZ, UR11, PT, P0 ;  /* 0x0000000bff007c0c */ /* 0x000fda000bf05300 */
[----:B------:R-:W1:Y:S01]  /*1a80*/  @P0 LDC.64 R128, c[0x0][0x3a0] ;  /* 0x0000e800ff800b82 */ /* 0x000e620000000a00 */
[----:B0-----:R-:W-:-:S06]  /*1a90*/  IMAD.WIDE.U32 R80, R144, 0x10, R80 ;  /* 0x0000001090507825 */ /* 0x001fcc00078e0050 */
[----:B------:R-:W5:Y:S01]  /*1aa0*/  LDG.E.128 R80, desc[UR8][R80.64] ;  /* 0x0000000850507981 */ /* 0x000f62000c1e1d00 */
[----:B-1----:R-:W-:-:S05]  /*1ab0*/  @P0 IMAD.WIDE.U32 R128, R144, 0x10, R128 ;  /* 0x0000001090800825 */ /* 0x002fca00078e0080 */
[----:B------:R0:W5:Y:S01]  /*1ac0*/  @P0 LDG.E.128 R28, desc[UR8][R128.64] ;  /* 0x00000008801c0981 */ /* 0x000162000c1e1d00 */
[----:B------:R-:W-:Y:S05]  /*1ad0*/  @!P0 BRA `(.L_x_114) ;  /* 0x0000000000d48947 */ /* 0x000fea0003800000 */
[C---:B-----5:R-:W-:Y:S01]  /*1ae0*/  IMAD.U32 R127, R80.reuse, 0x10000, RZ ;  /* 0x00010000507f7824 */ /* 0x060fe200078e00ff */
[----:B------:R-:W-:Y:S01]  /*1af0*/  PRMT R130, R80, 0x7632, R130 ;  /* 0x0000763250827816 */ /* 0x000fe20000000082 */
[----:B------:R-:W-:Y:S01]  /*1b00*/  IMAD.U32 R132, R45, 0x10000, RZ ;  /* 0x000100002d847824 */ /* 0x000fe200078e00ff */
[----:B0-----:R-:W-:Y:S01]  /*1b10*/  PRMT R128, R81, 0x7632, R128 ;  /* 0x0000763251807816 */ /* 0x001fe20000000080 */
[----:B------:R-:W-:Y:S01]  /*1b20*/  FMUL.FTZ R127, R127, UR4 ;  /* 0x000000047f7f7c20 */ /* 0x000fe20008410000 */
[----:B------:R-:W-:Y:S02]  /*1b30*/  SHF.L.U32 R129, R81, 0x10, RZ ;  /* 0x0000001051817819 */ /* 0x000fe400000006ff */
[----:B------:R-:W-:Y:S01]  /*1b40*/  PRMT R80, R82, 0x7632, R80 ;  /* 0x0000763252507816 */ /* 0x000fe20000000050 */
[----:B------:R-:W-:Y:S01]  /*1b50*/  IMAD.U32 R128, R128, 0x10000, RZ ;  /* 0x0001000080807824 */ /* 0x000fe200078e00ff */
[----:B------:R-:W-:Y:S01]  /*1b60*/  SHF.L.U32 R131, R82, 0x10, RZ ;  /* 0x0000001052837819 */ /* 0x000fe200000006ff */
[----:B------:R-:W-:Y:S01]  /*1b70*/  FMUL.FTZ R129, R129, UR4 ;  /* 0x0000000481817c20 */ /* 0x000fe20008410000 */
[----:B------:R-:W-:-:S02]  /*1b80*/  PRMT R81, R83, 0x7632, R81 ;  /* 0x0000763253517816 */ /* 0x000fc40000000051 */
[----:B------:R-:W-:Y:S01]  /*1b90*/  SHF.L.U32 R82, R44, 0x10, RZ ;  /* 0x000000102c527819 */ /* 0x000fe200000006ff */
[----:B------:R-:W-:Y:S01]  /*1ba0*/  FMUL.FTZ R131, R131, UR4 ;  /* 0x0000000483837c20 */ /* 0x000fe20008410000 */
[----:B------:R-:W-:Y:S02]  /*1bb0*/  SHF.L.U32 R148, R28, 0x10, RZ ;  /* 0x000000101c947819 */ /* 0x000fe400000006ff */
[----:B------:R-:W-:Y:S02]  /*1bc0*/  SHF.L.U32 R83, R83, 0x10, RZ ;  /* 0x0000001053537819 */ /* 0x000fe400000006ff */
[----:B------:R-:W-:Y:S01]  /*1bd0*/  SHF.L.U32 R150, R29, 0x10, RZ ;  /* 0x000000101d967819 */ /* 0x000fe200000006ff */
[----:B------:R-:W-:Y:S01]  /*1be0*/  FFMA.FTZ R127, R127, R82, R148 ;  /* 0x000000527f7f7223 */ /* 0x000fe20000010094 */
[----:B------:R-:W-:Y:S01]  /*1bf0*/  SHF.L.U32 R134, R46, 0x10, RZ ;  /* 0x000000102e867819 */ /* 0x000fe200000006ff */
[----:B------:R-:W-:Y:S01]  /*1c00*/  FMUL.FTZ R83, R83, UR4 ;  /* 0x0000000453537c20 */ /* 0x000fe20008410000 */
[----:B------:R-:W-:Y:S01]  /*1c10*/  SHF.L.U32 R152, R30, 0x10, RZ ;  /* 0x000000101e987819 */ /* 0x000fe200000006ff */
[----:B------:R-:W-:Y:S01]  /*1c20*/  FFMA.FTZ R129, R129, R132, R150 ;  /* 0x0000008481817223 */ /* 0x000fe20000010096 */
[----:B------:R-:W-:-:S02]  /*1c30*/  SHF.L.U32 R146, R47, 0x10, RZ ;  /* 0x000000102f927819 */ /* 0x000fc400000006ff */
[----:B------:R-:W-:Y:S01]  /*1c40*/  SHF.L.U32 R154, R31, 0x10, RZ ;  /* 0x000000101f9a7819 */ /* 0x000fe200000006ff */
[----:B------:R-:W-:Y:S01]  /*1c50*/  FFMA.FTZ R131, R131, R134, R152 ;  /* 0x0000008683837223 */ /* 0x000fe20000010098 */
[----:B------:R-:W-:Y:S02]  /*1c60*/  PRMT R82, R28, 0x7632, R82 ;  /* 0x000076321c527816 */ /* 0x000fe40000000052 */
[----:B------:R-:W-:Y:S01]  /*1c70*/  PRMT R132, R29, 0x7632, R132 ;  /* 0x000076321d847816 */ /* 0x000fe20000000084 */
[----:B------:R-:W-:Y:S01]  /*1c80*/  FFMA.FTZ R133, R83, R146, R154 ;  /* 0x0000009253857223 */ /* 0x000fe2000001009a */
[----:B------:R-:W-:Y:S01]  /*1c90*/  SHF.L.U32 R80, R80, 0x10, RZ ;  /* 0x0000001050507819 */ /* 0x000fe200000006ff */
[----:B------:R-:W-:Y:S01]  /*1ca0*/  IMAD.U32 R83, R9, 0x10000, RZ ;  /* 0x0001000009537824 */ /* 0x000fe200078e00ff */
[----:B------:R-:W-:Y:S02]  /*1cb0*/  SHF.L.U32 R145, R82, 0x10, RZ ;  /* 0x0000001052917819 */ /* 0x000fe400000006ff */
[----:B------:R-:W-:-:S02]  /*1cc0*/  PRMT R134, R30, 0x7632, R134 ;  /* 0x000076321e867816 */ /* 0x000fc40000000086 */
[----:B------:R-:W-:Y:S02]  /*1cd0*/  PRMT R146, R31, 0x7632, R146 ;  /* 0x000076321f927816 */ /* 0x000fe40000000092 */
[----:B------:R-:W-:Y:S02]  /*1ce0*/  SHF.L.U32 R130, R130, 0x10, RZ ;  /* 0x0000001082827819 */ /* 0x000fe400000006ff */
[----:B------:R-:W-:Y:S02]  /*1cf0*/  SHF.L.U32 R82, R81, 0x10, RZ ;  /* 0x0000001051527819 */ /* 0x000fe400000006ff */
        /* <DEDUP_REMOVED lines=19> */
.L_x_114:
[----:B-----5:R-:W-:Y:S01]  /*1e30*/  PRMT R130, R81, 0x7632, R130 ;  /* 0x0000763251827816 */ /* 0x020fe20000000082 */
[----:B------:R-:W-:Y:S01]  /*1e40*/  IMAD.U32 R134, R46, 0x10000, RZ ;  /* 0x000100002e867824 */ /* 0x000fe200078e00ff */
[----:B------:R-:W-:Y:S02]  /*1e50*/  PRMT R146, R83, 0x7632, R146 ;  /* 0x0000763253927816 */ /* 0x000fe40000000092 */
[----:B------:R-:W-:Y:S02]  /*1e60*/  SHF.L.U32 R81, R81, 0x10, RZ ;  /* 0x0000001051517819 */ /* 0x000fe400000006ff */
[----:B------:R-:W-:Y:S02]  /*1e70*/  SHF.L.U32 R83, R83, 0x10, RZ ;  /* 0x0000001053537819 */ /* 0x000fe400000006ff */
[----:B0-----:R-:W-:Y:S01]  /*1e80*/  PRMT R128, R80, 0x7632, R128 ;  /* 0x0000763250807816 */ /* 0x001fe20000000080 */
[----:B------:R-:W-:Y:S01]  /*1e90*/  FMUL.FTZ R81, R81, UR4 ;  /* 0x0000000451517c20 */ /* 0x000fe20008410000 */
[C---:B------:R-:W-:Y:S01]  /*1ea0*/  PRMT R132, R82.reuse, 0x7632, R132 ;  /* 0x0000763252847816 */ /* 0x040fe20000000084 */
[----:B------:R-:W-:Y:S01]  /*1eb0*/  FMUL.FTZ R83, R83, UR4 ;  /* 0x0000000453537c20 */ /* 0x000fe20008410000 */
[----:B------:R-:W-:Y:S01]  /*1ec0*/  SHF.L.U32 R129, R82, 0x10, RZ ;  /* 0x0000001052817819 */ /* 0x000fe200000006ff */
[----:B------:R-:W-:Y:S01]  /*1ed0*/  IMAD.U32 R80, R80, 0x10000, RZ ;  /* 0x0001000050507824 */ /* 0x000fe200078e00ff */
[----:B------:R-:W-:Y:S01]  /*1ee0*/  SHF.L.U32 R82, R45, 0x10, RZ ;  /* 0x000000102d527819 */ /* 0x000fe200000006ff */
[----:B------:R-:W-:Y:S01]  /*1ef0*/  IMAD.U32 R132, R132, 0x10000, RZ ;  /* 0x0001000084847824 */ /* 0x000fe200078e00ff */
        /* <DEDUP_REMOVED lines=18> */
[----:B------:R-:W-:Y:S01]  /*2020*/  FMUL.FTZ R127, R80, R127 ;  /* 0x0000007f507f7220 */ /* 0x000fe20000410000 */
[----:B------:R-:W-:Y:S01]  /*2030*/  FMUL.FTZ R132, R132, R145 ;  /* 0x0000009184847220 */ /* 0x000fe20000410000 */
[----:B------:R-:W-:Y:S01]  /*2040*/  FMUL.FTZ R130, R130, R83 ;  /* 0x0000005382827220 */ /* 0x000fe20000410000 */
[----:B------:R-:W-:Y:S01]  /*2050*/  FMUL.FTZ R134, R146, R147 ;  /* 0x0000009392867220 */ /* 0x000fe20000410000 */
[----:B------:R-:W-:-:S02]  /*2060*/  FMUL.FTZ R128, R128, R81 ;  /* 0x0000005180807220 */ /* 0x000fc40000410000 */
[----:B------:R-:W-:Y:S02]  /*2070*/  F2FP.BF16.F32.PACK_AB R82, R132, R131 ;  /* 0x000000838452723e */ /* 0x000fe400000010ff */
[----:B------:R-:W-:Y:S02]  /*2080*/  F2FP.BF16.F32.PACK_AB R83, R134, R133 ;  /* 0x000000858653723e */ /* 0x000fe400000010ff */
[----:B------:R-:W-:Y:S02]  /*2090*/  F2FP.BF16.F32.PACK_AB R81, R130, R129 ;  /* 0x000000818251723e */ /* 0x000fe400000010ff */
[----:B------:R-:W-:-:S07]  /*20a0*/  F2FP.BF16.F32.PACK_AB R80, R128, R127 ;  /* 0x0000007f8050723e */ /* 0x000fce00000010ff */
.L_x_115:
[----:B------:R-:W0:Y:S02]  /*20b0*/  LDC.64 R146, c[0x0][0x3a8] ;  /* 0x0000ea00ff927b82 */ /* 0x000e240000000a00 */
[C---:B0-----:R-:W-:Y:S01]  /*20c0*/  IMAD.WIDE.U32 R146, R144.reuse, 0x10, R146 ;  /* 0x0000001090927825 */ /* 0x041fe200078e0092 */
[----:B------:R-:W-:-:S04]  /*20d0*/  IADD3 R144, PT, PT, R144, 0x80, RZ ;  /* 0x0000008090907810 */ /* 0x000fc80007ffe0ff */
[----:B------:R2:W-:Y:S03]  /*20e0*/  STG.E.128 desc[UR8][R146.64], R80 ;  /* 0x0000005092007986 */ /* 0x0005e6000c101d08 */
.L_x_113:
[----:B------:R-:W-:Y:S05]  /*20f0*/  BSYNC.RECONVERGENT B0 ;  /* 0x0000000000007941 */ /* 0x000fea0003800200 */
.L_x_112:
[----:B------:R-:W-:Y:S01]  /*2100*/  ISETP.GE.U32.AND P4, PT, R107, 0x200, PT ;  /* 0x000002006b00780c */ /* 0x000fe20003f86070 */
[----:B------:R-:W-:-:S12]  /*2110*/  BSSY.RECONVERGENT B0, `(.L_x_116) ;  /* 0x000006b000007945 */ /* 0x000fd80003800200 */
[----:B------:R-:W-:Y:S05]  /*2120*/  @!P4 BRA `(.L_x_117) ;  /* 0x0000000400a4c947 */ /* 0x000fea0003800000 */
[----:B------:R-:W-:Y:S01]  /*2130*/  ISETP.NE.U32.AND P0, PT, RZ, UR10, PT ;  /* 0x0000000aff007c0c */ /* 0x000fe2000bf05070 */
[----:B012---:R-:W0:Y:S03]  /*2140*/  LDC.64 R80, c[0x0][0x390] ;  /* 0x0000e400ff507b82 */ /* 0x007e260000000a00 */
[----:B------:R-:W-:-:S13]  /*2150*/  ISETP.NE.AND.EX P0, PT, RZ, UR11, PT, P0 ;  /* 0x0000000bff007c0c */ /* 0x000fda000bf05300 */
[----:B------:R-:W1:Y:S01]  /*2160*/  @P0 LDC.64 R136, c[0x0][0x3a0] ;  /* 0x0000e800ff880b82 */ /* 0x000e620000000a00 */
[----:B0-----:R-:W-:-:S06]  /*2170*/  IMAD.WIDE.U32 R80, R144, 0x10, R80 ;  /* 0x0000001090507825 */ /* 0x001fcc00078e0050 */
[----:B------:R-:W5:Y:S01]  /*2180*/  LDG.E.128 R80, desc[UR8][R80.64] ;  /* 0x0000000850507981 */ /* 0x000f62000c1e1d00 */
[----:B-1----:R-:W-:-:S05]  /*2190*/  @P0 IMAD.WIDE.U32 R136, R144, 0x10, R136 ;  /* 0x0000001090880825 */ /* 0x002fca00078e0088 */
[----:B------:R0:W5:Y:S01]  /*21a0*/  @P0 LDG.E.128 R28, desc[UR8][R136.64] ;  /* 0x00000008881c0981 */ /* 0x000162000c1e1d00 */
[----:B------:R-:W-:Y:S05]  /*21b0*/  @!P0 BRA `(.L_x_118) ;  /* 0x0000000000d48947 */ /* 0x000fea0003800000 */
[C---:B-----5:R-:W-:Y:S01]  /*21c0*/  SHF.L.U32 R135, R80.reuse, 0x10, RZ ;  /* 0x0000001050877819 */ /* 0x060fe200000006ff */
[----:B0-----:R-:W-:Y:S01]  /*21d0*/  IMAD.U32 R137, R81, 0x10000, RZ ;  /* 0x0001000051897824 */ /* 0x001fe200078e00ff */
[----:B------:R-:W-:Y:S01]  /*21e0*/  PRMT R138, R80, 0x7632, R138 ;  /* 0x00007632508a7816 */ /* 0x000fe2000000008a */
[----:B------:R-:W-:Y:S01]  /*21f0*/  IMAD.U32 R150, R29, 0x10000, RZ ;  /* 0x000100001d967824 */ /* 0x000fe200078e00ff */
[----:B------:R-:W-:Y:S01]  /*2200*/  PRMT R136, R81, 0x7632, R136 ;  /* 0x0000763251887816 */ /* 0x000fe20000000088 */
[----:B------:R-:W-:Y:S01]  /*2210*/  FMUL.FTZ R135, R135, UR4 ;  /* 0x0000000487877c20 */ /* 0x000fe20008410000 */
[C---:B------:R-:W-:Y:S01]  /*2220*/  PRMT R80, R82.reuse, 0x7632, R80 ;  /* 0x0000763252507816 */ /* 0x040fe20000000050 */
[----:B------:R-:W-:Y:S01]  /*2230*/  FMUL.FTZ R137, R137, UR4 ;  /* 0x0000000489897c20 */ /* 0x000fe20008410000 */
[----:B------:R-:W-:Y:S01]  /*2240*/  SHF.L.U32 R139, R82, 0x10, RZ ;  /* 0x00000010528b7819 */ /* 0x000fe200000006ff */
[----:B------:R-:W-:Y:S01]  /*2250*/  IMAD.U32 R147, R15, 0x10000, RZ ;  /* 0x000100000f937824 */ /* 0x000fe200078e00ff */
[----:B------:R-:W-:-:S02]  /*2260*/  PRMT R81, R83, 0x7632, R81 ;  /* 0x0000763253517816 */ /* 0x000fc40000000051 */
[----:B------:R-:W-:Y:S01]  /*2270*/  SHF.L.U32 R83, R83, 0x10, RZ ;  /* 0x0000001053537819 */ /* 0x000fe200000006ff */
[----:B------:R-:W-:Y:S01]  /*2280*/  FMUL.FTZ R139, R139, UR4 ;  /* 0x000000048b8b7c20 */ /* 0x000fe20008410000 */
[----:B------:R-:W-:Y:S02]  /*2290*/  SHF.L.U32 R82, R32, 0x10, RZ ;  /* 0x0000001020527819 */ /* 0x000fe400000006ff */
[----:B------:R-:W-:Y:S01]  /*22a0*/  SHF.L.U32 R148, R28, 0x10, RZ ;  /* 0x000000101c947819 */ /* 0x000fe200000006ff */
[----:B------:R-:W-:Y:S01]  /*22b0*/  FMUL.FTZ R83, R83, UR4 ;  /* 0x0000000453537c20 */ /* 0x000fe20008410000 */
[----:B------:R-:W-:Y:S02]  /*22c0*/  SHF.L.U32 R140, R33, 0x10, RZ ;  /* 0x00000010218c7819 */ /* 0x000fe400000006ff */
[----:B------:R-:W-:Y:S01]  /*22d0*/  SHF.L.U32 R142, R34, 0x10, RZ ;  /* 0x00000010228e7819 */ /* 0x000fe200000006ff */
[----:B------:R-:W-:Y:S01]  /*22e0*/  FFMA.FTZ R135, R135, R82, R148 ;  /* 0x0000005287877223 */ /* 0x000fe20000010094 */
        /* <DEDUP_REMOVED lines=8> */
[----:B------:R-:W-:Y:S02]  /*2370*/  SHF.L.U32 R80, R80, 0x10, RZ ;  /* 0x0000001050507819 */ /* 0x000fe400000006ff */
[----:B------:R-:W-:Y:S02]  /*2380*/  SHF.L.U32 R136, R136, 0x10, RZ ;  /* 0x0000001088887819 */ /* 0x000fe400000006ff */
[----:B------:R-:W-:-:S02]  /*2390*/  PRMT R142, R30, 0x7632, R142 ;  /* 0x000076321e8e7816 */ /* 0x000fc4000000008e */
[----:B------:R-:W-:Y:S02]  /*23a0*/  PRMT R146, R31, 0x7632, R146 ;  /* 0x000076321f927816 */ /* 0x000fe40000000092 */
[----:B------:R-:W-:Y:S02]  /*23b0*/  SHF.L.U32 R138, R138, 0x10, RZ ;  /* 0x000000108a8a7819 */ /* 0x000fe400000006ff */
        /* <DEDUP_REMOVED lines=21> */
.L_x_118:
[----:B-----5:R-:W-:Y:S01]  /*2510*/  PRMT R146, R83, 0x7632, R146 ;  /* 0x0000763253927816 */ /* 0x020fe20000000092 */
[----:B------:R-:W-:Y:S01]  /*2520*/  IMAD.U32 R148, R35, 0x10000, RZ ;  /* 0x0001000023947824 */ /* 0x000fe200078e00ff */
[C---:B------:R-:W-:Y:S01]  /*2530*/  PRMT R138, R81.reuse, 0x7632, R138 ;  /* 0x00007632518a7816 */ /* 0x040fe2000000008a */
[----:B------:R-:W-:Y:S01]  /*2540*/  IMAD.U32 R81, R81, 0x10000, RZ ;  /* 0x0001000051517824 */ /* 0x000fe200078e00ff */
        /* <DEDUP_REMOVED lines=8> */
[----:B------:R-:W-:Y:S01]  /*25d0*/  FMUL.FTZ R141, R83, R148 ;  /* 0x00000094538d7220 */ /* 0x000fe20000410000 */
[----:B------:R-:W-:Y:S01]  /*25e0*/  SHF.L.U32 R80, R80, 0x10, RZ ;  /* 0x0000001050507819 */ /* 0x000fe200000006ff */
[----:B------:R-:W-:Y:S01]  /*25f0*/  FMUL.FTZ R139, R137, UR4 ;  /* 0x00000004898b7c20 */ /* 0x000fe20008410000 */
        /* <DEDUP_REMOVED lines=25> */
.L_x_119:
[----:B------:R-:W0:Y:S02]  /*2790*/  LDC.64 R146, c[0x0][0x3a8] ;  /* 0x0000ea00ff927b82 */ /* 0x000e240000000a00 */
[----:B0-----:R-:W-:-:S05]  /*27a0*/  IMAD.WIDE.U32 R146, R144, 0x10, R146 ;  /* 0x0000001090927825 */ /* 0x001fca00078e0092 */
[----:B------:R3:W-:Y:S02]  /*27b0*/  STG.E.128 desc[UR8][R146.64], R80 ;  /* 0x0000005092007986 */ /* 0x0007e4000c101d08 */
.L_x_117:
[----:B------:R-:W-:Y:S05]  /*27c0*/  BSYNC.RECONVERGENT B0 ;  /* 0x0000000000007941 */ /* 0x000fea0003800200 */
.L_x_116:
[----:B0123--:R-:W-:Y:S01]  /*27d0*/  FADD.FTZ R80, RZ, R118 ;  /* 0x00000076ff507221 */ /* 0x00ffe20000010000 */
[C---:B------:R-:W-:Y:S01]  /*27e0*/  ISETP.GT.U32.AND P6, PT, R107.reuse, 0xff, PT ;  /* 0x000000ff6b00780c */ /* 0x040fe20003fc4070 */
[----:B------:R-:W-:Y:S01]  /*27f0*/  BSSY.RECONVERGENT B0, `(.L_x_120) ;  /* 0x000008c000007945 */ /* 0x000fe20003800200 */
[----:B------:R-:W-:Y:S01]  /*2800*/  ISETP.GT.U32.AND P5, PT, R107, 0x17f, PT ;  /* 0x0000017f6b00780c */ /* 0x000fe20003fa4070 */
[----:B------:R-:W-:Y:S01]  /*2810*/  FADD.FTZ R81, R115, R80 ;  /* 0x0000005073517221 */ /* 0x000fe20000010000 */
[----:B------:R-:W-:-:S03]  /*2820*/  ISETP.GT.U32.AND P0, PT, R107, 0x1ff, PT ;  /* 0x000001ff6b00780c */ /* 0x000fc60003f04070 */
        /* <DEDUP_REMOVED lines=79> */
[----:B------:R-:W-:Y:S01]  /*2d20*/  PLOP3.LUT P6, PT, PT, PT, UP2, 0x80, 0x8 ;  /* 0x000000000008781c */ /* 0x000fe20003fcf028 */
        /* <DEDUP_REMOVED lines=15> */
[----:B------:R-:W-:Y:S02]  /*2e20*/  PLOP3.LUT P5, PT, PT, PT, PT, 0x8, 0x80 ;  /* 0x000000000080781c */ /* 0x000fe40003fae170 */
        /* <DEDUP_REMOVED lines=13> */
[----:B------:R-:W-:-:S04]  /*2f00*/  ISETP.GT.U32.AND P0, PT, R108, 0x3, PT ;  /* 0x000000036c00780c */ /* 0x000fc80003f04070 */
[----:B------:R-:W0:Y:S09]  /*2f10*/  SHFL.BFLY PT, R81, R80, 0x1, 0x1f ;  /* 0x0c201f0050517f89 */ /* 0x000e3200000e0000 */
[----:B------:R-:W1:Y:S01]  /*2f20*/  @!P0 S2R R147, SR_CgaCtaId ;  /* 0x0000000000938919 */ /* 0x000e620000008800 */
[----:B------:R-:W-:-:S02]  /*2f30*/  @!P0 PLOP3.LUT P5, PT, P6, PT, PT, 0x80, 0x8 ;  /* 0x000000000008881c */ /* 0x000fc400037af070 */
[----:B------:R-:W-:Y:S01]  /*2f40*/  ISETP.NE.AND P6, PT, R108, RZ, PT ;  /* 0x000000ff6c00720c */ /* 0x000fe20003fc5270 */
[----:B0-----:R-:W-:Y:S01]  /*2f50*/  FADD.FTZ R81, R80, R81 ;  /* 0x0000005150517221 */ /* 0x001fe20000010000 */
[----:B------:R-:W-:-:S04]  /*2f60*/  @!P0 MOV R80, 0x400 ;  /* 0x0000040000508802 */ /* 0x000fc80000000f00 */
[----:B------:R-:W0:Y:S01]  /*2f70*/  SHFL.BFLY PT, R144, R81, 0x2, 0x1f ;  /* 0x0c401f0051907f89 */ /* 0x000e2200000e0000 */
[----:B-1----:R-:W-:-:S04]  /*2f80*/  @!P0 LEA R147, R147, R80, 0x18 ;  /* 0x0000005093938211 */ /* 0x002fc800078ec0ff */
[----:B------:R-:W-:-:S04]  /*2f90*/  @P5 IADD3 R147, PT, PT, R147, 0x20, RZ ;  /* 0x0000002093935810 */ /* 0x000fc80007ffe0ff */
[----:B------:R-:W-:Y:S01]  /*2fa0*/  @!P0 LEA R147, R108, R147, 0x3 ;  /* 0x000000936c938211 */ /* 0x000fe200078e18ff */
[----:B0-----:R-:W-:Y:S01]  /*2fb0*/  FADD.FTZ R144, R81, R144 ;  /* 0x0000009051907221 */ /* 0x001fe20000010000 */
[----:B------:R-:W-:-:S04]  /*2fc0*/  CS2R R80, SRZ ;  /* 0x0000000000507805 */ /* 0x000fc8000001ff00 */
        /* <DEDUP_REMOVED lines=14> */
.L_x_121:
[----:B------:R-:W-:Y:S05]  /*30b0*/  BSYNC.RECONVERGENT B0 ;  /* 0x0000000000007941 */ /* 0x000fea0003800200 */
.L_x_120:
[----:B------:R-:W-:Y:S01]  /*30c0*/  BAR.SYNC.DEFER_BLOCKING 0x0 ;  /* 0x0000000000007b1d */ /* 0x000fe20000010000 */
[----:B0-----:R-:W-:Y:S01]  /*30d0*/  HFMA2 R83, -RZ, RZ, 0, 0 ;  /* 0x00000000ff537431 */ /* 0x001fe200000001ff */
[----:B------:R-:W-:Y:S02]  /*30e0*/  @!P0 MOV R83, R106 ;  /* 0x0000006a00538202 */ /* 0x000fe40000000f00 */
[----:B------:R-:W-:Y:S02]  /*30f0*/  PLOP3.LUT P5, PT, PT, PT, UP3, 0x40, 0x4 ;  /* 0x000000000004781c */ /* 0x000fe40003fae838 */
[----:B------:R-:W-:Y:S01]  /*3100*/  BSSY.RECONVERGENT B0, `(.L_x_122) ;  /* 0x0000068000007945 */ /* 0x000fe20003800200 */
[----:B------:R-:W0:Y:S04]  /*3110*/  SHFL.DOWN PT, R144, R83, 0x2, 0x1f ;  /* 0x08401f0053907f89 */ /* 0x000e2800000e0000 */
[----:B------:R-:W-:Y:S01]  /*3120*/  @!P0 LDS.64 R80, [R147] ;  /* 0x0000000093508984 */ /* 0x000fe20000000a00 */
[----:B------:R-:W-:-:S02]  /*3130*/  ISETP.NE.AND P0, PT, R110, RZ, PT ;  /* 0x000000ff6e00720c */ /* 0x000fc40003f05270 */
[-C--:B0-----:R-:W-:Y:S02]  /*3140*/  IADD3 R148, PT, PT, R144, R83.reuse, RZ ;  /* 0x0000005390947210 */ /* 0x081fe40007ffe0ff */
[----:B------:R-:W-:Y:S02]  /*3150*/  I2FP.F32.S32 R150, R144 ;  /* 0x0000009000967245 */ /* 0x000fe40000201400 */
[----:B------:R-:W-:Y:S01]  /*3160*/  I2FP.F32.S32 R82, R148 ;  /* 0x0000009400527245 */ /* 0x000fe20000201400 */
[----:B------:R-:W0:Y:S01]  /*3170*/  SHFL.DOWN PT, R151, R148, 0x1, 0x1f ;  /* 0x08201f0094977f89 */ /* 0x000e2200000e0000 */
[----:B------:R-:W-:Y:S02]  /*3180*/  I2FP.F32.S32 R144, R83 ;  /* 0x0000005300907245 */ /* 0x000fe40000201400 */
[----:B------:R-:W1:Y:S01]  /*3190*/  MUFU.RCP R149, R82 ;  /* 0x0000005200957308 */ /* 0x000e620000001000 */
[----:B0-----:R-:W-:Y:S01]  /*31a0*/  IMAD.IADD R148, R148, 0x1, R151 ;  /* 0x0000000194947824 */ /* 0x001fe200078e0297 */
[----:B------:R-:W-:Y:S01]  /*31b0*/  I2FP.F32.S32 R151, R151 ;  /* 0x0000009700977245 */ /* 0x000fe20000201400 */
[----:B------:R-:W0:Y:S03]  /*31c0*/  SHFL.DOWN PT, R145, R80, 0x2, 0x1f ;  /* 0x08401f0050917f89 */ /* 0x000e2600000e0000 */
[----:B------:R-:W-:Y:S01]  /*31d0*/  I2FP.F32.S32 R148, R148 ;  /* 0x0000009400947245 */ /* 0x000fe20000201400 */
[----:B------:R-:W2:Y:S05]  /*31e0*/  SHFL.DOWN PT, R146, R81, 0x2, 0x1f ;  /* 0x08401f0051927f89 */ /* 0x000eaa00000e0000 */
[----:B------:R-:W3:Y:S01]  /*31f0*/  MUFU.RCP R148, R148 ;  /* 0x0000009400947308 */ /* 0x000ee20000001000 */
[C---:B0-----:R-:W-:Y:S01]  /*3200*/  FMUL.FTZ R147, R145.reuse, R150 ;  /* 0x0000009691937220 */ /* 0x041fe20000410000 */
[----:B------:R-:W-:-:S03]  /*3210*/  FADD.FTZ R145, -R145, R80 ;  /* 0x0000005091917221 */ /* 0x000fc60000010100 */
[----:B------:R-:W-:Y:S01]  /*3220*/  FFMA.FTZ R152, R144, R80, R147 ;  /* 0x0000005090987223 */ /* 0x000fe20000010093 */
[----:B------:R-:W-:Y:S01]  /*3230*/  FMUL.FTZ R145, R145, R145 ;  /* 0x0000009191917220 */ /* 0x000fe20000410000 */
[----:B--2---:R-:W-:Y:S02]  /*3240*/  FADD.FTZ R146, R146, R81 ;  /* 0x0000005192927221 */ /* 0x004fe40000010000 */
[----:B-1----:R-:W-:Y:S01]  /*3250*/  FMUL.FTZ R83, R149, R152 ;  /* 0x0000009895537220 */ /* 0x002fe20000410000 */
[----:B------:R-:W-:-:S04]  /*3260*/  FMUL.FTZ R145, R145, R144 ;  /* 0x0000009091917220 */ /* 0x000fc80000410000 */
[----:B------:R-:W0:Y:S01]  /*3270*/  SHFL.DOWN PT, R80, R83, 0x1, 0x1f ;  /* 0x08201f0053507f89 */ /* 0x000e2200000e0000 */
[----:B------:R-:W-:-:S04]  /*3280*/  FMUL.FTZ R145, R145, R150 ;  /* 0x0000009691917220 */ /* 0x000fc80000410000 */
[----:B------:R-:W-:Y:S02]  /*3290*/  FFMA.FTZ R145, R149, R145, R146 ;  /* 0x0000009195917223 */ /* 0x000fe40000010092 */
[----:B------:R-:W1:Y:S03]  /*32a0*/  LDC R146, c[0x0][0x448] ;  /* 0x00011200ff927b82 */ /* 0x000e660000000800 */
[----:B------:R-:W2:Y:S01]  /*32b0*/  SHFL.DOWN PT, R144, R145, 0x1, 0x1f ;  /* 0x08201f0091907f89 */ /* 0x000ea200000e0000 */
[----:B0-----:R-:W-:Y:S01]  /*32c0*/  FADD.FTZ R81, R83, -R80 ;  /* 0x8000005053517221 */ /* 0x001fe20000010000 */
[----:B------:R-:W-:-:S03]  /*32d0*/  FMUL.FTZ R147, R80, R151 ;  /* 0x0000009750937220 */ /* 0x000fc60000410000 */
[----:B------:R-:W-:Y:S01]  /*32e0*/  FMUL.FTZ R81, R81, R81 ;  /* 0x0000005151517220 */ /* 0x000fe20000410000 */
[----:B------:R-:W-:-:S03]  /*32f0*/  FFMA.FTZ R147, R82, R83, R147 ;  /* 0x0000005352937223 */ /* 0x000fc60000010093 */
[----:B------:R-:W-:Y:S01]  /*3300*/  FMUL.FTZ R82, R82, R81 ;  /* 0x0000005152527220 */ /* 0x000fe20000410000 */
[----:B---3--:R-:W-:Y:S01]  /*3310*/  FMUL.FTZ R147, R148, R147 ;  /* 0x0000009394937220 */ /* 0x008fe20000410000 */
[----:B--2---:R-:W-:Y:S02]  /*3320*/  FADD.FTZ R81, R145, R144 ;  /* 0x0000009091517221 */ /* 0x004fe40000010000 */
[----:B------:R-:W-:-:S03]  /*3330*/  FMUL.FTZ R82, R82, R151 ;  /* 0x0000009752527220 */ /* 0x000fc60000410000 */
[----:B------:R-:W0:Y:S01]  /*3340*/  SHFL.IDX PT, R147, R147, RZ, 0x1f ;  /* 0x00001fff93937589 */ /* 0x000e2200000e0000 */
[----:B------:R-:W-:Y:S02]  /*3350*/  FFMA.FTZ R148, R148, R82, R81 ;  /* 0x0000005294947223 */ /* 0x000fe40000010051 */
[----:B------:R-:W2:Y:S03]  /*3360*/  @!P0 LDC.64 R82, c[0x0][0x3c0] ;  /* 0x0000f000ff528b82 */ /* 0x000ea60000000a00 */
[----:B------:R-:W1:Y:S05]  /*3370*/  SHFL.IDX PT, R149, R148, RZ, 0x1f ;  /* 0x00001fff94957589 */ /* 0x000e6a00000e0000 */
[----:B------:R-:W3:Y:S01]  /*3380*/  @!P0 LDC.64 R80, c[0x0][0x3c8] ;  /* 0x0000f200ff508b82 */ /* 0x000ee20000000a00 */
[----:B0-----:R-:W-:-:S05]  /*3390*/  FMUL.FTZ R144, R147, R147 ;  /* 0x0000009393907220 */ /* 0x001fca0000410000 */
[----:B------:R-:W-:Y:S01]  /*33a0*/  FSEL R145, R144, RZ, !P5 ;  /* 0x000000ff90917208 */ /* 0x000fe20006800000 */
[----:B-1----:R-:W-:Y:S01]  /*33b0*/  FFMA.FTZ R144, R149, UR12, R146 ;  /* 0x0000000c95907c23 */ /* 0x002fe20008010092 */
[----:B------:R-:W-:Y:S02]  /*33c0*/  MOV R149, UR6 ;  /* 0x0000000600957c02 */ /* 0x000fe40008000f00 */
[----:B------:R-:W-:Y:S01]  /*33d0*/  PLOP3.LUT P5, PT, PT, PT, UP3, 0x40, 0x4 ;  /* 0x000000000004781c */ /* 0x000fe20003fae838 */
[----:B------:R-:W-:Y:S01]  /*33e0*/  FADD.FTZ R144, R144, R145 ;  /* 0x0000009190907221 */ /* 0x000fe20000010000 */
[----:B------:R-:W-:Y:S01]  /*33f0*/  MOV R145, UR6 ;  /* 0x0000000600917c02 */ /* 0x000fe20008000f00 */
[----:B---3--:R-:W-:Y:S02]  /*3400*/  @!P0 IMAD.WIDE R80, R149, 0x4, R80 ;  /* 0x0000000495508825 */ /* 0x008fe400078e0250 */
[----:B------:R-:W0:Y:S02]  /*3410*/  MUFU.RSQ R146, R144 ;  /* 0x0000009000927308 */ /* 0x000e240000001400 */
[----:B--2---:R-:W-:Y:S01]  /*3420*/  @!P0 IMAD.WIDE R82, R145, 0x4, R82 ;  /* 0x0000000491528825 */ /* 0x004fe200078e0252 */
[----:B------:R-:W-:-:S04]  /*3430*/  FSEL R145, R147, RZ, P5 ;  /* 0x000000ff93917208 */ /* 0x000fc80002800000 */
[----:B------:R1:W-:Y:S01]  /*3440*/  @!P0 STG.E desc[UR8][R82.64], R147 ;  /* 0x0000009352008986 */ /* 0x0003e2000c101908 */
[----:B------:R-:W-:-:S03]  /*3450*/  R2UR UR4, R145 ;  /* 0x00000000910472ca */ /* 0x000fc600000e0000 */
[----:B0-----:R1:W-:Y:S01]  /*3460*/  @!P0 STG.E desc[UR8][R80.64], R146 ;  /* 0x0000009250008986 */ /* 0x0013e2000c101908 */
[----:B------:R-:W-:Y:S11]  /*3470*/  @!P1 BRA `(.L_x_123) ;  /* 0x0000000000c09947 */ /* 0x000ff60003800000 */
[----:B-1----:R-:W-:Y:S01]  /*3480*/  FADD.FTZ R81, R118, -UR4 ;  /* 0x8000000476517e21 */ /* 0x002fe20008010000 */
[----:B------:R-:W-:Y:S01]  /*3490*/  SHF.L.U32 R83, R76, 0x10, RZ ;  /* 0x000000104c537819 */ /* 0x000fe200000006ff */
[----:B------:R-:W-:Y:S01]  /*34a0*/  IMAD.U32 R148, R20, 0x10000, RZ ;  /* 0x0001000014947824 */ /* 0x000fe200078e00ff */
[----:B------:R-:W-:Y:S01]  /*34b0*/  SHF.L.U32 R145, R72, 0x10, RZ ;  /* 0x0000001048917819 */ /* 0x000fe200000006ff */
[----:B------:R-:W-:Y:S01]  /*34c0*/  FMUL.FTZ R80, R146, R81 ;  /* 0x0000005192507220 */ /* 0x000fe20000410000 */
[----:B------:R-:W-:Y:S01]  /*34d0*/  FADD.FTZ R81, R116, -UR4 ;  /* 0x8000000474517e21 */ /* 0x000fe20008010000 */
[----:B------:R-:W-:Y:S02]  /*34e0*/  SHF.L.U32 R82, R77, 0x10, RZ ;  /* 0x000000104d527819 */ /* 0x000fe400000006ff */
[----:B------:R-:W-:Y:S01]  /*34f0*/  FFMA.FTZ R80, R80, R83, R145 ;  /* 0x0000005350507223 */ /* 0x000fe20000010091 */
[----:B------:R-:W-:Y:S01]  /*3500*/  FADD.FTZ R145, R114, -UR4 ;  /* 0x8000000472917e21 */ /* 0x000fe20008010000 */
[----:B------:R-:W-:Y:S01]  /*3510*/  FADD.FTZ R83, R117, -UR4 ;  /* 0x8000000475537e21 */ /* 0x000fe20008010000 */
[----:B------:R-:W-:Y:S01]  /*3520*/  SHF.L.U32 R144, R73, 0x10, RZ ;  /* 0x0000001049907819 */ /* 0x000fe200000006ff */
[----:B------:R-:W-:Y:S01]  /*3530*/  FMUL.FTZ R81, R146, R81 ;  /* 0x0000005192517220 */ /* 0x000fe20000410000 */
        /* <DEDUP_REMOVED lines=8> */
[----:B------:R-:W-:Y:S01]  /*35c0*/  FADD.FTZ R145, R112, -UR4 ;  /* 0x8000000470917e21 */ /* 0x000fe20008010000 */
[----:B------:R-:W-:Y:S01]  /*35d0*/  FFMA.FTZ R148, R83, R148, R150 ;  /* 0x0000009453947223 */ /* 0x000fe20000010096 */
[----:B------:R-:W-:Y:S01]  /*35e0*/  FADD.FTZ R83, R119, -UR4 ;  /* 0x8000000477537e21 */ /* 0x000fe20008010000 */
        /* <DEDUP_REMOVED lines=22> */
[C---:B0-----:R-:W-:Y:S01]  /*3750*/  IMAD.WIDE.U32 R144, R143.reuse, 0x10, R144 ;  /* 0x000000108f907825 */ /* 0x041fe200078e0090 */
[----:B------:R-:W-:-:S04]  /*3760*/  IADD3 R143, PT, PT, R143, 0x80, RZ ;  /* 0x000000808f8f7810 */ /* 0x000fc80007ffe0ff */
[----:B------:R0:W-:Y:S03]  /*3770*/  STG.E.128 desc[UR8][R144.64], R80 ;  /* 0x0000005090007986 */ /* 0x0001e6000c101d08 */
.L_x_123:
[----:B------:R-:W-:Y:S05]  /*3780*/  BSYNC.RECONVERGENT B0 ;  /* 0x0000000000007941 */ /* 0x000fea0003800200 */
.L_x_122:
        /* <DEDUP_REMOVED lines=20> */
[----:B------:R-:W-:Y:S01]  /*38d0*/  FFMA.FTZ R82, R145, R152, R154 ;  /* 0x0000009891527223 */ /* 0x000fe2000001009a */
[----:B------:R-:W-:Y:S01]  /*38e0*/  FADD.FTZ R145, R125, -UR4 ;  /* 0x800000047d917e21 */ /* 0x000fe20008010000 */
[----:B------:R-:W-:-:S02]  /*38f0*/  IMAD.U32 R144, R86, 0x10000, RZ ;  /* 0x0001000056907824 */ /* 0x000fc400078e00ff */
[----:B------:R-:W-:Y:S01]  /*3900*/  FFMA.FTZ R148, R83, R148, R150 ;  /* 0x0000009453947223 */ /* 0x000fe20000010096 */
[----:B------:R-:W-:Y:S01]  /*3910*/  FADD.FTZ R83, R124, -UR4 ;  /* 0x800000047c537e21 */ /* 0x000fe20008010000 */
[----:B------:R-:W-:Y:S01]  /*3920*/  SHF.L.U32 R150, R87, 0x10, RZ ;  /* 0x0000001057967819 */ /* 0x000fe200000006ff */
[C---:B------:R-:W-:Y:S01]  /*3930*/  FMUL.FTZ R145, R146.reuse, R145 ;  /* 0x0000009192917220 */ /* 0x040fe20000410000 */
[----:B------:R-:W-:Y:S01]  /*3940*/  SHF.L.U32 R152, R67, 0x10, RZ ;  /* 0x0000001043987819 */ /* 0x000fe200000006ff */
[----:B------:R-:W-:Y:S01]  /*3950*/  FMUL.FTZ R83, R146, R83 ;  /* 0x0000005392537220 */ /* 0x000fe20000410000 */
[----:B------:R-:W-:Y:S02]  /*3960*/  SHF.L.U32 R154, R63, 0x10, RZ ;  /* 0x000000103f9a7819 */ /* 0x000fe400000006ff */
[----:B------:R-:W-:Y:S01]  /*3970*/  F2FP.BF16.F32.PACK_AB R81, R148, R81 ;  /* 0x000000519451723e */ /* 0x000fe200000010ff */
[----:B------:R-:W-:Y:S01]  /*3980*/  FFMA.FTZ R149, R83, R144, R150 ;  /* 0x0000009053957223 */ /* 0x000fe20000010096 */
[----:B------:R-:W-:Y:S01]  /*3990*/  FADD.FTZ R83, R126, -UR4 ;  /* 0x800000047e537e21 */ /* 0x000fe20008010000 */
[----:B------:R-:W-:Y:S01]  /*39a0*/  FFMA.FTZ R154, R145, R152, R154 ;  /* 0x00000098919a7223 */ /* 0x000fe2000001009a */
[----:B------:R-:W-:Y:S01]  /*39b0*/  SHF.L.U32 R150, R88, 0x10, RZ ;  /* 0x0000001058967819 */ /* 0x000fe200000006ff */
[----:B------:R-:W0:Y:S01]  /*39c0*/  LDC.64 R144, c[0x0][0x428] ;  /* 0x00010a00ff907b82 */ /* 0x000e220000000a00 */
        /* <DEDUP_REMOVED lines=14> */
.L_x_125:
[----:B------:R-:W-:Y:S05]  /*3ab0*/  BSYNC.RECONVERGENT B0 ;  /* 0x0000000000007941 */ /* 0x000fea0003800200 */
.L_x_124:
[----:B------:R-:W-:Y:S04]  /*3ac0*/  BSSY.RECONVERGENT B0, `(.L_x_126) ;  /* 0x0000032000007945 */ /* 0x000fe80003800200 */
[----:B------:R-:W-:Y:S05]  /*3ad0*/  @!P3 BRA `(.L_x_127) ;  /* 0x0000000000c0b947 */ /* 0x000fea0003800000 */
[----:B012---:R-:W-:Y:S01]  /*3ae0*/  FADD.FTZ R81, R127, -UR4 ;  /* 0x800000047f517e21 */ /* 0x007fe20008010000 */
        /* <DEDUP_REMOVED lines=26> */
[----:B------:R-:W-:-:S02]  /*3c90*/  SHF.L.U32 R154, R51, 0x10, RZ ;  /* 0x00000010339a7819 */ /* 0x000fc400000006ff */
[----:B------:R-:W-:Y:S01]  /*3ca0*/  F2FP.BF16.F32.PACK_AB R81, R148, R81 ;  /* 0x000000519451723e */ /* 0x000fe200000010ff */
[----:B------:R-:W-:Y:S01]  /*3cb0*/  FFMA.FTZ R149, R83, R144, R150 ;  /* 0x0000009053957223 */ /* 0x000fe20000010096 */
[----:B------:R-:W-:Y:S01]  /*3cc0*/  FADD.FTZ R83, R134, -UR4 ;  /* 0x8000000486537e21 */ /* 0x000fe20008010000 */
[----:B------:R-:W-:Y:S01]  /*3cd0*/  FFMA.FTZ R154, R145, R152, R154 ;  /* 0x00000098919a7223 */ /* 0x000fe2000001009a */
[----:B------:R-:W-:Y:S01]  /*3ce0*/  SHF.L.U32 R152, R97, 0x10, RZ ;  /* 0x0000001061987819 */ /* 0x000fe200000006ff */
[----:B------:R-:W0:Y:S01]  /*3cf0*/  LDC.64 R144, c[0x0][0x428] ;  /* 0x00010a00ff907b82 */ /* 0x000e220000000a00 */
[----:B------:R-:W-:Y:S02]  /*3d00*/  IMAD.U32 R150, R96, 0x10000, RZ ;  /* 0x0001000060967824 */ /* 0x000fe400078e00ff */
        /* <DEDUP_REMOVED lines=13> */
.L_x_127:
[----:B------:R-:W-:Y:S05]  /*3de0*/  BSYNC.RECONVERGENT B0 ;  /* 0x0000000000007941 */ /* 0x000fea0003800200 */
.L_x_126:
[----:B------:R-:W-:Y:S04]  /*3df0*/  BSSY.RECONVERGENT B0, `(.L_x_128) ;  /* 0x0000031000007945 */ /* 0x000fe80003800200 */
[----:B------:R-:W-:Y:S05]  /*3e00*/  @!P4 BRA `(.L_x_129) ;  /* 0x0000000000bcc947 */ /* 0x000fea0003800000 */
[----:B0123--:R-:W-:Y:S01]  /*3e10*/  FADD.FTZ R81, R135, -UR4 ;  /* 0x8000000487517e21 */ /* 0x00ffe20008010000 */
[----:B------:R-:W-:Y:S01]  /*3e20*/  SHF.L.U32 R80, R40, 0x10, RZ ;  /* 0x0000001028507819 */ /* 0x000fe200000006ff */
[----:B------:R-:W-:Y:S01]  /*3e30*/  FADD.FTZ R83, R137, -UR4 ;  /* 0x8000000489537e21 */ /* 0x000fe20008010000 */
[----:B------:R-:W-:Y:S01]  /*3e40*/  SHF.L.U32 R82, R36, 0x10, RZ ;  /* 0x0000001024527819 */ /* 0x000fe200000006ff */
[----:B------:R-:W-:Y:S01]  /*3e50*/  FMUL.FTZ R81, R146, R81 ;  /* 0x0000005192517220 */ /* 0x000fe20000410000 */
[----:B------:R-:W-:Y:S01]  /*3e60*/  SHF.L.U32 R144, R37, 0x10, RZ ;  /* 0x0000001025907819 */ /* 0x000fe200000006ff */
[----:B------:R-:W-:Y:S02]  /*3e70*/  IMAD.U32 R148, R41, 0x10000, RZ ;  /* 0x0001000029947824 */ /* 0x000fe400078e00ff */
[----:B------:R-:W-:Y:S01]  /*3e80*/  FADD.FTZ R145, R138, -UR4 ;  /* 0x800000048a917e21 */ /* 0x000fe20008010000 */
[----:B------:R-:W-:Y:S01]  /*3e90*/  FFMA.FTZ R147, R81, R80, R82 ;  /* 0x0000005051937223 */ /* 0x000fe20000010052 */
[----:B------:R-:W-:Y:S01]  /*3ea0*/  FMUL.FTZ R83, R146, R83 ;  /* 0x0000005392537220 */ /* 0x000fe20000410000 */
[----:B------:R-:W-:Y:S01]  /*3eb0*/  FADD.FTZ R81, R139, -UR4 ;  /* 0x800000048b517e21 */ /* 0x000fe20008010000 */
[----:B------:R-:W-:Y:S01]  /*3ec0*/  SHF.L.U32 R150, R100, 0x10, RZ ;  /* 0x0000001064967819 */ /* 0x000fe200000006ff */
[----:B------:R-:W-:Y:S01]  /*3ed0*/  FMUL.FTZ R145, R146, R145 ;  /* 0x0000009192917220 */ /* 0x000fe20000410000 */
[----:B------:R-:W-:Y:S01]  /*3ee0*/  SHF.L.U32 R152, R101, 0x10, RZ ;  /* 0x0000001065987819 */ /* 0x000fe200000006ff */
[----:B------:R-:W-:Y:S01]  /*3ef0*/  FFMA.FTZ R148, R83, R148, R144 ;  /* 0x0000009453947223 */ /* 0x000fe20000010090 */
[----:B------:R-:W-:Y:S01]  /*3f00*/  SHF.L.U32 R82, R42, 0x10, RZ ;  /* 0x000000102a527819 */ /* 0x000fe200000006ff */
[----:B------:R-:W-:Y:S01]  /*3f10*/  FMUL.FTZ R81, R146, R81 ;  /* 0x0000005192517220 */ /* 0x000fe20000410000 */
[----:B------:R-:W-:Y:S01]  /*3f20*/  SHF.L.U32 R80, R38, 0x10, RZ ;  /* 0x0000001026507819 */ /* 0x000fe200000006ff */
[----:B------:R-:W-:Y:S01]  /*3f30*/  FADD.FTZ R83, R140, -UR4 ;  /* 0x800000048c537e21 */ /* 0x000fe20008010000 */
[----:B------:R-:W-:Y:S01]  /*3f40*/  FFMA.FTZ R149, R145, R150, R152 ;  /* 0x0000009691957223 */ /* 0x000fe20000010098 */
[----:B------:R-:W-:Y:S01]  /*3f50*/  SHF.L.U32 R144, R102, 0x10, RZ ;  /* 0x0000001066907819 */ /* 0x000fe200000006ff */
[----:B------:R-:W-:-:S02]  /*3f60*/  IMAD.U32 R150, R103, 0x10000, RZ ;  /* 0x0001000067967824 */ /* 0x000fc400078e00ff */
[----:B------:R-:W-:Y:S01]  /*3f70*/  FFMA.FTZ R82, R81, R82, R80 ;  /* 0x0000005251527223 */ /* 0x000fe20000010050 */
[----:B------:R-:W-:Y:S01]  /*3f80*/  FMUL.FTZ R83, R146, R83 ;  /* 0x0000005392537220 */ /* 0x000fe20000410000 */
[----:B------:R-:W-:Y:S01]  /*3f90*/  FADD.FTZ R81, R141, -UR4 ;  /* 0x800000048d517e21 */ /* 0x000fe20008010000 */
[----:B------:R-:W-:Y:S01]  /*3fa0*/  FADD.FTZ R145, R142, -UR4 ;  /* 0x800000048e917e21 */ /* 0x000fe20008010000 */
[----:B------:R-:W-:Y:S01]  /*3fb0*/  SHF.L.U32 R152, R105, 0x10, RZ ;  /* 0x0000001069987819 */ /* 0x000fe200000006ff */
[----:B------:R-:W-:Y:S01]  /*3fc0*/  FFMA.FTZ R151, R83, R144, R150 ;  /* 0x0000009053977223 */ /* 0x000fe20000010096 */
[C---:B------:R-:W-:Y:S01]  /*3fd0*/  FMUL.FTZ R83, R146.reuse, R81 ;  /* 0x0000005192537220 */ /* 0x040fe20000410000 */
[----:B------:R-:W-:Y:S01]  /*3fe0*/  SHF.L.U32 R144, R43, 0x10, RZ ;  /* 0x000000102b907819 */ /* 0x000fe200000006ff */
[----:B------:R-:W0:Y:S01]  /*3ff0*/  LDC.64 R80, c[0x0][0x428] ;  /* 0x00010a00ff507b82 */ /* 0x000e220000000a00 */
[----:B------:R-:W-:Y:S01]  /*4000*/  SHF.L.U32 R150, R39, 0x10, RZ ;  /* 0x0000001027967819 */ /* 0x000fe200000006ff */
[----:B------:R-:W-:Y:S01]  /*4010*/  FMUL.FTZ R145, R146, R145 ;  /* 0x0000009192917220 */ /* 0x000fe20000410000 */
[----:B------:R-:W-:-:S03]  /*4020*/  F2FP.BF16.F32.PACK_AB R82, R151, R82 ;  /* 0x000000529752723e */ /* 0x000fc600000010ff */
[----:B------:R-:W-:Y:S01]  /*4030*/  FFMA.FTZ R150, R83, R144, R150 ;  /* 0x0000009053967223 */ /* 0x000fe20000010096 */
[----:B------:R-:W-:Y:S01]  /*4040*/  SHF.L.U32 R144, R104, 0x10, RZ ;  /* 0x0000001068907819 */ /* 0x000fe200000006ff */
[----:B------:R-:W-:-:S04]  /*4050*/  FADD.FTZ R83, R136, -UR4 ;  /* 0x8000000488537e21 */ /* 0x000fc80008010000 */
[----:B------:R-:W-:Y:S01]  /*4060*/  FFMA.FTZ R153, R145, R144, R152 ;  /* 0x0000009091997223 */ /* 0x000fe20000010098 */
[----:B------:R-:W-:Y:S01]  /*4070*/  FMUL.FTZ R83, R146, R83 ;  /* 0x0000005392537220 */ /* 0x000fe20000410000 */
[----:B------:R-:W-:Y:S02]  /*4080*/  SHF.L.U32 R144, R98, 0x10, RZ ;  /* 0x0000001062907819 */ /* 0x000fe400000006ff */
[----:B------:R-:W-:-:S05]  /*4090*/  SHF.L.U32 R146, R99, 0x10, RZ ;  /* 0x0000001063927819 */ /* 0x000fca00000006ff */
[----:B------:R-:W-:Y:S01]  /*40a0*/  FFMA.FTZ R146, R83, R144, R146 ;  /* 0x0000009053927223 */ /* 0x000fe20000010092 */
[----:B------:R-:W-:Y:S01]  /*40b0*/  F2FP.BF16.F32.PACK_AB R83, R153, R150 ;  /* 0x000000969953723e */ /* 0x000fe200000010ff */
[----:B0-----:R-:W-:Y:S01]  /*40c0*/  IMAD.WIDE.U32 R144, R143, 0x10, R80 ;  /* 0x000000108f907825 */ /* 0x001fe200078e0050 */
[----:B------:R-:W-:Y:S02]  /*40d0*/  F2FP.BF16.F32.PACK_AB R81, R149, R148 ;  /* 0x000000949551723e */ /* 0x000fe400000010ff */
[----:B------:R-:W-:-:S05]  /*40e0*/  F2FP.BF16.F32.PACK_AB R80, R146, R147 ;  /* 0x000000939250723e */ /* 0x000fca00000010ff */
[----:B------:R4:W-:Y:S02]  /*40f0*/  STG.E.128 desc[UR8][R144.64], R80 ;  /* 0x0000005090007986 */ /* 0x0009e4000c101d08 */
.L_x_129:
[----:B------:R-:W-:Y:S05]  /*4100*/  BSYNC.RECONVERGENT B0 ;  /* 0x0000000000007941 */ /* 0x000fea0003800200 */
.L_x_128:
[----:B------:R-:W-:Y:S02]  /*4110*/  UIADD3 UR6, UPT, UPT, UR6, UR14, URZ ;  /* 0x0000000e06067290 */ /* 0x000fe4000fffe0ff */
[----:B------:R-:W-:Y:S02]  /*4120*/  UPLOP3.LUT UP2, UPT, UPT, UPT, UP2, 0x40, 0x4 ;  /* 0x000000000004789c */ /* 0x000fe40003f4e820 */
[----:B------:R-:W-:-:S09]  /*4130*/  UISETP.GE.AND UP1, UPT, UR6, UR15, UPT ;  /* 0x0000000f0600728c */ /* 0x000fd2000bf26270 */
[----:B------:R-:W-:Y:S05]  /*4140*/  BRA.U !UP1, `(.L_x_130) ;  /* 0xffffffc909847547 */ /* 0x000fea000b83ffff */
[----:B------:R-:W-:Y:S05]  /*4150*/  EXIT ;  /* 0x000000000000794d */ /* 0x000fea0003800000 */
.L_x_131:
        /* <DEDUP_REMOVED lines=10> */
.L_x_27202:


//--------------------- .text._ZN10layer_norm13ln_fwd_kernelINS_13Kernel_traitsI13__nv_bfloat16S2_S2_S2_fjLj4096ELj1ELj1ELj4ELj16ENS_18Kernel_traits_baseILj4096ES2_S2_S2_S2_fjLj128EEEEELb0ELb1ELb0ELb1EEEvNS_9FwdParamsE --------------------------
	.section	.text._ZN10layer_norm13ln_fwd_kernelINS_13Kernel_traitsI13__nv_bfloat16S2_S2_S2_fjLj4096ELj1ELj1ELj4ELj16ENS_18Kernel_traits_baseILj4096ES2_S2_S2_S2_fjLj128EEEEELb0ELb1ELb0ELb1EEEvNS_9FwdParamsE,"ax",@progbits
	.align	128
        .global         _ZN10layer_norm13ln_fwd_kernelINS_13Kernel_traitsI13__nv_bfloat16S2_S2_S2_fjLj4096ELj1ELj1ELj4ELj16ENS_18Kernel_traits_baseILj4096ES2_S2_S2_S2_fjLj128EEEEELb0ELb1ELb0ELb1EEEvNS_9FwdParamsE
        .type           _ZN10layer_norm13ln_fwd_kernelINS_13Kernel_traitsI13__nv_bfloat16S2_S2_S2_fjLj4096ELj1ELj1ELj4ELj16ENS_18Kernel_traits_baseILj4096ES2_S2_S2_S2_fjLj128EEEEELb0ELb1ELb0ELb1EEEvNS_9FwdParamsE,@function
        .size           _ZN10layer_norm13ln_fwd_kernelINS_13Kernel_traitsI13__nv_bfloat16S2_S2_S2_fjLj4096ELj1ELj1ELj4ELj16ENS_18Kernel_traits_baseILj4096ES2_S2_S2_S2_fjLj128EEEEELb0ELb1ELb0ELb1EEEvNS_9FwdParamsE,(.L_x_27203 - _ZN10layer_norm13ln_fwd_kernelINS_13Kernel_traitsI13__nv_bfloat16S2_S2_S2_fjLj4096ELj1ELj1ELj4ELj16ENS_18Kernel_traits_baseILj4096ES2_S2_S2_S2_fjLj128EEEEELb0ELb1ELb0ELb1EEEvNS_9FwdParamsE)
        .other          _ZN10layer_norm13ln_fwd_kernelINS_13Kernel_traitsI13__nv_bfloat16S2_S2_S2_fjLj4096ELj1ELj1ELj4ELj16ENS_18Kernel_traits_baseILj4096ES2_S2_S2_S2_fjLj128EEEEELb0ELb1ELb0ELb1EEEvNS_9FwdParamsE,@"STO_CUDA_ENTRY STV_DEFAULT"
_ZN10layer_norm13ln_fwd_kernelINS_13Kernel_traitsI13__nv_bfloat16S2_S2_S2_fjLj4096ELj1ELj1ELj4ELj16ENS_18Kernel_traits_baseILj4096ES2_S2_S2_S2_fjLj128EEEEELb0ELb1ELb0ELb1EEEvNS_9FwdParamsE:
.text._ZN10layer_norm13ln_fwd_kernelINS_13Kernel_traitsI13__nv_bfloat16S2_S2_S2_fjLj4096ELj1ELj1ELj4ELj16ENS_18Kernel_traits_baseILj4096ES2_S2_S2_S2_fjLj128EEEEELb0ELb1ELb0ELb1EEEvNS_9FwdParamsE:
[----:B------:R-:W-:Y:S01]  /*0000*/  LDC R1, c[0x0][0x37c] ;  /* 0x0000df00ff017b82 */ /* 0x000fe20000000800 */
[----:B------:R-:W0:Y:S07]  /*0010*/  S2R R0, SR_TID.X ;  /* 0x0000000000007919 */ /* 0x000e2e0000002100 */
[----:B------:R-:W0:Y:S01]  /*0020*/  LDC.64 R4, c[0x0][0x3d0] ;  /* 0x0000f400ff047b82 */ /* 0x000e220000000a00 */
[----:B------:R-:W1:Y:S01]  /*0030*/  LDCU.64 UR6, c[0x0][0x358] ;  /* 0x00006b00ff0677ac */ /* 0x000e620008000a00 */
[----:B------:R-:W2:Y:S06]  /*0040*/  LDCU.64 UR4, c[0x0][0x438] ;  /* 0x00008700ff0477ac */ /* 0x000eac0008000a00 */
[----:B------:R-:W3:Y:S01]  /*0050*/  LDC.64 R6, c[0x0][0x3e8] ;  /* 0x0000fa00ff067b82 */ /* 0x000ee20000000a00 */
[----:B0-----:R-:W-:-:S04]  /*0060*/  IMAD.WIDE.U32 R4, R0, 0x10, R4 ;  /* 0x0000001000047825 */ /* 0x001fc800078e0004 */
[----:B---3--:R-:W-:Y:S01]  /*0070*/  IMAD.WIDE.U32 R6, R0, 0x10, R6 ;  /* 0x0000001000067825 */ /* 0x008fe200078e0006 */
[----:B-1----:R-:W3:Y:S04]  /*0080*/  LDG.E.128 R12, desc[UR6][R4.64] ;  /* 0x00000006040c7981 */ /* 0x002ee8000c1e1d00 */
[----:B------:R-:W4:Y:S04]  /*0090*/  LDG.E.128 R16, desc[UR6][R6.64] ;  /* 0x0000000606107981 */ /* 0x000f28000c1e1d00 */
[----:B------:R-:W4:Y:S04]  /*00a0*/  LDG.E.128 R20, desc[UR6][R4.64+0x800] ;  /* 0x0008000604147981 */ /* 0x000f28000c1e1d00 */
[----:B------:R-:W4:Y:S04]  /*00b0*/  LDG.E.128 R24, desc[UR6][R6.64+0x800] ;  /* 0x0008000606187981 */ /* 0x000f28000c1e1d00 */
[----:B------:R-:W4:Y:S04]  /*00c0*/  LDG.E.128 R56, desc[UR6][R4.64+0x1000] ;  /* 0x0010000604387981 */ /* 0x000f28000c1e1d00 */
[----:B------:R-:W4:Y:S01]  /*00d0*/  LDG.E.128 R28, desc[UR6][R6.64+0x1000] ;  /* 0x00100006061c7981 */ /* 0x000f22000c1e1d00 */
[----:B--2---:R-:W-:Y:S01]  /*00e0*/  ISETP.NE.U32.AND P1, PT, RZ, UR4, PT ;  /* 0x00000004ff007c0c */ /* 0x004fe2000bf25070 */
[----:B------:R-:W0:Y:S02]  /*00f0*/  S2UR UR4, SR_CTAID.X ;  /* 0x00000000000479c3 */ /* 0x000e240000002500 */
[----:B------:R1:W5:Y:S01]  /*0100*/  LDG.E.128 R52, desc[UR6][R4.64+0x1800] ;  /* 0x0018000604347981 */ /* 0x000362000c1e1d00 */
[----:B------:R-:W-:Y:S01]  /*0110*/  ISETP.NE.AND.EX P1, PT, RZ, UR5, PT, P1 ;  /* 0x00000005ff007c0c */ /* 0x000fe2000bf25310 */
[----:B------:R-:W2:Y:S02]  /*0120*/  LDCU UR5, c[0x0][0x384] ;  /* 0x00007080ff0577ac */ /* 0x000ea40008000800 */
[----:B------:R4:W5:Y:S10]  /*0130*/  LDG.E.128 R48, desc[UR6][R6.64+0x1800] ;  /* 0x0018000606307981 */ /* 0x000974000c1e1d00 */
[----:B------:R-:W1:Y:S01]  /*0140*/  @P1 LDC.64 R8, c[0x0][0x438] ;  /* 0x00010e00ff081b82 */ /* 0x000e620000000a00 */
[----:B0-----:R-:W-:-:S04]  /*0150*/  MOV R127, UR4 ;  /* 0x00000004007f7c02 */ /* 0x001fc80008000f00 */
[----:B--2---:R-:W-:Y:S01]  /*0160*/  ISETP.GE.AND P0, PT, R127, UR5, PT ;  /* 0x000000057f007c0c */ /* 0x004fe2000bf06270 */
[----:B-1----:R-:W-:-:S05]  /*0170*/  @P1 IMAD.WIDE.U32 R8, R0, 0x10, R8 ;  /* 0x0000001000081825 */ /* 0x002fca00078e0008 */
[----:B------:R-:W5:Y:S04]  /*0180*/  @P1 LDG.E.128 R44, desc[UR6][R8.64] ;  /* 0x00000006082c1981 */ /* 0x000f68000c1e1d00 */
[----:B------:R-:W5:Y:S04]  /*0190*/  @P1 LDG.E.128 R40, desc[UR6][R8.64+0x800] ;  /* 0x0008000608281981 */ /* 0x000f68000c1e1d00 */
[----:B------:R-:W5:Y:S04]  /*01a0*/  @P1 LDG.E.128 R36, desc[UR6][R8.64+0x1000] ;  /* 0x0010000608241981 */ /* 0x000f68000c1e1d00 */
[----:B------:R0:W5:Y:S01]  /*01b0*/  @P1 LDG.E.128 R32, desc[UR6][R8.64+0x1800] ;  /* 0x0018000608201981 */ /* 0x000162000c1e1d00 */
[----:B---3--:R-:W-:Y:S01]  /*01c0*/  @P1 MOV R2, R12 ;  /* 0x0000000c00021202 */ /* 0x008fe20000000f00 */
[----:B------:R-:W-:Y:S01]  /*01d0*/  @P1 IMAD.MOV.U32 R5, RZ, RZ, R15 ;  /* 0x000000ffff051224 */ /* 0x000fe200078e000f */
[----:B------:R-:W-:-:S02]  /*01e0*/  @P1 MOV R3, R13 ;  /* 0x0000000d00031202 */ /* 0x000fc40000000f00 */
[----:B------:R-:W-:Y:S01]  /*01f0*/  @!P1 MOV R2, R12 ;  /* 0x0000000c00029202 */ /* 0x000fe20000000f00 */
[----:B----4-:R-:W-:Y:S01]  /*0200*/  @P1 IMAD.MOV.U32 R7, RZ, RZ, R17 ;  /* 0x000000ffff071224 */ /* 0x010fe200078e0011 */
[----:B------:R-:W-:Y:S02]  /*0210*/  @P1 MOV R4, R14 ;  /* 0x0000000e00041202 */ /* 0x000fe40000000f00 */
[----:B------:R-:W-:Y:S01]  /*0220*/  @!P1 MOV R3, R13 ;  /* 0x0000000d00039202 */ /* 0x000fe20000000f00 */
[----:B------:R-:W-:Y:S01]  /*0230*/  @P1 IMAD.MOV.U32 R13, RZ, RZ, R23 ;  /* 0x000000ffff0d1224 */ /* 0x000fe200078e0017 */
[----:B------:R-:W-:Y:S02]  /*0240*/  @P1 MOV R6, R16 ;  /* 0x0000001000061202 */ /* 0x000fe40000000f00 */
[----:B0-----:R-:W-:Y:S01]  /*0250*/  @P1 MOV R8, R18 ;  /* 0x0000001200081202 */ /* 0x001fe20000000f00 */
[----:B------:R-:W-:Y:S01]  /*0260*/  @!P1 IMAD.MOV.U32 R8, RZ, RZ, R18 ;  /* 0x000000ffff089224 */ /* 0x000fe200078e0012 */
[----:B------:R-:W-:-:S02]  /*0270*/  @P1 MOV R9, R19 ;  /* 0x0000001300091202 */ /* 0x000fc40000000f00 */
[----:B------:R-:W-:Y:S02]  /*0280*/  @P1 MOV R10, R20 ;  /* 0x00000014000a1202 */ /* 0x000fe40000000f00 */
[----:B------:R-:W-:Y:S01]  /*0290*/  @!P1 MOV R4, R14 ;  /* 0x0000000e00049202 */ /* 0x000fe20000000f00 */
[----:B------:R-:W-:Y:S01]  /*02a0*/  @P1 IMAD.MOV.U32 R14, RZ, RZ, R24 ;  /* 0x000000ffff0e1224 */ /* 0x000fe200078e0018 */
[----:B------:R-:W-:Y:S02]  /*02b0*/  @!P1 MOV R5, R15 ;  /* 0x0000000f00059202 */ /* 0x000fe40000000f00 */
[----:B------:R-:W-:Y:S02]  /*02c0*/  @!P1 MOV R6, R16 ;  /* 0x0000001000069202 */ /* 0x000fe40000000f00 */
[----:B------:R-:W-:Y:S02]  /*02d0*/  @!P1 MOV R7, R17 ;  /* 0x0000001100079202 */ /* 0x000fe40000000f00 */
[----:B------:R-:W-:-:S02]  /*02e0*/  @!P1 MOV R9, R19 ;  /* 0x0000001300099202 */ /* 0x000fc40000000f00 */
[-C--:B------:R-:W-:Y:S02]  /*02f0*/  @P1 MOV R11, R21.reuse ;  /* 0x00000015000b1202 */ /* 0x080fe40000000f00 */
[----:B------:R-:W-:Y:S02]  /*0300*/  @P1 MOV R12, R22 ;  /* 0x00000016000c1202 */ /* 0x000fe40000000f00 */
[----:B------:R-:W-:Y:S01]  /*0310*/  @!P1 MOV R10, R20 ;  /* 0x00000014000a9202 */ /* 0x000fe20000000f00 */
[----:B------:R-:W-:Y:S01]  /*0320*/  @P1 IMAD.MOV.U32 R20, RZ, RZ, R58 ;  /* 0x000000ffff141224 */ /* 0x000fe200078e003a */
[----:B------:R-:W-:Y:S01]  /*0330*/  @!P1 MOV R11, R21 ;  /* 0x00000015000b9202 */ /* 0x000fe20000000f00 */
[----:B------:R-:W-:Y:S01]  /*0340*/  @P1 IMAD.MOV.U32 R21, RZ, RZ, R59 ;  /* 0x000000ffff151224 */ /* 0x000fe200078e003b */
[----:B------:R-:W-:Y:S02]  /*0350*/  @!P1 MOV R12, R22 ;  /* 0x00000016000c9202 */ /* 0x000fe40000000f00 */
[----:B------:R-:W-:-:S02]  /*0360*/  @!P1 MOV R13, R23 ;  /* 0x00000017000d9202 */ /* 0x000fc40000000f00 */
[----:B------:R-:W-:Y:S01]  /*0370*/  @P1 MOV R15, R25 ;  /* 0x00000019000f1202 */ /* 0x000fe20000000f00 */
[----:B------:R-:W-:Y:S01]  /*0380*/  @!P1 IMAD.MOV.U32 R15, RZ, RZ, R25 ;  /* 0x000000ffff0f9224 */ /* 0x000fe200078e0019 */
[----:B------:R-:W-:Y:S02]  /*0390*/  @P1 MOV R16, R26 ;  /* 0x0000001a00101202 */ /* 0x000fe40000000f00 */
[----:B------:R-:W-:Y:S02]  /*03a0*/  @P1 MOV R17, R27 ;  /* 0x0000001b00111202 */ /* 0x000fe40000000f00 */
[----:B------:R-:W-:Y:S02]  /*03b0*/  @P1 MOV R18, R56 ;  /* 0x0000003800121202 */ /* 0x000fe40000000f00 */
[----:B------:R-:W-:Y:S02]  /*03c0*/  @P1 MOV R19, R57 ;  /* 0x0000003900131202 */ /* 0x000fe40000000f00 */
[----:B------:R-:W-:-:S02]  /*03d0*/  @!P1 MOV R14, R24 ;  /* 0x00000018000e9202 */ /* 0x000fc40000000f00 */
[----:B------:R-:W-:Y:S02]  /*03e0*/  @!P1 MOV R16, R26 ;  /* 0x0000001a00109202 */ /* 0x000fe40000000f00 */
[----:B------:R-:W-:Y:S02]  /*03f0*/  @!P1 MOV R17, R27 ;  /* 0x0000001b00119202 */ /* 0x000fe40000000f00 */
[----:B------:R-:W-:Y:S02]  /*0400*/  @!P1 MOV R18, R56 ;  /* 0x0000003800129202 */ /* 0x000fe40000000f00 */
[----:B------:R-:W-:Y:S02]  /*0410*/  @!P1 MOV R19, R57 ;  /* 0x0000003900139202 */ /* 0x000fe40000000f00 */
[----:B------:R-:W-:Y:S02]  /*0420*/  @!P1 MOV R20, R58 ;  /* 0x0000003a00149202 */ /* 0x000fe40000000f00 */
[----:B------:R-:W-:-:S02]  /*0430*/  @P1 MOV R22, R28 ;  /* 0x0000001c00161202 */ /* 0x000fc40000000f00 */
[----:B------:R-:W-:Y:S01]  /*0440*/  @P1 MOV R23, R29 ;  /* 0x0000001d00171202 */ /* 0x000fe20000000f00 */
[----:B------:R-:W-:Y:S06]  /*0450*/  @P0 EXIT ;  /* 0x000000000000094d */ /* 0x000fec0003800000 */
[----:B------:R-:W0:Y:S01]  /*0460*/  LDC.64 R56, c[0x0][0x3e0] ;  /* 0x0000f800ff387b82 */ /* 0x000e220000000a00 */
[----:B------:R-:W1:Y:S01]  /*0470*/  LDCU.U8 UR4, c[0x0][0x410] ;  /* 0x00008200ff0477ac */ /* 0x000e620008000000 */
[----:B------:R-:W-:Y:S01]  /*0480*/  @P1 IMAD.MOV.U32 R24, RZ, RZ, R30 ;  /* 0x000000ffff181224 */ /* 0x000fe200078e001e */
[----:B------:R-:W-:Y:S02]  /*0490*/  @P1 MOV R25, R31 ;  /* 0x0000001f00191202 */ /* 0x000fe40000000f00 */
[----:B-----5:R-:W-:Y:S02]  /*04a0*/  @!P1 CS2R R46, SRZ ;  /* 0x00000000002e9805 */ /* 0x020fe4000001ff00 */
[----:B------:R-:W-:Y:S02]  /*04b0*/  @!P1 MOV R24, R30 ;  /* 0x0000001e00189202 */ /* 0x000fe40000000f00 */
[----:B------:R-:W-:Y:S02]  /*04c0*/  @!P1 CS2R R44, SRZ ;  /* 0x00000000002c9805 */ /* 0x000fe4000001ff00 */
[----:B------:R-:W-:-:S02]  /*04d0*/  @!P1 MOV R22, R28 ;  /* 0x0000001c00169202 */ /* 0x000fc40000000f00 */
[----:B------:R-:W-:Y:S02]  /*04e0*/  @!P1 CS2R R42, SRZ ;  /* 0x00000000002a9805 */ /* 0x000fe4000001ff00 */
[----:B------:R-:W-:Y:S02]  /*04f0*/  @!P1 MOV R23, R29 ;  /* 0x0000001d00179202 */ /* 0x000fe40000000f00 */
[----:B------:R-:W-:Y:S02]  /*0500*/  @!P1 CS2R R40, SRZ ;  /* 0x0000000000289805 */ /* 0x000fe4000001ff00 */
[----:B------:R-:W-:Y:S02]  /*0510*/  @!P1 MOV R25, R31 ;  /* 0x0000001f00199202 */ /* 0x000fe40000000f00 */
[----:B------:R-:W-:Y:S02]  /*0520*/  @!P1 CS2R R38, SRZ ;  /* 0x0000000000269805 */ /* 0x000fe4000001ff00 */
[----:B------:R-:W-:-:S02]  /*0530*/  @P1 MOV R30, R48 ;  /* 0x00000030001e1202 */ /* 0x000fc40000000f00 */
[----:B------:R-:W-:Y:S02]  /*0540*/  @!P1 CS2R R36, SRZ ;  /* 0x0000000000249805 */ /* 0x000fe4000001ff00 */
[----:B------:R-:W-:Y:S02]  /*0550*/  @P1 MOV R69, R51 ;  /* 0x0000003300451202 */ /* 0x000fe40000000f00 */
[----:B------:R-:W-:Y:S02]  /*0560*/  @!P1 CS2R R34, SRZ ;  /* 0x0000000000229805 */ /* 0x000fe4000001ff00 */
[----:B------:R-:W-:Y:S02]  /*0570*/  @!P1 CS2R R32, SRZ ;  /* 0x0000000000209805 */ /* 0x000fe4000001ff00 */
[----:B------:R-:W-:Y:S01]  /*0580*/  @P1 MOV R26, R52 ;  /* 0x00000034001a1202 */ /* 0x000fe20000000f00 */
[----:B------:R-:W-:Y:S01]  /*0590*/  @P1 IMAD.MOV.U32 R27, RZ, RZ, R53 ;  /* 0x000000ffff1b1224 */ /* 0x000fe200078e0035 */
[----:B------:R-:W-:Y:S01]  /*05a0*/  @P1 MOV R28, R54 ;  /* 0x00000036001c1202 */ /* 0x000fe20000000f00 */
[----:B------:R-:W-:Y:S01]  /*05b0*/  @P1 IMAD.MOV.U32 R29, RZ, RZ, R55 ;  /* 0x000000ffff1d1224 */ /* 0x000fe200078e0037 */
[----:B------:R-:W-:Y:S01]  /*05c0*/  @P1 MOV R31, R49 ;  /* 0x00000031001f1202 */ /* 0x000fe20000000f00 */
[----:B------:R-:W-:Y:S01]  /*05d0*/  @!P1 IMAD.MOV.U32 R30, RZ, RZ, R48 ;  /* 0x000000ffff1e9224 */ /* 0x000fe200078e0030 */
[----:B------:R-:W-:Y:S01]  /*05e0*/  @P1 MOV R68, R50 ;  /* 0x0000003200441202 */ /* 0x000fe20000000f00 */
[----:B------:R-:W-:Y:S01]  /*05f0*/  @!P1 IMAD.MOV.U32 R69, RZ, RZ, R51 ;  /* 0x000000ffff459224 */ /* 0x000fe200078e0033 */
[----:B------:R-:W-:Y:S01]  /*0600*/  @!P1 MOV R21, R59 ;  /* 0x0000003b00159202 */ /* 0x000fe20000000f00 */
[----:B------:R-:W-:Y:S01]  /*0610*/  UPLOP3.LUT UP0, UPT, UPT, UPT, UPT, 0x40, 0x4 ;  /* 0x000000000004789c */ /* 0x000fe20003f0e870 */
[----:B------:R-:W-:Y:S01]  /*0620*/  @!P1 MOV R26, R52 ;  /* 0x00000034001a9202 */ /* 0x000fe20000000f00 */
[----:B------:R-:W2:Y:S01]  /*0630*/  LDCU UR10, c[0x0][0x388] ;  /* 0x00007100ff0a77ac */ /* 0x000ea20008000800 */
[----:B------:R-:W-:-:S02]  /*0640*/  @!P1 MOV R27, R53 ;  /* 0x00000035001b9202 */ /* 0x000fc40000000f00 */
[----:B------:R-:W-:Y:S01]  /*0650*/  @!P1 MOV R28, R54 ;  /* 0x00000036001c9202 */ /* 0x000fe20000000f00 */
[----:B------:R-:W3:Y:S01]  /*0660*/  LDCU UR11, c[0x0][0x400] ;  /* 0x00008000ff0b77ac */ /* 0x000ee20008000800 */
[----:B------:R-:W-:Y:S02]  /*0670*/  @!P1 MOV R29, R55 ;  /* 0x00000037001d9202 */ /* 0x000fe40000000f00 */
[----:B------:R-:W-:Y:S01]  /*0680*/  @!P1 MOV R31, R49 ;  /* 0x00000031001f9202 */ /* 0x000fe20000000f00 */
[----:B------:R-:W4:Y:S01]  /*0690*/  LDCU.64 UR8, c[0x0][0x3a0] ;  /* 0x00007400ff0877ac */ /* 0x000f220008000a00 */
[----:B0-----:R-:W-:Y:S02]  /*06a0*/  ISETP.NE.U32.AND P0, PT, R56, RZ, PT ;  /* 0x000000ff3800720c */ /* 0x001fe40003f05070 */
[----:B------:R-:W-:Y:S02]  /*06b0*/  @!P1 MOV R68, R50 ;  /* 0x0000003200449202 */ /* 0x000fe40000000f00 */
[----:B------:R-:W-:-:S02]  /*06c0*/  ISETP.NE.AND.EX P0, PT, R57, RZ, PT, P0 ;  /* 0x000000ff3900720c */ /* 0x000fc40003f05300 */
[----:B------:R-:W-:Y:S02]  /*06d0*/  LOP3.LUT R70, R0, 0x1f, RZ, 0xc0, !PT ;  /* 0x0000001f00467812 */ /* 0x000fe400078ec0ff */
        /* <DEDUP_REMOVED lines=32> */
[----:B-1----:R-:W-:Y:S02]  /*08e0*/  ISETP.NE.AND P2, PT, RZ, UR4, PT ;  /* 0x00000004ff007c0c */ /* 0x002fe4000bf45270 */
        /* <DEDUP_REMOVED lines=15> */
[----:B--234-:R-:W-:-:S07]  /*09e0*/  PRMT R126, R32, 0x7632, R126 ;  /* 0x00007632207e7816 */ /* 0x01cfce000000007e */
.L_x_142:
[----:B0-----:R-:W0:Y:S01]  /*09f0*/  @P0 LDC.64 R56, c[0x0][0x3e0] ;  /* 0x0000f800ff380b82 */ /* 0x001e220000000a00 */
[----:B------:R-:W-:Y:S01]  /*0a00*/  IMAD R52, R127, UR10, RZ ;  /* 0x0000000a7f347c24 */ /* 0x000fe2000f8e02ff */
[----:B------:R-:W-:-:S04]  /*0a10*/  LOP3.LUT R55, R0, 0x60, RZ, 0xc0, !PT ;  /* 0x0000006000377812 */ /* 0x000fc800078ec0ff */
[----:B------:R-:W-:Y:S02]  /*0a20*/  SHF.R.S32.HI R53, RZ, 0x1f, R52 ;  /* 0x0000001fff357819 */ /* 0x000fe40000011434 */
[----:B------:R-:W1:Y:S02]  /*0a30*/  LDC.64 R146, c[0x0][0x390] ;  /* 0x0000e400ff927b82 */ /* 0x000e640000000a00 */
[----:B------:R-:W-:Y:S02]  /*0a40*/  LEA.HI R53, R53, R52, RZ, 0x3 ;  /* 0x0000003435357211 */ /* 0x000fe400078f18ff */
[----:B------:R-:W-:-:S04]  /*0a50*/  LOP3.LUT R52, R55, 0x1f, R0, 0xf8, !PT ;  /* 0x0000001f37347812 */ /* 0x000fc800078ef800 */
[----:B------:R-:W-:Y:S01]  /*0a60*/  LEA.HI.SX32 R99, R53, R52, 0x1d ;  /* 0x0000003435637211 */ /* 0x000fe200078feaff */
[----:B0-----:R-:W-:-:S06]  /*0a70*/  @P0 IMAD.WIDE R56, R127, 0x2, R56 ;  /* 0x000000027f380825 */ /* 0x001fcc00078e0238 */
[----:B------:R-:W2:Y:S01]  /*0a80*/  @P0 LDG.E.U16 R56, desc[UR6][R56.64] ;  /* 0x0000000638380981 */ /* 0x000ea2000c1e1500 */
[----:B-1----:R-:W-:-:S06]  /*0a90*/  IMAD.WIDE.U32 R52, R99, 0x10, R146 ;  /* 0x0000001063347825 */ /* 0x002fcc00078e0092 */
[----:B------:R-:W5:Y:S01]  /*0aa0*/  LDG.E.128 R52, desc[UR6][R52.64] ;  /* 0x0000000634347981 */ /* 0x000f62000c1e1d00 */
[----:B------:R-:W-:Y:S01]  /*0ab0*/  ISETP.NE.U32.AND P1, PT, RZ, UR8, PT ;  /* 0x00000008ff007c0c */ /* 0x000fe2000bf25070 */
[----:B------:R-:W-:-:S03]  /*0ac0*/  HFMA2 R100, -RZ, RZ, 1.875, 0 ;  /* 0x3f800000ff647431 */ /* 0x000fc600000001ff */
[----:B------:R-:W-:Y:S02]  /*0ad0*/  ISETP.NE.AND.EX P1, PT, RZ, UR9, PT, P1 ;  /* 0x00000009ff007c0c */ /* 0x000fe4000bf25310 */
[----:B--2---:R-:W-:-:S11]  /*0ae0*/  @P0 SHF.L.U32 R100, R56, 0x10, RZ ;  /* 0x0000001038640819 */ /* 0x004fd600000006ff */
[----:B------:R-:W-:Y:S05]  /*0af0*/  @!P1 BRA `(.L_x_132) ;  /* 0x0000000000e09947 */ /* 0x000fea0003800000 */
[----:B------:R-:W0:Y:S02]  /*0b00*/  LDC.64 R48, c[0x0][0x3a0] ;  /* 0x0000e800ff307b82 */ /* 0x000e240000000a00 */
[----:B0-----:R-:W-:-:S06]  /*0b10*/  IMAD.WIDE.U32 R48, R99, 0x10, R48 ;  /* 0x0000001063307825 */ /* 0x001fcc00078e0030 */
[----:B------:R-:W2:Y:S01]  /*0b20*/  LDG.E.128 R48, desc[UR6][R48.64] ;  /* 0x0000000630307981 */ /* 0x000ea2000c1e1d00 */
[----:B-----5:R-:W-:Y:S01]  /*0b30*/  PRMT R63, R55, 0x7632, R63 ;  /* 0x00007632373f7816 */ /* 0x020fe2000000003f */
[----:B------:R-:W-:Y:S01]  /*0b40*/  IMAD.U32 R62, R9, 0x10000, RZ ;  /* 0x00010000093e7824 */ /* 0x000fe200078e00ff */
[----:B------:R-:W-:Y:S01]  /*0b50*/  SHF.L.U32 R55, R55, 0x10, RZ ;  /* 0x0000001037377819 */ /* 0x000fe200000006ff */
[----:B------:R-:W-:Y:S01]  /*0b60*/  IMAD.U32 R61, R54, 0x10000, RZ ;  /* 0x00010000363d7824 */ /* 0x000fe200078e00ff */
[----:B------:R-:W-:Y:S01]  /*0b70*/  PRMT R58, R53, 0x7632, R58 ;  /* 0x00007632353a7816 */ /* 0x000fe2000000003a */
[----:B------:R-:W-:Y:S01]  /*0b80*/  IMAD.U32 R63, R63, 0x10000, RZ ;  /* 0x000100003f3f7824 */ /* 0x000fe200078e00ff */
[C---:B------:R-:W-:Y:S01]  /*0b90*/  SHF.L.U32 R57, R52.reuse, 0x10, RZ ;  /* 0x0000001034397819 */ /* 0x040fe200000006ff */
[-C--:B------:R-:W-:Y:S01]  /*0ba0*/  FMUL.FTZ R55, R55, R100.reuse ;  /* 0x0000006437377220 */ /* 0x080fe20000410000 */
[----:B------:R-:W-:Y:S01]  /*0bb0*/  SHF.L.U32 R53, R53, 0x10, RZ ;  /* 0x0000001035357819 */ /* 0x000fe200000006ff */
[-C--:B------:R-:W-:Y:S01]  /*0bc0*/  FMUL.FTZ R61, R61, R100.reuse ;  /* 0x000000643d3d7220 */ /* 0x080fe20000410000 */
[----:B------:R-:W-:Y:S01]  /*0bd0*/  PRMT R56, R52, 0x7632, R56 ;  /* 0x0000763234387816 */ /* 0x000fe20000000038 */
[-C--:B------:R-:W-:Y:S01]  /*0be0*/  FMUL.FTZ R57, R57, R100.reuse ;  /* 0x0000006439397220 */ /* 0x080fe20000410000 */
[----:B------:R-:W-:Y:S01]  /*0bf0*/  PRMT R59, R54, 0x7632, R59 ;  /* 0x00007632363b7816 */ /* 0x000fe2000000003b */
[-C--:B------:R-:W-:Y:S01]  /*0c00*/  FMUL.FTZ R53, R53, R100.reuse ;  /* 0x0000006435357220 */ /* 0x080fe20000410000 */
[----:B------:R-:W-:Y:S01]  /*0c10*/  SHF.L.U32 R98, R6, 0x10, RZ ;  /* 0x0000001006627819 */ /* 0x000fe200000006ff */
[----:B------:R-:W-:Y:S01]  /*0c20*/  FMUL.FTZ R63, R63, R100 ;  /* 0x000000643f3f7220 */ /* 0x000fe20000410000 */
[----:B------:R-:W-:-:S02]  /*0c30*/  SHF.L.U32 R66, R7, 0x10, RZ ;  /* 0x0000001007427819 */ /* 0x000fc400000006ff */
[----:B------:R-:W-:Y:S02]  /*0c40*/  SHF.L.U32 R64, R8, 0x10, RZ ;  /* 0x0000001008407819 */ /* 0x000fe400000006ff */
[----:B------:R-:W-:Y:S02]  /*0c50*/  SHF.L.U32 R59, R59, 0x10, RZ ;  /* 0x000000103b3b7819 */ /* 0x000fe400000006ff */
[----:B------:R-:W-:-:S03]  /*0c60*/  SHF.L.U32 R104, R75, 0x10, RZ ;  /* 0x000000104b687819 */ /* 0x000fc600000006ff */
[----:B------:R-:W-:Y:S01]  /*0c70*/  FMUL.FTZ R59, R59, R100 ;  /* 0x000000643b3b7220 */ /* 0x000fe20000410000 */
[----:B--2---:R-:W-:Y:S02]  /*0c80*/  SHF.L.U32 R102, R51, 0x10, RZ ;  /* 0x0000001033667819 */ /* 0x004fe400000006ff */
[----:B------:R-:W-:Y:S02]  /*0c90*/  SHF.L.U32 R52, R48, 0x10, RZ ;  /* 0x0000001030347819 */ /* 0x000fe400000006ff */
[----:B------:R-:W-:Y:S01]  /*0ca0*/  SHF.L.U32 R54, R49, 0x10, RZ ;  /* 0x0000001031367819 */ /* 0x000fe200000006ff */
[----:B------:R-:W-:Y:S01]  /*0cb0*/  FFMA.FTZ R62, R55, R62, R102 ;  /* 0x0000003e373e7223 */ /* 0x000fe20000010066 */
[----:B------:R-:W-:Y:S01]  /*0cc0*/  SHF.L.U32 R55, R58, 0x10, RZ ;  /* 0x000000103a377819 */ /* 0x000fe200000006ff */
[----:B------:R-:W-:Y:S01]  /*0cd0*/  FFMA.FTZ R98, R57, R98, R52 ;  /* 0x0000006239627223 */ /* 0x000fe20000010034 */
[----:B------:R-:W-:Y:S01]  /*0ce0*/  SHF.L.U32 R60, R50, 0x10, RZ ;  /* 0x00000010323c7819 */ /* 0x000fe200000006ff */
[----:B------:R-:W-:Y:S01]  /*0cf0*/  FFMA.FTZ R66, R53, R66, R54 ;  /* 0x0000004235427223 */ /* 0x000fe20000010036 */
[----:B------:R-:W-:Y:S01]  /*0d00*/  SHF.L.U32 R53, R56, 0x10, RZ ;  /* 0x0000001038357819 */ /* 0x000fe200000006ff */
[----:B------:R-:W-:Y:S01]  /*0d10*/  FMUL.FTZ R65, R55, R100 ;  /* 0x0000006437417220 */ /* 0x000fe20000410000 */
[----:B------:R-:W-:Y:S01]  /*0d20*/  PRMT R57, R51, 0x7632, R57 ;  /* 0x0000763233397816 */ /* 0x000fe20000000039 */
[----:B------:R-:W-:Y:S01]  /*0d30*/  FFMA.FTZ R64, R61, R64, R60 ;  /* 0x000000403d407223 */ /* 0x000fe2000001003c */
[----:B------:R-:W-:Y:S01]  /*0d40*/  PRMT R56, R50, 0x7632, R56 ;  /* 0x0000763232387816 */ /* 0x000fe20000000038 */
[----:B------:R-:W-:Y:S01]  /*0d50*/  IMAD.U32 R54, R78, 0x10000, RZ ;  /* 0x000100004e367824 */ /* 0x000fe200078e00ff */
[----:B------:R-:W-:Y:S01]  /*0d60*/  PRMT R55, R49, 0x7632, R55 ;  /* 0x0000763231377816 */ /* 0x000fe20000000037 */
[----:B------:R-:W-:Y:S01]  /*0d70*/  FMUL.FTZ R53, R53, R100 ;  /* 0x0000006435357220 */ /* 0x000fe20000410000 */
[----:B------:R-:W-:-:S02]  /*0d80*/  PRMT R52, R48, 0x7632, R52 ;  /* 0x0000763230347816 */ /* 0x000fc40000000034 */
[----:B------:R-:W-:Y:S02]  /*0d90*/  SHF.L.U32 R128, R57, 0x10, RZ ;  /* 0x0000001039807819 */ /* 0x000fe400000006ff */
[----:B------:R-:W-:Y:S02]  /*0da0*/  SHF.L.U32 R60, R77, 0x10, RZ ;  /* 0x000000104d3c7819 */ /* 0x000fe400000006ff */
[----:B------:R-:W-:Y:S01]  /*0db0*/  SHF.L.U32 R102, R76, 0x10, RZ ;  /* 0x000000104c667819 */ /* 0x000fe200000006ff */
[----:B------:R-:W-:Y:S01]  /*0dc0*/  FFMA.FTZ R105, R63, R104, R128 ;  /* 0x000000683f697223 */ /* 0x000fe20000010080 */
[----:B------:R-:W-:Y:S01]  /*0dd0*/  SHF.L.U32 R58, R56, 0x10, RZ ;  /* 0x00000010383a7819 */ /* 0x000fe200000006ff */
[----:B------:R-:W-:Y:S01]  /*0de0*/  IMAD.U32 R56, R55, 0x10000, RZ ;  /* 0x0001000037387824 */ /* 0x000fe200078e00ff */
[----:B------:R-:W-:Y:S02]  /*0df0*/  SHF.L.U32 R52, R52, 0x10, RZ ;  /* 0x0000001034347819 */ /* 0x000fe400000006ff */
[----:B------:R-:W-:Y:S01]  /*0e00*/  F2FP.BF16.F32.PACK_AB R55, R105, R62 ;  /* 0x0000003e6937723e */ /* 0x000fe200000010ff */
[----:B------:R-:W-:Y:S01]  /*0e10*/  FFMA.FTZ R67, R59, R102, R58 ;  /* 0x000000663b437223 */ /* 0x000fe2000001003a */
[----:B------:R-:W-:Y:S01]  /*0e20*/  FFMA.FTZ R65, R65, R60, R56 ;  /* 0x0000003c41417223 */ /* 0x000fe20000010038 */
[----:B------:R-:W-:-:S03]  /*0e30*/  FFMA.FTZ R63, R53, R54, R52 ;  /* 0x00000036353f7223 */ /* 0x000fc60000010034 */
[----:B------:R-:W-:Y:S02]  /*0e40*/  F2FP.BF16.F32.PACK_AB R54, R67, R64 ;  /* 0x000000404336723e */ /* 0x000fe400000010ff */
[----:B------:R-:W-:Y:S02]  /*0e50*/  F2FP.BF16.F32.PACK_AB R53, R65, R66 ;  /* 0x000000424135723e */ /* 0x000fe400000010ff */
[----:B------:R-:W-:Y:S01]  /*0e60*/  F2FP.BF16.F32.PACK_AB R52, R63, R98 ;  /* 0x000000623f34723e */ /* 0x000fe200000010ff */
[----:B------:R-:W-:Y:S06]  /*0e70*/  BRA `(.L_x_133) ;  /* 0x0000000000a07947 */ /* 0x000fec0003800000 */
.L_x_132:
[C---:B-----5:R-:W-:Y:S02]  /*0e80*/  PRMT R58, R53.reuse, 0x7632, R58 ;  /* 0x00007632353a7816 */ /* 0x060fe4000000003a */
[----:B------:R-:W-:Y:S02]  /*0e90*/  SHF.L.U32 R53, R53, 0x10, RZ ;  /* 0x0000001035357819 */ /* 0x000fe400000006ff */
[C---:B------:R-:W-:Y:S01]  /*0ea0*/  PRMT R63, R55.reuse, 0x7632, R63 ;  /* 0x00007632373f7816 */ /* 0x040fe2000000003f */
[----:B------:R-:W-:Y:S01]  /*0eb0*/  IMAD.U32 R55, R55, 0x10000, RZ ;  /* 0x0001000037377824 */ /* 0x000fe200078e00ff */
[----:B------:R-:W-:Y:S01]  /*0ec0*/  SHF.L.U32 R66, R7, 0x10, RZ ;  /* 0x0000001007427819 */ /* 0x000fe200000006ff */
[-C--:B------:R-:W-:Y:S01]  /*0ed0*/  FMUL.FTZ R53, R53, R100.reuse ;  /* 0x0000006435357220 */ /* 0x080fe20000410000 */
[----:B------:R-:W-:Y:S01]  /*0ee0*/  SHF.L.U32 R62, R9, 0x10, RZ ;  /* 0x00000010093e7819 */ /* 0x000fe200000006ff */
[----:B------:R-:W-:Y:S01]  /*0ef0*/  FMUL.FTZ R55, R55, R100 ;  /* 0x0000006437377220 */ /* 0x000fe20000410000 */
[----:B------:R-:W-:Y:S01]  /*0f00*/  PRMT R56, R52, 0x7632, R56 ;  /* 0x0000763234387816 */ /* 0x000fe20000000038 */
[----:B------:R-:W-:Y:S01]  /*0f10*/  FMUL.FTZ R66, R53, R66 ;  /* 0x0000004235427220 */ /* 0x000fe20000410000 */
[----:B------:R-:W-:Y:S01]  /*0f20*/  PRMT R59, R54, 0x7632, R59 ;  /* 0x00007632363b7816 */ /* 0x000fe2000000003b */
[----:B------:R-:W-:Y:S01]  /*0f30*/  FMUL.FTZ R62, R55, R62 ;  /* 0x0000003e373e7220 */ /* 0x000fe20000410000 */
[----:B------:R-:W-:Y:S01]  /*0f40*/  SHF.L.U32 R63, R63, 0x10, RZ ;  /* 0x000000103f3f7819 */ /* 0x000fe200000006ff */
[----:B------:R-:W-:Y:S01]  /*0f50*/  IMAD.U32 R55, R58, 0x10000, RZ ;  /* 0x000100003a377824 */ /* 0x000fe200078e00ff */
        /* <DEDUP_REMOVED lines=14> */
[----:B------:R-:W-:Y:S01]  /*1040*/  SHF.L.U32 R54, R77, 0x10, RZ ;  /* 0x000000104d367819 */ /* 0x000fe200000006ff */
[----:B------:R-:W-:Y:S01]  /*1050*/  FMUL.FTZ R105, R63, R56 ;  /* 0x000000383f697220 */ /* 0x000fe20000410000 */
[----:B------:R-:W-:Y:S01]  /*1060*/  SHF.L.U32 R60, R76, 0x10, RZ ;  /* 0x000000104c3c7819 */ /* 0x000fe200000006ff */
[----:B------:R-:W-:Y:S01]  /*1070*/  FMUL.FTZ R98, R57, R98 ;  /* 0x0000006239627220 */ /* 0x000fe20000410000 */
[----:B------:R-:W-:Y:S01]  /*1080*/  FMUL.FTZ R64, R61, R64 ;  /* 0x000000403d407220 */ /* 0x000fe20000410000 */
[----:B------:R-:W-:Y:S01]  /*1090*/  FMUL.FTZ R65, R55, R54 ;  /* 0x0000003637417220 */ /* 0x000fe20000410000 */
[----:B------:R-:W-:Y:S01]  /*10a0*/  FMUL.FTZ R63, R53, R52 ;  /* 0x00000034353f7220 */ /* 0x000fe20000410000 */
[----:B------:R-:W-:Y:S01]  /*10b0*/  FMUL.FTZ R67, R59, R60 ;  /* 0x0000003c3b437220 */ /* 0x000fe20000410000 */
[----:B------:R-:W-:-:S02]  /*10c0*/  F2FP.BF16.F32.PACK_AB R55, R105, R62 ;  /* 0x0000003e6937723e */ /* 0x000fc400000010ff */
[----:B------:R-:W-:Y:S02]  /*10d0*/  F2FP.BF16.F32.PACK_AB R53, R65, R66 ;  /* 0x000000424135723e */ /* 0x000fe400000010ff */
[----:B------:R-:W-:Y:S02]  /*10e0*/  F2FP.BF16.F32.PACK_AB R54, R67, R64 ;  /* 0x000000404336723e */ /* 0x000fe400000010ff */
[----:B------:R-:W-:-:S07]  /*10f0*/  F2FP.BF16.F32.PACK_AB R52, R63, R98 ;  /* 0x000000623f34723e */ /* 0x000fce00000010ff */
.L_x_133:
[----:B------:R-:W0:Y:S01]  /*1100*/  LDC.64 R60, c[0x0][0x3a8] ;  /* 0x0000ea00ff3c7b82 */ /* 0x000e220000000a00 */
[----:B------:R-:W-:-:S05]  /*1110*/  IADD3 R101, PT, PT, R99, 0x80, RZ ;  /* 0x0000008063657810 */ /* 0x000fca0007ffe0ff */
[----:B------:R-:W-:Y:S02]  /*1120*/  IMAD.WIDE.U32 R56, R101, 0x10, R146 ;  /* 0x0000001065387825 */ /* 0x000fe400078e0092 */
[----:B------:R-:W1:Y:S02]  /*1130*/  @P1 LDC.64 R102, c[0x0][0x3a0] ;  /* 0x0000e800ff661b82 */ /* 0x000e640000000a00 */
[----:B0-----:R-:W-:-:S05]  /*1140*/  IMAD.WIDE.U32 R128, R99, 0x10, R60 ;  /* 0x0000001063807825 */ /* 0x001fca00078e003c */
[----:B------:R0:W-:Y:S01]  /*1150*/  STG.E.128 desc[UR6][R128.64], R52 ;  /* 0x0000003480007986 */ /* 0x0001e2000c101d06 */
[----:B-1----:R-:W-:-:S03]  /*1160*/  @P1 IMAD.WIDE.U32 R102, R101, 0x10, R102 ;  /* 0x0000001065661825 */ /* 0x002fc600078e0066 */
[----:B------:R-:W5:Y:S04]  /*1170*/  LDG.E.128 R56, desc[UR6][R56.64] ;  /* 0x0000000638387981 */ /* 0x000f68000c1e1d00 */
[----:B------:R0:W5:Y:S01]  /*1180*/  @P1 LDG.E.128 R48, desc[UR6][R102.64] ;  /* 0x0000000666301981 */ /* 0x000162000c1e1d00 */
[----:B------:R-:W-:Y:S05]  /*1190*/  @!P1 BRA `(.L_x_134) ;  /* 0x0000000000d49947 */ /* 0x000fea0003800000 */
[----:B0----5:R-:W-:Y:S01]  /*11a0*/  SHF.L.U32 R53, R56, 0x10, RZ ;  /* 0x0000001038357819 */ /* 0x021fe200000006ff */
[----:B------:R-:W-:Y:S01]  /*11b0*/  IMAD.U32 R130, R15, 0x10000, RZ ;  /* 0x000100000f827824 */ /* 0x000fe200078e00ff */
[----:B------:R-:W-:Y:S01]  /*11c0*/  SHF.L.U32 R55, R58, 0x10, RZ ;  /* 0x000000103a377819 */ /* 0x000fe200000006ff */
[----:B------:R-:W-:Y:S01]  /*11d0*/  IMAD.U32 R134, R51, 0x10000, RZ ;  /* 0x0001000033867824 */ /* 0x000fe200078e00ff */
[----:B------:R-:W-:Y:S01]  /*11e0*/  PRMT R52, R56, 0x7632, R52 ;  /* 0x0000763238347816 */ /* 0x000fe20000000034 */
[-C--:B------:R-:W-:Y:S01]  /*11f0*/  FMUL.FTZ R53, R53, R100.reuse ;  /* 0x0000006435357220 */ /* 0x080fe20000410000 */
[----:B------:R-:W-:Y:S01]  /*1200*/  PRMT R129, R59, 0x7632, R129 ;  /* 0x000076323b817816 */ /* 0x000fe20000000081 */
[----:B------:R-:W-:Y:S01]  /*1210*/  FMUL.FTZ R55, R55, R100 ;  /* 0x0000006437377220 */ /* 0x000fe20000410000 */
[----:B------:R-:W-:Y:S02]  /*1220*/  SHF.L.U32 R132, R14, 0x10, RZ ;  /* 0x000000100e847819 */ /* 0x000fe400000006ff */
[----:B------:R-:W-:-:S02]  /*1230*/  SHF.L.U32 R54, R48, 0x10, RZ ;  /* 0x0000001030367819 */ /* 0x000fc400000006ff */
[C---:B------:R-:W-:Y:S01]  /*1240*/  PRMT R56, R57.reuse, 0x7632, R56 ;  /* 0x0000763239387816 */ /* 0x040fe20000000038 */
[----:B------:R-:W-:Y:S01]  /*1250*/  IMAD.U32 R57, R57, 0x10000, RZ ;  /* 0x0001000039397824 */ /* 0x000fe200078e00ff */
[----:B------:R-:W-:Y:S01]  /*1260*/  SHF.L.U32 R59, R59, 0x10, RZ ;  /* 0x000000103b3b7819 */ /* 0x000fe200000006ff */
[----:B------:R-:W-:Y:S01]  /*1270*/  FFMA.FTZ R132, R53, R132, R54 ;  /* 0x0000008435847223 */ /* 0x000fe20000010036 */
[----:B------:R-:W-:Y:S01]  /*1280*/  SHF.L.U32 R104, R16, 0x10, RZ ;  /* 0x0000001010687819 */ /* 0x000fe200000006ff */
[-C--:B------:R-:W-:Y:S01]  /*1290*/  FMUL.FTZ R57, R57, R100.reuse ;  /* 0x0000006439397220 */ /* 0x080fe20000410000 */
[----:B------:R-:W-:Y:S01]  /*12a0*/  SHF.L.U32 R102, R50, 0x10, RZ ;  /* 0x0000001032667819 */ /* 0x000fe200000006ff */
[----:B------:R-:W-:Y:S01]  /*12b0*/  FMUL.FTZ R59, R59, R100 ;  /* 0x000000643b3b7220 */ /* 0x000fe20000410000 */
[----:B------:R-:W-:Y:S02]  /*12c0*/  PRMT R103, R58, 0x7632, R103 ;  /* 0x000076323a677816 */ /* 0x000fe40000000067 */
[----:B------:R-:W-:Y:S01]  /*12d0*/  SHF.L.U32 R58, R49, 0x10, RZ ;  /* 0x00000010313a7819 */ /* 0x000fe200000006ff */
[----:B------:R-:W-:Y:S01]  /*12e0*/  FFMA.FTZ R104, R55, R104, R102 ;  /* 0x0000006837687223 */ /* 0x000fe20000010066 */
[----:B------:R-:W-:Y:S01]  /*12f0*/  SHF.L.U32 R128, R17, 0x10, RZ ;  /* 0x0000001011807819 */ /* 0x000fe200000006ff */
[----:B------:R-:W-:Y:S01]  /*1300*/  IMAD.U32 R55, R52, 0x10000, RZ ;  /* 0x0001000034377824 */ /* 0x000fe200078e00ff */
[----:B------:R-:W-:Y:S01]  /*1310*/  PRMT R53, R48, 0x7632, R53 ;  /* 0x0000763230357816 */ /* 0x000fe20000000035 */
[----:B------:R-:W-:Y:S01]  /*1320*/  FFMA.FTZ R130, R57, R130, R58 ;  /* 0x0000008239827223 */ /* 0x000fe2000001003a */
[----:B------:R-:W-:Y:S01]  /*1330*/  PRMT R57, R49, 0x7632, R57 ;  /* 0x0000763231397816 */ /* 0x000fe20000000039 */
[----:B------:R-:W-:Y:S01]  /*1340*/  FFMA.FTZ R102, R59, R128, R134 ;  /* 0x000000803b667223 */ /* 0x000fe20000010086 */
[----:B------:R-:W-:Y:S01]  /*1350*/  SHF.L.U32 R52, R53, 0x10, RZ ;  /* 0x0000001035347819 */ /* 0x000fe200000006ff */
[----:B------:R-:W-:Y:S01]  /*1360*/  FMUL.FTZ R55, R55, R100 ;  /* 0x0000006437377220 */ /* 0x000fe20000410000 */
[----:B------:R-:W-:-:S02]  /*1370*/  PRMT R59, R50, 0x7632, R59 ;  /* 0x00007632323b7816 */ /* 0x000fc4000000003b */
[----:B------:R-:W-:Y:S02]  /*1380*/  PRMT R131, R51, 0x7632, R131 ;  /* 0x0000763233837816 */ /* 0x000fe40000000083 */
[----:B------:R-:W-:Y:S01]  /*1390*/  SHF.L.U32 R53, R56, 0x10, RZ ;  /* 0x0000001038357819 */ /* 0x000fe200000006ff */
[----:B------:R-:W-:Y:S01]  /*13a0*/  IMAD.U32 R56, R57, 0x10000, RZ ;  /* 0x0001000039387824 */ /* 0x000fe200078e00ff */
[----:B------:R-:W-:Y:S02]  /*13b0*/  SHF.L.U32 R129, R129, 0x10, RZ ;  /* 0x0000001081817819 */ /* 0x000fe400000006ff */
[----:B------:R-:W-:Y:S01]  /*13c0*/  SHF.L.U32 R103, R103, 0x10, RZ ;  /* 0x0000001067677819 */ /* 0x000fe200000006ff */
[-C--:B------:R-:W-:Y:S01]  /*13d0*/  FMUL.FTZ R53, R53, R100.reuse ;  /* 0x0000006435357220 */ /* 0x080fe20000410000 */
[----:B------:R-:W-:Y:S01]  /*13e0*/  SHF.L.U32 R54, R86, 0x10, RZ ;  /* 0x0000001056367819 */ /* 0x000fe200000006ff */
[-C--:B------:R-:W-:Y:S01]  /*13f0*/  FMUL.FTZ R129, R129, R100.reuse ;  /* 0x0000006481817220 */ /* 0x080fe20000410000 */
[----:B------:R-:W-:Y:S01]  /*1400*/  SHF.L.U32 R58, R85, 0x10, RZ ;  /* 0x00000010553a7819 */ /* 0x000fe200000006ff */
[----:B------:R-:W-:Y:S01]  /*1410*/  FMUL.FTZ R103, R103, R100 ;  /* 0x0000006467677220 */ /* 0x000fe20000410000 */
[----:B------:R-:W-:-:S02]  /*1420*/  SHF.L.U32 R128, R84, 0x10, RZ ;  /* 0x0000001054807819 */ /* 0x000fc400000006ff */
[----:B------:R-:W-:Y:S01]  /*1430*/  SHF.L.U32 R136, R83, 0x10, RZ ;  /* 0x0000001053887819 */ /* 0x000fe200000006ff */
[----:B------:R-:W-:Y:S01]  /*1440*/  FFMA.FTZ R133, R53, R58, R56 ;  /* 0x0000003a35857223 */ /* 0x000fe20000010038 */
[----:B------:R-:W-:Y:S02]  /*1450*/  SHF.L.U32 R134, R59, 0x10, RZ ;  /* 0x000000103b867819 */ /* 0x000fe400000006ff */
[----:B------:R-:W-:Y:S01]  /*1460*/  SHF.L.U32 R138, R131, 0x10, RZ ;  /* 0x00000010838a7819 */ /* 0x000fe200000006ff */
[----:B------:R-:W-:Y:S01]  /*1470*/  FFMA.FTZ R131, R55, R54, R52 ;  /* 0x0000003637837223 */ /* 0x000fe20000010034 */
[----:B------:R-:W-:Y:S01]  /*1480*/  F2FP.BF16.F32.PACK_AB R53, R133, R130 ;  /* 0x000000828535723e */ /* 0x000fe200000010ff */
[----:B------:R-:W-:Y:S02]  /*1490*/  FFMA.FTZ R135, R103, R128, R134 ;  /* 0x0000008067877223 */ /* 0x000fe40000010086 */
[----:B------:R-:W-:Y:S01]  /*14a0*/  FFMA.FTZ R137, R129, R136, R138 ;  /* 0x0000008881897223 */ /* 0x000fe2000001008a */
[----:B------:R-:W-:-:S02]  /*14b0*/  F2FP.BF16.F32.PACK_AB R52, R131, R132 ;  /* 0x000000848334723e */ /* 0x000fc400000010ff */
[----:B------:R-:W-:Y:S02]  /*14c0*/  F2FP.BF16.F32.PACK_AB R54, R135, R104 ;  /* 0x000000688736723e */ /* 0x000fe400000010ff */
[----:B------:R-:W-:Y:S01]  /*14d0*/  F2FP.BF16.F32.PACK_AB R55, R137, R102 ;  /* 0x000000668937723e */ /* 0x000fe200000010ff */
[----:B------:R-:W-:Y:S06]  /*14e0*/  BRA `(.L_x_135) ;  /* 0x0000000000a07947 */ /* 0x000fec0003800000 */
.L_x_134:
[----:B0----5:R-:W-:Y:S01]  /*14f0*/  PRMT R55, R57, 0x7632, R55 ;  /* 0x0000763239377816 */ /* 0x021fe20000000037 */
        /* <DEDUP_REMOVED lines=13> */
[----:B------:R-:W-:-:S02]  /*15d0*/  PRMT R128, R59, 0x7632, R128 ;  /* 0x000076323b807816 */ /* 0x000fc40000000080 */
        /* <DEDUP_REMOVED lines=25> */
.L_x_135:
[----:B------:R-:W0:Y:S01]  /*1770*/  @P1 LDC.64 R128, c[0x0][0x3a0] ;  /* 0x0000e800ff801b82 */ /* 0x000e220000000a00 */
[----:B------:R-:W-:Y:S01]  /*1780*/  IADD3 R103, PT, PT, R99, 0x100, RZ ;  /* 0x0000010063677810 */ /* 0x000fe20007ffe0ff */
[----:B------:R-:W-:-:S04]  /*1790*/  IMAD.WIDE.U32 R138, R101, 0x10, R60 ;  /* 0x00000010658a7825 */ /* 0x000fc800078e003c */
[C---:B------:R-:W-:Y:S01]  /*17a0*/  IMAD.WIDE.U32 R56, R103.reuse, 0x10, R146 ;  /* 0x0000001067387825 */ /* 0x040fe200078e0092 */
[----:B------:R1:W-:Y:S05]  /*17b0*/  STG.E.128 desc[UR6][R138.64], R52 ;  /* 0x000000348a007986 */ /* 0x0003ea000c101d06 */
[----:B------:R-:W5:Y:S01]  /*17c0*/  LDG.E.128 R56, desc[UR6][R56.64] ;  /* 0x0000000638387981 */ /* 0x000f62000c1e1d00 */
[----:B0-----:R-:W-:-:S05]  /*17d0*/  @P1 IMAD.WIDE.U32 R128, R103, 0x10, R128 ;  /* 0x0000001067801825 */ /* 0x001fca00078e0080 */
[----:B------:R1:W5:Y:S01]  /*17e0*/  @P1 LDG.E.128 R48, desc[UR6][R128.64] ;  /* 0x0000000680301981 */ /* 0x000362000c1e1d00 */
[----:B------:R-:W-:Y:S05]  /*17f0*/  @!P1 BRA `(.L_x_136) ;  /* 0x0000000000d49947 */ /* 0x000fea0003800000 */
[C---:B-1---5:R-:W-:Y:S01]  /*1800*/  IMAD.U32 R53, R56.reuse, 0x10000, RZ ;  /* 0x0001000038357824 */ /* 0x062fe200078e00ff */
[----:B------:R-:W-:Y:S01]  /*1810*/  PRMT R52, R56, 0x7632, R52 ;  /* 0x0000763238347816 */ /* 0x000fe20000000034 */
[----:B------:R-:W-:Y:S01]  /*1820*/  IMAD.U32 R136, R48, 0x10000, RZ ;  /* 0x0001000030887824 */ /* 0x000fe200078e00ff */
[----:B------:R-:W-:Y:S01]  /*1830*/  SHF.L.U32 R55, R58, 0x10, RZ ;  /* 0x000000103a377819 */ /* 0x000fe200000006ff */
[-C--:B------:R-:W-:Y:S01]  /*1840*/  FMUL.FTZ R53, R53, R100.reuse ;  /* 0x0000006435357220 */ /* 0x080fe20000410000 */
[----:B------:R-:W-:Y:S01]  /*1850*/  PRMT R56, R57, 0x7632, R56 ;  /* 0x0000763239387816 */ /* 0x000fe20000000038 */
[----:B------:R-:W-:Y:S01]  /*1860*/  IMAD.U32 R134, R25, 0x10000, RZ ;  /* 0x0001000019867824 */ /* 0x000fe200078e00ff */
[----:B------:R-:W-:Y:S01]  /*1870*/  SHF.L.U32 R54, R22, 0x10, RZ ;  /* 0x0000001016367819 */ /* 0x000fe200000006ff */
[----:B------:R-:W-:Y:S01]  /*1880*/  FMUL.FTZ R55, R55, R100 ;  /* 0x0000006437377220 */ /* 0x000fe20000410000 */
[----:B------:R-:W-:Y:S02]  /*1890*/  SHF.L.U32 R57, R57, 0x10, RZ ;  /* 0x0000001039397819 */ /* 0x000fe400000006ff */
[----:B------:R-:W-:Y:S01]  /*18a0*/  PRMT R129, R59, 0x7632, R129 ;  /* 0x000076323b817816 */ /* 0x000fe20000000081 */
[----:B------:R-:W-:Y:S01]  /*18b0*/  FFMA.FTZ R145, R53, R54, R136 ;  /* 0x0000003635917223 */ /* 0x000fe20000010088 */
[----:B------:R-:W-:Y:S01]  /*18c0*/  PRMT R128, R58, 0x7632, R128 ;  /* 0x000076323a807816 */ /* 0x000fe20000000080 */
[----:B------:R-:W-:Y:S01]  /*18d0*/  FMUL.FTZ R57, R57, R100 ;  /* 0x0000006439397220 */ /* 0x000fe20000410000 */
[----:B------:R-:W-:-:S02]  /*18e0*/  SHF.L.U32 R59, R59, 0x10, RZ ;  /* 0x000000103b3b7819 */ /* 0x000fc400000006ff */
[----:B------:R-:W-:Y:S02]  /*18f0*/  SHF.L.U32 R58, R24, 0x10, RZ ;  /* 0x00000010183a7819 */ /* 0x000fe400000006ff */
[----:B------:R-:W-:Y:S01]  /*1900*/  SHF.L.U32 R142, R50, 0x10, RZ ;  /* 0x00000010328e7819 */ /* 0x000fe200000006ff */
[----:B------:R-:W-:Y:S01]  /*1910*/  FMUL.FTZ R59, R59, R100 ;  /* 0x000000643b3b7220 */ /* 0x000fe20000410000 */
[----:B------:R-:W-:Y:S02]  /*1920*/  SHF.L.U32 R138, R23, 0x10, RZ ;  /* 0x00000010178a7819 */ /* 0x000fe400000006ff */
[----:B------:R-:W-:Y:S01]  /*1930*/  SHF.L.U32 R140, R49, 0x10, RZ ;  /* 0x00000010318c7819 */ /* 0x000fe200000006ff */
[----:B------:R-:W-:Y:S01]  /*1940*/  FFMA.FTZ R141, R55, R58, R142 ;  /* 0x0000003a378d7223 */ /* 0x000fe2000001008e */
[----:B------:R-:W-:Y:S01]  /*1950*/  SHF.L.U32 R144, R51, 0x10, RZ ;  /* 0x0000001033907819 */ /* 0x000fe200000006ff */
[----:B------:R-:W-:Y:S01]  /*1960*/  IMAD.U32 R142, R91, 0x10000, RZ ;  /* 0x000100005b8e7824 */ /* 0x000fe200078e00ff */
[----:B------:R-:W-:Y:S01]  /*1970*/  PRMT R53, R48, 0x7632, R53 ;  /* 0x0000763230357816 */ /* 0x000fe20000000035 */
[----:B------:R-:W-:Y:S01]  /*1980*/  FFMA.FTZ R138, R57, R138, R140 ;  /* 0x0000008a398a7223 */ /* 0x000fe2000001008c */
[----:B------:R-:W-:Y:S01]  /*1990*/  SHF.L.U32 R55, R52, 0x10, RZ ;  /* 0x0000001034377819 */ /* 0x000fe200000006ff */
[----:B------:R-:W-:Y:S01]  /*19a0*/  FFMA.FTZ R134, R59, R134, R144 ;  /* 0x000000863b867223 */ /* 0x000fe20000010090 */
[----:B------:R-:W-:Y:S01]  /*19b0*/  SHF.L.U32 R52, R53, 0x10, RZ ;  /* 0x0000001035347819 */ /* 0x000fe200000006ff */
[----:B------:R-:W-:Y:S01]  /*19c0*/  IMAD.U32 R59, R128, 0x10000, RZ ;  /* 0x00010000803b7824 */ /* 0x000fe200078e00ff */
[----:B------:R-:W-:Y:S01]  /*19d0*/  PRMT R54, R49, 0x7632, R54 ;  /* 0x0000763231367816 */ /* 0x000fe20000000036 */
[-C--:B------:R-:W-:Y:S01]  /*19e0*/  FMUL.FTZ R55, R55, R100.reuse ;  /* 0x0000006437377220 */ /* 0x080fe20000410000 */
[----:B------:R-:W-:Y:S01]  /*19f0*/  PRMT R57, R50, 0x7632, R57 ;  /* 0x0000763232397816 */ /* 0x000fe20000000039 */
[----:B------:R-:W-:Y:S01]  /*1a00*/  FMUL.FTZ R59, R59, R100 ;  /* 0x000000643b3b7220 */ /* 0x000fe20000410000 */
[----:B------:R-:W-:-:S02]  /*1a10*/  PRMT R139, R51, 0x7632, R139 ;  /* 0x00007632338b7816 */ /* 0x000fc4000000008b */
[----:B------:R-:W-:Y:S02]  /*1a20*/  SHF.L.U32 R53, R56, 0x10, RZ ;  /* 0x0000001038357819 */ /* 0x000fe400000006ff */
[----:B------:R-:W-:Y:S02]  /*1a30*/  SHF.L.U32 R129, R129, 0x10, RZ ;  /* 0x0000001081817819 */ /* 0x000fe400000006ff */
[----:B------:R-:W-:Y:S01]  /*1a40*/  SHF.L.U32 R140, R94, 0x10, RZ ;  /* 0x000000105e8c7819 */ /* 0x000fe200000006ff */
[-C--:B------:R-:W-:Y:S01]  /*1a50*/  FMUL.FTZ R53, R53, R100.reuse ;  /* 0x0000006435357220 */ /* 0x080fe20000410000 */
[----:B------:R-:W-:Y:S01]  /*1a60*/  SHF.L.U32 R58, R93, 0x10, RZ ;  /* 0x000000105d3a7819 */ /* 0x000fe200000006ff */
[----:B------:R-:W-:Y:S01]  /*1a70*/  FMUL.FTZ R129, R129, R100 ;  /* 0x0000006481817220 */ /* 0x000fe20000410000 */
[----:B------:R-:W-:Y:S01]  /*1a80*/  SHF.L.U32 R136, R92, 0x10, RZ ;  /* 0x000000105c887819 */ /* 0x000fe200000006ff */
[----:B------:R-:W-:Y:S01]  /*1a90*/  FFMA.FTZ R140, R55, R140, R52 ;  /* 0x0000008c378c7223 */ /* 0x000fe20000010034 */
[----:B------:R-:W-:-:S02]  /*1aa0*/  SHF.L.U32 R54, R54, 0x10, RZ ;  /* 0x0000001036367819 */ /* 0x000fc400000006ff */
[----:B------:R-:W-:Y:S02]  /*1ab0*/  SHF.L.U32 R56, R57, 0x10, RZ ;  /* 0x0000001039387819 */ /* 0x000fe400000006ff */
[----:B------:R-:W-:Y:S01]  /*1ac0*/  SHF.L.U32 R128, R139, 0x10, RZ ;  /* 0x000000108b807819 */ /* 0x000fe200000006ff */
[----:B------:R-:W-:Y:S01]  /*1ad0*/  FFMA.FTZ R139, R53, R58, R54 ;  /* 0x0000003a358b7223 */ /* 0x000fe20000010036 */
[----:B------:R-:W-:Y:S01]  /*1ae0*/  F2FP.BF16.F32.PACK_AB R52, R140, R145 ;  /* 0x000000918c34723e */ /* 0x000fe200000010ff */
[----:B------:R-:W-:Y:S02]  /*1af0*/  FFMA.FTZ R136, R59, R136, R56 ;  /* 0x000000883b887223 */ /* 0x000fe40000010038 */
[----:B------:R-:W-:Y:S01]  /*1b00*/  FFMA.FTZ R143, R129, R142, R128 ;  /* 0x0000008e818f7223 */ /* 0x000fe20000010080 */
[----:B------:R-:W-:Y:S02]  /*1b10*/  F2FP.BF16.F32.PACK_AB R53, R139, R138 ;  /* 0x0000008a8b35723e */ /* 0x000fe400000010ff */
[----:B------:R-:W-:-:S02]  /*1b20*/  F2FP.BF16.F32.PACK_AB R54, R136, R141 ;  /* 0x0000008d8836723e */ /* 0x000fc400000010ff */
[----:B------:R-:W-:Y:S01]  /*1b30*/  F2FP.BF16.F32.PACK_AB R55, R143, R134 ;  /* 0x000000868f37723e */ /* 0x000fe200000010ff */
[----:B------:R-:W-:Y:S06]  /*1b40*/  BRA `(.L_x_137) ;  /* 0x0000000000a07947 */ /* 0x000fec0003800000 */
.L_x_136:
[----:B-1---5:R-:W-:Y:S01]  /*1b50*/  PRMT R55, R57, 0x7632, R55 ;  /* 0x0000763239377816 */ /* 0x022fe20000000037 */
[----:B------:R-:W-:Y:S01]  /*1b60*/  IMAD.U32 R129, R58, 0x10000, RZ ;  /* 0x000100003a817824 */ /* 0x000fe200078e00ff */
[----:B------:R-:W-:Y:S01]  /*1b70*/  PRMT R128, R59, 0x7632, R128 ;  /* 0x000076323b807816 */ /* 0x000fe20000000080 */
[----:B------:R-:W-:Y:S01]  /*1b80*/  IMAD.U32 R140, R94, 0x10000, RZ ;  /* 0x000100005e8c7824 */ /* 0x000fe200078e00ff */
[----:B------:R-:W-:Y:S01]  /*1b90*/  SHF.L.U32 R57, R57, 0x10, RZ ;  /* 0x0000001039397819 */ /* 0x000fe200000006ff */
[-C--:B------:R-:W-:Y:S01]  /*1ba0*/  FMUL.FTZ R129, R129, R100.reuse ;  /* 0x0000006481817220 */ /* 0x080fe20000410000 */
[----:B------:R-:W-:Y:S02]  /*1bb0*/  SHF.L.U32 R59, R59, 0x10, RZ ;  /* 0x000000103b3b7819 */ /* 0x000fe400000006ff */
[C---:B------:R-:W-:Y:S01]  /*1bc0*/  SHF.L.U32 R53, R56.reuse, 0x10, RZ ;  /* 0x0000001038357819 */ /* 0x040fe200000006ff */
[-C--:B------:R-:W-:Y:S01]  /*1bd0*/  FMUL.FTZ R57, R57, R100.reuse ;  /* 0x0000006439397220 */ /* 0x080fe20000410000 */
[----:B------:R-:W-:Y:S01]  /*1be0*/  SHF.L.U32 R138, R23, 0x10, RZ ;  /* 0x00000010178a7819 */ /* 0x000fe200000006ff */
[-C--:B------:R-:W-:Y:S01]  /*1bf0*/  FMUL.FTZ R59, R59, R100.reuse ;  /* 0x000000643b3b7220 */ /* 0x080fe20000410000 */
[----:B------:R-:W-:Y:S01]  /*1c00*/  SHF.L.U32 R134, R25, 0x10, RZ ;  /* 0x0000001019867819 */ /* 0x000fe200000006ff */
[----:B------:R-:W-:Y:S01]  /*1c10*/  FMUL.FTZ R53, R53, R100 ;  /* 0x0000006435357220 */ /* 0x000fe20000410000 */
[----:B------:R-:W-:Y:S01]  /*1c20*/  PRMT R52, R56, 0x7632, R52 ;  /* 0x0000763238347816 */ /* 0x000fe20000000034 */
[----:B------:R-:W-:Y:S01]  /*1c30*/  FMUL.FTZ R138, R57, R138 ;  /* 0x0000008a398a7220 */ /* 0x000fe20000410000 */
[----:B------:R-:W-:Y:S01]  /*1c40*/  SHF.L.U32 R54, R22, 0x10, RZ ;  /* 0x0000001016367819 */ /* 0x000fe200000006ff */
[----:B------:R-:W-:Y:S01]  /*1c50*/  FMUL.FTZ R134, R59, R134 ;  /* 0x000000863b867220 */ /* 0x000fe20000410000 */
[----:B------:R-:W-:-:S02]  /*1c60*/  PRMT R56, R58, 0x7632, R56 ;  /* 0x000076323a387816 */ /* 0x000fc40000000038 */
[----:B------:R-:W-:Y:S01]  /*1c70*/  SHF.L.U32 R59, R128, 0x10, RZ ;  /* 0x00000010803b7819 */ /* 0x000fe200000006ff */
[----:B------:R-:W-:Y:S01]  /*1c80*/  FMUL.FTZ R145, R53, R54 ;  /* 0x0000003635917220 */ /* 0x000fe20000410000 */
        /* <DEDUP_REMOVED lines=20> */
.L_x_137:
[----:B------:R-:W0:Y:S01]  /*1dd0*/  @P1 LDC.64 R56, c[0x0][0x3a0] ;  /* 0x0000e800ff381b82 */ /* 0x000e220000000a00 */
[----:B------:R-:W-:Y:S01]  /*1de0*/  IADD3 R129, PT, PT, R99, 0x180, RZ ;  /* 0x0000018063817810 */ /* 0x000fe20007ffe0ff */
[----:B------:R-:W-:-:S05]  /*1df0*/  IMAD.WIDE.U32 R148, R103, 0x10, R60 ;  /* 0x0000001067947825 */ /* 0x000fca00078e003c */
[----:B------:R1:W-:Y:S01]  /*1e00*/  STG.E.128 desc[UR6][R148.64], R52 ;  /* 0x0000003494007986 */ /* 0x0003e2000c101d06 */
[----:B0-----:R-:W-:-:S04]  /*1e10*/  @P1 IMAD.WIDE.U32 R150, R129, 0x10, R56 ;  /* 0x0000001081961825 */ /* 0x001fc800078e0038 */
[----:B------:R-:W-:Y:S01]  /*1e20*/  IMAD.WIDE.U32 R56, R129, 0x10, R146 ;  /* 0x0000001081387825 */ /* 0x000fe200078e0092 */
[----:B------:R1:W5:Y:S05]  /*1e30*/  @P1 LDG.E.128 R48, desc[UR6][R150.64] ;  /* 0x0000000696301981 */ /* 0x00036a000c1e1d00 */
[----:B------:R-:W5:Y:S01]  /*1e40*/  LDG.E.128 R56, desc[UR6][R56.64] ;  /* 0x0000000638387981 */ /* 0x000f62000c1e1d00 */
[----:B------:R-:W-:Y:S05]  /*1e50*/  @!P1 BRA `(.L_x_138) ;  /* 0x0000000000d49947 */ /* 0x000fea0003800000 */
[C---:B-1---5:R-:W-:Y:S01]  /*1e60*/  PRMT R55, R57.reuse, 0x7632, R55 ;  /* 0x0000763239377816 */ /* 0x062fe20000000037 */
[----:B------:R-:W-:Y:S01]  /*1e70*/  IMAD.U32 R54, R30, 0x10000, RZ ;  /* 0x000100001e367824 */ /* 0x000fe200078e00ff */
[C---:B------:R-:W-:Y:S02]  /*1e80*/  SHF.L.U32 R53, R56.reuse, 0x10, RZ ;  /* 0x0000001038357819 */ /* 0x040fe400000006ff */
[----:B------:R-:W-:Y:S02]  /*1e90*/  SHF.L.U32 R57, R57, 0x10, RZ ;  /* 0x0000001039397819 */ /* 0x000fe400000006ff */
[----:B------:R-:W-:Y:S01]  /*1ea0*/  PRMT R52, R56, 0x7632, R52 ;  /* 0x0000763238347816 */ /* 0x000fe20000000034 */
[-C--:B------:R-:W-:Y:S01]  /*1eb0*/  FMUL.FTZ R53, R53, R100.reuse ;  /* 0x0000006435357220 */ /* 0x080fe20000410000 */
[----:B------:R-:W-:Y:S01]  /*1ec0*/  SHF.L.U32 R147, R58, 0x10, RZ ;  /* 0x000000103a937819 */ /* 0x000fe200000006ff */
[----:B------:R-:W-:Y:S01]  /*1ed0*/  FMUL.FTZ R57, R57, R100 ;  /* 0x0000006439397220 */ /* 0x000fe20000410000 */
[----:B------:R-:W-:-:S02]  /*1ee0*/  SHF.L.U32 R144, R48, 0x10, RZ ;  /* 0x0000001030907819 */ /* 0x000fc400000006ff */
[----:B------:R-:W-:Y:S01]  /*1ef0*/  SHF.L.U32 R56, R31, 0x10, RZ ;  /* 0x000000101f387819 */ /* 0x000fe200000006ff */
[----:B------:R-:W-:Y:S01]  /*1f00*/  FMUL.FTZ R149, R147, R100 ;  /* 0x0000006493957220 */ /* 0x000fe20000410000 */
[----:B------:R-:W-:Y:S01]  /*1f10*/  SHF.L.U32 R146, R49, 0x10, RZ ;  /* 0x0000001031927819 */ /* 0x000fe200000006ff */
[----:B------:R-:W-:Y:S01]  /*1f20*/  FFMA.FTZ R151, R53, R54, R144 ;  /* 0x0000003635977223 */ /* 0x000fe20000010090 */
[C---:B------:R-:W-:Y:S01]  /*1f30*/  PRMT R142, R59.reuse, 0x7632, R142 ;  /* 0x000076323b8e7816 */ /* 0x040fe2000000008e */
[----:B------:R-:W-:Y:S01]  /*1f40*/  IMAD.U32 R59, R59, 0x10000, RZ ;  /* 0x000100003b3b7824 */ /* 0x000fe200078e00ff */
[----:B------:R-:W-:Y:S01]  /*1f50*/  PRMT R128, R58, 0x7632, R128 ;  /* 0x000076323a807816 */ /* 0x000fe20000000080 */
[----:B------:R-:W-:Y:S01]  /*1f60*/  FFMA.FTZ R147, R57, R56, R146 ;  /* 0x0000003839937223 */ /* 0x000fe20000010092 */
[----:B------:R-:W-:Y:S01]  /*1f70*/  SHF.L.U32 R58, R68, 0x10, RZ ;  /* 0x00000010443a7819 */ /* 0x000fe200000006ff */
[----:B------:R-:W-:Y:S01]  /*1f80*/  FMUL.FTZ R59, R59, R100 ;  /* 0x000000643b3b7220 */ /* 0x000fe20000410000 */
[----:B------:R-:W-:Y:S01]  /*1f90*/  SHF.L.U32 R148, R50, 0x10, RZ ;  /* 0x0000001032947819 */ /* 0x000fe200000006ff */
[----:B------:R-:W-:Y:S01]  /*1fa0*/  IMAD.U32 R153, R142, 0x10000, RZ ;  /* 0x000100008e997824 */ /* 0x000fe200078e00ff */
[----:B------:R-:W-:-:S02]  /*1fb0*/  SHF.L.U32 R54, R69, 0x10, RZ ;  /* 0x0000001045367819 */ /* 0x000fc400000006ff */
[----:B------:R-:W-:Y:S01]  /*1fc0*/  SHF.L.U32 R56, R51, 0x10, RZ ;  /* 0x0000001033387819 */ /* 0x000fe200000006ff */
[----:B------:R-:W-:Y:S01]  /*1fd0*/  FFMA.FTZ R149, R149, R58, R148 ;  /* 0x0000003a95957223 */ /* 0x000fe20000010094 */
[----:B------:R-:W-:Y:S01]  /*1fe0*/  SHF.L.U32 R53, R52, 0x10, RZ ;  /* 0x0000001034357819 */ /* 0x000fe200000006ff */
[----:B------:R-:W-:Y:S01]  /*1ff0*/  FMUL.FTZ R153, R153, R100 ;  /* 0x0000006499997220 */ /* 0x000fe20000410000 */
[----:B------:R-:W-:Y:S01]  /*2000*/  SHF.L.U32 R55, R55, 0x10, RZ ;  /* 0x0000001037377819 */ /* 0x000fe200000006ff */
[----:B------:R-:W-:Y:S01]  /*2010*/  FFMA.FTZ R59, R59, R54, R56 ;  /* 0x000000363b3b7223 */ /* 0x000fe20000010038 */
[----:B------:R-:W-:Y:S01]  /*2020*/  SHF.L.U32 R57, R128, 0x10, RZ ;  /* 0x0000001080397819 */ /* 0x000fe200000006ff */
[-C--:B------:R-:W-:Y:S01]  /*2030*/  FMUL.FTZ R53, R53, R100.reuse ;  /* 0x0000006435357220 */ /* 0x080fe20000410000 */
[----:B------:R-:W-:Y:S01]  /*2040*/  PRMT R52, R48, 0x7632, R52 ;  /* 0x0000763230347816 */ /* 0x000fe20000000034 */
[-C--:B------:R-:W-:Y:S01]  /*2050*/  FMUL.FTZ R55, R55, R100.reuse ;  /* 0x0000006437377220 */ /* 0x080fe20000410000 */
[----:B------:R-:W-:Y:S01]  /*2060*/  PRMT R54, R49, 0x7632, R54 ;  /* 0x0000763231367816 */ /* 0x000fe20000000036 */
[----:B------:R-:W-:Y:S01]  /*2070*/  FMUL.FTZ R57, R57, R100 ;  /* 0x0000006439397220 */ /* 0x000fe20000410000 */
[----:B------:R-:W-:-:S02]  /*2080*/  PRMT R58, R51, 0x7632, R58 ;  /* 0x00007632333a7816 */ /* 0x000fc4000000003a */
[----:B------:R-:W-:Y:S02]  /*2090*/  PRMT R56, R50, 0x7632, R56 ;  /* 0x0000763232387816 */ /* 0x000fe40000000038 */
[----:B------:R-:W-:Y:S02]  /*20a0*/  SHF.L.U32 R144, R110, 0x10, RZ ;  /* 0x000000106e907819 */ /* 0x000fe400000006ff */
[----:B------:R-:W-:Y:S01]  /*20b0*/  SHF.L.U32 R100, R109, 0x10, RZ ;  /* 0x000000106d647819 */ /* 0x000fe200000006ff */
[----:B------:R-:W-:Y:S01]  /*20c0*/  IMAD.U32 R56, R56, 0x10000, RZ ;  /* 0x0001000038387824 */ /* 0x000fe200078e00ff */
[----:B------:R-:W-:Y:S02]  /*20d0*/  SHF.L.U32 R142, R108, 0x10, RZ ;  /* 0x000000106c8e7819 */ /* 0x000fe400000006ff */
[----:B------:R-:W-:Y:S02]  /*20e0*/  SHF.L.U32 R128, R107, 0x10, RZ ;  /* 0x000000106b807819 */ /* 0x000fe400000006ff */
[----:B------:R-:W-:Y:S01]  /*20f0*/  SHF.L.U32 R58, R58, 0x10, RZ ;  /* 0x000000103a3a7819 */ /* 0x000fe200000006ff */
[----:B------:R-:W-:Y:S01]  /*2100*/  FFMA.FTZ R142, R57, R142, R56 ;  /* 0x0000008e398e7223 */ /* 0x000fe20000010038 */
[----:B------:R-:W-:-:S02]  /*2110*/  SHF.L.U32 R54, R54, 0x10, RZ ;  /* 0x0000001036367819 */ /* 0x000fc400000006ff */
[----:B------:R-:W-:Y:S01]  /*2120*/  SHF.L.U32 R52, R52, 0x10, RZ ;  /* 0x0000001034347819 */ /* 0x000fe200000006ff */
[----:B------:R-:W-:Y:S02]  /*2130*/  FFMA.FTZ R58, R153, R128, R58 ;  /* 0x00000080993a7223 */ /* 0x000fe4000001003a */
[----:B------:R-:W-:Y:S01]  /*2140*/  FFMA.FTZ R100, R55, R100, R54 ;  /* 0x0000006437647223 */ /* 0x000fe20000010036 */
[----:B------:R-:W-:Y:S01]  /*2150*/  F2FP.BF16.F32.PACK_AB R54, R142, R149 ;  /* 0x000000958e36723e */ /* 0x000fe200000010ff */
[----:B------:R-:W-:Y:S01]  /*2160*/  FFMA.FTZ R144, R53, R144, R52 ;  /* 0x0000009035907223 */ /* 0x000fe20000010034 */
[----:B------:R-:W-:Y:S02]  /*2170*/  F2FP.BF16.F32.PACK_AB R55, R58, R59 ;  /* 0x0000003b3a37723e */ /* 0x000fe400000010ff */
[----:B------:R-:W-:Y:S02]  /*2180*/  F2FP.BF16.F32.PACK_AB R53, R100, R147 ;  /* 0x000000936435723e */ /* 0x000fe400000010ff */
[----:B------:R-:W-:Y:S01]  /*2190*/  F2FP.BF16.F32.PACK_AB R52, R144, R151 ;  /* 0x000000979034723e */ /* 0x000fe200000010ff */
[----:B------:R-:W-:Y:S06]  /*21a0*/  BRA `(.L_x_139) ;  /* 0x0000000000a07947 */ /* 0x000fec0003800000 */
.L_x_138:
[----:B-1---5:R-:W-:Y:S01]  /*21b0*/  SHF.L.U32 R53, R56, 0x10, RZ ;  /* 0x0000001038357819 */ /* 0x022fe200000006ff */
[----:B------:R-:W-:Y:S01]  /*21c0*/  IMAD.U32 R54, R30, 0x10000, RZ ;  /* 0x000100001e367824 */ /* 0x000fe200078e00ff */
[C---:B------:R-:W-:Y:S01]  /*21d0*/  PRMT R55, R57.reuse, 0x7632, R55 ;  /* 0x0000763239377816 */ /* 0x040fe20000000037 */
[----:B------:R-:W-:Y:S01]  /*21e0*/  IMAD.U32 R144, R110, 0x10000, RZ ;  /* 0x000100006e907824 */ /* 0x000fe200078e00ff */
[----:B------:R-:W-:Y:S01]  /*21f0*/  SHF.L.U32 R57, R57, 0x10, RZ ;  /* 0x0000001039397819 */ /* 0x000fe200000006ff */
[-C--:B------:R-:W-:Y:S01]  /*2200*/  FMUL.FTZ R53, R53, R100.reuse ;  /* 0x0000006435357220 */ /* 0x080fe20000410000 */
[----:B------:R-:W-:Y:S02]  /*2210*/  PRMT R52, R56, 0x7632, R52 ;  /* 0x0000763238347816 */ /* 0x000fe40000000034 */
[C---:B------:R-:W-:Y:S01]  /*2220*/  SHF.L.U32 R147, R58.reuse, 0x10, RZ ;  /* 0x000000103a937819 */ /* 0x040fe200000006ff */
[----:B------:R-:W-:Y:S01]  /*2230*/  FMUL.FTZ R57, R57, R100 ;  /* 0x0000006439397220 */ /* 0x000fe20000410000 */
        /* <DEDUP_REMOVED lines=8> */
[----:B------:R-:W-:-:S02]  /*22c0*/  SHF.L.U32 R59, R59, 0x10, RZ ;  /* 0x000000103b3b7819 */ /* 0x000fc400000006ff */
[----:B------:R-:W-:Y:S01]  /*22d0*/  SHF.L.U32 R53, R52, 0x10, RZ ;  /* 0x0000001034357819 */ /* 0x000fe200000006ff */
[----:B------:R-:W-:Y:S01]  /*22e0*/  FMUL.FTZ R149, R149, R58 ;  /* 0x0000003a95957220 */ /* 0x000fe20000410000 */
[----:B------:R-:W-:Y:S01]  /*22f0*/  SHF.L.U32 R55, R55, 0x10, RZ ;  /* 0x0000001037377819 */ /* 0x000fe200000006ff */
[-C--:B------:R-:W-:Y:S01]  /*2300*/  FMUL.FTZ R59, R59, R100.reuse ;  /* 0x000000643b3b7220 */ /* 0x080fe20000410000 */
[----:B------:R-:W-:Y:S01]  /*2310*/  SHF.L.U32 R153, R142, 0x10, RZ ;  /* 0x000000108e997819 */ /* 0x000fe200000006ff */
[-C--:B------:R-:W-:Y:S01]  /*2320*/  FMUL.FTZ R53, R53, R100.reuse ;  /* 0x0000006435357220 */ /* 0x080fe20000410000 */
[-C--:B------:R-:W-:Y:S01]  /*2330*/  FMUL.FTZ R57, R57, R100.reuse ;  /* 0x0000006439397220 */ /* 0x080fe20000410000 */
[-C--:B------:R-:W-:Y:S01]  /*2340*/  FMUL.FTZ R55, R55, R100.reuse ;  /* 0x0000006437377220 */ /* 0x080fe20000410000 */
        /* <DEDUP_REMOVED lines=14> */
.L_x_139:
[----:B------:R-:W-:Y:S01]  /*2430*/  FADD.FTZ R56, RZ, R98 ;  /* 0x00000062ff387221 */ /* 0x000fe20000010000 */
[----:B------:R-:W-:Y:S01]  /*2440*/  IMAD.WIDE.U32 R60, R129, 0x10, R60 ;  /* 0x00000010813c7825 */ /* 0x000fe200078e003c */
[----:B------:R-:W-:Y:S01]  /*2450*/  ISETP.NE.AND P1, PT, R70, RZ, PT ;  /* 0x000000ff4600720c */ /* 0x000fe20003f25270 */
[----:B------:R-:W-:Y:S02]  /*2460*/  BSSY.RECONVERGENT B0, `(.L_x_140) ;  /* 0x000007e000007945 */ /* 0x000fe40003800200 */
[----:B------:R-:W-:Y:S01]  /*2470*/  FADD.FTZ R57, R56, R63 ;  /* 0x0000003f38397221 */ /* 0x000fe20000010000 */
[----:B------:R-:W-:Y:S03]  /*2480*/  STG.E.128 desc[UR6][R60.64], R52 ;  /* 0x000000343c007986 */ /* 0x000fe6000c101d06 */
        /* <DEDUP_REMOVED lines=123> */
.L_x_141:
[----:B------:R-:W-:Y:S05]  /*2c40*/  BSYNC.RECONVERGENT B0 ;  /* 0x0000000000007941 */ /* 0x000fea0003800200 */
.L_x_140:
[----:B------:R-:W-:Y:S01]  /*2c50*/  BAR.SYNC.DEFER_BLOCKING 0x0 ;  /* 0x0000000000007b1d */ /* 0x000fe20000010000 */
[----:B------:R-:W-:Y:S01]  /*2c60*/  ISETP.GT.U32.AND P1, PT, R70, 0x3, PT ;  /* 0x000000034600780c */ /* 0x000fe20003f24070 */
[----:B------:R-:W-:Y:S01]  /*2c70*/  IMAD.U32 R155, R112, 0x10000, RZ ;  /* 0x00010000709b7824 */ /* 0x000fe200078e00ff */
[----:B------:R-:W-:Y:S01]  /*2c80*/  PLOP3.LUT P4, PT, PT, PT, UP0, 0x80, 0x8 ;  /* 0x000000000008781c */ /* 0x000fe20003f8f008 */
[----:B------:R-:W-:Y:S01]  /*2c90*/  UPLOP3.LUT UP0, UPT, UPT, UPT, UP0, 0x40, 0x4 ;  /* 0x000000000004789c */ /* 0x000fe20003f0e800 */
[----:B------:R-:W-:Y:S02]  /*2ca0*/  PLOP3.LUT P3, PT, PT, PT, PT, 0x8, 0x80 ;  /* 0x000000000080781c */ /* 0x000fe40003f6e170 */
[----:B------:R-:W-:Y:S02]  /*2cb0*/  SHF.L.U32 R150, R46, 0x10, RZ ;  /* 0x000000102e967819 */ /* 0x000fe400000006ff */
[----:B------:R-:W-:-:S05]  /*2cc0*/  SHF.L.U32 R152, R118, 0x10, RZ ;  /* 0x0000001076987819 */ /* 0x000fca00000006ff */
[----:B------:R-:W1:Y:S01]  /*2cd0*/  @!P1 S2R R53, SR_CgaCtaId ;  /* 0x0000000000359919 */ /* 0x000e620000008800 */
[----:B------:R-:W-:Y:S02]  /*2ce0*/  @!P1 PLOP3.LUT P3, PT, P4, PT, PT, 0x80, 0x8 ;  /* 0x000000000008981c */ /* 0x000fe4000276f070 */
[----:B0-----:R-:W-:-:S04]  /*2cf0*/  @!P1 MOV R52, 0x400 ;  /* 0x0000040000349802 */ /* 0x001fc80000000f00 */
[----:B-1----:R-:W-:Y:S02]  /*2d00*/  @!P1 LEA R55, R53, R52, 0x18 ;  /* 0x0000003435379211 */ /* 0x002fe400078ec0ff */
[----:B------:R-:W-:-:S05]  /*2d10*/  CS2R R52, SRZ ;  /* 0x0000000000347805 */ /* 0x000fca000001ff00 */
[----:B------:R-:W-:-:S04]  /*2d20*/  @P3 IADD3 R55, PT, PT, R55, 0x20, RZ ;  /* 0x0000002037373810 */ /* 0x000fc80007ffe0ff */
[----:B------:R-:W-:Y:S01]  /*2d30*/  @!P1 LEA R56, R70, R55, 0x3 ;  /* 0x0000003746389211 */ /* 0x000fe200078e18ff */
[----:B------:R-:W-:Y:S01]  /*2d40*/  HFMA2 R55, -RZ, RZ, 0, 0 ;  /* 0x00000000ff377431 */ /* 0x000fe200000001ff */
[----:B------:R-:W-:-:S03]  /*2d50*/  @!P1 MOV R55, 0x400 ;  /* 0x0000040000379802 */ /* 0x000fc60000000f00 */
[----:B------:R0:W-:Y:S01]  /*2d60*/  @!P1 LDS.64 R52, [R56] ;  /* 0x0000000038349984 */ /* 0x0001e20000000a00 */
[----:B------:R-:W-:-:S03]  /*2d70*/  ISETP.NE.AND P1, PT, R0, RZ, PT ;  /* 0x000000ff0000720c */ /* 0x000fc60003f25270 */
[----:B------:R-:W1:Y:S01]  /*2d80*/  SHFL.DOWN PT, R60, R55, 0x2, 0x1f ;  /* 0x08401f00373c7f89 */ /* 0x000e6200000e0000 */
[-C--:B0-----:R-:W-:Y:S02]  /*2d90*/  I2FP.F32.U32 R56, R55.reuse ;  /* 0x0000003700387245 */ /* 0x081fe40000201000 */
[----:B-1----:R-:W-:Y:S02]  /*2da0*/  IADD3 R61, PT, PT, R60, R55, RZ ;  /* 0x000000373c3d7210 */ /* 0x002fe40007ffe0ff */
[----:B------:R-:W-:Y:S02]  /*2db0*/  I2FP.F32.S32 R60, R60 ;  /* 0x0000003c003c7245 */ /* 0x000fe40000201400 */
[----:B------:R-:W-:Y:S01]  /*2dc0*/  I2FP.F32.S32 R54, R61 ;  /* 0x0000003d00367245 */ /* 0x000fe20000201400 */
[----:B------:R-:W0:Y:S03]  /*2dd0*/  SHFL.DOWN PT, R148, R61, 0x1, 0x1f ;  /* 0x08201f003d947f89 */ /* 0x000e2600000e0000 */
[----:B------:R-:W1:Y:S01]  /*2de0*/  MUFU.RCP R146, R54 ;  /* 0x0000003600927308 */ /* 0x000e620000001000 */
[----:B------:R-:W2:Y:S04]  /*2df0*/  SHFL.DOWN PT, R57, R52, 0x2, 0x1f ;  /* 0x08401f0034397f89 */ /* 0x000ea800000e0000 */
[----:B------:R-:W3:Y:S01]  /*2e00*/  SHFL.DOWN PT, R128, R53, 0x2, 0x1f ;  /* 0x08401f0035807f89 */ /* 0x000ee200000e0000 */
[----:B0-----:R-:W-:Y:S01]  /*2e10*/  IMAD.IADD R61, R61, 0x1, R148 ;  /* 0x000000013d3d7824 */ /* 0x001fe200078e0294 */
[----:B------:R-:W-:-:S04]  /*2e20*/  I2FP.F32.S32 R148, R148 ;  /* 0x0000009400947245 */ /* 0x000fc80000201400 */
[----:B------:R-:W-:Y:S01]  /*2e30*/  I2FP.F32.S32 R61, R61 ;  /* 0x0000003d003d7245 */ /* 0x000fe20000201400 */
[C---:B--2---:R-:W-:Y:S01]  /*2e40*/  FMUL.FTZ R153, R57.reuse, R60 ;  /* 0x0000003c39997220 */ /* 0x044fe20000410000 */
[----:B------:R-:W-:-:S03]  /*2e50*/  FADD.FTZ R57, -R57, R52 ;  /* 0x0000003439397221 */ /* 0x000fc60000010100 */
[----:B------:R-:W-:Y:S01]  /*2e60*/  FFMA.FTZ R153, R56, R52, R153 ;  /* 0x0000003438997223 */ /* 0x000fe20000010099 */
[----:B------:R-:W-:Y:S01]  /*2e70*/  FMUL.FTZ R57, R57, R57 ;  /* 0x0000003939397220 */ /* 0x000fe20000410000 */
[----:B---3--:R-:W-:Y:S01]  /*2e80*/  FADD.FTZ R53, R128, R53 ;  /* 0x0000003580357221 */ /* 0x008fe20000010000 */
[----:B------:R-:W0:Y:S01]  /*2e90*/  MUFU.RCP R61, R61 ;  /* 0x0000003d003d7308 */ /* 0x000e220000001000 */
[----:B-1----:R-:W-:Y:S01]  /*2ea0*/  FMUL.FTZ R153, R146, R153 ;  /* 0x0000009992997220 */ /* 0x002fe20000410000 */
[----:B------:R-:W-:-:S04]  /*2eb0*/  FMUL.FTZ R57, R57, R56 ;  /* 0x0000003839397220 */ /* 0x000fc80000410000 */
[----:B------:R-:W1:Y:S01]  /*2ec0*/  SHFL.DOWN PT, R52, R153, 0x1, 0x1f ;  /* 0x08201f0099347f89 */ /* 0x000e6200000e0000 */
[----:B------:R-:W-:-:S04]  /*2ed0*/  FMUL.FTZ R57, R57, R60 ;  /* 0x0000003c39397220 */ /* 0x000fc80000410000 */
[----:B------:R-:W-:Y:S01]  /*2ee0*/  FFMA.FTZ R53, R146, R57, R53 ;  /* 0x0000003992357223 */ /* 0x000fe20000010035 */
[----:B------:R-:W-:-:S04]  /*2ef0*/  SHF.L.U32 R146, R113, 0x10, RZ ;  /* 0x0000001071927819 */ /* 0x000fc800000006ff */
[----:B------:R-:W2:Y:S01]  /*2f00*/  SHFL.DOWN PT, R56, R53, 0x1, 0x1f ;  /* 0x08201f0035387f89 */ /* 0x000ea200000e0000 */
[----:B-1----:R-:W-:Y:S01]  /*2f10*/  FADD.FTZ R55, R153, -R52 ;  /* 0x8000003499377221 */ /* 0x002fe20000010000 */
[----:B------:R-:W-:-:S03]  /*2f20*/  FMUL.FTZ R57, R52, R148 ;  /* 0x0000009434397220 */ /* 0x000fc60000410000 */
[----:B------:R-:W-:Y:S01]  /*2f30*/  FMUL.FTZ R55, R55, R55 ;  /* 0x0000003737377220 */ /* 0x000fe20000410000 */
[----:B------:R-:W-:Y:S01]  /*2f40*/  FFMA.FTZ R52, R54, R153, R57 ;  /* 0x0000009936347223 */ /* 0x000fe20000010039 */
[----:B------:R-:W-:Y:S01]  /*2f50*/  SHF.L.U32 R153, R44, 0x10, RZ ;  /* 0x000000102c997819 */ /* 0x000fe200000006ff */
[----:B------:R-:W1:Y:S01]  /*2f60*/  LDC R57, c[0x0][0x448] ;  /* 0x00011200ff397b82 */ /* 0x000e620000000800 */
[----:B------:R-:W-:Y:S01]  /*2f70*/  FMUL.FTZ R55, R54, R55 ;  /* 0x0000003736377220 */ /* 0x000fe20000410000 */
[----:B0-----:R-:W-:Y:S01]  /*2f80*/  FMUL.FTZ R54, R61, R52 ;  /* 0x000000343d367220 */ /* 0x001fe20000410000 */
[----:B--2---:R-:W-:Y:S02]  /*2f90*/  FADD.FTZ R56, R53, R56 ;  /* 0x0000003835387221 */ /* 0x004fe40000010000 */
[----:B------:R-:W-:Y:S01]  /*2fa0*/  FMUL.FTZ R55, R55, R148 ;  /* 0x0000009437377220 */ /* 0x000fe20000410000 */
[----:B------:R-:W-:Y:S01]  /*2fb0*/  SHF.L.U32 R148, R4, 0x10, RZ ;  /* 0x0000001004947819 */ /* 0x000fe200000006ff */
[----:B------:R0:W2:Y:S01]  /*2fc0*/  SHFL.IDX PT, R157, R54, RZ, 0x1f ;  /* 0x00001fff369d7589 */ /* 0x0000a200000e0000 */
[----:B------:R-:W3:Y:S01]  /*2fd0*/  @!P1 LDC.64 R52, c[0x0][0x3c0] ;  /* 0x0000f000ff349b82 */ /* 0x000ee20000000a00 */
[----:B------:R-:W-:Y:S01]  /*2fe0*/  FFMA.FTZ R56, R61, R55, R56 ;  /* 0x000000373d387223 */ /* 0x000fe20000010038 */
[----:B------:R-:W-:-:S05]  /*2ff0*/  SHF.L.U32 R61, R2, 0x10, RZ ;  /* 0x00000010023d7819 */ /* 0x000fca00000006ff */
[----:B------:R-:W1:Y:S01]  /*3000*/  SHFL.IDX PT, R56, R56, RZ, 0x1f ;  /* 0x00001fff38387589 */ /* 0x000e6200000e0000 */
[----:B0-----:R-:W-:Y:S01]  /*3010*/  SHF.L.U32 R54, R74, 0x10, RZ ;  /* 0x000000104a367819 */ /* 0x001fe200000006ff */
[----:B--2---:R-:W-:Y:S01]  /*3020*/  FMUL.FTZ R55, R157, R157 ;  /* 0x0000009d9d377220 */ /* 0x004fe20000410000 */
[----:B---3--:R-:W-:-:S04]  /*3030*/  @!P1 IMAD.WIDE R52, R127, 0x4, R52 ;  /* 0x000000047f349825 */ /* 0x008fc800078e0234 */
[----:B------:R-:W-:Y:S01]  /*3040*/  FSEL R60, R55, RZ, P2 ;  /* 0x000000ff373c7208 */ /* 0x000fe20001000000 */
[----:B------:R0:W-:Y:S01]  /*3050*/  @!P1 STG.E desc[UR6][R52.64], R157 ;  /* 0x0000009d34009986 */ /* 0x0001e2000c101906 */
[----:B-1----:R-:W-:-:S04]  /*3060*/  FFMA.FTZ R55, R56, UR11, R57 ;  /* 0x0000000b38377c23 */ /* 0x002fc80008010039 */
[----:B------:R-:W-:Y:S01]  /*3070*/  FADD.FTZ R60, R55, R60 ;  /* 0x0000003c373c7221 */ /* 0x000fe20000010000 */
[----:B------:R-:W-:-:S03]  /*3080*/  FSEL R55, R157, RZ, !P2 ;  /* 0x000000ff9d377208 */ /* 0x000fc60005000000 */
[----:B------:R1:W2:Y:S02]  /*3090*/  MUFU.RSQ R128, R60 ;  /* 0x0000003c00807308 */ /* 0x0002a40000001400 */
[C---:B------:R-:W-:Y:S01]  /*30a0*/  FADD.FTZ R57, -R55.reuse, R98 ;  /* 0x0000006237397221 */ /* 0x040fe20000010100 */
[C---:B------:R-:W-:Y:S01]  /*30b0*/  FADD.FTZ R63, -R55.reuse, R63 ;  /* 0x0000003f373f7221 */ /* 0x040fe20000010100 */
[----:B------:R-:W-:Y:S01]  /*30c0*/  SHF.L.U32 R98, R114, 0x10, RZ ;  /* 0x0000001072627819 */ /* 0x000fe200000006ff */
[C---:B0-----:R-:W-:Y:S01]  /*30d0*/  FADD.FTZ R53, -R55.reuse, R66 ;  /* 0x0000004237357221 */ /* 0x041fe20000010100 */
[C---:B------:R-:W-:Y:S01]  /*30e0*/  FADD.FTZ R65, -R55.reuse, R65 ;  /* 0x0000004137417221 */ /* 0x040fe20000010100 */
[C---:B------:R-:W-:Y:S01]  /*30f0*/  FADD.FTZ R67, -R55.reuse, R67 ;  /* 0x0000004337437221 */ /* 0x040fe20000010100 */
[----:B------:R-:W-:Y:S01]  /*3100*/  FADD.FTZ R105, -R55, R105 ;  /* 0x0000006937697221 */ /* 0x000fe20000010100 */
[----:B-1----:R-:W-:Y:S02]  /*3110*/  IMAD.U32 R60, R45, 0x10000, RZ ;  /* 0x000100002d3c7824 */ /* 0x002fe400078e00ff */
[C---:B------:R-:W-:Y:S01]  /*3120*/  FADD.FTZ R131, -R55.reuse, R131 ;  /* 0x0000008337837221 */ /* 0x040fe20000010100 */
[C---:B------:R-:W-:Y:S01]  /*3130*/  FADD.FTZ R133, -R55.reuse, R133 ;  /* 0x0000008537857221 */ /* 0x040fe20000010100 */
[----:B------:R-:W-:Y:S01]  /*3140*/  SHF.L.U32 R157, R42, 0x10, RZ ;  /* 0x000000102a9d7819 */ /* 0x000fe200000006ff */
[C---:B------:R-:W-:Y:S01]  /*3150*/  FADD.FTZ R135, -R55.reuse, R135 ;  /* 0x0000008737877221 */ /* 0x040fe20000010100 */
[C---:B------:R-:W-:Y:S01]  /*3160*/  FADD.FTZ R145, -R55.reuse, R145 ;  /* 0x0000009137917221 */ /* 0x040fe20000010100 */
[C---:B------:R-:W-:Y:S01]  /*3170*/  FADD.FTZ R137, -R55.reuse, R137 ;  /* 0x0000008937897221 */ /* 0x040fe20000010100 */
[C---:B------:R-:W-:Y:S01]  /*3180*/  FADD.FTZ R139, -R55.reuse, R139 ;  /* 0x0000008b378b7221 */ /* 0x040fe20000010100 */
[----:B------:R-:W-:Y:S01]  /*3190*/  FADD.FTZ R141, -R55, R141 ;  /* 0x0000008d378d7221 */ /* 0x000fe20000010100 */
[C---:B--2---:R-:W-:Y:S01]  /*31a0*/  FMUL.FTZ R56, R128.reuse, R57 ;  /* 0x0000003980387220 */ /* 0x044fe20000410000 */
[C---:B------:R-:W-:Y:S01]  /*31b0*/  FMUL.FTZ R57, R128.reuse, R63 ;  /* 0x0000003f80397220 */ /* 0x040fe20000410000 */
[C---:B------:R-:W-:Y:S01]  /*31c0*/  FMUL.FTZ R53, R128.reuse, R53 ;  /* 0x0000003580357220 */ /* 0x040fe20000410000 */
[----:B------:R-:W-:Y:S01]  /*31d0*/  FMUL.FTZ R63, R128, R65 ;  /* 0x00000041803f7220 */ /* 0x000fe20000410000 */
[----:B------:R-:W-:Y:S01]  /*31e0*/  FFMA.FTZ R56, R56, R61, R153 ;  /* 0x0000003d38387223 */ /* 0x000fe20000010099 */
[----:B------:R-:W-:Y:S01]  /*31f0*/  FFMA.FTZ R57, R57, R54, R98 ;  /* 0x0000003639397223 */ /* 0x000fe20000010062 */
[----:B------:R-:W-:Y:S01]  /*3200*/  SHF.L.U32 R54, R3, 0x10, RZ ;  /* 0x0000001003367819 */ /* 0x000fe200000006ff */
[----:B------:R-:W-:Y:S01]  /*3210*/  FMUL.FTZ R52, R128, R67 ;  /* 0x0000004380347220 */ /* 0x000fe20000410000 */
[----:B------:R-:W-:Y:S01]  /*3220*/  SHF.L.U32 R98, R73, 0x10, RZ ;  /* 0x0000001049627819 */ /* 0x000fe200000006ff */
[----:B------:R-:W-:Y:S01]  /*3230*/  FADD.FTZ R61, -R55, R64 ;  /* 0x00000040373d7221 */ /* 0x000fe20000010100 */
[----:B------:R-:W-:Y:S01]  /*3240*/  SHF.L.U32 R153, R72, 0x10, RZ ;  /* 0x0000001048997819 */ /* 0x000fe200000006ff */
[----:B------:R-:W-:Y:S01]  /*3250*/  FFMA.FTZ R66, R53, R54, R60 ;  /* 0x0000003635427223 */ /* 0x000fe2000001003c */
[----:B------:R-:W-:Y:S01]  /*3260*/  FADD.FTZ R53, -R55, R62 ;  /* 0x0000003e37357221 */ /* 0x000fe20000010100 */
[----:B------:R-:W-:Y:S01]  /*3270*/  FFMA.FTZ R63, R63, R98, R146 ;  /* 0x000000623f3f7223 */ /* 0x000fe20000010092 */
[----:B------:R-:W-:Y:S01]  /*3280*/  SHF.L.U32 R146, R5, 0x10, RZ ;  /* 0x0000001005927819 */ /* 0x000fe200000006ff */
[----:B------:R-:W-:Y:S01]  /*3290*/  FFMA.FTZ R54, R52, R153, R155 ;  /* 0x0000009934367223 */ /* 0x000fe2000001009b */
[----:B------:R-:W-:Y:S01]  /*32a0*/  SHF.L.U32 R52, R47, 0x10, RZ ;  /* 0x000000102f347819 */ /* 0x000fe200000006ff */
[C---:B------:R-:W-:Y:S01]  /*32b0*/  FMUL.FTZ R61, R128.reuse, R61 ;  /* 0x0000003d803d7220 */ /* 0x040fe20000410000 */
[C---:B------:R-:W-:Y:S01]  /*32c0*/  FMUL.FTZ R53, R128.reuse, R53 ;  /* 0x0000003580357220 */ /* 0x040fe20000410000 */
[----:B------:R-:W-:Y:S01]  /*32d0*/  SHF.L.U32 R60, R71, 0x10, RZ ;  /* 0x00000010473c7819 */ /* 0x000fe200000006ff */
[C---:B------:R-:W-:Y:S01]  /*32e0*/  FMUL.FTZ R105, R128.reuse, R105 ;  /* 0x0000006980697220 */ /* 0x040fe20000410000 */
[----:B------:R-:W-:Y:S01]  /*32f0*/  FFMA.FTZ R67, R61, R148, R150 ;  /* 0x000000943d437223 */ /* 0x000fe20000010096 */
[----:B------:R-:W-:Y:S01]  /*3300*/  FFMA.FTZ R146, R53, R146, R52 ;  /* 0x0000009235927223 */ /* 0x000fe20000010034 */
[C---:B------:R-:W-:Y:S01]  /*3310*/  FADD.FTZ R61, -R55.reuse, R132 ;  /* 0x00000084373d7221 */ /* 0x040fe20000010100 */
[----:B------:R-:W-:Y:S01]  /*3320*/  FADD.FTZ R53, -R55, R130 ;  /* 0x0000008237357221 */ /* 0x000fe20000010100 */
[----:B------:R-:W-:Y:S01]  /*3330*/  SHF.L.U32 R64, R111, 0x10, RZ ;  /* 0x000000106f407819 */ /* 0x000fe200000006ff */
[----:B------:R-:W-:Y:S01]  /*3340*/  FMUL.FTZ R131, R128, R131 ;  /* 0x0000008380837220 */ /* 0x000fe20000410000 */
[----:B------:R-:W-:Y:S01]  /*3350*/  SHF.L.U32 R150, R82, 0x10, RZ ;  /* 0x0000001052967819 */ /* 0x000fe200000006ff */
[----:B------:R-:W-:Y:S01]  /*3360*/  FADD.FTZ R153, -R55, R104 ;  /* 0x0000006837997221 */ /* 0x000fe20000010100 */
[----:B------:R-:W-:Y:S01]  /*3370*/  SHF.L.U32 R98, R10, 0x10, RZ ;  /* 0x000000100a627819 */ /* 0x000fe200000006ff */
[----:B------:R-:W-:Y:S01]  /*3380*/  IMAD.U32 R148, R40, 0x10000, RZ ;  /* 0x0001000028947824 */ /* 0x000fe200078e00ff */
[----:B------:R-:W-:Y:S01]  /*3390*/  SHF.L.U32 R52, R11, 0x10, RZ ;  /* 0x000000100b347819 */ /* 0x000fe200000006ff */
[C---:B------:R-:W-:Y:S01]  /*33a0*/  FMUL.FTZ R61, R128.reuse, R61 ;  /* 0x0000003d803d7220 */ /* 0x040fe20000410000 */
[----:B------:R-:W-:Y:S01]  /*33b0*/  SHF.L.U32 R62, R41, 0x10, RZ ;  /* 0x00000010293e7819 */ /* 0x000fe200000006ff */
[----:B------:R-:W-:Y:S01]  /*33c0*/  FMUL.FTZ R53, R128, R53 ;  /* 0x0000003580357220 */ /* 0x000fe20000410000 */
[----:B------:R-:W-:Y:S01]  /*33d0*/  FFMA.FTZ R105, R105, R60, R64 ;  /* 0x0000003c69697223 */ /* 0x000fe20000010040 */
[----:B------:R-:W-:Y:S01]  /*33e0*/  SHF.L.U32 R155, R12, 0x10, RZ ;  /* 0x000000100c9b7819 */ /* 0x000fe200000006ff */
[----:B------:R-:W-:Y:S01]  /*33f0*/  FFMA.FTZ R60, R131, R150, R152 ;  /* 0x00000096833c7223 */ /* 0x000fe20000010098 */
[----:B------:R-:W-:Y:S01]  /*3400*/  SHF.L.U32 R65, R81, 0x10, RZ ;  /* 0x0000001051417819 */ /* 0x000fe200000006ff */
[C---:B------:R-:W-:Y:S01]  /*3410*/  FMUL.FTZ R64, R128.reuse, R133 ;  /* 0x0000008580407220 */ /* 0x040fe20000410000 */
[----:B------:R-:W-:Y:S01]  /*3420*/  FMUL.FTZ R132, R128, R153 ;  /* 0x0000009980847220 */ /* 0x000fe20000410000 */
[----:B------:R-:W-:Y:S01]  /*3430*/  FFMA.FTZ R61, R61, R98, R148 ;  /* 0x000000623d3d7223 */ /* 0x000fe20000010094 */
[----:B------:R-:W-:-:S02]  /*3440*/  IMAD.U32 R131, R117, 0x10000, RZ ;  /* 0x0001000075837824 */ /* 0x000fc400078e00ff */
[----:B------:R-:W-:Y:S01]  /*3450*/  FFMA.FTZ R133, R53, R52, R62 ;  /* 0x0000003435857223 */ /* 0x000fe2000001003e */
[----:B------:R-:W-:Y:S01]  /*3460*/  SHF.L.U32 R98, R80, 0x10, RZ ;  /* 0x0000001050627819 */ /* 0x000fe200000006ff */
[----:B------:R-:W-:Y:S01]  /*3470*/  FADD.FTZ R53, -R55, R102 ;  /* 0x0000006637357221 */ /* 0x000fe20000010100 */
[----:B------:R-:W-:Y:S01]  /*3480*/  SHF.L.U32 R148, R116, 0x10, RZ ;  /* 0x0000001074947819 */ /* 0x000fe200000006ff */
[----:B------:R-:W-:Y:S01]  /*3490*/  FMUL.FTZ R135, R128, R135 ;  /* 0x0000008780877220 */ /* 0x000fe20000410000 */
[----:B------:R-:W-:Y:S01]  /*34a0*/  FFMA.FTZ R132, R132, R155, R157 ;  /* 0x0000009b84847223 */ /* 0x000fe2000001009d */
[----:B------:R-:W-:Y:S01]  /*34b0*/  FFMA.FTZ R62, R64, R65, R131 ;  /* 0x00000041403e7223 */ /* 0x000fe20000010083 */
[----:B------:R-:W-:Y:S01]  /*34c0*/  SHF.L.U32 R52, R13, 0x10, RZ ;  /* 0x000000100d347819 */ /* 0x000fe200000006ff */
[----:B------:R-:W-:Y:S01]  /*34d0*/  FADD.FTZ R157, -R55, R140 ;  /* 0x0000008c379d7221 */ /* 0x000fe20000010100 */
[----:B------:R-:W-:Y:S01]  /*34e0*/  SHF.L.U32 R153, R18, 0x10, RZ ;  /* 0x0000001012997819 */ /* 0x000fe200000006ff */
[----:B------:R-:W-:Y:S01]  /*34f0*/  IMAD.U32 R64, R43, 0x10000, RZ ;  /* 0x000100002b407824 */ /* 0x000fe200078e00ff */
[----:B------:R-:W-:Y:S01]  /*3500*/  SHF.L.U32 R155, R36, 0x10, RZ ;  /* 0x00000010249b7819 */ /* 0x000fe200000006ff */
[C---:B------:R-:W-:Y:S01]  /*3510*/  FMUL.FTZ R53, R128.reuse, R53 ;  /* 0x0000003580357220 */ /* 0x040fe20000410000 */
[C---:B------:R-:W-:Y:S01]  /*3520*/  FMUL.FTZ R130, R128.reuse, R145 ;  /* 0x0000009180827220 */ /* 0x040fe20000410000 */
[----:B------:R-:W-:Y:S01]  /*3530*/  FFMA.FTZ R135, R135, R98, R148 ;  /* 0x0000006287877223 */ /* 0x000fe20000010094 */
[----:B------:R-:W-:Y:S01]  /*3540*/  SHF.L.U32 R65, R79, 0x10, RZ ;  /* 0x000000104f417819 */ /* 0x000fe200000006ff */
[----:B------:R-:W-:Y:S01]  /*3550*/  FMUL.FTZ R104, R128, R137 ;  /* 0x0000008980687220 */ /* 0x000fe20000410000 */
[----:B------:R-:W-:Y:S01]  /*3560*/  SHF.L.U32 R131, R115, 0x10, RZ ;  /* 0x0000001073837819 */ /* 0x000fe200000006ff */
[----:B------:R-:W-:Y:S01]  /*3570*/  IMAD.U32 R148, R122, 0x10000, RZ ;  /* 0x000100007a947824 */ /* 0x000fe200078e00ff */
[----:B------:R-:W-:Y:S01]  /*3580*/  SHF.L.U32 R98, R90, 0x10, RZ ;  /* 0x000000105a627819 */ /* 0x000fe200000006ff */
[----:B------:R-:W-:Y:S01]  /*3590*/  FMUL.FTZ R157, R128, R157 ;  /* 0x0000009d809d7220 */ /* 0x000fe20000410000 */
[----:B------:R-:W-:Y:S01]  /*35a0*/  FFMA.FTZ R145, R53, R52, R64 ;  /* 0x0000003435917223 */ /* 0x000fe20000010040 */
[----:B------:R-:W-:Y:S01]  /*35b0*/  FFMA.FTZ R130, R130, R153, R155 ;  /* 0x0000009982827223 */ /* 0x000fe2000001009b */
[C---:B------:R-:W-:Y:S01]  /*35c0*/  FADD.FTZ R53, -R55.reuse, R138 ;  /* 0x0000008a37357221 */ /* 0x040fe20000010100 */
[----:B------:R-:W-:Y:S01]  /*35d0*/  FADD.FTZ R153, -R55, R136 ;  /* 0x0000008837997221 */ /* 0x000fe20000010100 */
[----:B------:R-:W-:Y:S01]  /*35e0*/  FFMA.FTZ R104, R104, R65, R131 ;  /* 0x0000004168687223 */ /* 0x000fe20000010083 */
[----:B------:R-:W-:Y:S01]  /*35f0*/  FFMA.FTZ R131, R157, R98, R148 ;  /* 0x000000629d837223 */ /* 0x000fe20000010094 */
[----:B------:R-:W-:Y:S01]  /*3600*/  SHF.L.U32 R65, R89, 0x10, RZ ;  /* 0x0000001059417819 */ /* 0x000fe200000006ff */
[C---:B------:R-:W-:Y:S01]  /*3610*/  FMUL.FTZ R136, R128.reuse, R139 ;  /* 0x0000008b80887220 */ /* 0x040fe20000410000 */
[----:B------:R-:W-:Y:S01]  /*3620*/  SHF.L.U32 R137, R121, 0x10, RZ ;  /* 0x0000001079897819 */ /* 0x000fe200000006ff */
[C---:B------:R-:W-:Y:S01]  /*3630*/  FMUL.FTZ R53, R128.reuse, R53 ;  /* 0x0000003580357220 */ /* 0x040fe20000410000 */
[----:B------:R-:W-:Y:S01]  /*3640*/  SHF.L.U32 R52, R19, 0x10, RZ ;  /* 0x0000001013347819 */ /* 0x000fe200000006ff */
[----:B------:R-:W-:Y:S01]  /*3650*/  FMUL.FTZ R138, R128, R153 ;  /* 0x00000099808a7220 */ /* 0x000fe20000410000 */
[----:B------:R-:W-:Y:S01]  /*3660*/  SHF.L.U32 R64, R37, 0x10, RZ ;  /* 0x0000001025407819 */ /* 0x000fe200000006ff */
[----:B------:R-:W-:Y:S01]  /*3670*/  FADD.FTZ R143, -R55, R143 ;  /* 0x0000008f378f7221 */ /* 0x000fe20000010100 */
[----:B------:R-:W-:Y:S01]  /*3680*/  SHF.L.U32 R155, R88, 0x10, RZ ;  /* 0x00000010589b7819 */ /* 0x000fe200000006ff */
[----:B------:R-:W-:Y:S01]  /*3690*/  IMAD.U32 R102, R38, 0x10000, RZ ;  /* 0x0001000026667824 */ /* 0x000fe200078e00ff */
[----:B------:R-:W-:Y:S01]  /*36a0*/  SHF.L.U32 R157, R120, 0x10, RZ ;  /* 0x00000010789d7819 */ /* 0x000fe200000006ff */
[----:B------:R-:W-:Y:S01]  /*36b0*/  FMUL.FTZ R141, R128, R141 ;  /* 0x0000008d808d7220 */ /* 0x000fe20000410000 */
[----:B------:R-:W-:Y:S01]  /*36c0*/  SHF.L.U32 R98, R20, 0x10, RZ ;  /* 0x0000001014627819 */ /* 0x000fe200000006ff */
[----:B------:R-:W-:Y:S01]  /*36d0*/  FFMA.FTZ R136, R136, R65, R137 ;  /* 0x0000004188887223 */ /* 0x000fe20000010089 */
[----:B------:R-:W-:Y:S01]  /*36e0*/  FFMA.FTZ R139, R53, R52, R64 ;  /* 0x00000034358b7223 */ /* 0x000fe20000010040 */
[----:B------:R-:W-:Y:S01]  /*36f0*/  FFMA.FTZ R138, R138, R155, R157 ;  /* 0x0000009b8a8a7223 */ /* 0x000fe2000001009d */
[----:B------:R-:W-:Y:S01]  /*3700*/  SHF.L.U32 R65, R87, 0x10, RZ ;  /* 0x0000001057417819 */ /* 0x000fe200000006ff */
[----:B------:R-:W-:-:S02]  /*3710*/  IMAD.U32 R137, R119, 0x10000, RZ ;  /* 0x0001000077897824 */ /* 0x000fc400078e00ff */
[C---:B------:R-:W-:Y:S01]  /*3720*/  FADD.FTZ R53, -R55.reuse, R134 ;  /* 0x0000008637357221 */ /* 0x040fe20000010100 */
[----:B------:R-:W-:Y:S01]  /*3730*/  FADD.FTZ R157, -R55, R144 ;  /* 0x00000090379d7221 */ /* 0x000fe20000010100 */
[C---:B------:R-:W-:Y:S01]  /*3740*/  FMUL.FTZ R140, R128.reuse, R143 ;  /* 0x0000008f808c7220 */ /* 0x040fe20000410000 */
        /* <DEDUP_REMOVED lines=8> */
[C---:B------:R-:W-:Y:S01]  /*37d0*/  FADD.FTZ R65, -R55.reuse, R100 ;  /* 0x0000006437417221 */ /* 0x040fe20000010100 */
[C---:B------:R-:W-:Y:S01]  /*37e0*/  FADD.FTZ R147, -R55.reuse, R147 ;  /* 0x0000009337937221 */ /* 0x040fe20000010100 */
[----:B------:R-:W-:Y:S01]  /*37f0*/  FADD.FTZ R151, -R55, R151 ;  /* 0x0000009737977221 */ /* 0x000fe20000010100 */
[----:B------:R-:W-:Y:S01]  /*3800*/  FFMA.FTZ R143, R53, R52, R64 ;  /* 0x00000034358f7223 */ /* 0x000fe20000010040 */
[----:B------:R-:W-:Y:S01]  /*3810*/  FFMA.FTZ R137, R157, R98, R102 ;  /* 0x000000629d897223 */ /* 0x000fe20000010066 */
[----:B------:R-:W-:Y:S01]  /*3820*/  SHF.L.U32 R64, R27, 0x10, RZ ;  /* 0x000000101b407819 */ /* 0x000fe200000006ff */
[C---:B------:R-:W-:Y:S01]  /*3830*/  FMUL.FTZ R65, R128.reuse, R65 ;  /* 0x0000004180417220 */ /* 0x040fe20000410000 */
[----:B------:R-:W-:Y:S01]  /*3840*/  SHF.L.U32 R102, R97, 0x10, RZ ;  /* 0x0000001061667819 */ /* 0x000fe200000006ff */
[----:B------:R-:W-:Y:S01]  /*3850*/  IMAD.U32 R98, R33, 0x10000, RZ ;  /* 0x0001000021627824 */ /* 0x000fe200078e00ff */
[----:B------:R-:W-:Y:S01]  /*3860*/  SHF.L.U32 R144, R125, 0x10, RZ ;  /* 0x000000107d907819 */ /* 0x000fe200000006ff */
[----:B------:R-:W-:Y:S01]  /*3870*/  FMUL.FTZ R147, R128, R147 ;  /* 0x0000009380937220 */ /* 0x000fe20000410000 */
[----:B------:R-:W-:Y:S01]  /*3880*/  SHF.L.U32 R153, R26, 0x10, RZ ;  /* 0x000000101a997819 */ /* 0x000fe200000006ff */
[----:B------:R-:W0:Y:S01]  /*3890*/  LDC.64 R52, c[0x0][0x428] ;  /* 0x00010a00ff347b82 */ /* 0x000e220000000a00 */
[----:B------:R-:W-:Y:S01]  /*38a0*/  SHF.L.U32 R155, R32, 0x10, RZ ;  /* 0x00000010209b7819 */ /* 0x000fe200000006ff */
[----:B------:R-:W-:Y:S01]  /*38b0*/  FMUL.FTZ R134, R128, R151 ;  /* 0x0000009780867220 */ /* 0x000fe20000410000 */
[----:B------:R-:W-:Y:S01]  /*38c0*/  FADD.FTZ R151, -R55, R142 ;  /* 0x0000008e37977221 */ /* 0x000fe20000010100 */
[----:B------:R-:W-:Y:S01]  /*38d0*/  FFMA.FTZ R147, R147, R64, R98 ;  /* 0x0000004093937223 */ /* 0x000fe20000010062 */
[----:B------:R-:W-:Y:S01]  /*38e0*/  FFMA.FTZ R142, R65, R102, R144 ;  /* 0x00000066418e7223 */ /* 0x000fe20000010090 */
[----:B------:R-:W-:Y:S01]  /*38f0*/  FFMA.FTZ R134, R134, R153, R155 ;  /* 0x0000009986867223 */ /* 0x000fe2000001009b */
[C---:B------:R-:W-:Y:S01]  /*3900*/  FADD.FTZ R149, -R55.reuse, R149 ;  /* 0x0000009537957221 */ /* 0x040fe20000010100 */
[----:B------:R-:W1:Y:S01]  /*3910*/  @!P1 LDC.64 R64, c[0x0][0x3c8] ;  /* 0x0000f200ff409b82 */ /* 0x000e620000000a00 */
[C---:B------:R-:W-:Y:S01]  /*3920*/  FADD.FTZ R153, -R55.reuse, R59 ;  /* 0x0000003b37997221 */ /* 0x040fe20000010100 */
[----:B------:R-:W-:Y:S01]  /*3930*/  FADD.FTZ R155, -R55, R58 ;  /* 0x0000003a379b7221 */ /* 0x000fe20000010100 */
[----:B------:R-:W-:Y:S01]  /*3940*/  SHF.L.U32 R55, R96, 0x10, RZ ;  /* 0x0000001060377819 */ /* 0x000fe200000006ff */
[----:B------:R-:W-:-:S02]  /*3950*/  IMAD.U32 R59, R124, 0x10000, RZ ;  /* 0x000100007c3b7824 */ /* 0x000fc400078e00ff */
[----:B------:R-:W-:Y:S01]  /*3960*/  FMUL.FTZ R144, R128, R151 ;  /* 0x0000009780907220 */ /* 0x000fe20000410000 */
[----:B------:R-:W-:Y:S01]  /*3970*/  SHF.L.U32 R148, R28, 0x10, RZ ;  /* 0x000000101c947819 */ /* 0x000fe200000006ff */
[----:B------:R-:W-:Y:S01]  /*3980*/  FMUL.FTZ R149, R128, R149 ;  /* 0x0000009580957220 */ /* 0x000fe20000410000 */
[----:B------:R-:W-:Y:S01]  /*3990*/  SHF.L.U32 R150, R34, 0x10, RZ ;  /* 0x0000001022967819 */ /* 0x000fe200000006ff */
[----:B------:R-:W-:Y:S01]  /*39a0*/  FFMA.FTZ R144, R144, R55, R59 ;  /* 0x0000003790907223 */ /* 0x000fe2000001003b */
[----:B------:R-:W-:Y:S01]  /*39b0*/  F2FP.BF16.F32.PACK_AB R55, R105, R146 ;  /* 0x000000926937723e */ /* 0x000fe200000010ff */
[----:B------:R-:W-:Y:S01]  /*39c0*/  FMUL.FTZ R151, R128, R153 ;  /* 0x0000009980977220 */ /* 0x000fe20000410000 */
[----:B------:R-:W-:Y:S01]  /*39d0*/  F2FP.BF16.F32.PACK_AB R59, R104, R145 ;  /* 0x00000091683b723e */ /* 0x000fe200000010ff */
[----:B------:R-:W-:Y:S01]  /*39e0*/  FFMA.FTZ R149, R149, R148, R150 ;  /* 0x0000009495957223 */ /* 0x000fe20000010096 */
[----:B------:R-:W2:Y:S01]  /*39f0*/  LDC.64 R104, c[0x0][0x380] ;  /* 0x0000e000ff687b82 */ /* 0x000ea20000000a00 */
[----:B------:R-:W-:Y:S01]  /*3a00*/  SHF.L.U32 R58, R29, 0x10, RZ ;  /* 0x000000101d3a7819 */ /* 0x000fe200000006ff */
[----:B------:R-:W-:Y:S01]  /*3a10*/  FMUL.FTZ R148, R128, R155 ;  /* 0x0000009b80947220 */ /* 0x000fe20000410000 */
[----:B------:R-:W-:Y:S01]  /*3a20*/  SHF.L.U32 R98, R35, 0x10, RZ ;  /* 0x0000001023627819 */ /* 0x000fe200000006ff */
[----:B0-----:R-:W-:Y:S01]  /*3a30*/  IMAD.WIDE.U32 R100, R101, 0x10, R52 ;  /* 0x0000001065647825 */ /* 0x001fe200078e0034 */
[----:B------:R-:W-:-:S02]  /*3a40*/  SHF.L.U32 R157, R95, 0x10, RZ ;  /* 0x000000105f9d7819 */ /* 0x000fc400000006ff */
[----:B------:R-:W-:Y:S01]  /*3a50*/  SHF.L.U32 R153, R123, 0x10, RZ ;  /* 0x000000107b997819 */ /* 0x000fe200000006ff */
[----:B------:R-:W-:Y:S01]  /*3a60*/  FFMA.FTZ R151, R151, R58, R98 ;  /* 0x0000003a97977223 */ /* 0x000fe20000010062 */
[----:B------:R-:W-:Y:S01]  /*3a70*/  IMAD.WIDE.U32 R98, R99, 0x10, R52 ;  /* 0x0000001063627825 */ /* 0x000fe200078e0034 */
[----:B------:R-:W-:-:S03]  /*3a80*/  F2FP.BF16.F32.PACK_AB R54, R54, R67 ;  /* 0x000000433636723e */ /* 0x000fc600000010ff */
[----:B------:R-:W-:Y:S01]  /*3a90*/  FFMA.FTZ R148, R148, R157, R153 ;  /* 0x0000009d94947223 */ /* 0x000fe20000010099 */
[----:B------:R-:W-:Y:S01]  /*3aa0*/  IMAD.WIDE.U32 R102, R103, 0x10, R52 ;  /* 0x0000001067667825 */ /* 0x000fe200078e0034 */
[----:B------:R-:W-:-:S03]  /*3ab0*/  F2FP.BF16.F32.PACK_AB R58, R135, R132 ;  /* 0x00000084873a723e */ /* 0x000fc600000010ff */
[----:B------:R-:W-:Y:S01]  /*3ac0*/  IMAD.WIDE.U32 R152, R129, 0x10, R52 ;  /* 0x0000001081987825 */ /* 0x000fe200078e0034 */
[----:B------:R-:W-:Y:S02]  /*3ad0*/  F2FP.BF16.F32.PACK_AB R52, R57, R56 ;  /* 0x000000383934723e */ /* 0x000fe400000010ff */
[----:B------:R-:W-:Y:S02]  /*3ae0*/  F2FP.BF16.F32.PACK_AB R56, R60, R61 ;  /* 0x0000003d3c38723e */ /* 0x000fe400000010ff */
[----:B------:R-:W-:Y:S01]  /*3af0*/  F2FP.BF16.F32.PACK_AB R60, R131, R130 ;  /* 0x00000082833c723e */ /* 0x000fe200000010ff */
[----:B-1----:R-:W-:Y:S01]  /*3b00*/  @!P1 IMAD.WIDE R130, R127, 0x4, R64 ;  /* 0x000000047f829825 */ /* 0x002fe200078e0240 */
[----:B------:R-:W-:Y:S02]  /*3b10*/  F2FP.BF16.F32.PACK_AB R53, R63, R66 ;  /* 0x000000423f35723e */ /* 0x000fe400000010ff */
[----:B------:R-:W-:Y:S02]  /*3b20*/  F2FP.BF16.F32.PACK_AB R57, R62, R133 ;  /* 0x000000853e39723e */ /* 0x000fe400000010ff */
[----:B------:R-:W-:Y:S01]  /*3b30*/  F2FP.BF16.F32.PACK_AB R63, R140, R143 ;  /* 0x0000008f8c3f723e */ /* 0x000fe200000010ff */
[----:B------:R0:W-:Y:S01]  /*3b40*/  @!P1 STG.E desc[UR6][R130.64], R128 ;  /* 0x0000008082009986 */ /* 0x0001e2000c101906 */
[----:B------:R-:W-:-:S02]  /*3b50*/  F2FP.BF16.F32.PACK_AB R62, R138, R141 ;  /* 0x0000008d8a3e723e */ /* 0x000fc400000010ff */
[----:B------:R-:W-:Y:S01]  /*3b60*/  F2FP.BF16.F32.PACK_AB R61, R136, R139 ;  /* 0x0000008b883d723e */ /* 0x000fe200000010ff */
[----:B------:R0:W-:Y:S01]  /*3b70*/  STG.E.128 desc[UR6][R98.64], R52 ;  /* 0x0000003462007986 */ /* 0x0001e2000c101d06 */
[----:B------:R-:W-:Y:S02]  /*3b80*/  F2FP.BF16.F32.PACK_AB R67, R148, R151 ;  /* 0x000000979443723e */ /* 0x000fe400000010ff */
[----:B------:R-:W-:Y:S01]  /*3b90*/  F2FP.BF16.F32.PACK_AB R66, R144, R149 ;  /* 0x000000959042723e */ /* 0x000fe200000010ff */
[----:B------:R0:W-:Y:S01]  /*3ba0*/  STG.E.128 desc[UR6][R100.64], R56 ;  /* 0x0000003864007986 */ /* 0x0001e2000c101d06 */
[----:B------:R-:W-:Y:S02]  /*3bb0*/  F2FP.BF16.F32.PACK_AB R65, R142, R147 ;  /* 0x000000938e41723e */ /* 0x000fe400000010ff */
[----:B------:R-:W-:Y:S01]  /*3bc0*/  F2FP.BF16.F32.PACK_AB R64, R137, R134 ;  /* 0x000000868940723e */ /* 0x000fe200000010ff */
[----:B------:R0:W-:Y:S01]  /*3bd0*/  STG.E.128 desc[UR6][R102.64], R60 ;  /* 0x0000003c66007986 */ /* 0x0001e2000c101d06 */
[----:B--2---:R-:W-:-:S03]  /*3be0*/  IADD3 R127, PT, PT, R127, R104, RZ ;  /* 0x000000687f7f7210 */ /* 0x004fc60007ffe0ff */
[----:B------:R0:W-:Y:S01]  /*3bf0*/  STG.E.128 desc[UR6][R152.64], R64 ;  /* 0x0000004098007986 */ /* 0x0001e2000c101d06 */
[----:B------:R-:W-:-:S13]  /*3c00*/  ISETP.GE.AND P1, PT, R127, R105, PT ;  /* 0x000000697f00720c */ /* 0x000fda0003f26270 */
[----:B------:R-:W-:Y:S05]  /*3c10*/  @!P1 BRA `(.L_x_142) ;  /* 0xffffffcc00749947 */ /* 0x000fea000383ffff */
[----:B------:R-:W-:Y:S05]  /*3c20*/  EXIT ;  /* 0x000000000000794d */ /* 0x000fea0003800000 */
.L_x_143:
        /* <DEDUP_REMOVED lines=13> */
.L_x_27203:


//--------------------- .text._ZN10layer_norm13ln_fwd_kernelINS_13Kernel_traitsI13__nv_bfloat16S2_S2_S2_fjLj4096ELj1ELj1ELj4ELj16ENS_18Kernel_traits_baseILj4096ES2_S2_S2_S2_fjLj128EEEEELb0ELb1ELb1ELb0EEEvNS_9FwdParamsE --------------------------
	.section	.text._ZN10layer_norm13ln_fwd_kernelINS_13Kernel_traitsI13__nv_bfloat16S2_S2_S2_fjLj4096ELj1ELj1ELj4ELj16ENS_18Kernel_traits_baseILj4096ES2_S2_S2_S2_fjLj128EEEEELb0ELb1ELb1ELb0EEEvNS_9FwdParamsE,"ax",@progbits
	.align	128
        .global         _ZN10layer_norm13ln_fwd_kernelINS_13Kernel_traitsI13__nv_bfloat16S2_S2_S2_fjLj4096ELj1ELj1ELj4ELj16ENS_18Kernel_traits_baseILj4096ES2_S2_S2_S2_fjLj128EEEEELb0ELb1ELb1ELb0EEEvNS_9FwdParamsE
        .type           _ZN10layer_norm13ln_fwd_kernelINS_13Kernel_traitsI13__nv_bfloat16S2_S2_S2_fjLj4096ELj1ELj1ELj4ELj16ENS_18Kernel_traits_baseILj4096ES2_S2_S2_S2_fjLj128EEEEELb0ELb1ELb1ELb0EEEvNS_9FwdParamsE,@function
        .size           _ZN10layer_norm13ln_fwd_kernelINS_13Kernel_traitsI13__nv_bfloat16S2_S2_S2_fjLj4096ELj1ELj1ELj4ELj16ENS_18Kernel_traits_baseILj4096ES2_S2_S2_S2_fjLj128EEEEELb0ELb1ELb1ELb0EEEvNS_9FwdParamsE,(.L_x_27204 - _ZN10layer_norm13ln_fwd_kernelINS_13Kernel_traitsI13__nv_bfloat16S2_S2_S2_fjLj4096ELj1ELj1ELj4ELj16ENS_18Kernel_traits_baseILj4096ES2_S2_S2_S2_fjLj128EEEEELb0ELb1ELb1ELb0EEEvNS_9FwdParamsE)
        .other          _ZN10layer_norm13ln_fwd_kernelINS_13Kernel_traitsI13__nv_bfloat16S2_S2_S2_fjLj4096ELj1ELj1ELj4ELj16ENS_18Kernel_traits_baseILj4096ES2_S2_S2_S2_fjLj128EEEEELb0ELb1ELb1ELb0EEEvNS_9FwdParamsE,@"STO_CUDA_ENTRY STV_DEFAULT"
_ZN10layer_norm13ln_fwd_kernelINS_13Kernel_traitsI13__nv_bfloat16S2_S2_S2_fjLj4096ELj1ELj1ELj4ELj16ENS_18Kernel_traits_baseILj4096ES2_S2_S2_S2_fjLj128EEEEELb0ELb1ELb1ELb0EEEvNS_9FwdParamsE:
.text._ZN10layer_norm13ln_fwd_kernelINS_13Kernel_traitsI13__nv_bfloat16S2_S2_S2_fjLj4096ELj1ELj1ELj4ELj16ENS_18Kernel_traits_baseILj4096ES2_S2_S2_S2_fjLj128EEEEELb0ELb1ELb1ELb0EEEvNS_9FwdParamsE:
[----:B------:R-:W-:Y:S01]  /*0000*/  LDC R1, c[0x0][0x37c] ;  /* 0x0000df00ff017b82 */ /* 0x000fe20000000800 */
[----:B------:R-:W0:Y:S07]  /*0010*/  S2R R0, SR_TID.X ;  /* 0x0000000000007919 */ /* 0x000e2e0000002100 */
[----:B------:R-:W1:Y:S01]  /*0020*/  LDC R3, c[0x0][0x388] ;  /* 0x0000e200ff037b82 */ /* 0x000e620000000800 */
[----:B------:R-:W2:Y:S01]  /*0030*/  LDCU.64 UR4, c[0x0][0x438] ;  /* 0x00008700ff0477ac */ /* 0x000ea20008000a00 */
[----:B------:R-:W-:Y:S01]  /*0040*/  BSSY.RECONVERGENT B0, `(.L_x_144) ;  /* 0x0000066000007945 */ /* 0x000fe20003800200 */
[----:B------:R-:W3:Y:S05]  /*0050*/  LDCU.64 UR12, c[0x0][0x358] ;  /* 0x00006b00ff0c77ac */ /* 0x000eea0008000a00 */
[----:B------:R-:W4:Y:S01]  /*0060*/  S2UR UR7, SR_CTAID.X ;  /* 0x00000000000779c3 */ /* 0x000f220000002500 */
[----:B--2---:R-:W-:-:S04]  /*0070*/  UISETP.NE.U32.AND UP0, UPT, UR4, URZ, UPT ;  /* 0x000000ff0400728c */ /* 0x004fc8000bf05070 */
[----:B------:R-:W-:Y:S01]  /*0080*/  UISETP.NE.AND.EX UP0, UPT, UR5, URZ, UPT, UP0 ;  /* 0x000000ff0500728c */ /* 0x000fe2000bf05300 */
[----:B-1----:R-:W-:-:S04]  /*0090*/  SHF.R.S32.HI R2, RZ, 0x1f, R3 ;  /* 0x0000001fff027819 */ /* 0x002fc80000011403 */
        /* <DEDUP_REMOVED lines=40> */
[----:B------:R-:W-:Y:S01]  /*0320*/  ISETP.GE.U32.AND P0, PT, R144, 0x200, PT ;  /* 0x000002009000780c */ /* 0x000fe20003f06070 */
[----:B------:R-:W-:-:S12]  /*0330*/  @P2 VIADD R21, R21, 0x80 ;  /* 0x0000008015152836 */ /* 0x000fd80000000000 */
        /* <DEDUP_REMOVED lines=11> */
.L_x_145:
        /* <DEDUP_REMOVED lines=32> */
[----:B------:R-:W-:Y:S01]  /*05f0*/  HFMA2 R54, -RZ, RZ, 0, 0 ;  /* 0x00000000ff367431 */ /* 0x000fe200000001ff */
[----:B------:R-:W-:Y:S02]  /*0600*/  CS2R R52, SRZ ;  /* 0x0000000000347805 */ /* 0x000fe4000001ff00 */
[----:B------:R-:W-:Y:S02]  /*0610*/  MOV R66, RZ ;  /* 0x000000ff00427202 */ /* 0x000fe40000000f00 */
[----:B------:R-:W-:Y:S01]  /*0620*/  CS2R R64, SRZ ;  /* 0x0000000000407805 */ /* 0x000fe2000001ff00 */
[----:B------:R-:W-:Y:S01]  /*0630*/  IMAD.MOV.U32 R78, RZ, RZ, RZ ;  /* 0x000000ffff4e7224 */ /* 0x000fe200078e00ff */
[----:B------:R-:W-:Y:S02]  /*0640*/  CS2R R76, SRZ ;  /* 0x00000000004c7805 */ /* 0x000fe4000001ff00 */
[----:B------:R-:W-:-:S02]  /*0650*/  @P3 CS2R R42, SRZ ;  /* 0x00000000002a3805 */ /* 0x000fc4000001ff00 */
[----:B------:R-:W-:Y:S02]  /*0660*/  @P3 CS2R R40, SRZ ;  /* 0x0000000000283805 */ /* 0x000fe4000001ff00 */
[----:B------:R-:W-:Y:S01]  /*0670*/  @P1 MOV R67, RZ ;  /* 0x000000ff00431202 */ /* 0x000fe20000000f00 */
[----:B------:R-:W-:Y:S01]  /*0680*/  @P0 IMAD.MOV.U32 R79, RZ, RZ, RZ ;  /* 0x000000ffff4f0224 */ /* 0x000fe200078e00ff */
[----:B0-----:R-:W-:-:S07]  /*0690*/  @P2 MOV R55, RZ ;  /* 0x000000ff00372202 */ /* 0x001fce0000000f00 */
.L_x_146:
[----:B------:R-:W-:Y:S05]  /*06a0*/  BSYNC.RECONVERGENT B0 ;  /* 0x0000000000007941 */ /* 0x000fea0003800200 */
.L_x_144:
[----:B------:R-:W0:Y:S02]  /*06b0*/  LDCU UR4, c[0x0][0x384] ;  /* 0x00007080ff0477ac */ /* 0x000e240008000800 */
[----:B0-----:R-:W-:-:S06]  /*06c0*/  UISETP.GE.AND UP0, UPT, UR7, UR4, UPT ;  /* 0x000000040700728c */ /* 0x001fcc000bf06270 */
[----:B------:R-:W-:-:S13]  /*06d0*/  PLOP3.LUT P0, PT, PT, PT, UP0, 0x80, 0x8 ;  /* 0x000000000008781c */ /* 0x000fda0003f0f008 */
[----:B------:R-:W-:Y:S05]  /*06e0*/  @P0 EXIT ;  /* 0x000000000000094d */ /* 0x000fea0003800000 */
[----:B------:R-:W-:Y:S01]  /*06f0*/  SHF.R.S32.HI R22, RZ, 0x3, R22 ;  /* 0x00000003ff167819 */ /* 0x000fe20000011416 */
[----:B------:R-:W0:Y:S01]  /*0700*/  LDCU.U8 UR4, c[0x0][0x410] ;  /* 0x00008200ff0477ac */ /* 0x000e220008000000 */
        /* <DEDUP_REMOVED lines=16> */
[----:B------:R-:W-:Y:S01]  /*0810*/  LEA R28, R2, R3, 0x3 ;  /* 0x00000003021c7211 */ /* 0x000fe200078e18ff */
[----:B------:R-:W1:Y:S01]  /*0820*/  LDCU.64 UR18, c[0x0][0x380] ;  /* 0x00007000ff1277ac */ /* 0x000e620008000a00 */
[----:B------:R-:W-:Y:S01]  /*0830*/  PRMT R140, R46, 0x7632, R140 ;  /* 0x000076322e8c7816 */ /* 0x000fe2000000008c */
[----:B------:R-:W-:Y:S01]  /*0840*/  IMAD R2, R4, 0x8, R3 ;  /* 0x0000000804027824 */ /* 0x000fe200078e0203 */
[----:B------:R-:W-:Y:S01]  /*0850*/  I2FP.F32.U32 R28, R28 ;  /* 0x0000001c001c7245 */ /* 0x000fe20000201000 */
[----:B0-----:R-:W-:Y:S01]  /*0860*/  UISETP.NE.AND UP2, UPT, UR4, URZ, UPT ;  /* 0x000000ff0400728c */ /* 0x001fe2000bf45270 */
[----:B------:R-:W-:-:S02]  /*0870*/  PRMT R139, R41, 0x7632, R139 ;  /* 0x00007632298b7816 */ /* 0x000fc4000000008b */
[----:B------:R0:W0:Y:S01]  /*0880*/  MUFU.RCP R91, R28 ;  /* 0x0000001c005b7308 */ /* 0x0000220000001000 */
        /* <DEDUP_REMOVED lines=42> */
[----:B01234-:R-:W-:-:S07]  /*0b30*/  PRMT R101, R72, 0x7632, R101 ;  /* 0x0000763248657816 */ /* 0x01ffce0000000065 */
.L_x_172:
[----:B------:R-:W-:-:S06]  /*0b40*/  UIMAD.WIDE UR4, UR7, 0x4, UR8 ;  /* 0x00000004070478a5 */ /* 0x000fcc000f8e0208 */
[----:B0123--:R-:W-:Y:S02]  /*0b50*/  MOV R84, UR4 ;  /* 0x0000000400547c02 */ /* 0x00ffe40008000f00 */
[----:B------:R-:W-:-:S05]  /*0b60*/  MOV R85, UR5 ;  /* 0x0000000500557c02 */ /* 0x000fca0008000f00 */
[----:B------:R0:W2:Y:S01]  /*0b70*/  LDG.E R86, desc[UR12][R84.64] ;  /* 0x0000000c54567981 */ /* 0x0000a2000c1e1900 */
[----:B------:R-:W-:-:S06]  /*0b80*/  UIMAD.WIDE UR4, UR7, 0x4, UR10 ;  /* 0x00000004070478a5 */ /* 0x000fcc000f8e020a */
[----:B0-----:R-:W-:Y:S01]  /*0b90*/  IMAD.U32 R84, RZ, RZ, UR4 ;  /* 0x00000004ff547e24 */ /* 0x001fe2000f8e00ff */
[----:B------:R-:W-:-:S05]  /*0ba0*/  MOV R85, UR5 ;  /* 0x0000000500557c02 */ /* 0x000fca0008000f00 */
[----:B------:R-:W3:Y:S01]  /*0bb0*/  LDG.E R147, desc[UR12][R84.64] ;  /* 0x0000000c54937981 */ /* 0x000ee2000c1e1900 */
[----:B------:R-:W-:Y:S01]  /*0bc0*/  ISETP.GE.U32.AND P2, PT, R144, 0x80, PT ;  /* 0x000000809000780c */ /* 0x000fe20003f46070 */
[----:B------:R-:W-:Y:S01]  /*0bd0*/  BSSY.RECONVERGENT B0, `(.L_x_147) ;  /* 0x00000b0000007945 */ /* 0x000fe20003800200 */
[----:B------:R-:W-:Y:S01]  /*0be0*/  IMAD.MOV.U32 R150, RZ, RZ, RZ ;  /* 0x000000ffff967224 */ /* 0x000fe200078e00ff */
[----:B--2---:R-:W-:-:S13]  /*0bf0*/  R2UR UR17, R86 ;  /* 0x00000000561172ca */ /* 0x004fda00000e0000 */
[----:B------:R-:W-:Y:S01]  /*0c00*/  UISETP.GE.AND UP3, UPT, UR17, 0x1, UPT ;  /* 0x000000011100788c */ /* 0x000fe2000bf66270 */
[----:B---3--:R-:W-:-:S05]  /*0c10*/  R2UR UR6, R147 ;  /* 0x00000000930672ca */ /* 0x008fca00000e0000 */
[----:B------:R-:W-:-:S05]  /*0c20*/  PLOP3.LUT P1, PT, PT, PT, UP3, 0x80, 0x8 ;  /* 0x000000000008781c */ /* 0x000fca0003f2f038 */
[----:B------:R-:W-:-:S06]  /*0c30*/  @UP3 UIADD3 UR4, UPT, UPT, UR17, -0x1, URZ ;  /* 0xffffffff11043890 */ /* 0x000fcc000fffe0ff */
[----:B------:R-:W-:Y:S01]  /*0c40*/  MOV R86, UR4 ;  /* 0x0000000400567c02 */ /* 0x000fe20008000f00 */
[----:B------:R-:W-:-:S04]  /*0c50*/  UIMAD UR4, UR7, UR20, URZ ;  /* 0x00000014070472a4 */ /* 0x000fc8000f8e02ff */
[----:B------:R-:W-:Y:S01]  /*0c60*/  USHF.R.S32.HI UR5, URZ, 0x1f, UR4 ;  /* 0x0000001fff057899 */ /* 0x000fe20008011404 */
[----:B------:R-:W-:-:S03]  /*0c70*/  @P1 IMAD R86, R86, UR20, RZ ;  /* 0x0000001456561c24 */ /* 0x000fc6000f8e02ff */
[----:B------:R-:W-:Y:S02]  /*0c80*/  ULEA.HI UR5, UR5, UR4, URZ, 0x3 ;  /* 0x0000000405057291 */ /* 0x000fe4000f8f18ff */
[----:B------:R-:W-:-:S04]  /*0c90*/  @P1 SHF.R.S32.HI R87, RZ, 0x1f, R86 ;  /* 0x0000001fff571819 */ /* 0x000fc80000011456 */
[----:B------:R-:W-:Y:S02]  /*0ca0*/  @P1 LEA.HI R86, R87, R86, RZ, 0x3 ;  /* 0x0000005657561211 */ /* 0x000fe400078f18ff */
[----:B------:R-:W-:Y:S02]  /*0cb0*/  MOV R84, UR5 ;  /* 0x0000000500547c02 */ /* 0x000fe40008000f00 */
[-C--:B------:R-:W-:Y:S02]  /*0cc0*/  @P1 LEA.HI.SX32 R150, R86, R145.reuse, 0x1d ;  /* 0x0000009156961211 */ /* 0x080fe400078feaff */
[----:B------:R-:W-:Y:S01]  /*0cd0*/  LEA.HI.SX32 R147, R84, R145, 0x1d ;  /* 0x0000009154937211 */ /* 0x000fe200078feaff */
[----:B------:R-:W-:Y:S06]  /*0ce0*/  @!P2 BRA `(.L_x_148) ;  /* 0x000000080078a947 */ /* 0x000fec0003800000 */
[----:B------:R-:W-:-:S04]  /*0cf0*/  UISETP.NE.U32.AND UP0, UPT, UR14, URZ, UPT ;  /* 0x000000ff0e00728c */ /* 0x000fc8000bf05070 */
[----:B------:R-:W-:Y:S01]  /*0d00*/  UISETP.NE.AND.EX UP0, UPT, UR15, URZ, UPT, UP0 ;  /* 0x000000ff0f00728c */ /* 0x000fe2000bf05300 */
[----:B------:R-:W-:Y:S10]  /*0d10*/  BRA.U !UP3, `(.L_x_149) ;  /* 0x000000010b0c7547 */ /* 0x000ff4000b800000 */
[----:B------:R-:W0:Y:S02]  /*0d20*/  LDC.64 R32, c[0x0][0x390] ;  /* 0x0000e400ff207b82 */ /* 0x000e240000000a00 */
[----:B0-----:R-:W-:-:S06]  /*0d30*/  IMAD.WIDE.U32 R32, R150, 0x10, R32 ;  /* 0x0000001096207825 */ /* 0x001fcc00078e0020 */
[----:B------:R-:W5:Y:S02]  /*0d40*/  LDG.E.128 R32, desc[UR12][R32.64] ;  /* 0x0000000c20207981 */ /* 0x000f64000c1e1d00 */
.L_x_149:
[----:B------:R-:W-:Y:S05]  /*0d50*/  BRA.U !UP0, `(.L_x_150) ;  /* 0x0000000508547547 */ /* 0x000fea000b800000 */
[----:B------:R-:W0:Y:S02]  /*0d60*/  LDC.64 R28, c[0x0][0x3a0] ;  /* 0x0000e800ff1c7b82 */ /* 0x000e240000000a00 */
[----:B0-----:R-:W-:-:S06]  /*0d70*/  IMAD.WIDE.U32 R28, R147, 0x10, R28 ;  /* 0x00000010931c7825 */ /* 0x001fcc00078e001c */
[----:B------:R-:W2:Y:S01]  /*0d80*/  LDG.E.128 R28, desc[UR12][R28.64] ;  /* 0x0000000c1c1c7981 */ /* 0x000ea2000c1e1d00 */
[----:B------:R-:W-:-:S13]  /*0d90*/  ISETP.LT.AND P0, PT, RZ, UR17, PT ;  /* 0x00000011ff007c0c */ /* 0x000fda000bf01270 */
[----:B------:R-:W0:Y:S01]  /*0da0*/  @P0 LDC R86, c[0x0][0x40c] ;  /* 0x00010300ff560b82 */ /* 0x000e220000000800 */
[C---:B-----5:R-:W-:Y:S01]  /*0db0*/  @P0 PRMT R85, R32.reuse, 0x7632, R85 ;  /* 0x0000763220550816 */ /* 0x060fe20000000055 */
[----:B------:R-:W-:Y:S01]  /*0dc0*/  @P0 IMAD.U32 R106, R33, 0x10000, RZ ;  /* 0x00010000216a0824 */ /* 0x000fe200078e00ff */
[----:B------:R-:W-:Y:S02]  /*0dd0*/  @P0 SHF.L.U32 R84, R32, 0x10, RZ ;  /* 0x0000001020540819 */ /* 0x000fe400000006ff */
[----:B------:R-:W-:Y:S01]  /*0de0*/  @P0 PRMT R108, R35, 0x7632, R108 ;  /* 0x00007632236c0816 */ /* 0x000fe2000000006c */
[----:B------:R-:W-:Y:S02]  /*0df0*/  @P0 IMAD.U32 R85, R85, 0x10000, RZ ;  /* 0x0001000055550824 */ /* 0x000fe400078e00ff */
[----:B------:R-:W1:Y:S02]  /*0e00*/  @P0 LDC R87, c[0x0][0x40c] ;  /* 0x00010300ff570b82 */ /* 0x000e640000000800 */
[----:B------:R-:W-:-:S06]  /*0e10*/  @P0 IMAD.U32 R108, R108, 0x10000, RZ ;  /* 0x000100006c6c0824 */ /* 0x000fcc00078e00ff */
[----:B------:R-:W3:Y:S08]  /*0e20*/  @P0 LDC R109, c[0x0][0x40c] ;  /* 0x00010300ff6d0b82 */ /* 0x000ef00000000800 */
[----:B------:R-:W4:Y:S01]  /*0e30*/  @P0 LDC R149, c[0x0][0x40c] ;  /* 0x00010300ff950b82 */ /* 0x000f220000000800 */
[----:B0-----:R-:W-:Y:S01]  /*0e40*/  @P0 FMUL.FTZ R86, R85, R86 ;  /* 0x0000005655560220 */ /* 0x001fe20000410000 */
[----:B------:R-:W-:-:S06]  /*0e50*/  @P0 SHF.L.U32 R85, R72, 0x10, RZ ;  /* 0x0000001048550819 */ /* 0x000fcc00000006ff */
[----:B------:R-:W0:Y:S01]  /*0e60*/  @P0 LDC R151, c[0x0][0x40c] ;  /* 0x00010300ff970b82 */ /* 0x000e220000000800 */
[----:B-1----:R-:W-:Y:S01]  /*0e70*/  @P0 FMUL.FTZ R84, R84, R87 ;  /* 0x0000005754540220 */ /* 0x002fe20000410000 */
[----:B------:R-:W-:-:S06]  /*0e80*/  @P0 SHF.L.U32 R87, R101, 0x10, RZ ;  /* 0x0000001065570819 */ /* 0x000fcc00000006ff */
[----:B------:R-:W1:Y:S01]  /*0e90*/  @P0 LDC R153, c[0x0][0x40c] ;  /* 0x00010300ff990b82 */ /* 0x000e620000000800 */
[----:B---3--:R-:W-:Y:S01]  /*0ea0*/  @P0 FMUL.FTZ R106, R106, R109 ;  /* 0x0000006d6a6a0220 */ /* 0x008fe20000410000 */
[C---:B--2---:R-:W-:Y:S01]  /*0eb0*/  @P0 SHF.L.U32 R107, R28.reuse, 0x10, RZ ;  /* 0x000000101c6b0819 */ /* 0x044fe200000006ff */
[----:B------:R-:W-:Y:S01]  /*0ec0*/  @P0 IMAD.U32 R109, R29, 0x10000, RZ ;  /* 0x000100001d6d0824 */ /* 0x000fe200078e00ff */
[C---:B------:R-:W-:Y:S02]  /*0ed0*/  @P0 PRMT R104, R28.reuse, 0x7632, R104 ;  /* 0x000076321c680816 */ /* 0x040fe40000000068 */
[----:B------:R-:W-:Y:S01]  /*0ee0*/  @!P0 SHF.L.U32 R102, R28, 0x10, RZ ;  /* 0x000000101c668819 */ /* 0x000fe200000006ff */
[----:B------:R-:W-:Y:S01]  /*0ef0*/  @P0 FFMA.FTZ R102, R84, R85, R107 ;  /* 0x0000005554660223 */ /* 0x000fe2000001006b */
[----:B------:R-:W-:Y:S02]  /*0f00*/  @!P0 PRMT R103, R28, 0x7632, R103 ;  /* 0x000076321c678816 */ /* 0x000fe40000000067 */
[----:B------:R-:W-:-:S02]  /*0f10*/  @P0 SHF.L.U32 R105, R104, 0x10, RZ ;  /* 0x0000001068690819 */ /* 0x000fc400000006ff */
[----:B------:R-:W-:Y:S01]  /*0f20*/  @P0 PRMT R84, R33, 0x7632, R84 ;  /* 0x0000763221540816 */ /* 0x000fe20000000054 */
[----:B------:R-:W-:Y:S01]  /*0f30*/  @!P0 IMAD.U32 R103, R103, 0x10000, RZ ;  /* 0x0001000067678824 */ /* 0x000fe200078e00ff */
[----:B------:R-:W-:Y:S01]  /*0f40*/  @P0 SHF.L.U32 R85, R73, 0x10, RZ ;  /* 0x0000001049550819 */ /* 0x000fe200000006ff */
[----:B------:R-:W-:Y:S01]  /*0f50*/  @P0 FFMA.FTZ R103, R86, R87, R105 ;  /* 0x0000005756670223 */ /* 0x000fe20000010069 */
[----:B------:R-:W-:Y:S01]  /*0f60*/  @P0 SHF.L.U32 R84, R84, 0x10, RZ ;  /* 0x0000001054540819 */ /* 0x000fe200000006ff */
[----:B------:R-:W-:Y:S01]  /*0f70*/  @P0 IMAD.U32 R87, R100, 0x10000, RZ ;  /* 0x0001000064570824 */ /* 0x000fe200078e00ff */
[C---:B------:R-:W-:Y:S02]  /*0f80*/  @P0 PRMT R86, R29.reuse, 0x7632, R86 ;  /* 0x000076321d560816 */ /* 0x040fe40000000056 */
[C---:B------:R-:W-:Y:S01]  /*0f90*/  @!P0 SHF.L.U32 R104, R29.reuse, 0x10, RZ ;  /* 0x000000101d688819 */ /* 0x040fe200000006ff */
[----:B----4-:R-:W-:Y:S01]  /*0fa0*/  @P0 FMUL.FTZ R84, R84, R149 ;  /* 0x0000009554540220 */ /* 0x010fe20000410000 */
[----:B------:R-:W-:Y:S01]  /*0fb0*/  @P0 FFMA.FTZ R104, R106, R85, R109 ;  /* 0x000000556a680223 */ /* 0x000fe2000001006d */
[----:B------:R-:W-:Y:S01]  /*0fc0*/  @!P0 PRMT R105, R29, 0x7632, R105 ;  /* 0x000076321d698816 */ /* 0x000fe20000000069 */
[----:B------:R-:W2:Y:S01]  /*0fd0*/  @P0 LDC R109, c[0x0][0x40c] ;  /* 0x00010300ff6d0b82 */ /* 0x000ea20000000800 */
[----:B------:R-:W-:Y:S01]  /*0fe0*/  @P0 SHF.L.U32 R107, R86, 0x10, RZ ;  /* 0x00000010566b0819 */ /* 0x000fe200000006ff */
[----:B------:R-:W-:Y:S01]  /*0ff0*/  @P0 IMAD.U32 R86, R34, 0x10000, RZ ;  /* 0x0001000022560824 */ /* 0x000fe200078e00ff */
[----:B------:R-:W-:-:S02]  /*1000*/  @!P0 SHF.L.U32 R105, R105, 0x10, RZ ;  /* 0x0000001069698819 */ /* 0x000fc400000006ff */
[----:B------:R-:W-:Y:S01]  /*1010*/  @P0 SHF.L.U32 R85, R74, 0x10, RZ ;  /* 0x000000104a550819 */ /* 0x000fe200000006ff */
[----:B------:R-:W-:Y:S01]  /*1020*/  @P0 FFMA.FTZ R105, R84, R87, R107 ;  /* 0x0000005754690223 */ /* 0x000fe2000001006b */
[----:B0-----:R-:W-:Y:S01]  /*1030*/  @P0 FMUL.FTZ R86, R86, R151 ;  /* 0x0000009756560220 */ /* 0x001fe20000410000 */
[----:B------:R-:W0:Y:S01]  /*1040*/  @P0 LDC R149, c[0x0][0x40c] ;  /* 0x00010300ff950b82 */ /* 0x000e220000000800 */
[----:B------:R-:W-:Y:S01]  /*1050*/  @P0 IMAD.U32 R87, R30, 0x10000, RZ ;  /* 0x000100001e570824 */ /* 0x000fe200078e00ff */
[----:B------:R-:W-:Y:S01]  /*1060*/  @P0 PRMT R84, R34, 0x7632, R84 ;  /* 0x0000763222540816 */ /* 0x000fe20000000054 */
[----:B------:R-:W-:Y:S01]  /*1070*/  @P0 IMAD.U32 R151, R31, 0x10000, RZ ;  /* 0x000100001f970824 */ /* 0x000fe200078e00ff */
[----:B------:R-:W-:Y:S01]  /*1080*/  @!P0 SHF.L.U32 R106, R30, 0x10, RZ ;  /* 0x000000101e6a8819 */ /* 0x000fe200000006ff */
[----:B------:R-:W-:Y:S01]  /*1090*/  @P0 FFMA.FTZ R106, R86, R85, R87 ;  /* 0x00000055566a0223 */ /* 0x000fe20000010057 */
[----:B------:R-:W-:Y:S02]  /*10a0*/  @P0 SHF.L.U32 R84, R84, 0x10, RZ ;  /* 0x0000001054540819 */ /* 0x000fe400000006ff */
[----:B------:R-:W-:-:S02]  /*10b0*/  @P0 PRMT R86, R30, 0x7632, R86 ;  /* 0x000076321e560816 */ /* 0x000fc40000000056 */
[----:B------:R-:W-:Y:S01]  /*10c0*/  @!P0 PRMT R107, R30, 0x7632, R107 ;  /* 0x000076321e6b8816 */ /* 0x000fe2000000006b */
[----:B-1----:R-:W-:Y:S01]  /*10d0*/  @P0 FMUL.FTZ R84, R84, R153 ;  /* 0x0000009954540220 */ /* 0x002fe20000410000 */
[----:B------:R-:W-:Y:S02]  /*10e0*/  @P0 SHF.L.U32 R85, R99, 0x10, RZ ;  /* 0x0000001063550819 */ /* 0x000fe400000006ff */
[----:B------:R-:W-:Y:S01]  /*10f0*/  @P0 SHF.L.U32 R87, R86, 0x10, RZ ;  /* 0x0000001056570819 */ /* 0x000fe200000006ff */
[----:B------:R-:W-:Y:S01]  /*1100*/  @!P0 IMAD.U32 R107, R107, 0x10000, RZ ;  /* 0x000100006b6b8824 */ /* 0x000fe200078e00ff */
[----:B------:R-:W-:Y:S02]  /*1110*/  @P0 SHF.L.U32 R86, R35, 0x10, RZ ;  /* 0x0000001023560819 */ /* 0x000fe400000006ff */
[----:B------:R-:W-:Y:S01]  /*1120*/  F2FP.BF16.F32.PACK_AB R148, RZ, R105 ;  /* 0x00000069ff94723e */ /* 0x000fe200000010ff */
[--C-:B------:R-:W-:Y:S01]  /*1130*/  @P0 FFMA.FTZ R107, R84, R85, R87.reuse ;  /* 0x00000055546b0223 */ /* 0x100fe20000010057 */
[----:B------:R-:W-:Y:S01]  /*1140*/  @P0 PRMT R87, R31, 0x7632, R87 ;  /* 0x000076321f570816 */ /* 0x000fe20000000057 */
[----:B--2---:R-:W-:Y:S01]  /*1150*/  @P0 FMUL.FTZ R86, R86, R109 ;  /* 0x0000006d56560220 */ /* 0x004fe20000410000 */
[----:B------:R-:W-:Y:S01]  /*1160*/  @P0 SHF.L.U32 R85, R75, 0x10, RZ ;  /* 0x000000104b550819 */ /* 0x000fe200000006ff */
[----:B0-----:R-:W-:Y:S01]  /*1170*/  @P0 FMUL.FTZ R84, R108, R149 ;  /* 0x000000956c540220 */ /* 0x001fe20000410000 */
[----:B------:R-:W-:-:S02]  /*1180*/  @!P0 PRMT R109, R31, 0x7632, R109 ;  /* 0x000076321f6d8816 */ /* 0x000fc4000000006d */
[----:B------:R-:W-:Y:S01]  /*1190*/  @P0 SHF.L.U32 R149, R87, 0x10, RZ ;  /* 0x0000001057950819 */ /* 0x000fe200000006ff */
[----:B------:R-:W-:Y:S01]  /*11a0*/  @P0 IMAD.U32 R87, R98, 0x10000, RZ ;  /* 0x0001000062570824 */ /* 0x000fe200078e00ff */
[----:B------:R-:W-:Y:S01]  /*11b0*/  @!P0 SHF.L.U32 R108, R31, 0x10, RZ ;  /* 0x000000101f6c8819 */ /* 0x000fe200000006ff */
[----:B------:R-:W-:Y:S01]  /*11c0*/  @P0 FFMA.FTZ R108, R86, R85, R151 ;  /* 0x00000055566c0223 */ /* 0x000fe20000010097 */
[----:B------:R-:W-:Y:S01]  /*11d0*/  @!P0 SHF.L.U32 R109, R109, 0x10, RZ ;  /* 0x000000106d6d8819 */ /* 0x000fe200000006ff */
[----:B------:R-:W-:Y:S01]  /*11e0*/  @P0 FFMA.FTZ R109, R84, R87, R149 ;  /* 0x00000057546d0223 */ /* 0x000fe20000010095 */
[----:B------:R-:W-:Y:S02]  /*11f0*/  F2FP.BF16.F32.PACK_AB R84, RZ, R102 ;  /* 0x00000066ff54723e */ /* 0x000fe400000010ff */
[----:B------:R-:W-:Y:S02]  /*1200*/  F2FP.BF16.F32.PACK_AB R85, RZ, R103 ;  /* 0x00000067ff55723e */ /* 0x000fe400000010ff */
[----:B------:R-:W-:-:S02]  /*1210*/  F2FP.BF16.F32.PACK_AB R86, RZ, R104 ;  /* 0x00000068ff56723e */ /* 0x000fc400000010ff */
[----:B------:R-:W-:Y:S02]  /*1220*/  F2FP.BF16.F32.PACK_AB R149, RZ, R106 ;  /* 0x0000006aff95723e */ /* 0x000fe400000010ff */
[----:B------:R-:W-:Y:S02]  /*1230*/  F2FP.BF16.F32.PACK_AB R151, RZ, R107 ;  /* 0x0000006bff97723e */ /* 0x000fe400000010ff */
[----:B------:R-:W-:Y:S02]  /*1240*/  F2FP.BF16.F32.PACK_AB R152, RZ, R108 ;  /* 0x0000006cff98723e */ /* 0x000fe400000010ff */
[----:B------:R-:W-:Y:S02]  /*1250*/  F2FP.BF16.F32.PACK_AB R87, RZ, R109 ;  /* 0x0000006dff57723e */ /* 0x000fe400000010ff */
[----:B------:R-:W-:Y:S02]  /*1260*/  PRMT R84, R84, 0x5410, R85 ;  /* 0x0000541054547816 */ /* 0x000fe40000000055 */
[----:B------:R-:W-:-:S02]  /*1270*/  PRMT R85, R86, 0x5410, R148 ;  /* 0x0000541056557816 */ /* 0x000fc40000000094 */
[----:B------:R-:W-:Y:S02]  /*1280*/  PRMT R86, R149, 0x5410, R151 ;  /* 0x0000541095567816 */ /* 0x000fe40000000097 */
[----:B------:R-:W-:Y:S01]  /*1290*/  PRMT R87, R152, 0x5410, R87 ;  /* 0x0000541098577816 */ /* 0x000fe20000000057 */
[----:B------:R-:W-:Y:S06]  /*12a0*/  BRA `(.L_x_151) ;  /* 0x0000000000f47947 */ /* 0x000fec0003800000 */
.L_x_150:
[----:B------:R-:W0:Y:S01]  /*12b0*/  @P1 LDC R105, c[0x0][0x40c] ;  /* 0x00010300ff691b82 */ /* 0x000e220000000800 */
[C---:B-----5:R-:W-:Y:S02]  /*12c0*/  @P1 PRMT R84, R32.reuse, 0x7632, R84 ;  /* 0x0000763220541816 */ /* 0x060fe40000000054 */
[----:B------:R-:W-:Y:S02]  /*12d0*/  CS2R R102, SRZ ;  /* 0x0000000000667805 */ /* 0x000fe4000001ff00 */
[----:B------:R-:W-:Y:S01]  /*12e0*/  @P1 SHF.L.U32 R85, R32, 0x10, RZ ;  /* 0x0000001020551819 */ /* 0x000fe200000006ff */
[----:B------:R-:W-:Y:S01]  /*12f0*/  @P1 IMAD.U32 R87, R72, 0x10000, RZ ;  /* 0x0001000048571824 */ /* 0x000fe200078e00ff */
[----:B------:R-:W-:Y:S01]  /*1300*/  @P1 SHF.L.U32 R84, R84, 0x10, RZ ;  /* 0x0000001054541819 */ /* 0x000fe200000006ff */
[----:B------:R-:W-:Y:S01]  /*1310*/  @P1 IMAD.U32 R106, R34, 0x10000, RZ ;  /* 0x00010000226a1824 */ /* 0x000fe200078e00ff */
[----:B------:R-:W-:Y:S01]  /*1320*/  @P1 SHF.L.U32 R107, R101, 0x10, RZ ;  /* 0x00000010656b1819 */ /* 0x000fe200000006ff */
[----:B------:R-:W1:Y:S08]  /*1330*/  @P1 LDC R86, c[0x0][0x40c] ;  /* 0x00010300ff561b82 */ /* 0x000e700000000800 */
[----:B------:R-:W2:Y:S08]  /*1340*/  @P1 LDC R104, c[0x0][0x40c] ;  /* 0x00010300ff681b82 */ /* 0x000eb00000000800 */
[----:B------:R-:W3:Y:S01]  /*1350*/  @P1 LDC R109, c[0x0][0x40c] ;  /* 0x00010300ff6d1b82 */ /* 0x000ee20000000800 */
[----:B0-----:R-:W-:-:S04]  /*1360*/  @P1 FMUL.FTZ R84, R84, R105 ;  /* 0x0000006954541220 */ /* 0x001fc80000410000 */
[----:B------:R-:W-:Y:S01]  /*1370*/  @P1 FMUL.FTZ R103, R84, R107 ;  /* 0x0000006b54671220 */ /* 0x000fe20000410000 */
[----:B------:R-:W-:Y:S02]  /*1380*/  @P1 SHF.L.U32 R84, R33, 0x10, RZ ;  /* 0x0000001021541819 */ /* 0x000fe400000006ff */
[----:B------:R-:W0:Y:S01]  /*1390*/  @P1 LDC R149, c[0x0][0x40c] ;  /* 0x00010300ff951b82 */ /* 0x000e220000000800 */
[----:B-1----:R-:W-:Y:S01]  /*13a0*/  @P1 FMUL.FTZ R86, R85, R86 ;  /* 0x0000005655561220 */ /* 0x002fe20000410000 */
[----:B------:R-:W-:-:S03]  /*13b0*/  @P1 PRMT R85, R33, 0x7632, R85 ;  /* 0x0000763221551816 */ /* 0x000fc60000000055 */
[----:B------:R-:W-:Y:S01]  /*13c0*/  @P1 FMUL.FTZ R102, R86, R87 ;  /* 0x0000005756661220 */ /* 0x000fe20000410000 */
[----:B------:R-:W-:Y:S01]  /*13d0*/  @P1 SHF.L.U32 R86, R100, 0x10, RZ ;  /* 0x0000001064561819 */ /* 0x000fe200000006ff */
[----:B------:R-:W-:Y:S01]  /*13e0*/  @P1 IMAD.U32 R85, R85, 0x10000, RZ ;  /* 0x0001000055551824 */ /* 0x000fe200078e00ff */
[----:B------:R-:W1:Y:S01]  /*13f0*/  @P1 LDC R108, c[0x0][0x40c] ;  /* 0x00010300ff6c1b82 */ /* 0x000e620000000800 */
[----:B------:R-:W-:Y:S02]  /*1400*/  @P1 SHF.L.U32 R87, R73, 0x10, RZ ;  /* 0x0000001049571819 */ /* 0x000fe400000006ff */
[----:B--2---:R-:W-:Y:S01]  /*1410*/  @P1 FMUL.FTZ R85, R85, R104 ;  /* 0x0000006855551220 */ /* 0x004fe20000410000 */
[----:B------:R-:W-:-:S03]  /*1420*/  CS2R R104, SRZ ;  /* 0x0000000000687805 */ /* 0x000fc6000001ff00 */
[----:B------:R-:W-:Y:S01]  /*1430*/  @P1 FMUL.FTZ R105, R85, R86 ;  /* 0x0000005655691220 */ /* 0x000fe20000410000 */
[----:B------:R-:W2:Y:S01]  /*1440*/  @P1 LDC R148, c[0x0][0x40c] ;  /* 0x00010300ff941b82 */ /* 0x000ea20000000800 */
[----:B---3--:R-:W-:Y:S01]  /*1450*/  @P1 FMUL.FTZ R84, R84, R109 ;  /* 0x0000006d54541220 */ /* 0x008fe20000410000 */
[C---:B------:R-:W-:Y:S02]  /*1460*/  @P1 PRMT R85, R35.reuse, 0x7632, R85 ;  /* 0x0000763223551816 */ /* 0x040fe40000000055 */
[----:B------:R-:W-:Y:S01]  /*1470*/  @P1 SHF.L.U32 R86, R74, 0x10, RZ ;  /* 0x000000104a561819 */ /* 0x000fe200000006ff */
[----:B------:R-:W-:Y:S01]  /*1480*/  @P1 FMUL.FTZ R104, R84, R87 ;  /* 0x0000005754681220 */ /* 0x000fe20000410000 */
[----:B------:R-:W-:Y:S02]  /*1490*/  @P1 PRMT R84, R34, 0x7632, R84 ;  /* 0x0000763222541816 */ /* 0x000fe40000000054 */
[----:B------:R-:W3:Y:S01]  /*14a0*/  @P1 LDC R107, c[0x0][0x40c] ;  /* 0x00010300ff6b1b82 */ /* 0x000ee20000000800 */
[----:B0-----:R-:W-:Y:S01]  /*14b0*/  @P1 FMUL.FTZ R149, R106, R149 ;  /* 0x000000956a951220 */ /* 0x001fe20000410000 */
[----:B------:R-:W-:Y:S01]  /*14c0*/  @P1 SHF.L.U32 R87, R35, 0x10, RZ ;  /* 0x0000001023571819 */ /* 0x000fe200000006ff */
[----:B------:R-:W-:Y:S01]  /*14d0*/  HFMA2 R106, -RZ, RZ, 0, 0 ;  /* 0x00000000ff6a7431 */ /* 0x000fe200000001ff */
[----:B------:R-:W-:Y:S01]  /*14e0*/  @P1 SHF.L.U32 R85, R85, 0x10, RZ ;  /* 0x0000001055551819 */ /* 0x000fe200000006ff */
[----:B------:R-:W-:-:S02]  /*14f0*/  @P1 IMAD.U32 R84, R84, 0x10000, RZ ;  /* 0x0001000054541824 */ /* 0x000fc400078e00ff */
[----:B------:R-:W-:Y:S01]  /*1500*/  @P1 FMUL.FTZ R106, R149, R86 ;  /* 0x00000056956a1220 */ /* 0x000fe20000410000 */
[----:B------:R-:W-:Y:S01]  /*1510*/  @P1 SHF.L.U32 R149, R75, 0x10, RZ ;  /* 0x000000104b951819 */ /* 0x000fe200000006ff */
[----:B-1----:R-:W-:Y:S01]  /*1520*/  @P1 FMUL.FTZ R86, R87, R108 ;  /* 0x0000006c57561220 */ /* 0x002fe20000410000 */
[----:B------:R-:W-:Y:S02]  /*1530*/  @P1 SHF.L.U32 R87, R99, 0x10, RZ ;  /* 0x0000001063571819 */ /* 0x000fe400000006ff */
[----:B------:R-:W-:Y:S02]  /*1540*/  CS2R R108, SRZ ;  /* 0x00000000006c7805 */ /* 0x000fe4000001ff00 */
[----:B------:R-:W-:Y:S01]  /*1550*/  @P1 FMUL.FTZ R108, R86, R149 ;  /* 0x00000095566c1220 */ /* 0x000fe20000410000 */
[----:B------:R-:W-:Y:S01]  /*1560*/  F2FP.BF16.F32.PACK_AB R86, RZ, R104 ;  /* 0x00000068ff56723e */ /* 0x000fe200000010ff */
[----:B--2---:R-:W-:Y:S01]  /*1570*/  @P1 FMUL.FTZ R85, R85, R148 ;  /* 0x0000009455551220 */ /* 0x004fe20000410000 */
[----:B------:R-:W-:-:S02]  /*1580*/  @P1 IMAD.U32 R148, R98, 0x10000, RZ ;  /* 0x0001000062941824 */ /* 0x000fc400078e00ff */
[----:B------:R-:W-:Y:S02]  /*1590*/  F2FP.BF16.F32.PACK_AB R151, RZ, R108 ;  /* 0x0000006cff97723e */ /* 0x000fe400000010ff */
[----:B------:R-:W-:Y:S01]  /*15a0*/  @P1 FMUL.FTZ R109, R85, R148 ;  /* 0x00000094556d1220 */ /* 0x000fe20000410000 */
[----:B------:R-:W-:Y:S01]  /*15b0*/  F2FP.BF16.F32.PACK_AB R85, RZ, R103 ;  /* 0x00000067ff55723e */ /* 0x000fe200000010ff */
[----:B---3--:R-:W-:Y:S01]  /*15c0*/  @P1 FMUL.FTZ R84, R84, R107 ;  /* 0x0000006b54541220 */ /* 0x008fe20000410000 */
[----:B------:R-:W-:Y:S01]  /*15d0*/  IMAD.MOV.U32 R107, RZ, RZ, RZ ;  /* 0x000000ffff6b7224 */ /* 0x000fe200078e00ff */
[----:B------:R-:W-:Y:S02]  /*15e0*/  F2FP.BF16.F32.PACK_AB R148, RZ, R106 ;  /* 0x0000006aff94723e */ /* 0x000fe400000010ff */
[----:B------:R-:W-:Y:S01]  /*15f0*/  @P1 FMUL.FTZ R107, R84, R87 ;  /* 0x00000057546b1220 */ /* 0x000fe20000410000 */
[----:B------:R-:W-:Y:S02]  /*1600*/  F2FP.BF16.F32.PACK_AB R84, RZ, R102 ;  /* 0x00000066ff54723e */ /* 0x000fe400000010ff */
[----:B------:R-:W-:-:S02]  /*1610*/  F2FP.BF16.F32.PACK_AB R87, RZ, R105 ;  /* 0x00000069ff57723e */ /* 0x000fc400000010ff */
[----:B------:R-:W-:Y:S02]  /*1620*/  F2FP.BF16.F32.PACK_AB R149, RZ, R107 ;  /* 0x0000006bff95723e */ /* 0x000fe400000010ff */
[----:B------:R-:W-:Y:S02]  /*1630*/  F2FP.BF16.F32.PACK_AB R152, RZ, R109 ;  /* 0x0000006dff98723e */ /* 0x000fe400000010ff */
[----:B------:R-:W-:Y:S02]  /*1640*/  PRMT R84, R84, 0x5410, R85 ;  /* 0x0000541054547816 */ /* 0x000fe40000000055 */
[----:B------:R-:W-:Y:S02]  /*1650*/  PRMT R85, R86, 0x5410, R87 ;  /* 0x0000541056557816 */ /* 0x000fe40000000057 */
[----:B------:R-:W-:Y:S02]  /*1660*/  PRMT R86, R148, 0x5410, R149 ;  /* 0x0000541094567816 */ /* 0x000fe40000000095 */
[----:B------:R-:W-:-:S07]  /*1670*/  PRMT R87, R151, 0x5410, R152 ;  /* 0x0000541097577816 */ /* 0x000fce0000000098 */
.L_x_151:
[----:B------:R-:W0:Y:S01]  /*1680*/  LDC.64 R148, c[0x0][0x3a8] ;  /* 0x0000ea00ff947b82 */ /* 0x000e220000000a00 */
[----:B------:R-:W-:Y:S01]  /*1690*/  IADD3 R150, PT, PT, R150, 0x80, RZ ;  /* 0x0000008096967810 */ /* 0x000fe20007ffe0ff */
[C---:B0-----:R-:W-:Y:S01]  /*16a0*/  IMAD.WIDE.U32 R148, R147.reuse, 0x10, R148 ;  /* 0x0000001093947825 */ /* 0x041fe200078e0094 */
[----:B------:R-:W-:-:S04]  /*16b0*/  IADD3 R147, PT, PT, R147, 0x80, RZ ;  /* 0x0000008093937810 */ /* 0x000fc80007ffe0ff */
[----:B------:R0:W-:Y:S03]  /*16c0*/  STG.E.128 desc[UR12][R148.64], R84 ;  /* 0x0000005494007986 */ /* 0x0001e6000c101d0c */
.L_x_148:
[----:B------:R-:W-:Y:S05]  /*16d0*/  BSYNC.RECONVERGENT B0 ;  /* 0x0000000000007941 */ /* 0x000fea0003800200 */
.L_x_147:
[----:B------:R-:W-:Y:S01]  /*16e0*/  ISETP.GE.U32.AND P3, PT, R144, 0x100, PT ;  /* 0x000001009000780c */ /* 0x000fe20003f66070 */
[----:B------:R-:W-:-:S12]  /*16f0*/  BSSY.RECONVERGENT B0, `(.L_x_152) ;  /* 0x0000093000007945 */ /* 0x000fd80003800200 */
[----:B------:R-:W-:Y:S05]  /*1700*/  @!P3 BRA `(.L_x_153) ;  /* 0x000000080044b947 */ /* 0x000fea0003800000 */
[----:B------:R-:W-:Y:S01]  /*1710*/  ISETP.NE.U32.AND P0, PT, RZ, UR14, PT ;  /* 0x0000000eff007c0c */ /* 0x000fe2000bf05070 */
[----:B0-----:R-:W0:Y:S03]  /*1720*/  @P1 LDC.64 R86, c[0x0][0x390] ;  /* 0x0000e400ff561b82 */ /* 0x001e260000000a00 */
[----:B------:R-:W-:-:S13]  /*1730*/  ISETP.NE.AND.EX P0, PT, RZ, UR15, PT, P0 ;  /* 0x0000000fff007c0c */ /* 0x000fda000bf05300 */
[----:B------:R-:W1:Y:S01]  /*1740*/  @P0 LDC.64 R84, c[0x0][0x3a0] ;  /* 0x0000e800ff540b82 */ /* 0x000e620000000a00 */
[----:B0-----:R-:W-:-:S05]  /*1750*/  @P1 IMAD.WIDE.U32 R86, R150, 0x10, R86 ;  /* 0x0000001096561825 */ /* 0x001fca00078e0056 */
[----:B------:R0:W5:Y:S01]  /*1760*/  @P1 LDG.E.128 R32, desc[UR12][R86.64] ;  /* 0x0000000c56201981 */ /* 0x000162000c1e1d00 */
[----:B-1----:R-:W-:-:S05]  /*1770*/  @P0 IMAD.WIDE.U32 R84, R147, 0x10, R84 ;  /* 0x0000001093540825 */ /* 0x002fca00078e0054 */
[----:B------:R0:W5:Y:S01]  /*1780*/  @P0 LDG.E.128 R28, desc[UR12][R84.64] ;  /* 0x0000000c541c0981 */ /* 0x000162000c1e1d00 */
[----:B------:R-:W-:Y:S05]  /*1790*/  @!P0 BRA `(.L_x_154) ;  /* 0x0000000400188947 */ /* 0x000fea0003800000 */
[----:B------:R-:W-:Y:S02]  /*17a0*/  ISETP.LT.AND P0, PT, RZ, UR17, PT ;  /* 0x00000011ff007c0c */ /* 0x000fe4000bf01270 */
[----:B-----5:R-:W-:Y:S02]  /*17b0*/  SHF.L.U32 R110, R28, 0x10, RZ ;  /* 0x000000101c6e7819 */ /* 0x020fe400000006ff */
[----:B------:R-:W-:-:S09]  /*17c0*/  SHF.L.U32 R112, R29, 0x10, RZ ;  /* 0x000000101d707819 */ /* 0x000fd200000006ff */
[----:B0-----:R-:W0:Y:S01]  /*17d0*/  @P0 LDC R87, c[0x0][0x40c] ;  /* 0x00010300ff570b82 */ /* 0x001e220000000800 */
[C---:B------:R-:W-:Y:S01]  /*17e0*/  @P0 PRMT R85, R32.reuse, 0x7632, R85 ;  /* 0x0000763220550816 */ /* 0x040fe20000000055 */
[----:B------:R-:W-:Y:S02]  /*17f0*/  @P0 IMAD.U32 R84, R32, 0x10000, RZ ;  /* 0x0001000020540824 */ /* 0x000fe400078e00ff */
[----:B------:R-:W-:Y:S01]  /*1800*/  @P0 IMAD.U32 R113, R33, 0x10000, RZ ;  /* 0x0001000021710824 */ /* 0x000fe200078e00ff */
[----:B------:R-:W-:-:S03]  /*1810*/  @P0 SHF.L.U32 R85, R85, 0x10, RZ ;  /* 0x0000001055550819 */ /* 0x000fc600000006ff */
[----:B------:R-:W1:Y:S08]  /*1820*/  @P0 LDC R86, c[0x0][0x40c] ;  /* 0x00010300ff560b82 */ /* 0x000e700000000800 */
[----:B------:R-:W2:Y:S08]  /*1830*/  @P0 LDC R114, c[0x0][0x40c] ;  /* 0x00010300ff720b82 */ /* 0x000eb00000000800 */
[----:B------:R-:W3:Y:S01]  /*1840*/  @P0 LDC R115, c[0x0][0x40c] ;  /* 0x00010300ff730b82 */ /* 0x000ee20000000800 */
[----:B0-----:R-:W-:Y:S01]  /*1850*/  @P0 FMUL.FTZ R87, R84, R87 ;  /* 0x0000005754570220 */ /* 0x001fe20000410000 */
[----:B------:R-:W-:-:S05]  /*1860*/  PRMT R84, R28, 0x7632, R84 ;  /* 0x000076321c547816 */ /* 0x000fca0000000054 */
[----:B------:R-:W-:Y:S02]  /*1870*/  IMAD.U32 R111, R84, 0x10000, RZ ;  /* 0x00010000546f7824 */ /* 0x000fe400078e00ff */
[----:B-1----:R-:W-:Y:S01]  /*1880*/  @P0 FMUL.FTZ R86, R85, R86 ;  /* 0x0000005655560220 */ /* 0x002fe20000410000 */
[----:B------:R-:W0:Y:S01]  /*1890*/  @P0 LDC R116, c[0x0][0x40c] ;  /* 0x00010300ff740b82 */ /* 0x000e220000000800 */
[----:B------:R-:W-:Y:S02]  /*18a0*/  @P0 SHF.L.U32 R85, R97, 0x10, RZ ;  /* 0x0000001061550819 */ /* 0x000fe400000006ff */
[----:B------:R-:W-:-:S03]  /*18b0*/  @P0 SHF.L.U32 R84, R60, 0x10, RZ ;  /* 0x000000103c540819 */ /* 0x000fc600000006ff */
[----:B------:R-:W-:Y:S01]  /*18c0*/  @P0 FFMA.FTZ R111, R86, R85, R111 ;  /* 0x00000055566f0223 */ /* 0x000fe2000001006f */
[----:B------:R-:W-:Y:S01]  /*18d0*/  @P0 PRMT R86, R33, 0x7632, R86 ;  /* 0x0000763221560816 */ /* 0x000fe20000000056 */
[----:B------:R-:W1:Y:S01]  /*18e0*/  @P0 LDC R117, c[0x0][0x40c] ;  /* 0x00010300ff750b82 */ /* 0x000e620000000800 */
[----:B------:R-:W-:Y:S01]  /*18f0*/  @P0 FFMA.FTZ R110, R87, R84, R110 ;  /* 0x00000054576e0223 */ /* 0x000fe2000001006e */
[----:B------:R-:W-:Y:S01]  /*1900*/  @P0 SHF.L.U32 R84, R61, 0x10, RZ ;  /* 0x000000103d540819 */ /* 0x000fe200000006ff */
[----:B--2---:R-:W-:Y:S01]  /*1910*/  @P0 FMUL.FTZ R87, R113, R114 ;  /* 0x0000007271570220 */ /* 0x004fe20000410000 */
[----:B------:R-:W-:Y:S01]  /*1920*/  PRMT R85, R29, 0x7632, R85 ;  /* 0x000076321d557816 */ /* 0x000fe20000000055 */
[----:B------:R-:W-:Y:S01]  /*1930*/  IMAD.U32 R114, R30, 0x10000, RZ ;  /* 0x000100001e727824 */ /* 0x000fe200078e00ff */
[----:B------:R-:W-:Y:S01]  /*1940*/  @P0 SHF.L.U32 R86, R86, 0x10, RZ ;  /* 0x0000001056560819 */ /* 0x000fe200000006ff */
[----:B------:R-:W-:Y:S01]  /*1950*/  @P0 FFMA.FTZ R112, R87, R84, R112 ;  /* 0x0000005457700223 */ /* 0x000fe20000010070 */
[----:B------:R-:W-:Y:S01]  /*1960*/  @P0 SHF.L.U32 R84, R96, 0x10, RZ ;  /* 0x0000001060540819 */ /* 0x000fe200000006ff */
[----:B------:R-:W-:Y:S01]  /*1970*/  IMAD.U32 R113, R85, 0x10000, RZ ;  /* 0x0001000055717824 */ /* 0x000fe200078e00ff */
[----:B------:R-:W2:Y:S01]  /*1980*/  @P0 LDC R152, c[0x0][0x40c] ;  /* 0x00010300ff980b82 */ /* 0x000ea20000000800 */
[----:B---3--:R-:W-:Y:S01]  /*1990*/  @P0 FMUL.FTZ R86, R86, R115 ;  /* 0x0000007356560220 */ /* 0x008fe20000410000 */
[----:B------:R-:W-:-:S02]  /*19a0*/  @P0 SHF.L.U32 R87, R34, 0x10, RZ ;  /* 0x0000001022570819 */ /* 0x000fc400000006ff */
[----:B------:R-:W-:Y:S01]  /*19b0*/  PRMT R85, R30, 0x7632, R85 ;  /* 0x000076321e557816 */ /* 0x000fe20000000055 */
[----:B------:R-:W-:Y:S01]  /*19c0*/  @P0 FFMA.FTZ R113, R86, R84, R113 ;  /* 0x0000005456710223 */ /* 0x000fe20000010071 */
[----:B------:R-:W-:Y:S01]  /*19d0*/  @P0 PRMT R86, R34, 0x7632, R86 ;  /* 0x0000763222560816 */ /* 0x000fe20000000056 */
[----:B0-----:R-:W-:Y:S01]  /*19e0*/  @P0 FMUL.FTZ R87, R87, R116 ;  /* 0x0000007457570220 */ /* 0x001fe20000410000 */
[----:B------:R-:W0:Y:S01]  /*19f0*/  @P0 LDC R148, c[0x0][0x40c] ;  /* 0x00010300ff940b82 */ /* 0x000e220000000800 */
[----:B------:R-:W-:Y:S01]  /*1a00*/  @P0 SHF.L.U32 R84, R62, 0x10, RZ ;  /* 0x000000103e540819 */ /* 0x000fe200000006ff */
[----:B------:R-:W-:Y:S01]  /*1a10*/  IMAD.U32 R115, R85, 0x10000, RZ ;  /* 0x0001000055737824 */ /* 0x000fe200078e00ff */
[----:B------:R-:W-:Y:S02]  /*1a20*/  @P0 SHF.L.U32 R86, R86, 0x10, RZ ;  /* 0x0000001056560819 */ /* 0x000fe400000006ff */
[----:B------:R-:W-:Y:S01]  /*1a30*/  @P0 PRMT R85, R35, 0x7632, R85 ;  /* 0x0000763223550816 */ /* 0x000fe20000000055 */
[----:B------:R-:W-:Y:S01]  /*1a40*/  @P0 FFMA.FTZ R114, R87, R84, R114 ;  /* 0x0000005457720223 */ /* 0x000fe20000010072 */
[----:B------:R-:W-:Y:S01]  /*1a50*/  @P0 SHF.L.U32 R84, R95, 0x10, RZ ;  /* 0x000000105f540819 */ /* 0x000fe200000006ff */
[----:B-1----:R-:W-:Y:S01]  /*1a60*/  @P0 FMUL.FTZ R86, R86, R117 ;  /* 0x0000007556560220 */ /* 0x002fe20000410000 */
[----:B------:R-:W-:Y:S01]  /*1a70*/  @P0 SHF.L.U32 R85, R85, 0x10, RZ ;  /* 0x0000001055550819 */ /* 0x000fe200000006ff */
[----:B------:R-:W-:Y:S01]  /*1a80*/  @P0 IMAD.U32 R87, R35, 0x10000, RZ ;  /* 0x0001000023570824 */ /* 0x000fe200078e00ff */
[C---:B------:R-:W-:Y:S01]  /*1a90*/  SHF.L.U32 R116, R31.reuse, 0x10, RZ ;  /* 0x000000101f747819 */ /* 0x040fe200000006ff */
[----:B------:R-:W-:Y:S01]  /*1aa0*/  @P0 FFMA.FTZ R115, R86, R84, R115 ;  /* 0x0000005456730223 */ /* 0x000fe20000010073 */
[----:B------:R-:W-:-:S02]  /*1ab0*/  PRMT R84, R31, 0x7632, R84 ;  /* 0x000076321f547816 */ /* 0x000fc40000000054 */
[----:B------:R-:W-:Y:S01]  /*1ac0*/  F2FP.BF16.F32.PACK_AB R149, RZ, R114 ;  /* 0x00000072ff95723e */ /* 0x000fe200000010ff */
[----:B--2---:R-:W-:Y:S01]  /*1ad0*/  @P0 FMUL.FTZ R86, R85, R152 ;  /* 0x0000009855560220 */ /* 0x004fe20000410000 */
[----:B------:R-:W-:Y:S01]  /*1ae0*/  @P0 SHF.L.U32 R85, R94, 0x10, RZ ;  /* 0x000000105e550819 */ /* 0x000fe200000006ff */
[----:B------:R-:W-:Y:S01]  /*1af0*/  IMAD.U32 R117, R84, 0x10000, RZ ;  /* 0x0001000054757824 */ /* 0x000fe200078e00ff */
[----:B------:R-:W-:Y:S02]  /*1b00*/  @P0 SHF.L.U32 R84, R63, 0x10, RZ ;  /* 0x000000103f540819 */ /* 0x000fe400000006ff */
[----:B------:R-:W-:Y:S01]  /*1b10*/  F2FP.BF16.F32.PACK_AB R151, RZ, R115 ;  /* 0x00000073ff97723e */ /* 0x000fe200000010ff */
[----:B------:R-:W-:Y:S01]  /*1b20*/  @P0 FFMA.FTZ R117, R86, R85, R117 ;  /* 0x0000005556750223 */ /* 0x000fe20000010075 */
[----:B------:R-:W-:Y:S01]  /*1b30*/  F2FP.BF16.F32.PACK_AB R85, RZ, R111 ;  /* 0x0000006fff55723e */ /* 0x000fe200000010ff */
[----:B0-----:R-:W-:Y:S01]  /*1b40*/  @P0 FMUL.FTZ R87, R87, R148 ;  /* 0x0000009457570220 */ /* 0x001fe20000410000 */
[----:B------:R-:W-:-:S02]  /*1b50*/  F2FP.BF16.F32.PACK_AB R86, RZ, R112 ;  /* 0x00000070ff56723e */ /* 0x000fc400000010ff */
[----:B------:R-:W-:Y:S01]  /*1b60*/  F2FP.BF16.F32.PACK_AB R148, RZ, R113 ;  /* 0x00000071ff94723e */ /* 0x000fe200000010ff */
[----:B------:R-:W-:Y:S01]  /*1b70*/  @P0 FFMA.FTZ R116, R87, R84, R116 ;  /* 0x0000005457740223 */ /* 0x000fe20000010074 */
        /* <DEDUP_REMOVED lines=8> */
.L_x_154:
[----:B------:R-:W1:Y:S01]  /*1c00*/  @P1 LDC R113, c[0x0][0x40c] ;  /* 0x00010300ff711b82 */ /* 0x000e620000000800 */
[C---:B0----5:R-:W-:Y:S01]  /*1c10*/  @P1 PRMT R84, R32.reuse, 0x7632, R84 ;  /* 0x0000763220541816 */ /* 0x061fe20000000054 */
[----:B------:R-:W-:Y:S01]  /*1c20*/  @P1 IMAD.U32 R85, R32, 0x10000, RZ ;  /* 0x0001000020551824 */ /* 0x000fe200078e00ff */
[----:B------:R-:W-:Y:S01]  /*1c30*/  CS2R R110, SRZ ;  /* 0x00000000006e7805 */ /* 0x000fe2000001ff00 */
[----:B------:R-:W-:Y:S01]  /*1c40*/  @P1 IMAD.U32 R115, R97, 0x10000, RZ ;  /* 0x0001000061731824 */ /* 0x000fe200078e00ff */
[----:B------:R-:W-:Y:S02]  /*1c50*/  @P1 SHF.L.U32 R84, R84, 0x10, RZ ;  /* 0x0000001054541819 */ /* 0x000fe400000006ff */
[----:B------:R-:W-:Y:S01]  /*1c60*/  @P1 SHF.L.U32 R87, R60, 0x10, RZ ;  /* 0x000000103c571819 */ /* 0x000fe200000006ff */
[----:B------:R-:W0:Y:S01]  /*1c70*/  @P1 LDC R86, c[0x0][0x40c] ;  /* 0x00010300ff561b82 */ /* 0x000e220000000800 */
[----:B------:R-:W-:-:S07]  /*1c80*/  @P1 SHF.L.U32 R114, R34, 0x10, RZ ;  /* 0x0000001022721819 */ /* 0x000fce00000006ff */
[----:B------:R-:W2:Y:S08]  /*1c90*/  @P1 LDC R112, c[0x0][0x40c] ;  /* 0x00010300ff701b82 */ /* 0x000eb00000000800 */
[----:B------:R-:W3:Y:S01]  /*1ca0*/  @P1 LDC R117, c[0x0][0x40c] ;  /* 0x00010300ff751b82 */ /* 0x000ee20000000800 */
[----:B-1----:R-:W-:-:S04]  /*1cb0*/  @P1 FMUL.FTZ R84, R84, R113 ;  /* 0x0000007154541220 */ /* 0x002fc80000410000 */
[----:B------:R-:W-:Y:S01]  /*1cc0*/  @P1 FMUL.FTZ R111, R115, R84 ;  /* 0x00000054736f1220 */ /* 0x000fe20000410000 */
[----:B------:R-:W-:Y:S02]  /*1cd0*/  @P1 SHF.L.U32 R84, R33, 0x10, RZ ;  /* 0x0000001021541819 */ /* 0x000fe400000006ff */
[----:B------:R-:W1:Y:S01]  /*1ce0*/  @P1 LDC R149, c[0x0][0x40c] ;  /* 0x00010300ff951b82 */ /* 0x000e620000000800 */
[----:B0-----:R-:W-:Y:S01]  /*1cf0*/  @P1 FMUL.FTZ R86, R85, R86 ;  /* 0x0000005655561220 */ /* 0x001fe20000410000 */
[----:B------:R-:W-:-:S03]  /*1d00*/  @P1 PRMT R85, R33, 0x7632, R85 ;  /* 0x0000763221551816 */ /* 0x000fc60000000055 */
[----:B------:R-:W-:Y:S01]  /*1d10*/  @P1 FMUL.FTZ R110, R86, R87 ;  /* 0x00000057566e1220 */ /* 0x000fe20000410000 */
[----:B------:R-:W-:Y:S01]  /*1d20*/  @P1 SHF.L.U32 R85, R85, 0x10, RZ ;  /* 0x0000001055551819 */ /* 0x000fe200000006ff */
[----:B------:R-:W-:Y:S01]  /*1d30*/  @P1 IMAD.U32 R87, R61, 0x10000, RZ ;  /* 0x000100003d571824 */ /* 0x000fe200078e00ff */
[----:B------:R-:W0:Y:S01]  /*1d40*/  @P1 LDC R148, c[0x0][0x40c] ;  /* 0x00010300ff941b82 */ /* 0x000e220000000800 */
        /* <DEDUP_REMOVED lines=9> */
[----:B------:R-:W-:Y:S01]  /*1de0*/  @P1 PRMT R84, R34, 0x7632, R84 ;  /* 0x0000763222541816 */ /* 0x000fe20000000054 */
[----:B------:R-:W-:Y:S01]  /*1df0*/  @P1 IMAD.U32 R87, R35, 0x10000, RZ ;  /* 0x0001000023571824 */ /* 0x000fe200078e00ff */
[----:B------:R-:W3:Y:S01]  /*1e00*/  @P1 LDC R115, c[0x0][0x40c] ;  /* 0x00010300ff731b82 */ /* 0x000ee20000000800 */
[----:B------:R-:W-:Y:S01]  /*1e10*/  @P1 SHF.L.U32 R85, R85, 0x10, RZ ;  /* 0x0000001055551819 */ /* 0x000fe200000006ff */
[----:B-1----:R-:W-:Y:S01]  /*1e20*/  @P1 FMUL.FTZ R149, R114, R149 ;  /* 0x0000009572951220 */ /* 0x002fe20000410000 */
[----:B------:R-:W-:Y:S01]  /*1e30*/  @P1 SHF.L.U32 R84, R84, 0x10, RZ ;  /* 0x0000001054541819 */ /* 0x000fe200000006ff */
[----:B------:R-:W-:-:S02]  /*1e40*/  IMAD.MOV.U32 R114, RZ, RZ, RZ ;  /* 0x000000ffff727224 */ /* 0x000fc400078e00ff */
[----:B------:R-:W-:Y:S01]  /*1e50*/  @P1 FMUL.FTZ R114, R149, R86 ;  /* 0x0000005695721220 */ /* 0x000fe20000410000 */
[----:B------:R-:W-:Y:S01]  /*1e60*/  @P1 SHF.L.U32 R149, R63, 0x10, RZ ;  /* 0x000000103f951819 */ /* 0x000fe200000006ff */
[----:B0-----:R-:W-:Y:S01]  /*1e70*/  @P1 FMUL.FTZ R85, R85, R148 ;  /* 0x0000009455551220 */ /* 0x001fe20000410000 */
[----:B------:R-:W-:Y:S01]  /*1e80*/  @P1 SHF.L.U32 R148, R94, 0x10, RZ ;  /* 0x000000105e941819 */ /* 0x000fe200000006ff */
[----:B--2---:R-:W-:Y:S01]  /*1e90*/  @P1 FMUL.FTZ R86, R87, R116 ;  /* 0x0000007457561220 */ /* 0x004fe20000410000 */
[----:B------:R-:W-:Y:S01]  /*1ea0*/  @P1 IMAD.U32 R87, R95, 0x10000, RZ ;  /* 0x000100005f571824 */ /* 0x000fe200078e00ff */
[----:B------:R-:W-:Y:S02]  /*1eb0*/  CS2R R116, SRZ ;  /* 0x0000000000747805 */ /* 0x000fe4000001ff00 */
[----:B------:R-:W-:Y:S01]  /*1ec0*/  @P1 FMUL.FTZ R116, R86, R149 ;  /* 0x0000009556741220 */ /* 0x000fe20000410000 */
[----:B------:R-:W-:Y:S01]  /*1ed0*/  @P1 FMUL.FTZ R117, R148, R85 ;  /* 0x0000005594751220 */ /* 0x000fe20000410000 */
[----:B------:R-:W-:Y:S01]  /*1ee0*/  F2FP.BF16.F32.PACK_AB R85, RZ, R111 ;  /* 0x0000006fff55723e */ /* 0x000fe200000010ff */
[----:B---3--:R-:W-:Y:S01]  /*1ef0*/  @P1 FMUL.FTZ R84, R84, R115 ;  /* 0x0000007354541220 */ /* 0x008fe20000410000 */
[----:B------:R-:W-:-:S02]  /*1f00*/  MOV R115, RZ ;  /* 0x000000ff00737202 */ /* 0x000fc40000000f00 */
[----:B------:R-:W-:Y:S01]  /*1f10*/  F2FP.BF16.F32.PACK_AB R86, RZ, R112 ;  /* 0x00000070ff56723e */ /* 0x000fe200000010ff */
[----:B------:R-:W-:Y:S01]  /*1f20*/  @P1 FMUL.FTZ R115, R87, R84 ;  /* 0x0000005457731220 */ /* 0x000fe20000410000 */
[----:B------:R-:W-:Y:S02]  /*1f30*/  F2FP.BF16.F32.PACK_AB R84, RZ, R110 ;  /* 0x0000006eff54723e */ /* 0x000fe400000010ff */
[----:B------:R-:W-:Y:S02]  /*1f40*/  F2FP.BF16.F32.PACK_AB R87, RZ, R113 ;  /* 0x00000071ff57723e */ /* 0x000fe400000010ff */
[----:B------:R-:W-:Y:S02]  /*1f50*/  F2FP.BF16.F32.PACK_AB R148, RZ, R114 ;  /* 0x00000072ff94723e */ /* 0x000fe400000010ff */
[----:B------:R-:W-:Y:S02]  /*1f60*/  F2FP.BF16.F32.PACK_AB R149, RZ, R115 ;  /* 0x00000073ff95723e */ /* 0x000fe400000010ff */
[----:B------:R-:W-:-:S02]  /*1f70*/  F2FP.BF16.F32.PACK_AB R151, RZ, R116 ;  /* 0x00000074ff97723e */ /* 0x000fc400000010ff */
[----:B------:R-:W-:Y:S02]  /*1f80*/  F2FP.BF16.F32.PACK_AB R152, RZ, R117 ;  /* 0x00000075ff98723e */ /* 0x000fe400000010ff */
[----:B------:R-:W-:Y:S02]  /*1f90*/  PRMT R84, R84, 0x5410, R85 ;  /* 0x0000541054547816 */ /* 0x000fe40000000055 */
[----:B------:R-:W-:Y:S02]  /*1fa0*/  PRMT R85, R86, 0x5410, R87 ;  /* 0x0000541056557816 */ /* 0x000fe40000000057 */
[----:B------:R-:W-:Y:S02]  /*1fb0*/  PRMT R86, R148, 0x5410, R149 ;  /* 0x0000541094567816 */ /* 0x000fe40000000095 */
[----:B------:R-:W-:-:S07]  /*1fc0*/  PRMT R87, R151, 0x5410, R152 ;  /* 0x0000541097577816 */ /* 0x000fce0000000098 */
.L_x_155:
[----:B------:R-:W0:Y:S01]  /*1fd0*/  LDC.64 R148, c[0x0][0x3a8] ;  /* 0x0000ea00ff947b82 */ /* 0x000e220000000a00 */
[----:B------:R-:W-:Y:S02]  /*1fe0*/  VIADD R150, R150, 0x80 ;  /* 0x0000008096967836 */ /* 0x000fe40000000000 */
[C---:B0-----:R-:W-:Y:S01]  /*1ff0*/  IMAD.WIDE.U32 R148, R147.reuse, 0x10, R148 ;  /* 0x0000001093947825 */ /* 0x041fe200078e0094 */
[----:B------:R-:W-:-:S04]  /*2000*/  IADD3 R147, PT, PT, R147, 0x80, RZ ;  /* 0x0000008093937810 */ /* 0x000fc80007ffe0ff */
[----:B------:R1:W-:Y:S03]  /*2010*/  STG.E.128 desc[UR12][R148.64], R84 ;  /* 0x0000005494007986 */ /* 0x0003e6000c101d0c */
.L_x_153:
[----:B------:R-:W-:Y:S05]  /*2020*/  BSYNC.RECONVERGENT B0 ;  /* 0x0000000000007941 */ /* 0x000fea0003800200 */
.L_x_152:
[----:B------:R-:W-:Y:S01]  /*2030*/  ISETP.GE.U32.AND P4, PT, R144, 0x180, PT ;  /* 0x000001809000780c */ /* 0x000fe20003f86070 */
[----:B------:R-:W-:-:S12]  /*2040*/  BSSY.RECONVERGENT B0, `(.L_x_156) ;  /* 0x0000093000007945 */ /* 0x000fd80003800200 */
[----:B------:R-:W-:Y:S05]  /*2050*/  @!P4 BRA `(.L_x_157) ;  /* 0x000000080044c947 */ /* 0x000fea0003800000 */
[----:B------:R-:W-:Y:S01]  /*2060*/  ISETP.NE.U32.AND P0, PT, RZ, UR14, PT ;  /* 0x0000000eff007c0c */ /* 0x000fe2000bf05070 */
[----:B01----:R-:W0:Y:S03]  /*2070*/  @P1 LDC.64 R86, c[0x0][0x390] ;  /* 0x0000e400ff561b82 */ /* 0x003e260000000a00 */
[----:B------:R-:W-:-:S13]  /*2080*/  ISETP.NE.AND.EX P0, PT, RZ, UR15, PT, P0 ;  /* 0x0000000fff007c0c */ /* 0x000fda000bf05300 */
[----:B------:R-:W1:Y:S01]  /*2090*/  @P0 LDC.64 R84, c[0x0][0x3a0] ;  /* 0x0000e800ff540b82 */ /* 0x000e620000000a00 */
[----:B0-----:R-:W-:-:S05]  /*20a0*/  @P1 IMAD.WIDE.U32 R86, R150, 0x10, R86 ;  /* 0x0000001096561825 */ /* 0x001fca00078e0056 */
[----:B------:R0:W5:Y:S01]  /*20b0*/  @P1 LDG.E.128 R32, desc[UR12][R86.64] ;  /* 0x0000000c56201981 */ /* 0x000162000c1e1d00 */
[----:B-1----:R-:W-:-:S05]  /*20c0*/  @P0 IMAD.WIDE.U32 R84, R147, 0x10, R84 ;  /* 0x0000001093540825 */ /* 0x002fca00078e0054 */
[----:B------:R0:W5:Y:S01]  /*20d0*/  @P0 LDG.E.128 R28, desc[UR12][R84.64] ;  /* 0x0000000c541c0981 */ /* 0x000162000c1e1d00 */
[----:B------:R-:W-:Y:S05]  /*20e0*/  @!P0 BRA `(.L_x_158) ;  /* 0x0000000400188947 */ /* 0x000fea0003800000 */
[----:B------:R-:W-:Y:S01]  /*20f0*/  ISETP.LT.AND P0, PT, RZ, UR17, PT ;  /* 0x00000011ff007c0c */ /* 0x000fe2000bf01270 */
[----:B-----5:R-:W-:Y:S02]  /*2100*/  IMAD.U32 R118, R28, 0x10000, RZ ;  /* 0x000100001c767824 */ /* 0x020fe400078e00ff */
[----:B------:R-:W-:-:S10]  /*2110*/  IMAD.U32 R120, R29, 0x10000, RZ ;  /* 0x000100001d787824 */ /* 0x000fd400078e00ff */
[----:B0-----:R-:W0:Y:S01]  /*2120*/  @P0 LDC R87, c[0x0][0x40c] ;  /* 0x00010300ff570b82 */ /* 0x001e220000000800 */
[C---:B------:R-:W-:Y:S02]  /*2130*/  @P0 SHF.L.U32 R84, R32.reuse, 0x10, RZ ;  /* 0x0000001020540819 */ /* 0x040fe400000006ff */
[----:B------:R-:W-:Y:S02]  /*2140*/  @P0 PRMT R85, R32, 0x7632, R85 ;  /* 0x0000763220550816 */ /* 0x000fe40000000055 */
[----:B------:R-:W-:Y:S02]  /*2150*/  @P0 SHF.L.U32 R121, R33, 0x10, RZ ;  /* 0x0000001021790819 */ /* 0x000fe400000006ff */
[----:B------:R-:W-:Y:S01]  /*2160*/  @P0 SHF.L.U32 R85, R85, 0x10, RZ ;  /* 0x0000001055550819 */ /* 0x000fe200000006ff */
[----:B------:R-:W1:Y:S08]  /*2170*/  @P0 LDC R86, c[0x0][0x40c] ;  /* 0x00010300ff560b82 */ /* 0x000e700000000800 */
[----:B------:R-:W2:Y:S08]  /*2180*/  @P0 LDC R122, c[0x0][0x40c] ;  /* 0x00010300ff7a0b82 */ /* 0x000eb00000000800 */
[----:B------:R-:W3:Y:S01]  /*2190*/  @P0 LDC R123, c[0x0][0x40c] ;  /* 0x00010300ff7b0b82 */ /* 0x000ee20000000800 */
[----:B0-----:R-:W-:Y:S01]  /*21a0*/  @P0 FMUL.FTZ R87, R84, R87 ;  /* 0x0000005754570220 */ /* 0x001fe20000410000 */
[----:B------:R-:W-:-:S04]  /*21b0*/  PRMT R84, R28, 0x7632, R84 ;  /* 0x000076321c547816 */ /* 0x000fc80000000054 */
[----:B------:R-:W-:Y:S01]  /*21c0*/  SHF.L.U32 R119, R84, 0x10, RZ ;  /* 0x0000001054777819 */ /* 0x000fe200000006ff */
[----:B------:R-:W-:Y:S02]  /*21d0*/  @P0 IMAD.U32 R84, R48, 0x10000, RZ ;  /* 0x0001000030540824 */ /* 0x000fe400078e00ff */
[----:B-1----:R-:W-:Y:S01]  /*21e0*/  @P0 FMUL.FTZ R86, R85, R86 ;  /* 0x0000005655560220 */ /* 0x002fe20000410000 */
[----:B------:R-:W0:Y:S01]  /*21f0*/  @P0 LDC R124, c[0x0][0x40c] ;  /* 0x00010300ff7c0b82 */ /* 0x000e220000000800 */
[----:B------:R-:W-:Y:S01]  /*2200*/  @P0 SHF.L.U32 R85, R93, 0x10, RZ ;  /* 0x000000105d550819 */ /* 0x000fe200000006ff */
[----:B------:R-:W-:Y:S01]  /*2210*/  @P0 FFMA.FTZ R118, R87, R84, R118 ;  /* 0x0000005457760223 */ /* 0x000fe20000010076 */
[----:B------:R-:W-:-:S03]  /*2220*/  @P0 SHF.L.U32 R84, R49, 0x10, RZ ;  /* 0x0000001031540819 */ /* 0x000fc600000006ff */
[----:B------:R-:W-:Y:S01]  /*2230*/  @P0 FFMA.FTZ R119, R86, R85, R119 ;  /* 0x0000005556770223 */ /* 0x000fe20000010077 */
[----:B------:R-:W-:Y:S01]  /*2240*/  @P0 PRMT R86, R33, 0x7632, R86 ;  /* 0x0000763221560816 */ /* 0x000fe20000000056 */
[----:B------:R-:W1:Y:S01]  /*2250*/  @P0 LDC R125, c[0x0][0x40c] ;  /* 0x00010300ff7d0b82 */ /* 0x000e620000000800 */
[----:B--2---:R-:W-:Y:S01]  /*2260*/  @P0 FMUL.FTZ R87, R121, R122 ;  /* 0x0000007a79570220 */ /* 0x004fe20000410000 */
[----:B------:R-:W-:Y:S02]  /*2270*/  PRMT R85, R29, 0x7632, R85 ;  /* 0x000076321d557816 */ /* 0x000fe40000000055 */
[----:B------:R-:W-:Y:S02]  /*2280*/  @P0 IMAD.U32 R86, R86, 0x10000, RZ ;  /* 0x0001000056560824 */ /* 0x000fe400078e00ff */
[----:B------:R-:W-:Y:S01]  /*2290*/  @P0 FFMA.FTZ R120, R87, R84, R120 ;  /* 0x0000005457780223 */ /* 0x000fe20000010078 */
[----:B------:R-:W-:Y:S01]  /*22a0*/  SHF.L.U32 R121, R85, 0x10, RZ ;  /* 0x0000001055797819 */ /* 0x000fe200000006ff */
[----:B------:R-:W-:Y:S01]  /*22b0*/  @P0 IMAD.U32 R87, R34, 0x10000, RZ ;  /* 0x0001000022570824 */ /* 0x000fe200078e00ff */
[----:B------:R-:W2:Y:S01]  /*22c0*/  @P0 LDC R152, c[0x0][0x40c] ;  /* 0x00010300ff980b82 */ /* 0x000ea20000000800 */
[----:B------:R-:W-:Y:S01]  /*22d0*/  @P0 SHF.L.U32 R84, R92, 0x10, RZ ;  /* 0x000000105c540819 */ /* 0x000fe200000006ff */
[----:B---3--:R-:W-:Y:S01]  /*22e0*/  @P0 FMUL.FTZ R86, R86, R123 ;  /* 0x0000007b56560220 */ /* 0x008fe20000410000 */
[----:B------:R-:W-:-:S02]  /*22f0*/  SHF.L.U32 R122, R30, 0x10, RZ ;  /* 0x000000101e7a7819 */ /* 0x000fc400000006ff */
[----:B------:R-:W-:Y:S01]  /*2300*/  PRMT R85, R30, 0x7632, R85 ;  /* 0x000076321e557816 */ /* 0x000fe20000000055 */
[----:B------:R-:W-:Y:S01]  /*2310*/  @P0 FFMA.FTZ R121, R86, R84, R121 ;  /* 0x0000005456790223 */ /* 0x000fe20000010079 */
[----:B------:R-:W-:Y:S01]  /*2320*/  @P0 PRMT R86, R34, 0x7632, R86 ;  /* 0x0000763222560816 */ /* 0x000fe20000000056 */
[----:B------:R-:W3:Y:S01]  /*2330*/  @P0 LDC R148, c[0x0][0x40c] ;  /* 0x00010300ff940b82 */ /* 0x000ee20000000800 */
[----:B------:R-:W-:Y:S01]  /*2340*/  @P0 SHF.L.U32 R84, R50, 0x10, RZ ;  /* 0x0000001032540819 */ /* 0x000fe200000006ff */
[----:B0-----:R-:W-:Y:S01]  /*2350*/  @P0 FMUL.FTZ R87, R87, R124 ;  /* 0x0000007c57570220 */ /* 0x001fe20000410000 */
[----:B------:R-:W-:Y:S01]  /*2360*/  SHF.L.U32 R123, R85, 0x10, RZ ;  /* 0x00000010557b7819 */ /* 0x000fe200000006ff */
[----:B------:R-:W-:Y:S01]  /*2370*/  @P0 IMAD.U32 R86, R86, 0x10000, RZ ;  /* 0x0001000056560824 */ /* 0x000fe200078e00ff */
        /* <DEDUP_REMOVED lines=11> */
[----:B------:R-:W-:Y:S01]  /*2430*/  SHF.L.U32 R125, R84, 0x10, RZ ;  /* 0x00000010547d7819 */ /* 0x000fe200000006ff */
[----:B------:R-:W-:Y:S01]  /*2440*/  @P0 IMAD.U32 R84, R51, 0x10000, RZ ;  /* 0x0001000033540824 */ /* 0x000fe200078e00ff */
[----:B------:R-:W-:Y:S02]  /*2450*/  @P0 SHF.L.U32 R85, R89, 0x10, RZ ;  /* 0x0000001059550819 */ /* 0x000fe400000006ff */
[----:B------:R-:W-:Y:S01]  /*2460*/  F2FP.BF16.F32.PACK_AB R151, RZ, R123 ;  /* 0x0000007bff97723e */ /* 0x000fe200000010ff */
[----:B---3--:R-:W-:Y:S02]  /*2470*/  @P0 FMUL.FTZ R87, R87, R148 ;  /* 0x0000009457570220 */ /* 0x008fe40000410000 */
        /* <DEDUP_REMOVED lines=13> */
.L_x_158:
[----:B------:R-:W1:Y:S01]  /*2550*/  @P1 LDC R121, c[0x0][0x40c] ;  /* 0x00010300ff791b82 */ /* 0x000e620000000800 */
[C---:B0----5:R-:W-:Y:S02]  /*2560*/  @P1 PRMT R84, R32.reuse, 0x7632, R84 ;  /* 0x0000763220541816 */ /* 0x061fe40000000054 */
[----:B------:R-:W-:Y:S02]  /*2570*/  CS2R R118, SRZ ;  /* 0x0000000000767805 */ /* 0x000fe4000001ff00 */
[----:B------:R-:W-:Y:S02]  /*2580*/  @P1 SHF.L.U32 R85, R32, 0x10, RZ ;  /* 0x0000001020551819 */ /* 0x000fe400000006ff */
[----:B------:R-:W-:Y:S01]  /*2590*/  @P1 SHF.L.U32 R123, R93, 0x10, RZ ;  /* 0x000000105d7b1819 */ /* 0x000fe200000006ff */
[----:B------:R-:W-:Y:S01]  /*25a0*/  @P1 IMAD.U32 R84, R84, 0x10000, RZ ;  /* 0x0001000054541824 */ /* 0x000fe200078e00ff */
[----:B------:R-:W-:Y:S01]  /*25b0*/  @P1 SHF.L.U32 R87, R48, 0x10, RZ ;  /* 0x0000001030571819 */ /* 0x000fe200000006ff */
[----:B------:R-:W0:Y:S01]  /*25c0*/  @P1 LDC R86, c[0x0][0x40c] ;  /* 0x00010300ff561b82 */ /* 0x000e220000000800 */
[----:B------:R-:W-:-:S07]  /*25d0*/  @P1 SHF.L.U32 R122, R34, 0x10, RZ ;  /* 0x00000010227a1819 */ /* 0x000fce00000006ff */
[----:B------:R-:W2:Y:S08]  /*25e0*/  @P1 LDC R120, c[0x0][0x40c] ;  /* 0x00010300ff781b82 */ /* 0x000eb00000000800 */
[----:B------:R-:W3:Y:S01]  /*25f0*/  @P1 LDC R125, c[0x0][0x40c] ;  /* 0x00010300ff7d1b82 */ /* 0x000ee20000000800 */
[----:B-1----:R-:W-:-:S04]  /*2600*/  @P1 FMUL.FTZ R84, R84, R121 ;  /* 0x0000007954541220 */ /* 0x002fc80000410000 */
[----:B------:R-:W-:Y:S01]  /*2610*/  @P1 FMUL.FTZ R119, R123, R84 ;  /* 0x000000547b771220 */ /* 0x000fe20000410000 */
[----:B------:R-:W-:Y:S02]  /*2620*/  @P1 IMAD.U32 R84, R33, 0x10000, RZ ;  /* 0x0001000021541824 */ /* 0x000fe400078e00ff */
        /* <DEDUP_REMOVED lines=13> */
[----:B------:R-:W-:Y:S01]  /*2700*/  @P1 PRMT R85, R35, 0x7632, R85 ;  /* 0x0000763223551816 */ /* 0x000fe20000000055 */
[----:B------:R-:W-:Y:S02]  /*2710*/  @P1 IMAD.U32 R86, R50, 0x10000, RZ ;  /* 0x0001000032561824 */ /* 0x000fe400078e00ff */
[----:B------:R-:W-:Y:S01]  /*2720*/  @P1 FMUL.FTZ R120, R84, R87 ;  /* 0x0000005754781220 */ /* 0x000fe20000410000 */
[----:B------:R-:W-:Y:S01]  /*2730*/  @P1 PRMT R84, R34, 0x7632, R84 ;  /* 0x0000763222541816 */ /* 0x000fe20000000054 */
[----:B------:R-:W-:Y:S01]  /*2740*/  @P1 IMAD.U32 R85, R85, 0x10000, RZ ;  /* 0x0001000055551824 */ /* 0x000fe200078e00ff */
[----:B------:R-:W3:Y:S01]  /*2750*/  @P1 LDC R123, c[0x0][0x40c] ;  /* 0x00010300ff7b1b82 */ /* 0x000ee20000000800 */
[----:B-1----:R-:W-:Y:S01]  /*2760*/  @P1 FMUL.FTZ R149, R122, R149 ;  /* 0x000000957a951220 */ /* 0x002fe20000410000 */
[----:B------:R-:W-:Y:S01]  /*2770*/  @P1 SHF.L.U32 R87, R35, 0x10, RZ ;  /* 0x0000001023571819 */ /* 0x000fe200000006ff */
[----:B------:R-:W-:Y:S01]  /*2780*/  HFMA2 R122, -RZ, RZ, 0, 0 ;  /* 0x00000000ff7a7431 */ /* 0x000fe200000001ff */
[----:B------:R-:W-:Y:S01]  /*2790*/  @P1 SHF.L.U32 R84, R84, 0x10, RZ ;  /* 0x0000001054541819 */ /* 0x000fe200000006ff */
[----:B------:R-:W-:Y:S01]  /*27a0*/  @P1 FMUL.FTZ R122, R149, R86 ;  /* 0x00000056957a1220 */ /* 0x000fe20000410000 */
[----:B------:R-:W-:-:S02]  /*27b0*/  @P1 IMAD.U32 R149, R51, 0x10000, RZ ;  /* 0x0001000033951824 */ /* 0x000fc400078e00ff */
[----:B0-----:R-:W-:Y:S01]  /*27c0*/  @P1 FMUL.FTZ R86, R87, R124 ;  /* 0x0000007c57561220 */ /* 0x001fe20000410000 */
[----:B------:R-:W-:Y:S02]  /*27d0*/  @P1 SHF.L.U32 R87, R90, 0x10, RZ ;  /* 0x000000105a571819 */ /* 0x000fe400000006ff */
[----:B------:R-:W-:Y:S02]  /*27e0*/  CS2R R124, SRZ ;  /* 0x00000000007c7805 */ /* 0x000fe4000001ff00 */
[----:B------:R-:W-:Y:S01]  /*27f0*/  @P1 FMUL.FTZ R124, R86, R149 ;  /* 0x00000095567c1220 */ /* 0x000fe20000410000 */
[----:B------:R-:W-:Y:S01]  /*2800*/  F2FP.BF16.F32.PACK_AB R86, RZ, R120 ;  /* 0x00000078ff56723e */ /* 0x000fe200000010ff */
[----:B--2---:R-:W-:Y:S01]  /*2810*/  @P1 FMUL.FTZ R85, R85, R148 ;  /* 0x0000009455551220 */ /* 0x004fe20000410000 */
[----:B------:R-:W-:Y:S02]  /*2820*/  @P1 SHF.L.U32 R148, R89, 0x10, RZ ;  /* 0x0000001059941819 */ /* 0x000fe400000006ff */
[----:B------:R-:W-:-:S03]  /*2830*/  F2FP.BF16.F32.PACK_AB R151, RZ, R124 ;  /* 0x0000007cff97723e */ /* 0x000fc600000010ff */
[----:B------:R-:W-:Y:S01]  /*2840*/  @P1 FMUL.FTZ R125, R148, R85 ;  /* 0x00000055947d1220 */ /* 0x000fe20000410000 */
[----:B------:R-:W-:Y:S01]  /*2850*/  F2FP.BF16.F32.PACK_AB R85, RZ, R119 ;  /* 0x00000077ff55723e */ /* 0x000fe200000010ff */
[----:B---3--:R-:W-:Y:S01]  /*2860*/  @P1 FMUL.FTZ R84, R84, R123 ;  /* 0x0000007b54541220 */ /* 0x008fe20000410000 */
[----:B------:R-:W-:Y:S02]  /*2870*/  MOV R123, RZ ;  /* 0x000000ff007b7202 */ /* 0x000fe40000000f00 */
[----:B------:R-:W-:Y:S01]  /*2880*/  F2FP.BF16.F32.PACK_AB R148, RZ, R122 ;  /* 0x0000007aff94723e */ /* 0x000fe200000010ff */
[----:B------:R-:W-:Y:S01]  /*2890*/  @P1 FMUL.FTZ R123, R87, R84 ;  /* 0x00000054577b1220 */ /* 0x000fe20000410000 */
        /* <DEDUP_REMOVED lines=8> */
.L_x_159:
[----:B------:R-:W0:Y:S01]  /*2920*/  LDC.64 R148, c[0x0][0x3a8] ;  /* 0x0000ea00ff947b82 */ /* 0x000e220000000a00 */
[----:B------:R-:W-:Y:S01]  /*2930*/  IADD3 R150, PT, PT, R150, 0x80, RZ ;  /* 0x0000008096967810 */ /* 0x000fe20007ffe0ff */
[----:B0-----:R-:W-:-:S04]  /*2940*/  IMAD.WIDE.U32 R148, R147, 0x10, R148 ;  /* 0x0000001093947825 */ /* 0x001fc800078e0094 */
[----:B------:R-:W-:Y:S01]  /*2950*/  VIADD R147, R147, 0x80 ;  /* 0x0000008093937836 */ /* 0x000fe20000000000 */
[----:B------:R2:W-:Y:S06]  /*2960*/  STG.E.128 desc[UR12][R148.64], R84 ;  /* 0x0000005494007986 */ /* 0x0005ec000c101d0c */
.L_x_157:
[----:B------:R-:W-:Y:S05]  /*2970*/  BSYNC.RECONVERGENT B0 ;  /* 0x0000000000007941 */ /* 0x000fea0003800200 */
.L_x_156:
[----:B------:R-:W-:Y:S01]  /*2980*/  ISETP.GE.U32.AND P5, PT, R144, 0x200, PT ;  /* 0x000002009000780c */ /* 0x000fe20003fa6070 */
[----:B------:R-:W-:-:S12]  /*2990*/  BSSY.RECONVERGENT B0, `(.L_x_160) ;  /* 0x0000094000007945 */ /* 0x000fd80003800200 */
[----:B------:R-:W-:Y:S05]  /*29a0*/  @!P5 BRA `(.L_x_161) ;  /* 0x000000080048d947 */ /* 0x000fea0003800000 */
[----:B------:R-:W-:Y:S01]  /*29b0*/  ISETP.NE.U32.AND P0, PT, RZ, UR14, PT ;  /* 0x0000000eff007c0c */ /* 0x000fe2000bf05070 */
[----:B012---:R-:W0:Y:S03]  /*29c0*/  @P1 LDC.64 R86, c[0x0][0x390] ;  /* 0x0000e400ff561b82 */ /* 0x007e260000000a00 */
[----:B------:R-:W-:-:S13]  /*29d0*/  ISETP.NE.AND.EX P0, PT, RZ, UR15, PT, P0 ;  /* 0x0000000fff007c0c */ /* 0x000fda000bf05300 */
[----:B------:R-:W1:Y:S01]  /*29e0*/  @P0 LDC.64 R84, c[0x0][0x3a0] ;  /* 0x0000e800ff540b82 */ /* 0x000e620000000a00 */
[----:B0-----:R-:W-:-:S05]  /*29f0*/  @P1 IMAD.WIDE.U32 R86, R150, 0x10, R86 ;  /* 0x0000001096561825 */ /* 0x001fca00078e0056 */
[----:B------:R0:W5:Y:S01]  /*2a00*/  @P1 LDG.E.128 R32, desc[UR12][R86.64] ;  /* 0x0000000c56201981 */ /* 0x000162000c1e1d00 */
[----:B-1----:R-:W-:-:S05]  /*2a10*/  @P0 IMAD.WIDE.U32 R84, R147, 0x10, R84 ;  /* 0x0000001093540825 */ /* 0x002fca00078e0054 */
[----:B------:R0:W5:Y:S01]  /*2a20*/  @P0 LDG.E.128 R28, desc[UR12][R84.64] ;  /* 0x0000000c541c0981 */ /* 0x000162000c1e1d00 */
[----:B------:R-:W-:Y:S05]  /*2a30*/  @!P0 BRA `(.L_x_162) ;  /* 0x00000004001c8947 */ /* 0x000fea0003800000 */
[----:B------:R-:W-:Y:S01]  /*2a40*/  UISETP.GT.AND UP0, UPT, UR17, URZ, UPT ;  /* 0x000000ff1100728c */ /* 0x000fe2000bf04270 */
[----:B-----5:R-:W-:Y:S02]  /*2a50*/  SHF.L.U32 R126, R28, 0x10, RZ ;  /* 0x000000101c7e7819 */ /* 0x020fe400000006ff */
[----:B------:R-:W-:Y:S02]  /*2a60*/  SHF.L.U32 R127, R29, 0x10, RZ ;  /* 0x000000101d7f7819 */ /* 0x000fe400000006ff */
[----:B------:R-:W-:Y:S02]  /*2a70*/  SHF.L.U32 R128, R30, 0x10, RZ ;  /* 0x000000101e807819 */ /* 0x000fe400000006ff */
[----:B------:R-:W-:Y:S02]  /*2a80*/  PLOP3.LUT P0, PT, PT, PT, UP0, 0x80, 0x8 ;  /* 0x000000000008781c */ /* 0x000fe40003f0f008 */
[----:B------:R-:W-:Y:S02]  /*2a90*/  SHF.L.U32 R129, R31, 0x10, RZ ;  /* 0x000000101f817819 */ /* 0x000fe400000006ff */
[----:B------:R-:W1:Y:S01]  /*2aa0*/  @UP0 LDCU UR4, c[0x0][0x40c] ;  /* 0x00008180ff0407ac */ /* 0x000e620008000800 */
[----:B------:R-:W2:Y:S01]  /*2ab0*/  @UP0 LDCU UR5, c[0x0][0x40c] ;  /* 0x00008180ff0507ac */ /* 0x000ea20008000800 */
[----:B------:R-:W3:Y:S07]  /*2ac0*/  @UP0 LDCU UR21, c[0x0][0x40c] ;  /* 0x00008180ff1507ac */ /* 0x000eee0008000800 */
[----:B0-----:R-:W-:Y:S01]  /*2ad0*/  @P0 IMAD.U32 R85, R32, 0x10000, RZ ;  /* 0x0001000020550824 */ /* 0x001fe200078e00ff */
[----:B------:R-:W-:Y:S01]  /*2ae0*/  @P0 SHF.L.U32 R86, R33, 0x10, RZ ;  /* 0x0000001021560819 */ /* 0x000fe200000006ff */
[----:B------:R-:W-:Y:S01]  /*2af0*/  @P0 IMAD.U32 R132, R27, 0x10000, RZ ;  /* 0x000100001b840824 */ /* 0x000fe200078e00ff */
[----:B------:R-:W0:Y:S01]  /*2b00*/  @UP0 LDCU UR22, c[0x0][0x40c] ;  /* 0x00008180ff1607ac */ /* 0x000e220008000800 */
[----:B------:R-:W-:Y:S01]  /*2b10*/  @P0 SHF.L.U32 R84, R36, 0x10, RZ ;  /* 0x0000001024540819 */ /* 0x000fe200000006ff */
[----:B------:R-:W-:Y:S01]  /*2b20*/  @P0 IMAD.U32 R148, R25, 0x10000, RZ ;  /* 0x0001000019940824 */ /* 0x000fe200078e00ff */
[----:B------:R-:W-:Y:S01]  /*2b30*/  @P0 SHF.L.U32 R130, R35, 0x10, RZ ;  /* 0x0000001023820819 */ /* 0x000fe200000006ff */
[----:B-1----:R-:W-:Y:S01]  /*2b40*/  @P0 FMUL.FTZ R87, R85, UR4 ;  /* 0x0000000455570c20 */ /* 0x002fe20008410000 */
[----:B------:R-:W-:Y:S01]  /*2b50*/  @P0 IMAD.U32 R85, R37, 0x10000, RZ ;  /* 0x0001000025550824 */ /* 0x000fe200078e00ff */
[----:B------:R-:W1:Y:S01]  /*2b60*/  @UP0 LDCU UR4, c[0x0][0x40c] ;  /* 0x00008180ff0407ac */ /* 0x000e620008000800 */
[----:B--2---:R-:W-:Y:S01]  /*2b70*/  @P0 FMUL.FTZ R86, R86, UR5 ;  /* 0x0000000556560c20 */ /* 0x004fe20008410000 */
[----:B------:R-:W-:Y:S01]  /*2b80*/  @P0 FFMA.FTZ R126, R87, R84, R126 ;  /* 0x00000054577e0223 */ /* 0x000fe2000001007e */
[----:B------:R-:W-:Y:S01]  /*2b90*/  @P0 IMAD.U32 R84, R34, 0x10000, RZ ;  /* 0x0001000022540824 */ /* 0x000fe200078e00ff */
[----:B------:R-:W2:Y:S01]  /*2ba0*/  @UP0 LDCU UR5, c[0x0][0x40c] ;  /* 0x00008180ff0507ac */ /* 0x000ea20008000800 */
[----:B------:R-:W-:Y:S01]  /*2bb0*/  @P0 FFMA.FTZ R127, R86, R85, R127 ;  /* 0x00000055567f0223 */ /* 0x000fe2000001007f */
[----:B------:R-:W-:Y:S01]  /*2bc0*/  @P0 SHF.L.U32 R85, R38, 0x10, RZ ;  /* 0x0000001026550819 */ /* 0x000fe200000006ff */
[----:B---3--:R-:W-:Y:S01]  /*2bd0*/  @P0 FMUL.FTZ R87, R84, UR21 ;  /* 0x0000001554570c20 */ /* 0x008fe20008410000 */
[----:B------:R-:W-:-:S02]  /*2be0*/  @P0 IMAD.U32 R86, R39, 0x10000, RZ ;  /* 0x0001000027560824 */ /* 0x000fc400078e00ff */
[----:B0-----:R-:W-:Y:S01]  /*2bf0*/  @P0 FMUL.FTZ R130, R130, UR22 ;  /* 0x0000001682820c20 */ /* 0x001fe20008410000 */
[----:B------:R-:W-:Y:S01]  /*2c00*/  PRMT R84, R28, 0x7632, R84 ;  /* 0x000076321c547816 */ /* 0x000fe20000000054 */
[----:B------:R-:W-:Y:S01]  /*2c10*/  @P0 FFMA.FTZ R128, R87, R85, R128 ;  /* 0x0000005557800223 */ /* 0x000fe20000010080 */
[----:B------:R-:W-:Y:S01]  /*2c20*/  PRMT R85, R29, 0x7632, R85 ;  /* 0x000076321d557816 */ /* 0x000fe20000000055 */
[----:B------:R-:W-:Y:S01]  /*2c30*/  @P0 FFMA.FTZ R129, R130, R86, R129 ;  /* 0x0000005682810223 */ /* 0x000fe20000010081 */
[----:B------:R-:W-:Y:S01]  /*2c40*/  SHF.L.U32 R130, R84, 0x10, RZ ;  /* 0x0000001054827819 */ /* 0x000fe200000006ff */
[----:B------:R-:W0:Y:S01]  /*2c50*/  @UP0 LDCU UR21, c[0x0][0x40c] ;  /* 0x00008180ff1507ac */ /* 0x000e220008000800 */
[----:B------:R-:W-:Y:S02]  /*2c60*/  SHF.L.U32 R131, R85, 0x10, RZ ;  /* 0x0000001055837819 */ /* 0x000fe400000006ff */
[----:B------:R-:W-:Y:S01]  /*2c70*/  @P0 PRMT R84, R32, 0x7632, R84 ;  /* 0x0000763220540816 */ /* 0x000fe20000000054 */
[----:B------:R-:W3:Y:S01]  /*2c80*/  @UP0 LDCU UR22, c[0x0][0x40c] ;  /* 0x00008180ff1607ac */ /* 0x000ee20008000800 */
[----:B------:R-:W-:-:S02]  /*2c90*/  @P0 PRMT R85, R33, 0x7632, R85 ;  /* 0x0000763221550816 */ /* 0x000fc40000000055 */
[----:B------:R-:W-:Y:S01]  /*2ca0*/  @P0 SHF.L.U32 R86, R88, 0x10, RZ ;  /* 0x0000001058560819 */ /* 0x000fe200000006ff */
[----:B------:R-:W-:Y:S01]  /*2cb0*/  @P0 IMAD.U32 R84, R84, 0x10000, RZ ;  /* 0x0001000054540824 */ /* 0x000fe200078e00ff */
[----:B------:R-:W-:Y:S02]  /*2cc0*/  @P0 SHF.L.U32 R87, R85, 0x10, RZ ;  /* 0x0000001055570819 */ /* 0x000fe400000006ff */
[----:B------:R-:W-:Y:S01]  /*2cd0*/  F2FP.BF16.F32.PACK_AB R151, RZ, R129 ;  /* 0x00000081ff97723e */ /* 0x000fe200000010ff */
[----:B-1----:R-:W-:Y:S01]  /*2ce0*/  @P0 FMUL.FTZ R85, R84, UR4 ;  /* 0x0000000454550c20 */ /* 0x002fe20008410000 */
[----:B------:R-:W-:Y:S01]  /*2cf0*/  F2FP.BF16.F32.PACK_AB R149, RZ, R128 ;  /* 0x00000080ff95723e */ /* 0x000fe200000010ff */
[----:B--2---:R-:W-:Y:S01]  /*2d00*/  @P0 FMUL.FTZ R84, R87, UR5 ;  /* 0x0000000557540c20 */ /* 0x004fe20008410000 */
[----:B------:R-:W-:Y:S01]  /*2d10*/  PRMT R87, R30, 0x7632, R87 ;  /* 0x000076321e577816 */ /* 0x000fe20000000057 */
[----:B------:R-:W-:Y:S01]  /*2d20*/  @P0 FFMA.FTZ R130, R85, R86, R130 ;  /* 0x0000005655820223 */ /* 0x000fe20000010082 */
[----:B------:R-:W-:Y:S01]  /*2d30*/  @P0 PRMT R86, R35, 0x7632, R86 ;  /* 0x0000763223560816 */ /* 0x000fe20000000056 */
[----:B------:R-:W-:Y:S01]  /*2d40*/  @P0 FFMA.FTZ R131, R84, R132, R131 ;  /* 0x0000008454830223 */ /* 0x000fe20000010083 */
[----:B------:R-:W-:-:S02]  /*2d50*/  @P0 PRMT R84, R34, 0x7632, R84 ;  /* 0x0000763222540816 */ /* 0x000fc40000000054 */
[----:B------:R-:W-:Y:S02]  /*2d60*/  PRMT R85, R31, 0x7632, R85 ;  /* 0x000076321f557816 */ /* 0x000fe40000000055 */
[----:B------:R-:W-:Y:S01]  /*2d70*/  SHF.L.U32 R132, R87, 0x10, RZ ;  /* 0x0000001057847819 */ /* 0x000fe200000006ff */
[----:B------:R-:W-:Y:S01]  /*2d80*/  @P0 IMAD.U32 R84, R84, 0x10000, RZ ;  /* 0x0001000054540824 */ /* 0x000fe200078e00ff */
[----:B------:R-:W-:Y:S02]  /*2d90*/  @P0 SHF.L.U32 R87, R86, 0x10, RZ ;  /* 0x0000001056570819 */ /* 0x000fe400000006ff */
[----:B------:R-:W-:Y:S01]  /*2da0*/  SHF.L.U32 R133, R85, 0x10, RZ ;  /* 0x0000001055857819 */ /* 0x000fe200000006ff */
[----:B0-----:R-:W-:Y:S01]  /*2db0*/  @P0 FMUL.FTZ R85, R84, UR21 ;  /* 0x0000001554550c20 */ /* 0x001fe20008410000 */
[----:B------:R-:W-:Y:S01]  /*2dc0*/  @P0 SHF.L.U32 R86, R26, 0x10, RZ ;  /* 0x000000101a560819 */ /* 0x000fe200000006ff */
[----:B---3--:R-:W-:-:S04]  /*2dd0*/  @P0 FMUL.FTZ R84, R87, UR22 ;  /* 0x0000001657540c20 */ /* 0x008fc80008410000 */
[----:B------:R-:W-:Y:S01]  /*2de0*/  @P0 FFMA.FTZ R132, R85, R86, R132 ;  /* 0x0000005655840223 */ /* 0x000fe20000010084 */
[----:B------:R-:W-:Y:S01]  /*2df0*/  @P0 FFMA.FTZ R133, R84, R148, R133 ;  /* 0x0000009454850223 */ /* 0x000fe20000010085 */
        /* <DEDUP_REMOVED lines=11> */
.L_x_162:
[----:B0-----:R-:W0:Y:S01]  /*2eb0*/  @P1 LDC R86, c[0x0][0x40c] ;  /* 0x00010300ff561b82 */ /* 0x001e220000000800 */
[C---:B-----5:R-:W-:Y:S01]  /*2ec0*/  @P1 PRMT R84, R32.reuse, 0x7632, R84 ;  /* 0x0000763220541816 */ /* 0x060fe20000000054 */
[----:B------:R-:W-:Y:S01]  /*2ed0*/  HFMA2 R126, -RZ, RZ, 0, 0 ;  /* 0x00000000ff7e7431 */ /* 0x000fe200000001ff */
[----:B------:R-:W-:Y:S01]  /*2ee0*/  @P1 SHF.L.U32 R85, R32, 0x10, RZ ;  /* 0x0000001020551819 */ /* 0x000fe200000006ff */
[----:B------:R-:W-:Y:S01]  /*2ef0*/  IMAD.MOV.U32 R130, RZ, RZ, RZ ;  /* 0x000000ffff827224 */ /* 0x000fe200078e00ff */
[----:B------:R-:W-:Y:S01]  /*2f00*/  @P1 SHF.L.U32 R84, R84, 0x10, RZ ;  /* 0x0000001054541819 */ /* 0x000fe200000006ff */
[----:B------:R-:W-:Y:S01]  /*2f10*/  @P1 IMAD.U32 R129, R37, 0x10000, RZ ;  /* 0x0001000025811824 */ /* 0x000fe200078e00ff */
[----:B------:R-:W-:Y:S01]  /*2f20*/  @P1 SHF.L.U32 R127, R33, 0x10, RZ ;  /* 0x00000010217f1819 */ /* 0x000fe200000006ff */
[----:B------:R-:W1:Y:S01]  /*2f30*/  @P1 LDC R87, c[0x0][0x40c] ;  /* 0x00010300ff571b82 */ /* 0x000e620000000800 */
[----:B------:R-:W-:Y:S01]  /*2f40*/  @P1 IMAD.U32 R148, R38, 0x10000, RZ ;  /* 0x0001000026941824 */ /* 0x000fe200078e00ff */
[----:B------:R-:W-:Y:S01]  /*2f50*/  @P1 SHF.L.U32 R151, R25, 0x10, RZ ;  /* 0x0000001019971819 */ /* 0x000fe200000006ff */
[----:B------:R-:W-:-:S05]  /*2f60*/  @P1 IMAD.U32 R149, R39, 0x10000, RZ ;  /* 0x0001000027951824 */ /* 0x000fca00078e00ff */
[----:B------:R-:W2:Y:S08]  /*2f70*/  @P1 LDC R132, c[0x0][0x40c] ;  /* 0x00010300ff841b82 */ /* 0x000eb00000000800 */
[----:B------:R-:W3:Y:S01]  /*2f80*/  @P1 LDC R131, c[0x0][0x40c] ;  /* 0x00010300ff831b82 */ /* 0x000ee20000000800 */
[----:B0-----:R-:W-:Y:S01]  /*2f90*/  @P1 FMUL.FTZ R85, R85, R86 ;  /* 0x0000005655551220 */ /* 0x001fe20000410000 */
[----:B------:R-:W-:-:S04]  /*2fa0*/  @P1 IMAD.U32 R86, R36, 0x10000, RZ ;  /* 0x0001000024561824 */ /* 0x000fc800078e00ff */
[----:B------:R-:W-:Y:S01]  /*2fb0*/  @P1 FMUL.FTZ R126, R85, R86 ;  /* 0x00000056557e1220 */ /* 0x000fe20000410000 */
[----:B------:R-:W-:Y:S01]  /*2fc0*/  @P1 PRMT R85, R33, 0x7632, R85 ;  /* 0x0000763221551816 */ /* 0x000fe20000000055 */
[----:B------:R-:W0:Y:S01]  /*2fd0*/  @P1 LDC R128, c[0x0][0x40c] ;  /* 0x00010300ff801b82 */ /* 0x000e220000000800 */
[----:B-1----:R-:W-:Y:S01]  /*2fe0*/  @P1 FMUL.FTZ R84, R84, R87 ;  /* 0x0000005754541220 */ /* 0x002fe20000410000 */
[----:B------:R-:W-:Y:S02]  /*2ff0*/  @P1 SHF.L.U32 R87, R88, 0x10, RZ ;  /* 0x0000001058571819 */ /* 0x000fe400000006ff */
[----:B------:R-:W-:Y:S02]  /*3000*/  @P1 SHF.L.U32 R85, R85, 0x10, RZ ;  /* 0x0000001055551819 */ /* 0x000fe400000006ff */
[----:B------:R-:W-:Y:S01]  /*3010*/  @P1 SHF.L.U32 R86, R34, 0x10, RZ ;  /* 0x0000001022561819 */ /* 0x000fe200000006ff */
[----:B------:R-:W-:Y:S01]  /*3020*/  @P1 FMUL.FTZ R130, R87, R84 ;  /* 0x0000005457821220 */ /* 0x000fe20000410000 */
[----:B------:R-:W1:Y:S01]  /*3030*/  @P1 LDC R133, c[0x0][0x40c] ;  /* 0x00010300ff851b82 */ /* 0x000e620000000800 */
[----:B--2---:R-:W-:Y:S01]  /*3040*/  @P1 FMUL.FTZ R85, R85, R132 ;  /* 0x0000008455551220 */ /* 0x004fe20000410000 */
[----:B------:R-:W-:-:S06]  /*3050*/  @P1 SHF.L.U32 R132, R27, 0x10, RZ ;  /* 0x000000101b841819 */ /* 0x000fcc00000006ff */
[----:B------:R-:W2:Y:S01]  /*3060*/  @P1 LDC R150, c[0x0][0x40c] ;  /* 0x00010300ff961b82 */ /* 0x000ea20000000800 */
[----:B---3--:R-:W-:Y:S01]  /*3070*/  @P1 FMUL.FTZ R87, R86, R131 ;  /* 0x0000008356571220 */ /* 0x008fe20000410000 */
[----:B------:R-:W-:Y:S02]  /*3080*/  IMAD.MOV.U32 R131, RZ, RZ, RZ ;  /* 0x000000ffff837224 */ /* 0x000fe400078e00ff */
[----:B------:R-:W-:Y:S01]  /*3090*/  @P1 FMUL.FTZ R131, R132, R85 ;  /* 0x0000005584831220 */ /* 0x000fe20000410000 */
[----:B------:R-:W-:Y:S02]  /*30a0*/  @P1 PRMT R86, R34, 0x7632, R86 ;  /* 0x0000763222561816 */ /* 0x000fe40000000056 */
[----:B------:R-:W-:Y:S01]  /*30b0*/  @P1 PRMT R85, R35, 0x7632, R85 ;  /* 0x0000763223551816 */ /* 0x000fe20000000055 */
[----:B------:R-:W3:Y:S01]  /*30c0*/  @P1 LDC R84, c[0x0][0x40c] ;  /* 0x00010300ff541b82 */ /* 0x000ee20000000800 */
[----:B0-----:R-:W-:Y:S01]  /*30d0*/  @P1 FMUL.FTZ R128, R127, R128 ;  /* 0x000000807f801220 */ /* 0x001fe20000410000 */
[----:B------:R-:W-:-:S02]  /*30e0*/  MOV R127, RZ ;  /* 0x000000ff007f7202 */ /* 0x000fc40000000f00 */
[----:B------:R-:W-:Y:S01]  /*30f0*/  @P1 SHF.L.U32 R86, R86, 0x10, RZ ;  /* 0x0000001056561819 */ /* 0x000fe200000006ff */
[----:B------:R-:W-:Y:S01]  /*3100*/  @P1 FMUL.FTZ R127, R128, R129 ;  /* 0x00000081807f1220 */ /* 0x000fe20000410000 */
[----:B------:R-:W-:Y:S01]  /*3110*/  @P1 SHF.L.U32 R129, R35, 0x10, RZ ;  /* 0x0000001023811819 */ /* 0x000fe200000006ff */
[----:B------:R-:W-:Y:S01]  /*3120*/  HFMA2 R128, -RZ, RZ, 0, 0 ;  /* 0x00000000ff807431 */ /* 0x000fe200000001ff */
[----:B------:R-:W-:Y:S01]  /*3130*/  @P1 SHF.L.U32 R85, R85, 0x10, RZ ;  /* 0x0000001055551819 */ /* 0x000fe200000006ff */
[----:B------:R-:W-:Y:S01]  /*3140*/  @P1 FMUL.FTZ R128, R87, R148 ;  /* 0x0000009457801220 */ /* 0x000fe20000410000 */
[----:B-1----:R-:W-:Y:S01]  /*3150*/  @P1 FMUL.FTZ R86, R86, R133 ;  /* 0x0000008556561220 */ /* 0x002fe20000410000 */
[----:B------:R-:W-:Y:S01]  /*3160*/  @P1 IMAD.U32 R87, R26, 0x10000, RZ ;  /* 0x000100001a571824 */ /* 0x000fe200078e00ff */
[----:B------:R-:W-:Y:S02]  /*3170*/  CS2R R132, SRZ ;  /* 0x0000000000847805 */ /* 0x000fe4000001ff00 */
[----:B------:R-:W-:Y:S01]  /*3180*/  F2FP.BF16.F32.PACK_AB R148, RZ, R128 ;  /* 0x00000080ff94723e */ /* 0x000fe200000010ff */
[----:B------:R-:W-:Y:S01]  /*3190*/  @P1 FMUL.FTZ R132, R87, R86 ;  /* 0x0000005657841220 */ /* 0x000fe20000410000 */
[----:B--2---:R-:W-:Y:S01]  /*31a0*/  @P1 FMUL.FTZ R150, R129, R150 ;  /* 0x0000009681961220 */ /* 0x004fe20000410000 */
[----:B------:R-:W-:-:S02]  /*31b0*/  MOV R129, RZ ;  /* 0x000000ff00817202 */ /* 0x000fc40000000f00 */
[----:B------:R-:W-:Y:S01]  /*31c0*/  F2FP.BF16.F32.PACK_AB R86, RZ, R127 ;  /* 0x0000007fff56723e */ /* 0x000fe200000010ff */
[----:B------:R-:W-:Y:S01]  /*31d0*/  @P1 FMUL.FTZ R129, R150, R149 ;  /* 0x0000009596811220 */ /* 0x000fe20000410000 */
[----:B------:R-:W-:Y:S02]  /*31e0*/  F2FP.BF16.F32.PACK_AB R87, RZ, R131 ;  /* 0x00000083ff57723e */ /* 0x000fe400000010ff */
[----:B------:R-:W-:Y:S01]  /*31f0*/  F2FP.BF16.F32.PACK_AB R149, RZ, R132 ;  /* 0x00000084ff95723e */ /* 0x000fe200000010ff */
[----:B---3--:R-:W-:Y:S01]  /*3200*/  @P1 FMUL.FTZ R84, R85, R84 ;  /* 0x0000005455541220 */ /* 0x008fe20000410000 */
[----:B------:R-:W-:Y:S02]  /*3210*/  F2FP.BF16.F32.PACK_AB R85, RZ, R130 ;  /* 0x00000082ff55723e */ /* 0x000fe400000010ff */
[----:B------:R-:W-:Y:S01]  /*3220*/  F2FP.BF16.F32.PACK_AB R150, RZ, R129 ;  /* 0x00000081ff96723e */ /* 0x000fe200000010ff */
[----:B------:R-:W-:Y:S01]  /*3230*/  @P1 FMUL.FTZ R133, R151, R84 ;  /* 0x0000005497851220 */ /* 0x000fe20000410000 */
[----:B------:R-:W-:-:S04]  /*3240*/  F2FP.BF16.F32.PACK_AB R84, RZ, R126 ;  /* 0x0000007eff54723e */ /* 0x000fc800000010ff */
[----:B------:R-:W-:Y:S02]  /*3250*/  F2FP.BF16.F32.PACK_AB R151, RZ, R133 ;  /* 0x00000085ff97723e */ /* 0x000fe400000010ff */
[----:B------:R-:W-:Y:S02]  /*3260*/  PRMT R84, R84, 0x5410, R85 ;  /* 0x0000541054547816 */ /* 0x000fe40000000055 */
[----:B------:R-:W-:Y:S02]  /*3270*/  PRMT R85, R86, 0x5410, R87 ;  /* 0x0000541056557816 */ /* 0x000fe40000000057 */
[----:B------:R-:W-:Y:S02]  /*3280*/  PRMT R86, R148, 0x5410, R149 ;  /* 0x0000541094567816 */ /* 0x000fe40000000095 */
[----:B------:R-:W-:-:S07]  /*3290*/  PRMT R87, R150, 0x5410, R151 ;  /* 0x0000541096577816 */ /* 0x000fce0000000097 */
.L_x_163:
[----:B------:R-:W0:Y:S02]  /*32a0*/  LDC.64 R148, c[0x0][0x3a8] ;  /* 0x0000ea00ff947b82 */ /* 0x000e240000000a00 */
[----:B0-----:R-:W-:-:S05]  /*32b0*/  IMAD.WIDE.U32 R148, R147, 0x10, R148 ;  /* 0x0000001093947825 */ /* 0x001fca00078e0094 */
[----:B------:R3:W-:Y:S02]  /*32c0*/  STG.E.128 desc[UR12][R148.64], R84 ;  /* 0x0000005494007986 */ /* 0x0007e4000c101d0c */
.L_x_161:
[----:B------:R-:W-:Y:S05]  /*32d0*/  BSYNC.RECONVERGENT B0 ;  /* 0x0000000000007941 */ /* 0x000fea0003800200 */
.L_x_160:
[----:B0123--:R-:W-:Y:S01]  /*32e0*/  FADD.FTZ R84, RZ, R102 ;  /* 0x00000066ff547221 */ /* 0x00ffe20000010000 */
[C---:B------:R-:W-:Y:S01]  /*32f0*/  ISETP.GT.U32.AND P6, PT, R144.reuse, 0xff, PT ;  /* 0x000000ff9000780c */ /* 0x040fe20003fc4070 */
[----:B------:R-:W0:Y:S01]  /*3300*/  S2UR UR5, SR_CgaCtaId ;  /* 0x00000000000579c3 */ /* 0x000e220000008800 */
[C---:B------:R-:W-:Y:S01]  /*3310*/  ISETP.GT.U32.AND P1, PT, R144.reuse, 0x17f, PT ;  /* 0x0000017f9000780c */ /* 0x040fe20003f24070 */
[----:B------:R-:W-:Y:S01]  /*3320*/  FADD.FTZ R85, R103, R84 ;  /* 0x0000005467557221 */ /* 0x000fe20000010000 */
[----:B------:R-:W-:Y:S01]  /*3330*/  ISETP.GT.U32.AND P0, PT, R144, 0x1ff, PT ;  /* 0x000001ff9000780c */ /* 0x000fe20003f04070 */
[----:B------:R-:W-:Y:S01]  /*3340*/  UMOV UR4, 0x400 ;  /* 0x0000040000047882 */ /* 0x000fe20000000000 */
[----:B------:R-:W-:Y:S01]  /*3350*/  UISETP.GE.AND UP0, UPT, UR6, 0x1, UPT ;  /* 0x000000010600788c */ /* 0x000fe2000bf06270 */
[----:B------:R-:W-:-:S04]  /*3360*/  FADD.FTZ R84, R104, R85 ;  /* 0x0000005568547221 */ /* 0x000fc80000010000 */
[----:B------:R-:W-:-:S04]  /*3370*/  FADD.FTZ R85, R105, R84 ;  /* 0x0000005469557221 */ /* 0x000fc80000010000 */
[----:B------:R-:W-:-:S04]  /*3380*/  FADD.FTZ R84, R106, R85 ;  /* 0x000000556a547221 */ /* 0x000fc80000010000 */
[----:B------:R-:W-:-:S04]  /*3390*/  FADD.FTZ R85, R107, R84 ;  /* 0x000000546b557221 */ /* 0x000fc80000010000 */
[----:B------:R-:W-:Y:S01]  /*33a0*/  FADD.FTZ R84, R108, R85 ;  /* 0x000000556c547221 */ /* 0x000fe20000010000 */
[----:B0-----:R-:W-:-:S03]  /*33b0*/  ULEA UR4, UR5, UR4, 0x18 ;  /* 0x0000000405047291 */ /* 0x001fc6000f8ec0ff */
[----:B------:R-:W-:Y:S01]  /*33c0*/  FADD.FTZ R84, R109, R84 ;  /* 0x000000546d547221 */ /* 0x000fe20000010000 */
[----:B------:R-:W-:-:S04]  /*33d0*/  @UP1 UIADD3 UR4, UPT, UPT, UR4, 0x20, URZ ;  /* 0x0000002004041890 */ /* 0x000fc8000fffe0ff */
        /* <DEDUP_REMOVED lines=35> */
[----:B------:R-:W-:-:S03]  /*3610*/  HFMA2 R149, -RZ, RZ, 0, 0 ;  /* 0x00000000ff957431 */ /* 0x000fc600000001ff */
        /* <DEDUP_REMOVED lines=53> */
[----:B------:R-:W-:Y:S02]  /*3970*/  ISETP.GT.U32.AND P1, PT, R146, 0x3, PT ;  /* 0x000000039200780c */ /* 0x000fe40003f24070 */
[----:B------:R-:W-:-:S04]  /*3980*/  FFMA.FTZ R86, R86, R86, R85 ;  /* 0x0000005656567223 */ /* 0x000fc80000010055 */
[----:B------:R-:W-:Y:S01]  /*3990*/  FFMA.FTZ R86, R87, R87, R86 ;  /* 0x0000005757567223 */ /* 0x000fe20000010056 */
[----:B------:R-:W-:-:S03]  /*39a0*/  FADD.FTZ R87, R131, -R84 ;  /* 0x8000005483577221 */ /* 0x000fc60000010000 */
[----:B------:R-:W-:Y:S01]  /*39b0*/  FFMA.FTZ R86, R147, R147, R86 ;  /* 0x0000009393567223 */ /* 0x000fe20000010056 */
[----:B------:R-:W-:Y:S02]  /*39c0*/  FADD.FTZ R147, R128, -R84 ;  /* 0x8000005480937221 */ /* 0x000fe40000010000 */
[----:B------:R-:W-:Y:S02]  /*39d0*/  @!P1 IMAD.MOV.U32 R149, RZ, RZ, R2 ;  /* 0x000000ffff959224 */ /* 0x000fe400078e0002 */
[----:B------:R-:W-:Y:S01]  /*39e0*/  FFMA.FTZ R86, R87, R87, R86 ;  /* 0x0000005757567223 */ /* 0x000fe20000010056 */
[----:B------:R-:W-:-:S03]  /*39f0*/  FADD.FTZ R87, R132, -R84 ;  /* 0x8000005484577221 */ /* 0x000fc60000010000 */
[----:B------:R-:W-:Y:S01]  /*3a00*/  FFMA.FTZ R86, R147, R147, R86 ;  /* 0x0000009393567223 */ /* 0x000fe20000010056 */
[----:B------:R-:W-:Y:S01]  /*3a10*/  FADD.FTZ R147, R129, -R84 ;  /* 0x8000005481937221 */ /* 0x000fe20000010000 */
[----:B------:R-:W0:Y:S02]  /*3a20*/  SHFL.DOWN PT, R152, R149, 0x2, 0x1f ;  /* 0x08401f0095987f89 */ /* 0x000e2400000e0000 */
[----:B------:R-:W-:Y:S01]  /*3a30*/  FFMA.FTZ R86, R87, R87, R86 ;  /* 0x0000005757567223 */ /* 0x000fe20000010056 */
[----:B------:R-:W-:-:S03]  /*3a40*/  FADD.FTZ R87, R133, -R84 ;  /* 0x8000005485577221 */ /* 0x000fc60000010000 */
[----:B------:R-:W-:-:S04]  /*3a50*/  FFMA.FTZ R86, R147, R147, R86 ;  /* 0x0000009393567223 */ /* 0x000fc80000010056 */
[----:B------:R-:W-:Y:S01]  /*3a60*/  @P0 FFMA.FTZ R85, R87, R87, R86 ;  /* 0x0000005757550223 */ /* 0x000fe20000010056 */
[----:B------:R-:W-:-:S04]  /*3a70*/  ISETP.NE.AND P0, PT, R146, RZ, PT ;  /* 0x000000ff9200720c */ /* 0x000fc80003f05270 */
[----:B------:R-:W1:Y:S01]  /*3a80*/  SHFL.BFLY PT, R86, R85, 0x1, 0x1f ;  /* 0x0c201f0055567f89 */ /* 0x000e6200000e0000 */
[----:B0-----:R-:W-:Y:S02]  /*3a90*/  IADD3 R153, PT, PT, R152, R149, RZ ;  /* 0x0000009598997210 */ /* 0x001fe40007ffe0ff */
[----:B------:R-:W-:Y:S01]  /*3aa0*/  I2FP.F32.S32 R152, R152 ;  /* 0x0000009800987245 */ /* 0x000fe20000201400 */
[----:B-1----:R-:W-:-:S05]  /*3ab0*/  FADD.FTZ R86, R85, R86 ;  /* 0x0000005655567221 */ /* 0x002fca0000010000 */
[----:B------:R-:W0:Y:S02]  /*3ac0*/  SHFL.BFLY PT, R87, R86, 0x2, 0x1f ;  /* 0x0c401f0056577f89 */ /* 0x000e2400000e0000 */
[----:B0-----:R-:W-:Y:S01]  /*3ad0*/  FADD.FTZ R87, R86, R87 ;  /* 0x0000005756577221 */ /* 0x001fe20000010000 */
[----:B------:R-:W-:-:S04]  /*3ae0*/  @!P0 SHF.R.U32.HI R86, RZ, 0x2, R0 ;  /* 0x00000002ff568819 */ /* 0x000fc80000011600 */
[----:B------:R-:W0:Y:S02]  /*3af0*/  SHFL.BFLY PT, R148, R87, 0x4, 0x1f ;  /* 0x0c801f0057947f89 */ /* 0x000e2400000e0000 */
[----:B0-----:R-:W-:-:S05]  /*3b00*/  FADD.FTZ R148, R87, R148 ;  /* 0x0000009457947221 */ /* 0x001fca0000010000 */
[----:B------:R-:W0:Y:S02]  /*3b10*/  SHFL.BFLY PT, R147, R148, 0x8, 0x1f ;  /* 0x0d001f0094937f89 */ /* 0x000e2400000e0000 */
[----:B0-----:R-:W-:Y:S01]  /*3b20*/  FADD.FTZ R147, R148, R147 ;  /* 0x0000009394937221 */ /* 0x001fe20000010000 */
[----:B------:R-:W-:Y:S02]  /*3b30*/  @!P0 LOP3.LUT R148, R86, 0x18, RZ, 0xc0, !PT ;  /* 0x0000001856948812 */ /* 0x000fe400078ec0ff */
[----:B------:R-:W-:Y:S02]  /*3b40*/  CS2R R86, SRZ ;  /* 0x0000000000567805 */ /* 0x000fe4000001ff00 */
[----:B------:R-:W0:Y:S02]  /*3b50*/  SHFL.BFLY PT, R150, R147, 0x10, 0x1f ;  /* 0x0e001f0093967f89 */ /* 0x000e2400000e0000 */
[----:B0-----:R-:W-:Y:S01]  /*3b60*/  FADD.FTZ R85, R147, R150 ;  /* 0x0000009693557221 */ /* 0x001fe20000010000 */
[----:B------:R-:W-:-:S02]  /*3b70*/  @!P1 LEA R150, R146, UR4, 0x3 ;  /* 0x0000000492969c11 */ /* 0x000fc4000f8e18ff */
[----:B------:R-:W-:Y:S02]  /*3b80*/  I2FP.F32.S32 R147, R153 ;  /* 0x0000009900937245 */ /* 0x000fe40000201400 */
[----:B------:R0:W-:Y:S01]  /*3b90*/  @!P0 STS.64 [R148+UR4], R84 ;  /* 0x0000005494008988 */ /* 0x0001e20008000a04 */
[----:B------:R-:W-:Y:S01]  /*3ba0*/  BAR.SYNC.DEFER_BLOCKING 0x0 ;  /* 0x0000000000007b1d */ /* 0x000fe20000010000 */
[----:B------:R-:W-:-:S05]  /*3bb0*/  ISETP.NE.AND P0, PT, R0, RZ, PT ;  /* 0x000000ff0000720c */ /* 0x000fca0003f05270 */
[----:B------:R-:W1:Y:S01]  /*3bc0*/  MUFU.RCP R155, R147 ;  /* 0x00000093009b7308 */ /* 0x000e620000001000 */
[----:B------:R-:W2:Y:S01]  /*3bd0*/  SHFL.DOWN PT, R84, R153, 0x1, 0x1f ;  /* 0x08201f0099547f89 */ /* 0x000ea200000e0000 */
[----:B0-----:R-:W-:Y:S02]  /*3be0*/  I2FP.F32.S32 R85, R149 ;  /* 0x0000009500557245 */ /* 0x001fe40000201400 */
[----:B------:R-:W0:Y:S01]  /*3bf0*/  LDC R149, c[0x0][0x448] ;  /* 0x00011200ff957b82 */ /* 0x000e220000000800 */
[----:B------:R-:W3:Y:S01]  /*3c00*/  @!P1 LDS.64 R86, [R150] ;  /* 0x0000000096569984 */ /* 0x000ee20000000a00 */
[----:B------:R-:W-:Y:S02]  /*3c10*/  PLOP3.LUT P1, PT, PT, PT, UP2, 0x40, 0x4 ;  /* 0x000000000004781c */ /* 0x000fe40003f2e828 */
[----:B--2---:R-:W-:-:S04]  /*3c20*/  IADD3 R153, PT, PT, R153, R84, RZ ;  /* 0x0000005499997210 */ /* 0x004fc80007ffe0ff */
[----:B------:R-:W-:-:S06]  /*3c30*/  I2FP.F32.S32 R153, R153 ;  /* 0x0000009900997245 */ /* 0x000fcc0000201400 */
[----:B------:R-:W2:Y:S01]  /*3c40*/  MUFU.RCP R153, R153 ;  /* 0x0000009900997308 */ /* 0x000ea20000001000 */
[----:B---3--:R-:W3:Y:S04]  /*3c50*/  SHFL.DOWN PT, R151, R86, 0x2, 0x1f ;  /* 0x08401f0056977f89 */ /* 0x008ee800000e0000 */
[----:B------:R-:W4:Y:S01]  /*3c60*/  SHFL.DOWN PT, R154, R87, 0x2, 0x1f ;  /* 0x08401f00579a7f89 */ /* 0x000f2200000e0000 */
[C---:B---3--:R-:W-:Y:S01]  /*3c70*/  FMUL.FTZ R148, R151.reuse, R152 ;  /* 0x0000009897947220 */ /* 0x048fe20000410000 */
[----:B------:R-:W-:-:S03]  /*3c80*/  FADD.FTZ R151, -R151, R86 ;  /* 0x0000005697977221 */ /* 0x000fc60000010100 */
[----:B------:R-:W-:Y:S01]  /*3c90*/  FFMA.FTZ R148, R85, R86, R148 ;  /* 0x0000005655947223 */ /* 0x000fe20000010094 */
[----:B------:R-:W-:Y:S01]  /*3ca0*/  FMUL.FTZ R151, R151, R151 ;  /* 0x0000009797977220 */ /* 0x000fe20000410000 */
[----:B----4-:R-:W-:Y:S01]  /*3cb0*/  FADD.FTZ R154, R154, R87 ;  /* 0x000000579a9a7221 */ /* 0x010fe20000010000 */
[----:B------:R-:W-:Y:S01]  /*3cc0*/  I2FP.F32.S32 R87, R84 ;  /* 0x0000005400577245 */ /* 0x000fe20000201400 */
[----:B-1----:R-:W-:Y:S01]  /*3cd0*/  FMUL.FTZ R148, R155, R148 ;  /* 0x000000949b947220 */ /* 0x002fe20000410000 */
[----:B------:R-:W-:-:S04]  /*3ce0*/  FMUL.FTZ R151, R151, R85 ;  /* 0x0000005597977220 */ /* 0x000fc80000410000 */
[----:B------:R-:W1:Y:S01]  /*3cf0*/  SHFL.DOWN PT, R85, R148, 0x1, 0x1f ;  /* 0x08201f0094557f89 */ /* 0x000e6200000e0000 */
[----:B------:R-:W-:-:S04]  /*3d00*/  FMUL.FTZ R151, R151, R152 ;  /* 0x0000009897977220 */ /* 0x000fc80000410000 */
[----:B------:R-:W-:-:S05]  /*3d10*/  FFMA.FTZ R151, R155, R151, R154 ;  /* 0x000000979b977223 */ /* 0x000fca000001009a */
[----:B------:R-:W3:Y:S01]  /*3d20*/  SHFL.DOWN PT, R86, R151, 0x1, 0x1f ;  /* 0x08201f0097567f89 */ /* 0x000ee200000e0000 */
[----:B-1----:R-:W-:Y:S01]  /*3d30*/  FADD.FTZ R84, R148, -R85 ;  /* 0x8000005594547221 */ /* 0x002fe20000010000 */
[----:B------:R-:W-:-:S03]  /*3d40*/  FMUL.FTZ R150, R85, R87 ;  /* 0x0000005755967220 */ /* 0x000fc60000410000 */
[----:B------:R-:W-:Y:S01]  /*3d50*/  FMUL.FTZ R84, R84, R84 ;  /* 0x0000005454547220 */ /* 0x000fe20000410000 */
[----:B------:R-:W-:-:S03]  /*3d60*/  FFMA.FTZ R150, R147, R148, R150 ;  /* 0x0000009493967223 */ /* 0x000fc60000010096 */
[----:B------:R-:W-:Y:S01]  /*3d70*/  FMUL.FTZ R84, R147, R84 ;  /* 0x0000005493547220 */ /* 0x000fe20000410000 */
[----:B--2---:R-:W-:Y:S01]  /*3d80*/  FMUL.FTZ R150, R153, R150 ;  /* 0x0000009699967220 */ /* 0x004fe20000410000 */
[----:B---3--:R-:W-:Y:S02]  /*3d90*/  FADD.FTZ R86, R151, R86 ;  /* 0x0000005697567221 */ /* 0x008fe40000010000 */
[----:B------:R-:W-:Y:S02]  /*3da0*/  FMUL.FTZ R84, R84, R87 ;  /* 0x0000005754547220 */ /* 0x000fe40000410000 */
[----:B------:R-:W1:Y:S02]  /*3db0*/  SHFL.IDX PT, R151, R150, RZ, 0x1f ;  /* 0x00001fff96977589 */ /* 0x000e6400000e0000 */
[----:B------:R-:W-:Y:S02]  /*3dc0*/  FFMA.FTZ R153, R153, R84, R86 ;  /* 0x0000005499997223 */ /* 0x000fe40000010056 */
[----:B------:R-:W2:Y:S03]  /*3dd0*/  @!P0 LDC.64 R86, c[0x0][0x3c0] ;  /* 0x0000f000ff568b82 */ /* 0x000ea60000000a00 */
[----:B------:R3:W0:Y:S05]  /*3de0*/  SHFL.IDX PT, R152, R153, RZ, 0x1f ;  /* 0x00001fff99987589 */ /* 0x00062a00000e0000 */
[----:B------:R-:W4:Y:S01]  /*3df0*/  @!P0 LDC.64 R84, c[0x0][0x3c8] ;  /* 0x0000f200ff548b82 */ /* 0x000f220000000a00 */
[----:B---3--:R-:W-:Y:S01]  /*3e00*/  MOV R153, UR7 ;  /* 0x0000000700997c02 */ /* 0x008fe20008000f00 */
[----:B-1----:R-:W-:-:S05]  /*3e10*/  FMUL.FTZ R147, R151, R151 ;  /* 0x0000009797937220 */ /* 0x002fca0000410000 */
[----:B------:R-:W-:Y:S01]  /*3e20*/  FSEL R148, R147, RZ, !P1 ;  /* 0x000000ff93947208 */ /* 0x000fe20004800000 */
[----:B0-----:R-:W-:Y:S01]  /*3e30*/  FFMA.FTZ R147, R152, UR16, R149 ;  /* 0x0000001098937c23 */ /* 0x001fe20008010095 */
[----:B------:R-:W-:-:S03]  /*3e40*/  IMAD.U32 R149, RZ, RZ, UR7 ;  /* 0x00000007ff957e24 */ /* 0x000fc6000f8e00ff */
[----:B------:R-:W-:Y:S01]  /*3e50*/  FADD.FTZ R147, R147, R148 ;  /* 0x0000009493937221 */ /* 0x000fe20000010000 */
[----:B--2---:R-:W-:-:S03]  /*3e60*/  @!P0 IMAD.WIDE R86, R149, 0x4, R86 ;  /* 0x0000000495568825 */ /* 0x004fc600078e0256 */
[----:B------:R-:W0:Y:S01]  /*3e70*/  MUFU.RSQ R150, R147 ;  /* 0x0000009300967308 */ /* 0x000e220000001400 */
[----:B----4-:R-:W-:Y:S01]  /*3e80*/  @!P0 IMAD.WIDE R84, R153, 0x4, R84 ;  /* 0x0000000499548825 */ /* 0x010fe200078e0254 */
[----:B------:R1:W-:Y:S04]  /*3e90*/  @!P0 STG.E desc[UR12][R86.64], R151 ;  /* 0x0000009756008986 */ /* 0x0003e8000c10190c */
[----:B0-----:R1:W-:Y:S01]  /*3ea0*/  @!P0 STG.E desc[UR12][R84.64], R150 ;  /* 0x0000009654008986 */ /* 0x0013e2000c10190c */
[----:B------:R-:W-:Y:S05]  /*3eb0*/  BRA.U !UP0, `(.L_x_164) ;  /* 0x0000000d084c7547 */ /* 0x000fea000b800000 */
[----:B------:R-:W-:Y:S01]  /*3ec0*/  UIADD3 UR4, UPT, UPT, UR6, -0x1, URZ ;  /* 0xffffffff06047890 */ /* 0x000fe2000fffe0ff */
[----:B------:R-:W-:Y:S01]  /*3ed0*/  PLOP3.LUT P0, PT, PT, PT, UP2, 0x40, 0x4 ;  /* 0x000000000004781c */ /* 0x000fe20003f0e828 */
[----:B------:R-:W-:Y:S02]  /*3ee0*/  BSSY.RECONVERGENT B0, `(.L_x_165) ;  /* 0x0000038000007945 */ /* 0x000fe40003800200 */
[----:B------:R-:W-:Y:S01]  /*3ef0*/  UIMAD UR4, UR4, UR20, URZ ;  /* 0x00000014040472a4 */ /* 0x000fe2000f8e02ff */
[----:B-1----:R-:W-:-:S03]  /*3f00*/  FSEL R151, R151, RZ, P0 ;  /* 0x000000ff97977208 */ /* 0x002fc60000000000 */
[----:B------:R-:W-:-:S04]  /*3f10*/  USHF.R.S32.HI UR5, URZ, 0x1f, UR4 ;  /* 0x0000001fff057899 */ /* 0x000fc80008011404 */
[----:B------:R-:W-:-:S06]  /*3f20*/  ULEA.HI UR5, UR5, UR4, URZ, 0x3 ;  /* 0x0000000405057291 */ /* 0x000fcc000f8f18ff */
[----:B------:R-:W-:-:S04]  /*3f30*/  MOV R84, UR5 ;  /* 0x0000000500547c02 */ /* 0x000fc80008000f00 */
[----:B------:R-:W-:Y:S01]  /*3f40*/  LEA.HI.SX32 R147, R84, R145, 0x1d ;  /* 0x0000009154937211 */ /* 0x000fe200078feaff */
[----:B------:R-:W-:Y:S06]  /*3f50*/  @!P2 BRA `(.L_x_166) ;  /* 0x0000000000c0a947 */ /* 0x000fec0003800000 */
[--C-:B------:R-:W-:Y:S01]  /*3f60*/  FADD.FTZ R85, R102, -R151.reuse ;  /* 0x8000009766557221 */ /* 0x100fe20000010000 */
[----:B------:R-:W-:Y:S01]  /*3f70*/  SHF.L.U32 R149, R76, 0x10, RZ ;  /* 0x000000104c957819 */ /* 0x000fe200000006ff */
[----:B------:R-:W-:Y:S01]  /*3f80*/  IMAD.U32 R87, R80, 0x10000, RZ ;  /* 0x0001000050577824 */ /* 0x000fe200078e00ff */
[----:B------:R-:W-:Y:S01]  /*3f90*/  SHF.L.U32 R86, R81, 0x10, RZ ;  /* 0x0000001051567819 */ /* 0x000fe200000006ff */
[----:B------:R-:W-:Y:S01]  /*3fa0*/  FMUL.FTZ R84, R150, R85 ;  /* 0x0000005596547220 */ /* 0x000fe20000410000 */
[----:B------:R-:W-:Y:S01]  /*3fb0*/  FADD.FTZ R85, R104, -R151 ;  /* 0x8000009768557221 */ /* 0x000fe20000010000 */
[----:B------:R-:W-:Y:S01]  /*3fc0*/  IMAD.U32 R148, R77, 0x10000, RZ ;  /* 0x000100004d947824 */ /* 0x000fe200078e00ff */
[----:B------:R-:W-:Y:S01]  /*3fd0*/  SHF.L.U32 R152, R22, 0x10, RZ ;  /* 0x0000001016987819 */ /* 0x000fe200000006ff */
[----:B------:R-:W-:Y:S01]  /*3fe0*/  FFMA.FTZ R84, R84, R87, R149 ;  /* 0x0000005754547223 */ /* 0x000fe20000010095 */
[----:B------:R-:W-:Y:S01]  /*3ff0*/  FMUL.FTZ R85, R150, R85 ;  /* 0x0000005596557220 */ /* 0x000fe20000410000 */
[--C-:B------:R-:W-:Y:S01]  /*4000*/  FADD.FTZ R87, R105, -R151.reuse ;  /* 0x8000009769577221 */ /* 0x100fe20000010000 */
[----:B------:R-:W-:Y:S01]  /*4010*/  FADD.FTZ R149, R106, -R151 ;  /* 0x800000976a957221 */ /* 0x000fe20000010000 */
[----:B------:R-:W-:-:S02]  /*4020*/  IMAD.U32 R154, R19, 0x10000, RZ ;  /* 0x00010000139a7824 */ /* 0x000fc400078e00ff */
[----:B------:R-:W-:Y:S01]  /*4030*/  FFMA.FTZ R85, R85, R86, R148 ;  /* 0x0000005655557223 */ /* 0x000fe20000010094 */
[----:B------:R-:W-:Y:S01]  /*4040*/  SHF.L.U32 R86, R21, 0x10, RZ ;  /* 0x0000001015567819 */ /* 0x000fe200000006ff */
[----:B------:R-:W-:Y:S01]  /*4050*/  FMUL.FTZ R87, R150, R87 ;  /* 0x0000005796577220 */ /* 0x000fe20000410000 */
[----:B------:R-:W-:Y:S01]  /*4060*/  SHF.L.U32 R148, R20, 0x10, RZ ;  /* 0x0000001014947819 */ /* 0x000fe200000006ff */
[----:B------:R-:W-:Y:S02]  /*4070*/  IMAD.U32 R156, R23, 0x10000, RZ ;  /* 0x00010000179c7824 */ /* 0x000fe400078e00ff */
[----:B------:R-:W-:Y:S01]  /*4080*/  FFMA.FTZ R152, R87, R152, R86 ;  /* 0x0000009857987223 */ /* 0x000fe20000010056 */
[----:B------:R-:W-:Y:S01]  /*4090*/  FMUL.FTZ R86, R150, R149 ;  /* 0x0000009596567220 */ /* 0x000fe20000410000 */
[----:B------:R-:W-:Y:S01]  /*40a0*/  SHF.L.U32 R149, R78, 0x10, RZ ;  /* 0x000000104e957819 */ /* 0x000fe200000006ff */
[----:B------:R-:W-:Y:S02]  /*40b0*/  IMAD.U32 R87, R82, 0x10000, RZ ;  /* 0x0001000052577824 */ /* 0x000fe400078e00ff */
[----:B------:R-:W-:-:S02]  /*40c0*/  F2FP.BF16.F32.PACK_AB R85, R152, R85 ;  /* 0x000000559855723e */ /* 0x000fc400000010ff */
[----:B------:R-:W-:Y:S01]  /*40d0*/  FFMA.FTZ R86, R86, R87, R149 ;  /* 0x0000005756567223 */ /* 0x000fe20000010095 */
[----:B------:R-:W-:-:S04]  /*40e0*/  FADD.FTZ R87, R107, -R151 ;  /* 0x800000976b577221 */ /* 0x000fc80000010000 */
[----:B------:R-:W-:-:S04]  /*40f0*/  FMUL.FTZ R87, R150, R87 ;  /* 0x0000005796577220 */ /* 0x000fc80000410000 */
[----:B------:R-:W-:Y:S01]  /*4100*/  FFMA.FTZ R153, R87, R148, R154 ;  /* 0x0000009457997223 */ /* 0x000fe2000001009a */
[----:B------:R-:W-:Y:S01]  /*4110*/  FADD.FTZ R87, R108, -R151 ;  /* 0x800000976c577221 */ /* 0x000fe20000010000 */
[----:B------:R-:W-:Y:S02]  /*4120*/  SHF.L.U32 R148, R83, 0x10, RZ ;  /* 0x0000001053947819 */ /* 0x000fe400000006ff */
[----:B------:R-:W-:Y:S01]  /*4130*/  SHF.L.U32 R154, R79, 0x10, RZ ;  /* 0x000000104f9a7819 */ /* 0x000fe200000006ff */
[----:B------:R-:W-:Y:S01]  /*4140*/  FMUL.FTZ R87, R150, R87 ;  /* 0x0000005796577220 */ /* 0x000fe20000410000 */
[----:B------:R-:W-:-:S03]  /*4150*/  F2FP.BF16.F32.PACK_AB R86, R153, R86 ;  /* 0x000000569956723e */ /* 0x000fc600000010ff */
[----:B------:R-:W-:Y:S01]  /*4160*/  FFMA.FTZ R157, R87, R148, R154 ;  /* 0x00000094579d7223 */ /* 0x000fe2000001009a */
[----:B------:R-:W-:Y:S01]  /*4170*/  FADD.FTZ R87, R109, -R151 ;  /* 0x800000976d577221 */ /* 0x000fe20000010000 */
[----:B------:R-:W-:Y:S01]  /*4180*/  IMAD.U32 R148, R18, 0x10000, RZ ;  /* 0x0001000012947824 */ /* 0x000fe200078e00ff */
[----:B------:R-:W-:Y:S02]  /*4190*/  SHF.L.U32 R154, R17, 0x10, RZ ;  /* 0x00000010119a7819 */ /* 0x000fe400000006ff */
[----:B------:R-:W-:-:S04]  /*41a0*/  FMUL.FTZ R87, R150, R87 ;  /* 0x0000005796577220 */ /* 0x000fc80000410000 */
[----:B------:R-:W-:Y:S01]  /*41b0*/  FFMA.FTZ R158, R87, R148, R154 ;  /* 0x00000094579e7223 */ /* 0x000fe2000001009a */
[----:B------:R-:W-:Y:S01]  /*41c0*/  FADD.FTZ R87, R103, -R151 ;  /* 0x8000009767577221 */ /* 0x000fe20000010000 */
        /* <DEDUP_REMOVED lines=9> */
.L_x_166:
[----:B------:R-:W-:Y:S05]  /*4260*/  BSYNC.RECONVERGENT B0 ;  /* 0x0000000000007941 */ /* 0x000fea0003800200 */
.L_x_165:
[----:B------:R-:W-:Y:S04]  /*4270*/  BSSY.RECONVERGENT B0, `(.L_x_167) ;  /* 0x0000032000007945 */ /* 0x000fe80003800200 */
[----:B------:R-:W-:Y:S05]  /*4280*/  @!P3 BRA `(.L_x_168) ;  /* 0x0000000000c0b947 */ /* 0x000fea0003800000 */
[--C-:B0-----:R-:W-:Y:S01]  /*4290*/  FADD.FTZ R85, R110, -R151.reuse ;  /* 0x800000976e557221 */ /* 0x101fe20000010000 */
[----:B------:R-:W-:Y:S01]  /*42a0*/  SHF.L.U32 R87, R68, 0x10, RZ ;  /* 0x0000001044577819 */ /* 0x000fe200000006ff */
[----:B------:R-:W-:Y:S01]  /*42b0*/  IMAD.U32 R149, R64, 0x10000, RZ ;  /* 0x0001000040957824 */ /* 0x000fe200078e00ff */
[----:B------:R-:W-:Y:S01]  /*42c0*/  SHF.L.U32 R86, R69, 0x10, RZ ;  /* 0x0000001045567819 */ /* 0x000fe200000006ff */
[----:B------:R-:W-:Y:S01]  /*42d0*/  FMUL.FTZ R84, R150, R85 ;  /* 0x0000005596547220 */ /* 0x000fe20000410000 */
[----:B------:R-:W-:Y:S01]  /*42e0*/  FADD.FTZ R85, R112, -R151 ;  /* 0x8000009770557221 */ /* 0x000fe20000010000 */
[----:B------:R-:W-:Y:S01]  /*42f0*/  SHF.L.U32 R148, R65, 0x10, RZ ;  /* 0x0000001041947819 */ /* 0x000fe200000006ff */
[----:B------:R-:W-:Y:S02]  /*4300*/  IMAD.U32 R152, R14, 0x10000, RZ ;  /* 0x000100000e987824 */ /* 0x000fe400078e00ff */
[----:B------:R-:W-:Y:S01]  /*4310*/  FFMA.FTZ R84, R84, R87, R149 ;  /* 0x0000005754547223 */ /* 0x000fe20000010095 */
[----:B------:R-:W-:Y:S01]  /*4320*/  FMUL.FTZ R85, R150, R85 ;  /* 0x0000005596557220 */ /* 0x000fe20000410000 */
[--C-:B------:R-:W-:Y:S01]  /*4330*/  FADD.FTZ R87, R113, -R151.reuse ;  /* 0x8000009771577221 */ /* 0x100fe20000010000 */
[----:B------:R-:W-:Y:S01]  /*4340*/  FADD.FTZ R149, R114, -R151 ;  /* 0x8000009772957221 */ /* 0x000fe20000010000 */
[----:B------:R-:W-:Y:S01]  /*4350*/  SHF.L.U32 R154, R11, 0x10, RZ ;  /* 0x000000100b9a7819 */ /* 0x000fe200000006ff */
[----:B------:R-:W-:Y:S01]  /*4360*/  FFMA.FTZ R85, R85, R86, R148 ;  /* 0x0000005655557223 */ /* 0x000fe20000010094 */
[----:B------:R-:W-:Y:S01]  /*4370*/  SHF.L.U32 R86, R13, 0x10, RZ ;  /* 0x000000100d567819 */ /* 0x000fe200000006ff */
[----:B------:R-:W-:Y:S01]  /*4380*/  FMUL.FTZ R87, R150, R87 ;  /* 0x0000005796577220 */ /* 0x000fe20000410000 */
[----:B------:R-:W-:-:S02]  /*4390*/  SHF.L.U32 R148, R12, 0x10, RZ ;  /* 0x000000100c947819 */ /* 0x000fc400000006ff */
[----:B------:R-:W-:Y:S01]  /*43a0*/  SHF.L.U32 R156, R15, 0x10, RZ ;  /* 0x000000100f9c7819 */ /* 0x000fe200000006ff */
[----:B------:R-:W-:Y:S01]  /*43b0*/  FFMA.FTZ R152, R87, R152, R86 ;  /* 0x0000009857987223 */ /* 0x000fe20000010056 */
[----:B------:R-:W-:Y:S01]  /*43c0*/  FMUL.FTZ R86, R150, R149 ;  /* 0x0000009596567220 */ /* 0x000fe20000410000 */
[----:B------:R-:W-:Y:S01]  /*43d0*/  SHF.L.U32 R87, R70, 0x10, RZ ;  /* 0x0000001046577819 */ /* 0x000fe200000006ff */
[----:B------:R-:W-:Y:S02]  /*43e0*/  IMAD.U32 R149, R66, 0x10000, RZ ;  /* 0x0001000042957824 */ /* 0x000fe400078e00ff */
[----:B------:R-:W-:Y:S02]  /*43f0*/  F2FP.BF16.F32.PACK_AB R85, R152, R85 ;  /* 0x000000559855723e */ /* 0x000fe400000010ff */
[----:B------:R-:W-:Y:S01]  /*4400*/  FFMA.FTZ R86, R86, R87, R149 ;  /* 0x0000005756567223 */ /* 0x000fe20000010095 */
[----:B------:R-:W-:-:S04]  /*4410*/  FADD.FTZ R87, R115, -R151 ;  /* 0x8000009773577221 */ /* 0x000fc80000010000 */
[----:B------:R-:W-:-:S04]  /*4420*/  FMUL.FTZ R87, R150, R87 ;  /* 0x0000005796577220 */ /* 0x000fc80000410000 */
[----:B------:R-:W-:Y:S01]  /*4430*/  FFMA.FTZ R153, R87, R148, R154 ;  /* 0x0000009457997223 */ /* 0x000fe2000001009a */
[----:B------:R-:W-:Y:S01]  /*4440*/  FADD.FTZ R87, R116, -R151 ;  /* 0x8000009774577221 */ /* 0x000fe20000010000 */
[----:B------:R-:W-:Y:S01]  /*4450*/  SHF.L.U32 R154, R67, 0x10, RZ ;  /* 0x00000010439a7819 */ /* 0x000fe200000006ff */
[----:B------:R-:W-:Y:S02]  /*4460*/  IMAD.U32 R148, R71, 0x10000, RZ ;  /* 0x0001000047947824 */ /* 0x000fe400078e00ff */
[----:B------:R-:W-:Y:S01]  /*4470*/  FMUL.FTZ R87, R150, R87 ;  /* 0x0000005796577220 */ /* 0x000fe20000410000 */
[----:B------:R-:W-:-:S03]  /*4480*/  F2FP.BF16.F32.PACK_AB R86, R153, R86 ;  /* 0x000000569956723e */ /* 0x000fc600000010ff */
[----:B------:R-:W-:Y:S01]  /*4490*/  FFMA.FTZ R157, R87, R148, R154 ;  /* 0x00000094579d7223 */ /* 0x000fe2000001009a */
[----:B------:R-:W-:Y:S01]  /*44a0*/  FADD.FTZ R87, R117, -R151 ;  /* 0x8000009775577221 */ /* 0x000fe20000010000 */
[----:B------:R-:W-:Y:S01]  /*44b0*/  SHF.L.U32 R148, R10, 0x10, RZ ;  /* 0x000000100a947819 */ /* 0x000fe200000006ff */
[----:B------:R-:W-:Y:S02]  /*44c0*/  IMAD.U32 R154, R9, 0x10000, RZ ;  /* 0x00010000099a7824 */ /* 0x000fe400078e00ff */
        /* <DEDUP_REMOVED lines=9> */
[----:B0-----:R-:W-:-:S04]  /*4560*/  IMAD.WIDE.U32 R148, R147, 0x10, R148 ;  /* 0x0000001093947825 */ /* 0x001fc800078e0094 */
[----:B------:R-:W-:Y:S01]  /*4570*/  VIADD R147, R147, 0x80 ;  /* 0x0000008093937836 */ /* 0x000fe20000000000 */
[----:B------:R1:W-:Y:S06]  /*4580*/  STG.E.128 desc[UR12][R148.64], R84 ;  /* 0x0000005494007986 */ /* 0x0003ec000c101d0c */
.L_x_168:
[----:B------:R-:W-:Y:S05]  /*4590*/  BSYNC.RECONVERGENT B0 ;  /* 0x0000000000007941 */ /* 0x000fea0003800200 */
.L_x_167:
[----:B------:R-:W-:Y:S04]  /*45a0*/  BSSY.RECONVERGENT B0, `(.L_x_169) ;  /* 0x0000032000007945 */ /* 0x000fe80003800200 */
[----:B------:R-:W-:Y:S05]  /*45b0*/  @!P4 BRA `(.L_x_170) ;  /* 0x0000000000c0c947 */ /* 0x000fea0003800000 */
[--C-:B01----:R-:W-:Y:S01]  /*45c0*/  FADD.FTZ R85, R118, -R151.reuse ;  /* 0x8000009776557221 */ /* 0x103fe20000010000 */
[----:B------:R-:W-:Y:S01]  /*45d0*/  SHF.L.U32 R87, R56, 0x10, RZ ;  /* 0x0000001038577819 */ /* 0x000fe200000006ff */
[----:B------:R-:W-:Y:S01]  /*45e0*/  IMAD.U32 R86, R57, 0x10000, RZ ;  /* 0x0001000039567824 */ /* 0x000fe200078e00ff */
[----:B------:R-:W-:Y:S01]  /*45f0*/  SHF.L.U32 R149, R52, 0x10, RZ ;  /* 0x0000001034957819 */ /* 0x000fe200000006ff */
[----:B------:R-:W-:Y:S01]  /*4600*/  FMUL.FTZ R84, R150, R85 ;  /* 0x0000005596547220 */ /* 0x000fe20000410000 */
[----:B------:R-:W-:Y:S01]  /*4610*/  FADD.FTZ R85, R120, -R151 ;  /* 0x8000009778557221 */ /* 0x000fe20000010000 */
[----:B------:R-:W-:Y:S02]  /*4620*/  SHF.L.U32 R148, R53, 0x10, RZ ;  /* 0x0000001035947819 */ /* 0x000fe400000006ff */
[----:B------:R-:W-:Y:S01]  /*4630*/  FFMA.FTZ R84, R84, R87, R149 ;  /* 0x0000005754547223 */ /* 0x000fe20000010095 */
[----:B------:R-:W-:Y:S01]  /*4640*/  FMUL.FTZ R85, R150, R85 ;  /* 0x0000005596557220 */ /* 0x000fe20000410000 */
[--C-:B------:R-:W-:Y:S01]  /*4650*/  FADD.FTZ R87, R121, -R151.reuse ;  /* 0x8000009779577221 */ /* 0x100fe20000010000 */
[----:B------:R-:W-:Y:S01]  /*4660*/  SHF.L.U32 R152, R6, 0x10, RZ ;  /* 0x0000001006987819 */ /* 0x000fe200000006ff */
[----:B------:R-:W-:Y:S01]  /*4670*/  FADD.FTZ R149, R122, -R151 ;  /* 0x800000977a957221 */ /* 0x000fe20000010000 */
[----:B------:R-:W-:Y:S01]  /*4680*/  FFMA.FTZ R85, R85, R86, R148 ;  /* 0x0000005655557223 */ /* 0x000fe20000010094 */
[----:B------:R-:W-:-:S02]  /*4690*/  IMAD.U32 R86, R5, 0x10000, RZ ;  /* 0x0001000005567824 */ /* 0x000fc400078e00ff */
[----:B------:R-:W-:Y:S01]  /*46a0*/  FMUL.FTZ R87, R150, R87 ;  /* 0x0000005796577220 */ /* 0x000fe20000410000 */
[----:B------:R-:W-:Y:S01]  /*46b0*/  SHF.L.U32 R154, R3, 0x10, RZ ;  /* 0x00000010039a7819 */ /* 0x000fe200000006ff */
[----:B------:R-:W-:Y:S01]  /*46c0*/  IMAD.U32 R148, R4, 0x10000, RZ ;  /* 0x0001000004947824 */ /* 0x000fe200078e00ff */
[----:B------:R-:W-:Y:S01]  /*46d0*/  SHF.L.U32 R156, R7, 0x10, RZ ;  /* 0x00000010079c7819 */ /* 0x000fe200000006ff */
[----:B------:R-:W-:Y:S01]  /*46e0*/  FFMA.FTZ R152, R87, R152, R86 ;  /* 0x0000009857987223 */ /* 0x000fe20000010056 */
[----:B------:R-:W-:Y:S01]  /*46f0*/  FMUL.FTZ R86, R150, R149 ;  /* 0x0000009596567220 */ /* 0x000fe20000410000 */
[----:B------:R-:W-:Y:S02]  /*4700*/  SHF.L.U32 R87, R58, 0x10, RZ ;  /* 0x000000103a577819 */ /* 0x000fe400000006ff */
[----:B------:R-:W-:Y:S02]  /*4710*/  SHF.L.U32 R149, R54, 0x10, RZ ;  /* 0x0000001036957819 */ /* 0x000fe400000006ff */
[----:B------:R-:W-:-:S03]  /*4720*/  F2FP.BF16.F32.PACK_AB R85, R152, R85 ;  /* 0x000000559855723e */ /* 0x000fc600000010ff */
        /* <DEDUP_REMOVED lines=11> */
[----:B------:R-:W-:Y:S02]  /*47e0*/  SHF.L.U32 R148, R134, 0x10, RZ ;  /* 0x0000001086947819 */ /* 0x000fe400000006ff */
[----:B------:R-:W-:Y:S01]  /*47f0*/  SHF.L.U32 R154, R135, 0x10, RZ ;  /* 0x00000010879a7819 */ /* 0x000fe200000006ff */
[----:B------:R-:W-:-:S04]  /*4800*/  FMUL.FTZ R87, R150, R87 ;  /* 0x0000005796577220 */ /* 0x000fc80000410000 */
[----:B------:R-:W-:Y:S01]  /*4810*/  FFMA.FTZ R158, R87, R148, R154 ;  /* 0x00000094579e7223 */ /* 0x000fe2000001009a */
[----:B------:R-:W-:Y:S01]  /*4820*/  FADD.FTZ R87, R119, -R151 ;  /* 0x8000009777577221 */ /* 0x000fe20000010000 */
[----:B------:R-:W0:Y:S01]  /*4830*/  LDC.64 R148, c[0x0][0x428] ;  /* 0x00010a00ff947b82 */ /* 0x000e220000000a00 */
        /* <DEDUP_REMOVED lines=8> */
.L_x_170:
[----:B------:R-:W-:Y:S05]  /*48c0*/  BSYNC.RECONVERGENT B0 ;  /* 0x0000000000007941 */ /* 0x000fea0003800200 */
.L_x_169:
[----:B------:R-:W-:Y:S04]  /*48d0*/  BSSY.RECONVERGENT B0, `(.L_x_164) ;  /* 0x0000031000007945 */ /* 0x000fe80003800200 */
[----:B------:R-:W-:Y:S05]  /*48e0*/  @!P5 BRA `(.L_x_171) ;  /* 0x0000000000bcd947 */ /* 0x000fea0003800000 */
[--C-:B012---:R-:W-:Y:S01]  /*48f0*/  FADD.FTZ R85, R126, -R151.reuse ;  /* 0x800000977e557221 */ /* 0x107fe20000010000 */
        /* <DEDUP_REMOVED lines=16> */
[----:B------:R-:W-:Y:S01]  /*4a00*/  IMAD.U32 R155, R142, 0x10000, RZ ;  /* 0x000100008e9b7824 */ /* 0x000fe200078e00ff */
[----:B------:R-:W-:Y:S01]  /*4a10*/  SHF.L.U32 R157, R143, 0x10, RZ ;  /* 0x000000108f9d7819 */ /* 0x000fe200000006ff */
[----:B------:R-:W-:Y:S01]  /*4a20*/  FFMA.FTZ R152, R87, R152, R86 ;  /* 0x0000009857987223 */ /* 0x000fe20000010056 */
[----:B------:R-:W-:Y:S01]  /*4a30*/  FMUL.FTZ R86, R150, R149 ;  /* 0x0000009596567220 */ /* 0x000fe20000410000 */
[----:B------:R-:W-:Y:S01]  /*4a40*/  SHF.L.U32 R149, R42, 0x10, RZ ;  /* 0x000000102a957819 */ /* 0x000fe200000006ff */
[----:B------:R-:W-:Y:S02]  /*4a50*/  IMAD.U32 R87, R46, 0x10000, RZ ;  /* 0x000100002e577824 */ /* 0x000fe400078e00ff */
[----:B------:R-:W-:-:S02]  /*4a60*/  F2FP.BF16.F32.PACK_AB R85, R152, R85 ;  /* 0x000000559855723e */ /* 0x000fc400000010ff */
[----:B------:R-:W-:Y:S01]  /*4a70*/  FFMA.FTZ R86, R86, R87, R149 ;  /* 0x0000005756567223 */ /* 0x000fe20000010095 */
[--C-:B------:R-:W-:Y:S01]  /*4a80*/  FADD.FTZ R87, R132, -R151.reuse ;  /* 0x8000009784577221 */ /* 0x100fe20000010000 */
[----:B------:R-:W-:-:S03]  /*4a90*/  FADD.FTZ R149, R133, -R151 ;  /* 0x8000009785957221 */ /* 0x000fc60000010000 */
[----:B------:R-:W-:-:S04]  /*4aa0*/  FMUL.FTZ R87, R150, R87 ;  /* 0x0000005796577220 */ /* 0x000fc80000410000 */
[----:B------:R-:W-:Y:S01]  /*4ab0*/  FFMA.FTZ R153, R87, R148, R154 ;  /* 0x0000009457997223 */ /* 0x000fe2000001009a */
[--C-:B------:R-:W-:Y:S01]  /*4ac0*/  FADD.FTZ R87, R129, -R151.reuse ;  /* 0x8000009781577221 */ /* 0x100fe20000010000 */
[----:B------:R-:W-:Y:S01]  /*4ad0*/  SHF.L.U32 R148, R47, 0x10, RZ ;  /* 0x000000102f947819 */ /* 0x000fe200000006ff */
[----:B------:R-:W-:Y:S01]  /*4ae0*/  FADD.FTZ R151, R130, -R151 ;  /* 0x8000009782977221 */ /* 0x000fe20000010000 */
[----:B------:R-:W-:Y:S01]  /*4af0*/  SHF.L.U32 R154, R43, 0x10, RZ ;  /* 0x000000102b9a7819 */ /* 0x000fe200000006ff */
[C---:B------:R-:W-:Y:S01]  /*4b00*/  FMUL.FTZ R87, R150.reuse, R87 ;  /* 0x0000005796577220 */ /* 0x040fe20000410000 */
[----:B------:R-:W-:Y:S01]  /*4b10*/  F2FP.BF16.F32.PACK_AB R86, R153, R86 ;  /* 0x000000569956723e */ /* 0x000fe200000010ff */
[C---:B------:R-:W-:Y:S02]  /*4b20*/  FMUL.FTZ R151, R150.reuse, R151 ;  /* 0x0000009796977220 */ /* 0x040fe40000410000 */
[----:B------:R-:W-:Y:S01]  /*4b30*/  FFMA.FTZ R87, R87, R148, R154 ;  /* 0x0000009457577223 */ /* 0x000fe2000001009a */
[----:B------:R-:W-:Y:S01]  /*4b40*/  FMUL.FTZ R154, R150, R149 ;  /* 0x00000095969a7220 */ /* 0x000fe20000410000 */
[----:B------:R-:W-:Y:S01]  /*4b50*/  SHF.L.U32 R150, R136, 0x10, RZ ;  /* 0x0000001088967819 */ /* 0x000fe200000006ff */
[----:B------:R-:W0:Y:S02]  /*4b60*/  LDC.64 R148, c[0x0][0x428] ;  /* 0x00010a00ff947b82 */ /* 0x000e240000000a00 */
[----:B------:R-:W-:Y:S01]  /*4b70*/  FFMA.FTZ R156, R154, R155, R157 ;  /* 0x0000009b9a9c7223 */ /* 0x000fe2000001009d */
[----:B------:R-:W-:-:S04]  /*4b80*/  SHF.L.U32 R154, R137, 0x10, RZ ;  /* 0x00000010899a7819 */ /* 0x000fc800000006ff */
[----:B------:R-:W-:Y:S01]  /*4b90*/  F2FP.BF16.F32.PACK_AB R87, R156, R87 ;  /* 0x000000579c57723e */ /* 0x000fe200000010ff */
[----:B------:R-:W-:-:S05]  /*4ba0*/  FFMA.FTZ R151, R151, R150, R154 ;  /* 0x0000009697977223 */ /* 0x000fca000001009a */
[----:B------:R-:W-:Y:S01]  /*4bb0*/  F2FP.BF16.F32.PACK_AB R84, R151, R84 ;  /* 0x000000549754723e */ /* 0x000fe200000010ff */
[----:B0-----:R-:W-:-:S05]  /*4bc0*/  IMAD.WIDE.U32 R148, R147, 0x10, R148 ;  /* 0x0000001093947825 */ /* 0x001fca00078e0094 */
[----:B------:R3:W-:Y:S02]  /*4bd0*/  STG.E.128 desc[UR12][R148.64], R84 ;  /* 0x0000005494007986 */ /* 0x0007e4000c101d0c */
.L_x_171:
[----:B------:R-:W-:Y:S05]  /*4be0*/  BSYNC.RECONVERGENT B0 ;  /* 0x0000000000007941 */ /* 0x000fea0003800200 */
.L_x_164:
[----:B------:R-:W-:Y:S02]  /*4bf0*/  UIADD3 UR7, UPT, UPT, UR7, UR18, URZ ;  /* 0x0000001207077290 */ /* 0x000fe4000fffe0ff */
[----:B------:R-:W-:Y:S02]  /*4c00*/  UPLOP3.LUT UP1, UPT, UPT, UPT, UP1, 0x40, 0x4 ;  /* 0x000000000004789c */ /* 0x000fe40003f2e810 */
[----:B------:R-:W-:-:S09]  /*4c10*/  UISETP.GE.AND UP0, UPT, UR7, UR19, UPT ;  /* 0x000000130700728c */ /* 0x000fd2000bf06270 */
[----:B------:R-:W-:Y:S05]  /*4c20*/  BRA.U !UP0, `(.L_x_172) ;  /* 0xffffffbd08c47547 */ /* 0x000fea000b83ffff */
[----:B------:R-:W-:Y:S05]  /*4c30*/  EXIT ;  /* 0x000000000000794d */ /* 0x000fea0003800000 */
.L_x_173:
        /* <DEDUP_REMOVED lines=12> */
.L_x_27204:


//--------------------- .text._ZN10layer_norm13ln_fwd_kernelINS_13Kernel_traitsI13__nv_bfloat16S2_S2_S2_fjLj4096ELj1ELj1ELj4ELj16ENS_18Kernel_traits_baseILj4096ES2_S2_S2_S2_fjLj128EEEEELb0ELb1ELb1ELb1EEEvNS_9FwdParamsE --------------------------
	.section	.text._ZN10layer_norm13ln_fwd_kernelINS_13Kernel_traitsI13__nv_bfloat16S2_S2_S2_fjLj4096ELj1ELj1ELj4ELj16ENS_18Kernel_traits_baseILj4096ES2_S2_S2_S2_fjLj128EEEEELb0ELb1ELb1ELb1EEEvNS_9FwdParamsE,"ax",@progbits
	.align	128
        .global         _ZN10layer_norm13ln_fwd_kernelINS_13Kernel_traitsI13__nv_bfloat16S2_S2_S2_fjLj4096ELj1ELj1ELj4ELj16ENS_18Kernel_traits_baseILj4096ES2_S2_S2_S2_fjLj128EEEEELb0ELb1ELb1ELb1EEEvNS_9FwdParamsE
        .type           _ZN10layer_norm13ln_fwd_kernelINS_13Kernel_traitsI13__nv_bfloat16S2_S2_S2_fjLj4096ELj1ELj1ELj4ELj16ENS_18Kernel_traits_baseILj4096ES2_S2_S2_S2_fjLj128EEEEELb0ELb1ELb1ELb1EEEvNS_9FwdParamsE,@function
        .size           _ZN10layer_norm13ln_fwd_kernelINS_13Kernel_traitsI13__nv_bfloat16S2_S2_S2_fjLj4096ELj1ELj1ELj4ELj16ENS_18Kernel_traits_baseILj4096ES2_S2_S2_S2_fjLj128EEEEELb0ELb1ELb1ELb1EEEvNS_9FwdParamsE,(.L_x_27205 - _ZN10layer_norm13ln_fwd_kernelINS_13Kernel_traitsI13__nv_bfloat16S2_S2_S2_fjLj4096ELj1ELj1ELj4ELj16ENS_18Kernel_traits_baseILj4096ES2_S2_S2_S2_fjLj128EEEEELb0ELb1ELb1ELb1EEEvNS_9FwdParamsE)
        .other          _ZN10layer_norm13ln_fwd_kernelINS_13Kernel_traitsI13__nv_bfloat16S2_S2_S2_fjLj4096ELj1ELj1ELj4ELj16ENS_18Kernel_traits_baseILj4096ES2_S2_S2_S2_fjLj128EEEEELb0ELb1ELb1ELb1EEEvNS_9FwdParamsE,@"STO_CUDA_ENTRY STV_DEFAULT"
_ZN10layer_norm13ln_fwd_kernelINS_13Kernel_traitsI13__nv_bfloat16S2_S2_S2_fjLj4096ELj1ELj1ELj4ELj16ENS_18Kernel_traits_baseILj4096ES2_S2_S2_S2_fjLj128EEEEELb0ELb1ELb1ELb1EEEvNS_9FwdParamsE:
.text._ZN10layer_norm13ln_fwd_kernelINS_13Kernel_traitsI13__nv_bfloat16S2_S2_S2_fjLj4096ELj1ELj1ELj4ELj16ENS_18Kernel_traits_baseILj4096ES2_S2_S2_S2_fjLj128EEEEELb0ELb1ELb1ELb1EEEvNS_9FwdParamsE:
        /* <DEDUP_REMOVED lines=13> */
[----:B------:R-:W4:Y:S04]  /*00d0*/  LDG.E.128 R12, desc[UR6][R18.64+0x1000] ;  /* 0x00100006120c7981 */ /* 0x000f28000c1e1d00 */
[----:B------:R-:W4:Y:S04]  /*00e0*/  LDG.E.128 R8, desc[UR6][R2.64+0x1800] ;  /* 0x0018000602087981 */ /* 0x000f28000c1e1d00 */
[----:B------:R-:W4:Y:S01]  /*00f0*/  LDG.E.128 R4, desc[UR6][R18.64+0x1800] ;  /* 0x0018000612047981 */ /* 0x000f22000c1e1d00 */
[----:B--2---:R-:W-:Y:S01]  /*0100*/  ISETP.NE.U32.AND P0, PT, RZ, UR4, PT ;  /* 0x00000004ff007c0c */ /* 0x004fe2000bf05070 */
[----:B------:R-:W0:Y:S03]  /*0110*/  S2UR UR4, SR_CTAID.X ;  /* 0x00000000000479c3 */ /* 0x000e260000002500 */
[----:B------:R-:W-:Y:S01]  /*0120*/  ISETP.NE.AND.EX P0, PT, RZ, UR5, PT, P0 ;  /* 0x00000005ff007c0c */ /* 0x000fe2000bf05300 */
[----:B------:R-:W1:-:S12]  /*0130*/  LDCU UR5, c[0x0][0x384] ;  /* 0x00007080ff0577ac */ /* 0x000e580008000800 */
[----:B------:R-:W2:Y:S01]  /*0140*/  @P0 LDC.64 R16, c[0x0][0x438] ;  /* 0x00010e00ff100b82 */ /* 0x000ea20000000a00 */
[----:B0-----:R-:W-:-:S04]  /*0150*/  MOV R97, UR4 ;  /* 0x0000000400617c02 */ /* 0x001fc80008000f00 */
[----:B-1----:R-:W-:Y:S01]  /*0160*/  ISETP.GE.AND P1, PT, R97, UR5, PT ;  /* 0x0000000561007c0c */ /* 0x002fe2000bf26270 */
[----:B--2---:R-:W-:-:S05]  /*0170*/  @P0 IMAD.WIDE.U32 R16, R123, 0x10, R16 ;  /* 0x000000107b100825 */ /* 0x004fca00078e0010 */
[----:B------:R0:W5:Y:S04]  /*0180*/  @P0 LDG.E.128 R44, desc[UR6][R16.64] ;  /* 0x00000006102c0981 */ /* 0x000168000c1e1d00 */
[----:B------:R0:W5:Y:S04]  /*0190*/  @P0 LDG.E.128 R40, desc[UR6][R16.64+0x800] ;  /* 0x0008000610280981 */ /* 0x000168000c1e1d00 */
[----:B------:R0:W5:Y:S04]  /*01a0*/  @P0 LDG.E.128 R36, desc[UR6][R16.64+0x1000] ;  /* 0x0010000610240981 */ /* 0x000168000c1e1d00 */
[----:B------:R0:W5:Y:S01]  /*01b0*/  @P0 LDG.E.128 R32, desc[UR6][R16.64+0x1800] ;  /* 0x0018000610200981 */ /* 0x000162000c1e1d00 */
[-C--:B---3--:R-:W-:Y:S01]  /*01c0*/  @P0 MOV R122, R116.reuse ;  /* 0x00000074007a0202 */ /* 0x088fe20000000f00 */
[--C-:B------:R-:W-:Y:S01]  /*01d0*/  @P0 IMAD.MOV.U32 R120, RZ, RZ, R118.reuse ;  /* 0x000000ffff780224 */ /* 0x100fe200078e0076 */
[-C--:B------:R-:W-:Y:S01]  /*01e0*/  @P0 MOV R121, R117.reuse ;  /* 0x0000007500790202 */ /* 0x080fe20000000f00 */
[----:B------:R-:W-:Y:S01]  /*01f0*/  @!P0 IMAD.MOV.U32 R120, RZ, RZ, R118 ;  /* 0x000000ffff788224 */ /* 0x000fe200078e0076 */
[----:B------:R-:W-:Y:S01]  /*0200*/  @!P0 MOV R122, R116 ;  /* 0x00000074007a8202 */ /* 0x000fe20000000f00 */
[--C-:B----4-:R-:W-:Y:S01]  /*0210*/  @P0 IMAD.MOV.U32 R116, RZ, RZ, R114.reuse ;  /* 0x000000ffff740224 */ /* 0x110fe200078e0072 */
[----:B------:R-:W-:Y:S01]  /*0220*/  @!P0 MOV R121, R117 ;  /* 0x0000007500798202 */ /* 0x000fe20000000f00 */
[----:B------:R-:W-:Y:S01]  /*0230*/  @!P0 IMAD.MOV.U32 R116, RZ, RZ, R114 ;  /* 0x000000ffff748224 */ /* 0x000fe200078e0072 */
[----:B------:R-:W-:-:S02]  /*0240*/  @P0 MOV R118, R112 ;  /* 0x0000007000760202 */ /* 0x000fc40000000f00 */
[-C--:B------:R-:W-:Y:S02]  /*0250*/  @P0 MOV R117, R113.reuse ;  /* 0x0000007100750202 */ /* 0x080fe40000000f00 */
[----:B------:R-:W-:Y:S01]  /*0260*/  @!P0 MOV R118, R112 ;  /* 0x0000007000768202 */ /* 0x000fe20000000f00 */
[--C-:B------:R-:W-:Y:S01]  /*0270*/  @P0 IMAD.MOV.U32 R112, RZ, RZ, R110.reuse ;  /* 0x000000ffff700224 */ /* 0x100fe200078e006e */
[----:B------:R-:W-:Y:S01]  /*0280*/  @!P0 MOV R117, R113 ;  /* 0x0000007100758202 */ /* 0x000fe20000000f00 */
[----:B------:R-:W-:Y:S01]  /*0290*/  @!P0 IMAD.MOV.U32 R112, RZ, RZ, R110 ;  /* 0x000000ffff708224 */ /* 0x000fe200078e006e */
[-C--:B------:R-:W-:Y:S01]  /*02a0*/  @P0 MOV R114, R108.reuse ;  /* 0x0000006c00720202 */ /* 0x080fe20000000f00 */
[----:B------:R-:W-:Y:S01]  /*02b0*/  @P0 IMAD.MOV.U32 R103, RZ, RZ, R23 ;  /* 0x000000ffff670224 */ /* 0x000fe200078e0017 */
[-C--:B------:R-:W-:Y:S02]  /*02c0*/  @P0 MOV R113, R109.reuse ;  /* 0x0000006d00710202 */ /* 0x080fe40000000f00 */
[----:B------:R-:W-:Y:S01]  /*02d0*/  @!P0 MOV R114, R108 ;  /* 0x0000006c00728202 */ /* 0x000fe20000000f00 */
[--C-:B------:R-:W-:Y:S01]  /*02e0*/  @P0 IMAD.MOV.U32 R108, RZ, RZ, R106.reuse ;  /* 0x000000ffff6c0224 */ /* 0x100fe200078e006a */
[----:B------:R-:W-:Y:S01]  /*02f0*/  @!P0 MOV R113, R109 ;  /* 0x0000006d00718202 */ /* 0x000fe20000000f00 */
[----:B------:R-:W-:Y:S01]  /*0300*/  @!P0 IMAD.MOV.U32 R108, RZ, RZ, R106 ;  /* 0x000000ffff6c8224 */ /* 0x000fe200078e006a */
[-C--:B------:R-:W-:Y:S01]  /*0310*/  @P0 MOV R110, R104.reuse ;  /* 0x00000068006e0202 */ /* 0x080fe20000000f00 */
[----:B------:R-:W-:Y:S01]  /*0320*/  @P0 IMAD.MOV.U32 R98, RZ, RZ, R8 ;  /* 0x000000ffff620224 */ /* 0x000fe200078e0008 */
[----:B------:R-:W-:Y:S01]  /*0330*/  @P0 MOV R109, R105 ;  /* 0x00000069006d0202 */ /* 0x000fe20000000f00 */
[----:B------:R-:W-:Y:S01]  /*0340*/  @P0 IMAD.MOV.U32 R95, RZ, RZ, R10 ;  /* 0x000000ffff5f0224 */ /* 0x000fe200078e000a */
[----:B------:R-:W-:-:S02]  /*0350*/  @!P0 MOV R110, R104 ;  /* 0x00000068006e8202 */ /* 0x000fc40000000f00 */
[----:B------:R-:W-:Y:S02]  /*0360*/  @!P0 MOV R109, R105 ;  /* 0x00000069006d8202 */ /* 0x000fe40000000f00 */
[----:B------:R-:W-:Y:S01]  /*0370*/  @P0 MOV R106, R20 ;  /* 0x00000014006a0202 */ /* 0x000fe20000000f00 */
[----:B------:R-:W-:Y:S01]  /*0380*/  @!P0 IMAD.MOV.U32 R106, RZ, RZ, R20 ;  /* 0x000000ffff6a8224 */ /* 0x000fe200078e0014 */
[----:B------:R-:W-:Y:S02]  /*0390*/  @P0 MOV R105, R21 ;  /* 0x0000001500690202 */ /* 0x000fe40000000f00 */
[----:B------:R-:W-:Y:S01]  /*03a0*/  @P0 MOV R104, R22 ;  /* 0x0000001600680202 */ /* 0x000fe20000000f00 */
[----:B------:R-:W-:Y:S01]  /*03b0*/  @!P0 IMAD.MOV.U32 R104, RZ, RZ, R22 ;  /* 0x000000ffff688224 */ /* 0x000fe200078e0016 */
[----:B------:R-:W-:Y:S02]  /*03c0*/  @P0 MOV R102, R12 ;  /* 0x0000000c00660202 */ /* 0x000fe40000000f00 */
[----:B------:R-:W-:Y:S01]  /*03d0*/  @P0 MOV R101, R13 ;  /* 0x0000000d00650202 */ /* 0x000fe20000000f00 */
[----:B------:R-:W-:Y:S01]  /*03e0*/  @!P0 IMAD.MOV.U32 R101, RZ, RZ, R13 ;  /* 0x000000ffff658224 */ /* 0x000fe200078e000d */
[----:B------:R-:W-:-:S02]  /*03f0*/  @P0 MOV R100, R14 ;  /* 0x0000000e00640202 */ /* 0x000fc40000000f00 */
[----:B------:R-:W-:Y:S01]  /*0400*/  @P0 MOV R99, R15 ;  /* 0x0000000f00630202 */ /* 0x000fe20000000f00 */
[----:B------:R-:W-:Y:S01]  /*0410*/  @!P0 IMAD.MOV.U32 R99, RZ, RZ, R15 ;  /* 0x000000ffff638224 */ /* 0x000fe200078e000f */
[----:B------:R-:W-:Y:S01]  /*0420*/  @P0 MOV R96, R9 ;  /* 0x0000000900600202 */ /* 0x000fe20000000f00 */
[----:B------:R-:W-:Y:S01]  /*0430*/  @!P0 IMAD.MOV.U32 R96, RZ, RZ, R9 ;  /* 0x000000ffff608224 */ /* 0x000fe200078e0009 */
[----:B------:R-:W-:Y:S02]  /*0440*/  @P0 MOV R94, R11 ;  /* 0x0000000b005e0202 */ /* 0x000fe40000000f00 */
[----:B------:R-:W-:Y:S01]  /*0450*/  @P0 MOV R93, R4 ;  /* 0x00000004005d0202 */ /* 0x000fe20000000f00 */
[----:B------:R-:W-:Y:S01]  /*0460*/  @!P0 IMAD.MOV.U32 R93, RZ, RZ, R4 ;  /* 0x000000ffff5d8224 */ /* 0x000fe200078e0004 */
[----:B------:R-:W-:Y:S02]  /*0470*/  @!P0 MOV R105, R21 ;  /* 0x0000001500698202 */ /* 0x000fe40000000f00 */
        /* <DEDUP_REMOVED lines=8> */
[----:B0-----:R-:W-:Y:S06]  /*0500*/  @P1 EXIT ;  /* 0x000000000000194d */ /* 0x001fec0003800000 */
        /* <DEDUP_REMOVED lines=9> */
[----:B------:R-:W-:Y:S01]  /*05a0*/  @!P0 CS2R R32, SRZ ;  /* 0x0000000000208805 */ /* 0x000fe2000001ff00 */
[----:B------:R-:W-:Y:S01]  /*05b0*/  @!P0 IMAD.MOV.U32 R90, RZ, RZ, R7 ;  /* 0x000000ffff5a8224 */ /* 0x000fe200078e0007 */
[----:B------:R-:W-:Y:S01]  /*05c0*/  @!P0 MOV R92, R5 ;  /* 0x00000005005c8202 */ /* 0x000fe20000000f00 */
[----:B------:R-:W-:Y:S01]  /*05d0*/  UPLOP3.LUT UP0, UPT, UPT, UPT, UPT, 0x40, 0x4 ;  /* 0x000000000004789c */ /* 0x000fe20003f0e870 */
[----:B------:R-:W-:Y:S01]  /*05e0*/  @!P0 MOV R91, R6 ;  /* 0x00000006005b8202 */ /* 0x000fe20000000f00 */
[----:B------:R-:W1:Y:S01]  /*05f0*/  LDCU UR10, c[0x0][0x400] ;  /* 0x00008000ff0a77ac */ /* 0x000e620008000800 */
[----:B------:R-:W-:-:S02]  /*0600*/  LOP3.LUT R89, R123, 0x1f, RZ, 0xc0, !PT ;  /* 0x0000001f7b597812 */ /* 0x000fc400078ec0ff */
[----:B------:R-:W-:Y:S01]  /*0610*/  PRMT R88, R119, 0x7632, R88 ;  /* 0x0000763277587816 */ /* 0x000fe20000000058 */
[----:B------:R-:W2:Y:S01]  /*0620*/  LDCU.64 UR8, c[0x0][0x3a0] ;  /* 0x00007400ff0877ac */ /* 0x000ea20008000a00 */
        /* <DEDUP_REMOVED lines=31> */
[----:B0-----:R-:W-:Y:S02]  /*0820*/  ISETP.NE.AND P1, PT, RZ, UR4, PT ;  /* 0x00000004ff007c0c */ /* 0x001fe4000bf25270 */
        /* <DEDUP_REMOVED lines=15> */
[----:B-12---:R-:W-:-:S07]  /*0920*/  PRMT R0, R32, 0x7632, R0 ;  /* 0x0000763220007816 */ /* 0x006fce0000000000 */
.L_x_183:
[----:B------:R-:W0:Y:S08]  /*0930*/  LDC.64 R56, c[0x0][0x3f0] ;  /* 0x0000fc00ff387b82 */ /* 0x000e300000000a00 */
[----:B------:R-:W1:Y:S01]  /*0940*/  LDC R70, c[0x0][0x388] ;  /* 0x0000e200ff467b82 */ /* 0x000e620000000800 */
[----:B0-----:R-:W-:-:S06]  /*0950*/  IMAD.WIDE R126, R97, 0x4, R56 ;  /* 0x00000004617e7825 */ /* 0x001fcc00078e0238 */
[----:B------:R-:W2:Y:S01]  /*0960*/  LDG.E R126, desc[UR6][R126.64] ;  /* 0x000000067e7e7981 */ /* 0x000ea2000c1e1900 */
[----:B------:R-:W-:Y:S01]  /*0970*/  HFMA2 R128, -RZ, RZ, 0, 0 ;  /* 0x00000000ff807431 */ /* 0x000fe200000001ff */
[----:B--2---:R-:W-:-:S13]  /*0980*/  ISETP.GE.AND P2, PT, R126, 0x1, PT ;  /* 0x000000017e00780c */ /* 0x004fda0003f46270 */
[----:B------:R-:W0:Y:S01]  /*0990*/  @P2 LDC.64 R56, c[0x0][0x390] ;  /* 0x0000e400ff382b82 */ /* 0x000e220000000a00 */
[----:B------:R-:W-:-:S05]  /*09a0*/  @P2 IADD3 R59, PT, PT, R126, -0x1, RZ ;  /* 0xffffffff7e3b2810 */ /* 0x000fca0007ffe0ff */
[----:B-1----:R-:W-:Y:S02]  /*09b0*/  @P2 IMAD R60, R59, R70, RZ ;  /* 0x000000463b3c2224 */ /* 0x002fe400078e02ff */
[----:B------:R-:W1:Y:S03]  /*09c0*/  LDC.64 R58, c[0x0][0x3f8] ;  /* 0x0000fe00ff3a7b82 */ /* 0x000e660000000a00 */
[----:B------:R-:W-:-:S04]  /*09d0*/  @P2 SHF.R.S32.HI R61, RZ, 0x1f, R60 ;  /* 0x0000001fff3d2819 */ /* 0x000fc8000001143c */
[----:B------:R-:W-:-:S04]  /*09e0*/  @P2 LEA.HI R60, R61, R60, RZ, 0x3 ;  /* 0x0000003c3d3c2211 */ /* 0x000fc800078f18ff */
[----:B------:R-:W-:-:S05]  /*09f0*/  @P2 LEA.HI.SX32 R128, R60, R123, 0x1d ;  /* 0x0000007b3c802211 */ /* 0x000fca00078feaff */
[----:B0-----:R-:W-:-:S05]  /*0a00*/  @P2 IMAD.WIDE.U32 R56, R128, 0x10, R56 ;  /* 0x0000001080382825 */ /* 0x001fca00078e0038 */
[----:B------:R-:W2:Y:S01]  /*0a10*/  @P2 LDG.E.128 R48, desc[UR6][R56.64] ;  /* 0x0000000638302981 */ /* 0x000ea2000c1e1d00 */
[----:B------:R-:W-:Y:S01]  /*0a20*/  ISETP.NE.U32.AND P0, PT, RZ, UR8, PT ;  /* 0x00000008ff007c0c */ /* 0x000fe2000bf05070 */
[C---:B------:R-:W-:Y:S02]  /*0a30*/  IMAD R60, R97.reuse, R70, RZ ;  /* 0x00000046613c7224 */ /* 0x040fe400078e02ff */
[----:B-1----:R-:W-:Y:S01]  /*0a40*/  IMAD.WIDE R58, R97, 0x4, R58 ;  /* 0x00000004613a7825 */ /* 0x002fe200078e023a */
[----:B------:R-:W-:Y:S02]  /*0a50*/  ISETP.NE.AND.EX P0, PT, RZ, UR9, PT, P0 ;  /* 0x00000009ff007c0c */ /* 0x000fe4000bf05300 */
[----:B------:R-:W-:Y:S02]  /*0a60*/  SHF.R.S32.HI R61, RZ, 0x1f, R60 ;  /* 0x0000001fff3d7819 */ /* 0x000fe4000001143c */
[----:B-----5:R0:W5:Y:S02]  /*0a70*/  LDG.E R68, desc[UR6][R58.64] ;  /* 0x000000063a447981 */ /* 0x020164000c1e1900 */
[----:B------:R-:W-:-:S04]  /*0a80*/  LEA.HI R130, R61, R60, RZ, 0x3 ;  /* 0x0000003c3d827211 */ /* 0x000fc800078f18ff */
[----:B------:R-:W-:Y:S02]  /*0a90*/  LEA.HI.SX32 R130, R130, R123, 0x1d ;  /* 0x0000007b82827211 */ /* 0x000fe400078feaff */
[----:B--2---:R-:W-:Y:S02]  /*0aa0*/  PRMT R60, R51, 0x7632, R60 ;  /* 0x00007632333c7816 */ /* 0x004fe4000000003c */
[----:B------:R-:W-:Y:S02]  /*0ab0*/  PRMT R61, R50, 0x7632, R61 ;  /* 0x00007632323d7816 */ /* 0x000fe4000000003d */
[----:B------:R-:W-:Y:S02]  /*0ac0*/  PRMT R56, R49, 0x7632, R56 ;  /* 0x0000763231387816 */ /* 0x000fe40000000038 */
[----:B------:R-:W-:Y:S01]  /*0ad0*/  PRMT R57, R48, 0x7632, R57 ;  /* 0x0000763230397816 */ /* 0x000fe20000000039 */
[----:B0-----:R-:W-:Y:S06]  /*0ae0*/  @!P0 BRA `(.L_x_174) ;  /* 0x0000000400448947 */ /* 0x001fec0003800000 */
[----:B------:R-:W0:Y:S02]  /*0af0*/  LDC.64 R52, c[0x0][0x3a0] ;  /* 0x0000e800ff347b82 */ /* 0x000e240000000a00 */
[----:B0-----:R-:W-:-:S06]  /*0b00*/  IMAD.WIDE.U32 R52, R130, 0x10, R52 ;  /* 0x0000001082347825 */ /* 0x001fcc00078e0034 */
[----:B------:R-:W2:Y:S01]  /*0b10*/  LDG.E.128 R52, desc[UR6][R52.64] ;  /* 0x0000000634347981 */ /* 0x000ea2000c1e1d00 */
[----:B------:R-:W-:-:S13]  /*0b20*/  ISETP.GT.AND P3, PT, R126, RZ, PT ;  /* 0x000000ff7e00720c */ /* 0x000fda0003f64270 */
[----:B------:R-:W0:Y:S01]  /*0b30*/  @P3 LDC R59, c[0x0][0x40c] ;  /* 0x00010300ff3b3b82 */ /* 0x000e220000000800 */
[----:B------:R-:W-:Y:S01]  /*0b40*/  @P3 IMAD.U32 R58, R48, 0x10000, RZ ;  /* 0x00010000303a3824 */ /* 0x000fe200078e00ff */
[----:B------:R-:W-:Y:S01]  /*0b50*/  @P3 SHF.L.U32 R57, R57, 0x10, RZ ;  /* 0x0000001039393819 */ /* 0x000fe200000006ff */
[----:B------:R-:W-:Y:S01]  /*0b60*/  @P3 IMAD.U32 R56, R56, 0x10000, RZ ;  /* 0x0001000038383824 */ /* 0x000fe200078e00ff */
[----:B------:R-:W-:-:S04]  /*0b70*/  @P3 SHF.L.U32 R61, R61, 0x10, RZ ;  /* 0x000000103d3d3819 */ /* 0x000fc800000006ff */
[----:B------:R-:W1:Y:S08]  /*0b80*/  @P3 LDC R62, c[0x0][0x40c] ;  /* 0x00010300ff3e3b82 */ /* 0x000e700000000800 */
[----:B------:R-:W3:Y:S08]  /*0b90*/  @P3 LDC R66, c[0x0][0x40c] ;  /* 0x00010300ff423b82 */ /* 0x000ef00000000800 */
[----:B------:R-:W4:Y:S01]  /*0ba0*/  @P3 LDC R67, c[0x0][0x40c] ;  /* 0x00010300ff433b82 */ /* 0x000f220000000800 */
[----:B0-----:R-:W-:-:S07]  /*0bb0*/  @P3 FMUL.FTZ R58, R58, R59 ;  /* 0x0000003b3a3a3220 */ /* 0x001fce0000410000 */
[----:B------:R-:W0:Y:S01]  /*0bc0*/  @P3 LDC R69, c[0x0][0x40c] ;  /* 0x00010300ff453b82 */ /* 0x000e220000000800 */
[----:B-1----:R-:W-:Y:S01]  /*0bd0*/  @P3 FMUL.FTZ R59, R57, R62 ;  /* 0x0000003e393b3220 */ /* 0x002fe20000410000 */
[----:B------:R-:W-:Y:S01]  /*0be0*/  @P3 IMAD.U32 R62, R81, 0x10000, RZ ;  /* 0x00010000513e3824 */ /* 0x000fe200078e00ff */
[----:B------:R-:W-:-:S05]  /*0bf0*/  @P3 SHF.L.U32 R57, R118, 0x10, RZ ;  /* 0x0000001076393819 */ /* 0x000fca00000006ff */
[----:B------:R-:W1:Y:S08]  /*0c00*/  @P3 LDC R124, c[0x0][0x40c] ;  /* 0x00010300ff7c3b82 */ /* 0x000e700000000800 */
[----:B------:R-:W3:Y:S08]  /*0c10*/  @P3 LDC R132, c[0x0][0x40c] ;  /* 0x00010300ff843b82 */ /* 0x000ef00000000800 */
[----:B------:R-:W1:Y:S01]  /*0c20*/  @P3 LDC R137, c[0x0][0x40c] ;  /* 0x00010300ff893b82 */ /* 0x000e620000000800 */
[----:B---3--:R-:W-:Y:S01]  /*0c30*/  @P3 FMUL.FTZ R61, R61, R132 ;  /* 0x000000843d3d3220 */ /* 0x008fe20000410000 */
[----:B--2---:R-:W-:Y:S01]  /*0c40*/  @P3 PRMT R63, R52, 0x7632, R63 ;  /* 0x00007632343f3816 */ /* 0x004fe2000000003f */
[----:B------:R-:W-:Y:S01]  /*0c50*/  @!P3 IMAD.U32 R127, R54, 0x10000, RZ ;  /* 0x00010000367fb824 */ /* 0x000fe200078e00ff */
[----:B------:R-:W-:-:S02]  /*0c60*/  @!P3 PRMT R133, R52, 0x7632, R133 ;  /* 0x000076323485b816 */ /* 0x000fc40000000085 */
[----:B------:R-:W-:Y:S02]  /*0c70*/  @P3 SHF.L.U32 R64, R63, 0x10, RZ ;  /* 0x000000103f403819 */ /* 0x000fe400000006ff */
[C---:B------:R-:W-:Y:S01]  /*0c80*/  @P3 SHF.L.U32 R65, R52.reuse, 0x10, RZ ;  /* 0x0000001034413819 */ /* 0x040fe200000006ff */
[----:B------:R-:W-:Y:S01]  /*0c90*/  @!P3 IMAD.U32 R133, R133, 0x10000, RZ ;  /* 0x000100008585b824 */ /* 0x000fe200078e00ff */
[----:B------:R-:W-:Y:S01]  /*0ca0*/  @P3 SHF.L.U32 R63, R49, 0x10, RZ ;  /* 0x00000010313f3819 */ /* 0x000fe200000006ff */
[----:B------:R-:W-:Y:S01]  /*0cb0*/  @P3 FFMA.FTZ R133, R59, R62, R64 ;  /* 0x0000003e3b853223 */ /* 0x000fe20000010040 */
[----:B------:R-:W-:Y:S01]  /*0cc0*/  @P3 PRMT R59, R53, 0x7632, R59 ;  /* 0x00007632353b3816 */ /* 0x000fe2000000003b */
[----:B------:R-:W-:Y:S01]  /*0cd0*/  @P3 IMAD.U32 R64, R51, 0x10000, RZ ;  /* 0x0001000033403824 */ /* 0x000fe200078e00ff */
[----:B------:R-:W-:Y:S01]  /*0ce0*/  @!P3 SHF.L.U32 R135, R52, 0x10, RZ ;  /* 0x000000103487b819 */ /* 0x000fe200000006ff */
[----:B------:R-:W-:Y:S01]  /*0cf0*/  @P3 FFMA.FTZ R135, R58, R57, R65 ;  /* 0x000000393a873223 */ /* 0x000fe20000010041 */
[----:B------:R-:W-:Y:S01]  /*0d00*/  @!P3 PRMT R129, R53, 0x7632, R129 ;  /* 0x000076323581b816 */ /* 0x000fe20000000081 */
[----:B------:R-:W-:Y:S01]  /*0d10*/  @P3 FMUL.FTZ R63, R63, R66 ;  /* 0x000000423f3f3220 */ /* 0x000fe20000410000 */
[----:B----4-:R-:W-:Y:S01]  /*0d20*/  @P3 FMUL.FTZ R57, R56, R67 ;  /* 0x0000004338393220 */ /* 0x010fe20000410000 */
[----:B------:R-:W-:Y:S01]  /*0d30*/  @P3 SHF.L.U32 R62, R59, 0x10, RZ ;  /* 0x000000103b3e3819 */ /* 0x000fe200000006ff */
[----:B------:R-:W-:Y:S01]  /*0d40*/  @P3 IMAD.U32 R58, R82, 0x10000, RZ ;  /* 0x00010000523a3824 */ /* 0x000fe200078e00ff */
[----:B------:R-:W-:Y:S01]  /*0d50*/  @P3 SHF.L.U32 R56, R117, 0x10, RZ ;  /* 0x0000001075383819 */ /* 0x000fe200000006ff */
[----:B------:R-:W-:Y:S01]  /*0d60*/  @!P3 IMAD.U32 R129, R129, 0x10000, RZ ;  /* 0x000100008181b824 */ /* 0x000fe200078e00ff */
[----:B------:R-:W-:Y:S01]  /*0d70*/  @P3 SHF.L.U32 R66, R53, 0x10, RZ ;  /* 0x0000001035423819 */ /* 0x000fe200000006ff */
[----:B------:R-:W-:Y:S01]  /*0d80*/  @P3 FFMA.FTZ R129, R57, R58, R62 ;  /* 0x0000003a39813223 */ /* 0x000fe2000001003e */
[----:B------:R-:W-:Y:S01]  /*0d90*/  @!P3 SHF.L.U32 R131, R53, 0x10, RZ ;  /* 0x000000103583b819 */ /* 0x000fe200000006ff */
[----:B0-----:R-:W-:Y:S01]  /*0da0*/  @P3 FMUL.FTZ R64, R64, R69 ;  /* 0x0000004540403220 */ /* 0x001fe20000410000 */
[----:B------:R-:W-:Y:S01]  /*0db0*/  @P3 SHF.L.U32 R59, R50, 0x10, RZ ;  /* 0x00000010323b3819 */ /* 0x000fe200000006ff */
[--C-:B------:R-:W-:Y:S01]  /*0dc0*/  @P3 FFMA.FTZ R131, R63, R56, R66.reuse ;  /* 0x000000383f833223 */ /* 0x100fe20000010042 */
[----:B------:R-:W-:Y:S01]  /*0dd0*/  @P3 PRMT R57, R54, 0x7632, R57 ;  /* 0x0000763236393816 */ /* 0x000fe20000000039 */
[----:B------:R-:W-:Y:S01]  /*0de0*/  @P3 IMAD.U32 R58, R83, 0x10000, RZ ;  /* 0x00010000533a3824 */ /* 0x000fe200078e00ff */
[----:B------:R-:W-:Y:S01]  /*0df0*/  @P3 SHF.L.U32 R62, R60, 0x10, RZ ;  /* 0x000000103c3e3819 */ /* 0x000fe200000006ff */
[----:B-1----:R-:W-:Y:S01]  /*0e00*/  @P3 FMUL.FTZ R59, R59, R124 ;  /* 0x0000007c3b3b3220 */ /* 0x002fe20000410000 */
[C---:B------:R-:W-:Y:S01]  /*0e10*/  @P3 PRMT R66, R55.reuse, 0x7632, R66 ;  /* 0x0000763237423816 */ /* 0x040fe20000000042 */
[C---:B------:R-:W-:Y:S01]  /*0e20*/  @P3 IMAD.U32 R67, R55.reuse, 0x10000, RZ ;  /* 0x0001000037433824 */ /* 0x040fe200078e00ff */
[----:B------:R-:W-:Y:S01]  /*0e30*/  @!P3 PRMT R69, R55, 0x7632, R69 ;  /* 0x000076323745b816 */ /* 0x000fe20000000045 */
[----:B------:R-:W-:Y:S01]  /*0e40*/  @P3 FMUL.FTZ R62, R62, R137 ;  /* 0x000000893e3e3220 */ /* 0x000fe20000410000 */
[----:B------:R-:W-:-:S02]  /*0e50*/  @P3 SHF.L.U32 R60, R57, 0x10, RZ ;  /* 0x00000010393c3819 */ /* 0x000fc400000006ff */
[----:B------:R-:W-:Y:S01]  /*0e60*/  @P3 SHF.L.U32 R56, R116, 0x10, RZ ;  /* 0x0000001074383819 */ /* 0x000fe200000006ff */
[----:B------:R-:W-:Y:S01]  /*0e70*/  @!P3 IMAD.U32 R69, R69, 0x10000, RZ ;  /* 0x000100004545b824 */ /* 0x000fe200078e00ff */
[----:B------:R-:W-:Y:S02]  /*0e80*/  @P3 SHF.L.U32 R63, R115, 0x10, RZ ;  /* 0x00000010733f3819 */ /* 0x000fe400000006ff */
[----:B------:R-:W-:Y:S02]  /*0e90*/  @P3 SHF.L.U32 R65, R84, 0x10, RZ ;  /* 0x0000001054413819 */ /* 0x000fe400000006ff */
[C---:B------:R-:W-:Y:S02]  /*0ea0*/  @P3 SHF.L.U32 R124, R54.reuse, 0x10, RZ ;  /* 0x00000010367c3819 */ /* 0x040fe400000006ff */
[----:B------:R-:W-:Y:S02]  /*0eb0*/  @!P3 PRMT R71, R54, 0x7632, R71 ;  /* 0x000076323647b816 */ /* 0x000fe40000000047 */
[----:B------:R-:W-:Y:S01]  /*0ec0*/  @P3 SHF.L.U32 R57, R66, 0x10, RZ ;  /* 0x0000001042393819 */ /* 0x000fe200000006ff */
[----:B------:R-:W-:Y:S01]  /*0ed0*/  @P3 FFMA.FTZ R127, R59, R56, R124 ;  /* 0x000000383b7f3223 */ /* 0x000fe2000001007c */
[----:B------:R-:W-:Y:S01]  /*0ee0*/  @!P3 SHF.L.U32 R125, R55, 0x10, RZ ;  /* 0x00000010377db819 */ /* 0x000fe200000006ff */
[----:B------:R-:W-:Y:S01]  /*0ef0*/  @P3 FFMA.FTZ R125, R64, R63, R67 ;  /* 0x0000003f407d3223 */ /* 0x000fe20000010043 */
[----:B------:R-:W-:Y:S01]  /*0f00*/  @!P3 SHF.L.U32 R71, R71, 0x10, RZ ;  /* 0x000000104747b819 */ /* 0x000fe200000006ff */
        /* <DEDUP_REMOVED lines=15> */
.L_x_174:
[----:B------:R-:W0:Y:S01]  /*1000*/  @P2 LDC R59, c[0x0][0x40c] ;  /* 0x00010300ff3b2b82 */ /* 0x000e220000000800 */
[----:B------:R-:W-:Y:S01]  /*1010*/  @P2 SHF.L.U32 R58, R48, 0x10, RZ ;  /* 0x00000010303a2819 */ /* 0x000fe200000006ff */
[----:B------:R-:W-:Y:S01]  /*1020*/  IMAD.MOV.U32 R133, RZ, RZ, RZ ;  /* 0x000000ffff857224 */ /* 0x000fe200078e00ff */
[----:B------:R-:W-:Y:S01]  /*1030*/  @P2 SHF.L.U32 R64, R81, 0x10, RZ ;  /* 0x0000001051402819 */ /* 0x000fe200000006ff */
[----:B------:R-:W-:Y:S01]  /*1040*/  @P2 IMAD.U32 R56, R56, 0x10000, RZ ;  /* 0x0001000038382824 */ /* 0x000fe200078e00ff */
[----:B------:R-:W-:Y:S01]  /*1050*/  MOV R135, RZ ;  /* 0x000000ff00877202 */ /* 0x000fe20000000f00 */
[----:B------:R-:W-:Y:S01]  /*1060*/  IMAD.MOV.U32 R129, RZ, RZ, RZ ;  /* 0x000000ffff817224 */ /* 0x000fe200078e00ff */
[----:B------:R-:W-:Y:S01]  /*1070*/  MOV R131, RZ ;  /* 0x000000ff00837202 */ /* 0x000fe20000000f00 */
[----:B------:R-:W1:Y:S01]  /*1080*/  @P2 LDC R62, c[0x0][0x40c] ;  /* 0x00010300ff3e2b82 */ /* 0x000e620000000800 */
[----:B------:R-:W-:Y:S01]  /*1090*/  @P2 IMAD.U32 R61, R61, 0x10000, RZ ;  /* 0x000100003d3d2824 */ /* 0x000fe200078e00ff */
[----:B------:R-:W-:Y:S01]  /*10a0*/  MOV R71, RZ ;  /* 0x000000ff00477202 */ /* 0x000fe20000000f00 */
[----:B------:R-:W-:Y:S01]  /*10b0*/  IMAD.MOV.U32 R127, RZ, RZ, RZ ;  /* 0x000000ffff7f7224 */ /* 0x000fe200078e00ff */
[----:B------:R-:W-:Y:S01]  /*10c0*/  MOV R125, RZ ;  /* 0x000000ff007d7202 */ /* 0x000fe20000000f00 */
[----:B------:R-:W-:-:S03]  /*10d0*/  IMAD.MOV.U32 R69, RZ, RZ, RZ ;  /* 0x000000ffff457224 */ /* 0x000fc600078e00ff */
[----:B------:R-:W2:Y:S01]  /*10e0*/  @P2 LDC R65, c[0x0][0x40c] ;  /* 0x00010300ff412b82 */ /* 0x000ea20000000800 */
[----:B0-----:R-:W-:Y:S01]  /*10f0*/  @P2 FMUL.FTZ R58, R58, R59 ;  /* 0x0000003b3a3a2220 */ /* 0x001fe20000410000 */
[----:B------:R-:W-:-:S06]  /*1100*/  @P2 IMAD.U32 R59, R57, 0x10000, RZ ;  /* 0x00010000393b2824 */ /* 0x000fcc00078e00ff */
[----:B------:R-:W0:Y:S01]  /*1110*/  @P2 LDC R63, c[0x0][0x40c] ;  /* 0x00010300ff3f2b82 */ /* 0x000e220000000800 */
[----:B------:R-:W-:Y:S01]  /*1120*/  @P2 SHF.L.U32 R57, R118, 0x10, RZ ;  /* 0x0000001076392819 */ /* 0x000fe200000006ff */
[----:B-1----:R-:W-:Y:S01]  /*1130*/  @P2 FMUL.FTZ R59, R59, R62 ;  /* 0x0000003e3b3b2220 */ /* 0x002fe20000410000 */
[----:B------:R-:W-:-:S05]  /*1140*/  @P2 SHF.L.U32 R62, R49, 0x10, RZ ;  /* 0x00000010313e2819 */ /* 0x000fca00000006ff */
[----:B------:R-:W1:Y:S01]  /*1150*/  @P2 LDC R67, c[0x0][0x40c] ;  /* 0x00010300ff432b82 */ /* 0x000e620000000800 */
[----:B------:R-:W-:Y:S01]  /*1160*/  @P2 FMUL.FTZ R135, R58, R57 ;  /* 0x000000393a872220 */ /* 0x000fe20000410000 */
[----:B------:R-:W-:Y:S01]  /*1170*/  @P2 FMUL.FTZ R133, R59, R64 ;  /* 0x000000403b852220 */ /* 0x000fe20000410000 */
[----:B------:R-:W-:Y:S02]  /*1180*/  @P2 SHF.L.U32 R59, R82, 0x10, RZ ;  /* 0x00000010523b2819 */ /* 0x000fe400000006ff */
[----:B------:R-:W-:Y:S01]  /*1190*/  @P2 SHF.L.U32 R57, R117, 0x10, RZ ;  /* 0x0000001075392819 */ /* 0x000fe200000006ff */
[----:B--2---:R-:W-:Y:S01]  /*11a0*/  @P2 FMUL.FTZ R56, R56, R65 ;  /* 0x0000004138382220 */ /* 0x004fe20000410000 */
[----:B------:R-:W-:Y:S01]  /*11b0*/  @P2 SHF.L.U32 R58, R50, 0x10, RZ ;  /* 0x00000010323a2819 */ /* 0x000fe200000006ff */
[----:B------:R-:W2:Y:S02]  /*11c0*/  @P2 LDC R66, c[0x0][0x40c] ;  /* 0x00010300ff422b82 */ /* 0x000ea40000000800 */
[----:B------:R-:W-:Y:S01]  /*11d0*/  @P2 FMUL.FTZ R129, R56, R59 ;  /* 0x0000003b38812220 */ /* 0x000fe20000410000 */
[----:B------:R-:W-:Y:S01]  /*11e0*/  @P2 SHF.L.U32 R59, R60, 0x10, RZ ;  /* 0x000000103c3b2819 */ /* 0x000fe200000006ff */
[----:B------:R-:W-:Y:S01]  /*11f0*/  @P2 IMAD.U32 R56, R83, 0x10000, RZ ;  /* 0x0001000053382824 */ /* 0x000fe200078e00ff */
[----:B------:R-:W-:-:S03]  /*1200*/  @P2 SHF.L.U32 R60, R115, 0x10, RZ ;  /* 0x00000010733c2819 */ /* 0x000fc600000006ff */
[----:B------:R-:W3:Y:S01]  /*1210*/  @P2 LDC R124, c[0x0][0x40c] ;  /* 0x00010300ff7c2b82 */ /* 0x000ee20000000800 */
[----:B0-----:R-:W-:Y:S01]  /*1220*/  @P2 FMUL.FTZ R62, R62, R63 ;  /* 0x0000003f3e3e2220 */ /* 0x001fe20000410000 */
[----:B------:R-:W-:-:S03]  /*1230*/  @P2 SHF.L.U32 R63, R51, 0x10, RZ ;  /* 0x00000010333f2819 */ /* 0x000fc600000006ff */
[----:B------:R-:W-:Y:S01]  /*1240*/  @P2 FMUL.FTZ R131, R62, R57 ;  /* 0x000000393e832220 */ /* 0x000fe20000410000 */
[----:B------:R-:W-:Y:S02]  /*1250*/  @P2 SHF.L.U32 R57, R116, 0x10, RZ ;  /* 0x0000001074392819 */ /* 0x000fe400000006ff */
[----:B------:R-:W0:Y:S01]  /*1260*/  @P2 LDC R64, c[0x0][0x40c] ;  /* 0x00010300ff402b82 */ /* 0x000e220000000800 */
[----:B------:R-:W-:Y:S01]  /*1270*/  @P2 SHF.L.U32 R62, R84, 0x10, RZ ;  /* 0x00000010543e2819 */ /* 0x000fe200000006ff */
[----:B-1----:R-:W-:-:S04]  /*1280*/  @P2 FMUL.FTZ R58, R58, R67 ;  /* 0x000000433a3a2220 */ /* 0x002fc80000410000 */
[----:B------:R-:W-:Y:S01]  /*1290*/  @P2 FMUL.FTZ R127, R58, R57 ;  /* 0x000000393a7f2220 */ /* 0x000fe20000410000 */
[----:B------:R-:W-:Y:S01]  /*12a0*/  F2FP.BF16.F32.PACK_AB R57, RZ, R133 ;  /* 0x00000085ff39723e */ /* 0x000fe200000010ff */
[----:B--2---:R-:W-:Y:S01]  /*12b0*/  @P2 FMUL.FTZ R61, R61, R66 ;  /* 0x000000423d3d2220 */ /* 0x004fe20000410000 */
[----:B------:R-:W-:-:S03]  /*12c0*/  F2FP.BF16.F32.PACK_AB R58, RZ, R131 ;  /* 0x00000083ff3a723e */ /* 0x000fc600000010ff */
[----:B------:R-:W-:Y:S01]  /*12d0*/  @P2 FMUL.FTZ R71, R61, R56 ;  /* 0x000000383d472220 */ /* 0x000fe20000410000 */
[----:B------:R-:W-:Y:S01]  /*12e0*/  F2FP.BF16.F32.PACK_AB R56, RZ, R135 ;  /* 0x00000087ff38723e */ /* 0x000fe200000010ff */
[----:B---3--:R-:W-:-:S03]  /*12f0*/  @P2 FMUL.FTZ R63, R63, R124 ;  /* 0x0000007c3f3f2220 */ /* 0x008fc60000410000 */
[----:B------:R-:W-:Y:S02]  /*1300*/  F2FP.BF16.F32.PACK_AB R61, RZ, R71 ;  /* 0x00000047ff3d723e */ /* 0x000fe400000010ff */
[----:B------:R-:W-:Y:S01]  /*1310*/  PRMT R56, R56, 0x5410, R57 ;  /* 0x0000541038387816 */ /* 0x000fe20000000039 */
[----:B------:R-:W-:Y:S01]  /*1320*/  @P2 FMUL.FTZ R125, R63, R60 ;  /* 0x0000003c3f7d2220 */ /* 0x000fe20000410000 */
[----:B------:R-:W-:Y:S01]  /*1330*/  F2FP.BF16.F32.PACK_AB R60, RZ, R127 ;  /* 0x0000007fff3c723e */ /* 0x000fe200000010ff */
[----:B0-----:R-:W-:-:S04]  /*1340*/  @P2 FMUL.FTZ R59, R59, R64 ;  /* 0x000000403b3b2220 */ /* 0x001fc80000410000 */
[----:B------:R-:W-:Y:S01]  /*1350*/  @P2 FMUL.FTZ R69, R59, R62 ;  /* 0x0000003e3b452220 */ /* 0x000fe20000410000 */
[----:B------:R-:W-:Y:S02]  /*1360*/  F2FP.BF16.F32.PACK_AB R59, RZ, R129 ;  /* 0x00000081ff3b723e */ /* 0x000fe400000010ff */
[----:B------:R-:W-:Y:S02]  /*1370*/  F2FP.BF16.F32.PACK_AB R62, RZ, R125 ;  /* 0x0000007dff3e723e */ /* 0x000fe400000010ff */
[----:B------:R-:W-:Y:S02]  /*1380*/  F2FP.BF16.F32.PACK_AB R63, RZ, R69 ;  /* 0x00000045ff3f723e */ /* 0x000fe400000010ff */
[----:B------:R-:W-:Y:S02]  /*1390*/  PRMT R57, R58, 0x5410, R59 ;  /* 0x000054103a397816 */ /* 0x000fe4000000003b */
[----:B------:R-:W-:Y:S02]  /*13a0*/  PRMT R58, R60, 0x5410, R61 ;  /* 0x000054103c3a7816 */ /* 0x000fe4000000003d */
[----:B------:R-:W-:-:S07]  /*13b0*/  PRMT R59, R62, 0x5410, R63 ;  /* 0x000054103e3b7816 */ /* 0x000fce000000003f */
.L_x_175:
[----:B------:R-:W0:Y:S01]  /*13c0*/  LDC.64 R60, c[0x0][0x3a8] ;  /* 0x0000ea00ff3c7b82 */ /* 0x000e220000000a00 */
[----:B------:R-:W-:Y:S01]  /*13d0*/  @P2 IADD3 R137, PT, PT, R128, 0x80, RZ ;  /* 0x0000008080892810 */ /* 0x000fe20007ffe0ff */
[----:B------:R-:W-:-:S06]  /*13e0*/  VIADD R153, R130, 0x80 ;  /* 0x0000008082997836 */ /* 0x000fcc0000000000 */
[----:B------:R-:W1:Y:S08]  /*13f0*/  @P2 LDC.64 R64, c[0x0][0x390] ;  /* 0x0000e400ff402b82 */ /* 0x000e700000000a00 */
[----:B------:R-:W2:Y:S01]  /*1400*/  @P0 LDC.64 R62, c[0x0][0x3a0] ;  /* 0x0000e800ff3e0b82 */ /* 0x000ea20000000a00 */
[----:B0-----:R-:W-:-:S05]  /*1410*/  IMAD.WIDE.U32 R66, R130, 0x10, R60 ;  /* 0x0000001082427825 */ /* 0x001fca00078e003c */
[----:B------:R0:W-:Y:S01]  /*1420*/  STG.E.128 desc[UR6][R66.64], R56 ;  /* 0x0000003842007986 */ /* 0x0001e2000c101d06 */
[----:B-1----:R-:W-:-:S05]  /*1430*/  @P2 IMAD.WIDE.U32 R64, R137, 0x10, R64 ;  /* 0x0000001089402825 */ /* 0x002fca00078e0040 */
[----:B------:R-:W3:Y:S01]  /*1440*/  @P2 LDG.E.128 R48, desc[UR6][R64.64] ;  /* 0x0000000640302981 */ /* 0x000ee2000c1e1d00 */
[----:B--2---:R-:W-:-:S05]  /*1450*/  @P0 IMAD.WIDE.U32 R62, R153, 0x10, R62 ;  /* 0x00000010993e0825 */ /* 0x004fca00078e003e */
[----:B------:R0:W5:Y:S01]  /*1460*/  @P0 LDG.E.128 R52, desc[UR6][R62.64] ;  /* 0x000000063e340981 */ /* 0x000162000c1e1d00 */
[----:B---3--:R-:W-:Y:S02]  /*1470*/  PRMT R124, R51, 0x7632, R124 ;  /* 0x00007632337c7816 */ /* 0x008fe4000000007c */
[----:B------:R-:W-:Y:S02]  /*1480*/  PRMT R132, R50, 0x7632, R132 ;  /* 0x0000763232847816 */ /* 0x000fe40000000084 */
[----:B------:R-:W-:Y:S02]  /*1490*/  PRMT R134, R49, 0x7632, R134 ;  /* 0x0000763231867816 */ /* 0x000fe40000000086 */
[----:B------:R-:W-:Y:S01]  /*14a0*/  PRMT R136, R48, 0x7632, R136 ;  /* 0x0000763230887816 */ /* 0x000fe20000000088 */
[----:B0-----:R-:W-:Y:S06]  /*14b0*/  @!P0 BRA `(.L_x_176) ;  /* 0x0000000400088947 */ /* 0x001fec0003800000 */
[----:B------:R-:W-:Y:S01]  /*14c0*/  ISETP.GT.AND P3, PT, R126, RZ, PT ;  /* 0x000000ff7e00720c */ /* 0x000fe20003f64270 */
[----:B-----5:R-:W-:Y:S01]  /*14d0*/  IMAD.U32 R147, R53, 0x10000, RZ ;  /* 0x0001000035937824 */ /* 0x020fe200078e00ff */
[C---:B------:R-:W-:Y:S02]  /*14e0*/  PRMT R56, R52.reuse, 0x7632, R56 ;  /* 0x0000763234387816 */ /* 0x040fe40000000038 */
[----:B------:R-:W-:Y:S02]  /*14f0*/  SHF.L.U32 R151, R52, 0x10, RZ ;  /* 0x0000001034977819 */ /* 0x000fe400000006ff */
[----:B------:R-:W-:Y:S02]  /*1500*/  SHF.L.U32 R149, R56, 0x10, RZ ;  /* 0x0000001038957819 */ /* 0x000fe400000006ff */
[----:B------:R-:W-:Y:S02]  /*1510*/  SHF.L.U32 R143, R54, 0x10, RZ ;  /* 0x00000010368f7819 */ /* 0x000fe400000006ff */
[----:B------:R-:W-:-:S03]  /*1520*/  SHF.L.U32 R141, R55, 0x10, RZ ;  /* 0x00000010378d7819 */ /* 0x000fc600000006ff */
[----:B------:R-:W0:Y:S01]  /*1530*/  @P3 LDC R65, c[0x0][0x40c] ;  /* 0x00010300ff413b82 */ /* 0x000e220000000800 */
[----:B------:R-:W-:Y:S01]  /*1540*/  @P3 SHF.L.U32 R134, R134, 0x10, RZ ;  /* 0x0000001086863819 */ /* 0x000fe200000006ff */
[----:B------:R-:W-:Y:S01]  /*1550*/  @P3 IMAD.U32 R136, R136, 0x10000, RZ ;  /* 0x0001000088883824 */ /* 0x000fe200078e00ff */
[----:B------:R-:W-:Y:S02]  /*1560*/  @P3 SHF.L.U32 R57, R48, 0x10, RZ ;  /* 0x0000001030393819 */ /* 0x000fe400000006ff */
[----:B------:R-:W-:Y:S02]  /*1570*/  @P3 SHF.L.U32 R56, R110, 0x10, RZ ;  /* 0x000000106e383819 */ /* 0x000fe400000006ff */
[----:B------:R-:W-:Y:S01]  /*1580*/  @P3 SHF.L.U32 R132, R132, 0x10, RZ ;  /* 0x0000001084843819 */ /* 0x000fe200000006ff */
[----:B------:R-:W1:Y:S01]  /*1590*/  @P3 LDC R58, c[0x0][0x40c] ;  /* 0x00010300ff3a3b82 */ /* 0x000e620000000800 */
[----:B------:R-:W-:-:S07]  /*15a0*/  @P3 SHF.L.U32 R124, R124, 0x10, RZ ;  /* 0x000000107c7c3819 */ /* 0x000fce00000006ff */
[----:B------:R-:W2:Y:S08]  /*15b0*/  @P3 LDC R59, c[0x0][0x40c] ;  /* 0x00010300ff3b3b82 */ /* 0x000eb00000000800 */
[----:B------:R-:W3:Y:S01]  /*15c0*/  @P3 LDC R63, c[0x0][0x40c] ;  /* 0x00010300ff3f3b82 */ /* 0x000ee20000000800 */
[----:B0-----:R-:W-:-:S07]  /*15d0*/  @P3 FMUL.FTZ R134, R134, R65 ;  /* 0x0000004186863220 */ /* 0x001fce0000410000 */
[----:B------:R-:W0:Y:S01]  /*15e0*/  @P3 LDC R62, c[0x0][0x40c] ;  /* 0x00010300ff3e3b82 */ /* 0x000e220000000800 */
[----:B-1----:R-:W-:Y:S01]  /*15f0*/  @P3 FMUL.FTZ R58, R57, R58 ;  /* 0x0000003a393a3220 */ /* 0x002fe20000410000 */
[----:B------:R-:W-:-:S03]  /*1600*/  @P3 IMAD.U32 R57, R73, 0x10000, RZ ;  /* 0x0001000049393824 */ /* 0x000fc600078e00ff */
[----:B------:R-:W-:Y:S01]  /*1610*/  @P3 FFMA.FTZ R151, R58, R56, R151 ;  /* 0x000000383a973223 */ /* 0x000fe20000010097 */
[----:B------:R-:W-:Y:S02]  /*1620*/  PRMT R56, R53, 0x7632, R56 ;  /* 0x0000763235387816 */ /* 0x000fe40000000038 */
[----:B------:R-:W1:Y:S01]  /*1630*/  @P3 LDC R67, c[0x0][0x40c] ;  /* 0x00010300ff433b82 */ /* 0x000e620000000800 */
[----:B--2---:R-:W-:Y:S01]  /*1640*/  @P3 FMUL.FTZ R136, R136, R59 ;  /* 0x0000003b88883220 */ /* 0x004fe20000410000 */
[----:B------:R-:W-:Y:S02]  /*1650*/  @P3 SHF.L.U32 R58, R49, 0x10, RZ ;  /* 0x00000010313a3819 */ /* 0x000fe400000006ff */
[----:B------:R-:W-:Y:S01]  /*1660*/  SHF.L.U32 R145, R56, 0x10, RZ ;  /* 0x0000001038917819 */ /* 0x000fe200000006ff */
[----:B------:R-:W-:Y:S01]  /*1670*/  @P3 FFMA.FTZ R149, R136, R57, R149 ;  /* 0x0000003988953223 */ /* 0x000fe20000010095 */
[----:B------:R-:W-:Y:S01]  /*1680*/  @P3 SHF.L.U32 R56, R109, 0x10, RZ ;  /* 0x000000106d383819 */ /* 0x000fe200000006ff */
[----:B------:R-:W-:Y:S01]  /*1690*/  @P3 IMAD.U32 R57, R74, 0x10000, RZ ;  /* 0x000100004a393824 */ /* 0x000fe200078e00ff */
[----:B------:R-:W2:Y:S01]  /*16a0*/  @P3 LDC R64, c[0x0][0x40c] ;  /* 0x00010300ff403b82 */ /* 0x000ea20000000800 */
[----:B---3--:R-:W-:Y:S01]  /*16b0*/  @P3 FMUL.FTZ R58, R58, R63 ;  /* 0x0000003f3a3a3220 */ /* 0x008fe20000410000 */
[----:B------:R-:W-:Y:S01]  /*16c0*/  @P3 SHF.L.U32 R59, R50, 0x10, RZ ;  /* 0x00000010323b3819 */ /* 0x000fe200000006ff */
[----:B------:R-:W-:Y:S01]  /*16d0*/  @P3 FFMA.FTZ R145, R134, R57, R145 ;  /* 0x0000003986913223 */ /* 0x000fe20000010091 */
[----:B------:R-:W-:Y:S01]  /*16e0*/  PRMT R57, R55, 0x7632, R57 ;  /* 0x0000763237397816 */ /* 0x000fe20000000039 */
[----:B------:R-:W-:Y:S01]  /*16f0*/  @P3 FFMA.FTZ R147, R58, R56, R147 ;  /* 0x000000383a933223 */ /* 0x000fe20000010093 */
[----:B------:R-:W-:Y:S01]  /*1700*/  PRMT R56, R54, 0x7632, R56 ;  /* 0x0000763236387816 */ /* 0x000fe20000000038 */
[----:B------:R-:W-:Y:S01]  /*1710*/  @P3 IMAD.U32 R63, R51, 0x10000, RZ ;  /* 0x00010000333f3824 */ /* 0x000fe200078e00ff */
[----:B------:R-:W3:Y:S01]  /*1720*/  @P3 LDC R65, c[0x0][0x40c] ;  /* 0x00010300ff413b82 */ /* 0x000ee20000000800 */
[----:B------:R-:W-:Y:S01]  /*1730*/  SHF.L.U32 R137, R57, 0x10, RZ ;  /* 0x0000001039897819 */ /* 0x000fe200000006ff */
[----:B0-----:R-:W-:Y:S01]  /*1740*/  @P3 FMUL.FTZ R62, R59, R62 ;  /* 0x0000003e3b3e3220 */ /* 0x001fe20000410000 */
[----:B------:R-:W-:Y:S01]  /*1750*/  IMAD.U32 R139, R56, 0x10000, RZ ;  /* 0x00010000388b7824 */ /* 0x000fe200078e00ff */
[----:B------:R-:W-:Y:S01]  /*1760*/  @P3 SHF.L.U32 R57, R75, 0x10, RZ ;  /* 0x000000104b393819 */ /* 0x000fe200000006ff */
[----:B------:R-:W-:Y:S01]  /*1770*/  @P3 IMAD.U32 R56, R108, 0x10000, RZ ;  /* 0x000100006c383824 */ /* 0x000fe200078e00ff */
[----:B------:R-:W-:Y:S01]  /*1780*/  @P3 SHF.L.U32 R58, R107, 0x10, RZ ;  /* 0x000000106b3a3819 */ /* 0x000fe200000006ff */
[----:B------:R-:W-:-:S02]  /*1790*/  @P3 IMAD.U32 R59, R76, 0x10000, RZ ;  /* 0x000100004c3b3824 */ /* 0x000fc400078e00ff */
[----:B-1----:R-:W-:Y:S01]  /*17a0*/  @P3 FMUL.FTZ R132, R132, R67 ;  /* 0x0000004384843220 */ /* 0x002fe20000410000 */
[----:B------:R-:W-:Y:S01]  /*17b0*/  @P3 FFMA.FTZ R143, R62, R56, R143 ;  /* 0x000000383e8f3223 */ /* 0x000fe2000001008f */
[----:B------:R-:W-:Y:S02]  /*17c0*/  F2FP.BF16.F32.PACK_AB R56, RZ, R151 ;  /* 0x00000097ff38723e */ /* 0x000fe400000010ff */
[----:B------:R-:W-:Y:S01]  /*17d0*/  @P3 FFMA.FTZ R139, R132, R57, R139 ;  /* 0x00000039848b3223 */ /* 0x000fe2000001008b */
[----:B------:R-:W-:Y:S02]  /*17e0*/  F2FP.BF16.F32.PACK_AB R57, RZ, R149 ;  /* 0x00000095ff39723e */ /* 0x000fe400000010ff */
[----:B------:R-:W-:Y:S01]  /*17f0*/  F2FP.BF16.F32.PACK_AB R62, RZ, R145 ;  /* 0x00000091ff3e723e */ /* 0x000fe200000010ff */
[----:B--2---:R-:W-:Y:S01]  /*1800*/  @P3 FMUL.FTZ R64, R63, R64 ;  /* 0x000000403f403220 */ /* 0x004fe20000410000 */
[----:B------:R-:W-:Y:S02]  /*1810*/  F2FP.BF16.F32.PACK_AB R63, RZ, R143 ;  /* 0x0000008fff3f723e */ /* 0x000fe400000010ff */
[----:B------:R-:W-:Y:S01]  /*1820*/  PRMT R56, R56, 0x5410, R57 ;  /* 0x0000541038387816 */ /* 0x000fe20000000039 */
[----:B------:R-:W-:Y:S01]  /*1830*/  @P3 FFMA.FTZ R141, R64, R58, R141 ;  /* 0x0000003a408d3223 */ /* 0x000fe2000001008d */
[----:B------:R-:W-:-:S02]  /*1840*/  F2FP.BF16.F32.PACK_AB R58, RZ, R147 ;  /* 0x00000093ff3a723e */ /* 0x000fc400000010ff */
[----:B------:R-:W-:Y:S01]  /*1850*/  F2FP.BF16.F32.PACK_AB R64, RZ, R139 ;  /* 0x0000008bff40723e */ /* 0x000fe200000010ff */
[----:B---3--:R-:W-:Y:S01]  /*1860*/  @P3 FMUL.FTZ R124, R124, R65 ;  /* 0x000000417c7c3220 */ /* 0x008fe20000410000 */
[----:B------:R-:W-:Y:S02]  /*1870*/  F2FP.BF16.F32.PACK_AB R65, RZ, R141 ;  /* 0x0000008dff41723e */ /* 0x000fe400000010ff */
[----:B------:R-:W-:Y:S01]  /*1880*/  PRMT R57, R58, 0x5410, R62 ;  /* 0x000054103a397816 */ /* 0x000fe2000000003e */
[----:B------:R-:W-:Y:S01]  /*1890*/  @P3 FFMA.FTZ R137, R124, R59, R137 ;  /* 0x0000003b7c893223 */ /* 0x000fe20000010089 */
[----:B------:R-:W-:-:S04]  /*18a0*/  PRMT R58, R63, 0x5410, R64 ;  /* 0x000054103f3a7816 */ /* 0x000fc80000000040 */
[----:B------:R-:W-:-:S04]  /*18b0*/  F2FP.BF16.F32.PACK_AB R59, RZ, R137 ;  /* 0x00000089ff3b723e */ /* 0x000fc800000010ff */
[----:B------:R-:W-:Y:S01]  /*18c0*/  PRMT R59, R65, 0x5410, R59 ;  /* 0x00005410413b7816 */ /* 0x000fe2000000003b */
[----:B------:R-:W-:Y:S06]  /*18d0*/  BRA `(.L_x_177) ;  /* 0x0000000000f07947 */ /* 0x000fec0003800000 */
.L_x_176:
[----:B------:R-:W0:Y:S01]  /*18e0*/  @P2 LDC R57, c[0x0][0x40c] ;  /* 0x00010300ff392b82 */ /* 0x000e220000000800 */
[----:B------:R-:W-:Y:S01]  /*18f0*/  @P2 SHF.L.U32 R56, R48, 0x10, RZ ;  /* 0x0000001030382819 */ /* 0x000fe200000006ff */
[----:B------:R-:W-:Y:S01]  /*1900*/  @P2 IMAD.U32 R58, R73, 0x10000, RZ ;  /* 0x00010000493a2824 */ /* 0x000fe200078e00ff */
[----:B------:R-:W-:Y:S01]  /*1910*/  @P2 SHF.L.U32 R136, R136, 0x10, RZ ;  /* 0x0000001088882819 */ /* 0x000fe200000006ff */
[----:B------:R-:W-:Y:S01]  /*1920*/  IMAD.MOV.U32 R151, RZ, RZ, RZ ;  /* 0x000000ffff977224 */ /* 0x000fe200078e00ff */
[----:B------:R-:W-:Y:S01]  /*1930*/  @P2 SHF.L.U32 R62, R49, 0x10, RZ ;  /* 0x00000010313e2819 */ /* 0x000fe200000006ff */
[----:B------:R-:W-:Y:S01]  /*1940*/  IMAD.MOV.U32 R147, RZ, RZ, RZ ;  /* 0x000000ffff937224 */ /* 0x000fe200078e00ff */
[----:B------:R-:W-:Y:S01]  /*1950*/  @P2 SHF.L.U32 R134, R134, 0x10, RZ ;  /* 0x0000001086862819 */ /* 0x000fe200000006ff */
[----:B------:R-:W1:Y:S01]  /*1960*/  @P2 LDC R59, c[0x0][0x40c] ;  /* 0x00010300ff3b2b82 */ /* 0x000e620000000800 */
[----:B------:R-:W-:Y:S01]  /*1970*/  MOV R149, RZ ;  /* 0x000000ff00957202 */ /* 0x000fe20000000f00 */
[----:B------:R-:W-:Y:S01]  /*1980*/  HFMA2 R145, -RZ, RZ, 0, 0 ;  /* 0x00000000ff917431 */ /* 0x000fe200000001ff */
[----:B------:R-:W-:Y:S01]  /*1990*/  @P2 SHF.L.U32 R132, R132, 0x10, RZ ;  /* 0x0000001084842819 */ /* 0x000fe200000006ff */
[----:B------:R-:W-:Y:S01]  /*19a0*/  HFMA2 R139, -RZ, RZ, 0, 0 ;  /* 0x00000000ff8b7431 */ /* 0x000fe200000001ff */
[----:B------:R-:W-:Y:S01]  /*19b0*/  @P2 SHF.L.U32 R124, R124, 0x10, RZ ;  /* 0x000000107c7c2819 */ /* 0x000fe200000006ff */
[----:B------:R-:W-:Y:S01]  /*19c0*/  IMAD.MOV.U32 R141, RZ, RZ, RZ ;  /* 0x000000ffff8d7224 */ /* 0x000fe200078e00ff */
[----:B------:R-:W-:Y:S01]  /*19d0*/  MOV R143, RZ ;  /* 0x000000ff008f7202 */ /* 0x000fe20000000f00 */
[----:B------:R-:W2:Y:S08]  /*19e0*/  @P2 LDC R63, c[0x0][0x40c] ;  /* 0x00010300ff3f2b82 */ /* 0x000eb00000000800 */
[----:B------:R-:W3:Y:S01]  /*19f0*/  @P2 LDC R65, c[0x0][0x40c] ;  /* 0x00010300ff412b82 */ /* 0x000ee20000000800 */
[----:B0-----:R-:W-:Y:S01]  /*1a00*/  @P2 FMUL.FTZ R56, R56, R57 ;  /* 0x0000003938382220 */ /* 0x001fe20000410000 */
[----:B------:R-:W-:-:S05]  /*1a10*/  @P2 SHF.L.U32 R57, R110, 0x10, RZ ;  /* 0x000000106e392819 */ /* 0x000fca00000006ff */
[----:B------:R-:W-:Y:S01]  /*1a20*/  @P2 FMUL.FTZ R151, R56, R57 ;  /* 0x0000003938972220 */ /* 0x000fe20000410000 */
[----:B------:R-:W0:Y:S01]  /*1a30*/  @P2 LDC R64, c[0x0][0x40c] ;  /* 0x00010300ff402b82 */ /* 0x000e220000000800 */
[----:B-1----:R-:W-:Y:S01]  /*1a40*/  @P2 FMUL.FTZ R59, R136, R59 ;  /* 0x0000003b883b2220 */ /* 0x002fe20000410000 */
[----:B------:R-:W-:Y:S01]  /*1a50*/  @P2 SHF.L.U32 R57, R109, 0x10, RZ ;  /* 0x000000106d392819 */ /* 0x000fe200000006ff */
[----:B------:R-:W-:Y:S02]  /*1a60*/  @P2 IMAD.U32 R56, R74, 0x10000, RZ ;  /* 0x000100004a382824 */ /* 0x000fe400078e00ff */
[----:B------:R-:W-:Y:S01]  /*1a70*/  @P2 FMUL.FTZ R149, R59, R58 ;  /* 0x0000003a3b952220 */ /* 0x000fe20000410000 */
[----:B------:R-:W-:Y:S01]  /*1a80*/  @P2 IMAD.U32 R59, R51, 0x10000, RZ ;  /* 0x00010000333b2824 */ /* 0x000fe200078e00ff */
[----:B------:R-:W-:Y:S01]  /*1a90*/  @P2 SHF.L.U32 R58, R50, 0x10, RZ ;  /* 0x00000010323a2819 */ /* 0x000fe200000006ff */
[----:B------:R-:W1:Y:S01]  /*1aa0*/  @P2 LDC R67, c[0x0][0x40c] ;  /* 0x00010300ff432b82 */ /* 0x000e620000000800 */
[----:B--2---:R-:W-:Y:S01]  /*1ab0*/  @P2 FMUL.FTZ R62, R62, R63 ;  /* 0x0000003f3e3e2220 */ /* 0x004fe20000410000 */
[----:B------:R-:W-:-:S03]  /*1ac0*/  @P2 SHF.L.U32 R63, R107, 0x10, RZ ;  /* 0x000000106b3f2819 */ /* 0x000fc600000006ff */
[----:B------:R-:W-:Y:S01]  /*1ad0*/  @P2 FMUL.FTZ R147, R62, R57 ;  /* 0x000000393e932220 */ /* 0x000fe20000410000 */
[----:B------:R-:W-:Y:S02]  /*1ae0*/  @P2 IMAD.U32 R57, R108, 0x10000, RZ ;  /* 0x000100006c392824 */ /* 0x000fe400078e00ff */
[----:B------:R-:W2:Y:S01]  /*1af0*/  @P2 LDC R137, c[0x0][0x40c] ;  /* 0x00010300ff892b82 */ /* 0x000ea20000000800 */
[----:B---3--:R-:W-:-:S04]  /*1b00*/  @P2 FMUL.FTZ R65, R134, R65 ;  /* 0x0000004186412220 */ /* 0x008fc80000410000 */
[----:B------:R-:W-:Y:S01]  /*1b10*/  @P2 FMUL.FTZ R145, R65, R56 ;  /* 0x0000003841912220 */ /* 0x000fe20000410000 */
[----:B------:R-:W-:Y:S01]  /*1b20*/  @P2 IMAD.U32 R65, R76, 0x10000, RZ ;  /* 0x000100004c412824 */ /* 0x000fe200078e00ff */
[----:B------:R-:W-:Y:S01]  /*1b30*/  F2FP.BF16.F32.PACK_AB R56, RZ, R151 ;  /* 0x00000097ff38723e */ /* 0x000fe200000010ff */
[----:B------:R-:W3:Y:S01]  /*1b40*/  @P2 LDC R155, c[0x0][0x40c] ;  /* 0x00010300ff9b2b82 */ /* 0x000ee20000000800 */
[----:B0-----:R-:W-:Y:S01]  /*1b50*/  @P2 FMUL.FTZ R64, R59, R64 ;  /* 0x000000403b402220 */ /* 0x001fe20000410000 */
[----:B------:R-:W-:-:S03]  /*1b60*/  @P2 SHF.L.U32 R59, R75, 0x10, RZ ;  /* 0x000000104b3b2819 */ /* 0x000fc600000006ff */
[----:B------:R-:W-:Y:S01]  /*1b70*/  @P2 FMUL.FTZ R141, R64, R63 ;  /* 0x0000003f408d2220 */ /* 0x000fe20000410000 */
[----:B-1----:R-:W-:-:S04]  /*1b80*/  @P2 FMUL.FTZ R58, R58, R67 ;  /* 0x000000433a3a2220 */ /* 0x002fc80000410000 */
[----:B------:R-:W-:Y:S01]  /*1b90*/  F2FP.BF16.F32.PACK_AB R64, RZ, R141 ;  /* 0x0000008dff40723e */ /* 0x000fe200000010ff */
[----:B------:R-:W-:Y:S01]  /*1ba0*/  @P2 FMUL.FTZ R143, R58, R57 ;  /* 0x000000393a8f2220 */ /* 0x000fe20000410000 */
[----:B------:R-:W-:Y:S02]  /*1bb0*/  F2FP.BF16.F32.PACK_AB R57, RZ, R149 ;  /* 0x00000095ff39723e */ /* 0x000fe400000010ff */
[----:B------:R-:W-:Y:S01]  /*1bc0*/  F2FP.BF16.F32.PACK_AB R58, RZ, R147 ;  /* 0x00000093ff3a723e */ /* 0x000fe200000010ff */
[----:B--2---:R-:W-:Y:S01]  /*1bd0*/  @P2 FMUL.FTZ R132, R132, R137 ;  /* 0x0000008984842220 */ /* 0x004fe20000410000 */
[----:B------:R-:W-:Y:S02]  /*1be0*/  MOV R137, RZ ;  /* 0x000000ff00897202 */ /* 0x000fe40000000f00 */
[----:B------:R-:W-:Y:S01]  /*1bf0*/  F2FP.BF16.F32.PACK_AB R62, RZ, R143 ;  /* 0x0000008fff3e723e */ /* 0x000fe200000010ff */
[----:B------:R-:W-:Y:S01]  /*1c00*/  @P2 FMUL.FTZ R139, R132, R59 ;  /* 0x0000003b848b2220 */ /* 0x000fe20000410000 */
[----:B------:R-:W-:-:S02]  /*1c10*/  F2FP.BF16.F32.PACK_AB R59, RZ, R145 ;  /* 0x00000091ff3b723e */ /* 0x000fc400000010ff */
[----:B------:R-:W-:Y:S01]  /*1c20*/  PRMT R56, R56, 0x5410, R57 ;  /* 0x0000541038387816 */ /* 0x000fe20000000039 */
[----:B---3--:R-:W-:Y:S01]  /*1c30*/  @P2 FMUL.FTZ R124, R124, R155 ;  /* 0x0000009b7c7c2220 */ /* 0x008fe20000410000 */
[----:B------:R-:W-:Y:S02]  /*1c40*/  F2FP.BF16.F32.PACK_AB R63, RZ, R139 ;  /* 0x0000008bff3f723e */ /* 0x000fe400000010ff */
[----:B------:R-:W-:Y:S01]  /*1c50*/  PRMT R57, R58, 0x5410, R59 ;  /* 0x000054103a397816 */ /* 0x000fe2000000003b */
[----:B------:R-:W-:Y:S01]  /*1c60*/  @P2 FMUL.FTZ R137, R124, R65 ;  /* 0x000000417c892220 */ /* 0x000fe20000410000 */
[----:B------:R-:W-:-:S04]  /*1c70*/  PRMT R58, R62, 0x5410, R63 ;  /* 0x000054103e3a7816 */ /* 0x000fc8000000003f */
[----:B------:R-:W-:-:S04]  /*1c80*/  F2FP.BF16.F32.PACK_AB R65, RZ, R137 ;  /* 0x00000089ff41723e */ /* 0x000fc800000010ff */
[----:B------:R-:W-:-:S07]  /*1c90*/  PRMT R59, R64, 0x5410, R65 ;  /* 0x00005410403b7816 */ /* 0x000fce0000000041 */
.L_x_177:
[----:B------:R-:W0:Y:S01]  /*1ca0*/  @P2 LDC.64 R64, c[0x0][0x390] ;  /* 0x0000e400ff402b82 */ /* 0x000e220000000a00 */
[----:B------:R-:W-:Y:S01]  /*1cb0*/  @P2 IADD3 R155, PT, PT, R128, 0x100, RZ ;  /* 0x00000100809b2810 */ /* 0x000fe20007ffe0ff */
[----:B------:R-:W-:Y:S01]  /*1cc0*/  IMAD.WIDE.U32 R66, R153, 0x10, R60 ;  /* 0x0000001099427825 */ /* 0x000fe200078e003c */
[----:B------:R-:W-:-:S04]  /*1cd0*/  @P0 IADD3 R157, PT, PT, R130, 0x100, RZ ;  /* 0x00000100829d0810 */ /* 0x000fc80007ffe0ff */
[----:B------:R1:W-:Y:S01]  /*1ce0*/  STG.E.128 desc[UR6][R66.64], R56 ;  /* 0x0000003842007986 */ /* 0x0003e2000c101d06 */
[----:B------:R-:W2:Y:S01]  /*1cf0*/  @P0 LDC.64 R62, c[0x0][0x3a0] ;  /* 0x0000e800ff3e0b82 */ /* 0x000ea20000000a00 */
[----:B0-----:R-:W-:-:S05]  /*1d00*/  @P2 IMAD.WIDE.U32 R64, R155, 0x10, R64 ;  /* 0x000000109b402825 */ /* 0x001fca00078e0040 */
[----:B------:R1:W5:Y:S01]  /*1d10*/  @P2 LDG.E.128 R48, desc[UR6][R64.64] ;  /* 0x0000000640302981 */ /* 0x000362000c1e1d00 */
[----:B--2---:R-:W-:-:S05]  /*1d20*/  @P0 IMAD.WIDE.U32 R62, R157, 0x10, R62 ;  /* 0x000000109d3e0825 */ /* 0x004fca00078e003e */
[----:B-----5:R1:W5:Y:S01]  /*1d30*/  @P0 LDG.E.128 R52, desc[UR6][R62.64] ;  /* 0x000000063e340981 */ /* 0x020362000c1e1d00 */
[----:B------:R-:W-:Y:S05]  /*1d40*/  @!P0 BRA `(.L_x_178) ;  /* 0x0000000400188947 */ /* 0x000fea0003800000 */
[----:B------:R-:W-:Y:S01]  /*1d50*/  ISETP.GT.AND P3, PT, R126, RZ, PT ;  /* 0x000000ff7e00720c */ /* 0x000fe20003f64270 */
[C---:B-----5:R-:W-:Y:S01]  /*1d60*/  IMAD.U32 R153, R52.reuse, 0x10000, RZ ;  /* 0x0001000034997824 */ /* 0x060fe200078e00ff */
[----:B-1----:R-:W-:Y:S01]  /*1d70*/  PRMT R57, R52, 0x7632, R57 ;  /* 0x0000763234397816 */ /* 0x002fe20000000039 */
[----:B------:R-:W-:Y:S01]  /*1d80*/  IMAD.U32 R157, R53, 0x10000, RZ ;  /* 0x00010000359d7824 */ /* 0x000fe200078e00ff */
[----:B------:R-:W-:Y:S02]  /*1d90*/  SHF.L.U32 R159, R54, 0x10, RZ ;  /* 0x00000010369f7819 */ /* 0x000fe400000006ff */
[----:B------:R-:W-:Y:S01]  /*1da0*/  SHF.L.U32 R163, R55, 0x10, RZ ;  /* 0x0000001037a37819 */ /* 0x000fe200000006ff */
[----:B------:R-:W-:-:S06]  /*1db0*/  IMAD.U32 R155, R57, 0x10000, RZ ;  /* 0x00010000399b7824 */ /* 0x000fcc00078e00ff */
[----:B------:R-:W0:Y:S01]  /*1dc0*/  @P3 LDC R62, c[0x0][0x40c] ;  /* 0x00010300ff3e3b82 */ /* 0x000e220000000800 */
[C---:B------:R-:W-:Y:S02]  /*1dd0*/  @P3 SHF.L.U32 R59, R48.reuse, 0x10, RZ ;  /* 0x00000010303b3819 */ /* 0x040fe400000006ff */
[----:B------:R-:W-:Y:S02]  /*1de0*/  @P3 PRMT R58, R48, 0x7632, R58 ;  /* 0x00007632303a3816 */ /* 0x000fe4000000003a */
[----:B------:R-:W-:Y:S02]  /*1df0*/  @P3 SHF.L.U32 R56, R102, 0x10, RZ ;  /* 0x0000001066383819 */ /* 0x000fe400000006ff */
[----:B------:R-:W-:Y:S01]  /*1e00*/  @P3 SHF.L.U32 R58, R58, 0x10, RZ ;  /* 0x000000103a3a3819 */ /* 0x000fe200000006ff */
[----:B------:R-:W1:Y:S01]  /*1e10*/  @P3 LDC R63, c[0x0][0x40c] ;  /* 0x00010300ff3f3b82 */ /* 0x000e620000000800 */
[----:B------:R-:W-:-:S04]  /*1e20*/  @P3 PRMT R57, R49, 0x7632, R57 ;  /* 0x0000763231393816 */ /* 0x000fc80000000039 */
[----:B------:R-:W-:-:S03]  /*1e30*/  @P3 SHF.L.U32 R57, R57, 0x10, RZ ;  /* 0x0000001039393819 */ /* 0x000fc600000006ff */
[----:B------:R-:W2:Y:S08]  /*1e40*/  @P3 LDC R66, c[0x0][0x40c] ;  /* 0x00010300ff423b82 */ /* 0x000eb00000000800 */
[----:B------:R-:W3:Y:S01]  /*1e50*/  @P3 LDC R65, c[0x0][0x40c] ;  /* 0x00010300ff413b82 */ /* 0x000ee20000000800 */
[----:B0-----:R-:W-:Y:S01]  /*1e60*/  @P3 FMUL.FTZ R62, R59, R62 ;  /* 0x0000003e3b3e3220 */ /* 0x001fe20000410000 */
[----:B------:R-:W-:-:S03]  /*1e70*/  @P3 IMAD.U32 R59, R49, 0x10000, RZ ;  /* 0x00010000313b3824 */ /* 0x000fc600078e00ff */
[----:B------:R-:W-:Y:S01]  /*1e80*/  @P3 FFMA.FTZ R153, R62, R56, R153 ;  /* 0x000000383e993223 */ /* 0x000fe20000010099 */
[----:B------:R-:W-:Y:S02]  /*1e90*/  @P3 SHF.L.U32 R56, R25, 0x10, RZ ;  /* 0x0000001019383819 */ /* 0x000fe400000006ff */
[----:B------:R-:W0:Y:S01]  /*1ea0*/  @P3 LDC R64, c[0x0][0x40c] ;  /* 0x00010300ff403b82 */ /* 0x000e220000000800 */
[----:B-1----:R-:W-:Y:S01]  /*1eb0*/  @P3 FMUL.FTZ R58, R58, R63 ;  /* 0x0000003f3a3a3220 */ /* 0x002fe20000410000 */
[----:B------:R-:W-:-:S03]  /*1ec0*/  @P3 SHF.L.U32 R62, R50, 0x10, RZ ;  /* 0x00000010323e3819 */ /* 0x000fc600000006ff */
[----:B------:R-:W-:Y:S01]  /*1ed0*/  @P3 FFMA.FTZ R155, R58, R56, R155 ;  /* 0x000000383a9b3223 */ /* 0x000fe2000001009b */
[----:B------:R-:W-:Y:S02]  /*1ee0*/  PRMT R56, R53, 0x7632, R56 ;  /* 0x0000763235387816 */ /* 0x000fe40000000038 */
[----:B------:R-:W1:Y:S01]  /*1ef0*/  @P3 LDC R63, c[0x0][0x40c] ;  /* 0x00010300ff3f3b82 */ /* 0x000e620000000800 */
[----:B--2---:R-:W-:Y:S01]  /*1f00*/  @P3 FMUL.FTZ R58, R57, R66 ;  /* 0x00000042393a3220 */ /* 0x004fe20000410000 */
[----:B------:R-:W-:Y:S01]  /*1f10*/  SHF.L.U32 R161, R56, 0x10, RZ ;  /* 0x0000001038a17819 */ /* 0x000fe200000006ff */
[----:B------:R-:W-:Y:S01]  /*1f20*/  @P3 IMAD.U32 R56, R101, 0x10000, RZ ;  /* 0x0001000065383824 */ /* 0x000fe200078e00ff */
[----:B------:R-:W-:Y:S01]  /*1f30*/  @P3 SHF.L.U32 R57, R26, 0x10, RZ ;  /* 0x000000101a393819 */ /* 0x000fe200000006ff */
[----:B---3--:R-:W-:-:S03]  /*1f40*/  @P3 FMUL.FTZ R66, R62, R65 ;  /* 0x000000413e423220 */ /* 0x008fc60000410000 */
[----:B------:R-:W2:Y:S01]  /*1f50*/  @P3 LDC R67, c[0x0][0x40c] ;  /* 0x00010300ff433b82 */ /* 0x000ea20000000800 */
[----:B------:R-:W-:Y:S01]  /*1f60*/  @P3 PRMT R62, R50, 0x7632, R62 ;  /* 0x00007632323e3816 */ /* 0x000fe2000000003e */
[----:B------:R-:W-:Y:S01]  /*1f70*/  @P3 FFMA.FTZ R161, R58, R57, R161 ;  /* 0x000000393aa13223 */ /* 0x000fe200000100a1 */
[----:B------:R-:W-:Y:S02]  /*1f80*/  @P3 PRMT R58, R51, 0x7632, R58 ;  /* 0x00007632333a3816 */ /* 0x000fe4000000003a */
[----:B------:R-:W-:Y:S01]  /*1f90*/  PRMT R57, R55, 0x7632, R57 ;  /* 0x0000763237397816 */ /* 0x000fe20000000039 */
[----:B------:R-:W-:Y:S02]  /*1fa0*/  @P3 IMAD.U32 R62, R62, 0x10000, RZ ;  /* 0x000100003e3e3824 */ /* 0x000fe400078e00ff */
[----:B0-----:R-:W-:Y:S01]  /*1fb0*/  @P3 FMUL.FTZ R64, R59, R64 ;  /* 0x000000403b403220 */ /* 0x001fe20000410000 */
[----:B------:R-:W0:Y:S01]  /*1fc0*/  @P3 LDC R65, c[0x0][0x40c] ;  /* 0x00010300ff413b82 */ /* 0x000e220000000800 */
[----:B------:R-:W-:Y:S01]  /*1fd0*/  @P3 SHF.L.U32 R59, R100, 0x10, RZ ;  /* 0x00000010643b3819 */ /* 0x000fe200000006ff */
[----:B------:R-:W-:-:S02]  /*1fe0*/  @P3 IMAD.U32 R58, R58, 0x10000, RZ ;  /* 0x000100003a3a3824 */ /* 0x000fc400078e00ff */
[----:B------:R-:W-:Y:S01]  /*1ff0*/  @P3 FFMA.FTZ R157, R64, R56, R157 ;  /* 0x00000038409d3223 */ /* 0x000fe2000001009d */
[----:B------:R-:W-:Y:S02]  /*2000*/  PRMT R56, R54, 0x7632, R56 ;  /* 0x0000763236387816 */ /* 0x000fe40000000038 */
[----:B------:R-:W-:Y:S01]  /*2010*/  @P3 SHF.L.U32 R64, R51, 0x10, RZ ;  /* 0x0000001033403819 */ /* 0x000fe200000006ff */
[----:B-1----:R-:W-:Y:S01]  /*2020*/  @P3 FMUL.FTZ R62, R62, R63 ;  /* 0x0000003f3e3e3220 */ /* 0x002fe20000410000 */
[----:B------:R-:W-:Y:S01]  /*2030*/  SHF.L.U32 R124, R57, 0x10, RZ ;  /* 0x00000010397c7819 */ /* 0x000fe200000006ff */
[----:B------:R-:W-:Y:S02]  /*2040*/  IMAD.U32 R165, R56, 0x10000, RZ ;  /* 0x0001000038a57824 */ /* 0x000fe400078e00ff */
[----:B------:R-:W-:Y:S01]  /*2050*/  @P3 FFMA.FTZ R159, R66, R59, R159 ;  /* 0x0000003b429f3223 */ /* 0x000fe2000001009f */
[----:B------:R-:W-:Y:S02]  /*2060*/  @P3 SHF.L.U32 R56, R27, 0x10, RZ ;  /* 0x000000101b383819 */ /* 0x000fe400000006ff */
[----:B------:R-:W-:-:S02]  /*2070*/  @P3 SHF.L.U32 R57, R99, 0x10, RZ ;  /* 0x0000001063393819 */ /* 0x000fc400000006ff */
[----:B------:R-:W-:Y:S01]  /*2080*/  @P3 SHF.L.U32 R63, R28, 0x10, RZ ;  /* 0x000000101c3f3819 */ /* 0x000fe200000006ff */
[----:B--2---:R-:W-:Y:S01]  /*2090*/  @P3 FMUL.FTZ R64, R64, R67 ;  /* 0x0000004340403220 */ /* 0x004fe20000410000 */
[----:B------:R-:W-:Y:S01]  /*20a0*/  @P3 FFMA.FTZ R165, R62, R56, R165 ;  /* 0x000000383ea53223 */ /* 0x000fe200000100a5 */
[----:B------:R-:W-:Y:S02]  /*20b0*/  F2FP.BF16.F32.PACK_AB R56, RZ, R153 ;  /* 0x00000099ff38723e */ /* 0x000fe400000010ff */
[----:B------:R-:W-:Y:S01]  /*20c0*/  @P3 FFMA.FTZ R163, R64, R57, R163 ;  /* 0x0000003940a33223 */ /* 0x000fe200000100a3 */
[----:B------:R-:W-:Y:S02]  /*20d0*/  F2FP.BF16.F32.PACK_AB R57, RZ, R155 ;  /* 0x0000009bff39723e */ /* 0x000fe400000010ff */
        /* <DEDUP_REMOVED lines=13> */
.L_x_178:
[----:B-1----:R-:W0:Y:S01]  /*21b0*/  @P2 LDC R58, c[0x0][0x40c] ;  /* 0x00010300ff3a2b82 */ /* 0x002e220000000800 */
[C---:B------:R-:W-:Y:S01]  /*21c0*/  @P2 PRMT R56, R48.reuse, 0x7632, R56 ;  /* 0x0000763230382816 */ /* 0x040fe20000000038 */
[----:B------:R-:W-:Y:S02]  /*21d0*/  @P2 IMAD.U32 R57, R48, 0x10000, RZ ;  /* 0x0001000030392824 */ /* 0x000fe400078e00ff */
[----:B------:R-:W-:Y:S01]  /*21e0*/  HFMA2 R153, -RZ, RZ, 0, 0 ;  /* 0x00000000ff997431 */ /* 0x000fe200000001ff */
[----:B------:R-:W-:Y:S01]  /*21f0*/  @P2 SHF.L.U32 R63, R25, 0x10, RZ ;  /* 0x00000010193f2819 */ /* 0x000fe200000006ff */
[----:B------:R-:W-:Y:S01]  /*2200*/  @P2 IMAD.U32 R62, R49, 0x10000, RZ ;  /* 0x00010000313e2824 */ /* 0x000fe200078e00ff */
[----:B------:R-:W-:Y:S01]  /*2210*/  @P2 SHF.L.U32 R56, R56, 0x10, RZ ;  /* 0x0000001038382819 */ /* 0x000fe200000006ff */
[----:B------:R-:W-:Y:S01]  /*2220*/  HFMA2 R157, -RZ, RZ, 0, 0 ;  /* 0x00000000ff9d7431 */ /* 0x000fe200000001ff */
[----:B------:R-:W1:Y:S01]  /*2230*/  @P2 LDC R59, c[0x0][0x40c] ;  /* 0x00010300ff3b2b82 */ /* 0x000e620000000800 */
[----:B------:R-:W-:Y:S01]  /*2240*/  MOV R155, RZ ;  /* 0x000000ff009b7202 */ /* 0x000fe20000000f00 */
[----:B------:R-:W-:Y:S01]  /*2250*/  HFMA2 R165, -RZ, RZ, 0, 0 ;  /* 0x00000000ffa57431 */ /* 0x000fe200000001ff */
[----:B------:R-:W-:Y:S01]  /*2260*/  MOV R161, RZ ;  /* 0x000000ff00a17202 */ /* 0x000fe20000000f00 */
[----:B------:R-:W-:Y:S01]  /*2270*/  HFMA2 R124, -RZ, RZ, 0, 0 ;  /* 0x00000000ff7c7431 */ /* 0x000fe200000001ff */
[----:B------:R-:W-:-:S03]  /*2280*/  MOV R163, RZ ;  /* 0x000000ff00a37202 */ /* 0x000fc60000000f00 */
[----:B------:R-:W2:Y:S08]  /*2290*/  @P2 LDC R64, c[0x0][0x40c] ;  /* 0x00010300ff402b82 */ /* 0x000eb00000000800 */
[----:B------:R-:W3:Y:S01]  /*22a0*/  @P2 LDC R65, c[0x0][0x40c] ;  /* 0x00010300ff412b82 */ /* 0x000ee20000000800 */
[----:B0-----:R-:W-:Y:S01]  /*22b0*/  @P2 FMUL.FTZ R58, R57, R58 ;  /* 0x0000003a393a2220 */ /* 0x001fe20000410000 */
[----:B------:R-:W-:-:S04]  /*22c0*/  @P2 PRMT R57, R49, 0x7632, R57 ;  /* 0x0000763231392816 */ /* 0x000fc80000000039 */
[----:B------:R-:W-:Y:S02]  /*22d0*/  @P2 SHF.L.U32 R57, R57, 0x10, RZ ;  /* 0x0000001039392819 */ /* 0x000fe400000006ff */
[----:B------:R-:W0:Y:S01]  /*22e0*/  @P2 LDC R66, c[0x0][0x40c] ;  /* 0x00010300ff422b82 */ /* 0x000e220000000800 */
[----:B-1----:R-:W-:Y:S01]  /*22f0*/  @P2 FMUL.FTZ R56, R56, R59 ;  /* 0x0000003b38382220 */ /* 0x002fe20000410000 */
[----:B------:R-:W-:-:S03]  /*2300*/  @P2 IMAD.U32 R59, R102, 0x10000, RZ ;  /* 0x00010000663b2824 */ /* 0x000fc600078e00ff */
[----:B------:R-:W-:Y:S01]  /*2310*/  @P2 FMUL.FTZ R155, R63, R56 ;  /* 0x000000383f9b2220 */ /* 0x000fe20000410000 */
[----:B------:R-:W-:Y:S01]  /*2320*/  @P2 FMUL.FTZ R153, R58, R59 ;  /* 0x0000003b3a992220 */ /* 0x000fe20000410000 */
[----:B------:R-:W-:Y:S01]  /*2330*/  @P2 SHF.L.U32 R58, R26, 0x10, RZ ;  /* 0x000000101a3a2819 */ /* 0x000fe200000006ff */
[----:B------:R-:W1:Y:S01]  /*2340*/  @P2 LDC R67, c[0x0][0x40c] ;  /* 0x00010300ff432b82 */ /* 0x000e620000000800 */
[----:B--2---:R-:W-:Y:S01]  /*2350*/  @P2 FMUL.FTZ R57, R57, R64 ;  /* 0x0000004039392220 */ /* 0x004fe20000410000 */
[----:B------:R-:W-:Y:S01]  /*2360*/  @P2 PRMT R56, R50, 0x7632, R56 ;  /* 0x0000763232382816 */ /* 0x000fe20000000038 */
[----:B------:R-:W-:Y:S01]  /*2370*/  @P2 IMAD.U32 R59, R101, 0x10000, RZ ;  /* 0x00010000653b2824 */ /* 0x000fe200078e00ff */
[C---:B------:R-:W-:Y:S01]  /*2380*/  @P2 SHF.L.U32 R64, R51.reuse, 0x10, RZ ;  /* 0x0000001033402819 */ /* 0x040fe200000006ff */
[----:B------:R-:W-:Y:S01]  /*2390*/  @P2 FMUL.FTZ R161, R58, R57 ;  /* 0x000000393aa12220 */ /* 0x000fe20000410000 */
[----:B------:R-:W-:Y:S01]  /*23a0*/  @P2 PRMT R57, R51, 0x7632, R57 ;  /* 0x0000763233392816 */ /* 0x000fe20000000039 */
[----:B------:R-:W-:Y:S01]  /*23b0*/  @P2 IMAD.U32 R63, R50, 0x10000, RZ ;  /* 0x00010000323f2824 */ /* 0x000fe200078e00ff */
[----:B------:R-:W2:Y:S01]  /*23c0*/  @P2 LDC R159, c[0x0][0x40c] ;  /* 0x00010300ff9f2b82 */ /* 0x000ea20000000800 */
[----:B---3--:R-:W-:Y:S01]  /*23d0*/  @P2 FMUL.FTZ R62, R62, R65 ;  /* 0x000000413e3e2220 */ /* 0x008fe20000410000 */
[----:B------:R-:W-:Y:S01]  /*23e0*/  @P2 SHF.L.U32 R56, R56, 0x10, RZ ;  /* 0x0000001038382819 */ /* 0x000fe200000006ff */
[----:B------:R-:W-:Y:S01]  /*23f0*/  @P2 IMAD.U32 R65, R99, 0x10000, RZ ;  /* 0x0001000063412824 */ /* 0x000fe200078e00ff */
[----:B------:R-:W-:Y:S01]  /*2400*/  @P2 SHF.L.U32 R57, R57, 0x10, RZ ;  /* 0x0000001039392819 */ /* 0x000fe200000006ff */
[----:B------:R-:W-:Y:S01]  /*2410*/  @P2 FMUL.FTZ R157, R62, R59 ;  /* 0x0000003b3e9d2220 */ /* 0x000fe20000410000 */
[----:B------:R-:W-:Y:S01]  /*2420*/  @P2 SHF.L.U32 R58, R100, 0x10, RZ ;  /* 0x00000010643a2819 */ /* 0x000fe200000006ff */
[----:B------:R-:W-:Y:S01]  /*2430*/  @P2 IMAD.U32 R59, R27, 0x10000, RZ ;  /* 0x000100001b3b2824 */ /* 0x000fe200078e00ff */
[----:B------:R-:W3:Y:S01]  /*2440*/  @P2 LDC R132, c[0x0][0x40c] ;  /* 0x00010300ff842b82 */ /* 0x000ee20000000800 */
[----:B------:R-:W-:Y:S01]  /*2450*/  @P2 SHF.L.U32 R62, R28, 0x10, RZ ;  /* 0x000000101c3e2819 */ /* 0x000fe200000006ff */
[----:B0-----:R-:W-:Y:S01]  /*2460*/  @P2 FMUL.FTZ R63, R63, R66 ;  /* 0x000000423f3f2220 */ /* 0x001fe20000410000 */
[----:B-1----:R-:W-:-:S04]  /*2470*/  @P2 FMUL.FTZ R56, R56, R67 ;  /* 0x0000004338382220 */ /* 0x002fc80000410000 */
[----:B------:R-:W-:Y:S01]  /*2480*/  @P2 FMUL.FTZ R165, R59, R56 ;  /* 0x000000383ba52220 */ /* 0x000fe20000410000 */
[----:B------:R-:W-:Y:S02]  /*2490*/  F2FP.BF16.F32.PACK_AB R56, RZ, R153 ;  /* 0x00000099ff38723e */ /* 0x000fe400000010ff */
[----:B------:R-:W-:Y:S01]  /*24a0*/  F2FP.BF16.F32.PACK_AB R59, RZ, R161 ;  /* 0x000000a1ff3b723e */ /* 0x000fe200000010ff */
[----:B--2---:R-:W-:Y:S01]  /*24b0*/  @P2 FMUL.FTZ R64, R64, R159 ;  /* 0x0000009f40402220 */ /* 0x004fe20000410000 */
[----:B------:R-:W-:Y:S02]  /*24c0*/  IMAD.MOV.U32 R159, RZ, RZ, RZ ;  /* 0x000000ffff9f7224 */ /* 0x000fe400078e00ff */
[----:B------:R-:W-:Y:S01]  /*24d0*/  @P2 FMUL.FTZ R159, R63, R58 ;  /* 0x0000003a3f9f2220 */ /* 0x000fe20000410000 */
[----:B------:R-:W-:Y:S01]  /*24e0*/  F2FP.BF16.F32.PACK_AB R58, RZ, R157 ;  /* 0x0000009dff3a723e */ /* 0x000fe200000010ff */
[----:B------:R-:W-:Y:S01]  /*24f0*/  @P2 FMUL.FTZ R163, R64, R65 ;  /* 0x0000004140a32220 */ /* 0x000fe20000410000 */
[----:B------:R-:W-:Y:S01]  /*2500*/  F2FP.BF16.F32.PACK_AB R63, RZ, R165 ;  /* 0x000000a5ff3f723e */ /* 0x000fe200000010ff */
[----:B---3--:R-:W-:-:S03]  /*2510*/  @P2 FMUL.FTZ R57, R57, R132 ;  /* 0x0000008439392220 */ /* 0x008fc60000410000 */
[----:B------:R-:W-:Y:S01]  /*2520*/  F2FP.BF16.F32.PACK_AB R64, RZ, R163 ;  /* 0x000000a3ff40723e */ /* 0x000fe200000010ff */
[----:B------:R-:W-:Y:S01]  /*2530*/  @P2 FMUL.FTZ R124, R62, R57 ;  /* 0x000000393e7c2220 */ /* 0x000fe20000410000 */
[----:B------:R-:W-:Y:S02]  /*2540*/  F2FP.BF16.F32.PACK_AB R57, RZ, R155 ;  /* 0x0000009bff39723e */ /* 0x000fe400000010ff */
[----:B------:R-:W-:Y:S02]  /*2550*/  F2FP.BF16.F32.PACK_AB R62, RZ, R159 ;  /* 0x0000009fff3e723e */ /* 0x000fe400000010ff */
[----:B------:R-:W-:Y:S02]  /*2560*/  F2FP.BF16.F32.PACK_AB R65, RZ, R124 ;  /* 0x0000007cff41723e */ /* 0x000fe400000010ff */
[----:B------:R-:W-:Y:S02]  /*2570*/  PRMT R56, R56, 0x5410, R57 ;  /* 0x0000541038387816 */ /* 0x000fe40000000039 */
[----:B------:R-:W-:-:S02]  /*2580*/  PRMT R57, R58, 0x5410, R59 ;  /* 0x000054103a397816 */ /* 0x000fc4000000003b */
[----:B------:R-:W-:Y:S02]  /*2590*/  PRMT R58, R62, 0x5410, R63 ;  /* 0x000054103e3a7816 */ /* 0x000fe4000000003f */
[----:B------:R-:W-:-:S07]  /*25a0*/  PRMT R59, R64, 0x5410, R65 ;  /* 0x00005410403b7816 */ /* 0x000fce0000000041 */
.L_x_179:
[----:B------:R-:W0:Y:S01]  /*25b0*/  @P2 LDC.64 R66, c[0x0][0x390] ;  /* 0x0000e400ff422b82 */ /* 0x000e220000000a00 */
[----:B------:R-:W-:Y:S01]  /*25c0*/  VIADD R65, R130, 0x100 ;  /* 0x0000010082417836 */ /* 0x000fe20000000000 */
[----:B------:R-:W-:Y:S02]  /*25d0*/  @P2 IADD3 R128, PT, PT, R128, 0x180, RZ ;  /* 0x0000018080802810 */ /* 0x000fe40007ffe0ff */
[----:B------:R-:W-:Y:S01]  /*25e0*/  IADD3 R138, PT, PT, R130, 0x180, RZ ;  /* 0x00000180828a7810 */ /* 0x000fe20007ffe0ff */
[----:B------:R-:W-:-:S03]  /*25f0*/  IMAD.WIDE.U32 R64, R65, 0x10, R60 ;  /* 0x0000001041407825 */ /* 0x000fc600078e003c */
[----:B------:R-:W1:Y:S02]  /*2600*/  @P0 LDC.64 R62, c[0x0][0x3a0] ;  /* 0x0000e800ff3e0b82 */ /* 0x000e640000000a00 */
[----:B------:R2:W-:Y:S01]  /*2610*/  STG.E.128 desc[UR6][R64.64], R56 ;  /* 0x0000003840007986 */ /* 0x0005e2000c101d06 */
[----:B0-----:R-:W-:-:S05]  /*2620*/  @P2 IMAD.WIDE.U32 R66, R128, 0x10, R66 ;  /* 0x0000001080422825 */ /* 0x001fca00078e0042 */
[----:B------:R2:W5:Y:S01]  /*2630*/  @P2 LDG.E.128 R48, desc[UR6][R66.64] ;  /* 0x0000000642302981 */ /* 0x000562000c1e1d00 */
[----:B-1----:R-:W-:-:S05]  /*2640*/  @P0 IMAD.WIDE.U32 R62, R138, 0x10, R62 ;  /* 0x000000108a3e0825 */ /* 0x002fca00078e003e */
[----:B-----5:R2:W5:Y:S01]  /*2650*/  @P0 LDG.E.128 R52, desc[UR6][R62.64] ;  /* 0x000000063e340981 */ /* 0x020562000c1e1d00 */
[----:B------:R-:W-:Y:S05]  /*2660*/  @!P0 BRA `(.L_x_180) ;  /* 0x0000000400188947 */ /* 0x000fea0003800000 */
[----:B------:R-:W-:Y:S01]  /*2670*/  ISETP.GT.AND P0, PT, R126, RZ, PT ;  /* 0x000000ff7e00720c */ /* 0x000fe20003f04270 */
[----:B--2--5:R-:W-:Y:S01]  /*2680*/  IMAD.U32 R67, R54, 0x10000, RZ ;  /* 0x0001000036437824 */ /* 0x024fe200078e00ff */
[----:B------:R-:W-:Y:S02]  /*2690*/  SHF.L.U32 R128, R52, 0x10, RZ ;  /* 0x0000001034807819 */ /* 0x000fe400000006ff */
[----:B------:R-:W-:Y:S02]  /*26a0*/  SHF.L.U32 R134, R53, 0x10, RZ ;  /* 0x0000001035867819 */ /* 0x000fe400000006ff */
[----:B------:R-:W-:-:S07]  /*26b0*/  SHF.L.U32 R66, R55, 0x10, RZ ;  /* 0x0000001037427819 */ /* 0x000fce00000006ff */
[----:B------:R-:W0:Y:S01]  /*26c0*/  @P0 LDC R59, c[0x0][0x40c] ;  /* 0x00010300ff3b0b82 */ /* 0x000e220000000800 */
        /* <DEDUP_REMOVED lines=9> */
[----:B------:R-:W-:Y:S01]  /*2760*/  IMAD.U32 R132, R56, 0x10000, RZ ;  /* 0x0001000038847824 */ /* 0x000fe200078e00ff */
[----:B------:R-:W0:Y:S01]  /*2770*/  @P0 LDC R64, c[0x0][0x40c] ;  /* 0x00010300ff400b82 */ /* 0x000e220000000800 */
[----:B-1----:R-:W-:Y:S01]  /*2780*/  @P0 FMUL.FTZ R57, R57, R58 ;  /* 0x0000003a39390220 */ /* 0x002fe20000410000 */
[----:B------:R-:W-:Y:S02]  /*2790*/  @P0 SHF.L.U32 R58, R17, 0x10, RZ ;  /* 0x00000010113a0819 */ /* 0x000fe400000006ff */
[----:B------:R-:W-:-:S03]  /*27a0*/  @P0 SHF.L.U32 R56, R93, 0x10, RZ ;  /* 0x000000105d380819 */ /* 0x000fc600000006ff */
[----:B------:R-:W-:Y:S01]  /*27b0*/  @P0 FFMA.FTZ R132, R57, R58, R132 ;  /* 0x0000003a39840223 */ /* 0x000fe20000010084 */
[----:B--2---:R-:W-:Y:S01]  /*27c0*/  @P0 FMUL.FTZ R63, R62, R63 ;  /* 0x0000003f3e3f0220 */ /* 0x004fe20000410000 */
[----:B------:R-:W-:Y:S01]  /*27d0*/  @P0 PRMT R58, R49, 0x7632, R58 ;  /* 0x00007632313a0816 */ /* 0x000fe2000000003a */
[----:B------:R-:W1:Y:S01]  /*27e0*/  @P0 LDC R62, c[0x0][0x40c] ;  /* 0x00010300ff3e0b82 */ /* 0x000e620000000800 */
[----:B------:R-:W-:Y:S01]  /*27f0*/  @P0 FFMA.FTZ R128, R59, R56, R128 ;  /* 0x000000383b800223 */ /* 0x000fe20000010080 */
[----:B------:R-:W-:Y:S02]  /*2800*/  @P0 SHF.L.U32 R56, R92, 0x10, RZ ;  /* 0x000000105c380819 */ /* 0x000fe400000006ff */
[----:B------:R-:W-:Y:S02]  /*2810*/  PRMT R57, R53, 0x7632, R57 ;  /* 0x0000763235397816 */ /* 0x000fe40000000039 */
[----:B------:R-:W-:Y:S01]  /*2820*/  @P0 SHF.L.U32 R58, R58, 0x10, RZ ;  /* 0x000000103a3a0819 */ /* 0x000fe200000006ff */
[----:B------:R-:W-:Y:S01]  /*2830*/  @P0 FFMA.FTZ R134, R63, R56, R134 ;  /* 0x000000383f860223 */ /* 0x000fe20000010086 */
[----:B------:R-:W2:Y:S01]  /*2840*/  @P0 LDC R126, c[0x0][0x40c] ;  /* 0x00010300ff7e0b82 */ /* 0x000ea20000000800 */
[----:B------:R-:W-:Y:S01]  /*2850*/  IMAD.U32 R130, R57, 0x10000, RZ ;  /* 0x0001000039827824 */ /* 0x000fe200078e00ff */
[----:B------:R-:W-:Y:S01]  /*2860*/  @P0 SHF.L.U32 R56, R18, 0x10, RZ ;  /* 0x0000001012380819 */ /* 0x000fe200000006ff */
[----:B---3--:R-:W-:Y:S01]  /*2870*/  @P0 FMUL.FTZ R57, R58, R65 ;  /* 0x000000413a390220 */ /* 0x008fe20000410000 */
[----:B------:R-:W-:-:S02]  /*2880*/  @P0 SHF.L.U32 R59, R50, 0x10, RZ ;  /* 0x00000010323b0819 */ /* 0x000fc400000006ff */
[----:B------:R-:W-:Y:S01]  /*2890*/  @P0 PRMT R58, R50, 0x7632, R58 ;  /* 0x00007632323a0816 */ /* 0x000fe2000000003a */
[----:B------:R-:W-:Y:S01]  /*28a0*/  @P0 FFMA.FTZ R130, R57, R56, R130 ;  /* 0x0000003839820223 */ /* 0x000fe20000010082 */
[----:B------:R-:W3:Y:S01]  /*28b0*/  @P0 LDC R63, c[0x0][0x40c] ;  /* 0x00010300ff3f0b82 */ /* 0x000ee20000000800 */
[----:B------:R-:W-:Y:S01]  /*28c0*/  @P0 SHF.L.U32 R56, R91, 0x10, RZ ;  /* 0x000000105b380819 */ /* 0x000fe200000006ff */
[----:B0-----:R-:W-:Y:S01]  /*28d0*/  @P0 FMUL.FTZ R64, R59, R64 ;  /* 0x000000403b400220 */ /* 0x001fe20000410000 */
[----:B------:R-:W-:Y:S02]  /*28e0*/  PRMT R57, R54, 0x7632, R57 ;  /* 0x0000763236397816 */ /* 0x000fe40000000039 */
[----:B------:R-:W-:Y:S01]  /*28f0*/  @P0 SHF.L.U32 R58, R58, 0x10, RZ ;  /* 0x000000103a3a0819 */ /* 0x000fe200000006ff */
[----:B------:R-:W-:Y:S01]  /*2900*/  @P0 FFMA.FTZ R67, R64, R56, R67 ;  /* 0x0000003840430223 */ /* 0x000fe20000010043 */
[----:B------:R-:W-:Y:S01]  /*2910*/  @P0 SHF.L.U32 R56, R19, 0x10, RZ ;  /* 0x0000001013380819 */ /* 0x000fe200000006ff */
[----:B------:R-:W-:Y:S01]  /*2920*/  IMAD.U32 R136, R57, 0x10000, RZ ;  /* 0x0001000039887824 */ /* 0x000fe200078e00ff */
[C---:B------:R-:W-:Y:S01]  /*2930*/  @P0 PRMT R59, R51.reuse, 0x7632, R59 ;  /* 0x00007632333b0816 */ /* 0x040fe2000000003b */
[----:B-1----:R-:W-:Y:S01]  /*2940*/  @P0 FMUL.FTZ R57, R58, R62 ;  /* 0x0000003e3a390220 */ /* 0x002fe20000410000 */
[----:B------:R-:W-:Y:S01]  /*2950*/  @P0 IMAD.U32 R58, R51, 0x10000, RZ ;  /* 0x00010000333a0824 */ /* 0x000fe200078e00ff */
[----:B------:R-:W-:-:S02]  /*2960*/  F2FP.BF16.F32.PACK_AB R62, RZ, R130 ;  /* 0x00000082ff3e723e */ /* 0x000fc400000010ff */
[----:B------:R-:W-:Y:S01]  /*2970*/  @P0 SHF.L.U32 R59, R59, 0x10, RZ ;  /* 0x000000103b3b0819 */ /* 0x000fe200000006ff */
[----:B------:R-:W-:Y:S01]  /*2980*/  @P0 FFMA.FTZ R136, R57, R56, R136 ;  /* 0x0000003839880223 */ /* 0x000fe20000010088 */
[----:B------:R-:W-:Y:S02]  /*2990*/  PRMT R56, R55, 0x7632, R56 ;  /* 0x0000763237387816 */ /* 0x000fe40000000038 */
[----:B------:R-:W-:Y:S01]  /*29a0*/  @P0 SHF.L.U32 R57, R20, 0x10, RZ ;  /* 0x0000001014390819 */ /* 0x000fe200000006ff */
[----:B--2---:R-:W-:Y:S01]  /*29b0*/  @P0 FMUL.FTZ R59, R59, R126 ;  /* 0x0000007e3b3b0220 */ /* 0x004fe20000410000 */
[----:B------:R-:W-:Y:S01]  /*29c0*/  F2FP.BF16.F32.PACK_AB R64, RZ, R136 ;  /* 0x00000088ff40723e */ /* 0x000fe200000010ff */
[----:B------:R-:W-:Y:S01]  /*29d0*/  IMAD.U32 R126, R56, 0x10000, RZ ;  /* 0x00010000387e7824 */ /* 0x000fe200078e00ff */
[----:B------:R-:W-:Y:S01]  /*29e0*/  @P0 SHF.L.U32 R56, R90, 0x10, RZ ;  /* 0x000000105a380819 */ /* 0x000fe200000006ff */
        /* <DEDUP_REMOVED lines=14> */
.L_x_180:
[----:B--2---:R-:W0:Y:S01]  /*2ad0*/  @P2 LDC R63, c[0x0][0x40c] ;  /* 0x00010300ff3f2b82 */ /* 0x004e220000000800 */
[C---:B------:R-:W-:Y:S01]  /*2ae0*/  @P2 PRMT R56, R48.reuse, 0x7632, R56 ;  /* 0x0000763230382816 */ /* 0x040fe20000000038 */
[----:B------:R-:W-:Y:S01]  /*2af0*/  @P2 IMAD.U32 R57, R48, 0x10000, RZ ;  /* 0x0001000030392824 */ /* 0x000fe200078e00ff */
[----:B------:R-:W-:Y:S01]  /*2b00*/  @P2 SHF.L.U32 R65, R17, 0x10, RZ ;  /* 0x0000001011412819 */ /* 0x000fe200000006ff */
[----:B------:R-:W-:Y:S01]  /*2b10*/  HFMA2 R132, -RZ, RZ, 0, 0 ;  /* 0x00000000ff847431 */ /* 0x000fe200000001ff */
[----:B------:R-:W-:Y:S01]  /*2b20*/  @P2 SHF.L.U32 R56, R56, 0x10, RZ ;  /* 0x0000001038382819 */ /* 0x000fe200000006ff */
[----:B------:R-:W-:Y:S01]  /*2b30*/  @P2 IMAD.U32 R59, R93, 0x10000, RZ ;  /* 0x000100005d3b2824 */ /* 0x000fe200078e00ff */
[----:B------:R-:W-:Y:S01]  /*2b40*/  MOV R128, RZ ;  /* 0x000000ff00807202 */ /* 0x000fe20000000f00 */
[----:B------:R-:W1:Y:S01]  /*2b50*/  @P2 LDC R58, c[0x0][0x40c] ;  /* 0x00010300ff3a2b82 */ /* 0x000e620000000800 */
[----:B------:R-:W-:Y:S01]  /*2b60*/  MOV R134, RZ ;  /* 0x000000ff00867202 */ /* 0x000fe20000000f00 */
[----:B------:R-:W-:Y:S01]  /*2b70*/  HFMA2 R130, -RZ, RZ, 0, 0 ;  /* 0x00000000ff827431 */ /* 0x000fe200000001ff */
[----:B------:R-:W-:-:S02]  /*2b80*/  MOV R136, RZ ;  /* 0x000000ff00887202 */ /* 0x000fc40000000f00 */
[----:B------:R-:W-:-:S03]  /*2b90*/  MOV R126, RZ ;  /* 0x000000ff007e7202 */ /* 0x000fc60000000f00 */
[----:B------:R-:W2:Y:S08]  /*2ba0*/  @P2 LDC R67, c[0x0][0x40c] ;  /* 0x00010300ff432b82 */ /* 0x000eb00000000800 */
[----:B------:R-:W3:Y:S01]  /*2bb0*/  @P2 LDC R62, c[0x0][0x40c] ;  /* 0x00010300ff3e2b82 */ /* 0x000ee20000000800 */
[----:B0-----:R-:W-:-:S04]  /*2bc0*/  @P2 FMUL.FTZ R56, R56, R63 ;  /* 0x0000003f38382220 */ /* 0x001fc80000410000 */
[----:B------:R-:W-:Y:S01]  /*2bd0*/  @P2 FMUL.FTZ R132, R65, R56 ;  /* 0x0000003841842220 */ /* 0x000fe20000410000 */
[----:B------:R-:W-:Y:S02]  /*2be0*/  @P2 IMAD.U32 R56, R49, 0x10000, RZ ;  /* 0x0001000031382824 */ /* 0x000fe400078e00ff */
[----:B------:R-:W0:Y:S01]  /*2bf0*/  @P2 LDC R64, c[0x0][0x40c] ;  /* 0x00010300ff402b82 */ /* 0x000e220000000800 */
[----:B-1----:R-:W-:Y:S01]  /*2c00*/  @P2 FMUL.FTZ R58, R57, R58 ;  /* 0x0000003a393a2220 */ /* 0x002fe20000410000 */
[----:B------:R-:W-:-:S03]  /*2c10*/  @P2 PRMT R57, R49, 0x7632, R57 ;  /* 0x0000763231392816 */ /* 0x000fc60000000039 */
[----:B------:R-:W-:Y:S01]  /*2c20*/  @P2 FMUL.FTZ R128, R58, R59 ;  /* 0x0000003b3a802220 */ /* 0x000fe20000410000 */
[----:B------:R-:W-:Y:S01]  /*2c30*/  @P2 SHF.L.U32 R57, R57, 0x10, RZ ;  /* 0x0000001039392819 */ /* 0x000fe200000006ff */
[----:B------:R-:W-:Y:S01]  /*2c40*/  @P2 IMAD.U32 R59, R92, 0x10000, RZ ;  /* 0x000100005c3b2824 */ /* 0x000fe200078e00ff */
[----:B------:R-:W1:Y:S01]  /*2c50*/  @P2 LDC R63, c[0x0][0x40c] ;  /* 0x00010300ff3f2b82 */ /* 0x000e620000000800 */
[----:B--2---:R-:W-:Y:S01]  /*2c60*/  @P2 FMUL.FTZ R56, R56, R67 ;  /* 0x0000004338382220 */ /* 0x004fe20000410000 */
[----:B------:R-:W-:Y:S01]  /*2c70*/  @P2 SHF.L.U32 R58, R18, 0x10, RZ ;  /* 0x00000010123a2819 */ /* 0x000fe200000006ff */
[----:B------:R-:W-:Y:S02]  /*2c80*/  IMAD.MOV.U32 R67, RZ, RZ, RZ ;  /* 0x000000ffff437224 */ /* 0x000fe400078e00ff */
[----:B------:R-:W-:Y:S01]  /*2c90*/  @P2 FMUL.FTZ R134, R56, R59 ;  /* 0x0000003b38862220 */ /* 0x000fe20000410000 */
[C---:B------:R-:W-:Y:S02]  /*2ca0*/  @P2 PRMT R56, R50.reuse, 0x7632, R56 ;  /* 0x0000763232382816 */ /* 0x040fe40000000038 */
[----:B------:R-:W2:Y:S01]  /*2cb0*/  @P2 LDC R65, c[0x0][0x40c] ;  /* 0x00010300ff412b82 */ /* 0x000ea20000000800 */
[----:B---3--:R-:W-:Y:S01]  /*2cc0*/  @P2 FMUL.FTZ R57, R57, R62 ;  /* 0x0000003e39392220 */ /* 0x008fe20000410000 */
[----:B------:R-:W-:-:S02]  /*2cd0*/  @P2 SHF.L.U32 R62, R50, 0x10, RZ ;  /* 0x00000010323e2819 */ /* 0x000fc400000006ff */
[----:B------:R-:W-:Y:S01]  /*2ce0*/  @P2 SHF.L.U32 R59, R91, 0x10, RZ ;  /* 0x000000105b3b2819 */ /* 0x000fe200000006ff */
[----:B------:R-:W-:Y:S01]  /*2cf0*/  @P2 FMUL.FTZ R130, R58, R57 ;  /* 0x000000393a822220 */ /* 0x000fe20000410000 */
[----:B------:R-:W-:Y:S02]  /*2d00*/  @P2 PRMT R57, R51, 0x7632, R57 ;  /* 0x0000763233392816 */ /* 0x000fe40000000039 */
[----:B------:R-:W3:Y:S01]  /*2d10*/  @P2 LDC R66, c[0x0][0x40c] ;  /* 0x00010300ff422b82 */ /* 0x000ee20000000800 */
[----:B0-----:R-:W-:Y:S01]  /*2d20*/  @P2 FMUL.FTZ R62, R62, R64 ;  /* 0x000000403e3e2220 */ /* 0x001fe20000410000 */
[----:B------:R-:W-:Y:S01]  /*2d30*/  @P2 SHF.L.U32 R56, R56, 0x10, RZ ;  /* 0x0000001038382819 */ /* 0x000fe200000006ff */
[----:B------:R-:W-:Y:S01]  /*2d40*/  @P2 IMAD.U32 R57, R57, 0x10000, RZ ;  /* 0x0001000039392824 */ /* 0x000fe200078e00ff */
[----:B------:R-:W-:Y:S01]  /*2d50*/  @P2 SHF.L.U32 R58, R51, 0x10, RZ ;  /* 0x00000010333a2819 */ /* 0x000fe200000006ff */
[----:B------:R-:W-:Y:S01]  /*2d60*/  @P2 FMUL.FTZ R67, R62, R59 ;  /* 0x0000003b3e432220 */ /* 0x000fe20000410000 */
[----:B------:R-:W-:Y:S01]  /*2d70*/  @P2 SHF.L.U32 R59, R19, 0x10, RZ ;  /* 0x00000010133b2819 */ /* 0x000fe200000006ff */
[----:B-1----:R-:W-:Y:S01]  /*2d80*/  @P2 FMUL.FTZ R56, R56, R63 ;  /* 0x0000003f38382220 */ /* 0x002fe20000410000 */
[----:B------:R-:W-:Y:S01]  /*2d90*/  @P2 SHF.L.U32 R62, R20, 0x10, RZ ;  /* 0x00000010143e2819 */ /* 0x000fe200000006ff */
[----:B------:R-:W-:-:S02]  /*2da0*/  @P2 IMAD.U32 R63, R90, 0x10000, RZ ;  /* 0x000100005a3f2824 */ /* 0x000fc400078e00ff */
[----:B------:R-:W-:Y:S01]  /*2db0*/  @P2 FMUL.FTZ R136, R59, R56 ;  /* 0x000000383b882220 */ /* 0x000fe20000410000 */
[----:B------:R-:W-:Y:S02]  /*2dc0*/  F2FP.BF16.F32.PACK_AB R56, RZ, R128 ;  /* 0x00000080ff38723e */ /* 0x000fe400000010ff */
[----:B------:R-:W-:Y:S01]  /*2dd0*/  F2FP.BF16.F32.PACK_AB R59, RZ, R130 ;  /* 0x00000082ff3b723e */ /* 0x000fe200000010ff */
[----:B--2---:R-:W-:Y:S01]  /*2de0*/  @P2 FMUL.FTZ R58, R58, R65 ;  /* 0x000000413a3a2220 */ /* 0x004fe20000410000 */
[----:B---3--:R-:W-:Y:S01]  /*2df0*/  @P2 FMUL.FTZ R57, R57, R66 ;  /* 0x0000004239392220 */ /* 0x008fe20000410000 */
[----:B------:R-:W-:Y:S02]  /*2e00*/  HFMA2 R66, -RZ, RZ, 0, 0 ;  /* 0x00000000ff427431 */ /* 0x000fe400000001ff */
[----:B------:R-:W-:Y:S01]  /*2e10*/  @P2 FMUL.FTZ R66, R58, R63 ;  /* 0x0000003f3a422220 */ /* 0x000fe20000410000 */
[----:B------:R-:W-:Y:S01]  /*2e20*/  F2FP.BF16.F32.PACK_AB R58, RZ, R134 ;  /* 0x00000086ff3a723e */ /* 0x000fe200000010ff */
[----:B------:R-:W-:Y:S01]  /*2e30*/  @P2 FMUL.FTZ R126, R62, R57 ;  /* 0x000000393e7e2220 */ /* 0x000fe20000410000 */
        /* <DEDUP_REMOVED lines=8> */
[----:B------:R-:W-:-:S07]  /*2ec0*/  PRMT R59, R64, 0x5410, R65 ;  /* 0x00005410403b7816 */ /* 0x000fce0000000041 */
.L_x_181:
[----:B------:R-:W-:Y:S01]  /*2ed0*/  FADD.FTZ R62, RZ, R135 ;  /* 0x00000087ff3e7221 */ /* 0x000fe20000010000 */
[----:B------:R-:W0:Y:S01]  /*2ee0*/  S2UR UR5, SR_CgaCtaId ;  /* 0x00000000000579c3 */ /* 0x000e220000008800 */
[C---:B------:R-:W-:Y:S01]  /*2ef0*/  ISETP.NE.AND P0, PT, R89.reuse, RZ, PT ;  /* 0x000000ff5900720c */ /* 0x040fe20003f05270 */
[----:B------:R-:W-:Y:S01]  /*2f00*/  UMOV UR4, 0x400 ;  /* 0x0000040000047882 */ /* 0x000fe20000000000 */
[----:B------:R-:W-:Y:S01]  /*2f10*/  FADD.FTZ R62, R62, R133 ;  /* 0x000000853e3e7221 */ /* 0x000fe20000010000 */
[----:B------:R-:W-:Y:S01]  /*2f20*/  IMAD.WIDE.U32 R60, R138, 0x10, R60 ;  /* 0x000000108a3c7825 */ /* 0x000fe200078e003c */
[----:B------:R-:W-:-:S03]  /*2f30*/  ISETP.GT.U32.AND P2, PT, R89, 0x3, PT ;  /* 0x000000035900780c */ /* 0x000fc60003f44070 */
[----:B------:R-:W-:Y:S01]  /*2f40*/  FADD.FTZ R62, R62, R131 ;  /* 0x000000833e3e7221 */ /* 0x000fe20000010000 */
[----:B------:R1:W-:Y:S03]  /*2f50*/  STG.E.128 desc[UR6][R60.64], R56 ;  /* 0x000000383c007986 */ /* 0x0003e6000c101d06 */
[----:B------:R-:W-:-:S04]  /*2f60*/  FADD.FTZ R62, R62, R129 ;  /* 0x000000813e3e7221 */ /* 0x000fc80000010000 */
[----:B------:R-:W-:-:S04]  /*2f70*/  FADD.FTZ R62, R62, R127 ;  /* 0x0000007f3e3e7221 */ /* 0x000fc80000010000 */
[----:B------:R-:W-:-:S04]  /*2f80*/  FADD.FTZ R62, R62, R71 ;  /* 0x000000473e3e7221 */ /* 0x000fc80000010000 */
[----:B------:R-:W-:Y:S01]  /*2f90*/  FADD.FTZ R62, R62, R125 ;  /* 0x0000007d3e3e7221 */ /* 0x000fe20000010000 */
[----:B0-----:R-:W-:-:S03]  /*2fa0*/  ULEA UR4, UR5, UR4, 0x18 ;  /* 0x0000000405047291 */ /* 0x001fc6000f8ec0ff */
[----:B------:R-:W-:Y:S01]  /*2fb0*/  FADD.FTZ R62, R62, R69 ;  /* 0x000000453e3e7221 */ /* 0x000fe20000010000 */
[----:B------:R-:W-:Y:S01]  /*2fc0*/  @UP0 UIADD3 UR4, UPT, UPT, UR4, 0x20, URZ ;  /* 0x0000002004040890 */ /* 0x000fe2000fffe0ff */
[----:B-1----:R-:W-:Y:S01]  /*2fd0*/  MOV R57, RZ ;  /* 0x000000ff00397202 */ /* 0x002fe20000000f00 */
[----:B------:R-:W-:Y:S02]  /*2fe0*/  @!P2 IMAD.MOV.U32 R57, RZ, RZ, 0x400 ;  /* 0x00000400ff39a424 */ /* 0x000fe400078e00ff */
[----:B------:R-:W-:-:S04]  /*2ff0*/  FADD.FTZ R62, R62, R151 ;  /* 0x000000973e3e7221 */ /* 0x000fc80000010000 */
[----:B------:R-:W-:Y:S01]  /*3000*/  FADD.FTZ R62, R62, R149 ;  /* 0x000000953e3e7221 */ /* 0x000fe20000010000 */
[----:B------:R-:W0:Y:S03]  /*3010*/  SHFL.DOWN PT, R58, R57, 0x2, 0x1f ;  /* 0x08401f00393a7f89 */ /* 0x000e2600000e0000 */
[----:B------:R-:W-:-:S04]  /*3020*/  FADD.FTZ R62, R62, R147 ;  /* 0x000000933e3e7221 */ /* 0x000fc80000010000 */
[----:B------:R-:W-:-:S04]  /*3030*/  FADD.FTZ R62, R62, R145 ;  /* 0x000000913e3e7221 */ /* 0x000fc80000010000 */
[----:B------:R-:W-:-:S04]  /*3040*/  FADD.FTZ R62, R62, R143 ;  /* 0x0000008f3e3e7221 */ /* 0x000fc80000010000 */
[----:B------:R-:W-:-:S04]  /*3050*/  FADD.FTZ R62, R62, R139 ;  /* 0x0000008b3e3e7221 */ /* 0x000fc80000010000 */
[----:B------:R-:W-:-:S04]  /*3060*/  FADD.FTZ R62, R62, R141 ;  /* 0x0000008d3e3e7221 */ /* 0x000fc80000010000 */
[----:B------:R-:W-:Y:S01]  /*3070*/  FADD.FTZ R62, R62, R137 ;  /* 0x000000893e3e7221 */ /* 0x000fe20000010000 */
[----:B0-----:R-:W-:-:S03]  /*3080*/  IADD3 R61, PT, PT, R58, R57, RZ ;  /* 0x000000393a3d7210 */ /* 0x001fc60007ffe0ff */
[----:B------:R-:W-:Y:S01]  /*3090*/  FADD.FTZ R62, R62, R153 ;  /* 0x000000993e3e7221 */ /* 0x000fe20000010000 */
[----:B------:R-:W-:-:S03]  /*30a0*/  I2FP.F32.S32 R56, R61 ;  /* 0x0000003d00387245 */ /* 0x000fc60000201400 */
        /* <DEDUP_REMOVED lines=27> */
[----:B------:R-:W-:-:S03]  /*3260*/  FADD.FTZ R64, -R62, R133 ;  /* 0x000000853e407221 */ /* 0x000fc60000010100 */
[----:B------:R-:W-:-:S04]  /*3270*/  FFMA.FTZ R63, R63, R63, RZ ;  /* 0x0000003f3f3f7223 */ /* 0x000fc800000100ff */
[----:B------:R-:W-:Y:S01]  /*3280*/  FFMA.FTZ R63, R64, R64, R63 ;  /* 0x00000040403f7223 */ /* 0x000fe2000001003f */
[----:B------:R-:W-:-:S04]  /*3290*/  FADD.FTZ R64, -R62, R131 ;  /* 0x000000833e407221 */ /* 0x000fc80000010100 */
        /* <DEDUP_REMOVED lines=58> */
[----:B------:R-:W-:-:S05]  /*3640*/  FFMA.FTZ R63, R64, R64, R63 ;  /* 0x00000040403f7223 */ /* 0x000fca000001003f */
[----:B------:R-:W0:Y:S02]  /*3650*/  SHFL.BFLY PT, R64, R63, 0x1, 0x1f ;  /* 0x0c201f003f407f89 */ /* 0x000e2400000e0000 */
[----:B0-----:R-:W-:-:S05]  /*3660*/  FADD.FTZ R64, R63, R64 ;  /* 0x000000403f407221 */ /* 0x001fca0000010000 */
[----:B------:R-:W0:Y:S02]  /*3670*/  SHFL.BFLY PT, R65, R64, 0x2, 0x1f ;  /* 0x0c401f0040417f89 */ /* 0x000e2400000e0000 */
[----:B0-----:R-:W-:Y:S01]  /*3680*/  FADD.FTZ R65, R64, R65 ;  /* 0x0000004140417221 */ /* 0x001fe20000010000 */
[----:B------:R-:W-:-:S04]  /*3690*/  @!P0 SHF.R.U32.HI R64, RZ, 0x2, R123 ;  /* 0x00000002ff408819 */ /* 0x000fc8000001167b */
[----:B------:R-:W0:Y:S01]  /*36a0*/  SHFL.BFLY PT, R140, R65, 0x4, 0x1f ;  /* 0x0c801f00418c7f89 */ /* 0x000e2200000e0000 */
[----:B------:R-:W-:Y:S01]  /*36b0*/  @!P0 LOP3.LUT R138, R64, 0x18, RZ, 0xc0, !PT ;  /* 0x00000018408a8812 */ /* 0x000fe200078ec0ff */
[----:B0-----:R-:W-:Y:S01]  /*36c0*/  FADD.FTZ R140, R65, R140 ;  /* 0x0000008c418c7221 */ /* 0x001fe20000010000 */
[----:B------:R-:W-:-:S04]  /*36d0*/  CS2R R64, SRZ ;  /* 0x0000000000407805 */ /* 0x000fc8000001ff00 */
[----:B------:R-:W0:Y:S02]  /*36e0*/  SHFL.BFLY PT, R142, R140, 0x8, 0x1f ;  /* 0x0d001f008c8e7f89 */ /* 0x000e2400000e0000 */
[----:B0-----:R-:W-:Y:S01]  /*36f0*/  FADD.FTZ R142, R140, R142 ;  /* 0x0000008e8c8e7221 */ /* 0x001fe20000010000 */
[----:B------:R-:W-:-:S04]  /*3700*/  @!P2 LEA R140, R89, UR4, 0x3 ;  /* 0x00000004598cac11 */ /* 0x000fc8000f8e18ff */
[----:B------:R-:W0:Y:S02]  /*3710*/  SHFL.BFLY PT, R144, R142, 0x10, 0x1f ;  /* 0x0e001f008e907f89 */ /* 0x000e2400000e0000 */
[----:B0-----:R-:W-:Y:S02]  /*3720*/  FADD.FTZ R63, R142, R144 ;  /* 0x000000908e3f7221 */ /* 0x001fe40000010000 */
[----:B------:R-:W0:Y:S03]  /*3730*/  MUFU.RCP R142, R56 ;  /* 0x00000038008e7308 */ /* 0x000e260000001000 */
[----:B------:R1:W-:Y:S01]  /*3740*/  @!P0 STS.64 [R138+UR4], R62 ;  /* 0x0000003e8a008988 */ /* 0x0003e20008000a04 */
[----:B------:R-:W-:Y:S01]  /*3750*/  BAR.SYNC.DEFER_BLOCKING 0x0 ;  /* 0x0000000000007b1d */ /* 0x000fe20000010000 */
[----:B------:R-:W-:Y:S02]  /*3760*/  ISETP.NE.AND P0, PT, R123, RZ, PT ;  /* 0x000000ff7b00720c */ /* 0x000fe40003f05270 */
[----:B-1----:R-:W-:-:S03]  /*3770*/  I2FP.F32.S32 R62, R58 ;  /* 0x0000003a003e7245 */ /* 0x002fc60000201400 */
[----:B------:R-:W1:Y:S01]  /*3780*/  SHFL.DOWN PT, R138, R61, 0x1, 0x1f ;  /* 0x08201f003d8a7f89 */ /* 0x000e6200000e0000 */
[----:B------:R-:W-:-:S03]  /*3790*/  I2FP.F32.U32 R58, R57 ;  /* 0x00000039003a7245 */ /* 0x000fc60000201000 */
[----:B------:R-:W2:Y:S01]  /*37a0*/  @!P2 LDS.64 R64, [R140] ;  /* 0x000000008c40a984 */ /* 0x000ea20000000a00 */
[-C--:B-1----:R-:W-:Y:S02]  /*37b0*/  IADD3 R61, PT, PT, R61, R138.reuse, RZ ;  /* 0x0000008a3d3d7210 */ /* 0x082fe40007ffe0ff */
[----:B------:R-:W-:Y:S02]  /*37c0*/  I2FP.F32.S32 R138, R138 ;  /* 0x0000008a008a7245 */ /* 0x000fe40000201400 */
[----:B------:R-:W-:-:S06]  /*37d0*/  I2FP.F32.S32 R61, R61 ;  /* 0x0000003d003d7245 */ /* 0x000fcc0000201400 */
[----:B------:R-:W1:Y:S01]  /*37e0*/  MUFU.RCP R61, R61 ;  /* 0x0000003d003d7308 */ /* 0x000e620000001000 */
[----:B--2---:R-:W2:Y:S04]  /*37f0*/  SHFL.DOWN PT, R59, R64, 0x2, 0x1f ;  /* 0x08401f00403b7f89 */ /* 0x004ea800000e0000 */
[----:B------:R-:W3:Y:S01]  /*3800*/  SHFL.DOWN PT, R60, R65, 0x2, 0x1f ;  /* 0x08401f00413c7f89 */ /* 0x000ee200000e0000 */
[C---:B--2---:R-:W-:Y:S01]  /*3810*/  FMUL.FTZ R63, R59.reuse, R62 ;  /* 0x0000003e3b3f7220 */ /* 0x044fe20000410000 */
[----:B------:R-:W-:-:S03]  /*3820*/  FADD.FTZ R59, -R59, R64 ;  /* 0x000000403b3b7221 */ /* 0x000fc60000010100 */
[----:B------:R-:W-:Y:S01]  /*3830*/  FFMA.FTZ R63, R58, R64, R63 ;  /* 0x000000403a3f7223 */ /* 0x000fe2000001003f */
[----:B------:R-:W-:Y:S01]  /*3840*/  FMUL.FTZ R59, R59, R59 ;  /* 0x0000003b3b3b7220 */ /* 0x000fe20000410000 */
[----:B---3--:R-:W-:Y:S02]  /*3850*/  FADD.FTZ R65, R60, R65 ;  /* 0x000000413c417221 */ /* 0x008fe40000010000 */
[----:B0-----:R-:W-:Y:S01]  /*3860*/  FMUL.FTZ R63, R142, R63 ;  /* 0x0000003f8e3f7220 */ /* 0x001fe20000410000 */
[----:B------:R-:W-:-:S04]  /*3870*/  FMUL.FTZ R59, R59, R58 ;  /* 0x0000003a3b3b7220 */ /* 0x000fc80000410000 */
[----:B------:R-:W0:Y:S01]  /*3880*/  SHFL.DOWN PT, R58, R63, 0x1, 0x1f ;  /* 0x08201f003f3a7f89 */ /* 0x000e2200000e0000 */
[----:B------:R-:W-:-:S04]  /*3890*/  FMUL.FTZ R59, R59, R62 ;  /* 0x0000003e3b3b7220 */ /* 0x000fc80000410000 */
[----:B------:R-:W-:-:S05]  /*38a0*/  FFMA.FTZ R59, R142, R59, R65 ;  /* 0x0000003b8e3b7223 */ /* 0x000fca0000010041 */
[----:B------:R-:W2:Y:S01]  /*38b0*/  SHFL.DOWN PT, R60, R59, 0x1, 0x1f ;  /* 0x08201f003b3c7f89 */ /* 0x000ea200000e0000 */
[----:B0-----:R-:W-:Y:S01]  /*38c0*/  FADD.FTZ R57, R63, -R58 ;  /* 0x8000003a3f397221 */ /* 0x001fe20000010000 */
[----:B------:R-:W-:-:S03]  /*38d0*/  FMUL.FTZ R65, R58, R138 ;  /* 0x0000008a3a417220 */ /* 0x000fc60000410000 */
[----:B------:R-:W-:Y:S01]  /*38e0*/  FMUL.FTZ R57, R57, R57 ;  /* 0x0000003939397220 */ /* 0x000fe20000410000 */
[C---:B------:R-:W-:Y:S02]  /*38f0*/  FFMA.FTZ R58, R56.reuse, R63, R65 ;  /* 0x0000003f383a7223 */ /* 0x040fe40000010041 */
[----:B------:R-:W0:Y:S01]  /*3900*/  LDC R63, c[0x0][0x448] ;  /* 0x00011200ff3f7b82 */ /* 0x000e220000000800 */
[----:B------:R-:W-:Y:S01]  /*3910*/  FMUL.FTZ R57, R56, R57 ;  /* 0x0000003938397220 */ /* 0x000fe20000410000 */
[----:B-1----:R-:W-:Y:S01]  /*3920*/  FMUL.FTZ R62, R61, R58 ;  /* 0x0000003a3d3e7220 */ /* 0x002fe20000410000 */
[----:B--2---:R-:W-:Y:S02]  /*3930*/  FADD.FTZ R60, R59, R60 ;  /* 0x0000003c3b3c7221 */ /* 0x004fe40000010000 */
[----:B------:R-:W-:Y:S02]  /*3940*/  FMUL.FTZ R57, R57, R138 ;  /* 0x0000008a39397220 */ /* 0x000fe40000410000 */
[----:B------:R-:W1:Y:S01]  /*3950*/  SHFL.IDX PT, R65, R62, RZ, 0x1f ;  /* 0x00001fff3e417589 */ /* 0x000e6200000e0000 */
[----:B------:R-:W2:Y:S01]  /*3960*/  @!P0 LDC.64 R58, c[0x0][0x3c0] ;  /* 0x0000f000ff3a8b82 */ /* 0x000ea20000000a00 */
[----:B------:R-:W-:-:S06]  /*3970*/  FFMA.FTZ R60, R61, R57, R60 ;  /* 0x000000393d3c7223 */ /* 0x000fcc000001003c */
[----:B------:R-:W0:Y:S01]  /*3980*/  SHFL.IDX PT, R60, R60, RZ, 0x1f ;  /* 0x00001fff3c3c7589 */ /* 0x000e2200000e0000 */
[----:B------:R-:W3:Y:S01]  /*3990*/  @!P0 LDC.64 R56, c[0x0][0x3c8] ;  /* 0x0000f200ff388b82 */ /* 0x000ee20000000a00 */
[----:B-1----:R-:W-:Y:S01]  /*39a0*/  FMUL.FTZ R61, R65, R65 ;  /* 0x00000041413d7220 */ /* 0x002fe20000410000 */
[----:B--2---:R-:W-:-:S04]  /*39b0*/  @!P0 IMAD.WIDE R58, R97, 0x4, R58 ;  /* 0x00000004613a8825 */ /* 0x004fc800078e023a */
[----:B------:R-:W-:Y:S01]  /*39c0*/  FSEL R64, R61, RZ, P1 ;  /* 0x000000ff3d407208 */ /* 0x000fe20000800000 */
[----:B------:R1:W-:Y:S01]  /*39d0*/  @!P0 STG.E desc[UR6][R58.64], R65 ;  /* 0x000000413a008986 */ /* 0x0003e2000c101906 */
[----:B0-----:R-:W-:Y:S01]  /*39e0*/  FFMA.FTZ R61, R60, UR10, R63 ;  /* 0x0000000a3c3d7c23 */ /* 0x001fe2000801003f */
[----:B---3--:R-:W-:-:S04]  /*39f0*/  @!P0 IMAD.WIDE R56, R97, 0x4, R56 ;  /* 0x0000000461388825 */ /* 0x008fc800078e0238 */
[----:B------:R-:W-:-:S06]  /*3a00*/  FADD.FTZ R61, R61, R64 ;  /* 0x000000403d3d7221 */ /* 0x000fcc0000010000 */
[----:B------:R-:W0:Y:S02]  /*3a10*/  MUFU.RSQ R61, R61 ;  /* 0x0000003d003d7308 */ /* 0x000e240000001400 */
[----:B0-----:R1:W-:Y:S01]  /*3a20*/  @!P0 STG.E desc[UR6][R56.64], R61 ;  /* 0x0000003d38008986 */ /* 0x0013e2000c101906 */
[----:B------:R-:W-:-:S13]  /*3a30*/  ISETP.GE.AND P0, PT, R68, 0x1, PT ;  /* 0x000000014400780c */ /* 0x000fda0003f06270 */
[----:B-1----:R-:W-:Y:S05]  /*3a40*/  @!P0 BRA `(.L_x_182) ;  /* 0x0000000c00088947 */ /* 0x002fea0003800000 */
[----:B------:R-:W-:Y:S01]  /*3a50*/  FSEL R58, R65, RZ, !P1 ;  /* 0x000000ff413a7208 */ /* 0x000fe20004800000 */
[----:B------:R-:W-:Y:S01]  /*3a60*/  IMAD.U32 R56, R122, 0x10000, RZ ;  /* 0x000100007a387824 */ /* 0x000fe200078e00ff */
[----:B------:R-:W-:Y:S01]  /*3a70*/  IADD3 R57, PT, PT, R68, -0x1, RZ ;  /* 0xffffffff44397810 */ /* 0x000fe20007ffe0ff */
[----:B------:R-:W-:Y:S01]  /*3a80*/  IMAD.U32 R59, R121, 0x10000, RZ ;  /* 0x00010000793b7824 */ /* 0x000fe200078e00ff */
[----:B------:R-:W-:Y:S01]  /*3a90*/  SHF.L.U32 R63, R85, 0x10, RZ ;  /* 0x00000010553f7819 */ /* 0x000fe200000006ff */
[C---:B------:R-:W-:Y:S01]  /*3aa0*/  FADD.FTZ R60, -R58.reuse, R135 ;  /* 0x000000873a3c7221 */ /* 0x040fe20000010100 */
[----:B------:R-:W-:Y:S01]  /*3ab0*/  FADD.FTZ R62, -R58, R133 ;  /* 0x000000853a3e7221 */ /* 0x000fe20000010100 */
[----:B------:R-:W-:Y:S01]  /*3ac0*/  IMAD R70, R57, R70, RZ ;  /* 0x0000004639467224 */ /* 0x000fe200078e02ff */
[----:B------:R-:W-:Y:S01]  /*3ad0*/  SHF.L.U32 R57, R44, 0x10, RZ ;  /* 0x000000102c397819 */ /* 0x000fe200000006ff */
[----:B------:R-:W-:Y:S01]  /*3ae0*/  FMUL.FTZ R60, R61, R60 ;  /* 0x0000003c3d3c7220 */ /* 0x000fe20000410000 */
[C---:B------:R-:W-:Y:S01]  /*3af0*/  FADD.FTZ R64, -R58.reuse, R131 ;  /* 0x000000833a407221 */ /* 0x040fe20000010100 */
[C---:B------:R-:W-:Y:S01]  /*3b00*/  FADD.FTZ R68, -R58.reuse, R129 ;  /* 0x000000813a447221 */ /* 0x040fe20000010100 */
[----:B------:R-:W-:Y:S01]  /*3b10*/  FADD.FTZ R138, -R58, R127 ;  /* 0x0000007f3a8a7221 */ /* 0x000fe20000010100 */
[----:B------:R-:W-:Y:S01]  /*3b20*/  FFMA.FTZ R56, R60, R56, R57 ;  /* 0x000000383c387223 */ /* 0x000fe20000010039 */
[----:B------:R-:W-:Y:S01]  /*3b30*/  SHF.L.U32 R57, R13, 0x10, RZ ;  /* 0x000000100d397819 */ /* 0x000fe200000006ff */
[C---:B------:R-:W-:Y:S01]  /*3b40*/  FADD.FTZ R140, -R58.reuse, R71 ;  /* 0x000000473a8c7221 */ /* 0x040fe20000010100 */
[C---:B------:R-:W-:Y:S01]  /*3b50*/  FADD.FTZ R142, -R58.reuse, R125 ;  /* 0x0000007d3a8e7221 */ /* 0x040fe20000010100 */
[C---:B------:R-:W-:Y:S01]  /*3b60*/  FADD.FTZ R144, -R58.reuse, R69 ;  /* 0x000000453a907221 */ /* 0x040fe20000010100 */
[----:B------:R-:W-:Y:S01]  /*3b70*/  SHF.L.U32 R65, R45, 0x10, RZ ;  /* 0x000000102d417819 */ /* 0x000fe200000006ff */
[C---:B------:R-:W-:Y:S01]  /*3b80*/  FMUL.FTZ R62, R61.reuse, R62 ;  /* 0x0000003e3d3e7220 */ /* 0x040fe20000410000 */
[C---:B------:R-:W-:Y:S01]  /*3b90*/  FADD.FTZ R148, -R58.reuse, R151 ;  /* 0x000000973a947221 */ /* 0x040fe20000010100 */
        /* <DEDUP_REMOVED lines=22> */
[----:B------:R-:W-:Y:S01]  /*3d00*/  FADD.FTZ R126, -R58, R126 ;  /* 0x0000007e3a7e7221 */ /* 0x000fe20000010100 */
[----:B------:R-:W-:Y:S01]  /*3d10*/  SHF.L.U32 R69, R86, 0x10, RZ ;  /* 0x0000001056457819 */ /* 0x000fe200000006ff */
[C---:B------:R-:W-:Y:S01]  /*3d20*/  FMUL.FTZ R64, R61.reuse, R64 ;  /* 0x000000403d407220 */ /* 0x040fe20000410000 */
[----:B------:R-:W-:Y:S01]  /*3d30*/  SHF.L.U32 R71, R14, 0x10, RZ ;  /* 0x000000100e477819 */ /* 0x000fe200000006ff */
[----:B------:R-:W-:Y:S01]  /*3d40*/  IMAD.U32 R127, R120, 0x10000, RZ ;  /* 0x00010000787f7824 */ /* 0x000fe200078e00ff */
[----:B------:R-:W-:Y:S01]  /*3d50*/  SHF.L.U32 R129, R46, 0x10, RZ ;  /* 0x000000102e817819 */ /* 0x000fe200000006ff */
[C---:B------:R-:W-:Y:S01]  /*3d60*/  FMUL.FTZ R68, R61.reuse, R68 ;  /* 0x000000443d447220 */ /* 0x040fe20000410000 */
[----:B------:R-:W-:Y:S01]  /*3d70*/  FMUL.FTZ R58, R61, R138 ;  /* 0x0000008a3d3a7220 */ /* 0x000fe20000410000 */
[----:B------:R-:W-:Y:S01]  /*3d80*/  FFMA.FTZ R63, R62, R63, R57 ;  /* 0x0000003f3e3f7223 */ /* 0x000fe20000010039 */
[----:B------:R-:W-:Y:S01]  /*3d90*/  FFMA.FTZ R62, R64, R59, R65 ;  /* 0x0000003b403e7223 */ /* 0x000fe20000010041 */
[----:B------:R-:W-:Y:S01]  /*3da0*/  FFMA.FTZ R57, R68, R69, R71 ;  /* 0x0000004544397223 */ /* 0x000fe20000010047 */
[----:B------:R-:W-:Y:S01]  /*3db0*/  FFMA.FTZ R58, R58, R127, R129 ;  /* 0x0000007f3a3a7223 */ /* 0x000fe20000010081 */
[----:B------:R-:W-:Y:S01]  /*3dc0*/  SHF.L.U32 R60, R87, 0x10, RZ ;  /* 0x00000010573c7819 */ /* 0x000fe200000006ff */
[----:B------:R-:W-:Y:S01]  /*3dd0*/  IMAD.U32 R59, R119, 0x10000, RZ ;  /* 0x00010000773b7824 */ /* 0x000fe200078e00ff */
[----:B------:R-:W-:Y:S01]  /*3de0*/  SHF.L.U32 R64, R15, 0x10, RZ ;  /* 0x000000100f407819 */ /* 0x000fe200000006ff */
[----:B------:R-:W-:Y:S01]  /*3df0*/  FMUL.FTZ R71, R61, R140 ;  /* 0x0000008c3d477220 */ /* 0x000fe20000410000 */
[----:B------:R-:W-:Y:S01]  /*3e00*/  SHF.L.U32 R65, R47, 0x10, RZ ;  /* 0x000000102f417819 */ /* 0x000fe200000006ff */
[C---:B------:R-:W-:Y:S01]  /*3e10*/  FMUL.FTZ R138, R61.reuse, R142 ;  /* 0x0000008e3d8a7220 */ /* 0x040fe20000410000 */
[----:B------:R-:W-:Y:S01]  /*3e20*/  SHF.L.U32 R69, R88, 0x10, RZ ;  /* 0x0000001058457819 */ /* 0x000fe200000006ff */
[C---:B------:R-:W-:Y:S01]  /*3e30*/  FMUL.FTZ R144, R61.reuse, R144 ;  /* 0x000000903d907220 */ /* 0x040fe20000410000 */
[----:B------:R-:W-:Y:S01]  /*3e40*/  SHF.L.U32 R127, R16, 0x10, RZ ;  /* 0x00000010107f7819 */ /* 0x000fe200000006ff */
[----:B------:R-:W-:Y:S01]  /*3e50*/  IMAD.U32 R129, R114, 0x10000, RZ ;  /* 0x0001000072817824 */ /* 0x000fe200078e00ff */
[----:B------:R-:W-:Y:S01]  /*3e60*/  SHF.L.U32 R131, R40, 0x10, RZ ;  /* 0x0000001028837819 */ /* 0x000fe200000006ff */
[----:B------:R-:W-:Y:S01]  /*3e70*/  FMUL.FTZ R148, R61, R148 ;  /* 0x000000943d947220 */ /* 0x000fe20000410000 */
[----:B------:R-:W-:Y:S01]  /*3e80*/  FFMA.FTZ R71, R71, R60, R64 ;  /* 0x0000003c47477223 */ /* 0x000fe20000010040 */
[----:B------:R-:W-:Y:S01]  /*3e90*/  FFMA.FTZ R138, R138, R59, R65 ;  /* 0x0000003b8a8a7223 */ /* 0x000fe20000010041 */
[----:B------:R-:W-:Y:S01]  /*3ea0*/  FFMA.FTZ R59, R144, R69, R127 ;  /* 0x00000045903b7223 */ /* 0x000fe2000001007f */
[----:B------:R-:W-:Y:S01]  /*3eb0*/  SHF.L.U32 R64, R77, 0x10, RZ ;  /* 0x000000104d407819 */ /* 0x000fe200000006ff */
[----:B------:R-:W-:Y:S01]  /*3ec0*/  FFMA.FTZ R60, R148, R129, R131 ;  /* 0x00000081943c7223 */ /* 0x000fe20000010083 */
[----:B------:R-:W-:Y:S01]  /*3ed0*/  SHF.L.U32 R66, R9, 0x10, RZ ;  /* 0x0000001009427819 */ /* 0x000fe200000006ff */
[----:B------:R-:W-:Y:S01]  /*3ee0*/  IMAD.U32 R68, R113, 0x10000, RZ ;  /* 0x0001000071447824 */ /* 0x000fe200078e00ff */
[----:B------:R-:W-:Y:S01]  /*3ef0*/  SHF.L.U32 R140, R41, 0x10, RZ ;  /* 0x00000010298c7819 */ /* 0x000fe200000006ff */
[C---:B------:R-:W-:Y:S01]  /*3f00*/  FMUL.FTZ R65, R61.reuse, R146 ;  /* 0x000000923d417220 */ /* 0x040fe20000410000 */
        /* <DEDUP_REMOVED lines=10> */
[----:B------:R-:W-:Y:S01]  /*3fb0*/  SHF.L.U32 R64, R79, 0x10, RZ ;  /* 0x000000104f407819 */ /* 0x000fe200000006ff */
[----:B------:R-:W-:Y:S01]  /*3fc0*/  FFMA.FTZ R66, R152, R127, R129 ;  /* 0x0000007f98427223 */ /* 0x000fe20000010081 */
        /* <DEDUP_REMOVED lines=8> */
[----:B------:R-:W-:Y:S01]  /*4050*/  SHF.L.U32 R129, R43, 0x10, RZ ;  /* 0x000000102b817819 */ /* 0x000fe200000006ff */
[----:B------:R-:W-:-:S02]  /*4060*/  IMAD.U32 R127, R111, 0x10000, RZ ;  /* 0x000100006f7f7824 */ /* 0x000fc400078e00ff */
        /* <DEDUP_REMOVED lines=9> */
[----:B------:R-:W-:Y:S01]  /*4100*/  FMUL.FTZ R124, R61, R124 ;  /* 0x0000007c3d7c7220 */ /* 0x000fe20000410000 */
[----:B------:R-:W-:Y:S01]  /*4110*/  SHF.L.U32 R131, R8, 0x10, RZ ;  /* 0x0000001008837819 */ /* 0x000fe200000006ff */
[----:B------:R-:W-:Y:S01]  /*4120*/  IMAD.U32 R146, R105, 0x10000, RZ ;  /* 0x0001000069927824 */ /* 0x000fe200078e00ff */
[----:B------:R-:W-:Y:S01]  /*4130*/  SHF.L.U32 R148, R37, 0x10, RZ ;  /* 0x0000001025947819 */ /* 0x000fe200000006ff */
[----:B------:R-:W-:Y:S01]  /*4140*/  FMUL.FTZ R157, R61, R157 ;  /* 0x0000009d3d9d7220 */ /* 0x000fe20000410000 */
[----:B------:R-:W-:Y:S01]  /*4150*/  FFMA.FTZ R133, R133, R140, R144 ;  /* 0x0000008c85857223 */ /* 0x000fe20000010090 */
[C---:B------:R-:W-:Y:S01]  /*4160*/  FMUL.FTZ R144, R61.reuse, R67 ;  /* 0x000000433d907220 */ /* 0x040fe20000410000 */
[C---:B------:R-:W-:Y:S01]  /*4170*/  FMUL.FTZ R127, R61.reuse, R125 ;  /* 0x0000007d3d7f7220 */ /* 0x040fe20000410000 */
[----:B------:R-:W-:Y:S01]  /*4180*/  FFMA.FTZ R67, R124, R129, R131 ;  /* 0x000000817c437223 */ /* 0x000fe20000010083 */
[----:B------:R-:W-:Y:S01]  /*4190*/  SHF.L.U32 R150, R30, 0x10, RZ ;  /* 0x000000101e967819 */ /* 0x000fe200000006ff */
[----:B------:R-:W0:Y:S01]  /*41a0*/  LDC.64 R124, c[0x0][0x428] ;  /* 0x00010a00ff7c7b82 */ /* 0x000e220000000a00 */
[----:B------:R-:W-:Y:S01]  /*41b0*/  SHF.L.U32 R152, R6, 0x10, RZ ;  /* 0x0000001006987819 */ /* 0x000fe200000006ff */
[C---:B------:R-:W-:Y:S01]  /*41c0*/  FMUL.FTZ R135, R61.reuse, R161 ;  /* 0x000000a13d877220 */ /* 0x040fe20000410000 */
[----:B------:R-:W-:Y:S01]  /*41d0*/  FMUL.FTZ R139, R61, R159 ;  /* 0x0000009f3d8b7220 */ /* 0x000fe20000410000 */
[----:B------:R-:W-:Y:S01]  /*41e0*/  FFMA.FTZ R140, R157, R146, R148 ;  /* 0x000000929d8c7223 */ /* 0x000fe20000010094 */
[C---:B------:R-:W-:Y:S01]  /*41f0*/  FMUL.FTZ R165, R61.reuse, R165 ;  /* 0x000000a53da57220 */ /* 0x040fe20000410000 */
[C---:B------:R-:W-:Y:S01]  /*4200*/  FMUL.FTZ R163, R61.reuse, R163 ;  /* 0x000000a33da37220 */ /* 0x040fe20000410000 */
[C---:B------:R-:W-:Y:S01]  /*4210*/  FMUL.FTZ R128, R61.reuse, R128 ;  /* 0x000000803d807220 */ /* 0x040fe20000410000 */
[C---:B------:R-:W-:Y:S01]  /*4220*/  FMUL.FTZ R143, R61.reuse, R132 ;  /* 0x000000843d8f7220 */ /* 0x040fe20000410000 */
[C---:B------:R-:W-:Y:S01]  /*4230*/  FMUL.FTZ R134, R61.reuse, R134 ;  /* 0x000000863d867220 */ /* 0x040fe20000410000 */
[C---:B------:R-:W-:Y:S01]  /*4240*/  FMUL.FTZ R130, R61.reuse, R130 ;  /* 0x000000823d827220 */ /* 0x040fe20000410000 */
[C---:B------:R-:W-:Y:S01]  /*4250*/  FMUL.FTZ R147, R61.reuse, R136 ;  /* 0x000000883d937220 */ /* 0x040fe20000410000 */
[----:B------:R-:W-:Y:S01]  /*4260*/  FMUL.FTZ R126, R61, R126 ;  /* 0x0000007e3d7e7220 */ /* 0x000fe20000410000 */
[----:B------:R-:W-:Y:S01]  /*4270*/  SHF.L.U32 R129, R33, 0x10, RZ ;  /* 0x0000001021817819 */ /* 0x000fe200000006ff */
[----:B------:R-:W-:Y:S01]  /*4280*/  IMAD.U32 R61, R96, 0x10000, RZ ;  /* 0x00010000603d7824 */ /* 0x000fe200078e00ff */
[----:B------:R-:W-:Y:S01]  /*4290*/  SHF.L.U32 R146, R31, 0x10, RZ ;  /* 0x000000101f927819 */ /* 0x000fe200000006ff */
[----:B------:R-:W-:Y:S01]  /*42a0*/  IMAD.U32 R145, R98, 0x10000, RZ ;  /* 0x0001000062917824 */ /* 0x000fe200078e00ff */
[----:B------:R-:W-:Y:S01]  /*42b0*/  SHF.L.U32 R148, R7, 0x10, RZ ;  /* 0x0000001007947819 */ /* 0x000fe200000006ff */
[----:B------:R-:W-:Y:S01]  /*42c0*/  FFMA.FTZ R135, R135, R150, R152 ;  /* 0x0000009687877223 */ /* 0x000fe20000010098 */
[----:B------:R-:W-:Y:S01]  /*42d0*/  SHF.L.U32 R149, R32, 0x10, RZ ;  /* 0x0000001020957819 */ /* 0x000fe200000006ff */
[----:B------:R-:W-:Y:S01]  /*42e0*/  FFMA.FTZ R134, R134, R61, R129 ;  /* 0x0000003d86867223 */ /* 0x000fe20000010081 */
[----:B------:R-:W-:Y:S01]  /*42f0*/  SHF.L.U32 R152, R39, 0x10, RZ ;  /* 0x0000001027987819 */ /* 0x000fe200000006ff */
[----:B------:R-:W-:Y:S01]  /*4300*/  FFMA.FTZ R136, R165, R146, R148 ;  /* 0x00000092a5887223 */ /* 0x000fe20000010094 */
[----:B------:R-:W-:Y:S01]  /*4310*/  SHF.R.S32.HI R61, RZ, 0x1f, R70 ;  /* 0x0000001fff3d7819 */ /* 0x000fe20000011446 */
[----:B------:R-:W-:Y:S01]  /*4320*/  FFMA.FTZ R132, R128, R145, R149 ;  /* 0x0000009180847223 */ /* 0x000fe20000010095 */
[----:B------:R-:W-:Y:S01]  /*4330*/  IMAD.U32 R150, R103, 0x10000, RZ ;  /* 0x0001000067967824 */ /* 0x000fe200078e00ff */
[----:B------:R-:W-:Y:S01]  /*4340*/  SHF.L.U32 R128, R21, 0x10, RZ ;  /* 0x0000001015807819 */ /* 0x000fe200000006ff */
[----:B------:R-:W-:Y:S01]  /*4350*/  IMAD.U32 R129, R95, 0x10000, RZ ;  /* 0x000100005f817824 */ /* 0x000fe200078e00ff */
[----:B------:R-:W-:Y:S01]  /*4360*/  SHF.L.U32 R148, R0, 0x10, RZ ;  /* 0x0000001000947819 */ /* 0x000fe200000006ff */
[----:B------:R-:W-:Y:S01]  /*4370*/  FFMA.FTZ R146, R163, R150, R152 ;  /* 0x00000096a3927223 */ /* 0x000fe20000010098 */
[----:B------:R-:W-:Y:S01]  /*4380*/  SHF.L.U32 R145, R22, 0x10, RZ ;  /* 0x0000001016917819 */ /* 0x000fe200000006ff */
[----:B------:R-:W-:Y:S01]  /*4390*/  IMAD.U32 R154, R104, 0x10000, RZ ;  /* 0x00010000689a7824 */ /* 0x000fe200078e00ff */
[----:B------:R-:W-:Y:S01]  /*43a0*/  SHF.L.U32 R131, R2, 0x10, RZ ;  /* 0x0000001002837819 */ /* 0x000fe200000006ff */
[----:B------:R-:W-:Y:S01]  /*43b0*/  FFMA.FTZ R143, R143, R128, R148 ;  /* 0x000000808f8f7223 */ /* 0x000fe20000010094 */
[----:B------:R-:W-:Y:S01]  /*43c0*/  SHF.L.U32 R149, R34, 0x10, RZ ;  /* 0x0000001022957819 */ /* 0x000fe200000006ff */
[----:B------:R-:W-:Y:S01]  /*43d0*/  IMAD.U32 R148, R94, 0x10000, RZ ;  /* 0x000100005e947824 */ /* 0x000fe200078e00ff */
[----:B------:R-:W-:Y:S01]  /*43e0*/  LEA.HI R70, R61, R70, RZ, 0x3 ;  /* 0x000000463d467211 */ /* 0x000fe200078f18ff */
[----:B------:R-:W-:Y:S01]  /*43f0*/  FFMA.FTZ R145, R130, R145, R131 ;  /* 0x0000009182917223 */ /* 0x000fe20000010083 */
[----:B------:R-:W-:Y:S01]  /*4400*/  SHF.L.U32 R150, R35, 0x10, RZ ;  /* 0x0000001023967819 */ /* 0x000fe200000006ff */
[----:B------:R-:W-:Y:S01]  /*4410*/  FFMA.FTZ R144, R144, R129, R149 ;  /* 0x0000008190907223 */ /* 0x000fe20000010095 */
[----:B------:R-:W-:-:S02]  /*4420*/  LEA.HI.SX32 R131, R70, R123, 0x1d ;  /* 0x0000007b46837211 */ /* 0x000fc400078feaff */
[----:B------:R-:W-:Y:S01]  /*4430*/  SHF.L.U32 R156, R38, 0x10, RZ ;  /* 0x00000010269c7819 */ /* 0x000fe200000006ff */
[----:B------:R-:W-:Y:S01]  /*4440*/  FFMA.FTZ R70, R127, R148, R150 ;  /* 0x000000947f467223 */ /* 0x000fe20000010096 */
[----:B------:R-:W-:Y:S01]  /*4450*/  SHF.L.U32 R149, R24, 0x10, RZ ;  /* 0x0000001018957819 */ /* 0x000fe200000006ff */
[----:B------:R-:W-:Y:S01]  /*4460*/  VIADD R129, R131, 0x80 ;  /* 0x0000008083817836 */ /* 0x000fe20000000000 */
[----:B------:R-:W-:Y:S01]  /*4470*/  SHF.L.U32 R151, R4, 0x10, RZ ;  /* 0x0000001004977819 */ /* 0x000fe200000006ff */
[----:B------:R-:W-:Y:S01]  /*4480*/  FFMA.FTZ R139, R139, R154, R156 ;  /* 0x0000009a8b8b7223 */ /* 0x000fe2000001009c */
[----:B------:R-:W-:Y:S02]  /*4490*/  SHF.L.U32 R128, R23, 0x10, RZ ;  /* 0x0000001017807819 */ /* 0x000fe400000006ff */
[----:B------:R-:W-:Y:S01]  /*44a0*/  SHF.L.U32 R130, R3, 0x10, RZ ;  /* 0x0000001003827819 */ /* 0x000fe200000006ff */
[----:B------:R-:W-:Y:S01]  /*44b0*/  FFMA.FTZ R149, R126, R149, R151 ;  /* 0x000000957e957223 */ /* 0x000fe20000010097 */
[----:B------:R-:W-:-:S02]  /*44c0*/  IADD3 R127, PT, PT, R131, 0x100, RZ ;  /* 0x00000100837f7810 */ /* 0x000fc40007ffe0ff */
[----:B------:R-:W-:Y:S01]  /*44d0*/  IADD3 R61, PT, PT, R131, 0x180, RZ ;  /* 0x00000180833d7810 */ /* 0x000fe20007ffe0ff */
[----:B------:R-:W-:Y:S01]  /*44e0*/  FFMA.FTZ R147, R147, R128, R130 ;  /* 0x0000008093937223 */ /* 0x000fe20000010082 */
[--C-:B0-----:R-:W-:Y:S01]  /*44f0*/  IMAD.WIDE.U32 R130, R131, 0x10, R124.reuse ;  /* 0x0000001083827825 */ /* 0x101fe200078e007c */
[----:B------:R-:W-:Y:S02]  /*4500*/  F2FP.BF16.F32.PACK_AB R59, R59, R138 ;  /* 0x0000008a3b3b723e */ /* 0x000fe400000010ff */
[----:B------:R-:W-:Y:S01]  /*4510*/  F2FP.BF16.F32.PACK_AB R58, R71, R58 ;  /* 0x0000003a473a723e */ /* 0x000fe200000010ff */
[--C-:B------:R-:W-:Y:S01]  /*4520*/  IMAD.WIDE.U32 R128, R129, 0x10, R124.reuse ;  /* 0x0000001081807825 */ /* 0x100fe200078e007c */
[----:B------:R-:W-:Y:S02]  /*4530*/  F2FP.BF16.F32.PACK_AB R57, R57, R62 ;  /* 0x0000003e3939723e */ /* 0x000fe400000010ff */
[----:B------:R-:W-:Y:S01]  /*4540*/  F2FP.BF16.F32.PACK_AB R56, R63, R56 ;  /* 0x000000383f38723e */ /* 0x000fe200000010ff */
[----:B------:R-:W-:Y:S01]  /*4550*/  IMAD.WIDE.U32 R126, R127, 0x10, R124 ;  /* 0x000000107f7e7825 */ /* 0x000fe200078e007c */
[----:B------:R-:W-:-:S02]  /*4560*/  F2FP.BF16.F32.PACK_AB R63, R141, R142 ;  /* 0x0000008e8d3f723e */ /* 0x000fc400000010ff */
[----:B------:R-:W-:Y:S01]  /*4570*/  F2FP.BF16.F32.PACK_AB R62, R137, R68 ;  /* 0x00000044893e723e */ /* 0x000fe200000010ff */
[----:B------:R-:W-:Y:S01]  /*4580*/  IMAD.WIDE.U32 R124, R61, 0x10, R124 ;  /* 0x000000103d7c7825 */ /* 0x000fe200078e007c */
[----:B------:R-:W-:Y:S01]  /*4590*/  F2FP.BF16.F32.PACK_AB R61, R66, R69 ;  /* 0x00000045423d723e */ /* 0x000fe200000010ff */
[----:B------:R0:W-:Y:S01]  /*45a0*/  STG.E.128 desc[UR6][R130.64], R56 ;  /* 0x0000003882007986 */ /* 0x0001e2000c101d06 */
[----:B------:R-:W-:Y:S02]  /*45b0*/  F2FP.BF16.F32.PACK_AB R60, R65, R60 ;  /* 0x0000003c413c723e */ /* 0x000fe400000010ff */
[----:B------:R-:W-:Y:S02]  /*45c0*/  F2FP.BF16.F32.PACK_AB R67, R67, R146 ;  /* 0x000000924343723e */ /* 0x000fe400000010ff */
[----:B------:R-:W-:Y:S01]  /*45d0*/  F2FP.BF16.F32.PACK_AB R66, R136, R139 ;  /* 0x0000008b8842723e */ /* 0x000fe200000010ff */
[----:B------:R0:W-:Y:S01]  /*45e0*/  STG.E.128 desc[UR6][R128.64], R60 ;  /* 0x0000003c80007986 */ /* 0x0001e2000c101d06 */
[----:B------:R-:W-:-:S02]  /*45f0*/  F2FP.BF16.F32.PACK_AB R65, R135, R140 ;  /* 0x0000008c8741723e */ /* 0x000fc400000010ff */
[----:B------:R-:W-:Y:S02]  /*4600*/  F2FP.BF16.F32.PACK_AB R64, R133, R64 ;  /* 0x000000408540723e */ /* 0x000fe400000010ff */
[----:B------:R-:W-:Y:S02]  /*4610*/  F2FP.BF16.F32.PACK_AB R71, R149, R70 ;  /* 0x000000469547723e */ /* 0x000fe400000010ff */
[----:B------:R-:W-:Y:S01]  /*4620*/  F2FP.BF16.F32.PACK_AB R70, R147, R144 ;  /* 0x000000909346723e */ /* 0x000fe200000010ff */
[----:B------:R0:W-:Y:S01]  /*4630*/  STG.E.128 desc[UR6][R126.64], R64 ;  /* 0x000000407e007986 */ /* 0x0001e2000c101d06 */
[----:B------:R-:W-:Y:S02]  /*4640*/  F2FP.BF16.F32.PACK_AB R69, R145, R134 ;  /* 0x000000869145723e */ /* 0x000fe400000010ff */
[----:B------:R-:W-:-:S05]  /*4650*/  F2FP.BF16.F32.PACK_AB R68, R143, R132 ;  /* 0x000000848f44723e */ /* 0x000fca00000010ff */
[----:B------:R0:W-:Y:S02]  /*4660*/  STG.E.128 desc[UR6][R124.64], R68 ;  /* 0x000000447c007986 */ /* 0x0001e4000c101d06 */
.L_x_182:
[----:B0-----:R-:W0:Y:S01]  /*4670*/  LDC.64 R56, c[0x0][0x380] ;  /* 0x0000e000ff387b82 */ /* 0x001e220000000a00 */
[----:B------:R-:W-:Y:S01]  /*4680*/  UPLOP3.LUT UP0, UPT, UPT, UPT, UP0, 0x40, 0x4 ;  /* 0x000000000004789c */ /* 0x000fe20003f0e800 */
[----:B0-----:R-:W-:-:S04]  /*4690*/  IADD3 R97, PT, PT, R97, R56, RZ ;  /* 0x0000003861617210 */ /* 0x001fc80007ffe0ff */
[----:B------:R-:W-:-:S13]  /*46a0*/  ISETP.GE.AND P0, PT, R97, R57, PT ;  /* 0x000000396100720c */ /* 0x000fda0003f06270 */
[----:B------:R-:W-:Y:S05]  /*46b0*/  @!P0 BRA `(.L_x_183) ;  /* 0xffffffc0009c8947 */ /* 0x000fea000383ffff */
[----:B------:R-:W-:Y:S05]  /*46c0*/  EXIT ;  /* 0x000000000000794d */ /* 0x000fea0003800000 */
.L_x_184:
        /* <DEDUP_REMOVED lines=11> */
.L_x_27205:


//--------------------- .text._ZN10layer_norm13ln_fwd_kernelINS_13Kernel_traitsI13__nv_bfloat16S2_S2_S2_fjLj4096ELj1ELj1ELj4ELj16ENS_18Kernel_traits_baseILj4096ES2_S2_S2_S2_fjLj128EEEEELb1ELb0ELb0ELb0EEEvNS_9FwdParamsE --------------------------
	.section	.text._ZN10layer_norm13ln_fwd_kernelINS_13Kernel_traitsI13__nv_bfloat16S2_S2_S2_fjLj4096ELj1ELj1ELj4ELj16ENS_18Kernel_traits_baseILj4096ES2_S2_S2_S2_fjLj128EEEEELb1ELb0ELb0ELb0EEEvNS_9FwdParamsE,"ax",@progbits
	.align	128
        .global         _ZN10layer_norm13ln_fwd_kernelINS_13Kernel_traitsI13__nv_bfloat16S2_S2_S2_fjLj4096ELj1ELj1ELj4ELj16ENS_18Kernel_traits_baseILj4096ES2_S2_S2_S2_fjLj128EEEEELb1ELb0ELb0ELb0EEEvNS_9FwdParamsE
        .type           _ZN10layer_norm13ln_fwd_kernelINS_13Kernel_traitsI13__nv_bfloat16S2_S2_S2_fjLj4096ELj1ELj1ELj4ELj16ENS_18Kernel_traits_baseILj4096ES2_S2_S2_S2_fjLj128EEEEELb1ELb0ELb0ELb0EEEvNS_9FwdParamsE,@function
        .size           _ZN10layer_norm13ln_fwd_kernelINS_13Kernel_traitsI13__nv_bfloat16S2_S2_S2_fjLj4096ELj1ELj1ELj4ELj16ENS_18Kernel_traits_baseILj4096ES2_S2_S2_S2_fjLj128EEEEELb1ELb0ELb0ELb0EEEvNS_9FwdParamsE,(.L_x_27206 - _ZN10layer_norm13ln_fwd_kernelINS_13Kernel_traitsI13__nv_bfloat16S2_S2_S2_fjLj4096ELj1ELj1ELj4ELj16ENS_18Kernel_traits_baseILj4096ES2_S2_S2_S2_fjLj128EEEEELb1ELb0ELb0ELb0EEEvNS_9FwdParamsE)
        .other          _ZN10layer_norm13ln_fwd_kernelINS_13Kernel_traitsI13__nv_bfloat16S2_S2_S2_fjLj4096ELj1ELj1ELj4ELj16ENS_18Kernel_traits_baseILj4096ES2_S2_S2_S2_fjLj128EEEEELb1ELb0ELb0ELb0EEEvNS_9FwdParamsE,@"STO_CUDA_ENTRY STV_DEFAULT"
_ZN10layer_norm13ln_fwd_kernelINS_13Kernel_traitsI13__nv_bfloat16S2_S2_S2_fjLj4096ELj1ELj1ELj4ELj16ENS_18Kernel_traits_baseILj4096ES2_S2_S2_S2_fjLj128EEEEELb1ELb0ELb0ELb0EEEvNS_9FwdParamsE:
.text._ZN10layer_norm13ln_fwd_kernelINS_13Kernel_traitsI13__nv_bfloat16S2_S2_S2_fjLj4096ELj1ELj1ELj4ELj16ENS_18Kernel_traits_baseILj4096ES2_S2_S2_S2_fjLj128EEEEELb1ELb0ELb0ELb0EEEvNS_9FwdParamsE:
[----:B------:R-:W-:Y:S01]  /*0000*/  LDC R1, c[0x0][0x37c] ;  /* 0x0000df00ff017b82 */ /* 0x000fe20000000800 */
[----:B------:R-:W0:Y:S07]  /*0010*/  LDCU.U8 UR4, c[0x0][0x464] ;  /* 0x00008c80ff0477ac */ /* 0x000e2e0008000000 */
[----:B------:R-:W1:Y:S01]  /*0020*/  LDC R76, c[0x0][0x458] ;  /* 0x00011600ff4c7b82 */ /* 0x000e620000000800 */
[----:B------:R-:W2:Y:S01]  /*0030*/  LDCU.64 UR8, c[0x0][0x450] ;  /* 0x00008a00ff0877ac */ /* 0x000ea20008000a00 */
[----:B------:R-:W3:Y:S06]  /*0040*/  LDCU.64 UR6, c[0x0][0x358] ;  /* 0x00006b00ff0677ac */ /* 0x000eec0008000a00 */
[----:B------:R-:W1:Y:S01]  /*0050*/  LDC R77, c[0x0][0x45c] ;  /* 0x00011700ff4d7b82 */ /* 0x000e620000000800 */
[----:B------:R-:W4:Y:S07]  /*0060*/  S2R R86, SR_TID.X ;  /* 0x0000000000567919 */ /* 0x000f2e0000002100 */
[----:B------:R-:W5:Y:S01]  /*0070*/  LDC R9, c[0x0][0x388] ;  /* 0x0000e200ff097b82 */ /* 0x000f620000000800 */
[----:B0-----:R-:W-:Y:S01]  /*0080*/  ISETP.NE.AND P0, PT, RZ, UR4, PT ;  /* 0x00000004ff007c0c */ /* 0x001fe2000bf05270 */
[----:B------:R-:W0:Y:S01]  /*0090*/  LDCU.64 UR4, c[0x0][0x438] ;  /* 0x00008700ff0477ac */ /* 0x000e220008000a00 */
[----:B--2---:R-:W-:-:S02]  /*00a0*/  IMAD.U32 R2, RZ, RZ, UR8 ;  /* 0x00000008ff027e24 */ /* 0x004fc4000f8e00ff */
[----:B------:R-:W-:-:S09]  /*00b0*/  IMAD.U32 R3, RZ, RZ, UR9 ;  /* 0x00000009ff037e24 */ /* 0x000fd2000f8e00ff */
[----:B---3--:R-:W2:Y:S01]  /*00c0*/  @P0 LDG.E.64 R2, desc[UR6][R2.64] ;  /* 0x0000000602020981 */ /* 0x008ea2000c1e1b00 */
[----:B------:R-:W3:Y:S03]  /*00d0*/  @P0 LDC R7, c[0x0][0x460] ;  /* 0x00011800ff070b82 */ /* 0x000ee60000000800 */
[----:B-1----:R-:W3:Y:S01]  /*00e0*/  @P0 LDG.E.64 R4, desc[UR6][R76.64] ;  /* 0x000000064c040981 */ /* 0x002ee2000c1e1b00 */
[----:B------:R-:W-:Y:S01]  /*00f0*/  BSSY.RECONVERGENT B0, `(.L_x_185) ;  /* 0x0000068000007945 */ /* 0x000fe20003800200 */
[----:B0-----:R-:W-:-:S03]  /*0100*/  UISETP.NE.U32.AND UP0, UPT, UR4, URZ, UPT ;  /* 0x000000ff0400728c */ /* 0x001fc6000bf05070 */
[----:B------:R-:W0:Y:S01]  /*0110*/  S2UR UR10, SR_CTAID.X ;  /* 0x00000000000a79c3 */ /* 0x000e220000002500 */
[----:B-----5:R-:W-:Y:S01]  /*0120*/  SHF.R.S32.HI R0, RZ, 0x1f, R9 ;  /* 0x0000001fff007819 */ /* 0x020fe20000011409 */
[----:B------:R-:W-:Y:S01]  /*0130*/  UISETP.NE.AND.EX UP0, UPT, UR5, URZ, UPT, UP0 ;  /* 0x000000ff0500728c */ /* 0x000fe2000bf05300 */
[----:B----4-:R-:W-:Y:S02]  /*0140*/  LOP3.LUT R15, R86, 0x60, RZ, 0xc0, !PT ;  /* 0x00000060560f7812 */ /* 0x010fe400078ec0ff */
[----:B------:R-:W-:Y:S02]  /*0150*/  LEA.HI R0, R0, R9, RZ, 0x3 ;  /* 0x0000000900007211 */ /* 0x000fe400078f18ff */
[----:B------:R-:W-:Y:S01]  /*0160*/  LOP3.LUT R85, R15, 0x1f, R86, 0xf8, !PT ;  /* 0x0000001f0f557812 */ /* 0x000fe200078ef856 */
[----:B------:R-:W0:Y:S01]  /*0170*/  LDC R11, c[0x0][0x360] ;  /* 0x0000d800ff0b7b82 */ /* 0x000e220000000800 */
[----:B------:R-:W-:Y:S02]  /*0180*/  SHF.R.S32.HI R0, RZ, 0x3, R0 ;  /* 0x00000003ff007819 */ /* 0x000fe40000011400 */
[----:B------:R-:W-:Y:S01]  /*0190*/  LOP3.LUT R83, R86, 0x1f, RZ, 0xc0, !PT ;  /* 0x0000001f56537812 */ /* 0x000fe200078ec0ff */
[----:B0-----:R-:W-:Y:S01]  /*01a0*/  IMAD R84, R11, UR10, R86 ;  /* 0x0000000a0b547c24 */ /* 0x001fe2000f8e0256 */
[----:B--2---:R-:W-:-:S02]  /*01b0*/  @P0 R2UR UR8, R2 ;  /* 0x00000000020802ca */ /* 0x004fc400000e0000 */
[----:B------:R-:W-:Y:S02]  /*01c0*/  @P0 R2UR UR9, R3 ;  /* 0x00000000030902ca */ /* 0x000fe400000e0000 */
[----:B---3--:R-:W-:Y:S02]  /*01d0*/  @P0 IADD3 R76, P1, PT, R4, R7, RZ ;  /* 0x00000007044c0210 */ /* 0x008fe40007f3e0ff */
[----:B------:R-:W-:Y:S02]  /*01e0*/  LOP3.LUT R3, R85, 0x7f, RZ, 0x3c, !PT ;  /* 0x0000007f55037812 */ /* 0x000fe400078e3cff */
[----:B------:R-:W-:-:S03]  /*01f0*/  @P0 IADD3.X R77, PT, PT, RZ, R5, RZ, P1, !PT ;  /* 0x00000005ff4d0210 */ /* 0x000fc60000ffe4ff */
[----:B------:R-:W-:Y:S01]  /*0200*/  IMAD.IADD R82, R0, 0x1, R3 ;  /* 0x0000000100527824 */ /* 0x000fe200078e0203 */
[--C-:B------:R-:W-:Y:S01]  /*0210*/  SHF.R.U64 R81, R76, 0x2, R77.reuse ;  /* 0x000000024c517819 */ /* 0x100fe2000000124d */
[----:B------:R-:W-:Y:S01]  /*0220*/  UIADD3 UR15, UPT, UPT, UR8, -0x61c88647, URZ ;  /* 0x9e3779b9080f7890 */ /* 0x000fe2000fffe0ff */
[----:B------:R-:W-:Y:S01]  /*0230*/  SHF.R.U32.HI R80, RZ, 0x2, R77 ;  /* 0x00000002ff507819 */ /* 0x000fe2000001164d */
[----:B------:R-:W-:Y:S02]  /*0240*/  UIADD3 UR18, UPT, UPT, UR9, -0x4498517b, URZ ;  /* 0xbb67ae8509127890 */ /* 0x000fe4000fffe0ff */
[----:B------:R-:W-:Y:S02]  /*0250*/  UIADD3 UR19, UPT, UPT, UR8, 0x3c6ef372, URZ ;  /* 0x3c6ef37208137890 */ /* 0x000fe4000fffe0ff */
[----:B------:R-:W-:Y:S02]  /*0260*/  UIADD3 UR20, UPT, UPT, UR9, 0x76cf5d0a, URZ ;  /* 0x76cf5d0a09147890 */ /* 0x000fe4000fffe0ff */
[----:B------:R-:W-:-:S02]  /*0270*/  UIADD3 UR21, UPT, UPT, UR8, -0x255992d5, URZ ;  /* 0xdaa66d2b08157890 */ /* 0x000fc4000fffe0ff */
[----:B------:R-:W-:Y:S02]  /*0280*/  UIADD3 UR22, UPT, UPT, UR9, 0x32370b8f, URZ ;  /* 0x32370b8f09167890 */ /* 0x000fe4000fffe0ff */
[----:B------:R-:W-:Y:S02]  /*0290*/  UIADD3 UR23, UPT, UPT, UR8, 0x78dde6e4, URZ ;  /* 0x78dde6e408177890 */ /* 0x000fe4000fffe0ff */
[----:B------:R-:W-:Y:S02]  /*02a0*/  UIADD3 UR24, UPT, UPT, UR9, -0x126145ec, URZ ;  /* 0xed9eba1409187890 */ /* 0x000fe4000fffe0ff */
[----:B------:R-:W-:Y:S02]  /*02b0*/  UIADD3 UR25, UPT, UPT, UR8, 0x1715609d, URZ ;  /* 0x1715609d08197890 */ /* 0x000fe4000fffe0ff */
[----:B------:R-:W-:Y:S02]  /*02c0*/  UIADD3 UR26, UPT, UPT, UR9, -0x56f99767, URZ ;  /* 0xa9066899091a7890 */ /* 0x000fe4000fffe0ff */
[----:B------:R-:W-:-:S02]  /*02d0*/  UIADD3 UR27, UPT, UPT, UR8, -0x4ab325aa, URZ ;  /* 0xb54cda56081b7890 */ /* 0x000fc4000fffe0ff */
[----:B------:R-:W-:Y:S02]  /*02e0*/  UIADD3 UR28, UPT, UPT, UR9, 0x646e171e, URZ ;  /* 0x646e171e091c7890 */ /* 0x000fe4000fffe0ff */
[----:B------:R-:W-:Y:S02]  /*02f0*/  UIADD3 UR29, UPT, UPT, UR8, 0x5384540f, URZ ;  /* 0x5384540f081d7890 */ /* 0x000fe4000fffe0ff */
[----:B------:R-:W-:Y:S02]  /*0300*/  UIADD3 UR30, UPT, UPT, UR9, 0x1fd5c5a3, URZ ;  /* 0x1fd5c5a3091e7890 */ /* 0x000fe4000fffe0ff */
[----:B------:R-:W-:Y:S02]  /*0310*/  UIADD3 UR31, UPT, UPT, UR8, -0xe443238, URZ ;  /* 0xf1bbcdc8081f7890 */ /* 0x000fe4000fffe0ff */
[----:B------:R-:W-:Y:S02]  /*0320*/  UIADD3 UR32, UPT, UPT, UR9, -0x24c28bd8, URZ ;  /* 0xdb3d742809207890 */ /* 0x000fe4000fffe0ff */
[----:B------:R-:W-:-:S02]  /*0330*/  UIADD3 UR33, UPT, UPT, UR8, -0x700cb87f, URZ ;  /* 0x8ff3478108217890 */ /* 0x000fc4000fffe0ff */
[----:B------:R-:W-:Y:S01]  /*0340*/  UIADD3 UR34, UPT, UPT, UR9, -0x695add53, URZ ;  /* 0x96a522ad09227890 */ /* 0x000fe2000fffe0ff */
[----:B------:R-:W-:Y:S11]  /*0350*/  BRA.U !UP0, `(.L_x_186) ;  /* 0x0000000108887547 */ /* 0x000ff6000b800000 */
[C---:B------:R-:W-:Y:S01]  /*0360*/  ISETP.GE.U32.AND P1, PT, R82.reuse, 0x100, PT ;  /* 0x000001005200780c */ /* 0x040fe20003f26070 */
[----:B------:R-:W-:Y:S01]  /*0370*/  IMAD.MOV.U32 R17, RZ, RZ, R85 ;  /* 0x000000ffff117224 */ /* 0x000fe200078e0055 */
[C---:B------:R-:W-:Y:S02]  /*0380*/  ISETP.GE.U32.AND P2, PT, R82.reuse, 0x180, PT ;  /* 0x000001805200780c */ /* 0x040fe40003f46070 */
[----:B------:R-:W-:-:S09]  /*0390*/  ISETP.GE.U32.AND P0, PT, R82, 0x80, PT ;  /* 0x000000805200780c */ /* 0x000fd20003f06070 */
[----:B------:R-:W0:Y:S04]  /*03a0*/  @P1 LDC.64 R6, c[0x0][0x3d0] ;  /* 0x0000f400ff061b82 */ /* 0x000e280000000a00 */
[----:B------:R-:W-:-:S04]  /*03b0*/  @P0 LOP3.LUT R17, R85, 0x80, RZ, 0xfc, !PT ;  /* 0x0000008055110812 */ /* 0x000fc800078efcff */
[----:B------:R-:W1:Y:S08]  /*03c0*/  @P1 LDC.64 R8, c[0x0][0x438] ;  /* 0x00010e00ff081b82 */ /* 0x000e700000000a00 */
[----:B------:R-:W2:Y:S08]  /*03d0*/  @P2 LDC.64 R10, c[0x0][0x3d0] ;  /* 0x0000f400ff0a2b82 */ /* 0x000eb00000000a00 */
[----:B------:R-:W3:Y:S01]  /*03e0*/  @P2 LDC.64 R12, c[0x0][0x438] ;  /* 0x00010e00ff0c2b82 */ /* 0x000ee20000000a00 */
[----:B0-----:R-:W-:-:S05]  /*03f0*/  @P1 IMAD.WIDE.U32 R6, R17, 0x10, R6 ;  /* 0x0000001011061825 */ /* 0x001fca00078e0006 */
[----:B------:R0:W5:Y:S01]  /*0400*/  @P1 LDG.E.128 R52, desc[UR6][R6.64] ;  /* 0x0000000606341981 */ /* 0x000162000c1e1d00 */
[C---:B-1----:R-:W-:Y:S01]  /*0410*/  @P1 IMAD.WIDE.U32 R8, R17.reuse, 0x10, R8 ;  /* 0x0000001011081825 */ /* 0x042fe200078e0008 */
[----:B------:R-:W-:Y:S01]  /*0420*/  @P1 IADD3 R17, PT, PT, R17, 0x80, RZ ;  /* 0x0000008011111810 */ /* 0x000fe20007ffe0ff */
[----:B------:R-:W1:Y:S03]  /*0430*/  @P0 LDC.64 R2, c[0x0][0x3d0] ;  /* 0x0000f400ff020b82 */ /* 0x000e660000000a00 */
[----:B------:R0:W5:Y:S01]  /*0440*/  @P1 LD.E.128 R48, desc[UR6][R8.64] ;  /* 0x0000000608301980 */ /* 0x000162000c101d00 */
[----:B--2---:R-:W-:-:S04]  /*0450*/  @P2 IMAD.WIDE.U32 R10, R17, 0x10, R10 ;  /* 0x00000010110a2825 */ /* 0x004fc800078e000a */
[----:B------:R-:W2:Y:S01]  /*0460*/  @P0 LDC.64 R4, c[0x0][0x438] ;  /* 0x00010e00ff040b82 */ /* 0x000ea20000000a00 */
[----:B------:R0:W5:Y:S01]  /*0470*/  @P2 LDG.E.128 R44, desc[UR6][R10.64] ;  /* 0x000000060a2c2981 */ /* 0x000162000c1e1d00 */
[----:B---3--:R-:W-:-:S05]  /*0480*/  @P2 IMAD.WIDE.U32 R12, R17, 0x10, R12 ;  /* 0x00000010110c2825 */ /* 0x008fca00078e000c */
[----:B------:R0:W5:Y:S01]  /*0490*/  @P2 LD.E.128 R40, desc[UR6][R12.64] ;  /* 0x000000060c282980 */ /* 0x000162000c101d00 */
[----:B-1----:R-:W-:-:S05]  /*04a0*/  @P0 IMAD.WIDE.U32 R2, R85, 0x10, R2 ;  /* 0x0000001055020825 */ /* 0x002fca00078e0002 */
[----:B------:R0:W5:Y:S01]  /*04b0*/  @P0 LDG.E.128 R60, desc[UR6][R2.64] ;  /* 0x00000006023c0981 */ /* 0x000162000c1e1d00 */
[----:B--2---:R-:W-:-:S05]  /*04c0*/  @P0 IMAD.WIDE.U32 R4, R85, 0x10, R4 ;  /* 0x0000001055040825 */ /* 0x004fca00078e0004 */
        /* <DEDUP_REMOVED lines=11> */
.L_x_186:
[C---:B------:R-:W-:Y:S01]  /*0580*/  ISETP.GE.U32.AND P1, PT, R82.reuse, 0x100, PT ;  /* 0x000001005200780c */ /* 0x040fe20003f26070 */
[----:B------:R-:W-:Y:S01]  /*0590*/  IMAD.MOV.U32 R13, RZ, RZ, R85 ;  /* 0x000000ffff0d7224 */ /* 0x000fe200078e0055 */
[C---:B------:R-:W-:Y:S02]  /*05a0*/  ISETP.GE.U32.AND P2, PT, R82.reuse, 0x180, PT ;  /* 0x000001805200780c */ /* 0x040fe40003f46070 */
[C---:B------:R-:W-:Y:S02]  /*05b0*/  ISETP.GE.U32.AND P0, PT, R82.reuse, 0x80, PT ;  /* 0x000000805200780c */ /* 0x040fe40003f06070 */
[----:B------:R-:W-:-:S07]  /*05c0*/  ISETP.GE.U32.AND P3, PT, R82, 0x200, PT ;  /* 0x000002005200780c */ /* 0x000fce0003f66070 */
[----:B------:R-:W0:Y:S04]  /*05d0*/  @P1 LDC.64 R2, c[0x0][0x3d0] ;  /* 0x0000f400ff021b82 */ /* 0x000e280000000a00 */
[----:B------:R-:W-:-:S04]  /*05e0*/  @P0 LOP3.LUT R13, R85, 0x80, RZ, 0xfc, !PT ;  /* 0x00000080550d0812 */ /* 0x000fc800078efcff */
[----:B------:R-:W1:Y:S08]  /*05f0*/  @P2 LDC.64 R4, c[0x0][0x3d0] ;  /* 0x0000f400ff042b82 */ /* 0x000e700000000a00 */
[----:B------:R-:W2:Y:S08]  /*0600*/  @P3 LDC.64 R10, c[0x0][0x3d0] ;  /* 0x0000f400ff0a3b82 */ /* 0x000eb00000000a00 */
[----:B------:R-:W3:Y:S01]  /*0610*/  @P0 LDC.64 R6, c[0x0][0x3d0] ;  /* 0x0000f400ff060b82 */ /* 0x000ee20000000a00 */
[C---:B0-----:R-:W-:Y:S01]  /*0620*/  @P1 IMAD.WIDE.U32 R2, R13.reuse, 0x10, R2 ;  /* 0x000000100d021825 */ /* 0x041fe200078e0002 */
[----:B------:R-:W-:-:S04]  /*0630*/  @P1 IADD3 R13, PT, PT, R13, 0x80, RZ ;  /* 0x000000800d0d1810 */ /* 0x000fc80007ffe0ff */
[----:B------:R0:W5:Y:S01]  /*0640*/  @P1 LDG.E.128 R52, desc[UR6][R2.64] ;  /* 0x0000000602341981 */ /* 0x000162000c1e1d00 */
[----:B-1----:R-:W-:-:S04]  /*0650*/  @P2 IMAD.WIDE.U32 R8, R13, 0x10, R4 ;  /* 0x000000100d082825 */ /* 0x002fc800078e0004 */
[----:B------:R-:W-:Y:S01]  /*0660*/  @P2 VIADD R13, R13, 0x80 ;  /* 0x000000800d0d2836 */ /* 0x000fe20000000000 */
[----:B------:R0:W5:Y:S03]  /*0670*/  @P2 LDG.E.128 R44, desc[UR6][R8.64] ;  /* 0x00000006082c2981 */ /* 0x000166000c1e1d00 */
[----:B--2---:R-:W-:-:S05]  /*0680*/  @P3 IMAD.WIDE.U32 R4, R13, 0x10, R10 ;  /* 0x000000100d043825 */ /* 0x004fca00078e000a */
[----:B------:R0:W5:Y:S01]  /*0690*/  @P3 LDG.E.128 R36, desc[UR6][R4.64] ;  /* 0x0000000604243981 */ /* 0x000162000c1e1d00 */
[----:B---3--:R-:W-:-:S05]  /*06a0*/  @P0 IMAD.WIDE.U32 R6, R85, 0x10, R6 ;  /* 0x0000001055060825 */ /* 0x008fca00078e0006 */
[----:B------:R0:W5:Y:S01]  /*06b0*/  @P0 LDG.E.128 R60, desc[UR6][R6.64] ;  /* 0x00000006063c0981 */ /* 0x000162000c1e1d00 */
[----:B------:R-:W-:Y:S02]  /*06c0*/  HFMA2 R50, -RZ, RZ, 0, 0 ;  /* 0x00000000ff327431 */ /* 0x000fe400000001ff */
[----:B------:R-:W-:Y:S01]  /*06d0*/  IMAD.MOV.U32 R42, RZ, RZ, RZ ;  /* 0x000000ffff2a7224 */ /* 0x000fe200078e00ff */
[----:B------:R-:W-:Y:S02]  /*06e0*/  CS2R R40, SRZ ;  /* 0x0000000000287805 */ /* 0x000fe4000001ff00 */
[----:B------:R-:W-:Y:S01]  /*06f0*/  CS2R R48, SRZ ;  /* 0x0000000000307805 */ /* 0x000fe2000001ff00 */
[----:B------:R-:W-:Y:S01]  /*0700*/  IMAD.MOV.U32 R58, RZ, RZ, RZ ;  /* 0x000000ffff3a7224 */ /* 0x000fe200078e00ff */
[----:B------:R-:W-:Y:S02]  /*0710*/  CS2R R56, SRZ ;  /* 0x0000000000387805 */ /* 0x000fe4000001ff00 */
[----:B------:R-:W-:-:S02]  /*0720*/  @P3 CS2R R34, SRZ ;  /* 0x0000000000223805 */ /* 0x000fc4000001ff00 */
[----:B------:R-:W-:Y:S01]  /*0730*/  @P3 CS2R R32, SRZ ;  /* 0x0000000000203805 */ /* 0x000fe2000001ff00 */
[----:B------:R-:W-:Y:S01]  /*0740*/  @P1 IMAD.MOV.U32 R51, RZ, RZ, RZ ;  /* 0x000000ffff331224 */ /* 0x000fe200078e00ff */
[----:B------:R-:W-:Y:S01]  /*0750*/  @P2 MOV R43, RZ ;  /* 0x000000ff002b2202 */ /* 0x000fe20000000f00 */
[----:B0-----:R-:W-:-:S07]  /*0760*/  @P0 IMAD.MOV.U32 R59, RZ, RZ, RZ ;  /* 0x000000ffff3b0224 */ /* 0x001fce00078e00ff */
.L_x_187:
[----:B------:R-:W-:Y:S05]  /*0770*/  BSYNC.RECONVERGENT B0 ;  /* 0x0000000000007941 */ /* 0x000fea0003800200 */
.L_x_185:
[----:B------:R-:W0:Y:S02]  /*0780*/  LDCU UR4, c[0x0][0x384] ;  /* 0x00007080ff0477ac */ /* 0x000e240008000800 */
[----:B0-----:R-:W-:-:S06]  /*0790*/  UISETP.GE.AND UP0, UPT, UR10, UR4, UPT ;  /* 0x000000040a00728c */ /* 0x001fcc000bf06270 */
[----:B------:R-:W-:-:S13]  /*07a0*/  PLOP3.LUT P0, PT, PT, PT, UP0, 0x80, 0x8 ;  /* 0x000000000008781c */ /* 0x000fda0003f0f008 */
[----:B------:R-:W-:Y:S05]  /*07b0*/  @P0 EXIT ;  /* 0x000000000000094d */ /* 0x000fea0003800000 */
[----:B------:R-:W-:Y:S01]  /*07c0*/  IMAD.HI.U32 R3, R84, -0x326172a9, RZ ;  /* 0xcd9e8d5754037827 */ /* 0x000fe200078e00ff */
[----:B------:R-:W-:Y:S01]  /*07d0*/  LOP3.LUT R10, R0, 0x7f, RZ, 0xc0, !PT ;  /* 0x0000007f000a7812 */ /* 0x000fe200078ec0ff */
[----:B------:R-:W0:Y:S01]  /*07e0*/  LDCU.64 UR4, c[0x0][0x3e0] ;  /* 0x00007c00ff0477ac */ /* 0x000e220008000a00 */
[----:B------:R-:W-:Y:S01]  /*07f0*/  LOP3.LUT R76, R76, 0x3, RZ, 0xc0, !PT ;  /* 0x000000034c4c7812 */ /* 0x000fe200078ec0ff */
[----:B------:R-:W-:Y:S01]  /*0800*/  IMAD.HI.U32 R2, R81, -0x2daee0ad, RZ ;  /* 0xd2511f5351027827 */ /* 0x000fe200078e00ff */
[----:B------:R-:W-:Y:S01]  /*0810*/  LOP3.LUT R3, R80, UR8, R3, 0x96, !PT ;  /* 0x0000000850037c12 */ /* 0x000fe2000f8e9603 */
[----:B------:R-:W-:Y:S01]  /*0820*/  UPLOP3.LUT UP2, UPT, UPT, UPT, UPT, 0x40, 0x4 ;  /* 0x000000000004789c */ /* 0x000fe20003f4e870 */
[----:B-----5:R-:W-:Y:S01]  /*0830*/  PRMT R75, R35, 0x7632, R75 ;  /* 0x00007632234b7816 */ /* 0x020fe2000000004b */
[----:B------:R-:W-:Y:S01]  /*0840*/  IMAD R7, R81, -0x2daee0ad, RZ ;  /* 0xd2511f5351077824 */ /* 0x000fe200078e02ff */
[----:B------:R-:W-:Y:S01]  /*0850*/  LOP3.LUT R2, R2, UR9, RZ, 0x3c, !PT ;  /* 0x0000000902027c12 */ /* 0x000fe2000f8e3cff */
[----:B------:R-:W-:Y:S01]  /*0860*/  IMAD.HI.U32 R6, R3, -0x2daee0ad, RZ ;  /* 0xd2511f5303067827 */ /* 0x000fe200078e00ff */
[----:B------:R-:W-:Y:S01]  /*0870*/  PRMT R74, R39, 0x7632, R74 ;  /* 0x00007632274a7816 */ /* 0x000fe2000000004a */
[----:B------:R-:W1:Y:S01]  /*0880*/  LDCU UR35, c[0x0][0x388] ;  /* 0x00007100ff2377ac */ /* 0x000e620008000800 */
[----:B------:R-:W-:Y:S01]  /*0890*/  PRMT R73, R34, 0x7632, R73 ;  /* 0x0000763222497816 */ /* 0x000fe20000000049 */
[----:B------:R-:W-:Y:S01]  /*08a0*/  IMAD R5, R84, -0x326172a9, RZ ;  /* 0xcd9e8d5754057824 */ /* 0x000fe200078e02ff */
[----:B------:R-:W-:Y:S01]  /*08b0*/  LOP3.LUT R6, R7, UR18, R6, 0x96, !PT ;  /* 0x0000001207067c12 */ /* 0x000fe2000f8e9606 */
[----:B------:R-:W-:Y:S01]  /*08c0*/  IMAD.HI.U32 R4, R2, -0x326172a9, RZ ;  /* 0xcd9e8d5702047827 */ /* 0x000fe200078e00ff */
[----:B------:R-:W-:Y:S01]  /*08d0*/  PRMT R72, R38, 0x7632, R72 ;  /* 0x0000763226487816 */ /* 0x000fe20000000048 */
[----:B------:R-:W2:Y:S01]  /*08e0*/  LDCU UR14, c[0x0][0x400] ;  /* 0x00008000ff0e77ac */ /* 0x000ea20008000800 */
[----:B------:R-:W-:Y:S01]  /*08f0*/  PRMT R31, R33, 0x7632, R31 ;  /* 0x00007632211f7816 */ /* 0x000fe2000000001f */
[----:B------:R-:W-:Y:S01]  /*0900*/  IMAD R8, R3, -0x2daee0ad, RZ ;  /* 0xd2511f5303087824 */ /* 0x000fe200078e02ff */
[----:B------:R-:W-:Y:S01]  /*0910*/  LOP3.LUT R4, R5, UR15, R4, 0x96, !PT ;  /* 0x0000000f05047c12 */ /* 0x000fe2000f8e9604 */
[----:B------:R-:W-:Y:S01]  /*0920*/  IMAD R5, R2, -0x326172a9, RZ ;  /* 0xcd9e8d5702057824 */ /* 0x000fe200078e02ff */
[----:B0-----:R-:W-:Y:S01]  /*0930*/  UISETP.NE.U32.AND UP0, UPT, UR4, URZ, UPT ;  /* 0x000000ff0400728c */ /* 0x001fe2000bf05070 */
[----:B------:R-:W-:Y:S01]  /*0940*/  IMAD.HI.U32 R2, R6, -0x326172a9, RZ ;  /* 0xcd9e8d5706027827 */ /* 0x000fe200078e00ff */
[----:B------:R-:W0:Y:S01]  /*0950*/  LDCU.U8 UR4, c[0x0][0x410] ;  /* 0x00008200ff0477ac */ /* 0x000e220008000000 */
[----:B------:R-:W-:-:S02]  /*0960*/  PRMT R30, R37, 0x7632, R30 ;  /* 0x00007632251e7816 */ /* 0x000fc4000000001e */
[----:B------:R-:W-:Y:S01]  /*0970*/  IMAD.HI.U32 R3, R4, -0x2daee0ad, RZ ;  /* 0xd2511f5304037827 */ /* 0x000fe200078e00ff */
[----:B------:R-:W-:Y:S01]  /*0980*/  LOP3.LUT R2, R5, UR19, R2, 0x96, !PT ;  /* 0x0000001305027c12 */ /* 0x000fe2000f8e9602 */
[----:B------:R-:W-:Y:S01]  /*0990*/  UISETP.NE.AND.EX UP0, UPT, UR5, URZ, UPT, UP0 ;  /* 0x000000ff0500728c */ /* 0x000fe2000bf05300 */
[----:B------:R-:W-:Y:S01]  /*09a0*/  PRMT R29, R32, 0x7632, R29 ;  /* 0x00007632201d7816 */ /* 0x000fe2000000001d */
[----:B------:R-:W-:Y:S01]  /*09b0*/  IMAD R5, R6, -0x326172a9, RZ ;  /* 0xcd9e8d5706057824 */ /* 0x000fe200078e02ff */
[----:B------:R-:W-:Y:S01]  /*09c0*/  LOP3.LUT R3, R8, UR20, R3, 0x96, !PT ;  /* 0x0000001408037c12 */ /* 0x000fe2000f8e9603 */
[----:B------:R-:W-:Y:S01]  /*09d0*/  IMAD R7, R4, -0x2daee0ad, RZ ;  /* 0xd2511f5304077824 */ /* 0x000fe200078e02ff */
[----:B------:R-:W-:Y:S01]  /*09e0*/  PRMT R28, R36, 0x7632, R28 ;  /* 0x00007632241c7816 */ /* 0x000fe2000000001c */
[----:B------:R-:W-:Y:S01]  /*09f0*/  IMAD.HI.U32 R6, R2, -0x2daee0ad, RZ ;  /* 0xd2511f5302067827 */ /* 0x000fe200078e00ff */
[----:B------:R-:W-:Y:S01]  /*0a00*/  PRMT R27, R43, 0x7632, R27 ;  /* 0x000076322b1b7816 */ /* 0x000fe2000000001b */
[----:B------:R-:W3:Y:S01]  /*0a10*/  LDCU.64 UR12, c[0x0][0x3a0] ;  /* 0x00007400ff0c77ac */ /* 0x000ee20008000a00 */
[----:B------:R-:W-:Y:S01]  /*0a20*/  PRMT R26, R47, 0x7632, R26 ;  /* 0x000076322f1a7816 */ /* 0x000fe2000000001a */
[----:B------:R-:W-:Y:S01]  /*0a30*/  IMAD.HI.U32 R4, R3, -0x326172a9, RZ ;  /* 0xcd9e8d5703047827 */ /* 0x000fe200078e00ff */
[----:B------:R-:W-:Y:S01]  /*0a40*/  LOP3.LUT R6, R7, UR22, R6, 0x96, !PT ;  /* 0x0000001607067c12 */ /* 0x000fe2000f8e9606 */
[----:B------:R-:W4:Y:S01]  /*0a50*/  LDCU.64 UR16, c[0x0][0x380] ;  /* 0x00007000ff1077ac */ /* 0x000f220008000a00 */
[----:B------:R-:W-:Y:S01]  /*0a60*/  PRMT R25, R42, 0x7632, R25 ;  /* 0x000076322a197816 */ /* 0x000fe20000000019 */
[----:B------:R-:W-:Y:S01]  /*0a70*/  IMAD R8, R2, -0x2daee0ad, RZ ;  /* 0xd2511f5302087824 */ /* 0x000fe200078e02ff */
[----:B------:R-:W-:Y:S01]  /*0a80*/  LOP3.LUT R4, R5, UR21, R4, 0x96, !PT ;  /* 0x0000001505047c12 */ /* 0x000fe2000f8e9604 */
[----:B------:R-:W-:Y:S01]  /*0a90*/  IMAD R3, R3, -0x326172a9, RZ ;  /* 0xcd9e8d5703037824 */ /* 0x000fe200078e02ff */
[----:B------:R-:W-:Y:S01]  /*0aa0*/  PRMT R24, R46, 0x7632, R24 ;  /* 0x000076322e187816 */ /* 0x000fe20000000018 */
[----:B------:R-:W-:Y:S01]  /*0ab0*/  IMAD.HI.U32 R2, R6, -0x326172a9, RZ ;  /* 0xcd9e8d5706027827 */ /* 0x000fe200078e00ff */
[----:B------:R-:W-:Y:S01]  /*0ac0*/  PRMT R23, R41, 0x7632, R23 ;  /* 0x0000763229177816 */ /* 0x000fe20000000017 */
[----:B0-----:R-:W-:Y:S01]  /*0ad0*/  UISETP.NE.AND UP3, UPT, UR4, URZ, UPT ;  /* 0x000000ff0400728c */ /* 0x001fe2000bf65270 */
[----:B------:R-:W-:Y:S01]  /*0ae0*/  PRMT R22, R45, 0x7632, R22 ;  /* 0x000076322d167816 */ /* 0x000fe20000000016 */
[----:B------:R-:W-:Y:S01]  /*0af0*/  IMAD.HI.U32 R5, R4, -0x2daee0ad, RZ ;  /* 0xd2511f5304057827 */ /* 0x000fe200078e00ff */
[----:B------:R-:W-:-:S02]  /*0b00*/  LOP3.LUT R2, R3, UR23, R2, 0x96, !PT ;  /* 0x0000001703027c12 */ /* 0x000fc4000f8e9602 */
[----:B------:R-:W-:Y:S01]  /*0b10*/  PRMT R21, R40, 0x7632, R21 ;  /* 0x0000763228157816 */ /* 0x000fe20000000015 */
[----:B------:R-:W-:Y:S01]  /*0b20*/  IMAD R7, R4, -0x2daee0ad, RZ ;  /* 0xd2511f5304077824 */ /* 0x000fe200078e02ff */
[----:B------:R-:W-:Y:S01]  /*0b30*/  LOP3.LUT R5, R8, UR24, R5, 0x96, !PT ;  /* 0x0000001808057c12 */ /* 0x000fe2000f8e9605 */
[----:B------:R-:W-:Y:S01]  /*0b40*/  IMAD.HI.U32 R4, R2, -0x2daee0ad, RZ ;  /* 0xd2511f5302047827 */ /* 0x000fe200078e00ff */
[----:B------:R-:W-:Y:S02]  /*0b50*/  PRMT R20, R44, 0x7632, R20 ;  /* 0x000076322c147816 */ /* 0x000fe40000000014 */
[----:B------:R-:W-:Y:S01]  /*0b60*/  PRMT R19, R51, 0x7632, R19 ;  /* 0x0000763233137816 */ /* 0x000fe20000000013 */
[----:B------:R-:W-:Y:S01]  /*0b70*/  IMAD R6, R6, -0x326172a9, RZ ;  /* 0xcd9e8d5706067824 */ /* 0x000fe200078e02ff */
[----:B------:R-:W-:Y:S01]  /*0b80*/  LOP3.LUT R4, R7, UR26, R4, 0x96, !PT ;  /* 0x0000001a07047c12 */ /* 0x000fe2000f8e9604 */
[----:B------:R-:W-:Y:S01]  /*0b90*/  IMAD.HI.U32 R3, R5, -0x326172a9, RZ ;  /* 0xcd9e8d5705037827 */ /* 0x000fe200078e00ff */
[----:B------:R-:W-:-:S02]  /*0ba0*/  PRMT R18, R55, 0x7632, R18 ;  /* 0x0000763237127816 */ /* 0x000fc40000000012 */
[----:B------:R-:W-:Y:S01]  /*0bb0*/  PRMT R17, R50, 0x7632, R17 ;  /* 0x0000763232117816 */ /* 0x000fe20000000011 */
[----:B------:R-:W-:Y:S01]  /*0bc0*/  IMAD R7, R2, -0x2daee0ad, RZ ;  /* 0xd2511f5302077824 */ /* 0x000fe200078e02ff */
[----:B------:R-:W-:Y:S01]  /*0bd0*/  LOP3.LUT R3, R6, UR25, R3, 0x96, !PT ;  /* 0x0000001906037c12 */ /* 0x000fe2000f8e9603 */
[----:B------:R-:W-:Y:S01]  /*0be0*/  IMAD R5, R5, -0x326172a9, RZ ;  /* 0xcd9e8d5705057824 */ /* 0x000fe200078e02ff */
[----:B------:R-:W-:Y:S01]  /*0bf0*/  PRMT R16, R54, 0x7632, R16 ;  /* 0x0000763236107816 */ /* 0x000fe20000000010 */
[----:B------:R-:W-:Y:S01]  /*0c00*/  IMAD.HI.U32 R2, R4, -0x326172a9, RZ ;  /* 0xcd9e8d5704027827 */ /* 0x000fe200078e00ff */
[----:B------:R-:W-:Y:S02]  /*0c10*/  PRMT R14, R53, 0x7632, R14 ;  /* 0x00007632350e7816 */ /* 0x000fe4000000000e */
[----:B------:R-:W-:Y:S01]  /*0c20*/  PRMT R13, R48, 0x7632, R13 ;  /* 0x00007632300d7816 */ /* 0x000fe2000000000d */
[----:B------:R-:W-:Y:S01]  /*0c30*/  IMAD.HI.U32 R6, R3, -0x2daee0ad, RZ ;  /* 0xd2511f5303067827 */ /* 0x000fe200078e00ff */
[----:B------:R-:W-:-:S02]  /*0c40*/  LOP3.LUT R2, R5, UR27, R2, 0x96, !PT ;  /* 0x0000001b05027c12 */ /* 0x000fc4000f8e9602 */
[----:B------:R-:W-:Y:S01]  /*0c50*/  PRMT R12, R52, 0x7632, R12 ;  /* 0x00007632340c7816 */ /* 0x000fe2000000000c */
[----:B------:R-:W-:Y:S01]  /*0c60*/  IMAD R8, R3, -0x2daee0ad, RZ ;  /* 0xd2511f5303087824 */ /* 0x000fe200078e02ff */
[----:B------:R-:W-:Y:S01]  /*0c70*/  LOP3.LUT R6, R7, UR28, R6, 0x96, !PT ;  /* 0x0000001c07067c12 */ /* 0x000fe2000f8e9606 */
[----:B------:R-:W-:Y:S01]  /*0c80*/  IMAD.HI.U32 R5, R2, -0x2daee0ad, RZ ;  /* 0xd2511f5302057827 */ /* 0x000fe200078e00ff */
[----:B------:R-:W-:-:S03]  /*0c90*/  PRMT R11, R59, 0x7632, R11 ;  /* 0x000076323b0b7816 */ /* 0x000fc6000000000b */
[----:B------:R-:W-:Y:S01]  /*0ca0*/  IMAD.HI.U32 R3, R6, -0x326172a9, RZ ;  /* 0xcd9e8d5706037827 */ /* 0x000fe200078e00ff */
[----:B------:R-:W-:-:S03]  /*0cb0*/  LOP3.LUT R5, R8, UR30, R5, 0x96, !PT ;  /* 0x0000001e08057c12 */ /* 0x000fc6000f8e9605 */
[----:B------:R-:W-:Y:S02]  /*0cc0*/  IMAD R7, R6, -0x326172a9, RZ ;  /* 0xcd9e8d5706077824 */ /* 0x000fe400078e02ff */
[----:B------:R-:W-:Y:S01]  /*0cd0*/  IMAD R8, R83, -0x20, R10 ;  /* 0xffffffe053087824 */ /* 0x000fe200078e020a */
[----:B------:R-:W-:Y:S01]  /*0ce0*/  VIADDMNMX R10, R10, -R15, RZ, !PT ;  /* 0x8000000f0a0a7246 */ /* 0x000fe200078001ff */
[----:B------:R-:W-:Y:S01]  /*0cf0*/  IMAD.SHL.U32 R6, R0, 0x2, RZ ;  /* 0x0000000200067824 */ /* 0x000fe200078e00ff */
[----:B------:R-:W-:Y:S01]  /*0d00*/  PRMT R15, R49, 0x7632, R15 ;  /* 0x00007632310f7816 */ /* 0x000fe2000000000f */
[----:B------:R-:W-:Y:S01]  /*0d10*/  IMAD R4, R4, -0x326172a9, RZ ;  /* 0xcd9e8d5704047824 */ /* 0x000fe200078e02ff */
[----:B------:R-:W-:Y:S01]  /*0d20*/  VIMNMX R10, PT, PT, R10, 0x20, PT ;  /* 0x000000200a0a7848 */ /* 0x000fe20003fe0100 */
[----:B------:R-:W-:Y:S01]  /*0d30*/  IMAD R9, R2, -0x2daee0ad, RZ ;  /* 0xd2511f5302097824 */ /* 0x000fe200078e02ff */
[----:B------:R-:W-:Y:S02]  /*0d40*/  LOP3.LUT R79, R6, 0xffffff00, RZ, 0xc0, !PT ;  /* 0xffffff00064f7812 */ /* 0x000fe400078ec0ff */
[----:B------:R-:W-:Y:S01]  /*0d50*/  LOP3.LUT R3, R4, UR29, R3, 0x96, !PT ;  /* 0x0000001d04037c12 */ /* 0x000fe2000f8e9603 */
[----:B------:R-:W-:Y:S01]  /*0d60*/  IMAD.HI.U32 R4, R5, -0x326172a9, RZ ;  /* 0xcd9e8d5705047827 */ /* 0x000fe200078e00ff */
[----:B------:R-:W-:-:S02]  /*0d70*/  LEA R10, R10, R79, 0x3 ;  /* 0x0000004f0a0a7211 */ /* 0x000fc400078e18ff */
[----:B------:R-:W-:Y:S01]  /*0d80*/  VIMNMX R8, PT, PT, RZ, R8, !PT ;  /* 0x00000008ff087248 */ /* 0x000fe20007fe0100 */
[----:B------:R-:W-:Y:S01]  /*0d90*/  IMAD.HI.U32 R2, R3, -0x2daee0ad, RZ ;  /* 0xd2511f5303027827 */ /* 0x000fe200078e00ff */
[----:B------:R-:W-:Y:S02]  /*0da0*/  I2FP.F32.U32 R10, R10 ;  /* 0x0000000a000a7245 */ /* 0x000fe40000201000 */
[----:B------:R-:W-:Y:S01]  /*0db0*/  LOP3.LUT R92, R7, UR31, R4, 0x96, !PT ;  /* 0x0000001f075c7c12 */ /* 0x000fe2000f8e9604 */
[----:B------:R-:W-:Y:S01]  /*0dc0*/  IMAD R3, R3, -0x2daee0ad, RZ ;  /* 0xd2511f5303037824 */ /* 0x000fe200078e02ff */
[----:B------:R-:W-:Y:S01]  /*0dd0*/  LOP3.LUT R0, R9, UR32, R2, 0x96, !PT ;  /* 0x0000002009007c12 */ /* 0x000fe2000f8e9602 */
[----:B------:R-:W-:Y:S01]  /*0de0*/  IMAD R2, R5, -0x326172a9, RZ ;  /* 0xcd9e8d5705027824 */ /* 0x000fe200078e02ff */
[----:B------:R-:W0:Y:S01]  /*0df0*/  MUFU.RCP R10, R10 ;  /* 0x0000000a000a7308 */ /* 0x000e220000001000 */
[----:B------:R-:W-:Y:S01]  /*0e00*/  VIMNMX R8, PT, PT, R8, 0x20, PT ;  /* 0x0000002008087848 */ /* 0x000fe20003fe0100 */
[----:B------:R-:W-:Y:S01]  /*0e10*/  IMAD.HI.U32 R78, R92, -0x2daee0ad, RZ ;  /* 0xd2511f535c4e7827 */ /* 0x000fe200078e00ff */
[----:B------:R-:W-:-:S02]  /*0e20*/  PRMT R9, R63, 0x7632, R9 ;  /* 0x000076323f097816 */ /* 0x000fc40000000009 */
[----:B------:R-:W-:Y:S01]  /*0e30*/  PRMT R7, R62, 0x7632, R7 ;  /* 0x000076323e077816 */ /* 0x000fe20000000007 */
[----:B------:R-:W-:Y:S01]  /*0e40*/  IMAD.HI.U32 R77, R0, -0x326172a9, RZ ;  /* 0xcd9e8d57004d7827 */ /* 0x000fe200078e00ff */
[----:B------:R-:W-:Y:S02]  /*0e50*/  LOP3.LUT R78, R3, UR34, R78, 0x96, !PT ;  /* 0x00000022034e7c12 */ /* 0x000fe4000f8e964e */
[----:B------:R-:W-:Y:S01]  /*0e60*/  PRMT R6, R57, 0x7632, R6 ;  /* 0x0000763239067816 */ /* 0x000fe20000000006 */
[----:B------:R-:W-:Y:S01]  /*0e70*/  IMAD R79, R8, 0x8, R79 ;  /* 0x00000008084f7824 */ /* 0x000fe200078e024f */
[----:B------:R-:W-:Y:S01]  /*0e80*/  LOP3.LUT R77, R2, UR33, R77, 0x96, !PT ;  /* 0x00000021024d7c12 */ /* 0x000fe2000f8e964d */
[----:B------:R-:W-:Y:S01]  /*0e90*/  IMAD.MOV.U32 R2, RZ, RZ, RZ ;  /* 0x000000ffff027224 */ /* 0x000fe200078e00ff */
[----:B------:R-:W-:Y:S01]  /*0ea0*/  PRMT R8, R58, 0x7632, R8 ;  /* 0x000076323a087816 */ /* 0x000fe20000000008 */
[----:B------:R-:W-:Y:S01]  /*0eb0*/  IMAD R92, R92, -0x2daee0ad, RZ ;  /* 0xd2511f535c5c7824 */ /* 0x000fe200078e02ff */
[----:B------:R-:W-:Y:S01]  /*0ec0*/  PRMT R5, R61, 0x7632, R5 ;  /* 0x000076323d057816 */ /* 0x000fe20000000005 */
[----:B------:R-:W-:Y:S01]  /*0ed0*/  IMAD R0, R0, -0x326172a9, RZ ;  /* 0xcd9e8d5700007824 */ /* 0x000fe200078e02ff */
[----:B------:R-:W-:-:S02]  /*0ee0*/  PRMT R4, R56, 0x7632, R4 ;  /* 0x0000763238047816 */ /* 0x000fc40000000004 */
[----:B01234-:R-:W-:-:S07]  /*0ef0*/  PRMT R3, R60, 0x7632, R3 ;  /* 0x000076323c037816 */ /* 0x01ffce0000000003 */
.L_x_531:
[----:B0-----:R-:W0:Y:S01]  /*0f00*/  @UP0 LDCU.64 UR4, c[0x0][0x3e0] ;  /* 0x00007c00ff0407ac */ /* 0x001e220008000a00 */
[----:B------:R-:W-:Y:S01]  /*0f10*/  PLOP3.LUT P0, PT, PT, PT, UP0, 0x80, 0x8 ;  /* 0x000000000008781c */ /* 0x000fe20003f0f008 */
[----:B0-----:R-:W-:-:S06]  /*0f20*/  @UP0 UIMAD.WIDE UR4, UR10, 0x2, UR4 ;  /* 0x000000020a0408a5 */ /* 0x001fcc000f8e0204 */
[----:B-1234-:R-:W-:Y:S01]  /*0f30*/  MOV R64, UR4 ;  /* 0x0000000400407c02 */ /* 0x01efe20008000f00 */
[----:B------:R-:W-:-:S05]  /*0f40*/  IMAD.U32 R65, RZ, RZ, UR5 ;  /* 0x00000005ff417e24 */ /* 0x000fca000f8e00ff */
        /* <DEDUP_REMOVED lines=11> */
[----:B--2---:R-:W-:Y:S02]  /*1000*/  @P0 R2UR UR11, R64 ;  /* 0x00000000400b02ca */ /* 0x004fe400000e0000 */
[----:B------:R-:W-:-:S11]  /*1010*/  P2R R64, PR, RZ, 0x2 ;  /* 0x00000002ff407803 */ /* 0x000fd60000000000 */
        /* <DEDUP_REMOVED lines=10> */
[----:B------:R-:W5:Y:S01]  /*10c0*/  LDG.E.128 R68, desc[UR6][R68.64] ;  /* 0x0000000644447981 */ /* 0x000f62000c1e1d00 */
[----:B------:R-:W-:Y:S01]  /*10d0*/  ISETP.NE.AND P0, PT, R76, 0x1, PT ;  /* 0x000000014c00780c */ /* 0x000fe20003f05270 */
[----:B------:R-:W-:Y:S01]  /*10e0*/  BSSY.RECONVERGENT B1, `(.L_x_191) ;  /* 0x000004c000017945 */ /* 0x000fe20003800200 */
[----:B------:R-:W-:Y:S01]  /*10f0*/  IMAD.MOV.U32 R95, RZ, RZ, 0x2 ;  /* 0x00000002ff5f7424 */ /* 0x000fe200078e00ff */
[----:B------:R-:W-:Y:S01]  /*1100*/  MOV R90, R92 ;  /* 0x0000005c005a7202 */ /* 0x000fe20000000f00 */
[----:B------:R-:W-:-:S09]  /*1110*/  IMAD.MOV.U32 R94, RZ, RZ, R0 ;  /* 0x000000ffff5e7224 */ /* 0x000fd200078e0000 */
[----:B------:R-:W-:Y:S05]  /*1120*/  @!P0 BRA `(.L_x_192) ;  /* 0x00000004001c8947 */ /* 0x000fea0003800000 */
[----:B------:R-:W-:-:S05]  /*1130*/  IMAD.MOV.U32 R95, RZ, RZ, 0x2 ;  /* 0x00000002ff5f7424 */ /* 0x000fca00078e00ff */
[----:B------:R-:W-:-:S05]  /*1140*/  VIADDMNMX.U32 R90, R76, 0xfffffffe, R95, PT ;  /* 0xfffffffe4c5a7846 */ /* 0x000fca000380005f */
[----:B------:R-:W-:-:S04]  /*1150*/  IMAD.SHL.U32 R90, R90, 0x4, RZ ;  /* 0x000000045a5a7824 */ /* 0x000fc800078e00ff */
[----:B------:R-:W0:Y:S02]  /*1160*/  LDC R94, c[0x2][R90] ;  /* 0x008000005a5e7b82 */ /* 0x000e240000000800 */
[----:B0-----:R-:W-:-:S04]  /*1170*/  SHF.R.S32.HI R95, RZ, 0x1f, R94 ;  /* 0x0000001fff5f7819 */ /* 0x001fc8000001145e */
.L_x_27038:
[----:B------:R-:W-:Y:S05]  /*1180*/  BRX R94 -0x1190                                        (*"BRANCH_TARGETS .L_x_27039,.L_x_27040,.L_x_27041"*) ;  /* 0xffffffec5e9c7949 */ /* 0x000fea000383ffff */
.L_x_27041:
[----:B------:R-:W-:Y:S01]  /*1190*/  IADD3 R95, PT, PT, R76, 0x1, RZ ;  /* 0x000000014c5f7810 */ /* 0x000fe20007ffe0ff */
[----:B------:R-:W-:Y:S02]  /*11a0*/  IMAD.MOV.U32 R90, RZ, RZ, R92 ;  /* 0x000000ffff5a7224 */ /* 0x000fe400078e005c */
[----:B------:R-:W-:Y:S01]  /*11b0*/  IMAD.MOV.U32 R94, RZ, RZ, R77 ;  /* 0x000000ffff5e7224 */ /* 0x000fe200078e004d */
[----:B------:R-:W-:Y:S06]  /*11c0*/  BRA `(.L_x_192) ;  /* 0x0000000000f47947 */ /* 0x000fec0003800000 */
.L_x_27039:
[----:B------:R-:W-:Y:S01]  /*11d0*/  MOV R90, R92 ;  /* 0x0000005c005a7202 */ /* 0x000fe20000000f00 */
[----:B------:R-:W-:Y:S02]  /*11e0*/  IMAD.MOV.U32 R95, RZ, RZ, 0x3 ;  /* 0x00000003ff5f7424 */ /* 0x000fe400078e00ff */
[----:B------:R-:W-:Y:S01]  /*11f0*/  IMAD.MOV.U32 R94, RZ, RZ, R78 ;  /* 0x000000ffff5e7224 */ /* 0x000fe200078e004e */
[----:B------:R-:W-:Y:S06]  /*1200*/  BRA `(.L_x_192) ;  /* 0x0000000000e47947 */ /* 0x000fec0003800000 */
.L_x_27040:
[----:B------:R-:W-:Y:S01]  /*1210*/  IADD3 R81, PT, PT, R81, 0x1, RZ ;  /* 0x0000000151517810 */ /* 0x000fe20007ffe0ff */
[----:B------:R-:W-:Y:S03]  /*1220*/  BSSY.RECONVERGENT B2, `(.L_x_193) ;  /* 0x000000c000027945 */ /* 0x000fe60003800200 */
[C---:B------:R-:W-:Y:S01]  /*1230*/  ISETP.NE.AND P0, PT, R81.reuse, RZ, PT ;  /* 0x000000ff5100720c */ /* 0x040fe20003f05270 */
[----:B------:R-:W-:-:S12]  /*1240*/  IMAD.WIDE.U32 R114, R81, -0x2daee0ad, RZ ;  /* 0xd2511f5351727825 */ /* 0x000fd800078e00ff */
[----:B------:R-:W-:Y:S05]  /*1250*/  @P0 BRA `(.L_x_194) ;  /* 0x0000000000200947 */ /* 0x000fea0003800000 */
[----:B------:R-:W-:-:S05]  /*1260*/  VIADD R80, R80, 0x1 ;  /* 0x0000000150507836 */ /* 0x000fca0000000000 */
[----:B------:R-:W-:-:S13]  /*1270*/  ISETP.NE.AND P0, PT, R80, RZ, PT ;  /* 0x000000ff5000720c */ /* 0x000fda0003f05270 */
[----:B------:R-:W-:Y:S01]  /*1280*/  @!P0 VIADD R84, R84, 0x1 ;  /* 0x0000000154548836 */ /* 0x000fe20000000000 */
[----:B------:R-:W-:Y:S01]  /*1290*/  @!P0 IADD3 R0, PT, PT, R2, 0x1, RZ ;  /* 0x0000000102008810 */ /* 0x000fe20007ffe0ff */
[----:B------:R-:W-:-:S03]  /*12a0*/  @!P0 IMAD.MOV.U32 R80, RZ, RZ, RZ ;  /* 0x000000ffff508224 */ /* 0x000fc600078e00ff */
[----:B------:R-:W-:-:S13]  /*12b0*/  ISETP.NE.AND P1, PT, R84, RZ, !P0 ;  /* 0x000000ff5400720c */ /* 0x000fda0004725270 */
[----:B------:R-:W-:-:S05]  /*12c0*/  @P1 IMAD.MOV R0, RZ, RZ, R2 ;  /* 0x000000ffff001224 */ /* 0x000fca00078e0202 */
[----:B------:R-:W-:-:S07]  /*12d0*/  @!P0 MOV R2, R0 ;  /* 0x0000000000028202 */ /* 0x000fce0000000f00 */
.L_x_194:
[----:B------:R-:W-:Y:S05]  /*12e0*/  BSYNC.RECONVERGENT B2 ;  /* 0x0000000000027941 */ /* 0x000fea0003800200 */
.L_x_193:
[----:B------:R-:W-:Y:S01]  /*12f0*/  IMAD.WIDE.U32 R76, R84, -0x326172a9, RZ ;  /* 0xcd9e8d57544c7825 */ /* 0x000fe200078e00ff */
[----:B------:R-:W-:-:S04]  /*1300*/  LOP3.LUT R94, R2, UR9, R115, 0x96, !PT ;  /* 0x00000009025e7c12 */ /* 0x000fc8000f8e9673 */
[----:B------:R-:W-:Y:S01]  /*1310*/  LOP3.LUT R96, R80, UR8, R77, 0x96, !PT ;  /* 0x0000000850607c12 */ /* 0x000fe2000f8e964d */
[----:B------:R-:W-:-:S04]  /*1320*/  IMAD.WIDE.U32 R94, R94, -0x326172a9, RZ ;  /* 0xcd9e8d575e5e7825 */ /* 0x000fc800078e00ff */
        /* <DEDUP_REMOVED lines=33> */
[----:B------:R-:W-:-:S03]  /*1540*/  LOP3.LUT R77, R114, UR33, R97, 0x96, !PT ;  /* 0x00000021724d7c12 */ /* 0x000fc6000f8e9661 */
[----:B------:R-:W-:Y:S01]  /*1550*/  IMAD.MOV.U32 R90, RZ, RZ, R94 ;  /* 0x000000ffff5a7224 */ /* 0x000fe200078e005e */
[----:B------:R-:W-:Y:S01]  /*1560*/  LOP3.LUT R78, R76, UR34, R95, 0x96, !PT ;  /* 0x000000224c4e7c12 */ /* 0x000fe2000f8e965f */
[----:B------:R-:W-:Y:S01]  /*1570*/  IMAD.MOV.U32 R0, RZ, RZ, R96 ;  /* 0x000000ffff007224 */ /* 0x000fe200078e0060 */
[----:B------:R-:W-:Y:S01]  /*1580*/  MOV R94, R92 ;  /* 0x0000005c005e7202 */ /* 0x000fe20000000f00 */
[----:B------:R-:W-:-:S07]  /*1590*/  IMAD.MOV.U32 R95, RZ, RZ, RZ ;  /* 0x000000ffff5f7224 */ /* 0x000fce00078e00ff */
.L_x_192:
[----:B------:R-:W-:Y:S05]  /*15a0*/  BSYNC.RECONVERGENT B1 ;  /* 0x0000000000017941 */ /* 0x000fea0003800200 */
.L_x_191:
[----:B------:R-:W0:Y:S01]  /*15b0*/  LDC R98, c[0x0][0x408] ;  /* 0x00010200ff627b82 */ /* 0x000e220000000800 */
[----:B------:R-:W-:Y:S01]  /*15c0*/  I2FP.F32.U32 R97, R94 ;  /* 0x0000005e00617245 */ /* 0x000fe20000201000 */
[----:B------:R-:W-:Y:S01]  /*15d0*/  IMAD.MOV.U32 R94, RZ, RZ, 0x2f800000 ;  /* 0x2f800000ff5e7424 */ /* 0x000fe200078e00ff */
[C---:B-----5:R-:W-:Y:S01]  /*15e0*/  SHF.L.U32 R76, R64.reuse, 0x10, RZ ;  /* 0x00000010404c7819 */ /* 0x060fe200000006ff */
[----:B------:R-:W-:Y:S01]  /*15f0*/  BSSY.RECONVERGENT B1, `(.L_x_195) ;  /* 0x0000052000017945 */ /* 0x000fe20003800200 */
[----:B------:R-:W-:Y:S01]  /*1600*/  ISETP.NE.AND P1, PT, R95, 0x1, PT ;  /* 0x000000015f00780c */ /* 0x000fe20003f25270 */
[----:B------:R-:W-:Y:S01]  /*1610*/  FFMA.FTZ R97, R97, R94, 1.1641532182693481445e-10 ;  /* 0x2f00000061617423 */ /* 0x000fe2000001005e */
[----:B------:R-:W-:Y:S01]  /*1620*/  PRMT R64, R64, 0x7632, R64 ;  /* 0x0000763240407816 */ /* 0x000fe20000000040 */
[----:B------:R-:W1:Y:S01]  /*1630*/  LDC R96, c[0x0][0x404] ;  /* 0x00010100ff607b82 */ /* 0x000e620000000800 */
[----:B------:R-:W-:Y:S01]  /*1640*/  FMUL.FTZ R115, R76, UR4 ;  /* 0x000000044c737c20 */ /* 0x000fe20008410000 */
[C---:B------:R-:W-:Y:S01]  /*1650*/  IMAD.U32 R76, R68.reuse, 0x10000, RZ ;  /* 0x00010000444c7824 */ /* 0x040fe200078e00ff */
[----:B------:R-:W-:Y:S01]  /*1660*/  PRMT R68, R68, 0x7632, R68 ;  /* 0x0000763244447816 */ /* 0x000fe20000000044 */
[----:B------:R-:W-:-:S02]  /*1670*/  IMAD.MOV.U32 R100, RZ, RZ, 0x2 ;  /* 0x00000002ff647424 */ /* 0x000fc400078e00ff */
[----:B0-----:R-:W-:Y:S01]  /*1680*/  FMUL.FTZ R115, R115, R98 ;  /* 0x0000006273737220 */ /* 0x001fe20000410000 */
[----:B-1----:R-:W-:-:S04]  /*1690*/  FSETP.GTU.FTZ.AND P0, PT, R97, R96, PT ;  /* 0x000000606100720b */ /* 0x002fc80003f1c000 */
[----:B------:R-:W-:Y:S02]  /*16a0*/  FSEL R97, R115, RZ, !P0 ;  /* 0x000000ff73617208 */ /* 0x000fe40004000000 */
[----:B------:R-:W-:-:S03]  /*16b0*/  PLOP3.LUT P0, PT, P0, PT, PT, 0x8, 0x80 ;  /* 0x000000000080781c */ /* 0x000fc6000070e170 */
[----:B------:R-:W-:Y:S01]  /*16c0*/  FADD.FTZ R97, R97, R76 ;  /* 0x0000004c61617221 */ /* 0x000fe20000010000 */
[----:B------:R-:W-:Y:S02]  /*16d0*/  P2R R92, PR, RZ, 0x1 ;  /* 0x00000001ff5c7803 */ /* 0x000fe40000000000 */
[----:B------:R-:W-:Y:S01]  /*16e0*/  MOV R76, R0 ;  /* 0x00000000004c7202 */ /* 0x000fe20000000f00 */
[----:B------:R-:W-:Y:S06]  /*16f0*/  @!P1 BRA `(.L_x_196) ;  /* 0x0000000400049947 */ /* 0x000fec0003800000 */
[----:B------:R-:W-:-:S13]  /*1700*/  ISETP.NE.AND P0, PT, R95, 0x3, PT ;  /* 0x000000035f00780c */ /* 0x000fda0003f05270 */
[----:B------:R-:W-:Y:S05]  /*1710*/  @!P0 BRA `(.L_x_197) ;  /* 0x0000000000188947 */ /* 0x000fea0003800000 */
[----:B------:R-:W-:-:S13]  /*1720*/  ISETP.NE.AND P0, PT, R95, 0x2, PT ;  /* 0x000000025f00780c */ /* 0x000fda0003f05270 */
[----:B------:R-:W-:Y:S01]  /*1730*/  @!P0 IMAD.MOV.U32 R100, RZ, RZ, 0x3 ;  /* 0x00000003ff648424 */ /* 0x000fe200078e00ff */
[----:B------:R-:W-:Y:S01]  /*1740*/  @P0 IADD3 R100, PT, PT, R95, 0x1, RZ ;  /* 0x000000015f640810 */ /* 0x000fe20007ffe0ff */
[----:B------:R-:W-:Y:S02]  /*1750*/  @!P0 IMAD.MOV.U32 R76, RZ, RZ, R78 ;  /* 0x000000ffff4c8224 */ /* 0x000fe400078e004e */
[----:B------:R-:W-:Y:S01]  /*1760*/  @P0 IMAD.MOV.U32 R76, RZ, RZ, R77 ;  /* 0x000000ffff4c0224 */ /* 0x000fe200078e004d */
[----:B------:R-:W-:Y:S06]  /*1770*/  BRA `(.L_x_196) ;  /* 0x0000000000e47947 */ /* 0x000fec0003800000 */
.L_x_197:
[----:B------:R-:W-:Y:S01]  /*1780*/  VIADD R81, R81, 0x1 ;  /* 0x0000000151517836 */ /* 0x000fe20000000000 */
[----:B------:R-:W-:Y:S03]  /*1790*/  BSSY.RECONVERGENT B2, `(.L_x_198) ;  /* 0x000000c000027945 */ /* 0x000fe60003800200 */
[C---:B------:R-:W-:Y:S01]  /*17a0*/  IMAD.WIDE.U32 R118, R81.reuse, -0x2daee0ad, RZ ;  /* 0xd2511f5351767825 */ /* 0x040fe200078e00ff */
[----:B------:R-:W-:-:S13]  /*17b0*/  ISETP.NE.AND P0, PT, R81, RZ, PT ;  /* 0x000000ff5100720c */ /* 0x000fda0003f05270 */
[----:B------:R-:W-:Y:S05]  /*17c0*/  @P0 BRA `(.L_x_199) ;  /* 0x0000000000200947 */ /* 0x000fea0003800000 */
[----:B------:R-:W-:-:S04]  /*17d0*/  IADD3 R80, PT, PT, R80, 0x1, RZ ;  /* 0x0000000150507810 */ /* 0x000fc80007ffe0ff */
[----:B------:R-:W-:-:S13]  /*17e0*/  ISETP.NE.AND P0, PT, R80, RZ, PT ;  /* 0x000000ff5000720c */ /* 0x000fda0003f05270 */
[----:B------:R-:W-:Y:S02]  /*17f0*/  @!P0 VIADD R84, R84, 0x1 ;  /* 0x0000000154548836 */ /* 0x000fe40000000000 */
[----:B------:R-:W-:Y:S02]  /*1800*/  @!P0 VIADD R0, R2, 0x1 ;  /* 0x0000000102008836 */ /* 0x000fe40000000000 */
[----:B------:R-:W-:Y:S01]  /*1810*/  @!P0 IMAD.MOV.U32 R80, RZ, RZ, RZ ;  /* 0x000000ffff508224 */ /* 0x000fe200078e00ff */
[----:B------:R-:W-:-:S13]  /*1820*/  ISETP.NE.AND P1, PT, R84, RZ, !P0 ;  /* 0x000000ff5400720c */ /* 0x000fda0004725270 */
[----:B------:R-:W-:-:S05]  /*1830*/  @P1 IADD3 R0, PT, PT, R2, RZ, RZ ;  /* 0x000000ff02001210 */ /* 0x000fca0007ffe0ff */
[----:B------:R-:W-:-:S07]  /*1840*/  @!P0 IMAD.MOV.U32 R2, RZ, RZ, R0 ;  /* 0x000000ffff028224 */ /* 0x000fce00078e0000 */
.L_x_199:
[----:B------:R-:W-:Y:S05]  /*1850*/  BSYNC.RECONVERGENT B2 ;  /* 0x0000000000027941 */ /* 0x000fea0003800200 */
.L_x_198:
[----:B------:R-:W-:Y:S01]  /*1860*/  IMAD.WIDE.U32 R76, R84, -0x326172a9, RZ ;  /* 0xcd9e8d57544c7825 */ /* 0x000fe200078e00ff */
[----:B------:R-:W-:-:S03]  /*1870*/  LOP3.LUT R114, R2, UR9, R119, 0x96, !PT ;  /* 0x0000000902727c12 */ /* 0x000fc6000f8e9677 */
[----:B------:R-:W-:Y:S01]  /*1880*/  HFMA2 R100, -RZ, RZ, 0, 0 ;  /* 0x00000000ff647431 */ /* 0x000fe200000001ff */
        /* <DEDUP_REMOVED lines=35> */
[----:B------:R-:W-:Y:S02]  /*1ac0*/  LOP3.LUT R77, R118, UR33, R117, 0x96, !PT ;  /* 0x00000021764d7c12 */ /* 0x000fe4000f8e9675 */
[----:B------:R-:W-:Y:S02]  /*1ad0*/  MOV R0, R116 ;  /* 0x0000007400007202 */ /* 0x000fe40000000f00 */
[----:B------:R-:W-:Y:S01]  /*1ae0*/  LOP3.LUT R78, R76, UR34, R115, 0x96, !PT ;  /* 0x000000224c4e7c12 */ /* 0x000fe2000f8e9673 */
[----:B------:R-:W-:Y:S02]  /*1af0*/  IMAD.MOV.U32 R76, RZ, RZ, R90 ;  /* 0x000000ffff4c7224 */ /* 0x000fe400078e005a */
[----:B------:R-:W-:-:S07]  /*1b00*/  IMAD.MOV.U32 R90, RZ, RZ, R114 ;  /* 0x000000ffff5a7224 */ /* 0x000fce00078e0072 */
.L_x_196:
[----:B------:R-:W-:Y:S05]  /*1b10*/  BSYNC.RECONVERGENT B1 ;  /* 0x0000000000017941 */ /* 0x000fea0003800200 */
.L_x_195:
[----:B------:R-:W-:Y:S01]  /*1b20*/  I2FP.F32.U32 R95, R76 ;  /* 0x0000004c005f7245 */ /* 0x000fe20000201000 */
[----:B------:R-:W-:Y:S01]  /*1b30*/  IMAD.U32 R64, R64, 0x10000, RZ ;  /* 0x0001000040407824 */ /* 0x000fe200078e00ff */
[----:B------:R-:W-:Y:S01]  /*1b40*/  ISETP.NE.AND P1, PT, R100, 0x1, PT ;  /* 0x000000016400780c */ /* 0x000fe20003f25270 */
[----:B------:R-:W-:Y:S01]  /*1b50*/  IMAD.U32 R68, R68, 0x10000, RZ ;  /* 0x0001000044447824 */ /* 0x000fe200078e00ff */
[----:B------:R-:W-:Y:S01]  /*1b60*/  BSSY.RECONVERGENT B1, `(.L_x_200) ;  /* 0x000004c000017945 */ /* 0x000fe20003800200 */
[----:B------:R-:W-:Y:S01]  /*1b70*/  FFMA.FTZ R95, R95, R94, 1.1641532182693481445e-10 ;  /* 0x2f0000005f5f7423 */ /* 0x000fe2000001005e */
[----:B------:R-:W-:Y:S01]  /*1b80*/  FMUL.FTZ R115, R64, UR4 ;  /* 0x0000000440737c20 */ /* 0x000fe20008410000 */
[----:B------:R-:W-:-:S03]  /*1b90*/  IMAD.MOV.U32 R64, RZ, RZ, R0 ;  /* 0x000000ffff407224 */ /* 0x000fc600078e0000 */
[----:B------:R-:W-:Y:S01]  /*1ba0*/  FMUL.FTZ R115, R115, R98 ;  /* 0x0000006273737220 */ /* 0x000fe20000410000 */
[----:B------:R-:W-:-:S04]  /*1bb0*/  FSETP.GTU.FTZ.AND P0, PT, R95, R96, PT ;  /* 0x000000605f00720b */ /* 0x000fc80003f1c000 */
[----:B------:R-:W-:Y:S02]  /*1bc0*/  FSEL R95, R115, RZ, !P0 ;  /* 0x000000ff735f7208 */ /* 0x000fe40004000000 */
[----:B------:R-:W-:-:S03]  /*1bd0*/  PLOP3.LUT P0, PT, P0, PT, PT, 0x8, 0x80 ;  /* 0x000000000080781c */ /* 0x000fc6000070e170 */
[----:B------:R-:W-:Y:S01]  /*1be0*/  FADD.FTZ R95, R95, R68 ;  /* 0x000000445f5f7221 */ /* 0x000fe20000010000 */
[----:B------:R-:W-:Y:S01]  /*1bf0*/  HFMA2 R68, -RZ, RZ, 0, 1.1920928955078125e-07 ;  /* 0x00000002ff447431 */ /* 0x000fe200000001ff */
[----:B------:R-:W-:Y:S08]  /*1c00*/  @!P1 BRA `(.L_x_201) ;  /* 0x0000000400049947 */ /* 0x000ff00003800000 */
[----:B------:R-:W-:-:S13]  /*1c10*/  ISETP.NE.AND P1, PT, R100, 0x3, PT ;  /* 0x000000036400780c */ /* 0x000fda0003f25270 */
[----:B------:R-:W-:Y:S05]  /*1c20*/  @!P1 BRA `(.L_x_202) ;  /* 0x0000000000189947 */ /* 0x000fea0003800000 */
[----:B------:R-:W-:-:S13]  /*1c30*/  ISETP.NE.AND P1, PT, R100, 0x2, PT ;  /* 0x000000026400780c */ /* 0x000fda0003f25270 */
[----:B------:R-:W-:Y:S01]  /*1c40*/  @!P1 IMAD.MOV.U32 R68, RZ, RZ, 0x3 ;  /* 0x00000003ff449424 */ /* 0x000fe200078e00ff */
[----:B------:R-:W-:Y:S01]  /*1c50*/  @!P1 MOV R64, R78 ;  /* 0x0000004e00409202 */ /* 0x000fe20000000f00 */
[----:B------:R-:W-:Y:S02]  /*1c60*/  @P1 VIADD R68, R100, 0x1 ;  /* 0x0000000164441836 */ /* 0x000fe40000000000 */
[----:B------:R-:W-:Y:S01]  /*1c70*/  @P1 IMAD.MOV.U32 R64, RZ, RZ, R77 ;  /* 0x000000ffff401224 */ /* 0x000fe200078e004d */
[----:B------:R-:W-:Y:S06]  /*1c80*/  BRA `(.L_x_201) ;  /* 0x0000000000e47947 */ /* 0x000fec0003800000 */
.L_x_202:
        /* <DEDUP_REMOVED lines=13> */
.L_x_204:
[----:B------:R-:W-:Y:S05]  /*1d60*/  BSYNC.RECONVERGENT B2 ;  /* 0x0000000000027941 */ /* 0x000fea0003800200 */
.L_x_203:
[----:B------:R-:W-:Y:S01]  /*1d70*/  IMAD.WIDE.U32 R76, R84, -0x326172a9, RZ ;  /* 0xcd9e8d57544c7825 */ /* 0x000fe200078e00ff */
[----:B------:R-:W-:-:S03]  /*1d80*/  LOP3.LUT R114, R2, UR9, R119, 0x96, !PT ;  /* 0x0000000902727c12 */ /* 0x000fc6000f8e9677 */
[----:B------:R-:W-:Y:S01]  /*1d90*/  IMAD.MOV.U32 R64, RZ, RZ, R90 ;  /* 0x000000ffff407224 */ /* 0x000fe200078e005a */
[----:B------:R-:W-:Y:S01]  /*1da0*/  LOP3.LUT R116, R80, UR8, R77, 0x96, !PT ;  /* 0x0000000850747c12 */ /* 0x000fe2000f8e964d */
[----:B------:R-:W-:-:S04]  /*1db0*/  IMAD.WIDE.U32 R114, R114, -0x326172a9, RZ ;  /* 0xcd9e8d5772727825 */ /* 0x000fc800078e00ff */
[----:B------:R-:W-:Y:S01]  /*1dc0*/  IMAD.WIDE.U32 R116, R116, -0x2daee0ad, RZ ;  /* 0xd2511f5374747825 */ /* 0x000fe200078e00ff */
[----:B------:R-:W-:-:S03]  /*1dd0*/  LOP3.LUT R119, R76, UR15, R115, 0x96, !PT ;  /* 0x0000000f4c777c12 */ /* 0x000fc6000f8e9673 */
[----:B------:R-:W-:Y:S01]  /*1de0*/  IMAD.MOV.U32 R68, RZ, RZ, RZ ;  /* 0x000000ffff447224 */ /* 0x000fe200078e00ff */
        /* <DEDUP_REMOVED lines=33> */
[----:B------:R-:W-:Y:S02]  /*2000*/  LOP3.LUT R78, R76, UR34, R115, 0x96, !PT ;  /* 0x000000224c4e7c12 */ /* 0x000fe4000f8e9673 */
[----:B------:R-:W-:-:S07]  /*2010*/  MOV R90, R114 ;  /* 0x00000072005a7202 */ /* 0x000fce0000000f00 */
.L_x_201:
[----:B------:R-:W-:Y:S05]  /*2020*/  BSYNC.RECONVERGENT B1 ;  /* 0x0000000000017941 */ /* 0x000fea0003800200 */
.L_x_200:
[----:B------:R-:W-:Y:S01]  /*2030*/  I2FP.F32.U32 R115, R64 ;  /* 0x0000004000737245 */ /* 0x000fe20000201000 */
[C---:B------:R-:W-:Y:S01]  /*2040*/  IMAD.U32 R64, R65.reuse, 0x10000, RZ ;  /* 0x0001000041407824 */ /* 0x040fe200078e00ff */
[----:B------:R-:W-:Y:S01]  /*2050*/  ISETP.NE.AND P2, PT, R68, 0x1, PT ;  /* 0x000000014400780c */ /* 0x000fe20003f45270 */
[----:B------:R-:W-:Y:S01]  /*2060*/  BSSY.RECONVERGENT B1, `(.L_x_205) ;  /* 0x000004f000017945 */ /* 0x000fe20003800200 */
[----:B------:R-:W-:Y:S01]  /*2070*/  PRMT R102, R65, 0x7632, R102 ;  /* 0x0000763241667816 */ /* 0x000fe20000000066 */
[----:B------:R-:W-:Y:S01]  /*2080*/  FFMA.FTZ R115, R115, R94, 1.1641532182693481445e-10 ;  /* 0x2f00000073737423 */ /* 0x000fe2000001005e */
[----:B------:R-:W-:Y:S01]  /*2090*/  FMUL.FTZ R117, R64, UR4 ;  /* 0x0000000440757c20 */ /* 0x000fe20008410000 */
[C---:B------:R-:W-:Y:S01]  /*20a0*/  SHF.L.U32 R64, R69.reuse, 0x10, RZ ;  /* 0x0000001045407819 */ /* 0x040fe200000006ff */
[----:B------:R-:W-:Y:S01]  /*20b0*/  IMAD.MOV.U32 R65, RZ, RZ, R0 ;  /* 0x000000ffff417224 */ /* 0x000fe200078e0000 */
[----:B------:R-:W-:Y:S01]  /*20c0*/  PRMT R100, R69, 0x7632, R100 ;  /* 0x0000763245647816 */ /* 0x000fe20000000064 */
[----:B------:R-:W-:Y:S01]  /*20d0*/  FMUL.FTZ R117, R117, R98 ;  /* 0x0000006275757220 */ /* 0x000fe20000410000 */
[----:B------:R-:W-:-:S04]  /*20e0*/  FSETP.GTU.FTZ.AND P1, PT, R115, R96, PT ;  /* 0x000000607300720b */ /* 0x000fc80003f3c000 */
[----:B------:R-:W-:Y:S02]  /*20f0*/  FSEL R117, R117, RZ, !P1 ;  /* 0x000000ff75757208 */ /* 0x000fe40004800000 */
[----:B------:R-:W-:-:S03]  /*2100*/  PLOP3.LUT P1, PT, P1, PT, PT, 0x8, 0x80 ;  /* 0x000000000080781c */ /* 0x000fc60000f2e170 */
[----:B------:R-:W-:Y:S01]  /*2110*/  FADD.FTZ R117, R117, R64 ;  /* 0x0000004075757221 */ /* 0x000fe20000010000 */
[----:B------:R-:W-:Y:S01]  /*2120*/  IMAD.MOV.U32 R64, RZ, RZ, 0x2 ;  /* 0x00000002ff407424 */ /* 0x000fe200078e00ff */
[----:B------:R-:W-:Y:S08]  /*2130*/  @!P2 BRA `(.L_x_206) ;  /* 0x000000040004a947 */ /* 0x000ff00003800000 */
[----:B------:R-:W-:-:S13]  /*2140*/  ISETP.NE.AND P2, PT, R68, 0x3, PT ;  /* 0x000000034400780c */ /* 0x000fda0003f45270 */
[----:B------:R-:W-:Y:S05]  /*2150*/  @!P2 BRA `(.L_x_207) ;  /* 0x000000000018a947 */ /* 0x000fea0003800000 */
[----:B------:R-:W-:-:S13]  /*2160*/  ISETP.NE.AND P2, PT, R68, 0x2, PT ;  /* 0x000000024400780c */ /* 0x000fda0003f45270 */
[----:B------:R-:W-:Y:S01]  /*2170*/  @!P2 MOV R64, 0x3 ;  /* 0x000000030040a802 */ /* 0x000fe20000000f00 */
[----:B------:R-:W-:Y:S01]  /*2180*/  @!P2 IMAD.MOV.U32 R65, RZ, RZ, R78 ;  /* 0x000000ffff41a224 */ /* 0x000fe200078e004e */
[----:B------:R-:W-:Y:S01]  /*2190*/  @P2 MOV R65, R77 ;  /* 0x0000004d00412202 */ /* 0x000fe20000000f00 */
[----:B------:R-:W-:Y:S01]  /*21a0*/  @P2 VIADD R64, R68, 0x1 ;  /* 0x0000000144402836 */ /* 0x000fe20000000000 */
[----:B------:R-:W-:Y:S06]  /*21b0*/  BRA `(.L_x_206) ;  /* 0x0000000000e47947 */ /* 0x000fec0003800000 */
.L_x_207:
[----:B------:R-:W-:Y:S01]  /*21c0*/  VIADD R81, R81, 0x1 ;  /* 0x0000000151517836 */ /* 0x000fe20000000000 */
[----:B------:R-:W-:Y:S03]  /*21d0*/  BSSY.RECONVERGENT B2, `(.L_x_208) ;  /* 0x000000c000027945 */ /* 0x000fe60003800200 */
[C---:B------:R-:W-:Y:S01]  /*21e0*/  IMAD.WIDE.U32 R114, R81.reuse, -0x2daee0ad, RZ ;  /* 0xd2511f5351727825 */ /* 0x040fe200078e00ff */
[----:B------:R-:W-:-:S13]  /*21f0*/  ISETP.NE.AND P2, PT, R81, RZ, PT ;  /* 0x000000ff5100720c */ /* 0x000fda0003f45270 */
[----:B------:R-:W-:Y:S05]  /*2200*/  @P2 BRA `(.L_x_209) ;  /* 0x0000000000202947 */ /* 0x000fea0003800000 */
[----:B------:R-:W-:-:S05]  /*2210*/  VIADD R80, R80, 0x1 ;  /* 0x0000000150507836 */ /* 0x000fca0000000000 */
[----:B------:R-:W-:-:S13]  /*2220*/  ISETP.NE.AND P2, PT, R80, RZ, PT ;  /* 0x000000ff5000720c */ /* 0x000fda0003f45270 */
[----:B------:R-:W-:Y:S01]  /*2230*/  @!P2 IADD3 R84, PT, PT, R84, 0x1, RZ ;  /* 0x000000015454a810 */ /* 0x000fe20007ffe0ff */
[----:B------:R-:W-:Y:S01]  /*2240*/  @!P2 VIADD R0, R2, 0x1 ;  /* 0x000000010200a836 */ /* 0x000fe20000000000 */
[----:B------:R-:W-:Y:S02]  /*2250*/  @!P2 MOV R80, RZ ;  /* 0x000000ff0050a202 */ /* 0x000fe40000000f00 */
[----:B------:R-:W-:-:S13]  /*2260*/  ISETP.NE.AND P3, PT, R84, RZ, !P2 ;  /* 0x000000ff5400720c */ /* 0x000fda0005765270 */
[----:B------:R-:W-:-:S04]  /*2270*/  @P3 IMAD.MOV R0, RZ, RZ, R2 ;  /* 0x000000ffff003224 */ /* 0x000fc800078e0202 */
[----:B------:R-:W-:-:S07]  /*2280*/  @!P2 IMAD.MOV.U32 R2, RZ, RZ, R0 ;  /* 0x000000ffff02a224 */ /* 0x000fce00078e0000 */
.L_x_209:
[----:B------:R-:W-:Y:S05]  /*2290*/  BSYNC.RECONVERGENT B2 ;  /* 0x0000000000027941 */ /* 0x000fea0003800200 */
.L_x_208:
        /* <DEDUP_REMOVED lines=40> */
[----:B------:R-:W-:Y:S01]  /*2520*/  MOV R65, R90 ;  /* 0x0000005a00417202 */ /* 0x000fe20000000f00 */
[----:B------:R-:W-:Y:S02]  /*2530*/  IMAD.MOV.U32 R90, RZ, RZ, R64 ;  /* 0x000000ffff5a7224 */ /* 0x000fe400078e0040 */
[----:B------:R-:W-:-:S07]  /*2540*/  IMAD.MOV.U32 R64, RZ, RZ, RZ ;  /* 0x000000ffff407224 */ /* 0x000fce00078e00ff */
.L_x_206:
[----:B------:R-:W-:Y:S05]  /*2550*/  BSYNC.RECONVERGENT B1 ;  /* 0x0000000000017941 */ /* 0x000fea0003800200 */
.L_x_205:
[----:B------:R-:W-:Y:S01]  /*2560*/  I2FP.F32.U32 R65, R65 ;  /* 0x0000004100417245 */ /* 0x000fe20000201000 */
[----:B------:R-:W-:Y:S01]  /*2570*/  IMAD.U32 R100, R100, 0x10000, RZ ;  /* 0x0001000064647824 */ /* 0x000fe200078e00ff */
[----:B------:R-:W-:Y:S01]  /*2580*/  SHF.L.U32 R102, R102, 0x10, RZ ;  /* 0x0000001066667819 */ /* 0x000fe200000006ff */
[----:B------:R-:W-:Y:S01]  /*2590*/  BSSY.RECONVERGENT B1, `(.L_x_210) ;  /* 0x000004d000017945 */ /* 0x000fe20003800200 */
[----:B------:R-:W-:Y:S01]  /*25a0*/  ISETP.NE.AND P3, PT, R64, 0x1, PT ;  /* 0x000000014000780c */ /* 0x000fe20003f65270 */
[----:B------:R-:W-:Y:S01]  /*25b0*/  FFMA.FTZ R65, R65, R94, 1.1641532182693481445e-10 ;  /* 0x2f00000041417423 */ /* 0x000fe2000001005e */
[----:B------:R-:W-:Y:S02]  /*25c0*/  IMAD.MOV.U32 R68, RZ, RZ, 0x2 ;  /* 0x00000002ff447424 */ /* 0x000fe400078e00ff */
[----:B------:R-:W-:Y:S02]  /*25d0*/  FMUL.FTZ R69, R102, UR4 ;  /* 0x0000000466457c20 */ /* 0x000fe40008410000 */
[----:B------:R-:W-:-:S02]  /*25e0*/  FSETP.GTU.FTZ.AND P2, PT, R65, R96, PT ;  /* 0x000000604100720b */ /* 0x000fc40003f5c000 */
[----:B------:R-:W-:Y:S01]  /*25f0*/  FMUL.FTZ R69, R69, R98 ;  /* 0x0000006245457220 */ /* 0x000fe20000410000 */
[----:B------:R-:W-:-:S04]  /*2600*/  MOV R65, R0 ;  /* 0x0000000000417202 */ /* 0x000fc80000000f00 */
[----:B------:R-:W-:Y:S02]  /*2610*/  FSEL R69, R69, RZ, !P2 ;  /* 0x000000ff45457208 */ /* 0x000fe40005000000 */
[----:B------:R-:W-:-:S03]  /*2620*/  PLOP3.LUT P2, PT, P2, PT, PT, 0x8, 0x80 ;  /* 0x000000000080781c */ /* 0x000fc6000174e170 */
[----:B------:R-:W-:Y:S01]  /*2630*/  FADD.FTZ R115, R69, R100 ;  /* 0x0000006445737221 */ /* 0x000fe20000010000 */
[----:B------:R-:W-:Y:S09]  /*2640*/  @!P3 BRA `(.L_x_211) ;  /* 0x000000040004b947 */ /* 0x000ff20003800000 */
        /* <DEDUP_REMOVED lines=8> */
.L_x_212:
        /* <DEDUP_REMOVED lines=13> */
.L_x_214:
[----:B------:R-:W-:Y:S05]  /*27a0*/  BSYNC.RECONVERGENT B2 ;  /* 0x0000000000027941 */ /* 0x000fea0003800200 */
.L_x_213:
        /* <DEDUP_REMOVED lines=40> */
[----:B------:R-:W-:Y:S02]  /*2a30*/  HFMA2 R68, -RZ, RZ, 0, 0 ;  /* 0x00000000ff447431 */ /* 0x000fe400000001ff */
[----:B------:R-:W-:Y:S02]  /*2a40*/  IMAD.MOV.U32 R65, RZ, RZ, R90 ;  /* 0x000000ffff417224 */ /* 0x000fe400078e005a */
[----:B------:R-:W-:-:S07]  /*2a50*/  IMAD.MOV.U32 R90, RZ, RZ, R64 ;  /* 0x000000ffff5a7224 */ /* 0x000fce00078e0040 */
.L_x_211:
[----:B------:R-:W-:Y:S05]  /*2a60*/  BSYNC.RECONVERGENT B1 ;  /* 0x0000000000017941 */ /* 0x000fea0003800200 */
.L_x_210:
[----:B------:R-:W-:Y:S01]  /*2a70*/  I2FP.F32.U32 R65, R65 ;  /* 0x0000004100417245 */ /* 0x000fe20000201000 */
[----:B------:R-:W-:Y:S01]  /*2a80*/  IMAD.U32 R64, R66, 0x10000, RZ ;  /* 0x0001000042407824 */ /* 0x000fe200078e00ff */
[----:B------:R-:W-:Y:S01]  /*2a90*/  ISETP.NE.AND P4, PT, R68, 0x1, PT ;  /* 0x000000014400780c */ /* 0x000fe20003f85270 */
[----:B------:R-:W-:Y:S01]  /*2aa0*/  BSSY.RECONVERGENT B1, `(.L_x_215) ;  /* 0x000004f000017945 */ /* 0x000fe20003800200 */
[----:B------:R-:W-:Y:S01]  /*2ab0*/  PRMT R66, R66, 0x7632, R66 ;  /* 0x0000763242427816 */ /* 0x000fe20000000042 */
[----:B------:R-:W-:Y:S01]  /*2ac0*/  FFMA.FTZ R65, R65, R94, 1.1641532182693481445e-10 ;  /* 0x2f00000041417423 */ /* 0x000fe2000001005e */
[----:B------:R-:W-:Y:S01]  /*2ad0*/  FMUL.FTZ R69, R64, UR4 ;  /* 0x0000000440457c20 */ /* 0x000fe20008410000 */
[C---:B------:R-:W-:Y:S01]  /*2ae0*/  IMAD.U32 R64, R70.reuse, 0x10000, RZ ;  /* 0x0001000046407824 */ /* 0x040fe200078e00ff */
[----:B------:R-:W-:Y:S02]  /*2af0*/  PRMT R70, R70, 0x7632, R70 ;  /* 0x0000763246467816 */ /* 0x000fe40000000046 */
[----:B------:R-:W-:Y:S01]  /*2b00*/  FMUL.FTZ R69, R69, R98 ;  /* 0x0000006245457220 */ /* 0x000fe20000410000 */
[----:B------:R-:W-:Y:S01]  /*2b10*/  FSETP.GTU.FTZ.AND P3, PT, R65, R96, PT ;  /* 0x000000604100720b */ /* 0x000fe20003f7c000 */
[----:B------:R-:W-:-:S03]  /*2b20*/  IMAD.MOV.U32 R65, RZ, RZ, R0 ;  /* 0x000000ffff417224 */ /* 0x000fc600078e0000 */
        /* <DEDUP_REMOVED lines=13> */
.L_x_217:
        /* <DEDUP_REMOVED lines=8> */
[----:B------:R-:W-:Y:S02]  /*2c80*/  @!P4 IADD3 R0, PT, PT, R2, 0x1, RZ ;  /* 0x000000010200c810 */ /* 0x000fe40007ffe0ff */
[----:B------:R-:W-:Y:S02]  /*2c90*/  @!P4 MOV R80, RZ ;  /* 0x000000ff0050c202 */ /* 0x000fe40000000f00 */
[----:B------:R-:W-:-:S13]  /*2ca0*/  ISETP.NE.AND P5, PT, R84, RZ, !P4 ;  /* 0x000000ff5400720c */ /* 0x000fda00067a5270 */
[----:B------:R-:W-:-:S04]  /*2cb0*/  @P5 IMAD.MOV R0, RZ, RZ, R2 ;  /* 0x000000ffff005224 */ /* 0x000fc800078e0202 */
[----:B------:R-:W-:-:S07]  /*2cc0*/  @!P4 IMAD.MOV.U32 R2, RZ, RZ, R0 ;  /* 0x000000ffff02c224 */ /* 0x000fce00078e0000 */
.L_x_219:
[----:B------:R-:W-:Y:S05]  /*2cd0*/  BSYNC.RECONVERGENT B2 ;  /* 0x0000000000027941 */ /* 0x000fea0003800200 */
.L_x_218:
        /* <DEDUP_REMOVED lines=43> */
.L_x_216:
[----:B------:R-:W-:Y:S05]  /*2f90*/  BSYNC.RECONVERGENT B1 ;  /* 0x0000000000017941 */ /* 0x000fea0003800200 */
.L_x_215:
[----:B------:R-:W-:Y:S01]  /*2fa0*/  I2FP.F32.U32 R65, R65 ;  /* 0x0000004100417245 */ /* 0x000fe20000201000 */
[----:B------:R-:W-:Y:S01]  /*2fb0*/  IMAD.U32 R66, R66, 0x10000, RZ ;  /* 0x0001000042427824 */ /* 0x000fe200078e00ff */
[----:B------:R-:W-:Y:S01]  /*2fc0*/  ISETP.NE.AND P5, PT, R64, 0x1, PT ;  /* 0x000000014000780c */ /* 0x000fe20003fa5270 */
[----:B------:R-:W-:Y:S01]  /*2fd0*/  BSSY.RECONVERGENT B1, `(.L_x_220) ;  /* 0x000004d000017945 */ /* 0x000fe20003800200 */
[----:B------:R-:W-:Y:S01]  /*2fe0*/  SHF.L.U32 R70, R70, 0x10, RZ ;  /* 0x0000001046467819 */ /* 0x000fe200000006ff */
[----:B------:R-:W-:Y:S01]  /*2ff0*/  FFMA.FTZ R65, R65, R94, 1.1641532182693481445e-10 ;  /* 0x2f00000041417423 */ /* 0x000fe2000001005e */
[----:B------:R-:W-:Y:S01]  /*3000*/  FMUL.FTZ R69, R66, UR4 ;  /* 0x0000000442457c20 */ /* 0x000fe20008410000 */
[----:B------:R-:W-:-:S03]  /*3010*/  IMAD.MOV.U32 R66, RZ, RZ, 0x2 ;  /* 0x00000002ff427424 */ /* 0x000fc600078e00ff */
[----:B------:R-:W-:Y:S01]  /*3020*/  FMUL.FTZ R69, R69, R98 ;  /* 0x0000006245457220 */ /* 0x000fe20000410000 */
[----:B------:R-:W-:Y:S01]  /*3030*/  FSETP.GTU.FTZ.AND P4, PT, R65, R96, PT ;  /* 0x000000604100720b */ /* 0x000fe20003f9c000 */
[----:B------:R-:W-:-:S03]  /*3040*/  IMAD.MOV.U32 R65, RZ, RZ, R0 ;  /* 0x000000ffff417224 */ /* 0x000fc600078e0000 */
[----:B------:R-:W-:Y:S02]  /*3050*/  FSEL R69, R69, RZ, !P4 ;  /* 0x000000ff45457208 */ /* 0x000fe40006000000 */
[----:B------:R-:W-:-:S03]  /*3060*/  PLOP3.LUT P4, PT, P4, PT, PT, 0x8, 0x80 ;  /* 0x000000000080781c */ /* 0x000fc6000278e170 */
[----:B------:R-:W-:Y:S01]  /*3070*/  FADD.FTZ R119, R69, R70 ;  /* 0x0000004645777221 */ /* 0x000fe20000010000 */
[----:B------:R-:W-:Y:S09]  /*3080*/  @!P5 BRA `(.L_x_221) ;  /* 0x000000040004d947 */ /* 0x000ff20003800000 */
        /* <DEDUP_REMOVED lines=8> */
.L_x_222:
        /* <DEDUP_REMOVED lines=13> */
.L_x_224:
[----:B------:R-:W-:Y:S05]  /*31e0*/  BSYNC.RECONVERGENT B2 ;  /* 0x0000000000027941 */ /* 0x000fea0003800200 */
.L_x_223:
        /* <DEDUP_REMOVED lines=42> */
[----:B------:R-:W-:-:S07]  /*3490*/  IMAD.MOV.U32 R90, RZ, RZ, R64 ;  /* 0x000000ffff5a7224 */ /* 0x000fce00078e0040 */
.L_x_221:
[----:B------:R-:W-:Y:S05]  /*34a0*/  BSYNC.RECONVERGENT B1 ;  /* 0x0000000000017941 */ /* 0x000fea0003800200 */
.L_x_220:
[----:B------:R-:W-:Y:S01]  /*34b0*/  I2FP.F32.U32 R65, R65 ;  /* 0x0000004100417245 */ /* 0x000fe20000201000 */
[----:B------:R-:W-:Y:S01]  /*34c0*/  BSSY.RECONVERGENT B1, `(.L_x_225) ;  /* 0x0000053000017945 */ /* 0x000fe20003800200 */
[----:B------:R-:W-:Y:S01]  /*34d0*/  SHF.L.U32 R64, R67, 0x10, RZ ;  /* 0x0000001043407819 */ /* 0x000fe200000006ff */
[----:B------:R-:W-:Y:S01]  /*34e0*/  IMAD.MOV.U32 R76, RZ, RZ, 0x2 ;  /* 0x00000002ff4c7424 */ /* 0x000fe200078e00ff */
[----:B------:R-:W-:Y:S01]  /*34f0*/  ISETP.NE.AND P6, PT, R66, 0x1, PT ;  /* 0x000000014200780c */ /* 0x000fe20003fc5270 */
[----:B------:R-:W-:Y:S01]  /*3500*/  FFMA.FTZ R65, R65, R94, 1.1641532182693481445e-10 ;  /* 0x2f00000041417423 */ /* 0x000fe2000001005e */
[----:B------:R-:W-:Y:S01]  /*3510*/  PRMT R100, R67, 0x7632, R100 ;  /* 0x0000763243647816 */ /* 0x000fe20000000064 */
[----:B------:R-:W-:Y:S01]  /*3520*/  FMUL.FTZ R69, R64, UR4 ;  /* 0x0000000440457c20 */ /* 0x000fe20008410000 */
[C---:B------:R-:W-:Y:S01]  /*3530*/  IMAD.U32 R64, R71.reuse, 0x10000, RZ ;  /* 0x0001000047407824 */ /* 0x040fe200078e00ff */
[----:B------:R-:W-:Y:S02]  /*3540*/  PRMT R102, R71, 0x7632, R102 ;  /* 0x0000763247667816 */ /* 0x000fe40000000066 */
[----:B------:R-:W-:Y:S01]  /*3550*/  FMUL.FTZ R69, R69, R98 ;  /* 0x0000006245457220 */ /* 0x000fe20000410000 */
[----:B------:R-:W-:-:S02]  /*3560*/  FSETP.GTU.FTZ.AND P5, PT, R65, R96, PT ;  /* 0x000000604100720b */ /* 0x000fc40003fbc000 */
[----:B------:R-:W-:Y:S02]  /*3570*/  MOV R65, R0 ;  /* 0x0000000000417202 */ /* 0x000fe40000000f00 */
        /* <DEDUP_REMOVED lines=12> */
.L_x_227:
[----:B------:R-:W-:Y:S01]  /*3640*/  VIADD R81, R81, 0x1 ;  /* 0x0000000151517836 */ /* 0x000fe20000000000 */
[----:B------:R-:W-:Y:S03]  /*3650*/  BSSY.RECONVERGENT B2, `(.L_x_228) ;  /* 0x000000e000027945 */ /* 0x000fe60003800200 */
[C---:B------:R-:W-:Y:S01]  /*3660*/  IMAD.WIDE.U32 R70, R81.reuse, -0x2daee0ad, RZ ;  /* 0xd2511f5351467825 */ /* 0x040fe200078e00ff */
[----:B------:R-:W-:-:S13]  /*3670*/  ISETP.NE.AND P6, PT, R81, RZ, PT ;  /* 0x000000ff5100720c */ /* 0x000fda0003fc5270 */
[----:B------:R-:W-:Y:S05]  /*3680*/  @P6 BRA `(.L_x_229) ;  /* 0x0000000000286947 */ /* 0x000fea0003800000 */
[----:B------:R-:W-:Y:S02]  /*3690*/  IADD3 R80, PT, PT, R80, 0x1, RZ ;  /* 0x0000000150507810 */ /* 0x000fe40007ffe0ff */
[----:B------:R-:W-:Y:S02]  /*36a0*/  P2R R0, PR, RZ, 0x1 ;  /* 0x00000001ff007803 */ /* 0x000fe40000000000 */
[----:B------:R-:W-:-:S13]  /*36b0*/  ISETP.NE.AND P6, PT, R80, RZ, PT ;  /* 0x000000ff5000720c */ /* 0x000fda0003fc5270 */
[----:B------:R-:W-:Y:S02]  /*36c0*/  @!P6 VIADD R84, R84, 0x1 ;  /* 0x000000015454e836 */ /* 0x000fe40000000000 */
[----:B------:R-:W-:Y:S02]  /*36d0*/  @!P6 VIADD R64, R2, 0x1 ;  /* 0x000000010240e836 */ /* 0x000fe40000000000 */
[----:B------:R-:W-:Y:S01]  /*36e0*/  @!P6 IMAD.MOV.U32 R80, RZ, RZ, RZ ;  /* 0x000000ffff50e224 */ /* 0x000fe200078e00ff */
[----:B------:R-:W-:-:S13]  /*36f0*/  ISETP.NE.AND P0, PT, R84, RZ, !P6 ;  /* 0x000000ff5400720c */ /* 0x000fda0007705270 */
[----:B------:R-:W-:Y:S02]  /*3700*/  @P0 IADD3 R64, PT, PT, R2, RZ, RZ ;  /* 0x000000ff02400210 */ /* 0x000fe40007ffe0ff */
[----:B------:R-:W-:-:S03]  /*3710*/  ISETP.NE.AND P0, PT, R0, RZ, PT ;  /* 0x000000ff0000720c */ /* 0x000fc60003f05270 */
[----:B------:R-:W-:-:S10]  /*3720*/  @!P6 IMAD.MOV.U32 R2, RZ, RZ, R64 ;  /* 0x000000ffff02e224 */ /* 0x000fd400078e0040 */
.L_x_229:
[----:B------:R-:W-:Y:S05]  /*3730*/  BSYNC.RECONVERGENT B2 ;  /* 0x0000000000027941 */ /* 0x000fea0003800200 */
.L_x_228:
        /* <DEDUP_REMOVED lines=43> */
.L_x_226:
[----:B------:R-:W-:Y:S05]  /*39f0*/  BSYNC.RECONVERGENT B1 ;  /* 0x0000000000017941 */ /* 0x000fea0003800200 */
.L_x_225:
[----:B------:R-:W-:Y:S01]  /*3a00*/  I2FP.F32.U32 R65, R65 ;  /* 0x0000004100417245 */ /* 0x000fe20000201000 */
[----:B------:R-:W-:Y:S01]  /*3a10*/  IMAD.U32 R100, R100, 0x10000, RZ ;  /* 0x0001000064647824 */ /* 0x000fe200078e00ff */
[----:B------:R-:W-:Y:S01]  /*3a20*/  F2FP.BF16.F32.PACK_AB R66, R119, R121 ;  /* 0x000000797742723e */ /* 0x000fe200000010ff */
[----:B------:R-:W-:Y:S01]  /*3a30*/  IMAD.U32 R102, R102, 0x10000, RZ ;  /* 0x0001000066667824 */ /* 0x000fe200078e00ff */
[----:B------:R-:W-:Y:S01]  /*3a40*/  F2FP.BF16.F32.PACK_AB R64, R95, R97 ;  /* 0x000000615f40723e */ /* 0x000fe200000010ff */
[----:B------:R-:W-:Y:S01]  /*3a50*/  FFMA.FTZ R65, R65, R94, 1.1641532182693481445e-10 ;  /* 0x2f00000041417423 */ /* 0x000fe2000001005e */
[----:B------:R-:W-:-:S04]  /*3a60*/  FMUL.FTZ R67, R100, UR4 ;  /* 0x0000000464437c20 */ /* 0x000fc80008410000 */
[----:B------:R-:W-:Y:S01]  /*3a70*/  FMUL.FTZ R67, R67, R98 ;  /* 0x0000006243437220 */ /* 0x000fe20000410000 */
[----:B------:R-:W-:Y:S02]  /*3a80*/  FSETP.GTU.FTZ.AND P6, PT, R65, R96, PT ;  /* 0x000000604100720b */ /* 0x000fe40003fdc000 */
[----:B------:R-:W-:Y:S02]  /*3a90*/  F2FP.BF16.F32.PACK_AB R65, R115, R117 ;  /* 0x000000757341723e */ /* 0x000fe400000010ff */
[----:B------:R-:W-:Y:S02]  /*3aa0*/  FSEL R67, R67, RZ, !P6 ;  /* 0x000000ff43437208 */ /* 0x000fe40007000000 */
[----:B------:R-:W-:-:S03]  /*3ab0*/  PLOP3.LUT P6, PT, P6, PT, PT, 0x8, 0x80 ;  /* 0x000000000080781c */ /* 0x000fc600037ce170 */
[----:B------:R-:W-:-:S05]  /*3ac0*/  FADD.FTZ R135, R67, R102 ;  /* 0x0000006643877221 */ /* 0x000fca0000010000 */
[----:B------:R-:W-:Y:S01]  /*3ad0*/  F2FP.BF16.F32.PACK_AB R67, R135, R137 ;  /* 0x000000898743723e */ /* 0x000fe200000010ff */
[----:B------:R-:W-:Y:S06]  /*3ae0*/  BRA `(.L_x_230) ;  /* 0x0000002800247947 */ /* 0x000fec0003800000 */
.L_x_190:
[----:B------:R-:W-:Y:S01]  /*3af0*/  ISETP.NE.AND P0, PT, R76, 0x1, PT ;  /* 0x000000014c00780c */ /* 0x000fe20003f05270 */
[----:B------:R-:W-:Y:S01]  /*3b00*/  BSSY.RECONVERGENT B1, `(.L_x_231) ;  /* 0x0000048000017945 */ /* 0x000fe20003800200 */
[----:B------:R-:W-:Y:S02]  /*3b10*/  HFMA2 R70, -RZ, RZ, 0, 1.1920928955078125e-07 ;  /* 0x00000002ff467431 */ /* 0x000fe400000001ff */
[----:B------:R-:W-:Y:S02]  /*3b20*/  IMAD.MOV.U32 R68, RZ, RZ, R0 ;  /* 0x000000ffff447224 */ /* 0x000fe400078e0000 */
[----:B------:R-:W-:-:S07]  /*3b30*/  IMAD.MOV.U32 R90, RZ, RZ, R92 ;  /* 0x000000ffff5a7224 */ /* 0x000fce00078e005c */
[----:B------:R-:W-:Y:S05]  /*3b40*/  @!P0 BRA `(.L_x_232) ;  /* 0x00000004000c8947 */ /* 0x000fea0003800000 */
[----:B------:R-:W-:-:S13]  /*3b50*/  ISETP.NE.AND P0, PT, R76, 0x3, PT ;  /* 0x000000034c00780c */ /* 0x000fda0003f05270 */
[----:B------:R-:W-:Y:S05]  /*3b60*/  @!P0 BRA `(.L_x_233) ;  /* 0x0000000000208947 */ /* 0x000fea0003800000 */
[----:B------:R-:W-:-:S13]  /*3b70*/  ISETP.NE.AND P0, PT, R76, 0x2, PT ;  /* 0x000000024c00780c */ /* 0x000fda0003f05270 */
[----:B------:R-:W-:Y:S01]  /*3b80*/  @!P0 MOV R70, 0x3 ;  /* 0x0000000300468802 */ /* 0x000fe20000000f00 */
[----:B------:R-:W-:Y:S01]  /*3b90*/  @!P0 IMAD.MOV.U32 R90, RZ, RZ, R92 ;  /* 0x000000ffff5a8224 */ /* 0x000fe200078e005c */
[----:B------:R-:W-:Y:S01]  /*3ba0*/  @P0 IADD3 R70, PT, PT, R76, 0x1, RZ ;  /* 0x000000014c460810 */ /* 0x000fe20007ffe0ff */
[----:B------:R-:W-:Y:S02]  /*3bb0*/  @!P0 IMAD.MOV.U32 R68, RZ, RZ, R78 ;  /* 0x000000ffff448224 */ /* 0x000fe400078e004e */
[----:B------:R-:W-:Y:S02]  /*3bc0*/  @P0 IMAD.MOV.U32 R90, RZ, RZ, R92 ;  /* 0x000000ffff5a0224 */ /* 0x000fe400078e005c */
[----:B------:R-:W-:Y:S01]  /*3bd0*/  @P0 IMAD.MOV.U32 R68, RZ, RZ, R77 ;  /* 0x000000ffff440224 */ /* 0x000fe200078e004d */
[----:B------:R-:W-:Y:S06]  /*3be0*/  BRA `(.L_x_232) ;  /* 0x0000000000e47947 */ /* 0x000fec0003800000 */
.L_x_233:
        /* <DEDUP_REMOVED lines=13> */
.L_x_235:
[----:B------:R-:W-:Y:S05]  /*3cc0*/  BSYNC.RECONVERGENT B2 ;  /* 0x0000000000027941 */ /* 0x000fea0003800200 */
.L_x_234:
        /* <DEDUP_REMOVED lines=43> */
.L_x_232:
[----:B------:R-:W-:Y:S05]  /*3f80*/  BSYNC.RECONVERGENT B1 ;  /* 0x0000000000017941 */ /* 0x000fea0003800200 */
.L_x_231:
[----:B------:R-:W0:Y:S01]  /*3f90*/  LDC R98, c[0x0][0x404] ;  /* 0x00010100ff627b82 */ /* 0x000e220000000800 */
[----:B------:R-:W-:Y:S01]  /*3fa0*/  I2FP.F32.U32 R69, R68 ;  /* 0x0000004400457245 */ /* 0x000fe20000201000 */
[----:B------:R-:W-:Y:S01]  /*3fb0*/  IMAD.MOV.U32 R94, RZ, RZ, 0x2f800000 ;  /* 0x2f800000ff5e7424 */ /* 0x000fe200078e00ff */
[----:B------:R-:W-:Y:S01]  /*3fc0*/  ISETP.NE.AND P1, PT, R70, 0x1, PT ;  /* 0x000000014600780c */ /* 0x000fe20003f25270 */
[----:B------:R-:W-:Y:S01]  /*3fd0*/  BSSY.RECONVERGENT B1, `(.L_x_236) ;  /* 0x000004f000017945 */ /* 0x000fe20003800200 */
[C---:B-----5:R-:W-:Y:S01]  /*3fe0*/  SHF.L.U32 R68, R64.reuse, 0x10, RZ ;  /* 0x0000001040447819 */ /* 0x060fe200000006ff */
[----:B------:R-:W-:Y:S01]  /*3ff0*/  FFMA.FTZ R69, R69, R94, 1.1641532182693481445e-10 ;  /* 0x2f00000045457423 */ /* 0x000fe2000001005e */
[----:B------:R-:W-:Y:S01]  /*4000*/  PRMT R64, R64, 0x7632, R64 ;  /* 0x0000763240407816 */ /* 0x000fe20000000040 */
[----:B------:R-:W1:Y:S02]  /*4010*/  LDC R96, c[0x0][0x408] ;  /* 0x00010200ff607b82 */ /* 0x000e640000000800 */
[----:B------:R-:W-:Y:S01]  /*4020*/  FMUL.FTZ R71, R68, UR4 ;  /* 0x0000000444477c20 */ /* 0x000fe20008410000 */
[----:B------:R-:W-:Y:S01]  /*4030*/  IMAD.MOV.U32 R68, RZ, RZ, 0x2 ;  /* 0x00000002ff447424 */ /* 0x000fe200078e00ff */
[----:B0-----:R-:W-:Y:S01]  /*4040*/  FSETP.GTU.FTZ.AND P0, PT, R69, R98, PT ;  /* 0x000000624500720b */ /* 0x001fe20003f1c000 */
[----:B------:R-:W-:-:S03]  /*4050*/  IMAD.MOV.U32 R69, RZ, RZ, R0 ;  /* 0x000000ffff457224 */ /* 0x000fc600078e0000 */
[----:B------:R-:W-:Y:S01]  /*4060*/  PLOP3.LUT P2, PT, P0, PT, PT, 0x8, 0x80 ;  /* 0x000000000080781c */ /* 0x000fe2000074e170 */
[----:B-1----:R-:W-:-:S03]  /*4070*/  FMUL.FTZ R71, R71, R96 ;  /* 0x0000006047477220 */ /* 0x002fc60000410000 */
[----:B------:R-:W-:Y:S02]  /*4080*/  P2R R92, PR, RZ, 0x4 ;  /* 0x00000004ff5c7803 */ /* 0x000fe40000000000 */
[----:B------:R-:W-:Y:S01]  /*4090*/  FSEL R97, R71, RZ, !P0 ;  /* 0x000000ff47617208 */ /* 0x000fe20004000000 */
[----:B------:R-:W-:Y:S06]  /*40a0*/  @!P1 BRA `(.L_x_237) ;  /* 0x0000000400049947 */ /* 0x000fec0003800000 */
        /* <DEDUP_REMOVED lines=8> */
.L_x_238:
        /* <DEDUP_REMOVED lines=13> */
.L_x_240:
[----:B------:R-:W-:Y:S05]  /*4200*/  BSYNC.RECONVERGENT B2 ;  /* 0x0000000000027941 */ /* 0x000fea0003800200 */
.L_x_239:
        /* <DEDUP_REMOVED lines=43> */
.L_x_237:
[----:B------:R-:W-:Y:S05]  /*44c0*/  BSYNC.RECONVERGENT B1 ;  /* 0x0000000000017941 */ /* 0x000fea0003800200 */
.L_x_236:
[----:B------:R-:W-:Y:S01]  /*44d0*/  ISETP.NE.AND P2, PT, R68, 0x1, PT ;  /* 0x000000014400780c */ /* 0x000fe20003f45270 */
[----:B------:R-:W-:Y:S01]  /*44e0*/  BSSY.RECONVERGENT B1, `(.L_x_241) ;  /* 0x000004d000017945 */ /* 0x000fe20003800200 */
[----:B------:R-:W-:Y:S01]  /*44f0*/  I2FP.F32.U32 R69, R69 ;  /* 0x0000004500457245 */ /* 0x000fe20000201000 */
[----:B------:R-:W-:Y:S01]  /*4500*/  IMAD.MOV.U32 R70, RZ, RZ, 0x2 ;  /* 0x00000002ff467424 */ /* 0x000fe200078e00ff */
[----:B------:R-:W-:-:S03]  /*4510*/  SHF.L.U32 R64, R64, 0x10, RZ ;  /* 0x0000001040407819 */ /* 0x000fc600000006ff */
[----:B------:R-:W-:Y:S02]  /*4520*/  FFMA.FTZ R69, R69, R94, 1.1641532182693481445e-10 ;  /* 0x2f00000045457423 */ /* 0x000fe4000001005e */
[----:B------:R-:W-:Y:S01]  /*4530*/  FMUL.FTZ R71, R64, UR4 ;  /* 0x0000000440477c20 */ /* 0x000fe20008410000 */
[----:B------:R-:W-:Y:S02]  /*4540*/  IMAD.MOV.U32 R64, RZ, RZ, R0 ;  /* 0x000000ffff407224 */ /* 0x000fe400078e0000 */
[----:B------:R-:W-:Y:S01]  /*4550*/  FSETP.GTU.FTZ.AND P1, PT, R69, R98, PT ;  /* 0x000000624500720b */ /* 0x000fe20003f3c000 */
[----:B------:R-:W-:-:S03]  /*4560*/  FMUL.FTZ R71, R71, R96 ;  /* 0x0000006047477220 */ /* 0x000fc60000410000 */
[----:B------:R-:W-:Y:S02]  /*4570*/  PLOP3.LUT P0, PT, P1, PT, PT, 0x8, 0x80 ;  /* 0x000000000080781c */ /* 0x000fe40000f0e170 */
[----:B------:R-:W-:Y:S01]  /*4580*/  FSEL R95, R71, RZ, !P1 ;  /* 0x000000ff475f7208 */ /* 0x000fe20004800000 */
[----:B------:R-:W-:Y:S10]  /*4590*/  @!P2 BRA `(.L_x_242) ;  /* 0x000000040004a947 */ /* 0x000ff40003800000 */
        /* <DEDUP_REMOVED lines=8> */
.L_x_243:
        /* <DEDUP_REMOVED lines=13> */
.L_x_245:
[----:B------:R-:W-:Y:S05]  /*46f0*/  BSYNC.RECONVERGENT B2 ;  /* 0x0000000000027941 */ /* 0x000fea0003800200 */
.L_x_244:
[----:B------:R-:W-:Y:S01]  /*4700*/  IMAD.WIDE.U32 R70, R84, -0x326172a9, RZ ;  /* 0xcd9e8d5754467825 */ /* 0x000fe200078e00ff */
[----:B------:R-:W-:Y:S02]  /*4710*/  LOP3.LUT R68, R2, UR9, R115, 0x96, !PT ;  /* 0x0000000902447c12 */ /* 0x000fe4000f8e9673 */
[----:B------:R-:W-:Y:S02]  /*4720*/  MOV R64, R90 ;  /* 0x0000005a00407202 */ /* 0x000fe40000000f00 */
        /* <DEDUP_REMOVED lines=38> */
[----:B------:R-:W-:Y:S02]  /*4990*/  IMAD.MOV.U32 R90, RZ, RZ, R68 ;  /* 0x000000ffff5a7224 */ /* 0x000fe400078e0044 */
[----:B------:R-:W-:-:S07]  /*49a0*/  IMAD.MOV.U32 R70, RZ, RZ, RZ ;  /* 0x000000ffff467224 */ /* 0x000fce00078e00ff */
.L_x_242:
[----:B------:R-:W-:Y:S05]  /*49b0*/  BSYNC.RECONVERGENT B1 ;  /* 0x0000000000017941 */ /* 0x000fea0003800200 */
.L_x_241:
[----:B------:R-:W-:Y:S01]  /*49c0*/  I2FP.F32.U32 R69, R64 ;  /* 0x0000004000457245 */ /* 0x000fe20000201000 */
[----:B------:R-:W-:Y:S01]  /*49d0*/  BSSY.RECONVERGENT B1, `(.L_x_246) ;  /* 0x000004e000017945 */ /* 0x000fe20003800200 */
[----:B------:R-:W-:Y:S02]  /*49e0*/  ISETP.NE.AND P3, PT, R70, 0x1, PT ;  /* 0x000000014600780c */ /* 0x000fe40003f65270 */
[----:B------:R-:W-:Y:S01]  /*49f0*/  SHF.L.U32 R64, R65, 0x10, RZ ;  /* 0x0000001041407819 */ /* 0x000fe200000006ff */
[----:B------:R-:W-:Y:S01]  /*4a00*/  FFMA.FTZ R69, R69, R94, 1.1641532182693481445e-10 ;  /* 0x2f00000045457423 */ /* 0x000fe2000001005e */
[----:B------:R-:W-:Y:S01]  /*4a10*/  PRMT R100, R65, 0x7632, R100 ;  /* 0x0000763241647816 */ /* 0x000fe20000000064 */
[----:B------:R-:W-:Y:S02]  /*4a20*/  IMAD.MOV.U32 R65, RZ, RZ, R0 ;  /* 0x000000ffff417224 */ /* 0x000fe400078e0000 */
[----:B------:R-:W-:Y:S01]  /*4a30*/  FMUL.FTZ R71, R64, UR4 ;  /* 0x0000000440477c20 */ /* 0x000fe20008410000 */
[----:B------:R-:W-:Y:S01]  /*4a40*/  FSETP.GTU.FTZ.AND P2, PT, R69, R98, PT ;  /* 0x000000624500720b */ /* 0x000fe20003f5c000 */
[----:B------:R-:W-:-:S02]  /*4a50*/  IMAD.MOV.U32 R64, RZ, RZ, 0x2 ;  /* 0x00000002ff407424 */ /* 0x000fc400078e00ff */
[----:B------:R-:W-:Y:S01]  /*4a60*/  FMUL.FTZ R71, R71, R96 ;  /* 0x0000006047477220 */ /* 0x000fe20000410000 */
[----:B------:R-:W-:-:S04]  /*4a70*/  PLOP3.LUT P1, PT, P2, PT, PT, 0x8, 0x80 ;  /* 0x000000000080781c */ /* 0x000fc8000172e170 */
[----:B------:R-:W-:Y:S01]  /*4a80*/  FSEL R117, R71, RZ, !P2 ;  /* 0x000000ff47757208 */ /* 0x000fe20005000000 */
        /* <DEDUP_REMOVED lines=9> */
.L_x_248:
        /* <DEDUP_REMOVED lines=13> */
.L_x_250:
[----:B------:R-:W-:Y:S05]  /*4bf0*/  BSYNC.RECONVERGENT B2 ;  /* 0x0000000000027941 */ /* 0x000fea0003800200 */
.L_x_249:
        /* <DEDUP_REMOVED lines=43> */
.L_x_247:
[----:B------:R-:W-:Y:S05]  /*4eb0*/  BSYNC.RECONVERGENT B1 ;  /* 0x0000000000017941 */ /* 0x000fea0003800200 */
.L_x_246:
[----:B------:R-:W-:Y:S01]  /*4ec0*/  ISETP.NE.AND P4, PT, R64, 0x1, PT ;  /* 0x000000014000780c */ /* 0x000fe20003f85270 */
[----:B------:R-:W-:Y:S01]  /*4ed0*/  BSSY.RECONVERGENT B1, `(.L_x_251) ;  /* 0x000004d000017945 */ /* 0x000fe20003800200 */
[----:B------:R-:W-:Y:S01]  /*4ee0*/  I2FP.F32.U32 R65, R65 ;  /* 0x0000004100417245 */ /* 0x000fe20000201000 */
[----:B------:R-:W-:Y:S01]  /*4ef0*/  IMAD.MOV.U32 R68, RZ, RZ, 0x2 ;  /* 0x00000002ff447424 */ /* 0x000fe200078e00ff */
[----:B------:R-:W-:-:S03]  /*4f00*/  SHF.L.U32 R100, R100, 0x10, RZ ;  /* 0x0000001064647819 */ /* 0x000fc600000006ff */
[----:B------:R-:W-:Y:S02]  /*4f10*/  FFMA.FTZ R65, R65, R94, 1.1641532182693481445e-10 ;  /* 0x2f00000041417423 */ /* 0x000fe4000001005e */
[----:B------:R-:W-:-:S03]  /*4f20*/  FMUL.FTZ R69, R100, UR4 ;  /* 0x0000000464457c20 */ /* 0x000fc60008410000 */
[----:B------:R-:W-:Y:S01]  /*4f30*/  FSETP.GTU.FTZ.AND P3, PT, R65, R98, PT ;  /* 0x000000624100720b */ /* 0x000fe20003f7c000 */
[----:B------:R-:W-:Y:S01]  /*4f40*/  FMUL.FTZ R69, R69, R96 ;  /* 0x0000006045457220 */ /* 0x000fe20000410000 */
[----:B------:R-:W-:Y:S02]  /*4f50*/  IMAD.MOV.U32 R65, RZ, RZ, R0 ;  /* 0x000000ffff417224 */ /* 0x000fe400078e0000 */
        /* <DEDUP_REMOVED lines=11> */
.L_x_253:
        /* <DEDUP_REMOVED lines=13> */
.L_x_255:
[----:B------:R-:W-:Y:S05]  /*50e0*/  BSYNC.RECONVERGENT B2 ;  /* 0x0000000000027941 */ /* 0x000fea0003800200 */
.L_x_254:
        /* <DEDUP_REMOVED lines=40> */
[----:B------:R-:W-:Y:S01]  /*5370*/  IMAD.MOV.U32 R68, RZ, RZ, RZ ;  /* 0x000000ffff447224 */ /* 0x000fe200078e00ff */
[----:B------:R-:W-:Y:S01]  /*5380*/  MOV R65, R90 ;  /* 0x0000005a00417202 */ /* 0x000fe20000000f00 */
[----:B------:R-:W-:-:S07]  /*5390*/  IMAD.MOV.U32 R90, RZ, RZ, R64 ;  /* 0x000000ffff5a7224 */ /* 0x000fce00078e0040 */
.L_x_252:
[----:B------:R-:W-:Y:S05]  /*53a0*/  BSYNC.RECONVERGENT B1 ;  /* 0x0000000000017941 */ /* 0x000fea0003800200 */
.L_x_251:
[----:B------:R-:W-:Y:S01]  /*53b0*/  I2FP.F32.U32 R65, R65 ;  /* 0x0000004100417245 */ /* 0x000fe20000201000 */
[----:B------:R-:W-:Y:S01]  /*53c0*/  BSSY.RECONVERGENT B1, `(.L_x_256) ;  /* 0x000004e000017945 */ /* 0x000fe20003800200 */
[----:B------:R-:W-:Y:S02]  /*53d0*/  SHF.L.U32 R64, R66, 0x10, RZ ;  /* 0x0000001042407819 */ /* 0x000fe400000006ff */
[----:B------:R-:W-:Y:S01]  /*53e0*/  ISETP.NE.AND P4, PT, R68, 0x1, PT ;  /* 0x000000014400780c */ /* 0x000fe20003f85270 */
[----:B------:R-:W-:Y:S01]  /*53f0*/  FFMA.FTZ R65, R65, R94, 1.1641532182693481445e-10 ;  /* 0x2f00000041417423 */ /* 0x000fe2000001005e */
[----:B------:R-:W-:Y:S01]  /*5400*/  PRMT R66, R66, 0x7632, R66 ;  /* 0x0000763242427816 */ /* 0x000fe20000000042 */
[----:B------:R-:W-:Y:S01]  /*5410*/  FMUL.FTZ R69, R64, UR4 ;  /* 0x0000000440457c20 */ /* 0x000fe20008410000 */
[----:B------:R-:W-:Y:S02]  /*5420*/  IMAD.MOV.U32 R64, RZ, RZ, 0x2 ;  /* 0x00000002ff407424 */ /* 0x000fe400078e00ff */
[----:B------:R-:W-:Y:S01]  /*5430*/  FSETP.GTU.FTZ.AND P3, PT, R65, R98, PT ;  /* 0x000000624100720b */ /* 0x000fe20003f7c000 */
[----:B------:R-:W-:Y:S01]  /*5440*/  FMUL.FTZ R69, R69, R96 ;  /* 0x0000006045457220 */ /* 0x000fe20000410000 */
[----:B------:R-:W-:-:S04]  /*5450*/  IMAD.MOV.U32 R65, RZ, RZ, R0 ;  /* 0x000000ffff417224 */ /* 0x000fc800078e0000 */
[----:B------:R-:W-:Y:S02]  /*5460*/  FSEL R121, R69, RZ, !P3 ;  /* 0x000000ff45797208 */ /* 0x000fe40005800000 */
[----:B------:R-:W-:Y:S01]  /*5470*/  PLOP3.LUT P3, PT, P3, PT, PT, 0x8, 0x80 ;  /* 0x000000000080781c */ /* 0x000fe20001f6e170 */
[----:B------:R-:W-:-:S12]  /*5480*/  @!P4 BRA `(.L_x_257) ;  /* 0x000000040004c947 */ /* 0x000fd80003800000 */
        /* <DEDUP_REMOVED lines=8> */
.L_x_258:
        /* <DEDUP_REMOVED lines=8> */
[----:B------:R-:W-:Y:S02]  /*5590*/  @!P4 VIADD R0, R2, 0x1 ;  /* 0x000000010200c836 */ /* 0x000fe40000000000 */
[----:B------:R-:W-:Y:S01]  /*55a0*/  @!P4 IMAD.MOV.U32 R80, RZ, RZ, RZ ;  /* 0x000000ffff50c224 */ /* 0x000fe200078e00ff */
[----:B------:R-:W-:-:S13]  /*55b0*/  ISETP.NE.AND P5, PT, R84, RZ, !P4 ;  /* 0x000000ff5400720c */ /* 0x000fda00067a5270 */
[----:B------:R-:W-:-:S05]  /*55c0*/  @P5 IMAD.MOV R0, RZ, RZ, R2 ;  /* 0x000000ffff005224 */ /* 0x000fca00078e0202 */
[----:B------:R-:W-:-:S07]  /*55d0*/  @!P4 MOV R2, R0 ;  /* 0x000000000002c202 */ /* 0x000fce0000000f00 */
.L_x_260:
[----:B------:R-:W-:Y:S05]  /*55e0*/  BSYNC.RECONVERGENT B2 ;  /* 0x0000000000027941 */ /* 0x000fea0003800200 */
.L_x_259:
        /* <DEDUP_REMOVED lines=43> */
.L_x_257:
[----:B------:R-:W-:Y:S05]  /*58a0*/  BSYNC.RECONVERGENT B1 ;  /* 0x0000000000017941 */ /* 0x000fea0003800200 */
.L_x_256:
[----:B------:R-:W-:Y:S01]  /*58b0*/  I2FP.F32.U32 R65, R65 ;  /* 0x0000004100417245 */ /* 0x000fe20000201000 */
[----:B------:R-:W-:Y:S01]  /*58c0*/  BSSY.RECONVERGENT B1, `(.L_x_261) ;  /* 0x000004d000017945 */ /* 0x000fe20003800200 */
[----:B------:R-:W-:Y:S02]  /*58d0*/  SHF.L.U32 R66, R66, 0x10, RZ ;  /* 0x0000001042427819 */ /* 0x000fe400000006ff */
[----:B------:R-:W-:Y:S01]  /*58e0*/  ISETP.NE.AND P5, PT, R64, 0x1, PT ;  /* 0x000000014000780c */ /* 0x000fe20003fa5270 */
[----:B------:R-:W-:Y:S02]  /*58f0*/  FFMA.FTZ R65, R65, R94, 1.1641532182693481445e-10 ;  /* 0x2f00000041417423 */ /* 0x000fe4000001005e */
        /* <DEDUP_REMOVED lines=16> */
.L_x_263:
        /* <DEDUP_REMOVED lines=13> */
.L_x_265:
[----:B------:R-:W-:Y:S05]  /*5ad0*/  BSYNC.RECONVERGENT B2 ;  /* 0x0000000000027941 */ /* 0x000fea0003800200 */
.L_x_264:
        /* <DEDUP_REMOVED lines=43> */
.L_x_262:
[----:B------:R-:W-:Y:S05]  /*5d90*/  BSYNC.RECONVERGENT B1 ;  /* 0x0000000000017941 */ /* 0x000fea0003800200 */
.L_x_261:
[----:B------:R-:W-:Y:S01]  /*5da0*/  I2FP.F32.U32 R65, R65 ;  /* 0x0000004100417245 */ /* 0x000fe20000201000 */
[----:B------:R-:W-:Y:S01]  /*5db0*/  BSSY.RECONVERGENT B1, `(.L_x_266) ;  /* 0x0000050000017945 */ /* 0x000fe20003800200 */
[----:B------:R-:W-:Y:S01]  /*5dc0*/  SHF.L.U32 R64, R67, 0x10, RZ ;  /* 0x0000001043407819 */ /* 0x000fe200000006ff */
[----:B------:R-:W-:Y:S01]  /*5dd0*/  IMAD.MOV.U32 R76, RZ, RZ, 0x2 ;  /* 0x00000002ff4c7424 */ /* 0x000fe200078e00ff */
[----:B------:R-:W-:Y:S01]  /*5de0*/  ISETP.NE.AND P6, PT, R66, 0x1, PT ;  /* 0x000000014200780c */ /* 0x000fe20003fc5270 */
[----:B------:R-:W-:Y:S01]  /*5df0*/  FFMA.FTZ R65, R65, R94, 1.1641532182693481445e-10 ;  /* 0x2f00000041417423 */ /* 0x000fe2000001005e */
[----:B------:R-:W-:Y:S01]  /*5e00*/  PRMT R100, R67, 0x7632, R100 ;  /* 0x0000763243647816 */ /* 0x000fe20000000064 */
[----:B------:R-:W-:-:S03]  /*5e10*/  FMUL.FTZ R69, R64, UR4 ;  /* 0x0000000440457c20 */ /* 0x000fc60008410000 */
        /* <DEDUP_REMOVED lines=14> */
.L_x_268:
[----:B------:R-:W-:Y:S01]  /*5f00*/  VIADD R81, R81, 0x1 ;  /* 0x0000000151517836 */ /* 0x000fe20000000000 */
[----:B------:R-:W-:Y:S03]  /*5f10*/  BSSY.RECONVERGENT B2, `(.L_x_269) ;  /* 0x000000e000027945 */ /* 0x000fe60003800200 */
[C---:B------:R-:W-:Y:S01]  /*5f20*/  IMAD.WIDE.U32 R70, R81.reuse, -0x2daee0ad, RZ ;  /* 0xd2511f5351467825 */ /* 0x040fe200078e00ff */
[----:B------:R-:W-:-:S13]  /*5f30*/  ISETP.NE.AND P6, PT, R81, RZ, PT ;  /* 0x000000ff5100720c */ /* 0x000fda0003fc5270 */
[----:B------:R-:W-:Y:S05]  /*5f40*/  @P6 BRA `(.L_x_270) ;  /* 0x0000000000286947 */ /* 0x000fea0003800000 */
[----:B------:R-:W-:Y:S01]  /*5f50*/  VIADD R80, R80, 0x1 ;  /* 0x0000000150507836 */ /* 0x000fe20000000000 */
[----:B------:R-:W-:-:S04]  /*5f60*/  P2R R0, PR, RZ, 0x1 ;  /* 0x00000001ff007803 */ /* 0x000fc80000000000 */
[----:B------:R-:W-:-:S13]  /*5f70*/  ISETP.NE.AND P6, PT, R80, RZ, PT ;  /* 0x000000ff5000720c */ /* 0x000fda0003fc5270 */
[----:B------:R-:W-:Y:S01]  /*5f80*/  @!P6 IADD3 R84, PT, PT, R84, 0x1, RZ ;  /* 0x000000015454e810 */ /* 0x000fe20007ffe0ff */
[----:B------:R-:W-:Y:S01]  /*5f90*/  @!P6 VIADD R64, R2, 0x1 ;  /* 0x000000010240e836 */ /* 0x000fe20000000000 */
[----:B------:R-:W-:Y:S02]  /*5fa0*/  @!P6 MOV R80, RZ ;  /* 0x000000ff0050e202 */ /* 0x000fe40000000f00 */
[----:B------:R-:W-:-:S13]  /*5fb0*/  ISETP.NE.AND P0, PT, R84, RZ, !P6 ;  /* 0x000000ff5400720c */ /* 0x000fda0007705270 */
[----:B------:R-:W-:Y:S01]  /*5fc0*/  @P0 IMAD.MOV R64, RZ, RZ, R2 ;  /* 0x000000ffff400224 */ /* 0x000fe200078e0202 */
[----:B------:R-:W-:-:S03]  /*5fd0*/  ISETP.NE.AND P0, PT, R0, RZ, PT ;  /* 0x000000ff0000720c */ /* 0x000fc60003f05270 */
[----:B------:R-:W-:-:S10]  /*5fe0*/  @!P6 IMAD.MOV.U32 R2, RZ, RZ, R64 ;  /* 0x000000ffff02e224 */ /* 0x000fd400078e0040 */
.L_x_270:
[----:B------:R-:W-:Y:S05]  /*5ff0*/  BSYNC.RECONVERGENT B2 ;  /* 0x0000000000027941 */ /* 0x000fea0003800200 */
.L_x_269:
        /* <DEDUP_REMOVED lines=43> */
.L_x_267:
[----:B------:R-:W-:Y:S05]  /*62b0*/  BSYNC.RECONVERGENT B1 ;  /* 0x0000000000017941 */ /* 0x000fea0003800200 */
.L_x_266:
[----:B------:R-:W-:Y:S02]  /*62c0*/  I2FP.F32.U32 R65, R65 ;  /* 0x0000004100417245 */ /* 0x000fe40000201000 */
[----:B------:R-:W-:Y:S02]  /*62d0*/  SHF.L.U32 R100, R100, 0x10, RZ ;  /* 0x0000001064647819 */ /* 0x000fe400000006ff */
[----:B------:R-:W-:Y:S01]  /*62e0*/  F2FP.BF16.F32.PACK_AB R66, R119, R121 ;  /* 0x000000797742723e */ /* 0x000fe200000010ff */
[----:B------:R-:W-:Y:S01]  /*62f0*/  FFMA.FTZ R65, R65, R94, 1.1641532182693481445e-10 ;  /* 0x2f00000041417423 */ /* 0x000fe2000001005e */
[----:B------:R-:W-:Y:S01]  /*6300*/  F2FP.BF16.F32.PACK_AB R64, R95, R97 ;  /* 0x000000615f40723e */ /* 0x000fe200000010ff */
[----:B------:R-:W-:-:S03]  /*6310*/  FMUL.FTZ R67, R100, UR4 ;  /* 0x0000000464437c20 */ /* 0x000fc60008410000 */
[----:B------:R-:W-:Y:S01]  /*6320*/  FSETP.GTU.FTZ.AND P6, PT, R65, R98, PT ;  /* 0x000000624100720b */ /* 0x000fe20003fdc000 */
[----:B------:R-:W-:Y:S01]  /*6330*/  FMUL.FTZ R67, R67, R96 ;  /* 0x0000006043437220 */ /* 0x000fe20000410000 */
[----:B------:R-:W-:-:S04]  /*6340*/  F2FP.BF16.F32.PACK_AB R65, R115, R117 ;  /* 0x000000757341723e */ /* 0x000fc800000010ff */
[----:B------:R-:W-:Y:S02]  /*6350*/  FSEL R135, R67, RZ, !P6 ;  /* 0x000000ff43877208 */ /* 0x000fe40007000000 */
[----:B------:R-:W-:Y:S02]  /*6360*/  PLOP3.LUT P6, PT, P6, PT, PT, 0x8, 0x80 ;  /* 0x000000000080781c */ /* 0x000fe400037ce170 */
[----:B------:R-:W-:-:S11]  /*6370*/  F2FP.BF16.F32.PACK_AB R67, R135, R137 ;  /* 0x000000898743723e */ /* 0x000fd600000010ff */
.L_x_230:
[----:B------:R-:W0:Y:S01]  /*6380*/  LDC.64 R70, c[0x0][0x3a8] ;  /* 0x0000ea00ff467b82 */ /* 0x000e220000000a00 */
[----:B------:R-:W-:Y:S02]  /*6390*/  SEL R98, RZ, 0x1000000, !P6 ;  /* 0x01000000ff627807 */ /* 0x000fe40007000000 */
[----:B------:R-:W-:Y:S02]  /*63a0*/  ISETP.NE.AND P6, PT, R92, RZ, PT ;  /* 0x000000ff5c00720c */ /* 0x000fe40003fc5270 */
[----:B------:R-:W-:Y:S02]  /*63b0*/  SEL R96, RZ, 0x10000, !P5 ;  /* 0x00010000ff607807 */ /* 0x000fe40006800000 */
[----:B------:R-:W-:Y:S01]  /*63c0*/  SEL R155, RZ, 0x100, !P4 ;  /* 0x00000100ff9b7807 */ /* 0x000fe20006000000 */
[----:B------:R-:W1:Y:S01]  /*63d0*/  LDC.64 R68, c[0x0][0x3b0] ;  /* 0x0000ec00ff447b82 */ /* 0x000e620000000a00 */
[----:B------:R-:W-:Y:S02]  /*63e0*/  SEL R94, RZ, 0x1000000, !P2 ;  /* 0x01000000ff5e7807 */ /* 0x000fe40005000000 */
[----:B------:R-:W-:-:S02]  /*63f0*/  SEL R151, RZ, 0x10000, !P1 ;  /* 0x00010000ff977807 */ /* 0x000fc40004800000 */
[----:B------:R-:W-:Y:S02]  /*6400*/  SEL R92, RZ, 0x100, !P0 ;  /* 0x00000100ff5c7807 */ /* 0x000fe40004000000 */
[----:B------:R-:W-:Y:S02]  /*6410*/  LOP3.LUT R155, R155, R98, R96, 0xfe, !PT ;  /* 0x000000629b9b7212 */ /* 0x000fe400078efe60 */
[----:B------:R-:W-:Y:S02]  /*6420*/  SEL R150, RZ, 0x1, !P3 ;  /* 0x00000001ff967807 */ /* 0x000fe40005800000 */
[----:B------:R-:W-:Y:S02]  /*6430*/  LOP3.LUT R92, R92, R94, R151, 0xfe, !PT ;  /* 0x0000005e5c5c7212 */ /* 0x000fe400078efe97 */
[----:B------:R-:W-:Y:S02]  /*6440*/  SEL R153, RZ, 0x1, !P6 ;  /* 0x00000001ff997807 */ /* 0x000fe40007000000 */
[----:B------:R-:W-:Y:S01]  /*6450*/  LOP3.LUT R151, R155, R150, RZ, 0xfc, !PT ;  /* 0x000000969b977212 */ /* 0x000fe200078efcff */
[----:B0-----:R-:W-:Y:S01]  /*6460*/  IMAD.WIDE.U32 R70, R88, 0x10, R70 ;  /* 0x0000001058467825 */ /* 0x001fe200078e0046 */
[----:B------:R-:W-:-:S03]  /*6470*/  LOP3.LUT R150, R92, R153, RZ, 0xfc, !PT ;  /* 0x000000995c967212 */ /* 0x000fc600078efcff */
[----:B------:R-:W-:Y:S01]  /*6480*/  IMAD.MOV.U32 R92, RZ, RZ, R90 ;  /* 0x000000ffff5c7224 */ /* 0x000fe200078e005a */
[----:B------:R0:W-:Y:S01]  /*6490*/  STG.E.128 desc[UR6][R70.64], R64 ;  /* 0x0000004046007986 */ /* 0x0001e2000c101d06 */
[C---:B------:R-:W-:Y:S02]  /*64a0*/  VIADD R90, R88.reuse, 0x80 ;  /* 0x00000080585a7836 */ /* 0x040fe40000000000 */
[----:B-1----:R-:W-:-:S05]  /*64b0*/  IMAD.WIDE.U32 R68, R88, 0x8, R68 ;  /* 0x0000000858447825 */ /* 0x002fca00078e0044 */
[----:B------:R0:W-:Y:S02]  /*64c0*/  STG.E.64 desc[UR6][R68.64], R150 ;  /* 0x0000009644007986 */ /* 0x0001e4000c101b06 */
.L_x_189:
[----:B------:R-:W-:Y:S05]  /*64d0*/  BSYNC.RECONVERGENT B0 ;  /* 0x0000000000007941 */ /* 0x000fea0003800200 */
.L_x_188:
[----:B------:R-:W-:Y:S01]  /*64e0*/  ISETP.GE.U32.AND P0, PT, R82, 0x100, PT ;  /* 0x000001005200780c */ /* 0x000fe20003f06070 */
[----:B------:R-:W-:Y:S03]  /*64f0*/  BSSY.RECONVERGENT B0, `(.L_x_271) ;  /* 0x0000548000007945 */ /* 0x000fe60003800200 */
[----:B0-----:R-:W-:-:S09]  /*6500*/  P2R R64, PR, RZ, 0x1 ;  /* 0x00000001ff407803 */ /* 0x001fd20000000000 */
[----:B------:R-:W-:Y:S05]  /*6510*/  @!P0 BRA `(.L_x_272) ;  /* 0x0000005400148947 */ /* 0x000fea0003800000 */
        /* <DEDUP_REMOVED lines=25> */
.L_x_276:
        /* <DEDUP_REMOVED lines=13> */
.L_x_278:
[----:B------:R-:W-:Y:S05]  /*6780*/  BSYNC.RECONVERGENT B2 ;  /* 0x0000000000027941 */ /* 0x000fea0003800200 */
.L_x_277:
[----:B------:R-:W-:Y:S01]  /*6790*/  IMAD.WIDE.U32 R76, R84, -0x326172a9, RZ ;  /* 0xcd9e8d57544c7825 */ /* 0x000fe200078e00ff */
[----:B------:R-:W-:Y:S02]  /*67a0*/  LOP3.LUT R110, R2, UR9, R123, 0x96, !PT ;  /* 0x00000009026e7c12 */ /* 0x000fe4000f8e967b */
[----:B------:R-:W-:Y:S01]  /*67b0*/  MOV R93, R92 ;  /* 0x0000005c005d7202 */ /* 0x000fe20000000f00 */
        /* <DEDUP_REMOVED lines=39> */
[----:B------:R-:W-:-:S07]  /*6a30*/  IMAD.MOV.U32 R94, RZ, RZ, R110 ;  /* 0x000000ffff5e7224 */ /* 0x000fce00078e006e */
.L_x_275:
[----:B------:R-:W-:Y:S05]  /*6a40*/  BSYNC.RECONVERGENT B1 ;  /* 0x0000000000017941 */ /* 0x000fea0003800200 */
.L_x_274:
        /* <DEDUP_REMOVED lines=29> */
.L_x_281:
        /* <DEDUP_REMOVED lines=13> */
.L_x_283:
[----:B------:R-:W-:Y:S05]  /*6cf0*/  BSYNC.RECONVERGENT B2 ;  /* 0x0000000000027941 */ /* 0x000fea0003800200 */
.L_x_282:
        /* <DEDUP_REMOVED lines=43> */
.L_x_280:
[----:B------:R-:W-:Y:S05]  /*6fb0*/  BSYNC.RECONVERGENT B1 ;  /* 0x0000000000017941 */ /* 0x000fea0003800200 */
.L_x_279:
        /* <DEDUP_REMOVED lines=23> */
.L_x_286:
        /* <DEDUP_REMOVED lines=13> */
.L_x_288:
[----:B------:R-:W-:Y:S05]  /*7200*/  BSYNC.RECONVERGENT B2 ;  /* 0x0000000000027941 */ /* 0x000fea0003800200 */
.L_x_287:
        /* <DEDUP_REMOVED lines=43> */
.L_x_285:
[----:B------:R-:W-:Y:S05]  /*74c0*/  BSYNC.RECONVERGENT B1 ;  /* 0x0000000000017941 */ /* 0x000fea0003800200 */
.L_x_284:
        /* <DEDUP_REMOVED lines=25> */
.L_x_291:
        /* <DEDUP_REMOVED lines=13> */
.L_x_293:
[----:B------:R-:W-:Y:S05]  /*7730*/  BSYNC.RECONVERGENT B2 ;  /* 0x0000000000027941 */ /* 0x000fea0003800200 */
.L_x_292:
        /* <DEDUP_REMOVED lines=43> */
.L_x_290:
[----:B------:R-:W-:Y:S05]  /*79f0*/  BSYNC.RECONVERGENT B1 ;  /* 0x0000000000017941 */ /* 0x000fea0003800200 */
.L_x_289:
        /* <DEDUP_REMOVED lines=23> */
.L_x_296:
        /* <DEDUP_REMOVED lines=13> */
.L_x_298:
[----:B------:R-:W-:Y:S05]  /*7c40*/  BSYNC.RECONVERGENT B2 ;  /* 0x0000000000027941 */ /* 0x000fea0003800200 */
.L_x_297:
        /* <DEDUP_REMOVED lines=43> */
.L_x_295:
[----:B------:R-:W-:Y:S05]  /*7f00*/  BSYNC.RECONVERGENT B1 ;  /* 0x0000000000017941 */ /* 0x000fea0003800200 */
.L_x_294:
        /* <DEDUP_REMOVED lines=15> */
[----:B------:R-:W-:Y:S01]  /*8000*/  MOV R64, 0x2 ;  /* 0x0000000200407802 */ /* 0x000fe20000000f00 */
        /* <DEDUP_REMOVED lines=9> */
.L_x_301:
        /* <DEDUP_REMOVED lines=13> */
.L_x_303:
[----:B------:R-:W-:Y:S05]  /*8170*/  BSYNC.RECONVERGENT B2 ;  /* 0x0000000000027941 */ /* 0x000fea0003800200 */
.L_x_302:
        /* <DEDUP_REMOVED lines=43> */
.L_x_300:
[----:B------:R-:W-:Y:S05]  /*8430*/  BSYNC.RECONVERGENT B1 ;  /* 0x0000000000017941 */ /* 0x000fea0003800200 */
.L_x_299:
        /* <DEDUP_REMOVED lines=23> */
.L_x_306:
        /* <DEDUP_REMOVED lines=13> */
.L_x_308:
[----:B------:R-:W-:Y:S05]  /*8680*/  BSYNC.RECONVERGENT B2 ;  /* 0x0000000000027941 */ /* 0x000fea0003800200 */
.L_x_307:
        /* <DEDUP_REMOVED lines=43> */
.L_x_305:
[----:B------:R-:W-:Y:S05]  /*8940*/  BSYNC.RECONVERGENT B1 ;  /* 0x0000000000017941 */ /* 0x000fea0003800200 */
.L_x_304:
        /* <DEDUP_REMOVED lines=25> */
.L_x_311:
        /* <DEDUP_REMOVED lines=15> */
.L_x_313:
[----:B------:R-:W-:Y:S05]  /*8bd0*/  BSYNC.RECONVERGENT B2 ;  /* 0x0000000000027941 */ /* 0x000fea0003800200 */
.L_x_312:
        /* <DEDUP_REMOVED lines=43> */
.L_x_310:
[----:B------:R-:W-:Y:S05]  /*8e90*/  BSYNC.RECONVERGENT B1 ;  /* 0x0000000000017941 */ /* 0x000fea0003800200 */
.L_x_309:
        /* <DEDUP_REMOVED lines=15> */
.L_x_273:
        /* <DEDUP_REMOVED lines=16> */
.L_x_317:
        /* <DEDUP_REMOVED lines=13> */
.L_x_319:
[----:B------:R-:W-:Y:S05]  /*9160*/  BSYNC.RECONVERGENT B2 ;  /* 0x0000000000027941 */ /* 0x000fea0003800200 */
.L_x_318:
        /* <DEDUP_REMOVED lines=43> */
.L_x_316:
[----:B------:R-:W-:Y:S05]  /*9420*/  BSYNC.RECONVERGENT B1 ;  /* 0x0000000000017941 */ /* 0x000fea0003800200 */
.L_x_315:
        /* <DEDUP_REMOVED lines=26> */
.L_x_322:
        /* <DEDUP_REMOVED lines=13> */
.L_x_324:
[----:B------:R-:W-:Y:S05]  /*96a0*/  BSYNC.RECONVERGENT B2 ;  /* 0x0000000000027941 */ /* 0x000fea0003800200 */
.L_x_323:
        /* <DEDUP_REMOVED lines=43> */
.L_x_321:
[----:B------:R-:W-:Y:S05]  /*9960*/  BSYNC.RECONVERGENT B1 ;  /* 0x0000000000017941 */ /* 0x000fea0003800200 */
.L_x_320:
        /* <DEDUP_REMOVED lines=21> */
.L_x_327:
        /* <DEDUP_REMOVED lines=13> */
.L_x_329:
[----:B------:R-:W-:Y:S05]  /*9b90*/  BSYNC.RECONVERGENT B2 ;  /* 0x0000000000027941 */ /* 0x000fea0003800200 */
.L_x_328:
        /* <DEDUP_REMOVED lines=43> */
.L_x_326:
[----:B------:R-:W-:Y:S05]  /*9e50*/  BSYNC.RECONVERGENT B1 ;  /* 0x0000000000017941 */ /* 0x000fea0003800200 */
.L_x_325:
        /* <DEDUP_REMOVED lines=22> */
.L_x_332:
        /* <DEDUP_REMOVED lines=13> */
.L_x_334:
[----:B------:R-:W-:Y:S05]  /*a090*/  BSYNC.RECONVERGENT B2 ;  /* 0x0000000000027941 */ /* 0x000fea0003800200 */
.L_x_333:
        /* <DEDUP_REMOVED lines=43> */
.L_x_331:
[----:B------:R-:W-:Y:S05]  /*a350*/  BSYNC.RECONVERGENT B1 ;  /* 0x0000000000017941 */ /* 0x000fea0003800200 */
.L_x_330:
[----:B------:R-:W-:Y:S01]  /*a360*/  I2FP.F32.U32 R65, R65 ;  /* 0x0000004100417245 */ /* 0x000fe20000201000 */
[----:B------:R-:W-:Y:S01]  /*a370*/  BSSY.RECONVERGENT B1, `(.L_x_335) ;  /* 0x000004d000017945 */ /* 0x000fe20003800200 */
[----:B------:R-:W-:Y:S01]  /*a380*/  SHF.L.U32 R102, R102, 0x10, RZ ;  /* 0x0000001066667819 */ /* 0x000fe200000006ff */
[----:B------:R-:W-:Y:S01]  /*a390*/  IMAD.MOV.U32 R68, RZ, RZ, 0x2 ;  /* 0x00000002ff447424 */ /* 0x000fe200078e00ff */
[----:B------:R-:W-:Y:S01]  /*a3a0*/  ISETP.NE.AND P3, PT, R64, 0x1, PT ;  /* 0x000000014000780c */ /* 0x000fe20003f65270 */
[----:B------:R-:W-:Y:S02]  /*a3b0*/  FFMA.FTZ R65, R65, R96, 1.1641532182693481445e-10 ;  /* 0x2f00000041417423 */ /* 0x000fe40000010060 */
        /* <DEDUP_REMOVED lines=15> */
.L_x_337:
        /* <DEDUP_REMOVED lines=13> */
.L_x_339:
[----:B------:R-:W-:Y:S05]  /*a580*/  BSYNC.RECONVERGENT B2 ;  /* 0x0000000000027941 */ /* 0x000fea0003800200 */
.L_x_338:
        /* <DEDUP_REMOVED lines=43> */
.L_x_336:
[----:B------:R-:W-:Y:S05]  /*a840*/  BSYNC.RECONVERGENT B1 ;  /* 0x0000000000017941 */ /* 0x000fea0003800200 */
.L_x_335:
        /* <DEDUP_REMOVED lines=22> */
.L_x_342:
        /* <DEDUP_REMOVED lines=13> */
.L_x_344:
[----:B------:R-:W-:Y:S05]  /*aa80*/  BSYNC.RECONVERGENT B2 ;  /* 0x0000000000027941 */ /* 0x000fea0003800200 */
.L_x_343:
        /* <DEDUP_REMOVED lines=43> */
.L_x_341:
[----:B------:R-:W-:Y:S05]  /*ad40*/  BSYNC.RECONVERGENT B1 ;  /* 0x0000000000017941 */ /* 0x000fea0003800200 */
.L_x_340:
        /* <DEDUP_REMOVED lines=21> */
.L_x_347:
        /* <DEDUP_REMOVED lines=13> */
.L_x_349:
[----:B------:R-:W-:Y:S05]  /*af70*/  BSYNC.RECONVERGENT B2 ;  /* 0x0000000000027941 */ /* 0x000fea0003800200 */
.L_x_348:
        /* <DEDUP_REMOVED lines=43> */
.L_x_346:
[----:B------:R-:W-:Y:S05]  /*b230*/  BSYNC.RECONVERGENT B1 ;  /* 0x0000000000017941 */ /* 0x000fea0003800200 */
.L_x_345:
        /* <DEDUP_REMOVED lines=22> */
.L_x_352:
        /* <DEDUP_REMOVED lines=15> */
.L_x_354:
[----:B------:R-:W-:Y:S05]  /*b490*/  BSYNC.RECONVERGENT B2 ;  /* 0x0000000000027941 */ /* 0x000fea0003800200 */
.L_x_353:
        /* <DEDUP_REMOVED lines=43> */
.L_x_351:
[----:B------:R-:W-:Y:S05]  /*b750*/  BSYNC.RECONVERGENT B1 ;  /* 0x0000000000017941 */ /* 0x000fea0003800200 */
.L_x_350:
        /* <DEDUP_REMOVED lines=12> */
.L_x_314:
        /* <DEDUP_REMOVED lines=18> */
[----:B-1----:R-:W-:-:S04]  /*b940*/  IMAD.WIDE.U32 R68, R90, 0x8, R68 ;  /* 0x000000085a447825 */ /* 0x002fc800078e0044 */
[----:B------:R-:W-:Y:S01]  /*b950*/  VIADD R90, R90, 0x80 ;  /* 0x000000805a5a7836 */ /* 0x000fe20000000000 */
[----:B------:R0:W-:Y:S06]  /*b960*/  STG.E.64 desc[UR6][R68.64], R150 ;  /* 0x0000009644007986 */ /* 0x0001ec000c101b06 */
.L_x_272:
[----:B------:R-:W-:Y:S05]  /*b970*/  BSYNC.RECONVERGENT B0 ;  /* 0x0000000000007941 */ /* 0x000fea0003800200 */
.L_x_271:
        /* <DEDUP_REMOVED lines=29> */
.L_x_360:
        /* <DEDUP_REMOVED lines=13> */
.L_x_362:
[----:B------:R-:W-:Y:S05]  /*bc20*/  BSYNC.RECONVERGENT B2 ;  /* 0x0000000000027941 */ /* 0x000fea0003800200 */
.L_x_361:
        /* <DEDUP_REMOVED lines=43> */
.L_x_359:
[----:B------:R-:W-:Y:S05]  /*bee0*/  BSYNC.RECONVERGENT B1 ;  /* 0x0000000000017941 */ /* 0x000fea0003800200 */
.L_x_358:
        /* <DEDUP_REMOVED lines=29> */
.L_x_365:
        /* <DEDUP_REMOVED lines=13> */
.L_x_367:
[----:B------:R-:W-:Y:S05]  /*c190*/  BSYNC.RECONVERGENT B2 ;  /* 0x0000000000027941 */ /* 0x000fea0003800200 */
.L_x_366:
        /* <DEDUP_REMOVED lines=43> */
.L_x_364:
[----:B------:R-:W-:Y:S05]  /*c450*/  BSYNC.RECONVERGENT B1 ;  /* 0x0000000000017941 */ /* 0x000fea0003800200 */
.L_x_363:
        /* <DEDUP_REMOVED lines=23> */
.L_x_370:
        /* <DEDUP_REMOVED lines=13> */
.L_x_372:
[----:B------:R-:W-:Y:S05]  /*c6a0*/  BSYNC.RECONVERGENT B2 ;  /* 0x0000000000027941 */ /* 0x000fea0003800200 */
.L_x_371:
        /* <DEDUP_REMOVED lines=43> */
.L_x_369:
[----:B------:R-:W-:Y:S05]  /*c960*/  BSYNC.RECONVERGENT B1 ;  /* 0x0000000000017941 */ /* 0x000fea0003800200 */
.L_x_368:
        /* <DEDUP_REMOVED lines=25> */
.L_x_375:
        /* <DEDUP_REMOVED lines=13> */
.L_x_377:
[----:B------:R-:W-:Y:S05]  /*cbd0*/  BSYNC.RECONVERGENT B2 ;  /* 0x0000000000027941 */ /* 0x000fea0003800200 */
.L_x_376:
        /* <DEDUP_REMOVED lines=43> */
.L_x_374:
[----:B------:R-:W-:Y:S05]  /*ce90*/  BSYNC.RECONVERGENT B1 ;  /* 0x0000000000017941 */ /* 0x000fea0003800200 */
.L_x_373:
        /* <DEDUP_REMOVED lines=23> */
.L_x_380:
        /* <DEDUP_REMOVED lines=13> */
.L_x_382:
[----:B------:R-:W-:Y:S05]  /*d0e0*/  BSYNC.RECONVERGENT B2 ;  /* 0x0000000000027941 */ /* 0x000fea0003800200 */
.L_x_381:
        /* <DEDUP_REMOVED lines=43> */
.L_x_379:
[----:B------:R-:W-:Y:S05]  /*d3a0*/  BSYNC.RECONVERGENT B1 ;  /* 0x0000000000017941 */ /* 0x000fea0003800200 */
.L_x_378:
        /* <DEDUP_REMOVED lines=25> */
.L_x_385:
        /* <DEDUP_REMOVED lines=13> */
.L_x_387:
[----:B------:R-:W-:Y:S05]  /*d610*/  BSYNC.RECONVERGENT B2 ;  /* 0x0000000000027941 */ /* 0x000fea0003800200 */
.L_x_386:
        /* <DEDUP_REMOVED lines=43> */
.L_x_384:
[----:B------:R-:W-:Y:S05]  /*d8d0*/  BSYNC.RECONVERGENT B1 ;  /* 0x0000000000017941 */ /* 0x000fea0003800200 */
.L_x_383:
        /* <DEDUP_REMOVED lines=23> */
.L_x_390:
        /* <DEDUP_REMOVED lines=13> */
.L_x_392:
[----:B------:R-:W-:Y:S05]  /*db20*/  BSYNC.RECONVERGENT B2 ;  /* 0x0000000000027941 */ /* 0x000fea0003800200 */
.L_x_391:
        /* <DEDUP_REMOVED lines=43> */
.L_x_389:
[----:B------:R-:W-:Y:S05]  /*dde0*/  BSYNC.RECONVERGENT B1 ;  /* 0x0000000000017941 */ /* 0x000fea0003800200 */
.L_x_388:
        /* <DEDUP_REMOVED lines=25> */
.L_x_395:
        /* <DEDUP_REMOVED lines=15> */
.L_x_397:
[----:B------:R-:W-:Y:S05]  /*e070*/  BSYNC.RECONVERGENT B2 ;  /* 0x0000000000027941 */ /* 0x000fea0003800200 */
.L_x_396:
        /* <DEDUP_REMOVED lines=43> */
.L_x_394:
[----:B------:R-:W-:Y:S05]  /*e330*/  BSYNC.RECONVERGENT B1 ;  /* 0x0000000000017941 */ /* 0x000fea0003800200 */
.L_x_393:
        /* <DEDUP_REMOVED lines=15> */
.L_x_357:
        /* <DEDUP_REMOVED lines=16> */
.L_x_401:
        /* <DEDUP_REMOVED lines=13> */
.L_x_403:
[----:B------:R-:W-:Y:S05]  /*e600*/  BSYNC.RECONVERGENT B2 ;  /* 0x0000000000027941 */ /* 0x000fea0003800200 */
.L_x_402:
        /* <DEDUP_REMOVED lines=43> */
.L_x_400:
[----:B------:R-:W-:Y:S05]  /*e8c0*/  BSYNC.RECONVERGENT B1 ;  /* 0x0000000000017941 */ /* 0x000fea0003800200 */
.L_x_399:
        /* <DEDUP_REMOVED lines=26> */
.L_x_406:
        /* <DEDUP_REMOVED lines=13> */
.L_x_408:
[----:B------:R-:W-:Y:S05]  /*eb40*/  BSYNC.RECONVERGENT B2 ;  /* 0x0000000000027941 */ /* 0x000fea0003800200 */
.L_x_407:
        /* <DEDUP_REMOVED lines=43> */
.L_x_405:
[----:B------:R-:W-:Y:S05]  /*ee00*/  BSYNC.RECONVERGENT B1 ;  /* 0x0000000000017941 */ /* 0x000fea0003800200 */
.L_x_404:
        /* <DEDUP_REMOVED lines=21> */
.L_x_411:
        /* <DEDUP_REMOVED lines=13> */
.L_x_413:
[----:B------:R-:W-:Y:S05]  /*f030*/  BSYNC.RECONVERGENT B2 ;  /* 0x0000000000027941 */ /* 0x000fea0003800200 */
.L_x_412:
        /* <DEDUP_REMOVED lines=43> */
.L_x_410:
[----:B------:R-:W-:Y:S05]  /*f2f0*/  BSYNC.RECONVERGENT B1 ;  /* 0x0000000000017941 */ /* 0x000fea0003800200 */
.L_x_409:
        /* <DEDUP_REMOVED lines=22> */
.L_x_416:
        /* <DEDUP_REMOVED lines=13> */
.L_x_418:
[----:B------:R-:W-:Y:S05]  /*f530*/  BSYNC.RECONVERGENT B2 ;  /* 0x0000000000027941 */ /* 0x000fea0003800200 */
.L_x_417:
        /* <DEDUP_REMOVED lines=43> */
.L_x_415:
[----:B------:R-:W-:Y:S05]  /*f7f0*/  BSYNC.RECONVERGENT B1 ;  /* 0x0000000000017941 */ /* 0x000fea0003800200 */
.L_x_414:
        /* <DEDUP_REMOVED lines=21> */
.L_x_421:
        /* <DEDUP_REMOVED lines=13> */
.L_x_423:
[----:B------:R-:W-:Y:S05]  /*fa20*/  BSYNC.RECONVERGENT B2 ;  /* 0x0000000000027941 */ /* 0x000fea0003800200 */
.L_x_422:
        /* <DEDUP_REMOVED lines=43> */
.L_x_420:
[----:B------:R-:W-:Y:S05]  /*fce0*/  BSYNC.RECONVERGENT B1 ;  /* 0x0000000000017941 */ /* 0x000fea0003800200 */
.L_x_419:
        /* <DEDUP_REMOVED lines=22> */
.L_x_426:
        /* <DEDUP_REMOVED lines=13> */
.L_x_428:
[----:B------:R-:W-:Y:S05]  /*ff20*/  BSYNC.RECONVERGENT B2 ;  /* 0x0000000000027941 */ /* 0x000fea0003800200 */
.L_x_427:
        /* <DEDUP_REMOVED lines=43> */
.L_x_425:
[----:B------:R-:W-:Y:S05]  /*101e0*/  BSYNC.RECONVERGENT B1 ;  /* 0x0000000000017941 */ /* 0x000fea0003800200 */
.L_x_424:
        /* <DEDUP_REMOVED lines=21> */
.L_x_431:
        /* <DEDUP_REMOVED lines=13> */
.L_x_433:
[----:B------:R-:W-:Y:S05]  /*10410*/  BSYNC.RECONVERGENT B2 ;  /* 0x0000000000027941 */ /* 0x000fea0003800200 */
.L_x_432:
        /* <DEDUP_REMOVED lines=43> */
.L_x_430:
[----:B------:R-:W-:Y:S05]  /*106d0*/  BSYNC.RECONVERGENT B1 ;  /* 0x0000000000017941 */ /* 0x000fea0003800200 */
.L_x_429:
        /* <DEDUP_REMOVED lines=22> */
.L_x_436:
        /* <DEDUP_REMOVED lines=15> */
.L_x_438:
[----:B------:R-:W-:Y:S05]  /*10930*/  BSYNC.RECONVERGENT B2 ;  /* 0x0000000000027941 */ /* 0x000fea0003800200 */
.L_x_437:
        /* <DEDUP_REMOVED lines=43> */
.L_x_435:
[----:B------:R-:W-:Y:S05]  /*10bf0*/  BSYNC.RECONVERGENT B1 ;  /* 0x0000000000017941 */ /* 0x000fea0003800200 */
.L_x_434:
        /* <DEDUP_REMOVED lines=12> */
.L_x_398:
        /* <DEDUP_REMOVED lines=21> */
.L_x_356:
[----:B------:R-:W-:Y:S05]  /*10e10*/  BSYNC.RECONVERGENT B0 ;  /* 0x0000000000007941 */ /* 0x000fea0003800200 */
.L_x_355:
        /* <DEDUP_REMOVED lines=28> */
.L_x_444:
        /* <DEDUP_REMOVED lines=13> */
.L_x_446:
[----:B------:R-:W-:Y:S05]  /*110b0*/  BSYNC.RECONVERGENT B2 ;  /* 0x0000000000027941 */ /* 0x000fea0003800200 */
.L_x_445:
        /* <DEDUP_REMOVED lines=42> */
[----:B------:R-:W-:-:S07]  /*11360*/  MOV R98, R92 ;  /* 0x0000005c00627202 */ /* 0x000fce0000000f00 */
.L_x_443:
[----:B------:R-:W-:Y:S05]  /*11370*/  BSYNC.RECONVERGENT B1 ;  /* 0x0000000000017941 */ /* 0x000fea0003800200 */
.L_x_442:
[----:B------:R-:W0:Y:S01]  /*11380*/  LDC R102, c[0x0][0x408] ;  /* 0x00010200ff667b82 */ /* 0x000e220000000800 */
[----:B------:R-:W-:Y:S01]  /*11390*/  I2FP.F32.U32 R99, R98 ;  /* 0x0000006200637245 */ /* 0x000fe20000201000 */
[----:B------:R-:W-:Y:S01]  /*113a0*/  IMAD.MOV.U32 R98, RZ, RZ, 0x2f800000 ;  /* 0x2f800000ff627424 */ /* 0x000fe200078e00ff */
[----:B-----5:R-:W-:Y:S01]  /*113b0*/  SHF.L.U32 R76, R64, 0x10, RZ ;  /* 0x00000010404c7819 */ /* 0x020fe200000006ff */
        /* <DEDUP_REMOVED lines=25> */
.L_x_449:
        /* <DEDUP_REMOVED lines=13> */
.L_x_451:
[----:B------:R-:W-:Y:S05]  /*11620*/  BSYNC.RECONVERGENT B2 ;  /* 0x0000000000027941 */ /* 0x000fea0003800200 */
.L_x_450:
        /* <DEDUP_REMOVED lines=41> */
[----:B------:R-:W-:Y:S02]  /*118c0*/  IMAD.MOV.U32 R94, RZ, RZ, R104 ;  /* 0x000000ffff5e7224 */ /* 0x000fe400078e0068 */
[----:B------:R-:W-:-:S07]  /*118d0*/  HFMA2 R104, -RZ, RZ, 0, 0 ;  /* 0x00000000ff687431 */ /* 0x000fce00000001ff */
.L_x_448:
[----:B------:R-:W-:Y:S05]  /*118e0*/  BSYNC.RECONVERGENT B1 ;  /* 0x0000000000017941 */ /* 0x000fea0003800200 */
.L_x_447:
        /* <DEDUP_REMOVED lines=14> */
[----:B------:R-:W-:Y:S01]  /*119d0*/  P2R R96, PR, RZ, 0x4 ;  /* 0x00000004ff607803 */ /* 0x000fe20000000000 */
[----:B------:R-:W-:Y:S07]  /*119e0*/  @!P1 BRA `(.L_x_453) ;  /* 0x0000000400049947 */ /* 0x000fee0003800000 */
        /* <DEDUP_REMOVED lines=8> */
.L_x_454:
        /* <DEDUP_REMOVED lines=13> */
.L_x_456:
[----:B------:R-:W-:Y:S05]  /*11b40*/  BSYNC.RECONVERGENT B2 ;  /* 0x0000000000027941 */ /* 0x000fea0003800200 */
.L_x_455:
        /* <DEDUP_REMOVED lines=43> */
.L_x_453:
[----:B------:R-:W-:Y:S05]  /*11e00*/  BSYNC.RECONVERGENT B1 ;  /* 0x0000000000017941 */ /* 0x000fea0003800200 */
.L_x_452:
[----:B------:R-:W-:Y:S01]  /*11e10*/  I2FP.F32.U32 R103, R64 ;  /* 0x0000004000677245 */ /* 0x000fe20000201000 */
[C---:B------:R-:W-:Y:S01]  /*11e20*/  IMAD.U32 R64, R65.reuse, 0x10000, RZ ;  /* 0x0001000041407824 */ /* 0x040fe200078e00ff */
[----:B------:R-:W-:Y:S01]  /*11e30*/  ISETP.NE.AND P2, PT, R68, 0x1, PT ;  /* 0x000000014400780c */ /* 0x000fe20003f45270 */
[----:B------:R-:W-:Y:S01]  /*11e40*/  BSSY.RECONVERGENT B1, `(.L_x_457) ;  /* 0x000004f000017945 */ /* 0x000fe20003800200 */
[----:B------:R-:W-:Y:S01]  /*11e50*/  PRMT R104, R65, 0x7632, R104 ;  /* 0x0000763241687816 */ /* 0x000fe20000000068 */
[----:B------:R-:W-:Y:S01]  /*11e60*/  FFMA.FTZ R103, R103, R98, 1.1641532182693481445e-10 ;  /* 0x2f00000067677423 */ /* 0x000fe20000010062 */
[----:B------:R-:W-:Y:S01]  /*11e70*/  FMUL.FTZ R105, R64, UR4 ;  /* 0x0000000440697c20 */ /* 0x000fe20008410000 */
[----:B------:R-:W-:Y:S01]  /*11e80*/  SHF.L.U32 R64, R69, 0x10, RZ ;  /* 0x0000001045407819 */ /* 0x000fe200000006ff */
[----:B------:R-:W-:Y:S02]  /*11e90*/  IMAD.MOV.U32 R76, RZ, RZ, 0x2 ;  /* 0x00000002ff4c7424 */ /* 0x000fe400078e00ff */
[----:B------:R-:W-:Y:S01]  /*11ea0*/  FMUL.FTZ R105, R105, R102 ;  /* 0x0000006669697220 */ /* 0x000fe20000410000 */
[----:B------:R-:W-:Y:S01]  /*11eb0*/  FSETP.GTU.FTZ.AND P1, PT, R103, R100, PT ;  /* 0x000000646700720b */ /* 0x000fe20003f3c000 */
[----:B------:R-:W-:Y:S01]  /*11ec0*/  IMAD.MOV.U32 R65, RZ, RZ, R0 ;  /* 0x000000ffff417224 */ /* 0x000fe200078e0000 */
[----:B------:R-:W-:-:S02]  /*11ed0*/  PRMT R103, R69, 0x7632, R103 ;  /* 0x0000763245677816 */ /* 0x000fc40000000067 */
        /* <DEDUP_REMOVED lines=12> */
.L_x_459:
        /* <DEDUP_REMOVED lines=13> */
.L_x_461:
[----:B------:R-:W-:Y:S05]  /*12070*/  BSYNC.RECONVERGENT B2 ;  /* 0x0000000000027941 */ /* 0x000fea0003800200 */
.L_x_460:
        /* <DEDUP_REMOVED lines=43> */
.L_x_458:
[----:B------:R-:W-:Y:S05]  /*12330*/  BSYNC.RECONVERGENT B1 ;  /* 0x0000000000017941 */ /* 0x000fea0003800200 */
.L_x_457:
        /* <DEDUP_REMOVED lines=23> */
.L_x_464:
        /* <DEDUP_REMOVED lines=13> */
.L_x_466:
[----:B------:R-:W-:Y:S05]  /*12580*/  BSYNC.RECONVERGENT B2 ;  /* 0x0000000000027941 */ /* 0x000fea0003800200 */
.L_x_465:
        /* <DEDUP_REMOVED lines=43> */
.L_x_463:
[----:B------:R-:W-:Y:S05]  /*12840*/  BSYNC.RECONVERGENT B1 ;  /* 0x0000000000017941 */ /* 0x000fea0003800200 */
.L_x_462:
        /* <DEDUP_REMOVED lines=25> */
.L_x_469:
        /* <DEDUP_REMOVED lines=13> */
.L_x_471:
[----:B------:R-:W-:Y:S05]  /*12ab0*/  BSYNC.RECONVERGENT B2 ;  /* 0x0000000000027941 */ /* 0x000fea0003800200 */
.L_x_470:
        /* <DEDUP_REMOVED lines=43> */
.L_x_468:
[----:B------:R-:W-:Y:S05]  /*12d70*/  BSYNC.RECONVERGENT B1 ;  /* 0x0000000000017941 */ /* 0x000fea0003800200 */
.L_x_467:
        /* <DEDUP_REMOVED lines=23> */
.L_x_474:
        /* <DEDUP_REMOVED lines=13> */
.L_x_476:
[----:B------:R-:W-:Y:S05]  /*12fc0*/  BSYNC.RECONVERGENT B2 ;  /* 0x0000000000027941 */ /* 0x000fea0003800200 */
.L_x_475:
        /* <DEDUP_REMOVED lines=43> */
.L_x_473:
[----:B------:R-:W-:Y:S05]  /*13280*/  BSYNC.RECONVERGENT B1 ;  /* 0x0000000000017941 */ /* 0x000fea0003800200 */
.L_x_472:
        /* <DEDUP_REMOVED lines=25> */
.L_x_479:
        /* <DEDUP_REMOVED lines=15> */
.L_x_481:
[----:B------:R-:W-:Y:S05]  /*13510*/  BSYNC.RECONVERGENT B2 ;  /* 0x0000000000027941 */ /* 0x000fea0003800200 */
.L_x_480:
        /* <DEDUP_REMOVED lines=43> */
.L_x_478:
[----:B------:R-:W-:Y:S05]  /*137d0*/  BSYNC.RECONVERGENT B1 ;  /* 0x0000000000017941 */ /* 0x000fea0003800200 */
.L_x_477:
        /* <DEDUP_REMOVED lines=15> */
.L_x_441:
        /* <DEDUP_REMOVED lines=16> */
.L_x_485:
        /* <DEDUP_REMOVED lines=13> */
.L_x_487:
[----:B------:R-:W-:Y:S05]  /*13aa0*/  BSYNC.RECONVERGENT B2 ;  /* 0x0000000000027941 */ /* 0x000fea0003800200 */
.L_x_486:
        /* <DEDUP_REMOVED lines=43> */
.L_x_484:
[----:B------:R-:W-:Y:S05]  /*13d60*/  BSYNC.RECONVERGENT B1 ;  /* 0x0000000000017941 */ /* 0x000fea0003800200 */
.L_x_483:
        /* <DEDUP_REMOVED lines=26> */
.L_x_490:
        /* <DEDUP_REMOVED lines=13> */
.L_x_492:
[----:B------:R-:W-:Y:S05]  /*13fe0*/  BSYNC.RECONVERGENT B2 ;  /* 0x0000000000027941 */ /* 0x000fea0003800200 */
.L_x_491:
        /* <DEDUP_REMOVED lines=43> */
.L_x_489:
[----:B------:R-:W-:Y:S05]  /*142a0*/  BSYNC.RECONVERGENT B1 ;  /* 0x0000000000017941 */ /* 0x000fea0003800200 */
.L_x_488:
[----:B------:R-:W-:Y:S01]  /*142b0*/  I2FP.F32.U32 R69, R69 ;  /* 0x0000004500457245 */ /* 0x000fe20000201000 */
[----:B------:R-:W-:Y:S01]  /*142c0*/  BSSY.RECONVERGENT B1, `(.L_x_493) ;  /* 0x000004e000017945 */ /* 0x000fe20003800200 */
[----:B------:R-:W-:Y:S01]  /*142d0*/  SHF.L.U32 R64, R64, 0x10, RZ ;  /* 0x0000001040407819 */ /* 0x000fe200000006ff */
[----:B------:R-:W-:Y:S01]  /*142e0*/  IMAD.MOV.U32 R70, RZ, RZ, 0x2 ;  /* 0x00000002ff467424 */ /* 0x000fe200078e00ff */
[----:B------:R-:W-:Y:S01]  /*142f0*/  ISETP.NE.AND P1, PT, R68, 0x1, PT ;  /* 0x000000014400780c */ /* 0x000fe20003f25270 */
[----:B------:R-:W-:Y:S02]  /*14300*/  FFMA.FTZ R69, R69, R98, 1.1641532182693481445e-10 ;  /* 0x2f00000045457423 */ /* 0x000fe40000010062 */
[----:B------:R-:W-:Y:S01]  /*14310*/  FMUL.FTZ R71, R64, UR4 ;  /* 0x0000000440477c20 */ /* 0x000fe20008410000 */
[----:B------:R-:W-:Y:S02]  /*14320*/  IMAD.MOV.U32 R64, RZ, RZ, R0 ;  /* 0x000000ffff407224 */ /* 0x000fe400078e0000 */
[----:B------:R-:W-:Y:S01]  /*14330*/  FSETP.GTU.FTZ.AND P2, PT, R69, R102, PT ;  /* 0x000000664500720b */ /* 0x000fe20003f5c000 */
[----:B------:R-:W-:-:S05]  /*14340*/  FMUL.FTZ R71, R71, R100 ;  /* 0x0000006447477220 */ /* 0x000fca0000410000 */
[----:B------:R-:W-:Y:S02]  /*14350*/  FSEL R101, R71, RZ, !P2 ;  /* 0x000000ff47657208 */ /* 0x000fe40005000000 */
[----:B------:R-:W-:-:S04]  /*14360*/  PLOP3.LUT P2, PT, P2, PT, PT, 0x8, 0x80 ;  /* 0x000000000080781c */ /* 0x000fc8000174e170 */
[----:B------:R-:W-:Y:S01]  /*14370*/  P2R R96, PR, RZ, 0x4 ;  /* 0x00000004ff607803 */ /* 0x000fe20000000000 */
        /* <DEDUP_REMOVED lines=9> */
.L_x_495:
        /* <DEDUP_REMOVED lines=13> */
.L_x_497:
[----:B------:R-:W-:Y:S05]  /*144e0*/  BSYNC.RECONVERGENT B2 ;  /* 0x0000000000027941 */ /* 0x000fea0003800200 */
.L_x_496:
        /* <DEDUP_REMOVED lines=43> */
.L_x_494:
[----:B------:R-:W-:Y:S05]  /*147a0*/  BSYNC.RECONVERGENT B1 ;  /* 0x0000000000017941 */ /* 0x000fea0003800200 */
.L_x_493:
        /* <DEDUP_REMOVED lines=22> */
.L_x_500:
        /* <DEDUP_REMOVED lines=13> */
.L_x_502:
[----:B------:R-:W-:Y:S05]  /*149e0*/  BSYNC.RECONVERGENT B2 ;  /* 0x0000000000027941 */ /* 0x000fea0003800200 */
.L_x_501:
        /* <DEDUP_REMOVED lines=43> */
.L_x_499:
[----:B------:R-:W-:Y:S05]  /*14ca0*/  BSYNC.RECONVERGENT B1 ;  /* 0x0000000000017941 */ /* 0x000fea0003800200 */
.L_x_498:
        /* <DEDUP_REMOVED lines=21> */
.L_x_505:
        /* <DEDUP_REMOVED lines=13> */
.L_x_507:
[----:B------:R-:W-:Y:S05]  /*14ed0*/  BSYNC.RECONVERGENT B2 ;  /* 0x0000000000027941 */ /* 0x000fea0003800200 */
.L_x_506:
        /* <DEDUP_REMOVED lines=43> */
.L_x_504:
[----:B------:R-:W-:Y:S05]  /*15190*/  BSYNC.RECONVERGENT B1 ;  /* 0x0000000000017941 */ /* 0x000fea0003800200 */
.L_x_503:
        /* <DEDUP_REMOVED lines=22> */
.L_x_510:
        /* <DEDUP_REMOVED lines=13> */
.L_x_512:
[----:B------:R-:W-:Y:S05]  /*153d0*/  BSYNC.RECONVERGENT B2 ;  /* 0x0000000000027941 */ /* 0x000fea0003800200 */
.L_x_511:
        /* <DEDUP_REMOVED lines=43> */
.L_x_509:
[----:B------:R-:W-:Y:S05]  /*15690*/  BSYNC.RECONVERGENT B1 ;  /* 0x0000000000017941 */ /* 0x000fea0003800200 */
.L_x_508:
        /* <DEDUP_REMOVED lines=21> */
.L_x_515:
        /* <DEDUP_REMOVED lines=13> */
.L_x_517:
[----:B------:R-:W-:Y:S05]  /*158c0*/  BSYNC.RECONVERGENT B2 ;  /* 0x0000000000027941 */ /* 0x000fea0003800200 */
.L_x_516:
        /* <DEDUP_REMOVED lines=43> */
.L_x_514:
[----:B------:R-:W-:Y:S05]  /*15b80*/  BSYNC.RECONVERGENT B1 ;  /* 0x0000000000017941 */ /* 0x000fea0003800200 */
.L_x_513:
        /* <DEDUP_REMOVED lines=22> */
.L_x_520:
        /* <DEDUP_REMOVED lines=8> */
[----:B------:R-:W-:Y:S01]  /*15d70*/  @!P6 VIADD R84, R84, 0x1 ;  /* 0x000000015454e836 */ /* 0x000fe20000000000 */
[----:B------:R-:W-:Y:S02]  /*15d80*/  @!P6 IADD3 R64, PT, PT, R2, 0x1, RZ ;  /* 0x000000010240e810 */ /* 0x000fe40007ffe0ff */
[----:B------:R-:W-:Y:S02]  /*15d90*/  @!P6 MOV R80, RZ ;  /* 0x000000ff0050e202 */ /* 0x000fe40000000f00 */
[----:B------:R-:W-:-:S13]  /*15da0*/  ISETP.NE.AND P0, PT, R84, RZ, !P6 ;  /* 0x000000ff5400720c */ /* 0x000fda0007705270 */
[----:B------:R-:W-:Y:S01]  /*15db0*/  @P0 IMAD.MOV R64, RZ, RZ, R2 ;  /* 0x000000ffff400224 */ /* 0x000fe200078e0202 */
[----:B------:R-:W-:-:S03]  /*15dc0*/  ISETP.NE.AND P0, PT, R0, RZ, PT ;  /* 0x000000ff0000720c */ /* 0x000fc60003f05270 */
[----:B------:R-:W-:-:S10]  /*15dd0*/  @!P6 IMAD.MOV.U32 R2, RZ, RZ, R64 ;  /* 0x000000ffff02e224 */ /* 0x000fd400078e0040 */
.L_x_522:
[----:B------:R-:W-:Y:S05]  /*15de0*/  BSYNC.RECONVERGENT B2 ;  /* 0x0000000000027941 */ /* 0x000fea0003800200 */
.L_x_521:
        /* <DEDUP_REMOVED lines=41> */
[----:B------:R-:W-:Y:S01]  /*16080*/  IMAD.MOV.U32 R65, RZ, RZ, R94 ;  /* 0x000000ffff417224 */ /* 0x000fe200078e005e */
[----:B------:R-:W-:-:S07]  /*16090*/  MOV R94, R64 ;  /* 0x00000040005e7202 */ /* 0x000fce0000000f00 */
.L_x_519:
[----:B------:R-:W-:Y:S05]  /*160a0*/  BSYNC.RECONVERGENT B1 ;  /* 0x0000000000017941 */ /* 0x000fea0003800200 */
.L_x_518:
        /* <DEDUP_REMOVED lines=12> */
.L_x_482:
[----:B------:R-:W0:Y:S01]  /*16170*/  LDC.64 R70, c[0x0][0x3a8] ;  /* 0x0000ea00ff467b82 */ /* 0x000e220000000a00 */
[----:B------:R-:W-:Y:S02]  /*16180*/  SEL R98, RZ, 0x10000, !P5 ;  /* 0x00010000ff627807 */ /* 0x000fe40006800000 */
[----:B------:R-:W-:Y:S02]  /*16190*/  ISETP.NE.AND P5, PT, R96, RZ, PT ;  /* 0x000000ff6000720c */ /* 0x000fe40003fa5270 */
[----:B------:R-:W-:Y:S02]  /*161a0*/  SEL R100, RZ, 0x1000000, !P6 ;  /* 0x01000000ff647807 */ /* 0x000fe40007000000 */
[----:B------:R-:W-:Y:S01]  /*161b0*/  ISETP.NE.AND P6, PT, R92, RZ, PT ;  /* 0x000000ff5c00720c */ /* 0x000fe20003fc5270 */
[----:B------:R-:W1:Y:S01]  /*161c0*/  LDC.64 R68, c[0x0][0x3b0] ;  /* 0x0000ec00ff447b82 */ /* 0x000e620000000a00 */
[----:B------:R-:W-:Y:S02]  /*161d0*/  SEL R155, RZ, 0x100, !P4 ;  /* 0x00000100ff9b7807 */ /* 0x000fe40006000000 */
[----:B------:R-:W-:-:S02]  /*161e0*/  SEL R96, RZ, 0x1000000, !P2 ;  /* 0x01000000ff607807 */ /* 0x000fc40005000000 */
[----:B------:R-:W-:Y:S02]  /*161f0*/  SEL R151, RZ, 0x10000, !P1 ;  /* 0x00010000ff977807 */ /* 0x000fe40004800000 */
[----:B------:R-:W-:Y:S02]  /*16200*/  SEL R92, RZ, 0x100, !P5 ;  /* 0x00000100ff5c7807 */ /* 0x000fe40006800000 */
[----:B------:R-:W-:Y:S02]  /*16210*/  LOP3.LUT R155, R155, R100, R98, 0xfe, !PT ;  /* 0x000000649b9b7212 */ /* 0x000fe400078efe62 */
[----:B------:R-:W-:Y:S02]  /*16220*/  SEL R150, RZ, 0x1, !P3 ;  /* 0x00000001ff967807 */ /* 0x000fe40005800000 */
[----:B------:R-:W-:Y:S02]  /*16230*/  LOP3.LUT R92, R92, R96, R151, 0xfe, !PT ;  /* 0x000000605c5c7212 */ /* 0x000fe400078efe97 */
[----:B------:R-:W-:Y:S01]  /*16240*/  SEL R153, RZ, 0x1, !P6 ;  /* 0x00000001ff997807 */ /* 0x000fe20007000000 */
[----:B0-----:R-:W-:Y:S01]  /*16250*/  IMAD.WIDE.U32 R70, R90, 0x10, R70 ;  /* 0x000000105a467825 */ /* 0x001fe200078e0046 */
[----:B------:R-:W-:-:S02]  /*16260*/  LOP3.LUT R151, R155, R150, RZ, 0xfc, !PT ;  /* 0x000000969b977212 */ /* 0x000fc400078efcff */
[----:B------:R-:W-:Y:S01]  /*16270*/  LOP3.LUT R150, R92, R153, RZ, 0xfc, !PT ;  /* 0x000000995c967212 */ /* 0x000fe200078efcff */
[----:B------:R-:W-:Y:S01]  /*16280*/  IMAD.MOV.U32 R92, RZ, RZ, R94 ;  /* 0x000000ffff5c7224 */ /* 0x000fe200078e005e */
[----:B------:R2:W-:Y:S01]  /*16290*/  STG.E.128 desc[UR6][R70.64], R64 ;  /* 0x0000004046007986 */ /* 0x0005e2000c101d06 */
[----:B-1----:R-:W-:-:S05]  /*162a0*/  IMAD.WIDE.U32 R68, R90, 0x8, R68 ;  /* 0x000000085a447825 */ /* 0x002fca00078e0044 */
[----:B------:R2:W-:Y:S02]  /*162b0*/  STG.E.64 desc[UR6][R68.64], R150 ;  /* 0x0000009644007986 */ /* 0x0005e4000c101b06 */
.L_x_440:
[----:B------:R-:W-:Y:S05]  /*162c0*/  BSYNC.RECONVERGENT B0 ;  /* 0x0000000000007941 */ /* 0x000fea0003800200 */
.L_x_439:
[----:B0-2---:R-:W-:Y:S01]  /*162d0*/  FADD.FTZ R64, RZ, R97 ;  /* 0x00000061ff407221 */ /* 0x005fe20000010000 */
[C---:B------:R-:W-:Y:S01]  /*162e0*/  ISETP.GE.U32.AND P4, PT, R82.reuse, 0x80, PT ;  /* 0x000000805200780c */ /* 0x040fe20003f86070 */
[----:B------:R-:W0:Y:S01]  /*162f0*/  S2UR UR5, SR_CgaCtaId ;  /* 0x00000000000579c3 */ /* 0x000e220000008800 */
[C---:B------:R-:W-:Y:S01]  /*16300*/  ISETP.GT.U32.AND P3, PT, R82.reuse, 0xff, PT ;  /* 0x000000ff5200780c */ /* 0x040fe20003f64070 */
[----:B------:R-:W-:Y:S01]  /*16310*/  FADD.FTZ R64, R95, R64 ;  /* 0x000000405f407221 */ /* 0x000fe20000010000 */
[C---:B------:R-:W-:Y:S01]  /*16320*/  ISETP.GT.U32.AND P2, PT, R82.reuse, 0x17f, PT ;  /* 0x0000017f5200780c */ /* 0x040fe20003f44070 */
[----:B------:R-:W-:Y:S01]  /*16330*/  UMOV UR4, 0x400 ;  /* 0x0000040000047882 */ /* 0x000fe20000000000 */
[----:B------:R-:W-:Y:S01]  /*16340*/  ISETP.GT.U32.AND P1, PT, R82, 0x1ff, PT ;  /* 0x000001ff5200780c */ /* 0x000fe20003f24070 */
[----:B------:R-:W-:Y:S01]  /*16350*/  FADD.FTZ R64, R117, R64 ;  /* 0x0000004075407221 */ /* 0x000fe20000010000 */
[----:B------:R-:W-:Y:S03]  /*16360*/  BSSY.RECONVERGENT B0, `(.L_x_523) ;  /* 0x00000e8000007945 */ /* 0x000fe60003800200 */
        /* <DEDUP_REMOVED lines=109> */
[----:B------:R-:W-:-:S04]  /*16a40*/  ISETP.NE.AND P1, PT, R83, RZ, PT ;  /* 0x000000ff5300720c */ /* 0x000fc80003f25270 */
[----:B------:R-:W0:Y:S02]  /*16a50*/  SHFL.BFLY PT, R66, R65, 0x1, 0x1f ;  /* 0x0c201f0041427f89 */ /* 0x000e2400000e0000 */
[----:B0-----:R-:W-:-:S05]  /*16a60*/  FADD.FTZ R66, R65, R66 ;  /* 0x0000004241427221 */ /* 0x001fca0000010000 */
        /* <DEDUP_REMOVED lines=11> */
[----:B------:R-:W-:Y:S01]  /*16b20*/  @!P2 LEA R70, R83, UR4, 0x3 ;  /* 0x000000045346ac11 */ /* 0x000fe2000f8e18ff */
[----:B------:R-:W-:-:S02]  /*16b30*/  HFMA2 R69, -RZ, RZ, 0, 0 ;  /* 0x00000000ff457431 */ /* 0x000fc400000001ff */
[----:B------:R-:W-:Y:S01]  /*16b40*/  @!P2 IMAD.MOV.U32 R69, RZ, RZ, R79 ;  /* 0x000000ffff45a224 */ /* 0x000fe200078e004f */
[----:B------:R0:W-:Y:S01]  /*16b50*/  @!P1 STS.64 [R68+UR4], R64 ;  /* 0x0000004044009988 */ /* 0x0001e20008000a04 */
[----:B------:R-:W-:Y:S01]  /*16b60*/  BAR.SYNC.DEFER_BLOCKING 0x0 ;  /* 0x0000000000007b1d */ /* 0x000fe20000010000 */
[----:B------:R-:W-:-:S05]  /*16b70*/  ISETP.NE.AND P1, PT, R86, RZ, PT ;  /* 0x000000ff5600720c */ /* 0x000fca0003f25270 */
[----:B------:R-:W1:Y:S01]  /*16b80*/  SHFL.DOWN PT, R90, R69, 0x2, 0x1f ;  /* 0x08401f00455a7f89 */ /* 0x000e6200000e0000 */
[----:B0-----:R-:W-:-:S03]  /*16b90*/  I2FP.F32.S32 R64, R69 ;  /* 0x0000004500407245 */ /* 0x001fc60000201400 */
[----:B------:R0:W-:Y:S01]  /*16ba0*/  @!P2 LDS.64 R66, [R70] ;  /* 0x000000004642a984 */ /* 0x0001e20000000a00 */
[----:B------:R-:W-:Y:S02]  /*16bb0*/  PLOP3.LUT P2, PT, PT, PT, UP3, 0x40, 0x4 ;  /* 0x000000000004781c */ /* 0x000fe40003f4e838 */
[----:B-1----:R-:W-:Y:S01]  /*16bc0*/  IADD3 R96, PT, PT, R90, R69, RZ ;  /* 0x000000455a607210 */ /* 0x002fe20007ffe0ff */
[----:B0-----:R-:W0:Y:S01]  /*16bd0*/  LDC R70, c[0x0][0x448] ;  /* 0x00011200ff467b82 */ /* 0x001e220000000800 */
[----:B------:R-:W-:Y:S02]  /*16be0*/  I2FP.F32.S32 R90, R90 ;  /* 0x0000005a005a7245 */ /* 0x000fe40000201400 */
[----:B------:R-:W-:Y:S01]  /*16bf0*/  I2FP.F32.S32 R98, R96 ;  /* 0x0000006000627245 */ /* 0x000fe20000201400 */
[----:B------:R-:W1:Y:S03]  /*16c00*/  SHFL.DOWN PT, R151, R96, 0x1, 0x1f ;  /* 0x08201f0060977f89 */ /* 0x000e6600000e0000 */
[----:B------:R-:W2:Y:S01]  /*16c10*/  MUFU.RCP R100, R98 ;  /* 0x0000006200647308 */ /* 0x000ea20000001000 */
[----:B-1----:R-:W-:Y:S01]  /*16c20*/  IMAD.IADD R96, R96, 0x1, R151 ;  /* 0x0000000160607824 */ /* 0x002fe200078e0297 */
[----:B------:R-:W-:Y:S01]  /*16c30*/  I2FP.F32.S32 R151, R151 ;  /* 0x0000009700977245 */ /* 0x000fe20000201400 */
[----:B------:R-:W1:Y:S03]  /*16c40*/  SHFL.DOWN PT, R71, R66, 0x2, 0x1f ;  /* 0x08401f0042477f89 */ /* 0x000e6600000e0000 */
[----:B------:R-:W-:Y:S01]  /*16c50*/  I2FP.F32.S32 R96, R96 ;  /* 0x0000006000607245 */ /* 0x000fe20000201400 */
[----:B------:R-:W3:Y:S05]  /*16c60*/  SHFL.DOWN PT, R94, R67, 0x2, 0x1f ;  /* 0x08401f00435e7f89 */ /* 0x000eea00000e0000 */
[----:B------:R-:W4:Y:S01]  /*16c70*/  MUFU.RCP R96, R96 ;  /* 0x0000006000607308 */ /* 0x000f220000001000 */
[C---:B-1----:R-:W-:Y:S01]  /*16c80*/  FMUL.FTZ R65, R71.reuse, R90 ;  /* 0x0000005a47417220 */ /* 0x042fe20000410000 */
[----:B------:R-:W-:-:S03]  /*16c90*/  FADD.FTZ R71, -R71, R66 ;  /* 0x0000004247477221 */ /* 0x000fc60000010100 */
[----:B------:R-:W-:Y:S01]  /*16ca0*/  FFMA.FTZ R65, R64, R66, R65 ;  /* 0x0000004240417223 */ /* 0x000fe20000010041 */
[----:B------:R-:W-:Y:S01]  /*16cb0*/  FMUL.FTZ R71, R71, R71 ;  /* 0x0000004747477220 */ /* 0x000fe20000410000 */
[----:B---3--:R-:W-:Y:S02]  /*16cc0*/  FADD.FTZ R67, R94, R67 ;  /* 0x000000435e437221 */ /* 0x008fe40000010000 */
[----:B--2---:R-:W-:Y:S01]  /*16cd0*/  FMUL.FTZ R65, R100, R65 ;  /* 0x0000004164417220 */ /* 0x004fe20000410000 */
[----:B------:R-:W-:-:S04]  /*16ce0*/  FMUL.FTZ R71, R71, R64 ;  /* 0x0000004047477220 */ /* 0x000fc80000410000 */
[----:B------:R-:W1:Y:S01]  /*16cf0*/  SHFL.DOWN PT, R64, R65, 0x1, 0x1f ;  /* 0x08201f0041407f89 */ /* 0x000e6200000e0000 */
[----:B------:R-:W-:-:S04]  /*16d00*/  FMUL.FTZ R71, R71, R90 ;  /* 0x0000005a47477220 */ /* 0x000fc80000410000 */
[----:B------:R-:W-:-:S05]  /*16d10*/  FFMA.FTZ R67, R100, R71, R67 ;  /* 0x0000004764437223 */ /* 0x000fca0000010043 */
[----:B------:R-:W2:Y:S01]  /*16d20*/  SHFL.DOWN PT, R66, R67, 0x1, 0x1f ;  /* 0x08201f0043427f89 */ /* 0x000ea200000e0000 */
[----:B-1----:R-:W-:Y:S01]  /*16d30*/  FADD.FTZ R68, R65, -R64 ;  /* 0x8000004041447221 */ /* 0x002fe20000010000 */
[----:B------:R-:W-:-:S03]  /*16d40*/  FMUL.FTZ R71, R64, R151 ;  /* 0x0000009740477220 */ /* 0x000fc60000410000 */
[----:B------:R-:W-:Y:S01]  /*16d50*/  FMUL.FTZ R69, R68, R68 ;  /* 0x0000004444457220 */ /* 0x000fe20000410000 */
[----:B------:R-:W-:-:S03]  /*16d60*/  FFMA.FTZ R71, R98, R65, R71 ;  /* 0x0000004162477223 */ /* 0x000fc60000010047 */
[----:B------:R-:W-:Y:S01]  /*16d70*/  FMUL.FTZ R69, R98, R69 ;  /* 0x0000004562457220 */ /* 0x000fe20000410000 */
[C---:B----4-:R-:W-:Y:S01]  /*16d80*/  FMUL.FTZ R71, R96.reuse, R71 ;  /* 0x0000004760477220 */ /* 0x050fe20000410000 */
[----:B--2---:R-:W-:Y:S02]  /*16d90*/  FADD.FTZ R65, R67, R66 ;  /* 0x0000004243417221 */ /* 0x004fe40000010000 */
[----:B------:R-:W-:Y:S01]  /*16da0*/  FMUL.FTZ R69, R69, R151 ;  /* 0x0000009745457220 */ /* 0x000fe20000410000 */
[----:B------:R-:W1:Y:S01]  /*16db0*/  @!P1 LDC.64 R66, c[0x0][0x3c0] ;  /* 0x0000f000ff429b82 */ /* 0x000e620000000a00 */
[----:B------:R-:W2:Y:S02]  /*16dc0*/  SHFL.IDX PT, R153, R71, RZ, 0x1f ;  /* 0x00001fff47997589 */ /* 0x000ea400000e0000 */
[----:B------:R-:W-:-:S05]  /*16dd0*/  FFMA.FTZ R69, R96, R69, R65 ;  /* 0x0000004560457223 */ /* 0x000fca0000010041 */
[----:B------:R-:W3:Y:S01]  /*16de0*/  @!P1 LDC.64 R64, c[0x0][0x3c8] ;  /* 0x0000f200ff409b82 */ /* 0x000ee20000000a00 */
[----:B------:R-:W0:Y:S01]  /*16df0*/  SHFL.IDX PT, R69, R69, RZ, 0x1f ;  /* 0x00001fff45457589 */ /* 0x000e2200000e0000 */
[----:B--2---:R-:W-:-:S05]  /*16e00*/  FMUL.FTZ R68, R153, R153 ;  /* 0x0000009999447220 */ /* 0x004fca0000410000 */
[----:B------:R-:W-:Y:S02]  /*16e10*/  FSEL R151, R68, RZ, !P2 ;  /* 0x000000ff44977208 */ /* 0x000fe40005000000 */
[----:B------:R-:W-:Y:S01]  /*16e20*/  PLOP3.LUT P2, PT, PT, PT, UP3, 0x40, 0x4 ;  /* 0x000000000004781c */ /* 0x000fe20003f4e838 */
[----:B0-----:R-:W-:Y:S01]  /*16e30*/  FFMA.FTZ R68, R69, UR14, R70 ;  /* 0x0000000e45447c23 */ /* 0x001fe20008010046 */
[----:B------:R-:W-:Y:S02]  /*16e40*/  IMAD.U32 R69, RZ, RZ, UR10 ;  /* 0x0000000aff457e24 */ /* 0x000fe4000f8e00ff */
[----:B------:R-:W-:Y:S01]  /*16e50*/  FSEL R70, R153, RZ, P2 ;  /* 0x000000ff99467208 */ /* 0x000fe20001000000 */
[----:B------:R-:W-:Y:S01]  /*16e60*/  FADD.FTZ R68, R68, R151 ;  /* 0x0000009744447221 */ /* 0x000fe20000010000 */
[----:B------:R-:W-:Y:S01]  /*16e70*/  MOV R151, UR10 ;  /* 0x0000000a00977c02 */ /* 0x000fe20008000f00 */
[----:B---3--:R-:W-:Y:S02]  /*16e80*/  @!P1 IMAD.WIDE R64, R69, 0x4, R64 ;  /* 0x0000000445409825 */ /* 0x008fe400078e0240 */
[----:B------:R-:W0:Y:S02]  /*16e90*/  MUFU.RSQ R71, R68 ;  /* 0x0000004400477308 */ /* 0x000e240000001400 */
[----:B-1----:R-:W-:-:S05]  /*16ea0*/  @!P1 IMAD.WIDE R66, R151, 0x4, R66 ;  /* 0x0000000497429825 */ /* 0x002fca00078e0242 */
[----:B------:R1:W-:Y:S04]  /*16eb0*/  @!P1 STG.E desc[UR6][R66.64], R153 ;  /* 0x0000009942009986 */ /* 0x0003e8000c101906 */
[----:B0-----:R1:W-:Y:S01]  /*16ec0*/  @!P1 STG.E desc[UR6][R64.64], R71 ;  /* 0x0000004740009986 */ /* 0x0013e2000c101906 */
[----:B------:R-:W-:Y:S05]  /*16ed0*/  @!P4 BRA `(.L_x_524) ;  /* 0x0000000000c0c947 */ /* 0x000fea0003800000 */
[--C-:B------:R-:W-:Y:S01]  /*16ee0*/  FADD.FTZ R68, R121, -R70.reuse ;  /* 0x8000004679447221 */ /* 0x100fe20000010000 */
[--C-:B-1----:R-:W-:Y:S01]  /*16ef0*/  FADD.FTZ R66, R117, -R70.reuse ;  /* 0x8000004675427221 */ /* 0x102fe20000010000 */
[----:B------:R-:W-:Y:S01]  /*16f00*/  SHF.L.U32 R69, R61, 0x10, RZ ;  /* 0x000000103d457819 */ /* 0x000fe200000006ff */
[--C-:B------:R-:W-:Y:S01]  /*16f10*/  FADD.FTZ R90, R137, -R70.reuse ;  /* 0x80000046895a7221 */ /* 0x100fe20000010000 */
[----:B------:R-:W-:Y:S01]  /*16f20*/  SHF.L.U32 R153, R62, 0x10, RZ ;  /* 0x000000103e997819 */ /* 0x000fe200000006ff */
[----:B------:R-:W-:Y:S01]  /*16f30*/  FMUL.FTZ R68, R71, R68 ;  /* 0x0000004447447220 */ /* 0x000fe20000410000 */
[----:B------:R-:W-:Y:S02]  /*16f40*/  IMAD.U32 R151, R57, 0x10000, RZ ;  /* 0x0001000039977824 */ /* 0x000fe400078e00ff */
[C---:B------:R-:W-:Y:S01]  /*16f50*/  FMUL.FTZ R66, R71.reuse, R66 ;  /* 0x0000004247427220 */ /* 0x040fe20000410000 */
[----:B------:R-:W-:Y:S02]  /*16f60*/  IMAD.U32 R155, R58, 0x10000, RZ ;  /* 0x000100003a9b7824 */ /* 0x000fe400078e00ff */
[----:B------:R-:W-:Y:S01]  /*16f70*/  FMUL.FTZ R94, R71, R90 ;  /* 0x0000005a475e7220 */ /* 0x000fe20000410000 */
[----:B------:R-:W-:Y:S01]  /*16f80*/  SHF.L.U32 R157, R63, 0x10, RZ ;  /* 0x000000103f9d7819 */ /* 0x000fe200000006ff */
[----:B------:R-:W-:Y:S01]  /*16f90*/  FFMA.FTZ R90, R66, R69, R151 ;  /* 0x00000045425a7223 */ /* 0x000fe20000010097 */
[----:B------:R-:W-:Y:S01]  /*16fa0*/  FFMA.FTZ R155, R68, R153, R155 ;  /* 0x00000099449b7223 */ /* 0x000fe2000001009b */
[----:B------:R-:W-:Y:S01]  /*16fb0*/  FADD.FTZ R64, R97, -R70 ;  /* 0x8000004661407221 */ /* 0x000fe20000010000 */
[----:B------:R-:W0:Y:S01]  /*16fc0*/  LDC.64 R68, c[0x0][0x428] ;  /* 0x00010a00ff447b82 */ /* 0x000e220000000a00 */
[----:B------:R-:W-:Y:S01]  /*16fd0*/  IMAD.U32 R159, R59, 0x10000, RZ ;  /* 0x000100003b9f7824 */ /* 0x000fe200078e00ff */
[----:B------:R-:W-:Y:S01]  /*16fe0*/  SHF.L.U32 R65, R60, 0x10, RZ ;  /* 0x000000103c417819 */ /* 0x000fe200000006ff */
[----:B------:R-:W-:-:S02]  /*16ff0*/  IMAD.U32 R67, R56, 0x10000, RZ ;  /* 0x0001000038437824 */ /* 0x000fc400078e00ff */
[----:B------:R-:W-:Y:S01]  /*17000*/  FMUL.FTZ R64, R71, R64 ;  /* 0x0000004047407220 */ /* 0x000fe20000410000 */
[----:B------:R-:W-:Y:S01]  /*17010*/  FFMA.FTZ R98, R94, R157, R159 ;  /* 0x0000009d5e627223 */ /* 0x000fe2000001009f */
[--C-:B------:R-:W-:Y:S01]  /*17020*/  FADD.FTZ R94, R115, -R70.reuse ;  /* 0x80000046735e7221 */ /* 0x100fe20000010000 */
[--C-:B------:R-:W-:Y:S01]  /*17030*/  FADD.FTZ R66, R95, -R70.reuse ;  /* 0x800000465f427221 */ /* 0x100fe20000010000 */
[--C-:B------:R-:W-:Y:S01]  /*17040*/  FADD.FTZ R96, R119, -R70.reuse ;  /* 0x8000004677607221 */ /* 0x100fe20000010000 */
[----:B------:R-:W-:Y:S01]  /*17050*/  FADD.FTZ R100, R135, -R70 ;  /* 0x8000004687647221 */ /* 0x000fe20000010000 */
[----:B------:R-:W-:Y:S01]  /*17060*/  FFMA.FTZ R64, R64, R65, R67 ;  /* 0x0000004140407223 */ /* 0x000fe20000010043 */
[----:B------:R-:W-:Y:S01]  /*17070*/  SHF.L.U32 R151, R5, 0x10, RZ ;  /* 0x0000001005977819 */ /* 0x000fe200000006ff */
[----:B------:R-:W-:Y:S01]  /*17080*/  IMAD.U32 R153, R6, 0x10000, RZ ;  /* 0x0001000006997824 */ /* 0x000fe200078e00ff */
[----:B------:R-:W-:Y:S01]  /*17090*/  SHF.L.U32 R65, R3, 0x10, RZ ;  /* 0x0000001003417819 */ /* 0x000fe200000006ff */
[----:B------:R-:W-:Y:S01]  /*170a0*/  FMUL.FTZ R94, R71, R94 ;  /* 0x0000005e475e7220 */ /* 0x000fe20000410000 */
[----:B------:R-:W-:Y:S01]  /*170b0*/  SHF.L.U32 R157, R7, 0x10, RZ ;  /* 0x00000010079d7819 */ /* 0x000fe200000006ff */
[----:B------:R-:W-:Y:S01]  /*170c0*/  IMAD.U32 R67, R4, 0x10000, RZ ;  /* 0x0001000004437824 */ /* 0x000fe200078e00ff */
[----:B------:R-:W-:Y:S01]  /*170d0*/  SHF.L.U32 R161, R9, 0x10, RZ ;  /* 0x0000001009a17819 */ /* 0x000fe200000006ff */
[----:B------:R-:W-:-:S02]  /*170e0*/  IMAD.U32 R159, R8, 0x10000, RZ ;  /* 0x00010000089f7824 */ /* 0x000fc400078e00ff */
[----:B------:R-:W-:Y:S01]  /*170f0*/  FMUL.FTZ R100, R71, R100 ;  /* 0x0000006447647220 */ /* 0x000fe20000410000 */
[----:B------:R-:W-:Y:S02]  /*17100*/  IMAD.U32 R163, R11, 0x10000, RZ ;  /* 0x000100000ba37824 */ /* 0x000fe400078e00ff */
[C---:B------:R-:W-:Y:S01]  /*17110*/  FMUL.FTZ R96, R71.reuse, R96 ;  /* 0x0000006047607220 */ /* 0x040fe20000410000 */
[----:B------:R-:W-:Y:S01]  /*17120*/  FMUL.FTZ R66, R71, R66 ;  /* 0x0000004247427220 */ /* 0x000fe20000410000 */
[----:B------:R-:W-:Y:S01]  /*17130*/  FFMA.FTZ R153, R94, R151, R153 ;  /* 0x000000975e997223 */ /* 0x000fe20000010099 */
[----:B------:R-:W-:Y:S01]  /*17140*/  FFMA.FTZ R161, R100, R161, R163 ;  /* 0x000000a164a17223 */ /* 0x000fe200000100a3 */
[----:B------:R-:W-:Y:S01]  /*17150*/  FFMA.FTZ R96, R96, R157, R159 ;  /* 0x0000009d60607223 */ /* 0x000fe2000001009f */
[----:B------:R-:W-:Y:S01]  /*17160*/  FFMA.FTZ R151, R66, R65, R67 ;  /* 0x0000004142977223 */ /* 0x000fe20000010043 */
[----:B0-----:R-:W-:Y:S01]  /*17170*/  IMAD.WIDE.U32 R68, R88, 0x10, R68 ;  /* 0x0000001058447825 */ /* 0x001fe200078e0044 */
[----:B------:R-:W-:-:S02]  /*17180*/  F2FP.BF16.F32.PACK_AB R65, R153, R90 ;  /* 0x0000005a9941723e */ /* 0x000fc400000010ff */
[----:B------:R-:W-:Y:S02]  /*17190*/  F2FP.BF16.F32.PACK_AB R67, R161, R98 ;  /* 0x00000062a143723e */ /* 0x000fe400000010ff */
[----:B------:R-:W-:Y:S02]  /*171a0*/  F2FP.BF16.F32.PACK_AB R66, R96, R155 ;  /* 0x0000009b6042723e */ /* 0x000fe400000010ff */
[----:B------:R-:W-:Y:S02]  /*171b0*/  F2FP.BF16.F32.PACK_AB R64, R151, R64 ;  /* 0x000000409740723e */ /* 0x000fe400000010ff */
[----:B------:R-:W-:-:S03]  /*171c0*/  IADD3 R88, PT, PT, R88, 0x80, RZ ;  /* 0x0000008058587810 */ /* 0x000fc60007ffe0ff */
[----:B------:R0:W-:Y:S04]  /*171d0*/  STG.E.128 desc[UR6][R68.64], R64 ;  /* 0x0000004044007986 */ /* 0x0001e8000c101d06 */
.L_x_524:
[----:B------:R-:W-:Y:S05]  /*171e0*/  BSYNC.RECONVERGENT B0 ;  /* 0x0000000000007941 */ /* 0x000fea0003800200 */
.L_x_523:
[----:B------:R-:W-:Y:S01]  /*171f0*/  ISETP.GE.U32.AND P1, PT, R82, 0x100, PT ;  /* 0x000001005200780c */ /* 0x000fe20003f26070 */
[----:B------:R-:W-:-:S12]  /*17200*/  BSSY.RECONVERGENT B0, `(.L_x_525) ;  /* 0x0000032000007945 */ /* 0x000fd80003800200 */
[----:B------:R-:W-:Y:S05]  /*17210*/  @!P1 BRA `(.L_x_526) ;  /* 0x0000000000c09947 */ /* 0x000fea0003800000 */
[--C-:B0-----:R-:W-:Y:S01]  /*17220*/  FADD.FTZ R68, R123, -R70.reuse ;  /* 0x800000467b447221 */ /* 0x101fe20000010000 */
[--C-:B-1----:R-:W-:Y:S01]  /*17230*/  FADD.FTZ R66, R113, -R70.reuse ;  /* 0x8000004671427221 */ /* 0x102fe20000010000 */
[----:B------:R-:W-:Y:S01]  /*17240*/  IMAD.U32 R69, R53, 0x10000, RZ ;  /* 0x0001000035457824 */ /* 0x000fe200078e00ff */
[----:B------:R-:W-:Y:S01]  /*17250*/  SHF.L.U32 R151, R49, 0x10, RZ ;  /* 0x0000001031977819 */ /* 0x000fe200000006ff */
[--C-:B------:R-:W-:Y:S01]  /*17260*/  FADD.FTZ R90, R139, -R70.reuse ;  /* 0x800000468b5a7221 */ /* 0x100fe20000010000 */
[----:B------:R-:W-:Y:S01]  /*17270*/  SHF.L.U32 R155, R50, 0x10, RZ ;  /* 0x00000010329b7819 */ /* 0x000fe200000006ff */
[C---:B------:R-:W-:Y:S01]  /*17280*/  FMUL.FTZ R68, R71.reuse, R68 ;  /* 0x0000004447447220 */ /* 0x040fe20000410000 */
[----:B------:R-:W-:Y:S02]  /*17290*/  IMAD.U32 R153, R54, 0x10000, RZ ;  /* 0x0001000036997824 */ /* 0x000fe400078e00ff */
[C---:B------:R-:W-:Y:S01]  /*172a0*/  FMUL.FTZ R66, R71.reuse, R66 ;  /* 0x0000004247427220 */ /* 0x040fe20000410000 */
        /* <DEDUP_REMOVED lines=24> */
[C---:B------:R-:W-:Y:S01]  /*17430*/  FMUL.FTZ R100, R71.reuse, R100 ;  /* 0x0000006447647220 */ /* 0x040fe20000410000 */
        /* <DEDUP_REMOVED lines=9> */
[----:B------:R-:W-:Y:S01]  /*174d0*/  F2FP.BF16.F32.PACK_AB R67, R161, R98 ;  /* 0x00000062a143723e */ /* 0x000fe200000010ff */
[----:B------:R-:W-:Y:S01]  /*174e0*/  VIADD R88, R88, 0x80 ;  /* 0x0000008058587836 */ /* 0x000fe20000000000 */
[----:B------:R-:W-:Y:S02]  /*174f0*/  F2FP.BF16.F32.PACK_AB R66, R96, R155 ;  /* 0x0000009b6042723e */ /* 0x000fe400000010ff */
[----:B------:R-:W-:-:S05]  /*17500*/  F2FP.BF16.F32.PACK_AB R64, R151, R64 ;  /* 0x000000409740723e */ /* 0x000fca00000010ff */
[----:B------:R2:W-:Y:S02]  /*17510*/  STG.E.128 desc[UR6][R68.64], R64 ;  /* 0x0000004044007986 */ /* 0x0005e4000c101d06 */
.L_x_526:
[----:B------:R-:W-:Y:S05]  /*17520*/  BSYNC.RECONVERGENT B0 ;  /* 0x0000000000007941 */ /* 0x000fea0003800200 */
.L_x_525:
[----:B------:R-:W-:Y:S01]  /*17530*/  ISETP.GE.U32.AND P1, PT, R82, 0x180, PT ;  /* 0x000001805200780c */ /* 0x000fe20003f26070 */
[----:B------:R-:W-:-:S12]  /*17540*/  BSSY.RECONVERGENT B0, `(.L_x_527) ;  /* 0x0000032000007945 */ /* 0x000fd80003800200 */
[----:B------:R-:W-:Y:S05]  /*17550*/  @!P1 BRA `(.L_x_528) ;  /* 0x0000000000c09947 */ /* 0x000fea0003800000 */
[--C-:B0-2---:R-:W-:Y:S01]  /*17560*/  FADD.FTZ R68, R127, -R70.reuse ;  /* 0x800000467f447221 */ /* 0x105fe20000010000 */
        /* <DEDUP_REMOVED lines=47> */
.L_x_528:
[----:B------:R-:W-:Y:S05]  /*17860*/  BSYNC.RECONVERGENT B0 ;  /* 0x0000000000007941 */ /* 0x000fea0003800200 */
.L_x_527:
[----:B------:R-:W-:Y:S04]  /*17870*/  BSSY.RECONVERGENT B0, `(.L_x_529) ;  /* 0x0000031000007945 */ /* 0x000fe80003800200 */
[----:B------:R-:W-:Y:S05]  /*17880*/  @!P0 BRA `(.L_x_530) ;  /* 0x0000000000bc8947 */ /* 0x000fea0003800000 */
[----:B0-23--:R-:W0:Y:S01]  /*17890*/  LDC.64 R68, c[0x0][0x428] ;  /* 0x00010a00ff447b82 */ /* 0x00de220000000a00 */
[--C-:B-1----:R-:W-:Y:S01]  /*178a0*/  FADD.FTZ R64, R99, -R70.reuse ;  /* 0x8000004663407221 */ /* 0x102fe20000010000 */
[--C-:B------:R-:W-:Y:S01]  /*178b0*/  FADD.FTZ R90, R105, -R70.reuse ;  /* 0x80000046695a7221 */ /* 0x100fe20000010000 */
[--C-:B------:R-:W-:Y:S01]  /*178c0*/  FADD.FTZ R96, R131, -R70.reuse ;  /* 0x8000004683607221 */ /* 0x100fe20000010000 */
[--C-:B------:R-:W-:Y:S01]  /*178d0*/  FADD.FTZ R66, R101, -R70.reuse ;  /* 0x8000004665427221 */ /* 0x100fe20000010000 */
[--C-:B------:R-:W-:Y:S01]  /*178e0*/  FADD.FTZ R94, R103, -R70.reuse ;  /* 0x80000046675e7221 */ /* 0x100fe20000010000 */
[--C-:B------:R-:W-:Y:S01]  /*178f0*/  FADD.FTZ R98, R133, -R70.reuse ;  /* 0x8000004685627221 */ /* 0x100fe20000010000 */
[--C-:B------:R-:W-:Y:S01]  /*17900*/  FADD.FTZ R100, R147, -R70.reuse ;  /* 0x8000004693647221 */ /* 0x100fe20000010000 */
[----:B------:R-:W-:Y:S01]  /*17910*/  FADD.FTZ R70, R149, -R70 ;  /* 0x8000004695467221 */ /* 0x000fe20000010000 */
[----:B------:R-:W-:Y:S01]  /*17920*/  SHF.L.U32 R67, R32, 0x10, RZ ;  /* 0x0000001020437819 */ /* 0x000fe200000006ff */
[----:B------:R-:W-:Y:S01]  /*17930*/  IMAD.U32 R65, R36, 0x10000, RZ ;  /* 0x0001000024417824 */ /* 0x000fe200078e00ff */
[----:B------:R-:W-:Y:S01]  /*17940*/  SHF.L.U32 R153, R33, 0x10, RZ ;  /* 0x0000001021997819 */ /* 0x000fe200000006ff */
[----:B------:R-:W-:Y:S01]  /*17950*/  IMAD.U32 R151, R37, 0x10000, RZ ;  /* 0x0001000025977824 */ /* 0x000fe200078e00ff */
[----:B------:R-:W-:Y:S01]  /*17960*/  SHF.L.U32 R157, R34, 0x10, RZ ;  /* 0x00000010229d7819 */ /* 0x000fe200000006ff */
[----:B------:R-:W-:-:S02]  /*17970*/  IMAD.U32 R155, R38, 0x10000, RZ ;  /* 0x00010000269b7824 */ /* 0x000fc400078e00ff */
        /* <DEDUP_REMOVED lines=8> */
[----:B------:R-:W-:Y:S01]  /*17a00*/  FFMA.FTZ R64, R64, R65, R67 ;  /* 0x0000004140407223 */ /* 0x000fe20000010043 */
[----:B------:R-:W-:Y:S01]  /*17a10*/  FFMA.FTZ R90, R90, R151, R153 ;  /* 0x000000975a5a7223 */ /* 0x000fe20000010099 */
[----:B------:R-:W-:Y:S01]  /*17a20*/  FFMA.FTZ R96, R96, R155, R157 ;  /* 0x0000009b60607223 */ /* 0x000fe2000001009d */
[----:B------:R-:W-:Y:S01]  /*17a30*/  SHF.L.U32 R71, R30, 0x10, RZ ;  /* 0x000000101e477819 */ /* 0x000fe200000006ff */
[----:B------:R-:W-:Y:S01]  /*17a40*/  IMAD.U32 R151, R31, 0x10000, RZ ;  /* 0x000100001f977824 */ /* 0x000fe200078e00ff */
[----:B------:R-:W-:Y:S01]  /*17a50*/  SHF.L.U32 R157, R39, 0x10, RZ ;  /* 0x00000010279d7819 */ /* 0x000fe200000006ff */
[----:B------:R-:W-:Y:S01]  /*17a60*/  IMAD.U32 R65, R28, 0x10000, RZ ;  /* 0x000100001c417824 */ /* 0x000fe200078e00ff */
[----:B------:R-:W-:Y:S01]  /*17a70*/  SHF.L.U32 R161, R74, 0x10, RZ ;  /* 0x000000104aa17819 */ /* 0x000fe200000006ff */
[----:B------:R-:W-:Y:S01]  /*17a80*/  IMAD.U32 R153, R72, 0x10000, RZ ;  /* 0x0001000048997824 */ /* 0x000fe200078e00ff */
[----:B------:R-:W-:Y:S01]  /*17a90*/  SHF.L.U32 R155, R73, 0x10, RZ ;  /* 0x00000010499b7819 */ /* 0x000fe200000006ff */
[----:B------:R-:W-:Y:S01]  /*17aa0*/  IMAD.U32 R159, R35, 0x10000, RZ ;  /* 0x00010000239f7824 */ /* 0x000fe200078e00ff */
[----:B------:R-:W-:Y:S01]  /*17ab0*/  SHF.L.U32 R67, R29, 0x10, RZ ;  /* 0x000000101d437819 */ /* 0x000fe200000006ff */
[----:B------:R-:W-:-:S02]  /*17ac0*/  IMAD.U32 R163, R75, 0x10000, RZ ;  /* 0x000100004ba37824 */ /* 0x000fc400078e00ff */
[----:B------:R-:W-:Y:S01]  /*17ad0*/  FFMA.FTZ R151, R94, R71, R151 ;  /* 0x000000475e977223 */ /* 0x000fe20000010097 */
[----:B------:R-:W-:Y:S01]  /*17ae0*/  FFMA.FTZ R100, R100, R157, R159 ;  /* 0x0000009d64647223 */ /* 0x000fe2000001009f */
[----:B------:R-:W-:Y:S01]  /*17af0*/  FFMA.FTZ R153, R98, R153, R155 ;  /* 0x0000009962997223 */ /* 0x000fe2000001009b */
[----:B------:R-:W-:Y:S01]  /*17b00*/  FFMA.FTZ R161, R70, R161, R163 ;  /* 0x000000a146a17223 */ /* 0x000fe200000100a3 */
[----:B------:R-:W-:Y:S01]  /*17b10*/  FFMA.FTZ R71, R66, R65, R67 ;  /* 0x0000004142477223 */ /* 0x000fe20000010043 */
[----:B0-----:R-:W-:Y:S01]  /*17b20*/  IMAD.WIDE.U32 R68, R88, 0x10, R68 ;  /* 0x0000001058447825 */ /* 0x001fe200078e0044 */
[----:B------:R-:W-:Y:S02]  /*17b30*/  F2FP.BF16.F32.PACK_AB R65, R151, R90 ;  /* 0x0000005a9741723e */ /* 0x000fe400000010ff */
[----:B------:R-:W-:Y:S02]  /*17b40*/  F2FP.BF16.F32.PACK_AB R67, R161, R100 ;  /* 0x00000064a143723e */ /* 0x000fe400000010ff */
[----:B------:R-:W-:-:S02]  /*17b50*/  F2FP.BF16.F32.PACK_AB R66, R153, R96 ;  /* 0x000000609942723e */ /* 0x000fc400000010ff */
[----:B------:R-:W-:-:S05]  /*17b60*/  F2FP.BF16.F32.PACK_AB R64, R71, R64 ;  /* 0x000000404740723e */ /* 0x000fca00000010ff */
[----:B------:R4:W-:Y:S02]  /*17b70*/  STG.E.128 desc[UR6][R68.64], R64 ;  /* 0x0000004044007986 */ /* 0x0009e4000c101d06 */
.L_x_530:
[----:B------:R-:W-:Y:S05]  /*17b80*/  BSYNC.RECONVERGENT B0 ;  /* 0x0000000000007941 */ /* 0x000fea0003800200 */
.L_x_529:
[----:B------:R-:W-:Y:S02]  /*17b90*/  UIADD3 UR10, UPT, UPT, UR10, UR16, URZ ;  /* 0x000000100a0a7290 */ /* 0x000fe4000fffe0ff */
[----:B------:R-:W-:Y:S02]  /*17ba0*/  UPLOP3.LUT UP2, UPT, UPT, UPT, UP2, 0x40, 0x4 ;  /* 0x000000000004789c */ /* 0x000fe40003f4e820 */
[----:B------:R-:W-:-:S09]  /*17bb0*/  UISETP.GE.AND UP1, UPT, UR10, UR17, UPT ;  /* 0x000000110a00728c */ /* 0x000fd2000bf26270 */
[----:B------:R-:W-:Y:S05]  /*17bc0*/  BRA.U !UP1, `(.L_x_531) ;  /* 0xfffffe9109cc7547 */ /* 0x000fea000b83ffff */
[----:B------:R-:W-:Y:S05]  /*17bd0*/  EXIT ;  /* 0x000000000000794d */ /* 0x000fea0003800000 */
.L_x_532:
        /* <DEDUP_REMOVED lines=10> */
.L_x_27206:


//--------------------- .text._ZN10layer_norm13ln_fwd_kernelINS_13Kernel_traitsI13__nv_bfloat16S2_S2_S2_fjLj4096ELj1ELj1ELj4ELj16ENS_18Kernel_traits_baseILj4096ES2_S2_S2_S2_fjLj128EEEEELb1ELb0ELb0ELb1EEEvNS_9FwdParamsE --------------------------
	.section	.text._ZN10layer_norm13ln_fwd_kernelINS_13Kernel_traitsI13__nv_bfloat16S2_S2_S2_fjLj4096ELj1ELj1ELj4ELj16ENS_18Kernel_traits_baseILj4096ES2_S2_S2_S2_fjLj128EEEEELb1ELb0ELb0ELb1EEEvNS_9FwdParamsE,"ax",@progbits
	.align	128
        .global         _ZN10layer_norm13ln_fwd_kernelINS_13Kernel_traitsI13__nv_bfloat16S2_S2_S2_fjLj4096ELj1ELj1ELj4ELj16ENS_18Kernel_traits_baseILj4096ES2_S2_S2_S2_fjLj128EEEEELb1ELb0ELb0ELb1EEEvNS_9FwdParamsE
        .type           _ZN10layer_norm13ln_fwd_kernelINS_13Kernel_traitsI13__nv_bfloat16S2_S2_S2_fjLj4096ELj1ELj1ELj4ELj16ENS_18Kernel_traits_baseILj4096ES2_S2_S2_S2_fjLj128EEEEELb1ELb0ELb0ELb1EEEvNS_9FwdParamsE,@function
        .size           _ZN10layer_norm13ln_fwd_kernelINS_13Kernel_traitsI13__nv_bfloat16S2_S2_S2_fjLj4096ELj1ELj1ELj4ELj16ENS_18Kernel_traits_baseILj4096ES2_S2_S2_S2_fjLj128EEEEELb1ELb0ELb0ELb1EEEvNS_9FwdParamsE,(.L_x_27207 - _ZN10layer_norm13ln_fwd_kernelINS_13Kernel_traitsI13__nv_bfloat16S2_S2_S2_fjLj4096ELj1ELj1ELj4ELj16ENS_18Kernel_traits_baseILj4096ES2_S2_S2_S2_fjLj128EEEEELb1ELb0ELb0ELb1EEEvNS_9FwdParamsE)
        .other          _ZN10layer_norm13ln_fwd_kernelINS_13Kernel_traitsI13__nv_bfloat16S2_S2_S2_fjLj4096ELj1ELj1ELj4ELj16ENS_18Kernel_traits_baseILj4096ES2_S2_S2_S2_fjLj128EEEEELb1ELb0ELb0ELb1EEEvNS_9FwdParamsE,@"STO_CUDA_ENTRY STV_DEFAULT"
_ZN10layer_norm13ln_fwd_kernelINS_13Kernel_traitsI13__nv_bfloat16S2_S2_S2_fjLj4096ELj1ELj1ELj4ELj16ENS_18Kernel_traits_baseILj4096ES2_S2_S2_S2_fjLj128EEEEELb1ELb0ELb0ELb1EEEvNS_9FwdParamsE:
.text._ZN10layer_norm13ln_fwd_kernelINS_13Kernel_traitsI13__nv_bfloat16S2_S2_S2_fjLj4096ELj1ELj1ELj4ELj16ENS_18Kernel_traits_baseILj4096ES2_S2_S2_S2_fjLj128EEEEELb1ELb0ELb0ELb1EEEvNS_9FwdParamsE:
[----:B------:R-:W0:Y:S01]  /*0000*/  LDC R1, c[0x0][0x37c] ;  /* 0x0000df00ff017b82 */ /* 0x000e220000000800 */
[----:B------:R-:W1:Y:S01]  /*0010*/  LDCU.U8 UR4, c[0x0][0x464] ;  /* 0x00008c80ff0477ac */ /* 0x000e620008000000 */
[----:B------:R-:W2:Y:S06]  /*0020*/  S2R R0, SR_TID.X ;  /* 0x0000000000007919 */ /* 0x000eac0000002100 */
[----:B------:R-:W2:Y:S01]  /*0030*/  LDC.64 R22, c[0x0][0x3d0] ;  /* 0x0000f400ff167b82 */ /* 0x000ea20000000a00 */
[----:B0-----:R-:W-:Y:S01]  /*0040*/  VIADD R1, R1, 0xfffffff8 ;  /* 0xfffffff801017836 */ /* 0x001fe20000000000 */
[----:B------:R-:W0:Y:S01]  /*0050*/  LDCU.64 UR8, c[0x0][0x358] ;  /* 0x00006b00ff0877ac */ /* 0x000e220008000a00 */
[----:B------:R-:W3:Y:S05]  /*0060*/  LDCU.64 UR10, c[0x0][0x450] ;  /* 0x00008a00ff0a77ac */ /* 0x000eea0008000a00 */
[----:B------:R-:W4:Y:S01]  /*0070*/  LDC R68, c[0x0][0x458] ;  /* 0x00011600ff447b82 */ /* 0x000f220000000800 */
[----:B-1----:R-:W-:Y:S01]  /*0080*/  ISETP.NE.AND P1, PT, RZ, UR4, PT ;  /* 0x00000004ff007c0c */ /* 0x002fe2000bf25270 */
[----:B------:R-:W1:Y:S06]  /*0090*/  LDCU.64 UR4, c[0x0][0x438] ;  /* 0x00008700ff0477ac */ /* 0x000e6c0008000a00 */
[----:B------:R-:W4:Y:S01]  /*00a0*/  S2UR UR16, SR_CTAID.X ;  /* 0x00000000001079c3 */ /* 0x000f220000002500 */
[----:B---3--:R-:W-:Y:S01]  /*00b0*/  IMAD.U32 R2, RZ, RZ, UR10 ;  /* 0x0000000aff027e24 */ /* 0x008fe2000f8e00ff */
[----:B------:R-:W-:-:S06]  /*00c0*/  MOV R3, UR11 ;  /* 0x0000000b00037c02 */ /* 0x000fcc0008000f00 */
[----:B------:R-:W4:Y:S01]  /*00d0*/  LDC R69, c[0x0][0x45c] ;  /* 0x00011700ff457b82 */ /* 0x000f220000000800 */
[----:B--2---:R-:W-:Y:S01]  /*00e0*/  IMAD.WIDE.U32 R22, R0, 0x10, R22 ;  /* 0x0000001000167825 */ /* 0x004fe200078e0016 */
[----:B0-----:R-:W5:Y:S01]  /*00f0*/  @P1 LDG.E.64 R2, desc[UR8][R2.64] ;  /* 0x0000000802021981 */ /* 0x001f62000c1e1b00 */
[----:B-1----:R-:W-:Y:S01]  /*0100*/  ISETP.NE.U32.AND P0, PT, RZ, UR4, PT ;  /* 0x00000004ff007c0c */ /* 0x002fe2000bf05070 */
[----:B------:R-:W0:Y:S02]  /*0110*/  LDCU UR4, c[0x0][0x384] ;  /* 0x00007080ff0477ac */ /* 0x000e240008000800 */
[----:B------:R-:W5:Y:S01]  /*0120*/  LDG.E.128 R16, desc[UR8][R22.64] ;  /* 0x0000000816107981 */ /* 0x000f62000c1e1d00 */
[----:B------:R-:W-:-:S03]  /*0130*/  ISETP.NE.AND.EX P0, PT, RZ, UR5, PT, P0 ;  /* 0x00000005ff007c0c */ /* 0x000fc6000bf05300 */
[----:B------:R-:W5:Y:S04]  /*0140*/  LDG.E.128 R12, desc[UR8][R22.64+0x800] ;  /* 0x00080008160c7981 */ /* 0x000f68000c1e1d00 */
[----:B------:R-:W5:Y:S04]  /*0150*/  LDG.E.128 R8, desc[UR8][R22.64+0x1000] ;  /* 0x0010000816087981 */ /* 0x000f68000c1e1d00 */
[----:B------:R1:W5:Y:S02]  /*0160*/  LDG.E.128 R4, desc[UR8][R22.64+0x1800] ;  /* 0x0018000816047981 */ /* 0x000364000c1e1d00 */
[----:B------:R-:W2:Y:S02]  /*0170*/  @P0 LDC.64 R24, c[0x0][0x438] ;  /* 0x00010e00ff180b82 */ /* 0x000ea40000000a00 */
[----:B----4-:R3:W5:Y:S01]  /*0180*/  @P1 LDG.E.64 R20, desc[UR8][R68.64] ;  /* 0x0000000844141981 */ /* 0x010762000c1e1b00 */
[----:B0-----:R-:W-:-:S05]  /*0190*/  UISETP.GE.AND UP0, UPT, UR16, UR4, UPT ;  /* 0x000000041000728c */ /* 0x001fca000bf06270 */
[----:B-1----:R-:W0:Y:S01]  /*01a0*/  @P1 LDC R23, c[0x0][0x460] ;  /* 0x00011800ff171b82 */ /* 0x002e220000000800 */
[----:B------:R-:W-:Y:S01]  /*01b0*/  PLOP3.LUT P2, PT, PT, PT, UP0, 0x80, 0x8 ;  /* 0x000000000008781c */ /* 0x000fe20003f4f008 */
[----:B--2---:R-:W-:-:S05]  /*01c0*/  @P0 IMAD.WIDE.U32 R24, R0, 0x10, R24 ;  /* 0x0000001000180825 */ /* 0x004fca00078e0018 */
[----:B------:R3:W5:Y:S04]  /*01d0*/  @P0 LDG.E.128 R40, desc[UR8][R24.64] ;  /* 0x0000000818280981 */ /* 0x000768000c1e1d00 */
[----:B------:R3:W5:Y:S04]  /*01e0*/  @P0 LDG.E.128 R36, desc[UR8][R24.64+0x800] ;  /* 0x0008000818240981 */ /* 0x000768000c1e1d00 */
[----:B------:R3:W5:Y:S04]  /*01f0*/  @P0 LDG.E.128 R32, desc[UR8][R24.64+0x1000] ;  /* 0x0010000818200981 */ /* 0x000768000c1e1d00 */
[----:B------:R3:W5:Y:S01]  /*0200*/  @P0 LDG.E.128 R28, desc[UR8][R24.64+0x1800] ;  /* 0x00180008181c0981 */ /* 0x000762000c1e1d00 */
[----:B------:R-:W-:Y:S05]  /*0210*/  @P2 EXIT ;  /* 0x000000000000294d */ /* 0x000fea0003800000 */
[----:B---3--:R-:W1:Y:S01]  /*0220*/  LDC R24, c[0x0][0x360] ;  /* 0x0000d800ff187b82 */ /* 0x008e620000000800 */
[----:B0----5:R-:W-:Y:S01]  /*0230*/  @P1 IADD3 R68, P2, PT, R20, R23, RZ ;  /* 0x0000001714441210 */ /* 0x021fe20007f5e0ff */
[----:B------:R-:W0:Y:S01]  /*0240*/  LDCU.64 UR4, c[0x0][0x3e0] ;  /* 0x00007c00ff0477ac */ /* 0x000e220008000a00 */
[----:B------:R-:W-:Y:S02]  /*0250*/  @P1 R2UR UR10, R2 ;  /* 0x00000000020a12ca */ /* 0x000fe400000e0000 */
[----:B------:R-:W-:Y:S02]  /*0260*/  @!P0 CS2R R30, SRZ ;  /* 0x00000000001e8805 */ /* 0x000fe4000001ff00 */
[----:B------:R-:W-:Y:S01]  /*0270*/  @P1 R2UR UR11, R3 ;  /* 0x00000000030b12ca */ /* 0x000fe200000e0000 */
[----:B------:R-:W-:Y:S01]  /*0280*/  @P1 IMAD.X R69, RZ, RZ, R21, P2 ;  /* 0x000000ffff451224 */ /* 0x000fe200010e0615 */
[----:B------:R-:W-:Y:S01]  /*0290*/  @P0 MOV R85, R12 ;  /* 0x0000000c00550202 */ /* 0x000fe20000000f00 */
[----:B------:R-:W-:Y:S01]  /*02a0*/  @P0 IMAD.MOV.U32 R91, RZ, RZ, R16 ;  /* 0x000000ffff5b0224 */ /* 0x000fe200078e0010 */
[----:B------:R-:W-:Y:S01]  /*02b0*/  @!P0 CS2R R42, SRZ ;  /* 0x00000000002a8805 */ /* 0x000fe2000001ff00 */
[----:B------:R-:W-:Y:S01]  /*02c0*/  @P0 IMAD.MOV.U32 R87, RZ, RZ, R18 ;  /* 0x000000ffff570224 */ /* 0x000fe200078e0012 */
[----:B------:R-:W-:Y:S01]  /*02d0*/  SHF.R.U64 R25, R68, 0x2, R69 ;  /* 0x0000000244197819 */ /* 0x000fe20000001245 */
[----:B------:R-:W-:Y:S01]  /*02e0*/  @P0 IMAD.MOV.U32 R86, RZ, RZ, R19 ;  /* 0x000000ffff560224 */ /* 0x000fe200078e0013 */
[----:B------:R-:W-:Y:S01]  /*02f0*/  SHF.R.U32.HI R23, RZ, 0x2, R69 ;  /* 0x00000002ff177819 */ /* 0x000fe20000011645 */
[----:B------:R-:W-:Y:S01]  /*0300*/  @P0 IMAD.MOV.U32 R84, RZ, RZ, R13 ;  /* 0x000000ffff540224 */ /* 0x000fe200078e000d */
[----:B------:R-:W-:Y:S01]  /*0310*/  @!P0 CS2R R40, SRZ ;  /* 0x0000000000288805 */ /* 0x000fe2000001ff00 */
[C---:B------:R-:W-:Y:S01]  /*0320*/  IMAD.HI.U32 R2, R25.reuse, -0x2daee0ad, RZ ;  /* 0xd2511f5319027827 */ /* 0x040fe200078e00ff */
[----:B------:R-:W-:Y:S01]  /*0330*/  UIADD3 UR20, UPT, UPT, UR10, -0x61c88647, URZ ;  /* 0x9e3779b90a147890 */ /* 0x000fe2000fffe0ff */
[----:B------:R-:W-:Y:S01]  /*0340*/  @!P0 CS2R R38, SRZ ;  /* 0x0000000000268805 */ /* 0x000fe2000001ff00 */
[----:B------:R-:W-:Y:S01]  /*0350*/  UIADD3 UR21, UPT, UPT, UR11, -0x4498517b, URZ ;  /* 0xbb67ae850b157890 */ /* 0x000fe2000fffe0ff */
[----:B------:R-:W-:Y:S01]  /*0360*/  IMAD R22, R25, -0x2daee0ad, RZ ;  /* 0xd2511f5319167824 */ /* 0x000fe200078e02ff */
[----:B------:R-:W-:Y:S01]  /*0370*/  LOP3.LUT R2, R2, UR11, RZ, 0x3c, !PT ;  /* 0x0000000b02027c12 */ /* 0x000fe2000f8e3cff */
[----:B------:R-:W-:Y:S01]  /*0380*/  UIADD3 UR22, UPT, UPT, UR10, 0x3c6ef372, URZ ;  /* 0x3c6ef3720a167890 */ /* 0x000fe2000fffe0ff */
[----:B------:R-:W-:Y:S01]  /*0390*/  @P0 IMAD.MOV.U32 R82, RZ, RZ, R15 ;  /* 0x000000ffff520224 */ /* 0x000fe200078e000f */
[----:B------:R-:W-:Y:S01]  /*03a0*/  UIADD3 UR23, UPT, UPT, UR11, 0x76cf5d0a, URZ ;  /* 0x76cf5d0a0b177890 */ /* 0x000fe2000fffe0ff */
[----:B-1----:R-:W-:Y:S01]  /*03b0*/  IMAD R24, R24, UR16, R0 ;  /* 0x0000001018187c24 */ /* 0x002fe2000f8e0200 */
[----:B------:R-:W-:Y:S01]  /*03c0*/  UIADD3 UR25, UPT, UPT, UR11, 0x32370b8f, URZ ;  /* 0x32370b8f0b197890 */ /* 0x000fe2000fffe0ff */
[----:B------:R-:W-:Y:S01]  /*03d0*/  IMAD.HI.U32 R3, R2, -0x326172a9, RZ ;  /* 0xcd9e8d5702037827 */ /* 0x000fe200078e00ff */
[----:B------:R-:W-:Y:S01]  /*03e0*/  UIADD3 UR24, UPT, UPT, UR10, -0x255992d5, URZ ;  /* 0xdaa66d2b0a187890 */ /* 0x000fe2000fffe0ff */
[----:B------:R-:W-:Y:S01]  /*03f0*/  @!P0 CS2R R36, SRZ ;  /* 0x0000000000248805 */ /* 0x000fe2000001ff00 */
[----:B------:R-:W-:Y:S01]  /*0400*/  UIADD3 UR26, UPT, UPT, UR10, 0x78dde6e4, URZ ;  /* 0x78dde6e40a1a7890 */ /* 0x000fe2000fffe0ff */
[C---:B------:R-:W-:Y:S01]  /*0410*/  IMAD.HI.U32 R0, R24.reuse, -0x326172a9, RZ ;  /* 0xcd9e8d5718007827 */ /* 0x040fe200078e00ff */
[----:B------:R-:W-:Y:S01]  /*0420*/  UIADD3 UR27, UPT, UPT, UR11, -0x126145ec, URZ ;  /* 0xed9eba140b1b7890 */ /* 0x000fe2000fffe0ff */
[----:B------:R-:W-:Y:S01]  /*0430*/  @!P0 CS2R R34, SRZ ;  /* 0x0000000000228805 */ /* 0x000fe2000001ff00 */
[----:B------:R-:W-:Y:S01]  /*0440*/  UIADD3 UR29, UPT, UPT, UR11, -0x56f99767, URZ ;  /* 0xa90668990b1d7890 */ /* 0x000fe2000fffe0ff */
[----:B------:R-:W-:Y:S01]  /*0450*/  IMAD R20, R24, -0x326172a9, RZ ;  /* 0xcd9e8d5718147824 */ /* 0x000fe200078e02ff */
[----:B------:R-:W-:Y:S01]  /*0460*/  LOP3.LUT R0, R23, UR10, R0, 0x96, !PT ;  /* 0x0000000a17007c12 */ /* 0x000fe2000f8e9600 */
[----:B------:R-:W-:Y:S01]  /*0470*/  IMAD R27, R2, -0x326172a9, RZ ;  /* 0xcd9e8d57021b7824 */ /* 0x000fe200078e02ff */
[----:B------:R-:W-:Y:S01]  /*0480*/  UIADD3 UR28, UPT, UPT, UR10, 0x1715609d, URZ ;  /* 0x1715609d0a1c7890 */ /* 0x000fe2000fffe0ff */
[----:B------:R-:W-:Y:S01]  /*0490*/  @P0 IMAD.MOV.U32 R81, RZ, RZ, R8 ;  /* 0x000000ffff510224 */ /* 0x000fe200078e0008 */
[----:B------:R-:W-:Y:S01]  /*04a0*/  LOP3.LUT R3, R20, UR20, R3, 0x96, !PT ;  /* 0x0000001414037c12 */ /* 0x000fe2000f8e9603 */
[C---:B------:R-:W-:Y:S01]  /*04b0*/  IMAD.HI.U32 R21, R0.reuse, -0x2daee0ad, RZ ;  /* 0xd2511f5300157827 */ /* 0x040fe200078e00ff */
[----:B------:R-:W-:Y:S01]  /*04c0*/  UIADD3 UR30, UPT, UPT, UR10, -0x4ab325aa, URZ ;  /* 0xb54cda560a1e7890 */ /* 0x000fe2000fffe0ff */
[----:B------:R-:W-:Y:S01]  /*04d0*/  @!P0 CS2R R32, SRZ ;  /* 0x0000000000208805 */ /* 0x000fe2000001ff00 */
[----:B------:R-:W-:Y:S01]  /*04e0*/  UIADD3 UR31, UPT, UPT, UR11, 0x646e171e, URZ ;  /* 0x646e171e0b1f7890 */ /* 0x000fe2000fffe0ff */
[----:B------:R-:W-:Y:S01]  /*04f0*/  IMAD R45, R0, -0x2daee0ad, RZ ;  /* 0xd2511f53002d7824 */ /* 0x000fe200078e02ff */
[----:B------:R-:W-:Y:S01]  /*0500*/  LOP3.LUT R21, R22, UR21, R21, 0x96, !PT ;  /* 0x0000001516157c12 */ /* 0x000fe2000f8e9615 */
[----:B------:R-:W-:Y:S01]  /*0510*/  IMAD.HI.U32 R20, R3, -0x2daee0ad, RZ ;  /* 0xd2511f5303147827 */ /* 0x000fe200078e00ff */
[----:B------:R-:W-:Y:S01]  /*0520*/  UIADD3 UR33, UPT, UPT, UR11, 0x1fd5c5a3, URZ ;  /* 0x1fd5c5a30b217890 */ /* 0x000fe2000fffe0ff */
[----:B------:R-:W-:Y:S01]  /*0530*/  @!P0 CS2R R28, SRZ ;  /* 0x00000000001c8805 */ /* 0x000fe2000001ff00 */
[----:B------:R-:W-:Y:S01]  /*0540*/  UIADD3 UR32, UPT, UPT, UR10, 0x5384540f, URZ ;  /* 0x5384540f0a207890 */ /* 0x000fe2000fffe0ff */
[----:B------:R-:W-:Y:S01]  /*0550*/  IMAD.HI.U32 R0, R21, -0x326172a9, RZ ;  /* 0xcd9e8d5715007827 */ /* 0x000fe200078e00ff */
[----:B------:R-:W-:Y:S01]  /*0560*/  LOP3.LUT R20, R45, UR23, R20, 0x96, !PT ;  /* 0x000000172d147c12 */ /* 0x000fe2000f8e9614 */
[----:B------:R-:W-:Y:S01]  /*0570*/  UIADD3 UR34, UPT, UPT, UR10, -0xe443238, URZ ;  /* 0xf1bbcdc80a227890 */ /* 0x000fe2000fffe0ff */
[----:B------:R-:W-:Y:S01]  /*0580*/  @P0 MOV R90, R17 ;  /* 0x00000011005a0202 */ /* 0x000fe20000000f00 */
[----:B------:R-:W-:Y:S01]  /*0590*/  IMAD R22, R3, -0x2daee0ad, RZ ;  /* 0xd2511f5303167824 */ /* 0x000fe200078e02ff */
[----:B------:R-:W-:Y:S01]  /*05a0*/  LOP3.LUT R0, R27, UR22, R0, 0x96, !PT ;  /* 0x000000161b007c12 */ /* 0x000fe2000f8e9600 */
[----:B------:R-:W-:Y:S01]  /*05b0*/  IMAD R21, R21, -0x326172a9, RZ ;  /* 0xcd9e8d5715157824 */ /* 0x000fe200078e02ff */
[----:B------:R-:W-:Y:S01]  /*05c0*/  UIADD3 UR37, UPT, UPT, UR11, -0x695add53, URZ ;  /* 0x96a522ad0b257890 */ /* 0x000fe2000fffe0ff */
[----:B------:R-:W-:Y:S01]  /*05d0*/  IMAD.HI.U32 R2, R20, -0x326172a9, RZ ;  /* 0xcd9e8d5714027827 */ /* 0x000fe200078e00ff */
[----:B------:R-:W-:Y:S01]  /*05e0*/  UIADD3 UR35, UPT, UPT, UR11, -0x24c28bd8, URZ ;  /* 0xdb3d74280b237890 */ /* 0x000fe2000fffe0ff */
[----:B------:R-:W-:Y:S01]  /*05f0*/  @P0 MOV R83, R14 ;  /* 0x0000000e00530202 */ /* 0x000fe20000000f00 */
[----:B0-----:R-:W-:Y:S01]  /*0600*/  UISETP.NE.U32.AND UP0, UPT, UR4, URZ, UPT ;  /* 0x000000ff0400728c */ /* 0x001fe2000bf05070 */
[C---:B------:R-:W-:Y:S01]  /*0610*/  IMAD.HI.U32 R3, R0.reuse, -0x2daee0ad, RZ ;  /* 0xd2511f5300037827 */ /* 0x040fe200078e00ff */
[----:B------:R-:W-:Y:S01]  /*0620*/  LOP3.LUT R2, R21, UR24, R2, 0x96, !PT ;  /* 0x0000001815027c12 */ /* 0x000fe2000f8e9602 */
[----:B------:R-:W0:Y:S01]  /*0630*/  LDCU.U8 UR4, c[0x0][0x410] ;  /* 0x00008200ff0477ac */ /* 0x000e220008000000 */
[----:B------:R-:W-:Y:S01]  /*0640*/  @P0 MOV R80, R9 ;  /* 0x0000000900500202 */ /* 0x000fe20000000f00 */
[----:B------:R-:W-:Y:S01]  /*0650*/  IMAD R27, R0, -0x2daee0ad, RZ ;  /* 0xd2511f53001b7824 */ /* 0x000fe200078e02ff */
[----:B------:R-:W-:Y:S01]  /*0660*/  LOP3.LUT R3, R22, UR25, R3, 0x96, !PT ;  /* 0x0000001916037c12 */ /* 0x000fe2000f8e9603 */
[----:B------:R-:W-:Y:S01]  /*0670*/  IMAD R21, R20, -0x326172a9, RZ ;  /* 0xcd9e8d5714157824 */ /* 0x000fe200078e02ff */
[----:B------:R-:W-:Y:S01]  /*0680*/  UIADD3 UR36, UPT, UPT, UR10, -0x700cb87f, URZ ;  /* 0x8ff347810a247890 */ /* 0x000fe2000fffe0ff */
[C---:B------:R-:W-:Y:S01]  /*0690*/  IMAD.HI.U32 R22, R2.reuse, -0x2daee0ad, RZ ;  /* 0xd2511f5302167827 */ /* 0x040fe200078e00ff */
[----:B------:R-:W-:Y:S01]  /*06a0*/  @P0 MOV R77, R4 ;  /* 0x00000004004d0202 */ /* 0x000fe20000000f00 */
[----:B------:R-:W-:Y:S01]  /*06b0*/  UISETP.NE.AND.EX UP0, UPT, UR5, URZ, UPT, UP0 ;  /* 0x000000ff0500728c */ /* 0x000fe2000bf05300 */
[----:B------:R-:W-:Y:S01]  /*06c0*/  @!P0 MOV R90, R17 ;  /* 0x00000011005a8202 */ /* 0x000fe20000000f00 */
[----:B------:R-:W-:Y:S01]  /*06d0*/  IMAD.HI.U32 R0, R3, -0x326172a9, RZ ;  /* 0xcd9e8d5703007827 */ /* 0x000fe200078e00ff */
[----:B------:R-:W-:Y:S01]  /*06e0*/  LOP3.LUT R22, R27, UR27, R22, 0x96, !PT ;  /* 0x0000001b1b167c12 */ /* 0x000fe2000f8e9616 */
[----:B------:R-:W-:Y:S01]  /*06f0*/  UPLOP3.LUT UP2, UPT, UPT, UPT, UPT, 0x40, 0x4 ;  /* 0x000000000004789c */ /* 0x000fe20003f4e870 */
[----:B------:R-:W-:Y:S01]  /*0700*/  @!P0 MOV R83, R14 ;  /* 0x0000000e00538202 */ /* 0x000fe20000000f00 */
[----:B------:R-:W-:Y:S01]  /*0710*/  IMAD R20, R3, -0x326172a9, RZ ;  /* 0xcd9e8d5703147824 */ /* 0x000fe200078e02ff */
[----:B------:R-:W-:Y:S01]  /*0720*/  LOP3.LUT R0, R21, UR26, R0, 0x96, !PT ;  /* 0x0000001a15007c12 */ /* 0x000fe2000f8e9600 */
[----:B------:R-:W-:Y:S01]  /*0730*/  IMAD R21, R2, -0x2daee0ad, RZ ;  /* 0xd2511f5302157824 */ /* 0x000fe200078e02ff */
[----:B------:R-:W-:Y:S01]  /*0740*/  @!P0 MOV R80, R9 ;  /* 0x0000000900508202 */ /* 0x000fe20000000f00 */
[----:B------:R-:W-:Y:S01]  /*0750*/  IMAD.HI.U32 R3, R22, -0x326172a9, RZ ;  /* 0xcd9e8d5716037827 */ /* 0x000fe200078e00ff */
[----:B------:R-:W-:Y:S01]  /*0760*/  @!P0 MOV R77, R4 ;  /* 0x00000004004d8202 */ /* 0x000fe20000000f00 */
[----:B------:R-:W1:Y:S01]  /*0770*/  LDCU UR6, c[0x0][0x404] ;  /* 0x00008080ff0677ac */ /* 0x000e620008000800 */
[----:B------:R-:W-:Y:S01]  /*0780*/  LOP3.LUT R68, R68, 0x3, RZ, 0xc0, !PT ;  /* 0x0000000344447812 */ /* 0x000fe200078ec0ff */
[----:B------:R-:W-:Y:S01]  /*0790*/  IMAD.HI.U32 R2, R0, -0x2daee0ad, RZ ;  /* 0xd2511f5300027827 */ /* 0x000fe200078e00ff */
[----:B------:R-:W-:Y:S01]  /*07a0*/  LOP3.LUT R3, R20, UR28, R3, 0x96, !PT ;  /* 0x0000001c14037c12 */ /* 0x000fe2000f8e9603 */
[----:B------:R-:W2:Y:S01]  /*07b0*/  LDCU UR7, c[0x0][0x408] ;  /* 0x00008100ff0777ac */ /* 0x000ea20008000800 */
[----:B------:R-:W-:Y:S01]  /*07c0*/  PRMT R94, R90, 0x7632, R94 ;  /* 0x000076325a5e7816 */ /* 0x000fe2000000005e */
[----:B------:R-:W-:Y:S01]  /*07d0*/  IMAD R27, R0, -0x2daee0ad, RZ ;  /* 0xd2511f53001b7824 */ /* 0x000fe200078e02ff */
[----:B------:R-:W-:Y:S01]  /*07e0*/  LOP3.LUT R2, R21, UR29, R2, 0x96, !PT ;  /* 0x0000001d15027c12 */ /* 0x000fe2000f8e9602 */
[----:B------:R-:W-:Y:S01]  /*07f0*/  IMAD R21, R22, -0x326172a9, RZ ;  /* 0xcd9e8d5716157824 */ /* 0x000fe200078e02ff */
[----:B------:R-:W-:Y:S01]  /*0800*/  PRMT R104, R83, 0x7632, R104 ;  /* 0x0000763253687816 */ /* 0x000fe20000000068 */
[----:B------:R-:W-:Y:S01]  /*0810*/  IMAD.HI.U32 R20, R3, -0x2daee0ad, RZ ;  /* 0xd2511f5303147827 */ /* 0x000fe200078e00ff */
[----:B------:R-:W-:Y:S01]  /*0820*/  PRMT R110, R80, 0x7632, R110 ;  /* 0x00007632506e7816 */ /* 0x000fe2000000006e */
[----:B------:R-:W3:Y:S01]  /*0830*/  LDCU UR18, c[0x0][0x388] ;  /* 0x00007100ff1277ac */ /* 0x000ee20008000800 */
[----:B------:R-:W-:Y:S01]  /*0840*/  PRMT R119, R77, 0x7632, R119 ;  /* 0x000076324d777816 */ /* 0x000fe20000000077 */
[C---:B------:R-:W-:Y:S01]  /*0850*/  IMAD.HI.U32 R0, R2.reuse, -0x326172a9, RZ ;  /* 0xcd9e8d5702007827 */ /* 0x040fe200078e00ff */
[----:B------:R-:W-:Y:S01]  /*0860*/  LOP3.LUT R20, R27, UR31, R20, 0x96, !PT ;  /* 0x0000001f1b147c12 */ /* 0x000fe2000f8e9614 */
[----:B------:R-:W4:Y:S01]  /*0870*/  LDCU UR19, c[0x0][0x400] ;  /* 0x00008000ff1377ac */ /* 0x000f220008000800 */
[----:B------:R-:W-:Y:S01]  /*0880*/  PRMT R99, R43, 0x7632, R99 ;  /* 0x000076322b637816 */ /* 0x000fe20000000063 */
[----:B------:R-:W-:Y:S01]  /*0890*/  IMAD R22, R3, -0x2daee0ad, RZ ;  /* 0xd2511f5303167824 */ /* 0x000fe200078e02ff */
[----:B------:R-:W-:Y:S01]  /*08a0*/  LOP3.LUT R0, R21, UR30, R0, 0x96, !PT ;  /* 0x0000001e15007c12 */ /* 0x000fe2000f8e9600 */
[----:B------:R-:W-:Y:S01]  /*08b0*/  IMAD R21, R2, -0x326172a9, RZ ;  /* 0xcd9e8d5702157824 */ /* 0x000fe200078e02ff */
[----:B------:R-:W-:Y:S01]  /*08c0*/  PRMT R97, R42, 0x7632, R97 ;  /* 0x000076322a617816 */ /* 0x000fe20000000061 */
[----:B------:R-:W-:Y:S01]  /*08d0*/  IMAD.HI.U32 R2, R20, -0x326172a9, RZ ;  /* 0xcd9e8d5714027827 */ /* 0x000fe200078e00ff */
[----:B------:R-:W-:Y:S01]  /*08e0*/  PRMT R95, R41, 0x7632, R95 ;  /* 0x00007632295f7816 */ /* 0x000fe2000000005f */
[----:B------:R-:W1:Y:S01]  /*08f0*/  LDCU.64 UR12, c[0x0][0x3a0] ;  /* 0x00007400ff0c77ac */ /* 0x000e620008000a00 */
[----:B------:R-:W-:Y:S01]  /*0900*/  PRMT R93, R40, 0x7632, R93 ;  /* 0x00007632285d7816 */ /* 0x000fe2000000005d */
[C---:B------:R-:W-:Y:S01]  /*0910*/  IMAD.HI.U32 R3, R0.reuse, -0x2daee0ad, RZ ;  /* 0xd2511f5300037827 */ /* 0x040fe200078e00ff */
[----:B------:R-:W-:Y:S01]  /*0920*/  LOP3.LUT R2, R21, UR32, R2, 0x96, !PT ;  /* 0x0000002015027c12 */ /* 0x000fe2000f8e9602 */
[----:B------:R-:W1:Y:S01]  /*0930*/  LDCU.64 UR14, c[0x0][0x380] ;  /* 0x00007000ff0e77ac */ /* 0x000e620008000a00 */
        /* <DEDUP_REMOVED lines=14> */
[----:B------:R-:W-:Y:S01]  /*0a20*/  @P0 IMAD.MOV.U32 R79, RZ, RZ, R10 ;  /* 0x000000ffff4f0224 */ /* 0x000fe200078e000a */
[-C--:B------:R-:W-:Y:S01]  /*0a30*/  @P0 MOV R21, R7.reuse ;  /* 0x0000000700150202 */ /* 0x080fe20000000f00 */
[----:B------:R-:W-:Y:S01]  /*0a40*/  @P0 IMAD.MOV.U32 R78, RZ, RZ, R11 ;  /* 0x000000ffff4e0224 */ /* 0x000fe200078e000b */
[----:B------:R-:W-:Y:S01]  /*0a50*/  @!P0 MOV R21, R7 ;  /* 0x0000000700158202 */ /* 0x000fe20000000f00 */
[----:B------:R-:W-:Y:S01]  /*0a60*/  IMAD.HI.U32 R69, R0, -0x2daee0ad, RZ ;  /* 0xd2511f5300457827 */ /* 0x000fe200078e00ff */
[----:B------:R-:W-:Y:S02]  /*0a70*/  PRMT R116, R34, 0x7632, R116 ;  /* 0x0000763222747816 */ /* 0x000fe40000000074 */
[----:B------:R-:W-:Y:S01]  /*0a80*/  PRMT R125, R21, 0x7632, R125 ;  /* 0x00007632157d7816 */ /* 0x000fe2000000007d */
[----:B------:R-:W-:Y:S01]  /*0a90*/  @P0 IMAD.MOV.U32 R76, RZ, RZ, R5 ;  /* 0x000000ffff4c0224 */ /* 0x000fe200078e0005 */
[----:B------:R-:W-:Y:S01]  /*0aa0*/  LOP3.LUT R69, R2, UR37, R69, 0x96, !PT ;  /* 0x0000002502457c12 */ /* 0x000fe2000f8e9645 */
[----:B------:R-:W-:Y:S01]  /*0ab0*/  @P0 IMAD.MOV.U32 R22, RZ, RZ, R6 ;  /* 0x000000ffff160224 */ /* 0x000fe200078e0006 */
[----:B------:R-:W-:Y:S01]  /*0ac0*/  PRMT R2, R31, 0x7632, R2 ;  /* 0x000076321f027816 */ /* 0x000fe20000000002 */
[----:B------:R-:W-:Y:S01]  /*0ad0*/  IMAD R3, R3, -0x326172a9, RZ ;  /* 0xcd9e8d5703037824 */ /* 0x000fe200078e02ff */
[----:B------:R-:W-:Y:S01]  /*0ae0*/  PRMT R111, R33, 0x7632, R111 ;  /* 0x00007632216f7816 */ /* 0x000fe2000000006f */
[----:B------:R-:W-:Y:S01]  /*0af0*/  IMAD.HI.U32 R70, R27, -0x326172a9, RZ ;  /* 0xcd9e8d571b467827 */ /* 0x000fe200078e00ff */
[----:B------:R-:W-:Y:S01]  /*0b00*/  PRMT R109, R32, 0x7632, R109 ;  /* 0x00007632206d7816 */ /* 0x000fe2000000006d */
[----:B------:R0:W-:Y:S01]  /*0b10*/  STL.S16 [R1], R2 ;  /* 0x0000000201007387 */ /* 0x0001e20000100600 */
[----:B------:R-:W-:Y:S01]  /*0b20*/  PRMT R124, R30, 0x7632, R124 ;  /* 0x000076321e7c7816 */ /* 0x000fe2000000007c */
[----:B------:R-:W-:Y:S01]  /*0b30*/  @!P0 IMAD.MOV.U32 R91, RZ, RZ, R16 ;  /* 0x000000ffff5b8224 */ /* 0x000fe200078e0010 */
[----:B------:R-:W-:Y:S01]  /*0b40*/  LOP3.LUT R70, R3, UR36, R70, 0x96, !PT ;  /* 0x0000002403467c12 */ /* 0x000fe2000f8e9646 */
[----:B------:R-:W-:Y:S01]  /*0b50*/  @!P0 IMAD.MOV.U32 R87, RZ, RZ, R18 ;  /* 0x000000ffff578224 */ /* 0x000fe200078e0012 */
[----:B------:R-:W-:Y:S01]  /*0b60*/  PRMT R122, R29, 0x7632, R122 ;  /* 0x000076321d7a7816 */ /* 0x000fe2000000007a */
        /* <DEDUP_REMOVED lines=18> */
[----:B------:R-:W-:Y:S01]  /*0c90*/  IMAD.MOV.U32 R20, RZ, RZ, RZ ;  /* 0x000000ffff147224 */ /* 0x000fe200078e00ff */
[----:B------:R-:W-:Y:S01]  /*0ca0*/  PRMT R121, R76, 0x7632, R121 ;  /* 0x000076324c797816 */ /* 0x000fe20000000079 */
[----:B------:R-:W-:Y:S01]  /*0cb0*/  IMAD R72, R27, -0x326172a9, RZ ;  /* 0xcd9e8d571b487824 */ /* 0x000fe200078e02ff */
[----:B------:R-:W-:Y:S01]  /*0cc0*/  PRMT R123, R22, 0x7632, R123 ;  /* 0x00007632167b7816 */ /* 0x000fe2000000007b */
[----:B------:R-:W-:Y:S01]  /*0cd0*/  IMAD R60, R0, -0x2daee0ad, RZ ;  /* 0xd2511f53003c7824 */ /* 0x000fe200078e02ff */
[----:B01234-:R-:W-:-:S07]  /*0ce0*/  PRMT R120, R28, 0x7632, R120 ;  /* 0x000076321c787816 */ /* 0x01ffce0000000078 */
.L_x_732:
[----:B0-----:R-:W0:Y:S01]  /*0cf0*/  @UP0 LDCU.64 UR4, c[0x0][0x3e0] ;  /* 0x00007c00ff0407ac */ /* 0x001e220008000a00 */
[----:B------:R-:W1:Y:S01]  /*0d00*/  S2R R0, SR_TID.X ;  /* 0x0000000000007919 */ /* 0x000e620000002100 */
[----:B------:R-:W2:Y:S01]  /*0d10*/  LDC.64 R74, c[0x0][0x390] ;  /* 0x0000e400ff4a7b82 */ /* 0x000ea20000000a00 */
[----:B------:R-:W-:Y:S01]  /*0d20*/  PLOP3.LUT P0, PT, PT, PT, UP0, 0x80, 0x8 ;  /* 0x000000000008781c */ /* 0x000fe20003f0f008 */
[----:B0-----:R-:W-:-:S06]  /*0d30*/  @UP0 UIMAD.WIDE UR4, UR16, 0x2, UR4 ;  /* 0x00000002100408a5 */ /* 0x001fcc000f8e0204 */
[----:B------:R-:W-:Y:S01]  /*0d40*/  IMAD.U32 R2, RZ, RZ, UR4 ;  /* 0x00000004ff027e24 */ /* 0x000fe2000f8e00ff */
[----:B------:R-:W-:Y:S01]  /*0d50*/  UIMAD UR4, UR16, UR18, URZ ;  /* 0x00000012100472a4 */ /* 0x000fe2000f8e02ff */
[----:B------:R-:W-:-:S03]  /*0d60*/  MOV R3, UR5 ;  /* 0x0000000500037c02 */ /* 0x000fc60008000f00 */
[----:B------:R-:W-:Y:S02]  /*0d70*/  USHF.R.S32.HI UR5, URZ, 0x1f, UR4 ;  /* 0x0000001fff057899 */ /* 0x000fe40008011404 */
[----:B------:R-:W3:Y:S02]  /*0d80*/  @P0 LDG.E.U16 R2, desc[UR8][R2.64] ;  /* 0x0000000802020981 */ /* 0x000ee4000c1e1500 */
[----:B------:R-:W-:-:S06]  /*0d90*/  ULEA.HI UR5, UR5, UR4, URZ, 0x3 ;  /* 0x0000000405057291 */ /* 0x000fcc000f8f18ff */
[----:B------:R-:W-:-:S05]  /*0da0*/  IMAD.U32 R19, RZ, RZ, UR5 ;  /* 0x00000005ff137e24 */ /* 0x000fca000f8e00ff */
[----:B-1----:R-:W-:-:S05]  /*0db0*/  LEA.HI.SX32 R19, R19, R0, 0x1d ;  /* 0x0000000013137211 */ /* 0x002fca00078feaff */
[----:B--2---:R-:W-:-:S06]  /*0dc0*/  IMAD.WIDE.U32 R4, R19, 0x10, R74 ;  /* 0x0000001013047825 */ /* 0x004fcc00078e004a */
[----:B------:R-:W5:Y:S01]  /*0dd0*/  LDG.E.128 R4, desc[UR8][R4.64] ;  /* 0x0000000804047981 */ /* 0x000f62000c1e1d00 */
[----:B------:R-:W-:Y:S01]  /*0de0*/  PLOP3.LUT P0, PT, PT, PT, UP0, 0x80, 0x8 ;  /* 0x000000000008781c */ /* 0x000fe20003f0f008 */
[----:B------:R-:W-:Y:S01]  /*0df0*/  UISETP.NE.U32.AND UP1, UPT, UR12, URZ, UPT ;  /* 0x000000ff0c00728c */ /* 0x000fe2000bf25070 */
[----:B------:R-:W-:Y:S01]  /*0e00*/  IMAD.MOV.U32 R26, RZ, RZ, 0x2f800000 ;  /* 0x2f800000ff1a7424 */ /* 0x000fe200078e00ff */
[----:B------:R-:W-:Y:S02]  /*0e10*/  UMOV UR17, 0x3f800000 ;  /* 0x3f80000000117882 */ /* 0x000fe40000000000 */
[----:B------:R-:W-:-:S08]  /*0e20*/  UISETP.NE.AND.EX UP1, UPT, UR13, URZ, UPT, UP1 ;  /* 0x000000ff0d00728c */ /* 0x000fd0000bf25310 */
[----:B---3--:R-:W-:-:S13]  /*0e30*/  @P0 R2UR UR4, R2 ;  /* 0x00000000020402ca */ /* 0x008fda00000e0000 */
[----:B------:R-:W-:Y:S01]  /*0e40*/  @UP0 USHF.L.U32 UR17, UR4, 0x10, URZ ;  /* 0x0000001004110899 */ /* 0x000fe200080006ff */
[----:B------:R-:W-:Y:S11]  /*0e50*/  BRA.U !UP1, `(.L_x_533) ;  /* 0x00000029090c7547 */ /* 0x000ff6000b800000 */
[----:B------:R-:W0:Y:S01]  /*0e60*/  LDC.64 R2, c[0x0][0x3a0] ;  /* 0x0000e800ff027b82 */ /* 0x000e220000000a00 */
[----:B------:R-:W-:Y:S01]  /*0e70*/  ISETP.NE.AND P0, PT, R68, 0x1, PT ;  /* 0x000000014400780c */ /* 0x000fe20003f05270 */
[----:B------:R-:W-:Y:S02]  /*0e80*/  HFMA2 R12, -RZ, RZ, 0, 1.1920928955078125e-07 ;  /* 0x00000002ff0c7431 */ /* 0x000fe400000001ff */
[----:B------:R-:W-:Y:S02]  /*0e90*/  IMAD.MOV.U32 R13, RZ, RZ, R72 ;  /* 0x000000ffff0d7224 */ /* 0x000fe400078e0048 */
[----:B------:R-:W-:Y:S02]  /*0ea0*/  IMAD.MOV.U32 R0, RZ, RZ, R60 ;  /* 0x000000ffff007224 */ /* 0x000fe400078e003c */
[----:B0-----:R-:W-:-:S05]  /*0eb0*/  IMAD.WIDE.U32 R2, R19, 0x10, R2 ;  /* 0x0000001013027825 */ /* 0x001fca00078e0002 */
[----:B------:R0:W5:Y:S01]  /*0ec0*/  LDG.E.128 R8, desc[UR8][R2.64] ;  /* 0x0000000802087981 */ /* 0x000162000c1e1d00 */
[----:B------:R-:W-:Y:S05]  /*0ed0*/  @!P0 BRA `(.L_x_534) ;  /* 0x0000000400108947 */ /* 0x000fea0003800000 */
[----:B0-----:R-:W-:-:S04]  /*0ee0*/  MOV R3, 0x2 ;  /* 0x0000000200037802 */ /* 0x001fc80000000f00 */
[----:B------:R-:W-:-:S05]  /*0ef0*/  VIADDMNMX.U32 R0, R68, 0xfffffffe, R3, PT ;  /* 0xfffffffe44007846 */ /* 0x000fca0003800003 */
[----:B------:R-:W-:-:S04]  /*0f00*/  IMAD.SHL.U32 R0, R0, 0x4, RZ ;  /* 0x0000000400007824 */ /* 0x000fc800078e00ff */
[----:B------:R-:W0:Y:S02]  /*0f10*/  LDC R2, c[0x2][R0] ;  /* 0x0080000000027b82 */ /* 0x000e240000000800 */
[----:B0-----:R-:W-:-:S04]  /*0f20*/  SHF.R.S32.HI R3, RZ, 0x1f, R2 ;  /* 0x0000001fff037819 */ /* 0x001fc80000011402 */
.L_x_27042:
[----:B------:R-:W-:Y:S05]  /*0f30*/  BRX R2 -0xf40                                          (*"BRANCH_TARGETS .L_x_27043,.L_x_27044,.L_x_27045"*) ;  /* 0xfffffff002307949 */ /* 0x000fea000383ffff */
.L_x_27045:
[----:B------:R-:W-:Y:S01]  /*0f40*/  VIADD R12, R68, 0x1 ;  /* 0x00000001440c7836 */ /* 0x000fe20000000000 */
[----:B------:R-:W-:Y:S01]  /*0f50*/  MOV R0, R60 ;  /* 0x0000003c00007202 */ /* 0x000fe20000000f00 */
[----:B------:R-:W-:Y:S01]  /*0f60*/  IMAD.MOV.U32 R13, RZ, RZ, R70 ;  /* 0x000000ffff0d7224 */ /* 0x000fe200078e0046 */
[----:B------:R-:W-:Y:S06]  /*0f70*/  BRA `(.L_x_534) ;  /* 0x0000000000e87947 */ /* 0x000fec0003800000 */
.L_x_27043:
[----:B------:R-:W-:Y:S02]  /*0f80*/  HFMA2 R12, -RZ, RZ, 0, 1.78813934326171875e-07 ;  /* 0x00000003ff0c7431 */ /* 0x000fe400000001ff */
[----:B------:R-:W-:Y:S02]  /*0f90*/  IMAD.MOV.U32 R0, RZ, RZ, R60 ;  /* 0x000000ffff007224 */ /* 0x000fe400078e003c */
[----:B------:R-:W-:Y:S01]  /*0fa0*/  IMAD.MOV.U32 R13, RZ, RZ, R69 ;  /* 0x000000ffff0d7224 */ /* 0x000fe200078e0045 */
[----:B------:R-:W-:Y:S06]  /*0fb0*/  BRA `(.L_x_534) ;  /* 0x0000000000d87947 */ /* 0x000fec0003800000 */
.L_x_27044:
[----:B------:R-:W-:-:S04]  /*0fc0*/  VIADD R25, R25, 0x1 ;  /* 0x0000000119197836 */ /* 0x000fc80000000000 */
        /* <DEDUP_REMOVED lines=11> */
.L_x_535:
        /* <DEDUP_REMOVED lines=36> */
[----:B------:R-:W-:-:S04]  /*12c0*/  IMAD.WIDE.U32 R72, R72, -0x326172a9, RZ ;  /* 0xcd9e8d5748487825 */ /* 0x000fc800078e00ff */
[----:B------:R-:W-:Y:S01]  /*12d0*/  IMAD.WIDE.U32 R2, R2, -0x2daee0ad, RZ ;  /* 0xd2511f5302027825 */ /* 0x000fe200078e00ff */
[----:B------:R-:W-:-:S04]  /*12e0*/  LOP3.LUT R70, R70, UR36, R73, 0x96, !PT ;  /* 0x0000002446467c12 */ /* 0x000fc8000f8e9649 */
[----:B------:R-:W-:Y:S01]  /*12f0*/  LOP3.LUT R69, R12, UR37, R3, 0x96, !PT ;  /* 0x000000250c457c12 */ /* 0x000fe2000f8e9603 */
[----:B------:R-:W-:Y:S01]  /*1300*/  IMAD.MOV.U32 R12, RZ, RZ, RZ ;  /* 0x000000ffff0c7224 */ /* 0x000fe200078e00ff */
[----:B------:R-:W-:-:S07]  /*1310*/  MOV R0, R2 ;  /* 0x0000000200007202 */ /* 0x000fce0000000f00 */
.L_x_534:
[----:B0-----:R-:W-:Y:S01]  /*1320*/  I2FP.F32.U32 R3, R13 ;  /* 0x0000000d00037245 */ /* 0x001fe20000201000 */
[----:B------:R-:W-:Y:S01]  /*1330*/  UMOV UR5, UR7 ;  /* 0x0000000700057c82 */ /* 0x000fe20008000000 */
[----:B-----5:R-:W-:Y:S01]  /*1340*/  SHF.L.U32 R2, R4, 0x10, RZ ;  /* 0x0000001004027819 */ /* 0x020fe200000006ff */
[----:B------:R-:W-:Y:S01]  /*1350*/  UMOV UR4, UR6 ;  /* 0x0000000600047c82 */ /* 0x000fe20008000000 */
[----:B------:R-:W-:Y:S01]  /*1360*/  ISETP.NE.AND P1, PT, R12, 0x1, PT ;  /* 0x000000010c00780c */ /* 0x000fe20003f25270 */
[----:B------:R-:W-:Y:S01]  /*1370*/  FFMA.FTZ R3, R3, R26, 1.1641532182693481445e-10 ;  /* 0x2f00000003037423 */ /* 0x000fe2000001001a */
[----:B------:R-:W-:Y:S01]  /*1380*/  PRMT R4, R4, 0x7632, R4 ;  /* 0x0000763204047816 */ /* 0x000fe20000000004 */
[----:B------:R-:W-:Y:S01]  /*1390*/  FMUL.FTZ R2, R2, UR17 ;  /* 0x0000001102027c20 */ /* 0x000fe20008410000 */
[----:B------:R-:W-:Y:S01]  /*13a0*/  IMAD.MOV.U32 R14, RZ, RZ, 0x2 ;  /* 0x00000002ff0e7424 */ /* 0x000fe200078e00ff */
[----:B------:R-:W-:Y:S02]  /*13b0*/  MOV R13, R72 ;  /* 0x00000048000d7202 */ /* 0x000fe40000000f00 */
[----:B------:R-:W-:Y:S01]  /*13c0*/  FMUL.FTZ R2, R2, UR5 ;  /* 0x0000000502027c20 */ /* 0x000fe20008410000 */
[----:B------:R-:W-:Y:S01]  /*13d0*/  FSETP.GTU.FTZ.AND P0, PT, R3, UR4, PT ;  /* 0x0000000403007c0b */ /* 0x000fe2000bf1c000 */
[C---:B------:R-:W-:Y:S01]  /*13e0*/  IMAD.U32 R3, R8.reuse, 0x10000, RZ ;  /* 0x0001000008037824 */ /* 0x040fe200078e00ff */
[----:B------:R-:W-:-:S02]  /*13f0*/  PRMT R8, R8, 0x7632, R8 ;  /* 0x0000763208087816 */ /* 0x000fc40000000008 */
[----:B------:R-:W-:Y:S02]  /*1400*/  FSEL R2, R2, RZ, !P0 ;  /* 0x000000ff02027208 */ /* 0x000fe40004000000 */
[----:B------:R-:W-:-:S03]  /*1410*/  PLOP3.LUT P0, PT, P0, PT, PT, 0x8, 0x80 ;  /* 0x000000000080781c */ /* 0x000fc6000070e170 */
[----:B------:R-:W-:Y:S01]  /*1420*/  FADD.FTZ R3, R2, R3 ;  /* 0x0000000302037221 */ /* 0x000fe20000010000 */
[----:B------:R-:W-:-:S03]  /*1430*/  P2R R2, PR, RZ, 0x1 ;  /* 0x00000001ff027803 */ /* 0x000fc60000000000 */
[----:B------:R-:W-:Y:S01]  /*1440*/  IMAD.MOV.U32 R18, RZ, RZ, R3 ;  /* 0x000000ffff127224 */ /* 0x000fe200078e0003 */
[----:B------:R-:W-:Y:S06]  /*1450*/  @!P1 BRA `(.L_x_536) ;  /* 0x0000000000f89947 */ /* 0x000fec0003800000 */
        /* <DEDUP_REMOVED lines=8> */
.L_x_537:
[----:B------:R-:W-:-:S04]  /*14e0*/  IADD3 R25, PT, PT, R25, 0x1, RZ ;  /* 0x0000000119197810 */ /* 0x000fc80007ffe0ff */
        /* <DEDUP_REMOVED lines=11> */
.L_x_538:
        /* <DEDUP_REMOVED lines=39> */
[----:B------:R-:W-:Y:S02]  /*1810*/  HFMA2 R14, -RZ, RZ, 0, 0 ;  /* 0x00000000ff0e7431 */ /* 0x000fe400000001ff */
[----:B------:R-:W-:Y:S02]  /*1820*/  IMAD.MOV.U32 R13, RZ, RZ, R0 ;  /* 0x000000ffff0d7224 */ /* 0x000fe400078e0000 */
[----:B------:R-:W-:-:S07]  /*1830*/  IMAD.MOV.U32 R0, RZ, RZ, R12 ;  /* 0x000000ffff007224 */ /* 0x000fce00078e000c */
.L_x_536:
[----:B------:R-:W-:Y:S01]  /*1840*/  I2FP.F32.U32 R13, R13 ;  /* 0x0000000d000d7245 */ /* 0x000fe20000201000 */
[----:B------:R-:W-:Y:S01]  /*1850*/  IMAD.U32 R4, R4, 0x10000, RZ ;  /* 0x0001000004047824 */ /* 0x000fe200078e00ff */
[----:B------:R-:W-:Y:S02]  /*1860*/  ISETP.NE.AND P1, PT, R14, 0x1, PT ;  /* 0x000000010e00780c */ /* 0x000fe40003f25270 */
[----:B------:R-:W-:Y:S01]  /*1870*/  MOV R12, 0x2 ;  /* 0x00000002000c7802 */ /* 0x000fe20000000f00 */
[----:B------:R-:W-:Y:S01]  /*1880*/  FFMA.FTZ R13, R13, R26, 1.1641532182693481445e-10 ;  /* 0x2f0000000d0d7423 */ /* 0x000fe2000001001a */
[----:B------:R-:W-:-:S04]  /*1890*/  FMUL.FTZ R4, R4, UR17 ;  /* 0x0000001104047c20 */ /* 0x000fc80008410000 */
[----:B------:R-:W-:Y:S01]  /*18a0*/  FMUL.FTZ R4, R4, UR5 ;  /* 0x0000000504047c20 */ /* 0x000fe20008410000 */
[----:B------:R-:W-:Y:S01]  /*18b0*/  FSETP.GTU.FTZ.AND P0, PT, R13, UR4, PT ;  /* 0x000000040d007c0b */ /* 0x000fe2000bf1c000 */
[----:B------:R-:W-:Y:S02]  /*18c0*/  IMAD.U32 R13, R8, 0x10000, RZ ;  /* 0x00010000080d7824 */ /* 0x000fe400078e00ff */
[----:B------:R-:W-:Y:S01]  /*18d0*/  IMAD.MOV.U32 R8, RZ, RZ, R72 ;  /* 0x000000ffff087224 */ /* 0x000fe200078e0048 */
[----:B------:R-:W-:Y:S02]  /*18e0*/  FSEL R4, R4, RZ, !P0 ;  /* 0x000000ff04047208 */ /* 0x000fe40004000000 */
[----:B------:R-:W-:-:S03]  /*18f0*/  PLOP3.LUT P0, PT, P0, PT, PT, 0x8, 0x80 ;  /* 0x000000000080781c */ /* 0x000fc6000070e170 */
[----:B------:R-:W-:-:S04]  /*1900*/  FADD.FTZ R4, R4, R13 ;  /* 0x0000000d04047221 */ /* 0x000fc80000010000 */
[----:B------:R-:W-:Y:S01]  /*1910*/  IMAD.MOV.U32 R17, RZ, RZ, R4 ;  /* 0x000000ffff117224 */ /* 0x000fe200078e0004 */
        /* <DEDUP_REMOVED lines=9> */
.L_x_540:
[----:B------:R-:W-:-:S04]  /*19b0*/  VIADD R25, R25, 0x1 ;  /* 0x0000000119197836 */ /* 0x000fc80000000000 */
        /* <DEDUP_REMOVED lines=11> */
.L_x_541:
        /* <DEDUP_REMOVED lines=39> */
[----:B------:R-:W-:Y:S01]  /*1ce0*/  MOV R0, R12 ;  /* 0x0000000c00007202 */ /* 0x000fe20000000f00 */
[----:B------:R-:W-:Y:S01]  /*1cf0*/  IMAD.MOV.U32 R12, RZ, RZ, RZ ;  /* 0x000000ffff0c7224 */ /* 0x000fe200078e00ff */
[----:B------:R-:W-:-:S07]  /*1d00*/  LOP3.LUT R69, R14, UR37, R13, 0x96, !PT ;  /* 0x000000250e457c12 */ /* 0x000fce000f8e960d */
.L_x_539:
[----:B------:R-:W-:Y:S01]  /*1d10*/  I2FP.F32.U32 R13, R8 ;  /* 0x00000008000d7245 */ /* 0x000fe20000201000 */
[C---:B------:R-:W-:Y:S01]  /*1d20*/  IMAD.U32 R8, R5.reuse, 0x10000, RZ ;  /* 0x0001000005087824 */ /* 0x040fe200078e00ff */
[----:B------:R-:W-:Y:S01]  /*1d30*/  ISETP.NE.AND P2, PT, R12, 0x1, PT ;  /* 0x000000010c00780c */ /* 0x000fe20003f45270 */
[----:B------:R-:W-:Y:S01]  /*1d40*/  IMAD.MOV.U32 R14, RZ, RZ, 0x2 ;  /* 0x00000002ff0e7424 */ /* 0x000fe200078e00ff */
[----:B------:R-:W-:Y:S01]  /*1d50*/  PRMT R5, R5, 0x7632, R5 ;  /* 0x0000763205057816 */ /* 0x000fe20000000005 */
[----:B------:R-:W-:Y:S01]  /*1d60*/  FFMA.FTZ R13, R13, R26, 1.1641532182693481445e-10 ;  /* 0x2f0000000d0d7423 */ /* 0x000fe2000001001a */
[----:B------:R-:W-:-:S04]  /*1d70*/  FMUL.FTZ R8, R8, UR17 ;  /* 0x0000001108087c20 */ /* 0x000fc80008410000 */
[----:B------:R-:W-:Y:S01]  /*1d80*/  FMUL.FTZ R8, R8, UR5 ;  /* 0x0000000508087c20 */ /* 0x000fe20008410000 */
[----:B------:R-:W-:Y:S02]  /*1d90*/  FSETP.GTU.FTZ.AND P1, PT, R13, UR4, PT ;  /* 0x000000040d007c0b */ /* 0x000fe4000bf3c000 */
[C---:B------:R-:W-:Y:S02]  /*1da0*/  SHF.L.U32 R13, R9.reuse, 0x10, RZ ;  /* 0x00000010090d7819 */ /* 0x040fe400000006ff */
[----:B------:R-:W-:Y:S02]  /*1db0*/  FSEL R8, R8, RZ, !P1 ;  /* 0x000000ff08087208 */ /* 0x000fe40004800000 */
[----:B------:R-:W-:Y:S02]  /*1dc0*/  PLOP3.LUT P1, PT, P1, PT, PT, 0x8, 0x80 ;  /* 0x000000000080781c */ /* 0x000fe40000f2e170 */
[----:B------:R-:W-:Y:S01]  /*1dd0*/  PRMT R9, R9, 0x7632, R9 ;  /* 0x0000763209097816 */ /* 0x000fe20000000009 */
[----:B------:R-:W-:Y:S01]  /*1de0*/  FADD.FTZ R8, R8, R13 ;  /* 0x0000000d08087221 */ /* 0x000fe20000010000 */
[----:B------:R-:W-:-:S04]  /*1df0*/  IMAD.MOV.U32 R13, RZ, RZ, R72 ;  /* 0x000000ffff0d7224 */ /* 0x000fc800078e0048 */
        /* <DEDUP_REMOVED lines=10> */
.L_x_543:
        /* <DEDUP_REMOVED lines=12> */
.L_x_544:
        /* <DEDUP_REMOVED lines=39> */
[----:B------:R-:W-:Y:S01]  /*21d0*/  IMAD.MOV.U32 R14, RZ, RZ, RZ ;  /* 0x000000ffff0e7224 */ /* 0x000fe200078e00ff */
[----:B------:R-:W-:Y:S01]  /*21e0*/  MOV R13, R0 ;  /* 0x00000000000d7202 */ /* 0x000fe20000000f00 */
[----:B------:R-:W-:-:S07]  /*21f0*/  IMAD.MOV.U32 R0, RZ, RZ, R12 ;  /* 0x000000ffff007224 */ /* 0x000fce00078e000c */
.L_x_542:
[----:B------:R-:W-:Y:S01]  /*2200*/  I2FP.F32.U32 R13, R13 ;  /* 0x0000000d000d7245 */ /* 0x000fe20000201000 */
[----:B------:R-:W-:Y:S01]  /*2210*/  IMAD.U32 R12, R9, 0x10000, RZ ;  /* 0x00010000090c7824 */ /* 0x000fe200078e00ff */
[----:B------:R-:W-:Y:S01]  /*2220*/  SHF.L.U32 R5, R5, 0x10, RZ ;  /* 0x0000001005057819 */ /* 0x000fe200000006ff */
[----:B------:R-:W-:Y:S01]  /*2230*/  IMAD.MOV.U32 R27, RZ, RZ, 0x2 ;  /* 0x00000002ff1b7424 */ /* 0x000fe200078e00ff */
[----:B------:R-:W-:Y:S01]  /*2240*/  ISETP.NE.AND P3, PT, R14, 0x1, PT ;  /* 0x000000010e00780c */ /* 0x000fe20003f65270 */
[----:B------:R-:W-:Y:S01]  /*2250*/  FFMA.FTZ R13, R13, R26, 1.1641532182693481445e-10 ;  /* 0x2f0000000d0d7423 */ /* 0x000fe2000001001a */
[----:B------:R-:W-:Y:S01]  /*2260*/  MOV R9, R72 ;  /* 0x0000004800097202 */ /* 0x000fe20000000f00 */
[----:B------:R-:W-:-:S03]  /*2270*/  FMUL.FTZ R5, R5, UR17 ;  /* 0x0000001105057c20 */ /* 0x000fc60008410000 */
[----:B------:R-:W-:Y:S01]  /*2280*/  FSETP.GTU.FTZ.AND P2, PT, R13, UR4, PT ;  /* 0x000000040d007c0b */ /* 0x000fe2000bf5c000 */
[----:B------:R-:W-:-:S05]  /*2290*/  FMUL.FTZ R5, R5, UR5 ;  /* 0x0000000505057c20 */ /* 0x000fca0008410000 */
        /* <DEDUP_REMOVED lines=13> */
.L_x_546:
        /* <DEDUP_REMOVED lines=12> */
.L_x_547:
[----:B------:R-:W-:Y:S01]  /*2430*/  IMAD.WIDE.U32 R48, R24, -0x326172a9, RZ ;  /* 0xcd9e8d5718307825 */ /* 0x000fe200078e00ff */
[----:B------:R-:W-:-:S03]  /*2440*/  LOP3.LUT R12, R20, UR11, R45, 0x96, !PT ;  /* 0x0000000b140c7c12 */ /* 0x000fc6000f8e962d */
[----:B------:R-:W-:Y:S02]  /*2450*/  HFMA2 R27, -RZ, RZ, 0, 0 ;  /* 0x00000000ff1b7431 */ /* 0x000fe400000001ff */
        /* <DEDUP_REMOVED lines=38> */
[----:B------:R-:W-:-:S07]  /*26c0*/  LOP3.LUT R69, R44, UR37, R13, 0x96, !PT ;  /* 0x000000252c457c12 */ /* 0x000fce000f8e960d */
.L_x_545:
[----:B------:R-:W-:Y:S01]  /*26d0*/  I2FP.F32.U32 R9, R9 ;  /* 0x0000000900097245 */ /* 0x000fe20000201000 */
[----:B------:R-:W-:Y:S01]  /*26e0*/  IMAD.U32 R12, R6, 0x10000, RZ ;  /* 0x00010000060c7824 */ /* 0x000fe200078e00ff */
[----:B------:R-:W-:Y:S01]  /*26f0*/  ISETP.NE.AND P4, PT, R27, 0x1, PT ;  /* 0x000000011b00780c */ /* 0x000fe20003f85270 */
[----:B------:R-:W-:Y:S01]  /*2700*/  IMAD.U32 R14, R10, 0x10000, RZ ;  /* 0x000100000a0e7824 */ /* 0x000fe200078e00ff */
[----:B------:R-:W-:Y:S01]  /*2710*/  PRMT R6, R6, 0x7632, R6 ;  /* 0x0000763206067816 */ /* 0x000fe20000000006 */
[----:B------:R-:W-:Y:S01]  /*2720*/  FFMA.FTZ R9, R9, R26, 1.1641532182693481445e-10 ;  /* 0x2f00000009097423 */ /* 0x000fe2000001001a */
[----:B------:R-:W-:Y:S01]  /*2730*/  FMUL.FTZ R12, R12, UR17 ;  /* 0x000000110c0c7c20 */ /* 0x000fe20008410000 */
[----:B------:R-:W-:Y:S01]  /*2740*/  PRMT R10, R10, 0x7632, R10 ;  /* 0x000076320a0a7816 */ /* 0x000fe2000000000a */
[----:B------:R-:W-:Y:S02]  /*2750*/  IMAD.MOV.U32 R13, RZ, RZ, R72 ;  /* 0x000000ffff0d7224 */ /* 0x000fe400078e0048 */
[----:B------:R-:W-:Y:S01]  /*2760*/  FMUL.FTZ R12, R12, UR5 ;  /* 0x000000050c0c7c20 */ /* 0x000fe20008410000 */
[----:B------:R-:W-:-:S04]  /*2770*/  FSETP.GTU.FTZ.AND P3, PT, R9, UR4, PT ;  /* 0x0000000409007c0b */ /* 0x000fc8000bf7c000 */
[----:B------:R-:W-:Y:S02]  /*2780*/  FSEL R9, R12, RZ, !P3 ;  /* 0x000000ff0c097208 */ /* 0x000fe40005800000 */
[----:B------:R-:W-:Y:S02]  /*2790*/  PLOP3.LUT P3, PT, P3, PT, PT, 0x8, 0x80 ;  /* 0x000000000080781c */ /* 0x000fe40001f6e170 */
[----:B------:R-:W-:Y:S01]  /*27a0*/  MOV R12, 0x2 ;  /* 0x00000002000c7802 */ /* 0x000fe20000000f00 */
        /* <DEDUP_REMOVED lines=11> */
.L_x_549:
        /* <DEDUP_REMOVED lines=12> */
.L_x_550:
        /* <DEDUP_REMOVED lines=39> */
[----:B------:R-:W-:Y:S01]  /*2b90*/  IMAD.MOV.U32 R13, RZ, RZ, R0 ;  /* 0x000000ffff0d7224 */ /* 0x000fe200078e0000 */
[----:B------:R-:W-:Y:S01]  /*2ba0*/  MOV R0, R12 ;  /* 0x0000000c00007202 */ /* 0x000fe20000000f00 */
[----:B------:R-:W-:-:S07]  /*2bb0*/  IMAD.MOV.U32 R12, RZ, RZ, RZ ;  /* 0x000000ffff0c7224 */ /* 0x000fce00078e00ff */
.L_x_548:
[----:B------:R-:W-:Y:S01]  /*2bc0*/  I2FP.F32.U32 R13, R13 ;  /* 0x0000000d000d7245 */ /* 0x000fe20000201000 */
[----:B------:R-:W-:Y:S01]  /*2bd0*/  IMAD.U32 R6, R6, 0x10000, RZ ;  /* 0x0001000006067824 */ /* 0x000fe200078e00ff */
[----:B------:R-:W-:Y:S01]  /*2be0*/  ISETP.NE.AND P5, PT, R12, 0x1, PT ;  /* 0x000000010c00780c */ /* 0x000fe20003fa5270 */
[----:B------:R-:W-:Y:S02]  /*2bf0*/  IMAD.MOV.U32 R44, RZ, RZ, 0x2 ;  /* 0x00000002ff2c7424 */ /* 0x000fe400078e00ff */
[----:B------:R-:W-:Y:S01]  /*2c00*/  FFMA.FTZ R13, R13, R26, 1.1641532182693481445e-10 ;  /* 0x2f0000000d0d7423 */ /* 0x000fe2000001001a */
[----:B------:R-:W-:-:S04]  /*2c10*/  FMUL.FTZ R6, R6, UR17 ;  /* 0x0000001106067c20 */ /* 0x000fc80008410000 */
[----:B------:R-:W-:Y:S01]  /*2c20*/  FMUL.FTZ R6, R6, UR5 ;  /* 0x0000000506067c20 */ /* 0x000fe20008410000 */
[----:B------:R-:W-:Y:S02]  /*2c30*/  FSETP.GTU.FTZ.AND P4, PT, R13, UR4, PT ;  /* 0x000000040d007c0b */ /* 0x000fe4000bf9c000 */
[----:B------:R-:W-:Y:S01]  /*2c40*/  SHF.L.U32 R13, R10, 0x10, RZ ;  /* 0x000000100a0d7819 */ /* 0x000fe200000006ff */
[----:B------:R-:W-:Y:S01]  /*2c50*/  IMAD.MOV.U32 R10, RZ, RZ, R72 ;  /* 0x000000ffff0a7224 */ /* 0x000fe200078e0048 */
[----:B------:R-:W-:Y:S02]  /*2c60*/  FSEL R6, R6, RZ, !P4 ;  /* 0x000000ff06067208 */ /* 0x000fe40006000000 */
[----:B------:R-:W-:-:S03]  /*2c70*/  PLOP3.LUT P4, PT, P4, PT, PT, 0x8, 0x80 ;  /* 0x000000000080781c */ /* 0x000fc6000278e170 */
[----:B------:R-:W-:-:S05]  /*2c80*/  FADD.FTZ R6, R6, R13 ;  /* 0x0000000d06067221 */ /* 0x000fca0000010000 */
        /* <DEDUP_REMOVED lines=10> */
.L_x_552:
        /* <DEDUP_REMOVED lines=12> */
.L_x_553:
        /* <DEDUP_REMOVED lines=41> */
[----:B------:R-:W-:-:S07]  /*3080*/  IMAD.MOV.U32 R44, RZ, RZ, RZ ;  /* 0x000000ffff2c7224 */ /* 0x000fce00078e00ff */
.L_x_551:
[----:B------:R-:W-:Y:S01]  /*3090*/  I2FP.F32.U32 R27, R10 ;  /* 0x0000000a001b7245 */ /* 0x000fe20000201000 */
[----:B------:R-:W-:Y:S01]  /*30a0*/  IMAD.U32 R45, R11, 0x10000, RZ ;  /* 0x000100000b2d7824 */ /* 0x000fe200078e00ff */
[----:B------:R-:W-:Y:S01]  /*30b0*/  SHF.L.U32 R10, R7, 0x10, RZ ;  /* 0x00000010070a7819 */ /* 0x000fe200000006ff */
[----:B------:R-:W-:Y:S01]  /*30c0*/  IMAD.MOV.U32 R52, RZ, RZ, 0x2 ;  /* 0x00000002ff347424 */ /* 0x000fe200078e00ff */
[----:B------:R-:W-:Y:S01]  /*30d0*/  ISETP.NE.AND P6, PT, R44, 0x1, PT ;  /* 0x000000012c00780c */ /* 0x000fe20003fc5270 */
[----:B------:R-:W-:Y:S01]  /*30e0*/  FFMA.FTZ R27, R27, R26, 1.1641532182693481445e-10 ;  /* 0x2f0000001b1b7423 */ /* 0x000fe2000001001a */
[----:B------:R-:W-:Y:S01]  /*30f0*/  PRMT R50, R11, 0x7632, R50 ;  /* 0x000076320b327816 */ /* 0x000fe20000000032 */
[----:B------:R-:W-:Y:S01]  /*3100*/  FMUL.FTZ R10, R10, UR17 ;  /* 0x000000110a0a7c20 */ /* 0x000fe20008410000 */
[----:B------:R-:W-:Y:S02]  /*3110*/  MOV R11, R72 ;  /* 0x00000048000b7202 */ /* 0x000fe40000000f00 */
[----:B------:R-:W-:Y:S01]  /*3120*/  FSETP.GTU.FTZ.AND P5, PT, R27, UR4, PT ;  /* 0x000000041b007c0b */ /* 0x000fe2000bfbc000 */
[----:B------:R-:W-:Y:S01]  /*3130*/  FMUL.FTZ R10, R10, UR5 ;  /* 0x000000050a0a7c20 */ /* 0x000fe20008410000 */
[----:B------:R-:W-:-:S04]  /*3140*/  PRMT R27, R7, 0x7632, R27 ;  /* 0x00007632071b7816 */ /* 0x000fc8000000001b */
        /* <DEDUP_REMOVED lines=13> */
.L_x_555:
[----:B------:R-:W-:-:S04]  /*3220*/  IADD3 R25, PT, PT, R25, 0x1, RZ ;  /* 0x0000000119197810 */ /* 0x000fc80007ffe0ff */
[C---:B------:R-:W-:Y:S01]  /*3230*/  ISETP.NE.AND P6, PT, R25.reuse, RZ, PT ;  /* 0x000000ff1900720c */ /* 0x040fe20003fc5270 */
[----:B------:R-:W-:-:S12]  /*3240*/  IMAD.WIDE.U32 R44, R25, -0x2daee0ad, RZ ;  /* 0xd2511f53192c7825 */ /* 0x000fd800078e00ff */
[----:B------:R-:W-:Y:S05]  /*3250*/  @P6 BRA `(.L_x_556) ;  /* 0x0000000000286947 */ /* 0x000fea0003800000 */
[----:B------:R-:W-:Y:S01]  /*3260*/  VIADD R23, R23, 0x1 ;  /* 0x0000000117177836 */ /* 0x000fe20000000000 */
[----:B------:R-:W-:-:S04]  /*3270*/  P2R R10, PR, RZ, 0x1 ;  /* 0x00000001ff0a7803 */ /* 0x000fc80000000000 */
[----:B------:R-:W-:-:S13]  /*3280*/  ISETP.NE.AND P6, PT, R23, RZ, PT ;  /* 0x000000ff1700720c */ /* 0x000fda0003fc5270 */
[----:B------:R-:W-:Y:S01]  /*3290*/  @!P6 VIADD R24, R24, 0x1 ;  /* 0x000000011818e836 */ /* 0x000fe20000000000 */
[----:B------:R-:W-:Y:S01]  /*32a0*/  @!P6 IADD3 R11, PT, PT, R20, 0x1, RZ ;  /* 0x00000001140be810 */ /* 0x000fe20007ffe0ff */
[----:B------:R-:W-:-:S03]  /*32b0*/  @!P6 IMAD.MOV.U32 R23, RZ, RZ, RZ ;  /* 0x000000ffff17e224 */ /* 0x000fc600078e00ff */
[----:B------:R-:W-:-:S13]  /*32c0*/  ISETP.NE.AND P0, PT, R24, RZ, !P6 ;  /* 0x000000ff1800720c */ /* 0x000fda0007705270 */
[----:B------:R-:W-:Y:S01]  /*32d0*/  @P0 IMAD.MOV R11, RZ, RZ, R20 ;  /* 0x000000ffff0b0224 */ /* 0x000fe200078e0214 */
[----:B------:R-:W-:-:S04]  /*32e0*/  ISETP.NE.AND P0, PT, R10, RZ, PT ;  /* 0x000000ff0a00720c */ /* 0x000fc80003f05270 */
[----:B------:R-:W-:-:S09]  /*32f0*/  @!P6 MOV R20, R11 ;  /* 0x0000000b0014e202 */ /* 0x000fd20000000f00 */
.L_x_556:
        /* <DEDUP_REMOVED lines=40> */
[----:B------:R-:W-:Y:S02]  /*3580*/  IMAD.MOV.U32 R11, RZ, RZ, R0 ;  /* 0x000000ffff0b7224 */ /* 0x000fe400078e0000 */
[----:B------:R-:W-:-:S07]  /*3590*/  IMAD.MOV.U32 R0, RZ, RZ, R10 ;  /* 0x000000ffff007224 */ /* 0x000fce00078e000a */
.L_x_554:
[----:B------:R-:W-:Y:S01]  /*35a0*/  I2FP.F32.U32 R11, R11 ;  /* 0x0000000b000b7245 */ /* 0x000fe20000201000 */
[----:B------:R-:W-:Y:S01]  /*35b0*/  IMAD.U32 R27, R27, 0x10000, RZ ;  /* 0x000100001b1b7824 */ /* 0x000fe200078e00ff */
[----:B------:R-:W-:Y:S01]  /*35c0*/  F2FP.BF16.F32.PACK_AB R6, R6, R9 ;  /* 0x000000090606723e */ /* 0x000fe200000010ff */
[----:B------:R-:W-:Y:S01]  /*35d0*/  IMAD.U32 R50, R50, 0x10000, RZ ;  /* 0x0001000032327824 */ /* 0x000fe200078e00ff */
[----:B------:R-:W-:Y:S01]  /*35e0*/  F2FP.BF16.F32.PACK_AB R5, R5, R8 ;  /* 0x000000080505723e */ /* 0x000fe200000010ff */
[----:B------:R-:W-:Y:S01]  /*35f0*/  FFMA.FTZ R11, R11, R26, 1.1641532182693481445e-10 ;  /* 0x2f0000000b0b7423 */ /* 0x000fe2000001001a */
[----:B------:R-:W-:Y:S01]  /*3600*/  FMUL.FTZ R27, R27, UR17 ;  /* 0x000000111b1b7c20 */ /* 0x000fe20008410000 */
[----:B------:R-:W-:-:S03]  /*3610*/  F2FP.BF16.F32.PACK_AB R4, R4, R3 ;  /* 0x000000030404723e */ /* 0x000fc600000010ff */
[----:B------:R-:W-:Y:S01]  /*3620*/  FMUL.FTZ R27, R27, UR5 ;  /* 0x000000051b1b7c20 */ /* 0x000fe20008410000 */
[----:B------:R-:W-:-:S04]  /*3630*/  FSETP.GTU.FTZ.AND P6, PT, R11, UR4, PT ;  /* 0x000000040b007c0b */ /* 0x000fc8000bfdc000 */
[----:B------:R-:W-:Y:S02]  /*3640*/  FSEL R27, R27, RZ, !P6 ;  /* 0x000000ff1b1b7208 */ /* 0x000fe40007000000 */
[----:B------:R-:W-:-:S03]  /*3650*/  PLOP3.LUT P6, PT, P6, PT, PT, 0x8, 0x80 ;  /* 0x000000000080781c */ /* 0x000fc600037ce170 */
[----:B------:R-:W-:-:S05]  /*3660*/  FADD.FTZ R11, R27, R50 ;  /* 0x000000321b0b7221 */ /* 0x000fca0000010000 */
[----:B------:R-:W-:Y:S01]  /*3670*/  F2FP.BF16.F32.PACK_AB R7, R11, R7 ;  /* 0x000000070b07723e */ /* 0x000fe200000010ff */
[----:B------:R-:W-:Y:S06]  /*3680*/  BRA `(.L_x_557) ;  /* 0x00000024009c7947 */ /* 0x000fec0003800000 */
.L_x_533:
[----:B------:R-:W-:Y:S01]  /*3690*/  ISETP.NE.AND P0, PT, R68, 0x1, PT ;  /* 0x000000014400780c */ /* 0x000fe20003f05270 */
[----:B------:R-:W-:Y:S01]  /*36a0*/  IMAD.MOV.U32 R2, RZ, RZ, R72 ;  /* 0x000000ffff027224 */ /* 0x000fe200078e0048 */
[----:B------:R-:W-:Y:S01]  /*36b0*/  MOV R8, 0x2 ;  /* 0x0000000200087802 */ /* 0x000fe20000000f00 */
[----:B------:R-:W-:-:S10]  /*36c0*/  IMAD.MOV.U32 R0, RZ, RZ, R60 ;  /* 0x000000ffff007224 */ /* 0x000fd400078e003c */
[----:B------:R-:W-:Y:S05]  /*36d0*/  @!P0 BRA `(.L_x_558) ;  /* 0x0000000400008947 */ /* 0x000fea0003800000 */
[----:B------:R-:W-:-:S13]  /*36e0*/  ISETP.NE.AND P0, PT, R68, 0x3, PT ;  /* 0x000000034400780c */ /* 0x000fda0003f05270 */
[----:B------:R-:W-:Y:S05]  /*36f0*/  @!P0 BRA `(.L_x_559) ;  /* 0x0000000000208947 */ /* 0x000fea0003800000 */
[----:B------:R-:W-:-:S13]  /*3700*/  ISETP.NE.AND P0, PT, R68, 0x2, PT ;  /* 0x000000024400780c */ /* 0x000fda0003f05270 */
[----:B------:R-:W-:Y:S01]  /*3710*/  @!P0 MOV R8, 0x3 ;  /* 0x0000000300088802 */ /* 0x000fe20000000f00 */
[--C-:B------:R-:W-:Y:S01]  /*3720*/  @!P0 IMAD.MOV.U32 R0, RZ, RZ, R60.reuse ;  /* 0x000000ffff008224 */ /* 0x100fe200078e003c */
[----:B------:R-:W-:Y:S01]  /*3730*/  @P0 IADD3 R8, PT, PT, R68, 0x1, RZ ;  /* 0x0000000144080810 */ /* 0x000fe20007ffe0ff */
[----:B------:R-:W-:Y:S02]  /*3740*/  @!P0 IMAD.MOV.U32 R2, RZ, RZ, R69 ;  /* 0x000000ffff028224 */ /* 0x000fe400078e0045 */
[----:B------:R-:W-:Y:S02]  /*3750*/  @P0 IMAD.MOV.U32 R0, RZ, RZ, R60 ;  /* 0x000000ffff000224 */ /* 0x000fe400078e003c */
[----:B------:R-:W-:Y:S01]  /*3760*/  @P0 IMAD.MOV.U32 R2, RZ, RZ, R70 ;  /* 0x000000ffff020224 */ /* 0x000fe200078e0046 */
[----:B------:R-:W-:Y:S06]  /*3770*/  BRA `(.L_x_558) ;  /* 0x0000000000d87947 */ /* 0x000fec0003800000 */
.L_x_559:
        /* <DEDUP_REMOVED lines=12> */
.L_x_560:
        /* <DEDUP_REMOVED lines=40> */
[----:B------:R-:W-:Y:S02]  /*3ac0*/  HFMA2 R8, -RZ, RZ, 0, 0 ;  /* 0x00000000ff087431 */ /* 0x000fe400000001ff */
[----:B------:R-:W-:-:S07]  /*3ad0*/  IMAD.MOV.U32 R2, RZ, RZ, R60 ;  /* 0x000000ffff027224 */ /* 0x000fce00078e003c */
.L_x_558:
[----:B------:R-:W-:Y:S01]  /*3ae0*/  I2FP.F32.U32 R3, R2 ;  /* 0x0000000200037245 */ /* 0x000fe20000201000 */
[----:B-----5:R-:W-:Y:S01]  /*3af0*/  IMAD.U32 R2, R4, 0x10000, RZ ;  /* 0x0001000004027824 */ /* 0x020fe200078e00ff */
[----:B------:R-:W-:Y:S01]  /*3b00*/  ISETP.NE.AND P1, PT, R8, 0x1, PT ;  /* 0x000000010800780c */ /* 0x000fe20003f25270 */
[----:B------:R-:W-:Y:S01]  /*3b10*/  UMOV UR5, UR7 ;  /* 0x0000000700057c82 */ /* 0x000fe20008000000 */
[----:B------:R-:W-:Y:S01]  /*3b20*/  UMOV UR4, UR6 ;  /* 0x0000000600047c82 */ /* 0x000fe20008000000 */
[----:B------:R-:W-:Y:S01]  /*3b30*/  FFMA.FTZ R3, R3, R26, 1.1641532182693481445e-10 ;  /* 0x2f00000003037423 */ /* 0x000fe2000001001a */
[----:B------:R-:W-:Y:S01]  /*3b40*/  FMUL.FTZ R2, R2, UR17 ;  /* 0x0000001102027c20 */ /* 0x000fe20008410000 */
[----:B------:R-:W-:Y:S01]  /*3b50*/  PRMT R4, R4, 0x7632, R4 ;  /* 0x0000763204047816 */ /* 0x000fe20000000004 */
[----:B------:R-:W-:Y:S01]  /*3b60*/  IMAD.MOV.U32 R10, RZ, RZ, 0x2 ;  /* 0x00000002ff0a7424 */ /* 0x000fe200078e00ff */
[----:B------:R-:W-:Y:S01]  /*3b70*/  MOV R9, R72 ;  /* 0x0000004800097202 */ /* 0x000fe20000000f00 */
[----:B------:R-:W-:Y:S01]  /*3b80*/  FMUL.FTZ R2, R2, UR5 ;  /* 0x0000000502027c20 */ /* 0x000fe20008410000 */
[----:B------:R-:W-:-:S04]  /*3b90*/  FSETP.GTU.FTZ.AND P0, PT, R3, UR4, PT ;  /* 0x0000000403007c0b */ /* 0x000fc8000bf1c000 */
[----:B------:R-:W-:Y:S02]  /*3ba0*/  FSEL R3, R2, RZ, !P0 ;  /* 0x000000ff02037208 */ /* 0x000fe40004000000 */
[----:B------:R-:W-:-:S03]  /*3bb0*/  PLOP3.LUT P2, PT, P0, PT, PT, 0x8, 0x80 ;  /* 0x000000000080781c */ /* 0x000fc6000074e170 */
[----:B------:R-:W-:Y:S01]  /*3bc0*/  IMAD.MOV.U32 R18, RZ, RZ, R3 ;  /* 0x000000ffff127224 */ /* 0x000fe200078e0003 */
[----:B------:R-:W-:Y:S01]  /*3bd0*/  P2R R2, PR, RZ, 0x4 ;  /* 0x00000004ff027803 */ /* 0x000fe20000000000 */
        /* <DEDUP_REMOVED lines=9> */
.L_x_562:
        /* <DEDUP_REMOVED lines=12> */
.L_x_563:
        /* <DEDUP_REMOVED lines=42> */
.L_x_561:
        /* <DEDUP_REMOVED lines=8> */
[----:B------:R-:W-:Y:S02]  /*4050*/  MOV R9, R72 ;  /* 0x0000004800097202 */ /* 0x000fe40000000f00 */
[----:B------:R-:W-:Y:S02]  /*4060*/  FSEL R4, R4, RZ, !P1 ;  /* 0x000000ff04047208 */ /* 0x000fe40004800000 */
[----:B------:R-:W-:-:S03]  /*4070*/  PLOP3.LUT P0, PT, P1, PT, PT, 0x8, 0x80 ;  /* 0x000000000080781c */ /* 0x000fc60000f0e170 */
[----:B------:R-:W-:Y:S01]  /*4080*/  IMAD.MOV.U32 R17, RZ, RZ, R4 ;  /* 0x000000ffff117224 */ /* 0x000fe200078e0004 */
[----:B------:R-:W-:Y:S09]  /*4090*/  @!P2 BRA `(.L_x_564) ;  /* 0x0000000000f8a947 */ /* 0x000ff20003800000 */
        /* <DEDUP_REMOVED lines=8> */
.L_x_565:
        /* <DEDUP_REMOVED lines=12> */
.L_x_566:
        /* <DEDUP_REMOVED lines=40> */
[----:B------:R-:W-:Y:S02]  /*4460*/  IMAD.MOV.U32 R9, RZ, RZ, R0 ;  /* 0x000000ffff097224 */ /* 0x000fe400078e0000 */
[----:B------:R-:W-:-:S07]  /*4470*/  IMAD.MOV.U32 R0, RZ, RZ, R8 ;  /* 0x000000ffff007224 */ /* 0x000fce00078e0008 */
.L_x_564:
[----:B------:R-:W-:Y:S01]  /*4480*/  I2FP.F32.U32 R9, R9 ;  /* 0x0000000900097245 */ /* 0x000fe20000201000 */
[----:B------:R-:W-:Y:S01]  /*4490*/  IMAD.U32 R8, R5, 0x10000, RZ ;  /* 0x0001000005087824 */ /* 0x000fe200078e00ff */
[----:B------:R-:W-:Y:S01]  /*44a0*/  ISETP.NE.AND P3, PT, R11, 0x1, PT ;  /* 0x000000010b00780c */ /* 0x000fe20003f65270 */
[----:B------:R-:W-:Y:S01]  /*44b0*/  IMAD.MOV.U32 R10, RZ, RZ, 0x2 ;  /* 0x00000002ff0a7424 */ /* 0x000fe200078e00ff */
[----:B------:R-:W-:Y:S01]  /*44c0*/  PRMT R5, R5, 0x7632, R5 ;  /* 0x0000763205057816 */ /* 0x000fe20000000005 */
        /* <DEDUP_REMOVED lines=17> */
.L_x_568:
        /* <DEDUP_REMOVED lines=12> */
.L_x_569:
        /* <DEDUP_REMOVED lines=39> */
[----:B------:R-:W-:Y:S02]  /*4910*/  IMAD.MOV.U32 R0, RZ, RZ, R10 ;  /* 0x000000ffff007224 */ /* 0x000fe400078e000a */
[----:B------:R-:W-:Y:S01]  /*4920*/  HFMA2 R10, -RZ, RZ, 0, 0 ;  /* 0x00000000ff0a7431 */ /* 0x000fe200000001ff */
[----:B------:R-:W-:-:S07]  /*4930*/  LOP3.LUT R69, R12, UR37, R11, 0x96, !PT ;  /* 0x000000250c457c12 */ /* 0x000fce000f8e960b */
.L_x_567:
        /* <DEDUP_REMOVED lines=21> */
.L_x_571:
        /* <DEDUP_REMOVED lines=12> */
.L_x_572:
        /* <DEDUP_REMOVED lines=41> */
[----:B------:R-:W-:-:S07]  /*4de0*/  HFMA2 R12, -RZ, RZ, 0, 0 ;  /* 0x00000000ff0c7431 */ /* 0x000fce00000001ff */
.L_x_570:
[----:B------:R-:W-:Y:S01]  /*4df0*/  I2FP.F32.U32 R9, R9 ;  /* 0x0000000900097245 */ /* 0x000fe20000201000 */
[----:B------:R-:W-:Y:S01]  /*4e00*/  IMAD.U32 R10, R6, 0x10000, RZ ;  /* 0x00010000060a7824 */ /* 0x000fe200078e00ff */
[----:B------:R-:W-:Y:S02]  /*4e10*/  ISETP.NE.AND P5, PT, R12, 0x1, PT ;  /* 0x000000010c00780c */ /* 0x000fe40003fa5270 */
[----:B------:R-:W-:Y:S01]  /*4e20*/  PRMT R6, R6, 0x7632, R6 ;  /* 0x0000763206067816 */ /* 0x000fe20000000006 */
[----:B------:R-:W-:Y:S01]  /*4e30*/  FFMA.FTZ R9, R9, R26, 1.1641532182693481445e-10 ;  /* 0x2f00000009097423 */ /* 0x000fe2000001001a */
[----:B------:R-:W-:Y:S01]  /*4e40*/  FMUL.FTZ R10, R10, UR17 ;  /* 0x000000110a0a7c20 */ /* 0x000fe20008410000 */
[----:B------:R-:W-:-:S03]  /*4e50*/  MOV R11, R72 ;  /* 0x00000048000b7202 */ /* 0x000fc60000000f00 */
[----:B------:R-:W-:Y:S01]  /*4e60*/  FSETP.GTU.FTZ.AND P4, PT, R9, UR4, PT ;  /* 0x0000000409007c0b */ /* 0x000fe2000bf9c000 */
[----:B------:R-:W-:Y:S01]  /*4e70*/  FMUL.FTZ R9, R10, UR5 ;  /* 0x000000050a097c20 */ /* 0x000fe20008410000 */
[----:B------:R-:W-:Y:S02]  /*4e80*/  IMAD.MOV.U32 R10, RZ, RZ, 0x2 ;  /* 0x00000002ff0a7424 */ /* 0x000fe400078e00ff */
[----:B------:R-:W-:Y:S02]  /*4e90*/  PLOP3.LUT P3, PT, P4, PT, PT, 0x8, 0x80 ;  /* 0x000000000080781c */ /* 0x000fe4000276e170 */
[----:B------:R-:W-:-:S05]  /*4ea0*/  FSEL R9, R9, RZ, !P4 ;  /* 0x000000ff09097208 */ /* 0x000fca0006000000 */
        /* <DEDUP_REMOVED lines=10> */
.L_x_574:
        /* <DEDUP_REMOVED lines=12> */
.L_x_575:
        /* <DEDUP_REMOVED lines=40> */
[----:B------:R-:W-:Y:S02]  /*5290*/  IMAD.MOV.U32 R0, RZ, RZ, R10 ;  /* 0x000000ffff007224 */ /* 0x000fe400078e000a */
[----:B------:R-:W-:-:S07]  /*52a0*/  HFMA2 R10, -RZ, RZ, 0, 0 ;  /* 0x00000000ff0a7431 */ /* 0x000fce00000001ff */
.L_x_573:
        /* <DEDUP_REMOVED lines=21> */
.L_x_577:
[----:B------:R-:W-:-:S04]  /*5400*/  IADD3 R25, PT, PT, R25, 0x1, RZ ;  /* 0x0000000119197810 */ /* 0x000fc80007ffe0ff */
        /* <DEDUP_REMOVED lines=11> */
.L_x_578:
        /* <DEDUP_REMOVED lines=42> */
.L_x_576:
        /* <DEDUP_REMOVED lines=22> */
.L_x_580:
        /* <DEDUP_REMOVED lines=14> */
.L_x_581:
        /* <DEDUP_REMOVED lines=42> */
.L_x_579:
[----:B------:R-:W-:Y:S01]  /*5c40*/  I2FP.F32.U32 R11, R11 ;  /* 0x0000000b000b7245 */ /* 0x000fe20000201000 */
[----:B------:R-:W-:Y:S01]  /*5c50*/  IMAD.U32 R27, R27, 0x10000, RZ ;  /* 0x000100001b1b7824 */ /* 0x000fe200078e00ff */
[----:B------:R-:W-:Y:S02]  /*5c60*/  F2FP.BF16.F32.PACK_AB R6, R6, R9 ;  /* 0x000000090606723e */ /* 0x000fe400000010ff */
[----:B------:R-:W-:Y:S01]  /*5c70*/  F2FP.BF16.F32.PACK_AB R5, R5, R8 ;  /* 0x000000080505723e */ /* 0x000fe200000010ff */
[----:B------:R-:W-:Y:S01]  /*5c80*/  FFMA.FTZ R11, R11, R26, 1.1641532182693481445e-10 ;  /* 0x2f0000000b0b7423 */ /* 0x000fe2000001001a */
[----:B------:R-:W-:Y:S01]  /*5c90*/  FMUL.FTZ R27, R27, UR17 ;  /* 0x000000111b1b7c20 */ /* 0x000fe20008410000 */
[----:B------:R-:W-:-:S03]  /*5ca0*/  F2FP.BF16.F32.PACK_AB R4, R4, R3 ;  /* 0x000000030404723e */ /* 0x000fc600000010ff */
[----:B------:R-:W-:Y:S01]  /*5cb0*/  FMUL.FTZ R27, R27, UR5 ;  /* 0x000000051b1b7c20 */ /* 0x000fe20008410000 */
[----:B------:R-:W-:-:S04]  /*5cc0*/  FSETP.GTU.FTZ.AND P6, PT, R11, UR4, PT ;  /* 0x000000040b007c0b */ /* 0x000fc8000bfdc000 */
[----:B------:R-:W-:Y:S02]  /*5cd0*/  FSEL R11, R27, RZ, !P6 ;  /* 0x000000ff1b0b7208 */ /* 0x000fe40007000000 */
[----:B------:R-:W-:Y:S02]  /*5ce0*/  PLOP3.LUT P6, PT, P6, PT, PT, 0x8, 0x80 ;  /* 0x000000000080781c */ /* 0x000fe400037ce170 */
[----:B------:R-:W-:-:S11]  /*5cf0*/  F2FP.BF16.F32.PACK_AB R7, R11, R7 ;  /* 0x000000070b07723e */ /* 0x000fd600000010ff */
.L_x_557:
[----:B------:R-:W0:Y:S01]  /*5d00*/  LDC.64 R114, c[0x0][0x3a8] ;  /* 0x0000ea00ff727b82 */ /* 0x000e220000000a00 */
[----:B------:R-:W-:Y:S02]  /*5d10*/  SEL R10, RZ, 0x1000000, !P6 ;  /* 0x01000000ff0a7807 */ /* 0x000fe40007000000 */
[----:B------:R-:W-:Y:S02]  /*5d20*/  SEL R9, RZ, 0x10000, !P5 ;  /* 0x00010000ff097807 */ /* 0x000fe40006800000 */
[----:B------:R-:W-:Y:S02]  /*5d30*/  SEL R44, RZ, 0x100, !P4 ;  /* 0x00000100ff2c7807 */ /* 0x000fe40006000000 */
[----:B------:R-:W-:Y:S01]  /*5d40*/  ISETP.NE.AND P6, PT, R2, RZ, PT ;  /* 0x000000ff0200720c */ /* 0x000fe20003fc5270 */
[----:B------:R-:W1:Y:S01]  /*5d50*/  LDC.64 R88, c[0x0][0x3b0] ;  /* 0x0000ec00ff587b82 */ /* 0x000e620000000a00 */
[----:B------:R-:W-:Y:S02]  /*5d60*/  SEL R8, RZ, 0x1000000, !P2 ;  /* 0x01000000ff087807 */ /* 0x000fe40005000000 */
[----:B------:R-:W-:-:S02]  /*5d70*/  SEL R3, RZ, 0x10000, !P1 ;  /* 0x00010000ff037807 */ /* 0x000fc40004800000 */
[----:B------:R-:W-:Y:S02]  /*5d80*/  SEL R2, RZ, 0x100, !P0 ;  /* 0x00000100ff027807 */ /* 0x000fe40004000000 */
[----:B------:R-:W-:Y:S01]  /*5d90*/  LOP3.LUT R44, R44, R10, R9, 0xfe, !PT ;  /* 0x0000000a2c2c7212 */ /* 0x000fe200078efe09 */
[C---:B------:R-:W-:Y:S01]  /*5da0*/  VIADD R10, R19.reuse, 0x80 ;  /* 0x00000080130a7836 */ /* 0x040fe20000000000 */
[----:B------:R-:W-:Y:S02]  /*5db0*/  SEL R9, RZ, 0x1, !P3 ;  /* 0x00000001ff097807 */ /* 0x000fe40005800000 */
[----:B------:R-:W-:Y:S01]  /*5dc0*/  LOP3.LUT R2, R2, R8, R3, 0xfe, !PT ;  /* 0x0000000802027212 */ /* 0x000fe200078efe03 */
[----:B------:R-:W-:Y:S01]  /*5dd0*/  IMAD.WIDE.U32 R46, R10, 0x10, R74 ;  /* 0x000000100a2e7825 */ /* 0x000fe200078e004a */
[----:B------:R-:W-:Y:S02]  /*5de0*/  SEL R27, RZ, 0x1, !P6 ;  /* 0x00000001ff1b7807 */ /* 0x000fe40007000000 */
[----:B------:R-:W-:Y:S01]  /*5df0*/  LOP3.LUT R3, R44, R9, RZ, 0xfc, !PT ;  /* 0x000000092c037212 */ /* 0x000fe200078efcff */
[----:B0-----:R-:W-:Y:S01]  /*5e00*/  IMAD.WIDE.U32 R8, R19, 0x10, R114 ;  /* 0x0000001013087825 */ /* 0x001fe200078e0072 */
[----:B------:R-:W-:-:S04]  /*5e10*/  LOP3.LUT R2, R2, R27, RZ, 0xfc, !PT ;  /* 0x0000001b02027212 */ /* 0x000fc800078efcff */
[----:B------:R-:W-:Y:S01]  /*5e20*/  STG.E.128 desc[UR8][R8.64], R4 ;  /* 0x0000000408007986 */ /* 0x000fe2000c101d08 */
[----:B-1----:R-:W-:-:S05]  /*5e30*/  IMAD.WIDE.U32 R44, R19, 0x8, R88 ;  /* 0x00000008132c7825 */ /* 0x002fca00078e0058 */
[----:B------:R0:W-:Y:S04]  /*5e40*/  STG.E.64 desc[UR8][R44.64], R2 ;  /* 0x000000022c007986 */ /* 0x0001e8000c101b08 */
[----:B0-----:R-:W5:Y:S01]  /*5e50*/  LDG.E.128 R44, desc[UR8][R46.64] ;  /* 0x000000082e2c7981 */ /* 0x001f62000c1e1d00 */
[----:B------:R-:W-:Y:S05]  /*5e60*/  BRA.U !UP1, `(.L_x_582) ;  /* 0x0000002509d87547 */ /* 0x000fea000b800000 */
[----:B------:R-:W0:Y:S01]  /*5e70*/  LDC.64 R2, c[0x0][0x3a0] ;  /* 0x0000e800ff027b82 */ /* 0x000e220000000a00 */
[----:B------:R-:W-:Y:S01]  /*5e80*/  ISETP.NE.AND P0, PT, R52, 0x1, PT ;  /* 0x000000013400780c */ /* 0x000fe20003f05270 */
[----:B------:R-:W-:Y:S01]  /*5e90*/  IMAD.MOV.U32 R5, RZ, RZ, R72 ;  /* 0x000000ffff057224 */ /* 0x000fe200078e0048 */
[----:B------:R-:W-:Y:S01]  /*5ea0*/  MOV R4, 0x2 ;  /* 0x0000000200047802 */ /* 0x000fe20000000f00 */
[----:B------:R-:W-:Y:S02]  /*5eb0*/  IMAD.MOV.U32 R27, RZ, RZ, R0 ;  /* 0x000000ffff1b7224 */ /* 0x000fe400078e0000 */
[----:B0-----:R-:W-:-:S05]  /*5ec0*/  IMAD.WIDE.U32 R2, R10, 0x10, R2 ;  /* 0x000000100a027825 */ /* 0x001fca00078e0002 */
[----:B------:R0:W5:Y:S03]  /*5ed0*/  LDG.E.128 R48, desc[UR8][R2.64] ;  /* 0x0000000802307981 */ /* 0x000166000c1e1d00 */
        /* <DEDUP_REMOVED lines=11> */
.L_x_584:
[----:B------:R-:W-:-:S04]  /*5f90*/  IADD3 R25, PT, PT, R25, 0x1, RZ ;  /* 0x0000000119197810 */ /* 0x000fc80007ffe0ff */
[C---:B------:R-:W-:Y:S01]  /*5fa0*/  ISETP.NE.AND P0, PT, R25.reuse, RZ, PT ;  /* 0x000000ff1900720c */ /* 0x040fe20003f05270 */
[----:B------:R-:W-:-:S12]  /*5fb0*/  IMAD.WIDE.U32 R4, R25, -0x2daee0ad, RZ ;  /* 0xd2511f5319047825 */ /* 0x000fd800078e00ff */
[----:B------:R-:W-:Y:S05]  /*5fc0*/  @P0 BRA `(.L_x_585) ;  /* 0x0000000000200947 */ /* 0x000fea0003800000 */
[----:B------:R-:W-:-:S05]  /*5fd0*/  VIADD R23, R23, 0x1 ;  /* 0x0000000117177836 */ /* 0x000fca0000000000 */
[----:B------:R-:W-:-:S13]  /*5fe0*/  ISETP.NE.AND P0, PT, R23, RZ, PT ;  /* 0x000000ff1700720c */ /* 0x000fda0003f05270 */
[----:B------:R-:W-:Y:S01]  /*5ff0*/  @!P0 VIADD R24, R24, 0x1 ;  /* 0x0000000118188836 */ /* 0x000fe20000000000 */
[----:B0-----:R-:W-:Y:S01]  /*6000*/  @!P0 IADD3 R2, PT, PT, R20, 0x1, RZ ;  /* 0x0000000114028810 */ /* 0x001fe20007ffe0ff */
[----:B------:R-:W-:-:S03]  /*6010*/  @!P0 IMAD.MOV.U32 R23, RZ, RZ, RZ ;  /* 0x000000ffff178224 */ /* 0x000fc600078e00ff */
[----:B------:R-:W-:-:S13]  /*6020*/  ISETP.NE.AND P1, PT, R24, RZ, !P0 ;  /* 0x000000ff1800720c */ /* 0x000fda0004725270 */
[----:B------:R-:W-:-:S05]  /*6030*/  @P1 IMAD.MOV R2, RZ, RZ, R20 ;  /* 0x000000ffff021224 */ /* 0x000fca00078e0214 */
[----:B------:R-:W-:-:S07]  /*6040*/  @!P0 MOV R20, R2 ;  /* 0x0000000200148202 */ /* 0x000fce0000000f00 */
.L_x_585:
[----:B------:R-:W-:Y:S01]  /*6050*/  IMAD.WIDE.U32 R8, R24, -0x326172a9, RZ ;  /* 0xcd9e8d5718087825 */ /* 0x000fe200078e00ff */
[----:B0-----:R-:W-:-:S04]  /*6060*/  LOP3.LUT R2, R20, UR11, R5, 0x96, !PT ;  /* 0x0000000b14027c12 */ /* 0x001fc8000f8e9605 */
        /* <DEDUP_REMOVED lines=36> */
[----:B------:R-:W-:-:S03]  /*62b0*/  LOP3.LUT R70, R70, UR36, R73, 0x96, !PT ;  /* 0x0000002446467c12 */ /* 0x000fc6000f8e9649 */
[----:B------:R-:W-:Y:S01]  /*62c0*/  IMAD.MOV.U32 R27, RZ, RZ, R2 ;  /* 0x000000ffff1b7224 */ /* 0x000fe200078e0002 */
[----:B------:R-:W-:Y:S01]  /*62d0*/  LOP3.LUT R69, R4, UR37, R3, 0x96, !PT ;  /* 0x0000002504457c12 */ /* 0x000fe2000f8e9603 */
[----:B------:R-:W-:-:S07]  /*62e0*/  HFMA2 R4, -RZ, RZ, 0, 0 ;  /* 0x00000000ff047431 */ /* 0x000fce00000001ff */
.L_x_583:
[----:B0-----:R-:W-:Y:S01]  /*62f0*/  I2FP.F32.U32 R3, R5 ;  /* 0x0000000500037245 */ /* 0x001fe20000201000 */
[----:B-----5:R-:W-:Y:S01]  /*6300*/  IMAD.U32 R0, R44, 0x10000, RZ ;  /* 0x000100002c007824 */ /* 0x020fe200078e00ff */
[----:B------:R-:W-:Y:S01]  /*6310*/  ISETP.NE.AND P1, PT, R4, 0x1, PT ;  /* 0x000000010400780c */ /* 0x000fe20003f25270 */
[----:B------:R-:W-:Y:S01]  /*6320*/  IMAD.U32 R9, R48, 0x10000, RZ ;  /* 0x0001000030097824 */ /* 0x000fe200078e00ff */
[----:B------:R-:W-:Y:S01]  /*6330*/  PRMT R44, R44, 0x7632, R44 ;  /* 0x000076322c2c7816 */ /* 0x000fe2000000002c */
[----:B------:R-:W-:Y:S01]  /*6340*/  FFMA.FTZ R3, R3, R26, 1.1641532182693481445e-10 ;  /* 0x2f00000003037423 */ /* 0x000fe2000001001a */
[----:B------:R-:W-:Y:S01]  /*6350*/  FMUL.FTZ R0, R0, UR17 ;  /* 0x0000001100007c20 */ /* 0x000fe20008410000 */
[----:B------:R-:W-:Y:S02]  /*6360*/  PRMT R48, R48, 0x7632, R48 ;  /* 0x0000763230307816 */ /* 0x000fe40000000030 */
[----:B------:R-:W-:Y:S01]  /*6370*/  MOV R2, 0x2 ;  /* 0x0000000200027802 */ /* 0x000fe20000000f00 */
[----:B------:R-:W-:Y:S01]  /*6380*/  FMUL.FTZ R0, R0, UR5 ;  /* 0x0000000500007c20 */ /* 0x000fe20008410000 */
[----:B------:R-:W-:Y:S01]  /*6390*/  FSETP.GTU.FTZ.AND P0, PT, R3, UR4, PT ;  /* 0x0000000403007c0b */ /* 0x000fe2000bf1c000 */
[----:B------:R-:W-:-:S03]  /*63a0*/  IMAD.MOV.U32 R3, RZ, RZ, R72 ;  /* 0x000000ffff037224 */ /* 0x000fc600078e0048 */
[----:B------:R-:W-:Y:S02]  /*63b0*/  FSEL R0, R0, RZ, !P0 ;  /* 0x000000ff00007208 */ /* 0x000fe40004000000 */
[----:B------:R-:W-:-:S03]  /*63c0*/  PLOP3.LUT P0, PT, P0, PT, PT, 0x8, 0x80 ;  /* 0x000000000080781c */ /* 0x000fc6000070e170 */
[----:B------:R-:W-:Y:S01]  /*63d0*/  FADD.FTZ R9, R0, R9 ;  /* 0x0000000900097221 */ /* 0x000fe20000010000 */
        /* <DEDUP_REMOVED lines=10> */
.L_x_587:
        /* <DEDUP_REMOVED lines=12> */
.L_x_588:
        /* <DEDUP_REMOVED lines=42> */
.L_x_586:
        /* <DEDUP_REMOVED lines=8> */
[----:B------:R-:W-:-:S03]  /*6860*/  IMAD.U32 R3, R48, 0x10000, RZ ;  /* 0x0001000030037824 */ /* 0x000fc600078e00ff */
[----:B------:R-:W-:Y:S02]  /*6870*/  FSEL R8, R44, RZ, !P0 ;  /* 0x000000ff2c087208 */ /* 0x000fe40004000000 */
[----:B------:R-:W-:-:S03]  /*6880*/  PLOP3.LUT P0, PT, P0, PT, PT, 0x8, 0x80 ;  /* 0x000000000080781c */ /* 0x000fc6000070e170 */
[----:B------:R-:W-:Y:S01]  /*6890*/  FADD.FTZ R8, R8, R3 ;  /* 0x0000000308087221 */ /* 0x000fe20000010000 */
[----:B------:R-:W-:Y:S01]  /*68a0*/  IMAD.MOV.U32 R3, RZ, RZ, R72 ;  /* 0x000000ffff037224 */ /* 0x000fe200078e0048 */
        /* <DEDUP_REMOVED lines=9> */
.L_x_590:
        /* <DEDUP_REMOVED lines=12> */
.L_x_591:
        /* <DEDUP_REMOVED lines=42> */
.L_x_589:
[----:B------:R-:W-:Y:S01]  /*6ca0*/  I2FP.F32.U32 R3, R3 ;  /* 0x0000000300037245 */ /* 0x000fe20000201000 */
[----:B------:R-:W-:Y:S01]  /*6cb0*/  IMAD.U32 R2, R45, 0x10000, RZ ;  /* 0x000100002d027824 */ /* 0x000fe200078e00ff */
[----:B------:R-:W-:Y:S01]  /*6cc0*/  ISETP.NE.AND P2, PT, R4, 0x1, PT ;  /* 0x000000010400780c */ /* 0x000fe20003f45270 */
[----:B------:R-:W-:Y:S01]  /*6cd0*/  IMAD.U32 R7, R49, 0x10000, RZ ;  /* 0x0001000031077824 */ /* 0x000fe200078e00ff */
[----:B------:R-:W-:Y:S01]  /*6ce0*/  PRMT R6, R45, 0x7632, R6 ;  /* 0x000076322d067816 */ /* 0x000fe20000000006 */
[----:B------:R-:W-:Y:S01]  /*6cf0*/  FFMA.FTZ R3, R3, R26, 1.1641532182693481445e-10 ;  /* 0x2f00000003037423 */ /* 0x000fe2000001001a */
[----:B------:R-:W-:Y:S01]  /*6d00*/  FMUL.FTZ R2, R2, UR17 ;  /* 0x0000001102027c20 */ /* 0x000fe20008410000 */
[----:B------:R-:W-:-:S03]  /*6d10*/  PRMT R52, R49, 0x7632, R52 ;  /* 0x0000763231347816 */ /* 0x000fc60000000034 */
[----:B------:R-:W-:Y:S01]  /*6d20*/  FMUL.FTZ R2, R2, UR5 ;  /* 0x0000000502027c20 */ /* 0x000fe20008410000 */
[----:B------:R-:W-:Y:S01]  /*6d30*/  FSETP.GTU.FTZ.AND P1, PT, R3, UR4, PT ;  /* 0x0000000403007c0b */ /* 0x000fe2000bf3c000 */
        /* <DEDUP_REMOVED lines=14> */
.L_x_593:
        /* <DEDUP_REMOVED lines=12> */
.L_x_594:
        /* <DEDUP_REMOVED lines=42> */
.L_x_592:
        /* <DEDUP_REMOVED lines=22> */
.L_x_596:
        /* <DEDUP_REMOVED lines=12> */
.L_x_597:
        /* <DEDUP_REMOVED lines=42> */
.L_x_595:
        /* <DEDUP_REMOVED lines=24> */
.L_x_599:
        /* <DEDUP_REMOVED lines=12> */
.L_x_600:
        /* <DEDUP_REMOVED lines=42> */
.L_x_598:
[----:B------:R-:W-:Y:S01]  /*7b20*/  I2FP.F32.U32 R3, R3 ;  /* 0x0000000300037245 */ /* 0x000fe20000201000 */
[----:B------:R-:W-:Y:S01]  /*7b30*/  IMAD.U32 R46, R46, 0x10000, RZ ;  /* 0x000100002e2e7824 */ /* 0x000fe200078e00ff */
[----:B------:R-:W-:-:S03]  /*7b40*/  ISETP.NE.AND P5, PT, R2, 0x1, PT ;  /* 0x000000010200780c */ /* 0x000fc60003fa5270 */
[----:B------:R-:W-:Y:S01]  /*7b50*/  FFMA.FTZ R3, R3, R26, 1.1641532182693481445e-10 ;  /* 0x2f00000003037423 */ /* 0x000fe2000001001a */
[----:B------:R-:W-:-:S04]  /*7b60*/  FMUL.FTZ R46, R46, UR17 ;  /* 0x000000112e2e7c20 */ /* 0x000fc80008410000 */
[----:B------:R-:W-:Y:S01]  /*7b70*/  FMUL.FTZ R46, R46, UR5 ;  /* 0x000000052e2e7c20 */ /* 0x000fe20008410000 */
[----:B------:R-:W-:Y:S01]  /*7b80*/  FSETP.GTU.FTZ.AND P4, PT, R3, UR4, PT ;  /* 0x0000000403007c0b */ /* 0x000fe2000bf9c000 */
[----:B------:R-:W-:-:S03]  /*7b90*/  IMAD.U32 R3, R50, 0x10000, RZ ;  /* 0x0001000032037824 */ /* 0x000fc600078e00ff */
[----:B------:R-:W-:Y:S02]  /*7ba0*/  FSEL R4, R46, RZ, !P4 ;  /* 0x000000ff2e047208 */ /* 0x000fe40006000000 */
[----:B------:R-:W-:Y:S02]  /*7bb0*/  PLOP3.LUT P4, PT, P4, PT, PT, 0x8, 0x80 ;  /* 0x000000000080781c */ /* 0x000fe4000278e170 */
[----:B------:R-:W-:Y:S01]  /*7bc0*/  MOV R46, 0x2 ;  /* 0x00000002002e7802 */ /* 0x000fe20000000f00 */
        /* <DEDUP_REMOVED lines=11> */
.L_x_602:
        /* <DEDUP_REMOVED lines=12> */
.L_x_603:
        /* <DEDUP_REMOVED lines=42> */
.L_x_601:
[----:B------:R-:W-:Y:S01]  /*7fe0*/  I2FP.F32.U32 R3, R3 ;  /* 0x0000000300037245 */ /* 0x000fe20000201000 */
[----:B------:R-:W-:Y:S01]  /*7ff0*/  IMAD.U32 R2, R47, 0x10000, RZ ;  /* 0x000100002f027824 */ /* 0x000fe200078e00ff */
[----:B------:R-:W-:Y:S01]  /*8000*/  ISETP.NE.AND P6, PT, R46, 0x1, PT ;  /* 0x000000012e00780c */ /* 0x000fe20003fc5270 */
[C---:B------:R-:W-:Y:S01]  /*8010*/  IMAD.U32 R44, R51.reuse, 0x10000, RZ ;  /* 0x00010000332c7824 */ /* 0x040fe200078e00ff */
[----:B------:R-:W-:Y:S01]  /*8020*/  PRMT R52, R51, 0x7632, R52 ;  /* 0x0000763233347816 */ /* 0x000fe20000000034 */
[----:B------:R-:W-:Y:S01]  /*8030*/  FFMA.FTZ R3, R3, R26, 1.1641532182693481445e-10 ;  /* 0x2f00000003037423 */ /* 0x000fe2000001001a */
[----:B------:R-:W-:Y:S01]  /*8040*/  FMUL.FTZ R2, R2, UR17 ;  /* 0x0000001102027c20 */ /* 0x000fe20008410000 */
[----:B------:R-:W-:Y:S01]  /*8050*/  MOV R56, 0x2 ;  /* 0x0000000200387802 */ /* 0x000fe20000000f00 */
[----:B------:R-:W-:Y:S02]  /*8060*/  IMAD.MOV.U32 R45, RZ, RZ, R72 ;  /* 0x000000ffff2d7224 */ /* 0x000fe400078e0048 */
[----:B------:R-:W-:Y:S01]  /*8070*/  FMUL.FTZ R2, R2, UR5 ;  /* 0x0000000502027c20 */ /* 0x000fe20008410000 */
[----:B------:R-:W-:-:S04]  /*8080*/  FSETP.GTU.FTZ.AND P5, PT, R3, UR4, PT ;  /* 0x0000000403007c0b */ /* 0x000fc8000bfbc000 */
[----:B------:R-:W-:Y:S02]  /*8090*/  FSEL R3, R2, RZ, !P5 ;  /* 0x000000ff02037208 */ /* 0x000fe40006800000 */
[----:B------:R-:W-:Y:S02]  /*80a0*/  PRMT R2, R47, 0x7632, R2 ;  /* 0x000076322f027816 */ /* 0x000fe40000000002 */
[----:B------:R-:W-:Y:S01]  /*80b0*/  PLOP3.LUT P5, PT, P5, PT, PT, 0x8, 0x80 ;  /* 0x000000000080781c */ /* 0x000fe20002fae170 */
[----:B------:R-:W-:Y:S01]  /*80c0*/  FADD.FTZ R3, R3, R44 ;  /* 0x0000002c03037221 */ /* 0x000fe20000010000 */
[----:B------:R-:W-:Y:S11]  /*80d0*/  @!P6 BRA `(.L_x_604) ;  /* 0x000000040000e947 */ /* 0x000ff60003800000 */
        /* <DEDUP_REMOVED lines=8> */
.L_x_605:
        /* <DEDUP_REMOVED lines=14> */
.L_x_606:
        /* <DEDUP_REMOVED lines=42> */
.L_x_604:
[----:B------:R-:W-:Y:S01]  /*84e0*/  I2FP.F32.U32 R45, R45 ;  /* 0x0000002d002d7245 */ /* 0x000fe20000201000 */
[----:B------:R-:W-:Y:S01]  /*84f0*/  IMAD.U32 R2, R2, 0x10000, RZ ;  /* 0x0001000002027824 */ /* 0x000fe200078e00ff */
[----:B------:R-:W-:Y:S01]  /*8500*/  F2FP.BF16.F32.PACK_AB R46, R4, R5 ;  /* 0x00000005042e723e */ /* 0x000fe200000010ff */
[----:B------:R-:W-:Y:S01]  /*8510*/  IMAD.U32 R47, R52, 0x10000, RZ ;  /* 0x00010000342f7824 */ /* 0x000fe200078e00ff */
[----:B------:R-:W-:Y:S01]  /*8520*/  F2FP.BF16.F32.PACK_AB R44, R8, R9 ;  /* 0x00000009082c723e */ /* 0x000fe200000010ff */
[----:B------:R-:W-:Y:S01]  /*8530*/  FFMA.FTZ R45, R45, R26, 1.1641532182693481445e-10 ;  /* 0x2f0000002d2d7423 */ /* 0x000fe2000001001a */
[----:B------:R-:W-:-:S04]  /*8540*/  FMUL.FTZ R2, R2, UR17 ;  /* 0x0000001102027c20 */ /* 0x000fc80008410000 */
[----:B------:R-:W-:Y:S01]  /*8550*/  FMUL.FTZ R2, R2, UR5 ;  /* 0x0000000502027c20 */ /* 0x000fe20008410000 */
[----:B------:R-:W-:Y:S02]  /*8560*/  FSETP.GTU.FTZ.AND P6, PT, R45, UR4, PT ;  /* 0x000000042d007c0b */ /* 0x000fe4000bfdc000 */
[----:B------:R-:W-:Y:S02]  /*8570*/  F2FP.BF16.F32.PACK_AB R45, R6, R7 ;  /* 0x00000007062d723e */ /* 0x000fe400000010ff */
[----:B------:R-:W-:Y:S02]  /*8580*/  FSEL R2, R2, RZ, !P6 ;  /* 0x000000ff02027208 */ /* 0x000fe40007000000 */
[----:B------:R-:W-:-:S03]  /*8590*/  PLOP3.LUT P6, PT, P6, PT, PT, 0x8, 0x80 ;  /* 0x000000000080781c */ /* 0x000fc600037ce170 */
[----:B------:R-:W-:-:S05]  /*85a0*/  FADD.FTZ R2, R2, R47 ;  /* 0x0000002f02027221 */ /* 0x000fca0000010000 */
[----:B------:R-:W-:Y:S01]  /*85b0*/  F2FP.BF16.F32.PACK_AB R47, R2, R3 ;  /* 0x00000003022f723e */ /* 0x000fe200000010ff */
[----:B------:R-:W-:Y:S06]  /*85c0*/  BRA `(.L_x_607) ;  /* 0x0000002400787947 */ /* 0x000fec0003800000 */
.L_x_582:
        /* <DEDUP_REMOVED lines=15> */
.L_x_609:
        /* <DEDUP_REMOVED lines=12> */
.L_x_610:
        /* <DEDUP_REMOVED lines=42> */
.L_x_608:
[----:B------:R-:W-:Y:S01]  /*8a20*/  I2FP.F32.U32 R3, R2 ;  /* 0x0000000200037245 */ /* 0x000fe20000201000 */
[----:B-----5:R-:W-:Y:S01]  /*8a30*/  IMAD.U32 R0, R44, 0x10000, RZ ;  /* 0x000100002c007824 */ /* 0x020fe200078e00ff */
[----:B------:R-:W-:Y:S01]  /*8a40*/  ISETP.NE.AND P1, PT, R4, 0x1, PT ;  /* 0x000000010400780c */ /* 0x000fe20003f25270 */
[----:B------:R-:W-:Y:S01]  /*8a50*/  IMAD.MOV.U32 R2, RZ, RZ, 0x2 ;  /* 0x00000002ff027424 */ /* 0x000fe200078e00ff */
[----:B------:R-:W-:Y:S01]  /*8a60*/  PRMT R44, R44, 0x7632, R44 ;  /* 0x000076322c2c7816 */ /* 0x000fe2000000002c */
[----:B------:R-:W-:Y:S01]  /*8a70*/  FFMA.FTZ R3, R3, R26, 1.1641532182693481445e-10 ;  /* 0x2f00000003037423 */ /* 0x000fe2000001001a */
[----:B------:R-:W-:-:S04]  /*8a80*/  FMUL.FTZ R0, R0, UR17 ;  /* 0x0000001100007c20 */ /* 0x000fc80008410000 */
[----:B------:R-:W-:Y:S01]  /*8a90*/  FSETP.GTU.FTZ.AND P0, PT, R3, UR4, PT ;  /* 0x0000000403007c0b */ /* 0x000fe2000bf1c000 */
[----:B------:R-:W-:Y:S01]  /*8aa0*/  FMUL.FTZ R0, R0, UR5 ;  /* 0x0000000500007c20 */ /* 0x000fe20008410000 */
[----:B------:R-:W-:Y:S02]  /*8ab0*/  MOV R3, R72 ;  /* 0x0000004800037202 */ /* 0x000fe40000000f00 */
[----:B------:R-:W-:Y:S02]  /*8ac0*/  PLOP3.LUT P2, PT, P0, PT, PT, 0x8, 0x80 ;  /* 0x000000000080781c */ /* 0x000fe4000074e170 */
[----:B------:R-:W-:Y:S02]  /*8ad0*/  FSEL R9, R0, RZ, !P0 ;  /* 0x000000ff00097208 */ /* 0x000fe40004000000 */
[----:B------:R-:W-:Y:S01]  /*8ae0*/  P2R R0, PR, RZ, 0x4 ;  /* 0x00000004ff007803 */ /* 0x000fe20000000000 */
[----:B------:R-:W-:Y:S08]  /*8af0*/  @!P1 BRA `(.L_x_611) ;  /* 0x0000000000f89947 */ /* 0x000ff00003800000 */
        /* <DEDUP_REMOVED lines=8> */
.L_x_612:
        /* <DEDUP_REMOVED lines=12> */
.L_x_613:
        /* <DEDUP_REMOVED lines=38> */
[----:B------:R-:W-:Y:S02]  /*8ea0*/  LOP3.LUT R69, R4, UR37, R3, 0x96, !PT ;  /* 0x0000002504457c12 */ /* 0x000fe4000f8e9603 */
[----:B------:R-:W-:Y:S01]  /*8eb0*/  MOV R3, R27 ;  /* 0x0000001b00037202 */ /* 0x000fe20000000f00 */
[----:B------:R-:W-:Y:S02]  /*8ec0*/  IMAD.MOV.U32 R27, RZ, RZ, R2 ;  /* 0x000000ffff1b7224 */ /* 0x000fe400078e0002 */
[----:B------:R-:W-:-:S07]  /*8ed0*/  IMAD.MOV.U32 R2, RZ, RZ, RZ ;  /* 0x000000ffff027224 */ /* 0x000fce00078e00ff */
.L_x_611:
[----:B------:R-:W-:Y:S01]  /*8ee0*/  ISETP.NE.AND P2, PT, R2, 0x1, PT ;  /* 0x000000010200780c */ /* 0x000fe20003f45270 */
[----:B------:R-:W-:Y:S01]  /*8ef0*/  IMAD.MOV.U32 R4, RZ, RZ, 0x2 ;  /* 0x00000002ff047424 */ /* 0x000fe200078e00ff */
[----:B------:R-:W-:Y:S02]  /*8f00*/  I2FP.F32.U32 R3, R3 ;  /* 0x0000000300037245 */ /* 0x000fe40000201000 */
[----:B------:R-:W-:-:S03]  /*8f10*/  SHF.L.U32 R44, R44, 0x10, RZ ;  /* 0x000000102c2c7819 */ /* 0x000fc600000006ff */
[----:B------:R-:W-:Y:S02]  /*8f20*/  FFMA.FTZ R3, R3, R26, 1.1641532182693481445e-10 ;  /* 0x2f00000003037423 */ /* 0x000fe4000001001a */
[----:B------:R-:W-:-:S03]  /*8f30*/  FMUL.FTZ R44, R44, UR17 ;  /* 0x000000112c2c7c20 */ /* 0x000fc60008410000 */
[----:B------:R-:W-:Y:S01]  /*8f40*/  FSETP.GTU.FTZ.AND P1, PT, R3, UR4, PT ;  /* 0x0000000403007c0b */ /* 0x000fe2000bf3c000 */
[----:B------:R-:W-:Y:S01]  /*8f50*/  FMUL.FTZ R8, R44, UR5 ;  /* 0x000000052c087c20 */ /* 0x000fe20008410000 */
        /* <DEDUP_REMOVED lines=12> */
.L_x_615:
        /* <DEDUP_REMOVED lines=12> */
.L_x_616:
        /* <DEDUP_REMOVED lines=42> */
.L_x_614:
[----:B------:R-:W-:Y:S01]  /*9380*/  I2FP.F32.U32 R3, R3 ;  /* 0x0000000300037245 */ /* 0x000fe20000201000 */
[C---:B------:R-:W-:Y:S01]  /*9390*/  IMAD.U32 R2, R45.reuse, 0x10000, RZ ;  /* 0x000100002d027824 */ /* 0x040fe200078e00ff */
[----:B------:R-:W-:Y:S02]  /*93a0*/  ISETP.NE.AND P3, PT, R4, 0x1, PT ;  /* 0x000000010400780c */ /* 0x000fe40003f65270 */
[----:B------:R-:W-:Y:S01]  /*93b0*/  PRMT R6, R45, 0x7632, R6 ;  /* 0x000076322d067816 */ /* 0x000fe20000000006 */
[----:B------:R-:W-:Y:S01]  /*93c0*/  FFMA.FTZ R3, R3, R26, 1.1641532182693481445e-10 ;  /* 0x2f00000003037423 */ /* 0x000fe2000001001a */
[----:B------:R-:W-:-:S04]  /*93d0*/  FMUL.FTZ R2, R2, UR17 ;  /* 0x0000001102027c20 */ /* 0x000fc80008410000 */
[----:B------:R-:W-:Y:S01]  /*93e0*/  FMUL.FTZ R2, R2, UR5 ;  /* 0x0000000502027c20 */ /* 0x000fe20008410000 */
[----:B------:R-:W-:Y:S01]  /*93f0*/  FSETP.GTU.FTZ.AND P2, PT, R3, UR4, PT ;  /* 0x0000000403007c0b */ /* 0x000fe2000bf5c000 */
[----:B------:R-:W-:-:S03]  /*9400*/  IMAD.MOV.U32 R3, RZ, RZ, R72 ;  /* 0x000000ffff037224 */ /* 0x000fc600078e0048 */
[----:B------:R-:W-:Y:S01]  /*9410*/  FSEL R7, R2, RZ, !P2 ;  /* 0x000000ff02077208 */ /* 0x000fe20005000000 */
[----:B------:R-:W-:Y:S01]  /*9420*/  HFMA2 R2, -RZ, RZ, 0, 1.1920928955078125e-07 ;  /* 0x00000002ff027431 */ /* 0x000fe200000001ff */
[----:B------:R-:W-:Y:S01]  /*9430*/  PLOP3.LUT P1, PT, P2, PT, PT, 0x8, 0x80 ;  /* 0x000000000080781c */ /* 0x000fe2000172e170 */
[----:B------:R-:W-:-:S12]  /*9440*/  @!P3 BRA `(.L_x_617) ;  /* 0x0000000000f8b947 */ /* 0x000fd80003800000 */
        /* <DEDUP_REMOVED lines=8> */
.L_x_618:
        /* <DEDUP_REMOVED lines=12> */
.L_x_619:
        /* <DEDUP_REMOVED lines=42> */
.L_x_617:
[----:B------:R-:W-:Y:S01]  /*9830*/  ISETP.NE.AND P4, PT, R2, 0x1, PT ;  /* 0x000000010200780c */ /* 0x000fe20003f85270 */
[----:B------:R-:W-:Y:S01]  /*9840*/  IMAD.U32 R6, R6, 0x10000, RZ ;  /* 0x0001000006067824 */ /* 0x000fe200078e00ff */
[----:B------:R-:W-:Y:S01]  /*9850*/  I2FP.F32.U32 R3, R3 ;  /* 0x0000000300037245 */ /* 0x000fe20000201000 */
[----:B------:R-:W-:Y:S02]  /*9860*/  IMAD.MOV.U32 R4, RZ, RZ, 0x2 ;  /* 0x00000002ff047424 */ /* 0x000fe400078e00ff */
[----:B------:R-:W-:Y:S02]  /*9870*/  FMUL.FTZ R6, R6, UR17 ;  /* 0x0000001106067c20 */ /* 0x000fe40008410000 */
[----:B------:R-:W-:Y:S02]  /*9880*/  FFMA.FTZ R3, R3, R26, 1.1641532182693481445e-10 ;  /* 0x2f00000003037423 */ /* 0x000fe4000001001a */
[----:B------:R-:W-:-:S03]  /*9890*/  FMUL.FTZ R6, R6, UR5 ;  /* 0x0000000506067c20 */ /* 0x000fc60008410000 */
[----:B------:R-:W-:Y:S02]  /*98a0*/  FSETP.GTU.FTZ.AND P3, PT, R3, UR4, PT ;  /* 0x0000000403007c0b */ /* 0x000fe4000bf7c000 */
[----:B------:R-:W-:Y:S02]  /*98b0*/  MOV R3, R72 ;  /* 0x0000004800037202 */ /* 0x000fe40000000f00 */
[----:B------:R-:W-:Y:S02]  /*98c0*/  PLOP3.LUT P2, PT, P3, PT, PT, 0x8, 0x80 ;  /* 0x000000000080781c */ /* 0x000fe40001f4e170 */
[----:B------:R-:W-:Y:S01]  /*98d0*/  FSEL R6, R6, RZ, !P3 ;  /* 0x000000ff06067208 */ /* 0x000fe20005800000 */
[----:B------:R-:W-:Y:S10]  /*98e0*/  @!P4 BRA `(.L_x_620) ;  /* 0x0000000000f8c947 */ /* 0x000ff40003800000 */
        /* <DEDUP_REMOVED lines=8> */
.L_x_621:
        /* <DEDUP_REMOVED lines=12> */
.L_x_622:
        /* <DEDUP_REMOVED lines=42> */
.L_x_620:
[----:B------:R-:W-:Y:S02]  /*9cd0*/  I2FP.F32.U32 R3, R3 ;  /* 0x0000000300037245 */ /* 0x000fe40000201000 */
[----:B------:R-:W-:Y:S02]  /*9ce0*/  SHF.L.U32 R2, R46, 0x10, RZ ;  /* 0x000000102e027819 */ /* 0x000fe400000006ff */
[----:B------:R-:W-:Y:S01]  /*9cf0*/  ISETP.NE.AND P5, PT, R4, 0x1, PT ;  /* 0x000000010400780c */ /* 0x000fe20003fa5270 */
[----:B------:R-:W-:Y:S01]  /*9d00*/  FFMA.FTZ R3, R3, R26, 1.1641532182693481445e-10 ;  /* 0x2f00000003037423 */ /* 0x000fe2000001001a */
[----:B------:R-:W-:Y:S01]  /*9d10*/  PRMT R46, R46, 0x7632, R46 ;  /* 0x000076322e2e7816 */ /* 0x000fe2000000002e */
[----:B------:R-:W-:-:S03]  /*9d20*/  FMUL.FTZ R2, R2, UR17 ;  /* 0x0000001102027c20 */ /* 0x000fc60008410000 */
[----:B------:R-:W-:Y:S01]  /*9d30*/  FSETP.GTU.FTZ.AND P4, PT, R3, UR4, PT ;  /* 0x0000000403007c0b */ /* 0x000fe2000bf9c000 */
[----:B------:R-:W-:Y:S01]  /*9d40*/  FMUL.FTZ R2, R2, UR5 ;  /* 0x0000000502027c20 */ /* 0x000fe20008410000 */
[----:B------:R-:W-:Y:S02]  /*9d50*/  IMAD.MOV.U32 R3, RZ, RZ, R72 ;  /* 0x000000ffff037224 */ /* 0x000fe400078e0048 */
[----:B------:R-:W-:Y:S02]  /*9d60*/  PLOP3.LUT P3, PT, P4, PT, PT, 0x8, 0x80 ;  /* 0x000000000080781c */ /* 0x000fe4000276e170 */
[----:B------:R-:W-:Y:S01]  /*9d70*/  FSEL R5, R2, RZ, !P4 ;  /* 0x000000ff02057208 */ /* 0x000fe20006000000 */
[----:B------:R-:W-:Y:S01]  /*9d80*/  IMAD.MOV.U32 R2, RZ, RZ, 0x2 ;  /* 0x00000002ff027424 */ /* 0x000fe200078e00ff */
        /* <DEDUP_REMOVED lines=9> */
.L_x_624:
        /* <DEDUP_REMOVED lines=12> */
.L_x_625:
        /* <DEDUP_REMOVED lines=42> */
.L_x_623:
[----:B------:R-:W-:Y:S01]  /*a180*/  I2FP.F32.U32 R3, R3 ;  /* 0x0000000300037245 */ /* 0x000fe20000201000 */
[----:B------:R-:W-:Y:S01]  /*a190*/  IMAD.U32 R46, R46, 0x10000, RZ ;  /* 0x000100002e2e7824 */ /* 0x000fe200078e00ff */
[----:B------:R-:W-:-:S03]  /*a1a0*/  ISETP.NE.AND P5, PT, R2, 0x1, PT ;  /* 0x000000010200780c */ /* 0x000fc60003fa5270 */
[----:B------:R-:W-:Y:S01]  /*a1b0*/  FFMA.FTZ R3, R3, R26, 1.1641532182693481445e-10 ;  /* 0x2f00000003037423 */ /* 0x000fe2000001001a */
[----:B------:R-:W-:-:S04]  /*a1c0*/  FMUL.FTZ R46, R46, UR17 ;  /* 0x000000112e2e7c20 */ /* 0x000fc80008410000 */
[----:B------:R-:W-:Y:S01]  /*a1d0*/  FMUL.FTZ R4, R46, UR5 ;  /* 0x000000052e047c20 */ /* 0x000fe20008410000 */
[----:B------:R-:W-:Y:S01]  /*a1e0*/  FSETP.GTU.FTZ.AND P4, PT, R3, UR4, PT ;  /* 0x0000000403007c0b */ /* 0x000fe2000bf9c000 */
[----:B------:R-:W-:Y:S02]  /*a1f0*/  HFMA2 R46, -RZ, RZ, 0, 1.1920928955078125e-07 ;  /* 0x00000002ff2e7431 */ /* 0x000fe400000001ff */
[----:B------:R-:W-:Y:S01]  /*a200*/  IMAD.MOV.U32 R3, RZ, RZ, R72 ;  /* 0x000000ffff037224 */ /* 0x000fe200078e0048 */
[----:B------:R-:W-:Y:S02]  /*a210*/  FSEL R4, R4, RZ, !P4 ;  /* 0x000000ff04047208 */ /* 0x000fe40006000000 */
        /* <DEDUP_REMOVED lines=10> */
.L_x_627:
        /* <DEDUP_REMOVED lines=12> */
.L_x_628:
        /* <DEDUP_REMOVED lines=42> */
.L_x_626:
[----:B------:R-:W-:Y:S01]  /*a620*/  I2FP.F32.U32 R3, R3 ;  /* 0x0000000300037245 */ /* 0x000fe20000201000 */
[----:B------:R-:W-:Y:S01]  /*a630*/  IMAD.U32 R2, R47, 0x10000, RZ ;  /* 0x000100002f027824 */ /* 0x000fe200078e00ff */
[----:B------:R-:W-:Y:S01]  /*a640*/  ISETP.NE.AND P6, PT, R46, 0x1, PT ;  /* 0x000000012e00780c */ /* 0x000fe20003fc5270 */
[----:B------:R-:W-:Y:S01]  /*a650*/  IMAD.MOV.U32 R56, RZ, RZ, 0x2 ;  /* 0x00000002ff387424 */ /* 0x000fe200078e00ff */
[----:B------:R-:W-:Y:S01]  /*a660*/  MOV R45, R72 ;  /* 0x00000048002d7202 */ /* 0x000fe20000000f00 */
[----:B------:R-:W-:Y:S01]  /*a670*/  FFMA.FTZ R3, R3, R26, 1.1641532182693481445e-10 ;  /* 0x2f00000003037423 */ /* 0x000fe2000001001a */
[----:B------:R-:W-:-:S04]  /*a680*/  FMUL.FTZ R2, R2, UR17 ;  /* 0x0000001102027c20 */ /* 0x000fc80008410000 */
[----:B------:R-:W-:Y:S01]  /*a690*/  FMUL.FTZ R44, R2, UR5 ;  /* 0x00000005022c7c20 */ /* 0x000fe20008410000 */
[----:B------:R-:W-:Y:S02]  /*a6a0*/  FSETP.GTU.FTZ.AND P5, PT, R3, UR4, PT ;  /* 0x0000000403007c0b */ /* 0x000fe4000bfbc000 */
[----:B------:R-:W-:Y:S02]  /*a6b0*/  PRMT R2, R47, 0x7632, R2 ;  /* 0x000076322f027816 */ /* 0x000fe40000000002 */
[----:B------:R-:W-:Y:S02]  /*a6c0*/  FSEL R3, R44, RZ, !P5 ;  /* 0x000000ff2c037208 */ /* 0x000fe40006800000 */
[----:B------:R-:W-:Y:S01]  /*a6d0*/  PLOP3.LUT P5, PT, P5, PT, PT, 0x8, 0x80 ;  /* 0x000000000080781c */ /* 0x000fe20002fae170 */
[----:B------:R-:W-:-:S12]  /*a6e0*/  @!P6 BRA `(.L_x_629) ;  /* 0x000000040000e947 */ /* 0x000fd80003800000 */
        /* <DEDUP_REMOVED lines=8> */
.L_x_630:
[----:B------:R-:W-:-:S04]  /*a770*/  VIADD R25, R25, 0x1 ;  /* 0x0000000119197836 */ /* 0x000fc80000000000 */
        /* <DEDUP_REMOVED lines=13> */
.L_x_631:
        /* <DEDUP_REMOVED lines=41> */
[----:B------:R-:W-:-:S07]  /*aae0*/  IMAD.MOV.U32 R27, RZ, RZ, R44 ;  /* 0x000000ffff1b7224 */ /* 0x000fce00078e002c */
.L_x_629:
[----:B------:R-:W-:Y:S02]  /*aaf0*/  I2FP.F32.U32 R45, R45 ;  /* 0x0000002d002d7245 */ /* 0x000fe40000201000 */
[----:B------:R-:W-:Y:S02]  /*ab00*/  SHF.L.U32 R2, R2, 0x10, RZ ;  /* 0x0000001002027819 */ /* 0x000fe400000006ff */
[----:B------:R-:W-:Y:S01]  /*ab10*/  F2FP.BF16.F32.PACK_AB R46, R4, R5 ;  /* 0x00000005042e723e */ /* 0x000fe200000010ff */
[----:B------:R-:W-:Y:S01]  /*ab20*/  FFMA.FTZ R45, R45, R26, 1.1641532182693481445e-10 ;  /* 0x2f0000002d2d7423 */ /* 0x000fe2000001001a */
[----:B------:R-:W-:Y:S01]  /*ab30*/  F2FP.BF16.F32.PACK_AB R44, R8, R9 ;  /* 0x00000009082c723e */ /* 0x000fe200000010ff */
[----:B------:R-:W-:-:S03]  /*ab40*/  FMUL.FTZ R2, R2, UR17 ;  /* 0x0000001102027c20 */ /* 0x000fc60008410000 */
[----:B------:R-:W-:Y:S01]  /*ab50*/  FSETP.GTU.FTZ.AND P6, PT, R45, UR4, PT ;  /* 0x000000042d007c0b */ /* 0x000fe2000bfdc000 */
[----:B------:R-:W-:Y:S01]  /*ab60*/  FMUL.FTZ R2, R2, UR5 ;  /* 0x0000000502027c20 */ /* 0x000fe20008410000 */
[----:B------:R-:W-:-:S04]  /*ab70*/  F2FP.BF16.F32.PACK_AB R45, R6, R7 ;  /* 0x00000007062d723e */ /* 0x000fc800000010ff */
[----:B------:R-:W-:Y:S02]  /*ab80*/  FSEL R2, R2, RZ, !P6 ;  /* 0x000000ff02027208 */ /* 0x000fe40007000000 */
[----:B------:R-:W-:Y:S02]  /*ab90*/  PLOP3.LUT P6, PT, P6, PT, PT, 0x8, 0x80 ;  /* 0x000000000080781c */ /* 0x000fe400037ce170 */
[----:B------:R-:W-:-:S11]  /*aba0*/  F2FP.BF16.F32.PACK_AB R47, R2, R3 ;  /* 0x00000003022f723e */ /* 0x000fd600000010ff */
.L_x_607:
[----:B------:R-:W-:Y:S02]  /*abb0*/  SEL R52, RZ, 0x1000000, !P6 ;  /* 0x01000000ff347807 */ /* 0x000fe40007000000 */
[----:B------:R-:W-:Y:S02]  /*abc0*/  SEL R50, RZ, 0x10000, !P5 ;  /* 0x00010000ff327807 */ /* 0x000fe40006800000 */
[----:B------:R-:W-:Y:S02]  /*abd0*/  SEL R51, RZ, 0x100, !P4 ;  /* 0x00000100ff337807 */ /* 0x000fe40006000000 */
[----:B------:R-:W-:Y:S02]  /*abe0*/  ISETP.NE.AND P6, PT, R0, RZ, PT ;  /* 0x000000ff0000720c */ /* 0x000fe40003fc5270 */
[----:B------:R-:W-:Y:S02]  /*abf0*/  SEL R0, RZ, 0x1000000, !P2 ;  /* 0x01000000ff007807 */ /* 0x000fe40005000000 */
[----:B------:R-:W-:-:S02]  /*ac00*/  SEL R49, RZ, 0x10000, !P1 ;  /* 0x00010000ff317807 */ /* 0x000fc40004800000 */
[----:B------:R-:W-:Y:S02]  /*ac10*/  SEL R48, RZ, 0x100, !P0 ;  /* 0x00000100ff307807 */ /* 0x000fe40004000000 */
[----:B------:R-:W-:Y:S02]  /*ac20*/  LOP3.LUT R51, R51, R52, R50, 0xfe, !PT ;  /* 0x0000003433337212 */ /* 0x000fe400078efe32 */
[----:B------:R-:W-:Y:S02]  /*ac30*/  SEL R50, RZ, 0x1, !P3 ;  /* 0x00000001ff327807 */ /* 0x000fe40005800000 */
[----:B------:R-:W-:Y:S01]  /*ac40*/  LOP3.LUT R48, R48, R0, R49, 0xfe, !PT ;  /* 0x0000000030307212 */ /* 0x000fe200078efe31 */
[----:B------:R-:W-:Y:S01]  /*ac50*/  VIADD R0, R19, 0x100 ;  /* 0x0000010013007836 */ /* 0x000fe20000000000 */
[----:B------:R-:W-:Y:S02]  /*ac60*/  SEL R53, RZ, 0x1, !P6 ;  /* 0x00000001ff357807 */ /* 0x000fe40007000000 */
[----:B------:R-:W-:Y:S01]  /*ac70*/  LOP3.LUT R49, R51, R50, RZ, 0xfc, !PT ;  /* 0x0000003233317212 */ /* 0x000fe200078efcff */
[----:B------:R-:W-:Y:S01]  /*ac80*/  IMAD.WIDE.U32 R50, R10, 0x10, R114 ;  /* 0x000000100a327825 */ /* 0x000fe200078e0072 */
[----:B------:R-:W-:-:S03]  /*ac90*/  LOP3.LUT R48, R48, R53, RZ, 0xfc, !PT ;  /* 0x0000003530307212 */ /* 0x000fc600078efcff */
[----:B------:R-:W-:Y:S01]  /*aca0*/  IMAD.WIDE.U32 R52, R10, 0x8, R88 ;  /* 0x000000080a347825 */ /* 0x000fe200078e0058 */
[----:B------:R0:W-:Y:S03]  /*acb0*/  STG.E.128 desc[UR8][R50.64], R44 ;  /* 0x0000002c32007986 */ /* 0x0001e6000c101d08 */
[----:B------:R-:W-:Y:S01]  /*acc0*/  IMAD.WIDE.U32 R54, R0, 0x10, R74 ;  /* 0x0000001000367825 */ /* 0x000fe200078e004a */
[----:B------:R1:W-:Y:S04]  /*acd0*/  STG.E.64 desc[UR8][R52.64], R48 ;  /* 0x0000003034007986 */ /* 0x0003e8000c101b08 */
[----:B0-----:R1:W5:Y:S01]  /*ace0*/  LDG.E.128 R44, desc[UR8][R54.64] ;  /* 0x00000008362c7981 */ /* 0x001362000c1e1d00 */
[----:B------:R-:W-:Y:S05]  /*acf0*/  BRA.U !UP1, `(.L_x_632) ;  /* 0x0000002509f07547 */ /* 0x000fea000b800000 */
[----:B-1----:R-:W0:Y:S01]  /*ad00*/  LDC.64 R48, c[0x0][0x3a0] ;  /* 0x0000e800ff307b82 */ /* 0x002e220000000a00 */
[----:B------:R-:W-:Y:S01]  /*ad10*/  ISETP.NE.AND P0, PT, R56, 0x1, PT ;  /* 0x000000013800780c */ /* 0x000fe20003f05270 */
[----:B------:R-:W-:Y:S01]  /*ad20*/  IMAD.MOV.U32 R52, RZ, RZ, 0x2 ;  /* 0x00000002ff347424 */ /* 0x000fe200078e00ff */
[----:B------:R-:W-:Y:S01]  /*ad30*/  MOV R53, R72 ;  /* 0x0000004800357202 */ /* 0x000fe20000000f00 */
[----:B------:R-:W-:Y:S02]  /*ad40*/  IMAD.MOV.U32 R61, RZ, RZ, R27 ;  /* 0x000000ffff3d7224 */ /* 0x000fe400078e001b */
[----:B0-----:R-:W-:-:S06]  /*ad50*/  IMAD.WIDE.U32 R48, R0, 0x10, R48 ;  /* 0x0000001000307825 */ /* 0x001fcc00078e0030 */
[----:B------:R-:W5:Y:S02]  /*ad60*/  LDG.E.128 R48, desc[UR8][R48.64] ;  /* 0x0000000830307981 */ /* 0x000f64000c1e1d00 */
[----:B------:R-:W-:Y:S05]  /*ad70*/  @!P0 BRA `(.L_x_633) ;  /* 0x0000000400008947 */ /* 0x000fea0003800000 */
[----:B------:R-:W-:-:S13]  /*ad80*/  ISETP.NE.AND P0, PT, R56, 0x3, PT ;  /* 0x000000033800780c */ /* 0x000fda0003f05270 */
[----:B------:R-:W-:Y:S05]  /*ad90*/  @!P0 BRA `(.L_x_634) ;  /* 0x0000000000208947 */ /* 0x000fea0003800000 */
[----:B------:R-:W-:-:S13]  /*ada0*/  ISETP.NE.AND P0, PT, R56, 0x2, PT ;  /* 0x000000023800780c */ /* 0x000fda0003f05270 */
[----:B------:R-:W-:Y:S01]  /*adb0*/  @!P0 IMAD.MOV.U32 R52, RZ, RZ, 0x3 ;  /* 0x00000003ff348424 */ /* 0x000fe200078e00ff */
[-C--:B------:R-:W-:Y:S01]  /*adc0*/  @!P0 MOV R61, R27.reuse ;  /* 0x0000001b003d8202 */ /* 0x080fe20000000f00 */
[----:B------:R-:W-:Y:S01]  /*add0*/  @!P0 IMAD.MOV.U32 R53, RZ, RZ, R69 ;  /* 0x000000ffff358224 */ /* 0x000fe200078e0045 */
[----:B------:R-:W-:Y:S01]  /*ade0*/  @P0 MOV R61, R27 ;  /* 0x0000001b003d0202 */ /* 0x000fe20000000f00 */
[----:B------:R-:W-:Y:S02]  /*adf0*/  @P0 VIADD R52, R56, 0x1 ;  /* 0x0000000138340836 */ /* 0x000fe40000000000 */
[----:B------:R-:W-:Y:S01]  /*ae00*/  @P0 IMAD.MOV.U32 R53, RZ, RZ, R70 ;  /* 0x000000ffff350224 */ /* 0x000fe200078e0046 */
[----:B------:R-:W-:Y:S06]  /*ae10*/  BRA `(.L_x_633) ;  /* 0x0000000000d87947 */ /* 0x000fec0003800000 */
.L_x_634:
        /* <DEDUP_REMOVED lines=12> */
.L_x_635:
        /* <DEDUP_REMOVED lines=42> */
.L_x_633:
[----:B------:R-:W-:Y:S01]  /*b180*/  I2FP.F32.U32 R27, R53 ;  /* 0x00000035001b7245 */ /* 0x000fe20000201000 */
[----:B-----5:R-:W-:Y:S01]  /*b190*/  IMAD.U32 R54, R48, 0x10000, RZ ;  /* 0x0001000030367824 */ /* 0x020fe200078e00ff */
[----:B------:R-:W-:Y:S01]  /*b1a0*/  SHF.L.U32 R53, R44, 0x10, RZ ;  /* 0x000000102c357819 */ /* 0x000fe200000006ff */
[----:B------:R-:W-:Y:S01]  /*b1b0*/  IMAD.MOV.U32 R55, RZ, RZ, 0x2 ;  /* 0x00000002ff377424 */ /* 0x000fe200078e00ff */
[----:B------:R-:W-:Y:S01]  /*b1c0*/  ISETP.NE.AND P1, PT, R52, 0x1, PT ;  /* 0x000000013400780c */ /* 0x000fe20003f25270 */
[----:B------:R-:W-:Y:S01]  /*b1d0*/  FFMA.FTZ R27, R27, R26, 1.1641532182693481445e-10 ;  /* 0x2f0000001b1b7423 */ /* 0x000fe2000001001a */
[----:B------:R-:W-:Y:S01]  /*b1e0*/  PRMT R44, R44, 0x7632, R44 ;  /* 0x000076322c2c7816 */ /* 0x000fe2000000002c */
[----:B------:R-:W-:Y:S01]  /*b1f0*/  FMUL.FTZ R53, R53, UR17 ;  /* 0x0000001135357c20 */ /* 0x000fe20008410000 */
[----:B------:R-:W-:Y:S02]  /*b200*/  PRMT R48, R48, 0x7632, R48 ;  /* 0x0000763230307816 */ /* 0x000fe40000000030 */
[----:B------:R-:W-:Y:S01]  /*b210*/  FSETP.GTU.FTZ.AND P0, PT, R27, UR4, PT ;  /* 0x000000041b007c0b */ /* 0x000fe2000bf1c000 */
[----:B------:R-:W-:-:S05]  /*b220*/  FMUL.FTZ R53, R53, UR5 ;  /* 0x0000000535357c20 */ /* 0x000fca0008410000 */
[----:B------:R-:W-:Y:S02]  /*b230*/  FSEL R27, R53, RZ, !P0 ;  /* 0x000000ff351b7208 */ /* 0x000fe40004000000 */
[----:B------:R-:W-:Y:S02]  /*b240*/  PLOP3.LUT P0, PT, P0, PT, PT, 0x8, 0x80 ;  /* 0x000000000080781c */ /* 0x000fe4000070e170 */
[----:B------:R-:W-:Y:S01]  /*b250*/  MOV R53, R72 ;  /* 0x0000004800357202 */ /* 0x000fe20000000f00 */
[----:B------:R-:W-:Y:S01]  /*b260*/  FADD.FTZ R27, R27, R54 ;  /* 0x000000361b1b7221 */ /* 0x000fe20000010000 */
        /* <DEDUP_REMOVED lines=10> */
.L_x_637:
        /* <DEDUP_REMOVED lines=12> */
.L_x_638:
        /* <DEDUP_REMOVED lines=39> */
[----:B------:R-:W-:Y:S02]  /*b640*/  LOP3.LUT R69, R54, UR37, R53, 0x96, !PT ;  /* 0x0000002536457c12 */ /* 0x000fe4000f8e9635 */
[----:B------:R-:W-:Y:S01]  /*b650*/  MOV R53, R61 ;  /* 0x0000003d00357202 */ /* 0x000fe20000000f00 */
[----:B------:R-:W-:-:S07]  /*b660*/  IMAD.MOV.U32 R61, RZ, RZ, R52 ;  /* 0x000000ffff3d7224 */ /* 0x000fce00078e0034 */
.L_x_636:
[----:B------:R-:W-:Y:S01]  /*b670*/  I2FP.F32.U32 R53, R53 ;  /* 0x0000003500357245 */ /* 0x000fe20000201000 */
[----:B------:R-:W-:Y:S01]  /*b680*/  IMAD.MOV.U32 R54, RZ, RZ, 0x2 ;  /* 0x00000002ff367424 */ /* 0x000fe200078e00ff */
[----:B------:R-:W-:Y:S02]  /*b690*/  SHF.L.U32 R44, R44, 0x10, RZ ;  /* 0x000000102c2c7819 */ /* 0x000fe400000006ff */
[----:B------:R-:W-:Y:S01]  /*b6a0*/  ISETP.NE.AND P1, PT, R55, 0x1, PT ;  /* 0x000000013700780c */ /* 0x000fe20003f25270 */
[----:B------:R-:W-:Y:S02]  /*b6b0*/  FFMA.FTZ R53, R53, R26, 1.1641532182693481445e-10 ;  /* 0x2f00000035357423 */ /* 0x000fe4000001001a */
[----:B------:R-:W-:-:S03]  /*b6c0*/  FMUL.FTZ R44, R44, UR17 ;  /* 0x000000112c2c7c20 */ /* 0x000fc60008410000 */
[----:B------:R-:W-:Y:S01]  /*b6d0*/  FSETP.GTU.FTZ.AND P0, PT, R53, UR4, PT ;  /* 0x0000000435007c0b */ /* 0x000fe2000bf1c000 */
[----:B------:R-:W-:Y:S01]  /*b6e0*/  FMUL.FTZ R44, R44, UR5 ;  /* 0x000000052c2c7c20 */ /* 0x000fe20008410000 */
[----:B------:R-:W-:Y:S01]  /*b6f0*/  IMAD.U32 R53, R48, 0x10000, RZ ;  /* 0x0001000030357824 */ /* 0x000fe200078e00ff */
[----:B------:R-:W-:-:S03]  /*b700*/  MOV R48, R72 ;  /* 0x0000004800307202 */ /* 0x000fc60000000f00 */
        /* <DEDUP_REMOVED lines=13> */
.L_x_640:
        /* <DEDUP_REMOVED lines=12> */
.L_x_641:
        /* <DEDUP_REMOVED lines=42> */
.L_x_639:
[----:B------:R-:W-:Y:S01]  /*bb40*/  I2FP.F32.U32 R53, R48 ;  /* 0x0000003000357245 */ /* 0x000fe20000201000 */
[C---:B------:R-:W-:Y:S01]  /*bb50*/  IMAD.U32 R48, R45.reuse, 0x10000, RZ ;  /* 0x000100002d307824 */ /* 0x040fe200078e00ff */
[----:B------:R-:W-:Y:S01]  /*bb60*/  ISETP.NE.AND P2, PT, R54, 0x1, PT ;  /* 0x000000013600780c */ /* 0x000fe20003f45270 */
[----:B------:R-:W-:Y:S01]  /*bb70*/  IMAD.MOV.U32 R55, RZ, RZ, R72 ;  /* 0x000000ffff377224 */ /* 0x000fe200078e0048 */
[----:B------:R-:W-:Y:S01]  /*bb80*/  PRMT R45, R45, 0x7632, R45 ;  /* 0x000076322d2d7816 */ /* 0x000fe2000000002d */
[----:B------:R-:W-:Y:S01]  /*bb90*/  FFMA.FTZ R53, R53, R26, 1.1641532182693481445e-10 ;  /* 0x2f00000035357423 */ /* 0x000fe2000001001a */
[----:B------:R-:W-:Y:S01]  /*bba0*/  FMUL.FTZ R48, R48, UR17 ;  /* 0x0000001130307c20 */ /* 0x000fe20008410000 */
[----:B------:R-:W-:-:S03]  /*bbb0*/  MOV R56, 0x2 ;  /* 0x0000000200387802 */ /* 0x000fc60000000f00 */
[----:B------:R-:W-:Y:S01]  /*bbc0*/  FMUL.FTZ R48, R48, UR5 ;  /* 0x0000000530307c20 */ /* 0x000fe20008410000 */
[----:B------:R-:W-:Y:S01]  /*bbd0*/  FSETP.GTU.FTZ.AND P1, PT, R53, UR4, PT ;  /* 0x0000000435007c0b */ /* 0x000fe2000bf3c000 */
[C---:B------:R-:W-:Y:S01]  /*bbe0*/  IMAD.U32 R53, R49.reuse, 0x10000, RZ ;  /* 0x0001000031357824 */ /* 0x040fe200078e00ff */
[----:B------:R-:W-:Y:S02]  /*bbf0*/  PRMT R49, R49, 0x7632, R49 ;  /* 0x0000763231317816 */ /* 0x000fe40000000031 */
        /* <DEDUP_REMOVED lines=13> */
.L_x_643:
        /* <DEDUP_REMOVED lines=12> */
.L_x_644:
        /* <DEDUP_REMOVED lines=41> */
[----:B------:R-:W-:-:S07]  /*c020*/  MOV R61, R54 ;  /* 0x00000036003d7202 */ /* 0x000fce0000000f00 */
.L_x_642:
[----:B------:R-:W-:Y:S01]  /*c030*/  I2FP.F32.U32 R55, R55 ;  /* 0x0000003700377245 */ /* 0x000fe20000201000 */
[----:B------:R-:W-:Y:S01]  /*c040*/  IMAD.U32 R45, R45, 0x10000, RZ ;  /* 0x000100002d2d7824 */ /* 0x000fe200078e00ff */
[----:B------:R-:W-:Y:S01]  /*c050*/  ISETP.NE.AND P3, PT, R56, 0x1, PT ;  /* 0x000000013800780c */ /* 0x000fe20003f65270 */
[----:B------:R-:W-:Y:S01]  /*c060*/  IMAD.MOV.U32 R58, RZ, RZ, 0x2 ;  /* 0x00000002ff3a7424 */ /* 0x000fe200078e00ff */
[----:B------:R-:W-:Y:S01]  /*c070*/  SHF.L.U32 R54, R49, 0x10, RZ ;  /* 0x0000001031367819 */ /* 0x000fe200000006ff */
[----:B------:R-:W-:Y:S01]  /*c080*/  FFMA.FTZ R55, R55, R26, 1.1641532182693481445e-10 ;  /* 0x2f00000037377423 */ /* 0x000fe2000001001a */
[----:B------:R-:W-:Y:S01]  /*c090*/  FMUL.FTZ R45, R45, UR17 ;  /* 0x000000112d2d7c20 */ /* 0x000fe20008410000 */
[----:B------:R-:W-:-:S03]  /*c0a0*/  IMAD.MOV.U32 R49, RZ, RZ, R72 ;  /* 0x000000ffff317224 */ /* 0x000fc600078e0048 */
[----:B------:R-:W-:Y:S01]  /*c0b0*/  FMUL.FTZ R45, R45, UR5 ;  /* 0x000000052d2d7c20 */ /* 0x000fe20008410000 */
[----:B------:R-:W-:-:S04]  /*c0c0*/  FSETP.GTU.FTZ.AND P2, PT, R55, UR4, PT ;  /* 0x0000000437007c0b */ /* 0x000fc8000bf5c000 */
        /* <DEDUP_REMOVED lines=13> */
.L_x_646:
        /* <DEDUP_REMOVED lines=12> */
.L_x_647:
        /* <DEDUP_REMOVED lines=42> */
.L_x_645:
        /* <DEDUP_REMOVED lines=25> */
.L_x_649:
        /* <DEDUP_REMOVED lines=12> */
.L_x_650:
        /* <DEDUP_REMOVED lines=42> */
.L_x_648:
        /* <DEDUP_REMOVED lines=23> */
.L_x_652:
[----:B------:R-:W-:-:S04]  /*cb60*/  VIADD R25, R25, 0x1 ;  /* 0x0000000119197836 */ /* 0x000fc80000000000 */
        /* <DEDUP_REMOVED lines=11> */
.L_x_653:
        /* <DEDUP_REMOVED lines=41> */
[----:B------:R-:W-:-:S07]  /*ceb0*/  MOV R61, R58 ;  /* 0x0000003a003d7202 */ /* 0x000fce0000000f00 */
.L_x_651:
[----:B------:R-:W-:Y:S01]  /*cec0*/  I2FP.F32.U32 R59, R50 ;  /* 0x00000032003b7245 */ /* 0x000fe20000201000 */
[C---:B------:R-:W-:Y:S01]  /*ced0*/  IMAD.U32 R50, R47.reuse, 0x10000, RZ ;  /* 0x000100002f327824 */ /* 0x040fe200078e00ff */
[----:B------:R-:W-:Y:S01]  /*cee0*/  ISETP.NE.AND P6, PT, R62, 0x1, PT ;  /* 0x000000013e00780c */ /* 0x000fe20003fc5270 */
[----:B------:R-:W-:Y:S01]  /*cef0*/  IMAD.MOV.U32 R66, RZ, RZ, 0x2 ;  /* 0x00000002ff427424 */ /* 0x000fe200078e00ff */
[----:B------:R-:W-:Y:S01]  /*cf00*/  PRMT R58, R47, 0x7632, R58 ;  /* 0x000076322f3a7816 */ /* 0x000fe2000000003a */
[----:B------:R-:W-:Y:S01]  /*cf10*/  FFMA.FTZ R59, R59, R26, 1.1641532182693481445e-10 ;  /* 0x2f0000003b3b7423 */ /* 0x000fe2000001001a */
[----:B------:R-:W-:Y:S01]  /*cf20*/  FMUL.FTZ R50, R50, UR17 ;  /* 0x0000001132327c20 */ /* 0x000fe20008410000 */
[----:B------:R-:W-:-:S03]  /*cf30*/  PRMT R60, R51, 0x7632, R60 ;  /* 0x00007632333c7816 */ /* 0x000fc6000000003c */
        /* <DEDUP_REMOVED lines=17> */
.L_x_655:
        /* <DEDUP_REMOVED lines=14> */
.L_x_656:
        /* <DEDUP_REMOVED lines=42> */
.L_x_654:
[----:B------:R-:W-:Y:S01]  /*d3d0*/  I2FP.F32.U32 R51, R51 ;  /* 0x0000003300337245 */ /* 0x000fe20000201000 */
[----:B------:R-:W-:Y:S01]  /*d3e0*/  IMAD.U32 R63, R60, 0x10000, RZ ;  /* 0x000100003c3f7824 */ /* 0x000fe200078e00ff */
[----:B------:R-:W-:Y:S02]  /*d3f0*/  SHF.L.U32 R58, R58, 0x10, RZ ;  /* 0x000000103a3a7819 */ /* 0x000fe400000006ff */
[----:B------:R-:W-:Y:S01]  /*d400*/  F2FP.BF16.F32.PACK_AB R46, R46, R49 ;  /* 0x000000312e2e723e */ /* 0x000fe200000010ff */
[----:B------:R-:W-:Y:S01]  /*d410*/  FFMA.FTZ R51, R51, R26, 1.1641532182693481445e-10 ;  /* 0x2f00000033337423 */ /* 0x000fe2000001001a */
[----:B------:R-:W-:Y:S01]  /*d420*/  F2FP.BF16.F32.PACK_AB R45, R45, R48 ;  /* 0x000000302d2d723e */ /* 0x000fe200000010ff */
[----:B------:R-:W-:Y:S01]  /*d430*/  FMUL.FTZ R58, R58, UR17 ;  /* 0x000000113a3a7c20 */ /* 0x000fe20008410000 */
[----:B------:R-:W-:Y:S02]  /*d440*/  F2FP.BF16.F32.PACK_AB R44, R44, R27 ;  /* 0x0000001b2c2c723e */ /* 0x000fe400000010ff */
[----:B------:R-:W-:Y:S01]  /*d450*/  FSETP.GTU.FTZ.AND P6, PT, R51, UR4, PT ;  /* 0x0000000433007c0b */ /* 0x000fe2000bfdc000 */
[----:B------:R-:W-:-:S05]  /*d460*/  FMUL.FTZ R58, R58, UR5 ;  /* 0x000000053a3a7c20 */ /* 0x000fca0008410000 */
[----:B------:R-:W-:Y:S02]  /*d470*/  FSEL R58, R58, RZ, !P6 ;  /* 0x000000ff3a3a7208 */ /* 0x000fe40007000000 */
[----:B------:R-:W-:-:S03]  /*d480*/  PLOP3.LUT P6, PT, P6, PT, PT, 0x8, 0x80 ;  /* 0x000000000080781c */ /* 0x000fc600037ce170 */
[----:B------:R-:W-:-:S05]  /*d490*/  FADD.FTZ R58, R58, R63 ;  /* 0x0000003f3a3a7221 */ /* 0x000fca0000010000 */
[----:B------:R-:W-:Y:S01]  /*d4a0*/  F2FP.BF16.F32.PACK_AB R47, R58, R47 ;  /* 0x0000002f3a2f723e */ /* 0x000fe200000010ff */
[----:B------:R-:W-:Y:S06]  /*d4b0*/  BRA `(.L_x_657) ;  /* 0x0000002400907947 */ /* 0x000fec0003800000 */
.L_x_632:
[----:B------:R-:W-:Y:S01]  /*d4c0*/  ISETP.NE.AND P0, PT, R56, 0x1, PT ;  /* 0x000000013800780c */ /* 0x000fe20003f05270 */
[----:B------:R-:W-:Y:S01]  /*d4d0*/  IMAD.MOV.U32 R50, RZ, RZ, 0x2 ;  /* 0x00000002ff327424 */ /* 0x000fe200078e00ff */
[----:B-1----:R-:W-:Y:S01]  /*d4e0*/  MOV R48, R72 ;  /* 0x0000004800307202 */ /* 0x002fe20000000f00 */
[----:B------:R-:W-:-:S10]  /*d4f0*/  IMAD.MOV.U32 R61, RZ, RZ, R27 ;  /* 0x000000ffff3d7224 */ /* 0x000fd400078e001b */
        /* <DEDUP_REMOVED lines=11> */
.L_x_659:
        /* <DEDUP_REMOVED lines=12> */
.L_x_660:
        /* <DEDUP_REMOVED lines=42> */
.L_x_658:
[----:B------:R-:W-:Y:S01]  /*d910*/  I2FP.F32.U32 R27, R48 ;  /* 0x00000030001b7245 */ /* 0x000fe20000201000 */
[----:B------:R-:W-:Y:S01]  /*d920*/  IMAD.MOV.U32 R49, RZ, RZ, R72 ;  /* 0x000000ffff317224 */ /* 0x000fe200078e0048 */
[----:B------:R-:W-:Y:S02]  /*d930*/  ISETP.NE.AND P1, PT, R50, 0x1, PT ;  /* 0x000000013200780c */ /* 0x000fe40003f25270 */
[C---:B-----5:R-:W-:Y:S01]  /*d940*/  SHF.L.U32 R48, R44.reuse, 0x10, RZ ;  /* 0x000000102c307819 */ /* 0x060fe200000006ff */
[----:B------:R-:W-:Y:S01]  /*d950*/  FFMA.FTZ R27, R27, R26, 1.1641532182693481445e-10 ;  /* 0x2f0000001b1b7423 */ /* 0x000fe2000001001a */
[----:B------:R-:W-:-:S03]  /*d960*/  PRMT R44, R44, 0x7632, R44 ;  /* 0x000076322c2c7816 */ /* 0x000fc6000000002c */
[----:B------:R-:W-:Y:S01]  /*d970*/  FMUL.FTZ R48, R48, UR17 ;  /* 0x0000001130307c20 */ /* 0x000fe20008410000 */
[----:B------:R-:W-:-:S03]  /*d980*/  FSETP.GTU.FTZ.AND P0, PT, R27, UR4, PT ;  /* 0x000000041b007c0b */ /* 0x000fc6000bf1c000 */
[----:B------:R-:W-:Y:S01]  /*d990*/  FMUL.FTZ R27, R48, UR5 ;  /* 0x00000005301b7c20 */ /* 0x000fe20008410000 */
[----:B------:R-:W-:Y:S01]  /*d9a0*/  PLOP3.LUT P2, PT, P0, PT, PT, 0x8, 0x80 ;  /* 0x000000000080781c */ /* 0x000fe2000074e170 */
[----:B------:R-:W-:-:S03]  /*d9b0*/  IMAD.MOV.U32 R48, RZ, RZ, 0x2 ;  /* 0x00000002ff307424 */ /* 0x000fc600078e00ff */
[----:B------:R-:W-:Y:S02]  /*d9c0*/  FSEL R27, R27, RZ, !P0 ;  /* 0x000000ff1b1b7208 */ /* 0x000fe40004000000 */
[----:B------:R-:W-:Y:S01]  /*d9d0*/  P2R R57, PR, RZ, 0x4 ;  /* 0x00000004ff397803 */ /* 0x000fe20000000000 */
        /* <DEDUP_REMOVED lines=9> */
.L_x_662:
        /* <DEDUP_REMOVED lines=12> */
.L_x_663:
        /* <DEDUP_REMOVED lines=42> */
.L_x_661:
[----:B------:R-:W-:Y:S01]  /*ddd0*/  I2FP.F32.U32 R49, R49 ;  /* 0x0000003100317245 */ /* 0x000fe20000201000 */
[----:B------:R-:W-:Y:S01]  /*dde0*/  IMAD.U32 R44, R44, 0x10000, RZ ;  /* 0x000100002c2c7824 */ /* 0x000fe200078e00ff */
[----:B------:R-:W-:Y:S01]  /*ddf0*/  ISETP.NE.AND P2, PT, R48, 0x1, PT ;  /* 0x000000013000780c */ /* 0x000fe20003f45270 */
[----:B------:R-:W-:Y:S02]  /*de00*/  HFMA2 R50, -RZ, RZ, 0, 1.1920928955078125e-07 ;  /* 0x00000002ff327431 */ /* 0x000fe400000001ff */
[----:B------:R-:W-:Y:S01]  /*de10*/  FFMA.FTZ R49, R49, R26, 1.1641532182693481445e-10 ;  /* 0x2f00000031317423 */ /* 0x000fe2000001001a */
[----:B------:R-:W-:-:S04]  /*de20*/  FMUL.FTZ R44, R44, UR17 ;  /* 0x000000112c2c7c20 */ /* 0x000fc80008410000 */
[----:B------:R-:W-:Y:S01]  /*de30*/  FMUL.FTZ R44, R44, UR5 ;  /* 0x000000052c2c7c20 */ /* 0x000fe20008410000 */
[----:B------:R-:W-:Y:S01]  /*de40*/  FSETP.GTU.FTZ.AND P1, PT, R49, UR4, PT ;  /* 0x0000000431007c0b */ /* 0x000fe2000bf3c000 */
[----:B------:R-:W-:-:S03]  /*de50*/  IMAD.MOV.U32 R49, RZ, RZ, R72 ;  /* 0x000000ffff317224 */ /* 0x000fc600078e0048 */
[----:B------:R-:W-:Y:S02]  /*de60*/  FSEL R44, R44, RZ, !P1 ;  /* 0x000000ff2c2c7208 */ /* 0x000fe40004800000 */
[----:B------:R-:W-:-:S03]  /*de70*/  PLOP3.LUT P0, PT, P1, PT, PT, 0x8, 0x80 ;  /* 0x000000000080781c */ /* 0x000fc60000f0e170 */
[----:B------:R-:W-:Y:S01]  /*de80*/  IMAD.MOV.U32 R52, RZ, RZ, R44 ;  /* 0x000000ffff347224 */ /* 0x000fe200078e002c */
        /* <DEDUP_REMOVED lines=9> */
.L_x_665:
        /* <DEDUP_REMOVED lines=12> */
.L_x_666:
        /* <DEDUP_REMOVED lines=42> */
.L_x_664:
[----:B------:R-:W-:Y:S01]  /*e280*/  I2FP.F32.U32 R49, R49 ;  /* 0x0000003100317245 */ /* 0x000fe20000201000 */
[C---:B------:R-:W-:Y:S01]  /*e290*/  IMAD.U32 R48, R45.reuse, 0x10000, RZ ;  /* 0x000100002d307824 */ /* 0x040fe200078e00ff */
[----:B------:R-:W-:Y:S02]  /*e2a0*/  ISETP.NE.AND P3, PT, R50, 0x1, PT ;  /* 0x000000013200780c */ /* 0x000fe40003f65270 */
[----:B------:R-:W-:Y:S01]  /*e2b0*/  PRMT R45, R45, 0x7632, R45 ;  /* 0x000076322d2d7816 */ /* 0x000fe2000000002d */
[----:B------:R-:W-:Y:S01]  /*e2c0*/  FFMA.FTZ R49, R49, R26, 1.1641532182693481445e-10 ;  /* 0x2f00000031317423 */ /* 0x000fe2000001001a */
[----:B------:R-:W-:Y:S01]  /*e2d0*/  FMUL.FTZ R48, R48, UR17 ;  /* 0x0000001130307c20 */ /* 0x000fe20008410000 */
[----:B------:R-:W-:-:S03]  /*e2e0*/  MOV R51, 0x2 ;  /* 0x0000000200337802 */ /* 0x000fc60000000f00 */
        /* <DEDUP_REMOVED lines=15> */
.L_x_668:
        /* <DEDUP_REMOVED lines=12> */
.L_x_669:
        /* <DEDUP_REMOVED lines=42> */
.L_x_667:
        /* <DEDUP_REMOVED lines=21> */
.L_x_671:
        /* <DEDUP_REMOVED lines=12> */
.L_x_672:
        /* <DEDUP_REMOVED lines=41> */
[----:B------:R-:W-:-:S07]  /*ebe0*/  MOV R61, R50 ;  /* 0x00000032003d7202 */ /* 0x000fce0000000f00 */
.L_x_670:
[----:B------:R-:W-:Y:S01]  /*ebf0*/  I2FP.F32.U32 R49, R49 ;  /* 0x0000003100317245 */ /* 0x000fe20000201000 */
[C---:B------:R-:W-:Y:S01]  /*ec00*/  IMAD.U32 R50, R46.reuse, 0x10000, RZ ;  /* 0x000100002e327824 */ /* 0x040fe200078e00ff */
[----:B------:R-:W-:Y:S01]  /*ec10*/  ISETP.NE.AND P5, PT, R55, 0x1, PT ;  /* 0x000000013700780c */ /* 0x000fe20003fa5270 */
[----:B------:R-:W-:Y:S01]  /*ec20*/  IMAD.MOV.U32 R51, RZ, RZ, R72 ;  /* 0x000000ffff337224 */ /* 0x000fe200078e0048 */
[----:B------:R-:W-:Y:S01]  /*ec30*/  PRMT R46, R46, 0x7632, R46 ;  /* 0x000076322e2e7816 */ /* 0x000fe2000000002e */
[----:B------:R-:W-:Y:S01]  /*ec40*/  FFMA.FTZ R49, R49, R26, 1.1641532182693481445e-10 ;  /* 0x2f00000031317423 */ /* 0x000fe2000001001a */
[----:B------:R-:W-:-:S04]  /*ec50*/  FMUL.FTZ R50, R50, UR17 ;  /* 0x0000001132327c20 */ /* 0x000fc80008410000 */
[----:B------:R-:W-:Y:S01]  /*ec60*/  FSETP.GTU.FTZ.AND P4, PT, R49, UR4, PT ;  /* 0x0000000431007c0b */ /* 0x000fe2000bf9c000 */
[----:B------:R-:W-:Y:S01]  /*ec70*/  FMUL.FTZ R49, R50, UR5 ;  /* 0x0000000532317c20 */ /* 0x000fe20008410000 */
[----:B------:R-:W-:Y:S02]  /*ec80*/  MOV R50, 0x2 ;  /* 0x0000000200327802 */ /* 0x000fe40000000f00 */
[----:B------:R-:W-:Y:S02]  /*ec90*/  PLOP3.LUT P3, PT, P4, PT, PT, 0x8, 0x80 ;  /* 0x000000000080781c */ /* 0x000fe4000276e170 */
[----:B------:R-:W-:-:S05]  /*eca0*/  FSEL R49, R49, RZ, !P4 ;  /* 0x000000ff31317208 */ /* 0x000fca0006000000 */
        /* <DEDUP_REMOVED lines=10> */
.L_x_674:
        /* <DEDUP_REMOVED lines=12> */
.L_x_675:
        /* <DEDUP_REMOVED lines=42> */
.L_x_673:
        /* <DEDUP_REMOVED lines=21> */
.L_x_677:
        /* <DEDUP_REMOVED lines=12> */
.L_x_678:
        /* <DEDUP_REMOVED lines=42> */
.L_x_676:
        /* <DEDUP_REMOVED lines=22> */
.L_x_680:
[----:B------:R-:W-:-:S04]  /*f6c0*/  VIADD R25, R25, 0x1 ;  /* 0x0000000119197836 */ /* 0x000fc80000000000 */
        /* <DEDUP_REMOVED lines=13> */
.L_x_681:
        /* <DEDUP_REMOVED lines=42> */
.L_x_679:
        /* <DEDUP_REMOVED lines=12> */
.L_x_657:
        /* <DEDUP_REMOVED lines=9> */
[----:B------:R-:W-:Y:S02]  /*fb90*/  LOP3.LUT R48, R48, R50, R49, 0xfe, !PT ;  /* 0x0000003230307212 */ /* 0x000fe400078efe31 */
[----:B------:R-:W-:Y:S02]  /*fba0*/  SEL R63, RZ, 0x1, !P6 ;  /* 0x00000001ff3f7807 */ /* 0x000fe40007000000 */
[----:B------:R-:W-:-:S02]  /*fbb0*/  IADD3 R57, PT, PT, R19, 0x180, RZ ;  /* 0x0000018013397810 */ /* 0x000fc40007ffe0ff */
        /* <DEDUP_REMOVED lines=21> */
[----:B------:R-:W-:Y:S01]  /*fd10*/  @!P0 MOV R62, R69 ;  /* 0x00000045003e8202 */ /* 0x000fe20000000f00 */
[--C-:B------:R-:W-:Y:S01]  /*fd20*/  @!P0 IMAD.MOV.U32 R60, RZ, RZ, R61.reuse ;  /* 0x000000ffff3c8224 */ /* 0x100fe200078e003d */
[----:B------:R-:W-:Y:S01]  /*fd30*/  @P0 MOV R62, R70 ;  /* 0x00000046003e0202 */ /* 0x000fe20000000f00 */
[----:B------:R-:W-:Y:S02]  /*fd40*/  @P0 VIADD R64, R66, 0x1 ;  /* 0x0000000142400836 */ /* 0x000fe40000000000 */
[----:B------:R-:W-:Y:S01]  /*fd50*/  @P0 IMAD.MOV.U32 R60, RZ, RZ, R61 ;  /* 0x000000ffff3c0224 */ /* 0x000fe200078e003d */
[----:B------:R-:W-:Y:S06]  /*fd60*/  BRA `(.L_x_683) ;  /* 0x0000000000d87947 */ /* 0x000fec0003800000 */
.L_x_684:
        /* <DEDUP_REMOVED lines=12> */
.L_x_685:
        /* <DEDUP_REMOVED lines=41> */
[----:B------:R-:W-:-:S07]  /*100c0*/  MOV R62, R61 ;  /* 0x0000003d003e7202 */ /* 0x000fce0000000f00 */
.L_x_683:
[----:B------:R-:W-:Y:S01]  /*100d0*/  I2FP.F32.U32 R61, R62 ;  /* 0x0000003e003d7245 */ /* 0x000fe20000201000 */
[----:B-----5:R-:W-:Y:S01]  /*100e0*/  IMAD.U32 R62, R44, 0x10000, RZ ;  /* 0x000100002c3e7824 */ /* 0x020fe200078e00ff */
[----:B------:R-:W-:Y:S01]  /*100f0*/  ISETP.NE.AND P1, PT, R64, 0x1, PT ;  /* 0x000000014000780c */ /* 0x000fe20003f25270 */
[----:B------:R-:W-:Y:S01]  /*10100*/  IMAD.MOV.U32 R66, RZ, RZ, 0x2 ;  /* 0x00000002ff427424 */ /* 0x000fe200078e00ff */
[----:B------:R-:W-:Y:S01]  /*10110*/  SHF.L.U32 R63, R48, 0x10, RZ ;  /* 0x00000010303f7819 */ /* 0x000fe200000006ff */
[----:B------:R-:W-:Y:S01]  /*10120*/  FFMA.FTZ R61, R61, R26, 1.1641532182693481445e-10 ;  /* 0x2f0000003d3d7423 */ /* 0x000fe2000001001a */
[----:B------:R-:W-:Y:S01]  /*10130*/  FMUL.FTZ R62, R62, UR17 ;  /* 0x000000113e3e7c20 */ /* 0x000fe20008410000 */
[----:B------:R-:W-:Y:S01]  /*10140*/  PRMT R44, R44, 0x7632, R44 ;  /* 0x000076322c2c7816 */ /* 0x000fe2000000002c */
[----:B------:R-:W-:Y:S02]  /*10150*/  IMAD.MOV.U32 R65, RZ, RZ, R72 ;  /* 0x000000ffff417224 */ /* 0x000fe400078e0048 */
[----:B------:R-:W-:Y:S01]  /*10160*/  FMUL.FTZ R62, R62, UR5 ;  /* 0x000000053e3e7c20 */ /* 0x000fe20008410000 */
[----:B------:R-:W-:-:S04]  /*10170*/  FSETP.GTU.FTZ.AND P0, PT, R61, UR4, PT ;  /* 0x000000043d007c0b */ /* 0x000fc8000bf1c000 */
[----:B------:R-:W-:Y:S02]  /*10180*/  FSEL R62, R62, RZ, !P0 ;  /* 0x000000ff3e3e7208 */ /* 0x000fe40004000000 */
[----:B------:R-:W-:-:S03]  /*10190*/  PLOP3.LUT P0, PT, P0, PT, PT, 0x8, 0x80 ;  /* 0x000000000080781c */ /* 0x000fc6000070e170 */
[----:B------:R-:W-:Y:S01]  /*101a0*/  FADD.FTZ R63, R62, R63 ;  /* 0x0000003f3e3f7221 */ /* 0x000fe20000010000 */
[----:B------:R-:W-:Y:S02]  /*101b0*/  PRMT R62, R48, 0x7632, R62 ;  /* 0x00007632303e7816 */ /* 0x000fe4000000003e */
        /* <DEDUP_REMOVED lines=11> */
.L_x_687:
        /* <DEDUP_REMOVED lines=12> */
.L_x_688:
        /* <DEDUP_REMOVED lines=42> */
.L_x_686:
        /* <DEDUP_REMOVED lines=8> */
[----:B------:R-:W-:-:S04]  /*10650*/  IMAD.U32 R65, R62, 0x10000, RZ ;  /* 0x000100003e417824 */ /* 0x000fc800078e00ff */
[----:B------:R-:W-:Y:S02]  /*10660*/  FSEL R44, R44, RZ, !P0 ;  /* 0x000000ff2c2c7208 */ /* 0x000fe40004000000 */
[----:B------:R-:W-:-:S03]  /*10670*/  PLOP3.LUT P0, PT, P0, PT, PT, 0x8, 0x80 ;  /* 0x000000000080781c */ /* 0x000fc6000070e170 */
[----:B------:R-:W-:Y:S01]  /*10680*/  FADD.FTZ R44, R44, R65 ;  /* 0x000000412c2c7221 */ /* 0x000fe20000010000 */
[----:B------:R-:W-:-:S03]  /*10690*/  MOV R65, R72 ;  /* 0x0000004800417202 */ /* 0x000fc60000000f00 */
        /* <DEDUP_REMOVED lines=10> */
.L_x_690:
        /* <DEDUP_REMOVED lines=12> */
.L_x_691:
        /* <DEDUP_REMOVED lines=42> */
.L_x_689:
[----:B------:R-:W-:Y:S01]  /*10aa0*/  I2FP.F32.U32 R65, R65 ;  /* 0x0000004100417245 */ /* 0x000fe20000201000 */
[----:B------:R-:W-:Y:S01]  /*10ab0*/  IMAD.U32 R66, R45, 0x10000, RZ ;  /* 0x000100002d427824 */ /* 0x000fe200078e00ff */
[----:B------:R-:W-:Y:S01]  /*10ac0*/  ISETP.NE.AND P2, PT, R64, 0x1, PT ;  /* 0x000000014000780c */ /* 0x000fe20003f45270 */
[----:B------:R-:W-:Y:S01]  /*10ad0*/  IMAD.MOV.U32 R68, RZ, RZ, R72 ;  /* 0x000000ffff447224 */ /* 0x000fe200078e0048 */
[----:B------:R-:W-:Y:S01]  /*10ae0*/  PRMT R67, R49, 0x7632, R67 ;  /* 0x0000763231437816 */ /* 0x000fe20000000043 */
[----:B------:R-:W-:Y:S01]  /*10af0*/  FFMA.FTZ R65, R65, R26, 1.1641532182693481445e-10 ;  /* 0x2f00000041417423 */ /* 0x000fe2000001001a */
[----:B------:R-:W-:Y:S01]  /*10b00*/  FMUL.FTZ R66, R66, UR17 ;  /* 0x0000001142427c20 */ /* 0x000fe20008410000 */
[----:B------:R-:W-:-:S03]  /*10b10*/  PRMT R45, R45, 0x7632, R45 ;  /* 0x000076322d2d7816 */ /* 0x000fc6000000002d */
[----:B------:R-:W-:Y:S01]  /*10b20*/  FMUL.FTZ R66, R66, UR5 ;  /* 0x0000000542427c20 */ /* 0x000fe20008410000 */
[----:B------:R-:W-:Y:S01]  /*10b30*/  FSETP.GTU.FTZ.AND P1, PT, R65, UR4, PT ;  /* 0x0000000441007c0b */ /* 0x000fe2000bf3c000 */
[----:B------:R-:W-:-:S03]  /*10b40*/  IMAD.U32 R65, R49, 0x10000, RZ ;  /* 0x0001000031417824 */ /* 0x000fc600078e00ff */
[----:B------:R-:W-:Y:S02]  /*10b50*/  FSEL R66, R66, RZ, !P1 ;  /* 0x000000ff42427208 */ /* 0x000fe40004800000 */
[----:B------:R-:W-:-:S03]  /*10b60*/  PLOP3.LUT P1, PT, P1, PT, PT, 0x8, 0x80 ;  /* 0x000000000080781c */ /* 0x000fc60000f2e170 */
[----:B------:R-:W-:Y:S01]  /*10b70*/  FADD.FTZ R66, R66, R65 ;  /* 0x0000004142427221 */ /* 0x000fe20000010000 */
[----:B------:R-:W-:-:S03]  /*10b80*/  MOV R65, 0x2 ;  /* 0x0000000200417802 */ /* 0x000fc60000000f00 */
        /* <DEDUP_REMOVED lines=10> */
.L_x_693:
        /* <DEDUP_REMOVED lines=12> */
.L_x_694:
        /* <DEDUP_REMOVED lines=42> */
.L_x_692:
[----:B------:R-:W-:Y:S01]  /*10f90*/  I2FP.F32.U32 R71, R68 ;  /* 0x0000004400477245 */ /* 0x000fe20000201000 */
[----:B------:R-:W-:Y:S01]  /*10fa0*/  IMAD.U32 R45, R45, 0x10000, RZ ;  /* 0x000100002d2d7824 */ /* 0x000fe200078e00ff */
[----:B------:R-:W-:Y:S02]  /*10fb0*/  ISETP.NE.AND P3, PT, R65, 0x1, PT ;  /* 0x000000014100780c */ /* 0x000fe40003f65270 */
[----:B------:R-:W-:Y:S01]  /*10fc0*/  SHF.L.U32 R64, R67, 0x10, RZ ;  /* 0x0000001043407819 */ /* 0x000fe200000006ff */
[----:B------:R-:W-:Y:S01]  /*10fd0*/  FFMA.FTZ R71, R71, R26, 1.1641532182693481445e-10 ;  /* 0x2f00000047477423 */ /* 0x000fe2000001001a */
[----:B------:R-:W-:Y:S01]  /*10fe0*/  FMUL.FTZ R45, R45, UR17 ;  /* 0x000000112d2d7c20 */ /* 0x000fe20008410000 */
[----:B------:R-:W-:-:S03]  /*10ff0*/  IMAD.MOV.U32 R67, RZ, RZ, R72 ;  /* 0x000000ffff437224 */ /* 0x000fc600078e0048 */
[----:B------:R-:W-:Y:S01]  /*11000*/  FMUL.FTZ R45, R45, UR5 ;  /* 0x000000052d2d7c20 */ /* 0x000fe20008410000 */
[----:B------:R-:W-:Y:S01]  /*11010*/  FSETP.GTU.FTZ.AND P2, PT, R71, UR4, PT ;  /* 0x0000000447007c0b */ /* 0x000fe2000bf5c000 */
[----:B------:R-:W-:-:S03]  /*11020*/  IMAD.MOV.U32 R71, RZ, RZ, 0x2 ;  /* 0x00000002ff477424 */ /* 0x000fc600078e00ff */
        /* <DEDUP_REMOVED lines=13> */
.L_x_696:
        /* <DEDUP_REMOVED lines=12> */
.L_x_697:
        /* <DEDUP_REMOVED lines=42> */
.L_x_695:
[----:B------:R-:W-:Y:S01]  /*11460*/  I2FP.F32.U32 R65, R67 ;  /* 0x0000004300417245 */ /* 0x000fe20000201000 */
[----:B------:R-:W-:Y:S01]  /*11470*/  IMAD.U32 R68, R50, 0x10000, RZ ;  /* 0x0001000032447824 */ /* 0x000fe200078e00ff */
[C---:B------:R-:W-:Y:S02]  /*11480*/  SHF.L.U32 R67, R46.reuse, 0x10, RZ ;  /* 0x000000102e437819 */ /* 0x040fe400000006ff */
        /* <DEDUP_REMOVED lines=10> */
[----:B------:R-:W-:Y:S01]  /*11530*/  FADD.FTZ R67, R67, R68 ;  /* 0x0000004443437221 */ /* 0x000fe20000010000 */
[----:B------:R-:W-:-:S03]  /*11540*/  IMAD.MOV.U32 R68, RZ, RZ, 0x2 ;  /* 0x00000002ff447424 */ /* 0x000fc600078e00ff */
        /* <DEDUP_REMOVED lines=10> */
.L_x_699:
        /* <DEDUP_REMOVED lines=12> */
.L_x_700:
        /* <DEDUP_REMOVED lines=42> */
.L_x_698:
[----:B------:R-:W-:Y:S01]  /*11950*/  I2FP.F32.U32 R71, R73 ;  /* 0x0000004900477245 */ /* 0x000fe20000201000 */
[----:B------:R-:W-:Y:S01]  /*11960*/  IMAD.U32 R73, R46, 0x10000, RZ ;  /* 0x000100002e497824 */ /* 0x000fe200078e00ff */
[----:B------:R-:W-:Y:S01]  /*11970*/  ISETP.NE.AND P5, PT, R68, 0x1, PT ;  /* 0x000000014400780c */ /* 0x000fe20003fa5270 */
[----:B------:R-:W-:Y:S02]  /*11980*/  IMAD.U32 R65, R65, 0x10000, RZ ;  /* 0x0001000041417824 */ /* 0x000fe400078e00ff */
[----:B------:R-:W-:Y:S01]  /*11990*/  FFMA.FTZ R46, R71, R26, 1.1641532182693481445e-10 ;  /* 0x2f000000472e7423 */ /* 0x000fe2000001001a */
[----:B------:R-:W-:Y:S01]  /*119a0*/  FMUL.FTZ R73, R73, UR17 ;  /* 0x0000001149497c20 */ /* 0x000fe20008410000 */
[----:B------:R-:W-:-:S03]  /*119b0*/  MOV R71, 0x2 ;  /* 0x0000000200477802 */ /* 0x000fc60000000f00 */
[----:B------:R-:W-:Y:S01]  /*119c0*/  FMUL.FTZ R73, R73, UR5 ;  /* 0x0000000549497c20 */ /* 0x000fe20008410000 */
[----:B------:R-:W-:-:S04]  /*119d0*/  FSETP.GTU.FTZ.AND P4, PT, R46, UR4, PT ;  /* 0x000000042e007c0b */ /* 0x000fc8000bf9c000 */
[----:B------:R-:W-:Y:S01]  /*119e0*/  FSEL R46, R73, RZ, !P4 ;  /* 0x000000ff492e7208 */ /* 0x000fe20006000000 */
[----:B------:R-:W-:Y:S01]  /*119f0*/  IMAD.MOV.U32 R73, RZ, RZ, R72 ;  /* 0x000000ffff497224 */ /* 0x000fe200078e0048 */
        /* <DEDUP_REMOVED lines=12> */
.L_x_702:
        /* <DEDUP_REMOVED lines=12> */
.L_x_703:
        /* <DEDUP_REMOVED lines=42> */
.L_x_701:
[----:B------:R-:W-:Y:S01]  /*11e20*/  I2FP.F32.U32 R75, R73 ;  /* 0x00000049004b7245 */ /* 0x000fe20000201000 */
[----:B------:R-:W-:Y:S01]  /*11e30*/  IMAD.U32 R73, R47, 0x10000, RZ ;  /* 0x000100002f497824 */ /* 0x000fe200078e00ff */
[----:B------:R-:W-:Y:S02]  /*11e40*/  ISETP.NE.AND P6, PT, R71, 0x1, PT ;  /* 0x000000014700780c */ /* 0x000fe40003fc5270 */
[----:B------:R-:W-:Y:S01]  /*11e50*/  PRMT R88, R47, 0x7632, R88 ;  /* 0x000076322f587816 */ /* 0x000fe20000000058 */
[----:B------:R-:W-:Y:S01]  /*11e60*/  FFMA.FTZ R68, R75, R26, 1.1641532182693481445e-10 ;  /* 0x2f0000004b447423 */ /* 0x000fe2000001001a */
[----:B------:R-:W-:Y:S01]  /*11e70*/  FMUL.FTZ R73, R73, UR17 ;  /* 0x0000001149497c20 */ /* 0x000fe20008410000 */
[----:B------:R-:W-:-:S03]  /*11e80*/  PRMT R89, R51, 0x7632, R89 ;  /* 0x0000763233597816 */ /* 0x000fc60000000059 */
[----:B------:R-:W-:Y:S01]  /*11e90*/  FMUL.FTZ R73, R73, UR5 ;  /* 0x0000000549497c20 */ /* 0x000fe20008410000 */
[----:B------:R-:W-:Y:S02]  /*11ea0*/  FSETP.GTU.FTZ.AND P5, PT, R68, UR4, PT ;  /* 0x0000000444007c0b */ /* 0x000fe4000bfbc000 */
[----:B------:R-:W-:Y:S02]  /*11eb0*/  SHF.L.U32 R68, R51, 0x10, RZ ;  /* 0x0000001033447819 */ /* 0x000fe400000006ff */
[----:B------:R-:W-:Y:S02]  /*11ec0*/  FSEL R73, R73, RZ, !P5 ;  /* 0x000000ff49497208 */ /* 0x000fe40006800000 */
[----:B------:R-:W-:-:S03]  /*11ed0*/  PLOP3.LUT P5, PT, P5, PT, PT, 0x8, 0x80 ;  /* 0x000000000080781c */ /* 0x000fc60002fae170 */
[----:B------:R-:W-:Y:S01]  /*11ee0*/  FADD.FTZ R47, R73, R68 ;  /* 0x00000044492f7221 */ /* 0x000fe20000010000 */
[----:B------:R-:W-:Y:S02]  /*11ef0*/  IMAD.MOV.U32 R68, RZ, RZ, 0x2 ;  /* 0x00000002ff447424 */ /* 0x000fe400078e00ff */
[----:B------:R-:W-:Y:S02]  /*11f00*/  IMAD.MOV.U32 R73, RZ, RZ, R72 ;  /* 0x000000ffff497224 */ /* 0x000fe400078e0048 */
        /* <DEDUP_REMOVED lines=10> */
.L_x_705:
        /* <DEDUP_REMOVED lines=14> */
.L_x_706:
        /* <DEDUP_REMOVED lines=39> */
[----:B------:R-:W-:Y:S01]  /*12300*/  IMAD.MOV.U32 R60, RZ, RZ, R74 ;  /* 0x000000ffff3c7224 */ /* 0x000fe200078e004a */
[----:B------:R-:W-:Y:S01]  /*12310*/  LOP3.LUT R69, R68, UR37, R75, 0x96, !PT ;  /* 0x0000002544457c12 */ /* 0x000fe2000f8e964b */
[----:B------:R-:W-:-:S07]  /*12320*/  IMAD.MOV.U32 R68, RZ, RZ, RZ ;  /* 0x000000ffff447224 */ /* 0x000fce00078e00ff */
.L_x_704:
        /* <DEDUP_REMOVED lines=15> */
.L_x_682:
        /* <DEDUP_REMOVED lines=15> */
.L_x_709:
        /* <DEDUP_REMOVED lines=12> */
.L_x_710:
        /* <DEDUP_REMOVED lines=42> */
.L_x_708:
[----:B------:R-:W-:Y:S01]  /*12870*/  I2FP.F32.U32 R49, R48 ;  /* 0x0000003000317245 */ /* 0x000fe20000201000 */
[----:B------:R-:W-:Y:S01]  /*12880*/  IMAD.MOV.U32 R51, RZ, RZ, 0x2 ;  /* 0x00000002ff337424 */ /* 0x000fe200078e00ff */
[----:B------:R-:W-:Y:S02]  /*12890*/  ISETP.NE.AND P1, PT, R50, 0x1, PT ;  /* 0x000000013200780c */ /* 0x000fe40003f25270 */
[C---:B-----5:R-:W-:Y:S01]  /*128a0*/  SHF.L.U32 R48, R44.reuse, 0x10, RZ ;  /* 0x000000102c307819 */ /* 0x060fe200000006ff */
[----:B------:R-:W-:Y:S01]  /*128b0*/  FFMA.FTZ R49, R49, R26, 1.1641532182693481445e-10 ;  /* 0x2f00000031317423 */ /* 0x000fe2000001001a */
[----:B------:R-:W-:-:S03]  /*128c0*/  PRMT R44, R44, 0x7632, R44 ;  /* 0x000076322c2c7816 */ /* 0x000fc6000000002c */
[----:B------:R-:W-:Y:S01]  /*128d0*/  FMUL.FTZ R48, R48, UR17 ;  /* 0x0000001130307c20 */ /* 0x000fe20008410000 */
[----:B------:R-:W-:Y:S01]  /*128e0*/  FSETP.GTU.FTZ.AND P0, PT, R49, UR4, PT ;  /* 0x0000000431007c0b */ /* 0x000fe2000bf1c000 */
[----:B------:R-:W-:Y:S02]  /*128f0*/  IMAD.MOV.U32 R49, RZ, RZ, R72 ;  /* 0x000000ffff317224 */ /* 0x000fe400078e0048 */
[----:B------:R-:W-:Y:S01]  /*12900*/  FMUL.FTZ R48, R48, UR5 ;  /* 0x0000000530307c20 */ /* 0x000fe20008410000 */
[----:B------:R-:W-:-:S04]  /*12910*/  PLOP3.LUT P2, PT, P0, PT, PT, 0x8, 0x80 ;  /* 0x000000000080781c */ /* 0x000fc8000074e170 */
        /* <DEDUP_REMOVED lines=11> */
.L_x_712:
        /* <DEDUP_REMOVED lines=12> */
.L_x_713:
        /* <DEDUP_REMOVED lines=42> */
.L_x_711:
        /* <DEDUP_REMOVED lines=21> */
.L_x_715:
        /* <DEDUP_REMOVED lines=12> */
.L_x_716:
        /* <DEDUP_REMOVED lines=42> */
.L_x_714:
[----:B------:R-:W-:Y:S01]  /*131e0*/  I2FP.F32.U32 R49, R49 ;  /* 0x0000003100317245 */ /* 0x000fe20000201000 */
[----:B------:R-:W-:Y:S01]  /*131f0*/  IMAD.U32 R50, R45, 0x10000, RZ ;  /* 0x000100002d327824 */ /* 0x000fe200078e00ff */
        /* <DEDUP_REMOVED lines=9> */
[----:B------:R-:W-:Y:S01]  /*13290*/  FSEL R49, R49, RZ, !P2 ;  /* 0x000000ff31317208 */ /* 0x000fe20005000000 */
[----:B------:R-:W-:Y:S10]  /*132a0*/  @!P3 BRA `(.L_x_717) ;  /* 0x0000000000f8b947 */ /* 0x000ff40003800000 */
        /* <DEDUP_REMOVED lines=8> */
.L_x_718:
        /* <DEDUP_REMOVED lines=12> */
.L_x_719:
        /* <DEDUP_REMOVED lines=42> */
.L_x_717:
        /* <DEDUP_REMOVED lines=18> */
[----:B------:R-:W-:Y:S01]  /*137b0*/  @P3 VIADD R65, R50, 0x1 ;  /* 0x0000000132413836 */ /* 0x000fe20000000000 */
[----:B------:R-:W-:Y:S01]  /*137c0*/  @P3 MOV R51, R70 ;  /* 0x0000004600333202 */ /* 0x000fe20000000f00 */
[----:B------:R-:W-:Y:S06]  /*137d0*/  BRA `(.L_x_720) ;  /* 0x0000000000d87947 */ /* 0x000fec0003800000 */
.L_x_721:
[----:B------:R-:W-:-:S04]  /*137e0*/  VIADD R25, R25, 0x1 ;  /* 0x0000000119197836 */ /* 0x000fc80000000000 */
[C---:B------:R-:W-:Y:S01]  /*137f0*/  IMAD.WIDE.U32 R66, R25.reuse, -0x2daee0ad, RZ ;  /* 0xd2511f5319427825 */ /* 0x040fe200078e00ff */
[----:B------:R-:W-:-:S13]  /*13800*/  ISETP.NE.AND P3, PT, R25, RZ, PT ;  /* 0x000000ff1900720c */ /* 0x000fda0003f65270 */
[----:B------:R-:W-:Y:S05]  /*13810*/  @P3 BRA `(.L_x_722) ;  /* 0x0000000000203947 */ /* 0x000fea0003800000 */
[----:B------:R-:W-:-:S04]  /*13820*/  IADD3 R23, PT, PT, R23, 0x1, RZ ;  /* 0x0000000117177810 */ /* 0x000fc80007ffe0ff */
[----:B------:R-:W-:-:S13]  /*13830*/  ISETP.NE.AND P3, PT, R23, RZ, PT ;  /* 0x000000ff1700720c */ /* 0x000fda0003f65270 */
[----:B------:R-:W-:Y:S01]  /*13840*/  @!P3 VIADD R24, R24, 0x1 ;  /* 0x000000011818b836 */ /* 0x000fe20000000000 */
[----:B------:R-:W-:Y:S02]  /*13850*/  @!P3 IADD3 R50, PT, PT, R20, 0x1, RZ ;  /* 0x000000011432b810 */ /* 0x000fe40007ffe0ff */
[----:B------:R-:W-:Y:S02]  /*13860*/  @!P3 MOV R23, RZ ;  /* 0x000000ff0017b202 */ /* 0x000fe40000000f00 */
[----:B------:R-:W-:-:S13]  /*13870*/  ISETP.NE.AND P4, PT, R24, RZ, !P3 ;  /* 0x000000ff1800720c */ /* 0x000fda0005f85270 */
[----:B------:R-:W-:-:S04]  /*13880*/  @P4 IMAD.MOV R50, RZ, RZ, R20 ;  /* 0x000000ffff324224 */ /* 0x000fc800078e0214 */
[----:B------:R-:W-:-:S07]  /*13890*/  @!P3 IMAD.MOV.U32 R20, RZ, RZ, R50 ;  /* 0x000000ffff14b224 */ /* 0x000fce00078e0032 */
.L_x_722:
        /* <DEDUP_REMOVED lines=42> */
.L_x_720:
[----:B------:R-:W-:Y:S01]  /*13b40*/  ISETP.NE.AND P5, PT, R65, 0x1, PT ;  /* 0x000000014100780c */ /* 0x000fe20003fa5270 */
[C---:B------:R-:W-:Y:S01]  /*13b50*/  IMAD.U32 R50, R46.reuse, 0x10000, RZ ;  /* 0x000100002e327824 */ /* 0x040fe200078e00ff */
[----:B------:R-:W-:Y:S02]  /*13b60*/  I2FP.F32.U32 R51, R51 ;  /* 0x0000003300337245 */ /* 0x000fe40000201000 */
[----:B------:R-:W-:Y:S01]  /*13b70*/  PRMT R46, R46, 0x7632, R46 ;  /* 0x000076322e2e7816 */ /* 0x000fe2000000002e */
[----:B------:R-:W-:Y:S01]  /*13b80*/  FMUL.FTZ R50, R50, UR17 ;  /* 0x0000001132327c20 */ /* 0x000fe20008410000 */
[----:B------:R-:W-:Y:S01]  /*13b90*/  MOV R63, 0x2 ;  /* 0x00000002003f7802 */ /* 0x000fe20000000f00 */
[----:B------:R-:W-:Y:S02]  /*13ba0*/  FFMA.FTZ R51, R51, R26, 1.1641532182693481445e-10 ;  /* 0x2f00000033337423 */ /* 0x000fe4000001001a */
[----:B------:R-:W-:-:S03]  /*13bb0*/  FMUL.FTZ R50, R50, UR5 ;  /* 0x0000000532327c20 */ /* 0x000fc60008410000 */
[----:B------:R-:W-:Y:S01]  /*13bc0*/  FSETP.GTU.FTZ.AND P4, PT, R51, UR4, PT ;  /* 0x0000000433007c0b */ /* 0x000fe2000bf9c000 */
[----:B------:R-:W-:-:S03]  /*13bd0*/  IMAD.MOV.U32 R51, RZ, RZ, R72 ;  /* 0x000000ffff337224 */ /* 0x000fc600078e0048 */
        /* <DEDUP_REMOVED lines=8> */
[----:B------:R-:W-:Y:S01]  /*13c60*/  @P4 IADD3 R63, PT, PT, R65, 0x1, RZ ;  /* 0x00000001413f4810 */ /* 0x000fe20007ffe0ff */
[----:B------:R-:W-:Y:S01]  /*13c70*/  @P4 IMAD.MOV.U32 R51, RZ, RZ, R70 ;  /* 0x000000ffff334224 */ /* 0x000fe200078e0046 */
[----:B------:R-:W-:Y:S06]  /*13c80*/  BRA `(.L_x_723) ;  /* 0x0000000000d87947 */ /* 0x000fec0003800000 */
.L_x_724:
[----:B------:R-:W-:-:S04]  /*13c90*/  IADD3 R25, PT, PT, R25, 0x1, RZ ;  /* 0x0000000119197810 */ /* 0x000fc80007ffe0ff */
[C---:B------:R-:W-:Y:S01]  /*13ca0*/  ISETP.NE.AND P4, PT, R25.reuse, RZ, PT ;  /* 0x000000ff1900720c */ /* 0x040fe20003f85270 */
[----:B------:R-:W-:-:S12]  /*13cb0*/  IMAD.WIDE.U32 R68, R25, -0x2daee0ad, RZ ;  /* 0xd2511f5319447825 */ /* 0x000fd800078e00ff */
[----:B------:R-:W-:Y:S05]  /*13cc0*/  @P4 BRA `(.L_x_725) ;  /* 0x0000000000204947 */ /* 0x000fea0003800000 */
[----:B------:R-:W-:-:S05]  /*13cd0*/  VIADD R23, R23, 0x1 ;  /* 0x0000000117177836 */ /* 0x000fca0000000000 */
[----:B------:R-:W-:-:S13]  /*13ce0*/  ISETP.NE.AND P4, PT, R23, RZ, PT ;  /* 0x000000ff1700720c */ /* 0x000fda0003f85270 */
[----:B------:R-:W-:Y:S01]  /*13cf0*/  @!P4 IADD3 R24, PT, PT, R24, 0x1, RZ ;  /* 0x000000011818c810 */ /* 0x000fe20007ffe0ff */
[----:B------:R-:W-:Y:S02]  /*13d00*/  @!P4 VIADD R51, R20, 0x1 ;  /* 0x000000011433c836 */ /* 0x000fe40000000000 */
[----:B------:R-:W-:Y:S01]  /*13d10*/  @!P4 IMAD.MOV.U32 R23, RZ, RZ, RZ ;  /* 0x000000ffff17c224 */ /* 0x000fe200078e00ff */
[----:B------:R-:W-:-:S13]  /*13d20*/  ISETP.NE.AND P5, PT, R24, RZ, !P4 ;  /* 0x000000ff1800720c */ /* 0x000fda00067a5270 */
[----:B------:R-:W-:-:S04]  /*13d30*/  @P5 IADD3 R51, PT, PT, R20, RZ, RZ ;  /* 0x000000ff14335210 */ /* 0x000fc80007ffe0ff */
[----:B------:R-:W-:-:S07]  /*13d40*/  @!P4 MOV R20, R51 ;  /* 0x000000330014c202 */ /* 0x000fce0000000f00 */
.L_x_725:
        /* <DEDUP_REMOVED lines=42> */
.L_x_723:
        /* <DEDUP_REMOVED lines=8> */
[----:B------:R-:W-:-:S04]  /*14070*/  MOV R51, R72 ;  /* 0x0000004800337202 */ /* 0x000fc80000000f00 */
        /* <DEDUP_REMOVED lines=12> */
.L_x_727:
[----:B------:R-:W-:-:S04]  /*14140*/  IADD3 R25, PT, PT, R25, 0x1, RZ ;  /* 0x0000000119197810 */ /* 0x000fc80007ffe0ff */
[C---:B------:R-:W-:Y:S01]  /*14150*/  ISETP.NE.AND P5, PT, R25.reuse, RZ, PT ;  /* 0x000000ff1900720c */ /* 0x040fe20003fa5270 */
[----:B------:R-:W-:-:S12]  /*14160*/  IMAD.WIDE.U32 R66, R25, -0x2daee0ad, RZ ;  /* 0xd2511f5319427825 */ /* 0x000fd800078e00ff */
[----:B------:R-:W-:Y:S05]  /*14170*/  @P5 BRA `(.L_x_728) ;  /* 0x0000000000205947 */ /* 0x000fea0003800000 */
[----:B------:R-:W-:-:S05]  /*14180*/  VIADD R23, R23, 0x1 ;  /* 0x0000000117177836 */ /* 0x000fca0000000000 */
[----:B------:R-:W-:-:S13]  /*14190*/  ISETP.NE.AND P5, PT, R23, RZ, PT ;  /* 0x000000ff1700720c */ /* 0x000fda0003fa5270 */
[----:B------:R-:W-:Y:S01]  /*141a0*/  @!P5 IADD3 R24, PT, PT, R24, 0x1, RZ ;  /* 0x000000011818d810 */ /* 0x000fe20007ffe0ff */
[----:B------:R-:W-:Y:S01]  /*141b0*/  @!P5 VIADD R51, R20, 0x1 ;  /* 0x000000011433d836 */ /* 0x000fe20000000000 */
[----:B------:R-:W-:Y:S02]  /*141c0*/  @!P5 MOV R23, RZ ;  /* 0x000000ff0017d202 */ /* 0x000fe40000000f00 */
[----:B------:R-:W-:-:S13]  /*141d0*/  ISETP.NE.AND P6, PT, R24, RZ, !P5 ;  /* 0x000000ff1800720c */ /* 0x000fda0006fc5270 */
[----:B------:R-:W-:-:S05]  /*141e0*/  @P6 IADD3 R51, PT, PT, R20, RZ, RZ ;  /* 0x000000ff14336210 */ /* 0x000fca0007ffe0ff */
[----:B------:R-:W-:-:S07]  /*141f0*/  @!P5 IMAD.MOV.U32 R20, RZ, RZ, R51 ;  /* 0x000000ffff14d224 */ /* 0x000fce00078e0033 */
.L_x_728:
        /* <DEDUP_REMOVED lines=41> */
[----:B------:R-:W-:-:S07]  /*14490*/  MOV R60, R68 ;  /* 0x00000044003c7202 */ /* 0x000fce0000000f00 */
.L_x_726:
        /* <DEDUP_REMOVED lines=8> */
[----:B------:R-:W-:-:S04]  /*14520*/  PRMT R63, R47, 0x7632, R63 ;  /* 0x000076322f3f7816 */ /* 0x000fc8000000003f */
[----:B------:R-:W-:Y:S02]  /*14530*/  FSEL R47, R66, RZ, !P5 ;  /* 0x000000ff422f7208 */ /* 0x000fe40006800000 */
[----:B------:R-:W-:Y:S02]  /*14540*/  MOV R66, R72 ;  /* 0x0000004800427202 */ /* 0x000fe40000000f00 */
[----:B------:R-:W-:Y:S01]  /*14550*/  PLOP3.LUT P5, PT, P5, PT, PT, 0x8, 0x80 ;  /* 0x000000000080781c */ /* 0x000fe20002fae170 */
[----:B------:R-:W-:Y:S01]  /*14560*/  IMAD.MOV.U32 R51, RZ, RZ, R47 ;  /* 0x000000ffff337224 */ /* 0x000fe200078e002f */
[----:B------:R-:W-:Y:S11]  /*14570*/  @!P6 BRA `(.L_x_729) ;  /* 0x000000040000e947 */ /* 0x000ff60003800000 */
        /* <DEDUP_REMOVED lines=8> */
.L_x_730:
[----:B------:R-:W-:-:S04]  /*14600*/  IADD3 R25, PT, PT, R25, 0x1, RZ ;  /* 0x0000000119197810 */ /* 0x000fc80007ffe0ff */
[C---:B------:R-:W-:Y:S01]  /*14610*/  ISETP.NE.AND P6, PT, R25.reuse, RZ, PT ;  /* 0x000000ff1900720c */ /* 0x040fe20003fc5270 */
[----:B------:R-:W-:-:S12]  /*14620*/  IMAD.WIDE.U32 R66, R25, -0x2daee0ad, RZ ;  /* 0xd2511f5319427825 */ /* 0x000fd800078e00ff */
[----:B------:R-:W-:Y:S05]  /*14630*/  @P6 BRA `(.L_x_731) ;  /* 0x0000000000286947 */ /* 0x000fea0003800000 */
[----:B------:R-:W-:Y:S01]  /*14640*/  VIADD R23, R23, 0x1 ;  /* 0x0000000117177836 */ /* 0x000fe20000000000 */
[----:B------:R-:W-:-:S04]  /*14650*/  P2R R68, PR, RZ, 0x1 ;  /* 0x00000001ff447803 */ /* 0x000fc80000000000 */
[----:B------:R-:W-:-:S13]  /*14660*/  ISETP.NE.AND P6, PT, R23, RZ, PT ;  /* 0x000000ff1700720c */ /* 0x000fda0003fc5270 */
[----:B------:R-:W-:Y:S01]  /*14670*/  @!P6 IADD3 R24, PT, PT, R24, 0x1, RZ ;  /* 0x000000011818e810 */ /* 0x000fe20007ffe0ff */
[----:B------:R-:W-:Y:S02]  /*14680*/  @!P6 VIADD R69, R20, 0x1 ;  /* 0x000000011445e836 */ /* 0x000fe40000000000 */
[----:B------:R-:W-:Y:S01]  /*14690*/  @!P6 IMAD.MOV.U32 R23, RZ, RZ, RZ ;  /* 0x000000ffff17e224 */ /* 0x000fe200078e00ff */
[----:B------:R-:W-:-:S13]  /*146a0*/  ISETP.NE.AND P0, PT, R24, RZ, !P6 ;  /* 0x000000ff1800720c */ /* 0x000fda0007705270 */
[----:B------:R-:W-:Y:S02]  /*146b0*/  @P0 IADD3 R69, PT, PT, R20, RZ, RZ ;  /* 0x000000ff14450210 */ /* 0x000fe40007ffe0ff */
[----:B------:R-:W-:Y:S02]  /*146c0*/  ISETP.NE.AND P0, PT, R68, RZ, PT ;  /* 0x000000ff4400720c */ /* 0x000fe40003f05270 */
[----:B------:R-:W-:-:S11]  /*146d0*/  @!P6 MOV R20, R69 ;  /* 0x000000450014e202 */ /* 0x000fd60000000f00 */
.L_x_731:
        /* <DEDUP_REMOVED lines=42> */
.L_x_729:
[----:B------:R-:W-:Y:S02]  /*14980*/  I2FP.F32.U32 R67, R66 ;  /* 0x0000004200437245 */ /* 0x000fe40000201000 */
        /* <DEDUP_REMOVED lines=9> */
[----:B------:R-:W-:Y:S02]  /*14a20*/  PLOP3.LUT P6, PT, P6, PT, PT, 0x8, 0x80 ;  /* 0x000000000080781c */ /* 0x000fe400037ce170 */
[----:B------:R-:W-:-:S11]  /*14a30*/  F2FP.BF16.F32.PACK_AB R47, R26, R47 ;  /* 0x0000002f1a2f723e */ /* 0x000fd600000010ff */
.L_x_707:
[----:B------:R-:W-:Y:S01]  /*14a40*/  FADD.FTZ R66, RZ, R18 ;  /* 0x00000012ff427221 */ /* 0x000fe20000010000 */
[----:B------:R-:W-:Y:S01]  /*14a50*/  SEL R71, RZ, 0x1000000, !P6 ;  /* 0x01000000ff477807 */ /* 0x000fe20007000000 */
[----:B------:R-:W0:Y:S01]  /*14a60*/  S2UR UR5, SR_CgaCtaId ;  /* 0x00000000000579c3 */ /* 0x000e220000008800 */
[----:B------:R-:W-:Y:S01]  /*14a70*/  ISETP.NE.AND P6, PT, R61, RZ, PT ;  /* 0x000000ff3d00720c */ /* 0x000fe20003fc5270 */
[----:B------:R-:W-:Y:S01]  /*14a80*/  FADD.FTZ R61, R66, R17 ;  /* 0x00000011423d7221 */ /* 0x000fe20000010000 */
[----:B------:R-:W-:-:S03]  /*14a90*/  UMOV UR4, 0x400 ;  /* 0x0000040000047882 */ /* 0x000fc60000000000 */
[----:B------:R-:W-:-:S04]  /*14aa0*/  FADD.FTZ R66, R61, R16 ;  /* 0x000000103d427221 */ /* 0x000fc80000010000 */
[----:B------:R-:W-:-:S04]  /*14ab0*/  FADD.FTZ R61, R66, R15 ;  /* 0x0000000f423d7221 */ /* 0x000fc80000010000 */
[----:B------:R-:W-:-:S04]  /*14ac0*/  FADD.FTZ R66, R61, R14 ;  /* 0x0000000e3d427221 */ /* 0x000fc80000010000 */
        /* <DEDUP_REMOVED lines=39> */
[----:B------:R-:W-:-:S03]  /*14d40*/  SEL R75, RZ, 0x10000, !P5 ;  /* 0x00010000ff4b7807 */ /* 0x000fc60006800000 */
[----:B------:R-:W-:-:S04]  /*14d50*/  FMUL.FTZ R66, R66, 0.0009765625 ;  /* 0x3a80000042427820 */ /* 0x000fc80000410000 */
[C---:B------:R-:W-:Y:S01]  /*14d60*/  FADD.FTZ R61, -R66.reuse, R18 ;  /* 0x00000012423d7221 */ /* 0x040fe20000010100 */
[----:B------:R-:W-:-:S03]  /*14d70*/  FADD.FTZ R88, -R66, R17 ;  /* 0x0000001142587221 */ /* 0x000fc60000010100 */
[----:B------:R-:W-:Y:S01]  /*14d80*/  FFMA.FTZ R63, R61, R61, RZ ;  /* 0x0000003d3d3f7223 */ /* 0x000fe200000100ff */
        /* <DEDUP_REMOVED lines=60> */
[----:B------:R-:W-:Y:S02]  /*15150*/  FFMA.FTZ R88, R63, R63, R88 ;  /* 0x0000003f3f587223 */ /* 0x000fe40000010058 */
[----:B------:R-:W0:Y:S03]  /*15160*/  S2R R63, SR_TID.X ;  /* 0x00000000003f7919 */ /* 0x000e260000002100 */
[----:B------:R-:W1:Y:S02]  /*15170*/  SHFL.BFLY PT, R61, R88, 0x1, 0x1f ;  /* 0x0c201f00583d7f89 */ /* 0x000e6400000e0000 */
[----:B-1----:R-:W-:Y:S01]  /*15180*/  FADD.FTZ R73, R88, R61 ;  /* 0x0000003d58497221 */ /* 0x002fe20000010000 */
[----:B------:R-:W-:-:S04]  /*15190*/  SEL R88, RZ, 0x100, !P4 ;  /* 0x00000100ff587807 */ /* 0x000fc80006000000 */
[----:B------:R-:W1:Y:S01]  /*151a0*/  SHFL.BFLY PT, R74, R73, 0x2, 0x1f ;  /* 0x0c401f00494a7f89 */ /* 0x000e6200000e0000 */
[----:B------:R-:W-:Y:S02]  /*151b0*/  LOP3.LUT R71, R88, R71, R75, 0xfe, !PT ;  /* 0x0000004758477212 */ /* 0x000fe400078efe4b */
[----:B------:R-:W-:Y:S01]  /*151c0*/  SEL R88, RZ, 0x1, !P3 ;  /* 0x00000001ff587807 */ /* 0x000fe20005800000 */
[----:B-1----:R-:W-:Y:S01]  /*151d0*/  FADD.FTZ R89, R73, R74 ;  /* 0x0000004a49597221 */ /* 0x002fe20000010000 */
[----:B------:R-:W-:-:S04]  /*151e0*/  SEL R73, RZ, 0x10000, !P1 ;  /* 0x00010000ff497807 */ /* 0x000fc80004800000 */
[----:B------:R-:W1:Y:S02]  /*151f0*/  SHFL.BFLY PT, R74, R89, 0x4, 0x1f ;  /* 0x0c801f00594a7f89 */ /* 0x000e6400000e0000 */
[----:B-1----:R-:W-:Y:S01]  /*15200*/  FADD.FTZ R113, R89, R74 ;  /* 0x0000004a59717221 */ /* 0x002fe20000010000 */
[----:B0-----:R-:W-:Y:S02]  /*15210*/  LOP3.LUT R89, R63, 0x1f, RZ, 0xc0, !PT ;  /* 0x0000001f3f597812 */ /* 0x001fe400078ec0ff */
[----:B------:R-:W-:Y:S02]  /*15220*/  SEL R63, RZ, 0x1000000, !P2 ;  /* 0x01000000ff3f7807 */ /* 0x000fe40005000000 */
[----:B------:R-:W0:Y:S01]  /*15230*/  SHFL.BFLY PT, R74, R113, 0x8, 0x1f ;  /* 0x0d001f00714a7f89 */ /* 0x000e2200000e0000 */
[----:B------:R-:W-:Y:S02]  /*15240*/  ISETP.GT.U32.AND P1, PT, R89, 0x3, PT ;  /* 0x000000035900780c */ /* 0x000fe40003f24070 */
[----:B------:R-:W-:Y:S01]  /*15250*/  PLOP3.LUT P2, PT, PT, PT, UP3, 0x40, 0x4 ;  /* 0x000000000004781c */ /* 0x000fe20003f4e838 */
[----:B0-----:R-:W-:Y:S01]  /*15260*/  FADD.FTZ R67, R113, R74 ;  /* 0x0000004a71437221 */ /* 0x001fe20000010000 */
[----:B------:R-:W-:-:S02]  /*15270*/  SEL R74, RZ, 0x100, !P0 ;  /* 0x00000100ff4a7807 */ /* 0x000fc40004000000 */
[----:B------:R-:W-:Y:S02]  /*15280*/  ISETP.NE.AND P0, PT, R89, RZ, PT ;  /* 0x000000ff5900720c */ /* 0x000fe40003f05270 */
[----:B------:R-:W-:Y:S01]  /*15290*/  LOP3.LUT R63, R74, R63, R73, 0xfe, !PT ;  /* 0x0000003f4a3f7212 */ /* 0x000fe200078efe49 */
[----:B------:R-:W-:Y:S01]  /*152a0*/  IMAD.WIDE.U32 R74, R57, 0x10, R114 ;  /* 0x00000010394a7825 */ /* 0x000fe200078e0072 */
[----:B------:R-:W0:Y:S01]  /*152b0*/  SHFL.BFLY PT, R61, R67, 0x10, 0x1f ;  /* 0x0e001f00433d7f89 */ /* 0x000e2200000e0000 */
[----:B------:R-:W-:Y:S02]  /*152c0*/  SEL R73, RZ, 0x1, !P6 ;  /* 0x00000001ff497807 */ /* 0x000fe40007000000 */
[----:B------:R-:W-:Y:S01]  /*152d0*/  @!P1 LEA R89, R89, UR4, 0x3 ;  /* 0x0000000459599c11 */ /* 0x000fe2000f8e18ff */
[----:B------:R-:W1:Y:S01]  /*152e0*/  S2R R115, SR_TID.X ;  /* 0x0000000000737919 */ /* 0x000e620000002100 */
[----:B------:R2:W-:Y:S01]  /*152f0*/  STG.E.128 desc[UR8][R74.64], R44 ;  /* 0x0000002c4a007986 */ /* 0x0005e2000c101d08 */
[----:B0-----:R-:W-:Y:S01]  /*15300*/  FADD.FTZ R67, R67, R61 ;  /* 0x0000003d43437221 */ /* 0x001fe20000010000 */
[----:B--2---:R-:W0:Y:S01]  /*15310*/  LDC.64 R74, c[0x0][0x3b0] ;  /* 0x0000ec00ff4a7b82 */ /* 0x004e220000000a00 */
[----:B------:R-:W-:-:S02]  /*15320*/  LOP3.LUT R44, R63, R73, RZ, 0xfc, !PT ;  /* 0x000000493f2c7212 */ /* 0x000fc400078efcff */
[----:B------:R-:W-:Y:S01]  /*15330*/  LOP3.LUT R45, R71, R88, RZ, 0xfc, !PT ;  /* 0x00000058472d7212 */ /* 0x000fe200078efcff */
[----:B------:R-:W-:Y:S01]  /*15340*/  IMAD.MOV.U32 R88, RZ, RZ, RZ ;  /* 0x000000ffff587224 */ /* 0x000fe200078e00ff */
[----:B------:R-:W-:Y:S02]  /*15350*/  @!P1 MOV R88, 0x400 ;  /* 0x0000040000589802 */ /* 0x000fe40000000f00 */
[----:B-1----:R-:W-:-:S03]  /*15360*/  @!P0 SHF.R.U32.HI R63, RZ, 0x2, R115 ;  /* 0x00000002ff3f8819 */ /* 0x002fc60000011673 */
[----:B------:R-:W1:Y:S01]  /*15370*/  SHFL.DOWN PT, R113, R88, 0x2, 0x1f ;  /* 0x08401f0058717f89 */ /* 0x000e6200000e0000 */
[----:B------:R-:W-:-:S05]  /*15380*/  @!P0 LOP3.LUT R73, R63, 0x18, RZ, 0xc0, !PT ;  /* 0x000000183f498812 */ /* 0x000fca00078ec0ff */
[----:B------:R2:W-:Y:S01]  /*15390*/  @!P0 STS.64 [R73+UR4], R66 ;  /* 0x0000004249008988 */ /* 0x0005e20008000a04 */
[----:B------:R-:W-:Y:S01]  /*153a0*/  ISETP.NE.AND P0, PT, R115, RZ, PT ;  /* 0x000000ff7300720c */ /* 0x000fe20003f05270 */
[----:B0-----:R-:W-:Y:S01]  /*153b0*/  IMAD.WIDE.U32 R46, R57, 0x8, R74 ;  /* 0x00000008392e7825 */ /* 0x001fe200078e004a */
[----:B------:R-:W-:-:S04]  /*153c0*/  CS2R R74, SRZ ;  /* 0x00000000004a7805 */ /* 0x000fc8000001ff00 */
[----:B------:R0:W-:Y:S01]  /*153d0*/  STG.E.64 desc[UR8][R46.64], R44 ;  /* 0x0000002c2e007986 */ /* 0x0001e2000c101b08 */
[----:B--2---:R-:W2:Y:S08]  /*153e0*/  LDC R67, c[0x0][0x448] ;  /* 0x00011200ff437b82 */ /* 0x004eb00000000800 */
[----:B------:R-:W-:Y:S01]  /*153f0*/  BAR.SYNC.DEFER_BLOCKING 0x0 ;  /* 0x0000000000007b1d */ /* 0x000fe20000010000 */
[----:B-1----:R-:W-:-:S05]  /*15400*/  IMAD.IADD R63, R113, 0x1, R88 ;  /* 0x00000001713f7824 */ /* 0x002fca00078e0258 */
[----:B------:R-:W-:Y:S01]  /*15410*/  I2FP.F32.S32 R61, R63 ;  /* 0x0000003f003d7245 */ /* 0x000fe20000201400 */
[----:B------:R-:W1:Y:S01]  /*15420*/  SHFL.DOWN PT, R44, R63, 0x1, 0x1f ;  /* 0x08201f003f2c7f89 */ /* 0x000e6200000e0000 */
[----:B0-----:R-:W-:Y:S02]  /*15430*/  I2FP.F32.S32 R45, R113 ;  /* 0x00000071002d7245 */ /* 0x001fe40000201400 */
[----:B------:R-:W0:Y:S01]  /*15440*/  MUFU.RCP R71, R61 ;  /* 0x0000003d00477308 */ /* 0x000e220000001000 */
[----:B------:R-:W-:Y:S01]  /*15450*/  I2FP.F32.U32 R47, R88 ;  /* 0x00000058002f7245 */ /* 0x000fe20000201000 */
[----:B------:R3:W4:Y:S01]  /*15460*/  @!P1 LDS.64 R74, [R89] ;  /* 0x00000000594a9984 */ /* 0x0007220000000a00 */
[----:B------:R-:W-:Y:S02]  /*15470*/  PLOP3.LUT P1, PT, PT, PT, UP3, 0x40, 0x4 ;  /* 0x000000000004781c */ /* 0x000fe40003f2e838 */
[----:B-1----:R-:W-:Y:S01]  /*15480*/  IADD3 R63, PT, PT, R63, R44, RZ ;  /* 0x0000002c3f3f7210 */ /* 0x002fe20007ffe0ff */
[----:B---3--:R-:W-:Y:S01]  /*15490*/  IMAD.U32 R89, R39, 0x10000, RZ ;  /* 0x0001000027597824 */ /* 0x008fe200078e00ff */
[----:B----4-:R-:W1:Y:S04]  /*154a0*/  SHFL.DOWN PT, R114, R74, 0x2, 0x1f ;  /* 0x08401f004a727f89 */ /* 0x010e6800000e0000 */
[----:B------:R-:W3:Y:S01]  /*154b0*/  SHFL.DOWN PT, R46, R75, 0x2, 0x1f ;  /* 0x08401f004b2e7f89 */ /* 0x000ee200000e0000 */
[C---:B-1----:R-:W-:Y:S01]  /*154c0*/  FMUL.FTZ R66, R114.reuse, R45 ;  /* 0x0000002d72427220 */ /* 0x042fe20000410000 */
[----:B------:R-:W-:-:S03]  /*154d0*/  FADD.FTZ R114, -R114, R74 ;  /* 0x0000004a72727221 */ /* 0x000fc60000010100 */
[----:B------:R-:W-:Y:S01]  /*154e0*/  FFMA.FTZ R66, R47, R74, R66 ;  /* 0x0000004a2f427223 */ /* 0x000fe20000010042 */
[----:B------:R-:W-:Y:S01]  /*154f0*/  FMUL.FTZ R114, R114, R114 ;  /* 0x0000007272727220 */ /* 0x000fe20000410000 */
[----:B---3--:R-:W-:Y:S01]  /*15500*/  FADD.FTZ R46, R46, R75 ;  /* 0x0000004b2e2e7221 */ /* 0x008fe20000010000 */
[----:B------:R-:W-:Y:S01]  /*15510*/  I2FP.F32.S32 R74, R44 ;  /* 0x0000002c004a7245 */ /* 0x000fe20000201400 */
[----:B0-----:R-:W-:Y:S01]  /*15520*/  FMUL.FTZ R66, R71, R66 ;  /* 0x0000004247427220 */ /* 0x001fe20000410000 */
[----:B------:R-:W-:-:S04]  /*15530*/  FMUL.FTZ R114, R114, R47 ;  /* 0x0000002f72727220 */ /* 0x000fc80000410000 */
[----:B------:R-:W0:Y:S01]  /*15540*/  SHFL.DOWN PT, R47, R66, 0x1, 0x1f ;  /* 0x08201f00422f7f89 */ /* 0x000e2200000e0000 */
[----:B------:R-:W-:Y:S01]  /*15550*/  FMUL.FTZ R114, R114, R45 ;  /* 0x0000002d72727220 */ /* 0x000fe20000410000 */
[----:B------:R-:W-:-:S03]  /*15560*/  I2FP.F32.S32 R45, R63 ;  /* 0x0000003f002d7245 */ /* 0x000fc60000201400 */
[----:B------:R-:W-:Y:S01]  /*15570*/  FFMA.FTZ R71, R71, R114, R46 ;  /* 0x0000007247477223 */ /* 0x000fe2000001002e */
[----:B------:R-:W-:Y:S02]  /*15580*/  IMAD.U32 R114, R93, 0x10000, RZ ;  /* 0x000100005d727824 */ /* 0x000fe400078e00ff */
[----:B------:R-:W1:Y:S02]  /*15590*/  MUFU.RCP R45, R45 ;  /* 0x0000002d002d7308 */ /* 0x000e640000001000 */
[----:B------:R-:W3:Y:S01]  /*155a0*/  SHFL.DOWN PT, R46, R71, 0x1, 0x1f ;  /* 0x08201f00472e7f89 */ /* 0x000ee200000e0000 */
[----:B0-----:R-:W-:Y:S01]  /*155b0*/  FADD.FTZ R44, R66, -R47 ;  /* 0x8000002f422c7221 */ /* 0x001fe20000010000 */
[----:B------:R-:W-:-:S03]  /*155c0*/  FMUL.FTZ R88, R47, R74 ;  /* 0x0000004a2f587220 */ /* 0x000fc60000410000 */
[----:B------:R-:W-:Y:S01]  /*155d0*/  FMUL.FTZ R44, R44, R44 ;  /* 0x0000002c2c2c7220 */ /* 0x000fe20000410000 */
[----:B------:R-:W-:-:S03]  /*155e0*/  FFMA.FTZ R88, R61, R66, R88 ;  /* 0x000000423d587223 */ /* 0x000fc60000010058 */
[----:B------:R-:W-:Y:S01]  /*155f0*/  FMUL.FTZ R61, R61, R44 ;  /* 0x0000002c3d3d7220 */ /* 0x000fe20000410000 */
[----:B-1----:R-:W-:Y:S01]  /*15600*/  FMUL.FTZ R88, R45, R88 ;  /* 0x000000582d587220 */ /* 0x002fe20000410000 */
[----:B---3--:R-:W-:Y:S01]  /*15610*/  FADD.FTZ R44, R71, R46 ;  /* 0x0000002e472c7221 */ /* 0x008fe20000010000 */
[----:B------:R-:W-:Y:S02]  /*15620*/  IMAD.U32 R71, RZ, RZ, UR16 ;  /* 0x00000010ff477e24 */ /* 0x000fe4000f8e00ff */
[----:B------:R-:W-:Y:S01]  /*15630*/  FMUL.FTZ R61, R61, R74 ;  /* 0x0000004a3d3d7220 */ /* 0x000fe20000410000 */
[----:B------:R0:W1:Y:S03]  /*15640*/  SHFL.IDX PT, R46, R88, RZ, 0x1f ;  /* 0x00001fff582e7589 */ /* 0x00006600000e0000 */
[----:B------:R-:W-:Y:S02]  /*15650*/  FFMA.FTZ R61, R45, R61, R44 ;  /* 0x0000003d2d3d7223 */ /* 0x000fe4000001002c */
[----:B------:R-:W3:Y:S03]  /*15660*/  @!P0 LDC.64 R44, c[0x0][0x3c0] ;  /* 0x0000f000ff2c8b82 */ /* 0x000ee60000000a00 */
[----:B------:R-:W2:Y:S01]  /*15670*/  SHFL.IDX PT, R74, R61, RZ, 0x1f ;  /* 0x00001fff3d4a7589 */ /* 0x000ea200000e0000 */
[----:B0-----:R-:W-:Y:S01]  /*15680*/  SHF.L.U32 R88, R92, 0x10, RZ ;  /* 0x000000105c587819 */ /* 0x001fe200000006ff */
[C---:B-1----:R-:W-:Y:S01]  /*15690*/  FMUL.FTZ R63, R46.reuse, R46 ;  /* 0x0000002e2e3f7220 */ /* 0x042fe20000410000 */
[----:B------:R-:W-:Y:S01]  /*156a0*/  FSEL R47, R46, RZ, P2 ;  /* 0x000000ff2e2f7208 */ /* 0x000fe20001000000 */
[----:B---3--:R-:W-:-:S03]  /*156b0*/  @!P0 IMAD.WIDE R44, R71, 0x4, R44 ;  /* 0x00000004472c8825 */ /* 0x008fc600078e022c */
[----:B------:R-:W-:Y:S01]  /*156c0*/  FSEL R66, R63, RZ, !P1 ;  /* 0x000000ff3f427208 */ /* 0x000fe20004800000 */
[C---:B------:R-:W-:Y:S01]  /*156d0*/  FADD.FTZ R17, -R47.reuse, R17 ;  /* 0x000000112f117221 */ /* 0x040fe20000010100 */
[----:B--2---:R-:W-:Y:S01]  /*156e0*/  FFMA.FTZ R63, R74, UR19, R67 ;  /* 0x000000134a3f7c23 */ /* 0x004fe20008010043 */
[C---:B------:R-:W-:Y:S01]  /*156f0*/  FADD.FTZ R15, -R47.reuse, R15 ;  /* 0x0000000f2f0f7221 */ /* 0x040fe20000010100 */
[C---:B------:R-:W-:Y:S01]  /*15700*/  FADD.FTZ R18, -R47.reuse, R18 ;  /* 0x000000122f127221 */ /* 0x040fe20000010100 */
[----:B------:R-:W-:Y:S01]  /*15710*/  FADD.FTZ R16, -R47, R16 ;  /* 0x000000102f107221 */ /* 0x000fe20000010100 */
[----:B------:R-:W-:Y:S01]  /*15720*/  FADD.FTZ R61, R63, R66 ;  /* 0x000000423f3d7221 */ /* 0x000fe20000010000 */
[C---:B------:R-:W-:Y:S01]  /*15730*/  FADD.FTZ R63, -R47.reuse, R52 ;  /* 0x000000342f3f7221 */ /* 0x040fe20000010100 */
[C---:B------:R-:W-:Y:S01]  /*15740*/  FADD.FTZ R66, -R47.reuse, R58 ;  /* 0x0000003a2f427221 */ /* 0x040fe20000010100 */
[C---:B------:R-:W-:Y:S01]  /*15750*/  FADD.FTZ R58, -R47.reuse, R48 ;  /* 0x000000302f3a7221 */ /* 0x040fe20000010100 */
[----:B------:R0:W1:Y:S01]  /*15760*/  MUFU.RSQ R52, R61 ;  /* 0x0000003d00347308 */ /* 0x0000620000001400 */
        /* <DEDUP_REMOVED lines=19> */
[C---:B0-----:R-:W-:Y:S01]  /*158a0*/  FADD.FTZ R61, -R47.reuse, R49 ;  /* 0x000000312f3d7221 */ /* 0x041fe20000010100 */
[C---:B------:R-:W-:Y:S01]  /*158b0*/  FADD.FTZ R64, -R47.reuse, R64 ;  /* 0x000000402f407221 */ /* 0x040fe20000010100 */
[C---:B------:R-:W-:Y:S01]  /*158c0*/  FADD.FTZ R50, -R47.reuse, R50 ;  /* 0x000000322f327221 */ /* 0x040fe20000010100 */
[C---:B------:R-:W-:Y:S01]  /*158d0*/  FADD.FTZ R65, -R47.reuse, R65 ;  /* 0x000000412f417221 */ /* 0x040fe20000010100 */
[C---:B------:R-:W-:Y:S01]  /*158e0*/  FADD.FTZ R51, -R47.reuse, R51 ;  /* 0x000000332f337221 */ /* 0x040fe20000010100 */
[----:B------:R-:W-:Y:S01]  /*158f0*/  FADD.FTZ R26, -R47, R26 ;  /* 0x0000001a2f1a7221 */ /* 0x000fe20000010100 */
[----:B------:R0:W-:Y:S01]  /*15900*/  @!P0 STG.E desc[UR8][R44.64], R46 ;  /* 0x0000002e2c008986 */ /* 0x0001e2000c101908 */
[----:B------:R-:W-:Y:S01]  /*15910*/  SHF.L.U32 R48, R94, 0x10, RZ ;  /* 0x000000105e307819 */ /* 0x000fe200000006ff */
[----:B-1----:R-:W-:Y:S01]  /*15920*/  FMUL.FTZ R17, R52, R17 ;  /* 0x0000001134117220 */ /* 0x002fe20000410000 */
[----:B------:R-:W-:Y:S01]  /*15930*/  SHF.L.U32 R67, R91, 0x10, RZ ;  /* 0x000000105b437819 */ /* 0x000fe200000006ff */
[----:B------:R-:W-:Y:S01]  /*15940*/  IMAD.U32 R47, R95, 0x10000, RZ ;  /* 0x000100005f2f7824 */ /* 0x000fe200078e00ff */
[----:B------:R-:W-:Y:S01]  /*15950*/  SHF.L.U32 R74, R90, 0x10, RZ ;  /* 0x000000105a4a7819 */ /* 0x000fe200000006ff */
[----:B------:R-:W-:-:S02]  /*15960*/  IMAD.U32 R71, R40, 0x10000, RZ ;  /* 0x0001000028477824 */ /* 0x000fc400078e00ff */
[C---:B------:R-:W-:Y:S01]  /*15970*/  FMUL.FTZ R18, R52.reuse, R18 ;  /* 0x0000001234127220 */ /* 0x040fe20000410000 */
[----:B------:R-:W-:Y:S02]  /*15980*/  IMAD.U32 R49, R41, 0x10000, RZ ;  /* 0x0001000029317824 */ /* 0x000fe400078e00ff */
[C---:B------:R-:W-:Y:S01]  /*15990*/  FMUL.FTZ R12, R52.reuse, R12 ;  /* 0x0000000c340c7220 */ /* 0x040fe20000410000 */
[C---:B------:R-:W-:Y:S01]  /*159a0*/  FMUL.FTZ R14, R52.reuse, R14 ;  /* 0x0000000e340e7220 */ /* 0x040fe20000410000 */
[C---:B------:R-:W-:Y:S01]  /*159b0*/  FMUL.FTZ R13, R52.reuse, R13 ;  /* 0x0000000d340d7220 */ /* 0x040fe20000410000 */
[C---:B0-----:R-:W-:Y:S01]  /*159c0*/  FMUL.FTZ R46, R52.reuse, R15 ;  /* 0x0000000f342e7220 */ /* 0x041fe20000410000 */
        /* <DEDUP_REMOVED lines=9> */
[----:B------:R-:W-:Y:S01]  /*15a60*/  IMAD.U32 R47, R42, 0x10000, RZ ;  /* 0x000100002a2f7824 */ /* 0x000fe200078e00ff */
[----:B------:R-:W-:Y:S01]  /*15a70*/  SHF.L.U32 R44, R98, 0x10, RZ ;  /* 0x00000010622c7819 */ /* 0x000fe200000006ff */
[----:B------:R-:W-:-:S02]  /*15a80*/  IMAD.U32 R74, R97, 0x10000, RZ ;  /* 0x00010000614a7824 */ /* 0x000fc400078e00ff */
[----:B------:R-:W-:Y:S01]  /*15a90*/  FMUL.FTZ R88, R52, R11 ;  /* 0x0000000b34587220 */ /* 0x000fe20000410000 */
[----:B------:R-:W-:Y:S02]  /*15aa0*/  IMAD.U32 R67, R99, 0x10000, RZ ;  /* 0x0001000063437824 */ /* 0x000fe400078e00ff */
[----:B------:R-:W-:Y:S01]  /*15ab0*/  FFMA.FTZ R71, R12, R46, R71 ;  /* 0x0000002e0c477223 */ /* 0x000fe20000010047 */
[----:B------:R-:W-:Y:S01]  /*15ac0*/  FFMA.FTZ R14, R14, R45, R47 ;  /* 0x0000002d0e0e7223 */ /* 0x000fe2000001002f */
[----:B------:R-:W-:Y:S01]  /*15ad0*/  FFMA.FTZ R11, R13, R48, R74 ;  /* 0x000000300d0b7223 */ /* 0x000fe2000001004a */
[----:B------:R-:W-:Y:S01]  /*15ae0*/  SHF.L.U32 R12, R85, 0x10, RZ ;  /* 0x00000010550c7819 */ /* 0x000fe200000006ff */
[----:B------:R-:W-:Y:S01]  /*15af0*/  FFMA.FTZ R67, R88, R44, R67 ;  /* 0x0000002c58437223 */ /* 0x000fe20000010043 */
[----:B------:R-:W-:Y:S01]  /*15b00*/  IMAD.U32 R48, R36, 0x10000, RZ ;  /* 0x0001000024307824 */ /* 0x000fe200078e00ff */
[----:B------:R-:W-:Y:S01]  /*15b10*/  SHF.L.U32 R47, R100, 0x10, RZ ;  /* 0x00000010642f7819 */ /* 0x000fe200000006ff */
[----:B------:R-:W-:Y:S01]  /*15b20*/  FMUL.FTZ R9, R52, R9 ;  /* 0x0000000934097220 */ /* 0x000fe20000410000 */
[----:B------:R-:W-:Y:S01]  /*15b30*/  SHF.L.U32 R45, R102, 0x10, RZ ;  /* 0x00000010662d7819 */ /* 0x000fe200000006ff */
[----:B------:R-:W-:Y:S01]  /*15b40*/  FMUL.FTZ R74, R52, R7 ;  /* 0x00000007344a7220 */ /* 0x000fe20000410000 */
[----:B------:R-:W-:-:S02]  /*15b50*/  IMAD.U32 R49, R101, 0x10000, RZ ;  /* 0x0001000065317824 */ /* 0x000fc400078e00ff */
[C---:B------:R-:W-:Y:S01]  /*15b60*/  FMUL.FTZ R8, R52.reuse, R8 ;  /* 0x0000000834087220 */ /* 0x040fe20000410000 */
[----:B------:R-:W-:Y:S02]  /*15b70*/  IMAD.U32 R44, R103, 0x10000, RZ ;  /* 0x00010000672c7824 */ /* 0x000fe400078e00ff */
[----:B------:R-:W-:Y:S01]  /*15b80*/  FMUL.FTZ R7, R52, R6 ;  /* 0x0000000634077220 */ /* 0x000fe20000410000 */
[----:B------:R-:W-:Y:S01]  /*15b90*/  FFMA.FTZ R12, R9, R12, R48 ;  /* 0x0000000c090c7223 */ /* 0x000fe20000010030 */
[----:B------:R-:W-:Y:S01]  /*15ba0*/  SHF.L.U32 R46, R84, 0x10, RZ ;  /* 0x00000010542e7819 */ /* 0x000fe200000006ff */
[----:B------:R-:W-:Y:S01]  /*15bb0*/  FFMA.FTZ R8, R8, R47, R49 ;  /* 0x0000002f08087223 */ /* 0x000fe20000010031 */
[----:B------:R-:W-:Y:S01]  /*15bc0*/  FFMA.FTZ R9, R7, R45, R44 ;  /* 0x0000002d07097223 */ /* 0x000fe2000001002c */
[----:B------:R-:W-:Y:S01]  /*15bd0*/  IMAD.U32 R13, R37, 0x10000, RZ ;  /* 0x00010000250d7824 */ /* 0x000fe200078e00ff */
[----:B------:R-:W-:Y:S01]  /*15be0*/  SHF.L.U32 R45, R104, 0x10, RZ ;  /* 0x00000010682d7819 */ /* 0x000fe200000006ff */
[----:B------:R-:W-:-:S02]  /*15bf0*/  IMAD.U32 R47, R105, 0x10000, RZ ;  /* 0x00010000692f7824 */ /* 0x000fc400078e00ff */
[----:B------:R-:W-:Y:S01]  /*15c00*/  FMUL.FTZ R4, R52, R4 ;  /* 0x0000000434047220 */ /* 0x000fe20000410000 */
[----:B------:R-:W-:Y:S01]  /*15c10*/  FFMA.FTZ R13, R74, R46, R13 ;  /* 0x0000002e4a0d7223 */ /* 0x000fe2000001000d */
[----:B------:R-:W-:Y:S01]  /*15c20*/  SHF.L.U32 R44, R83, 0x10, RZ ;  /* 0x00000010532c7819 */ /* 0x000fe200000006ff */
[----:B------:R-:W-:Y:S02]  /*15c30*/  IMAD.U32 R46, R38, 0x10000, RZ ;  /* 0x00010000262e7824 */ /* 0x000fe400078e00ff */
[----:B------:R-:W-:Y:S01]  /*15c40*/  FFMA.FTZ R74, R4, R45, R47 ;  /* 0x0000002d044a7223 */ /* 0x000fe2000001002f */
[----:B------:R-:W-:Y:S01]  /*15c50*/  SHF.L.U32 R6, R82, 0x10, RZ ;  /* 0x0000001052067819 */ /* 0x000fe200000006ff */
[----:B------:R-:W2:Y:S01]  /*15c60*/  LDL R47, [R1] ;  /* 0x00000000012f7983 */ /* 0x000ea20000100800 */
[----:B------:R-:W-:Y:S01]  /*15c70*/  SHF.L.U32 R7, R106, 0x10, RZ ;  /* 0x000000106a077819 */ /* 0x000fe200000006ff */
[C---:B------:R-:W-:Y:S01]  /*15c80*/  FMUL.FTZ R5, R52.reuse, R5 ;  /* 0x0000000534057220 */ /* 0x040fe20000410000 */
[----:B------:R-:W-:Y:S01]  /*15c90*/  FMUL.FTZ R48, R52, R3 ;  /* 0x0000000334307220 */ /* 0x000fe20000410000 */
[----:B------:R-:W-:-:S02]  /*15ca0*/  IMAD.U32 R88, R107, 0x10000, RZ ;  /* 0x000100006b587824 */ /* 0x000fc400078e00ff */
[----:B------:R-:W-:Y:S01]  /*15cb0*/  FMUL.FTZ R3, R52, R2 ;  /* 0x0000000234037220 */ /* 0x000fe20000410000 */
        /* <DEDUP_REMOVED lines=8> */
[----:B------:R-:W-:Y:S01]  /*15d40*/  IMAD.U32 R2, R111, 0x10000, RZ ;  /* 0x000100006f027824 */ /* 0x000fe200078e00ff */
[----:B------:R-:W-:Y:S01]  /*15d50*/  SHF.L.U32 R4, R80, 0x10, RZ ;  /* 0x0000001050047819 */ /* 0x000fe200000006ff */
[----:B------:R-:W-:Y:S01]  /*15d60*/  FMUL.FTZ R5, R52, R54 ;  /* 0x0000003634057220 */ /* 0x000fe20000410000 */
[----:B------:R-:W-:-:S02]  /*15d70*/  IMAD.U32 R44, R32, 0x10000, RZ ;  /* 0x00010000202c7824 */ /* 0x000fc400078e00ff */
[C---:B------:R-:W-:Y:S01]  /*15d80*/  FMUL.FTZ R27, R52.reuse, R27 ;  /* 0x0000001b341b7220 */ /* 0x040fe20000410000 */
[----:B------:R-:W-:Y:S02]  /*15d90*/  IMAD.U32 R73, R33, 0x10000, RZ ;  /* 0x0001000021497824 */ /* 0x000fe400078e00ff */
        /* <DEDUP_REMOVED lines=8> */
[----:B------:R-:W-:-:S02]  /*15e20*/  IMAD.U32 R114, R118, 0x10000, RZ ;  /* 0x0001000076727824 */ /* 0x000fc400078e00ff */
[C---:B------:R-:W-:Y:S01]  /*15e30*/  FMUL.FTZ R44, R52.reuse, R59 ;  /* 0x0000003b342c7220 */ /* 0x040fe20000410000 */
[----:B------:R-:W-:Y:S01]  /*15e40*/  FMUL.FTZ R7, R52, R66 ;  /* 0x0000004234077220 */ /* 0x000fe20000410000 */
[----:B------:R-:W0:Y:S02]  /*15e50*/  LDC.64 R48, c[0x0][0x428] ;  /* 0x00010a00ff307b82 */ /* 0x000e240000000a00 */
[----:B------:R-:W-:Y:S01]  /*15e60*/  FFMA.FTZ R115, R44, R2, R115 ;  /* 0x000000022c737223 */ /* 0x000fe20000010073 */
[----:B------:R-:W-:-:S05]  /*15e70*/  FFMA.FTZ R114, R7, R3, R114 ;  /* 0x0000000307727223 */ /* 0x000fca0000010072 */
[----:B------:R-:W1:Y:S01]  /*15e80*/  @!P0 LDC.64 R2, c[0x0][0x3c8] ;  /* 0x0000f200ff028b82 */ /* 0x000e620000000a00 */
[----:B------:R-:W-:Y:S01]  /*15e90*/  SHF.L.U32 R4, R112, 0x10, RZ ;  /* 0x0000001070047819 */ /* 0x000fe200000006ff */
[----:B------:R-:W-:Y:S02]  /*15ea0*/  IMAD.U32 R6, R116, 0x10000, RZ ;  /* 0x0001000074067824 */ /* 0x000fe400078e00ff */
[----:B------:R-:W-:Y:S01]  /*15eb0*/  FMUL.FTZ R55, R52, R55 ;  /* 0x0000003734377220 */ /* 0x000fe20000410000 */
[----:B------:R-:W-:Y:S01]  /*15ec0*/  SHF.L.U32 R113, R79, 0x10, RZ ;  /* 0x000000104f717819 */ /* 0x000fe200000006ff */
[----:B------:R-:W-:Y:S02]  /*15ed0*/  IMAD.U32 R5, R34, 0x10000, RZ ;  /* 0x0001000022057824 */ /* 0x000fe400078e00ff */
[----:B------:R-:W-:Y:S01]  /*15ee0*/  FMUL.FTZ R56, R52, R56 ;  /* 0x0000003834387220 */ /* 0x000fe20000410000 */
[----:B------:R-:W-:Y:S01]  /*15ef0*/  FFMA.FTZ R66, R55, R4, R6 ;  /* 0x0000000437427223 */ /* 0x000fe20000010006 */
[----:B------:R-:W-:Y:S01]  /*15f00*/  SHF.L.U32 R55, R77, 0x10, RZ ;  /* 0x000000104d377819 */ /* 0x000fe200000006ff */
[----:B------:R-:W-:-:S02]  /*15f10*/  IMAD.U32 R27, R28, 0x10000, RZ ;  /* 0x000100001c1b7824 */ /* 0x000fc400078e00ff */
[----:B------:R-:W-:Y:S01]  /*15f20*/  FFMA.FTZ R113, R56, R113, R5 ;  /* 0x0000007138717223 */ /* 0x000fe20000010005 */
[----:B------:R-:W-:Y:S01]  /*15f30*/  SHF.L.U32 R7, R119, 0x10, RZ ;  /* 0x0000001077077819 */ /* 0x000fe200000006ff */
[----:B------:R-:W-:Y:S01]  /*15f40*/  FMUL.FTZ R58, R52, R58 ;  /* 0x0000003a343a7220 */ /* 0x000fe20000410000 */
[----:B------:R-:W-:Y:S01]  /*15f50*/  SHF.L.U32 R6, R76, 0x10, RZ ;  /* 0x000000104c067819 */ /* 0x000fe200000006ff */
[----:B------:R-:W-:Y:S01]  /*15f60*/  IMAD.U32 R56, R120, 0x10000, RZ ;  /* 0x0001000078387824 */ /* 0x000fe200078e00ff */
[----:B------:R-:W-:Y:S01]  /*15f70*/  SHF.L.U32 R4, R121, 0x10, RZ ;  /* 0x0000001079047819 */ /* 0x000fe200000006ff */
[----:B------:R-:W-:Y:S02]  /*15f80*/  IMAD.U32 R5, R29, 0x10000, RZ ;  /* 0x000100001d057824 */ /* 0x000fe400078e00ff */
[C---:B------:R-:W-:Y:S01]  /*15f90*/  FMUL.FTZ R62, R52.reuse, R62 ;  /* 0x0000003e343e7220 */ /* 0x040fe20000410000 */
[----:B------:R-:W-:Y:S01]  /*15fa0*/  FMUL.FTZ R61, R52, R61 ;  /* 0x0000003d343d7220 */ /* 0x000fe20000410000 */
[----:B------:R-:W-:-:S02]  /*15fb0*/  IMAD.U32 R59, R122, 0x10000, RZ ;  /* 0x000100007a3b7824 */ /* 0x000fc400078e00ff */
[----:B------:R-:W-:Y:S01]  /*15fc0*/  FMUL.FTZ R64, R52, R64 ;  /* 0x0000004034407220 */ /* 0x000fe20000410000 */
        /* <DEDUP_REMOVED lines=10> */
[----:B------:R-:W-:Y:S01]  /*16070*/  MOV R4, UR16 ;  /* 0x0000001000047c02 */ /* 0x000fe20008000f00 */
        /* <DEDUP_REMOVED lines=8> */
[----:B-1----:R-:W-:Y:S01]  /*16100*/  @!P0 IMAD.WIDE R2, R4, 0x4, R2 ;  /* 0x0000000404028825 */ /* 0x002fe200078e0202 */
[----:B------:R-:W-:Y:S02]  /*16110*/  F2FP.BF16.F32.PACK_AB R7, R67, R71 ;  /* 0x000000474307723e */ /* 0x000fe400000010ff */
[----:B------:R-:W-:Y:S01]  /*16120*/  F2FP.BF16.F32.PACK_AB R6, R11, R14 ;  /* 0x0000000e0b06723e */ /* 0x000fe200000010ff */
[----:B0-----:R-:W-:Y:S01]  /*16130*/  IMAD.WIDE.U32 R44, R10, 0x10, R48 ;  /* 0x000000100a2c7825 */ /* 0x001fe200078e0030 */
[----:B------:R-:W-:-:S02]  /*16140*/  F2FP.BF16.F32.PACK_AB R4, R15, R16 ;  /* 0x000000100f04723e */ /* 0x000fc400000010ff */
[----:B------:R-:W-:Y:S02]  /*16150*/  F2FP.BF16.F32.PACK_AB R11, R88, R89 ;  /* 0x00000059580b723e */ /* 0x000fe400000010ff */
[----:B------:R-:W-:Y:S02]  /*16160*/  F2FP.BF16.F32.PACK_AB R10, R74, R75 ;  /* 0x0000004b4a0a723e */ /* 0x000fe400000010ff */
[----:B------:R-:W-:Y:S02]  /*16170*/  F2FP.BF16.F32.PACK_AB R9, R9, R13 ;  /* 0x0000000d0909723e */ /* 0x000fe400000010ff */
[----:B------:R-:W-:Y:S02]  /*16180*/  F2FP.BF16.F32.PACK_AB R8, R8, R12 ;  /* 0x0000000c0808723e */ /* 0x000fe400000010ff */
[----:B------:R-:W-:Y:S02]  /*16190*/  F2FP.BF16.F32.PACK_AB R15, R114, R115 ;  /* 0x00000073720f723e */ /* 0x000fe400000010ff */
[----:B------:R-:W-:-:S02]  /*161a0*/  F2FP.BF16.F32.PACK_AB R14, R66, R113 ;  /* 0x00000071420e723e */ /* 0x000fc400000010ff */
[----:B------:R-:W-:Y:S02]  /*161b0*/  F2FP.BF16.F32.PACK_AB R13, R63, R73 ;  /* 0x000000493f0d723e */ /* 0x000fe400000010ff */
[----:B------:R-:W-:Y:S01]  /*161c0*/  F2FP.BF16.F32.PACK_AB R12, R53, R54 ;  /* 0x00000036350c723e */ /* 0x000fe200000010ff */
[----:B------:R0:W-:Y:S01]  /*161d0*/  @!P0 STG.E desc[UR8][R2.64], R52 ;  /* 0x0000003402008986 */ /* 0x0001e2000c101908 */
[----:B------:R-:W-:Y:S01]  /*161e0*/  F2FP.BF16.F32.PACK_AB R16, R56, R55 ;  /* 0x000000373810723e */ /* 0x000fe200000010ff */
[----:B------:R-:W-:-:S04]  /*161f0*/  UIADD3 UR16, UPT, UPT, UR16, UR14, URZ ;  /* 0x0000000e10107290 */ /* 0x000fc8000fffe0ff */
[----:B------:R-:W-:Y:S02]  /*16200*/  UISETP.GE.AND UP1, UPT, UR16, UR15, UPT ;  /* 0x0000000f1000728c */ /* 0x000fe4000bf26270 */
[----:B------:R-:W-:Y:S01]  /*16210*/  UPLOP3.LUT UP2, UPT, UPT, UPT, UP2, 0x40, 0x4 ;  /* 0x000000000004789c */ /* 0x000fe20003f4e820 */
[----:B--2---:R-:W-:Y:S01]  /*16220*/  SHF.L.U32 R62, R47, 0x10, RZ ;  /* 0x000000102f3e7819 */ /* 0x004fe200000006ff */
[----:B------:R-:W-:-:S04]  /*16230*/  IMAD.WIDE.U32 R46, R0, 0x10, R48 ;  /* 0x00000010002e7825 */ /* 0x000fc800078e0030 */
[----:B------:R-:W-:Y:S01]  /*16240*/  FFMA.FTZ R62, R26, R5, R62 ;  /* 0x000000051a3e7223 */ /* 0x000fe2000001003e */
[--C-:B------:R-:W-:Y:S01]  /*16250*/  IMAD.WIDE.U32 R26, R19, 0x10, R48.reuse ;  /* 0x00000010131a7825 */ /* 0x100fe200078e0030 */
[----:B------:R-:W-:Y:S02]  /*16260*/  F2FP.BF16.F32.PACK_AB R5, R17, R18 ;  /* 0x000000121105723e */ /* 0x000fe400000010ff */
[----:B------:R-:W-:Y:S01]  /*16270*/  F2FP.BF16.F32.PACK_AB R18, R50, R51 ;  /* 0x000000333212723e */ /* 0x000fe200000010ff */
[----:B------:R-:W-:Y:S01]  /*16280*/  IMAD.WIDE.U32 R48, R57, 0x10, R48 ;  /* 0x0000001039307825 */ /* 0x000fe200078e0030 */
[----:B------:R-:W-:Y:S02]  /*16290*/  F2FP.BF16.F32.PACK_AB R19, R62, R61 ;  /* 0x0000003d3e13723e */ /* 0x000fe400000010ff */
[----:B------:R-:W-:Y:S01]  /*162a0*/  F2FP.BF16.F32.PACK_AB R17, R59, R58 ;  /* 0x0000003a3b11723e */ /* 0x000fe200000010ff */
[----:B------:R0:W-:Y:S04]  /*162b0*/  STG.E.128 desc[UR8][R26.64], R4 ;  /* 0x000000041a007986 */ /* 0x0001e8000c101d08 */
[----:B------:R0:W-:Y:S04]  /*162c0*/  STG.E.128 desc[UR8][R44.64], R8 ;  /* 0x000000082c007986 */ /* 0x0001e8000c101d08 */
[----:B------:R0:W-:Y:S04]  /*162d0*/  STG.E.128 desc[UR8][R46.64], R12 ;  /* 0x0000000c2e007986 */ /* 0x0001e8000c101d08 */
[----:B------:R0:W-:Y:S01]  /*162e0*/  STG.E.128 desc[UR8][R48.64], R16 ;  /* 0x0000001030007986 */ /* 0x0001e2000c101d08 */
[----:B------:R-:W-:Y:S05]  /*162f0*/  BRA.U !UP1, `(.L_x_732) ;  /* 0xfffffea9097c7547 */ /* 0x000fea000b83ffff */
[----:B------:R-:W-:Y:S05]  /*16300*/  EXIT ;  /* 0x000000000000794d */ /* 0x000fea0003800000 */
.L_x_733:
        /* <DEDUP_REMOVED lines=15> */
.L_x_27207:


//--------------------- .text._ZN10layer_norm13ln_fwd_kernelINS_13Kernel_traitsI13__nv_bfloat16S2_S2_S2_fjLj4096ELj1ELj1ELj4ELj16ENS_18Kernel_traits_baseILj4096ES2_S2_S2_S2_fjLj128EEEEELb1ELb0ELb1ELb0EEEvNS_9FwdParamsE --------------------------
	.section	.text._ZN10layer_norm13ln_fwd_kernelINS_13Kernel_traitsI13__nv_bfloat16S2_S2_S2_fjLj4096ELj1ELj1ELj4ELj16ENS_18Kernel_traits_baseILj4096ES2_S2_S2_S2_fjLj128EEEEELb1ELb0ELb1ELb0EEEvNS_9FwdParamsE,"ax",@progbits
	.align	128
        .global         _ZN10layer_norm13ln_fwd_kernelINS_13Kernel_traitsI13__nv_bfloat16S2_S2_S2_fjLj4096ELj1ELj1ELj4ELj16ENS_18Kernel_traits_baseILj4096ES2_S2_S2_S2_fjLj128EEEEELb1ELb0ELb1ELb0EEEvNS_9FwdParamsE
        .type           _ZN10layer_norm13ln_fwd_kernelINS_13Kernel_traitsI13__nv_bfloat16S2_S2_S2_fjLj4096ELj1ELj1ELj4ELj16ENS_18Kernel_traits_baseILj4096ES2_S2_S2_S2_fjLj128EEEEELb1ELb0ELb1ELb0EEEvNS_9FwdParamsE,@function
        .size           _ZN10layer_norm13ln_fwd_kernelINS_13Kernel_traitsI13__nv_bfloat16S2_S2_S2_fjLj4096ELj1ELj1ELj4ELj16ENS_18Kernel_traits_baseILj4096ES2_S2_S2_S2_fjLj128EEEEELb1ELb0ELb1ELb0EEEvNS_9FwdParamsE,(.L_x_27208 - _ZN10layer_norm13ln_fwd_kernelINS_13Kernel_traitsI13__nv_bfloat16S2_S2_S2_fjLj4096ELj1ELj1ELj4ELj16ENS_18Kernel_traits_baseILj4096ES2_S2_S2_S2_fjLj128EEEEELb1ELb0ELb1ELb0EEEvNS_9FwdParamsE)
        .other          _ZN10layer_norm13ln_fwd_kernelINS_13Kernel_traitsI13__nv_bfloat16S2_S2_S2_fjLj4096ELj1ELj1ELj4ELj16ENS_18Kernel_traits_baseILj4096ES2_S2_S2_S2_fjLj128EEEEELb1ELb0ELb1ELb0EEEvNS_9FwdParamsE,@"STO_CUDA_ENTRY STV_DEFAULT"
_ZN10layer_norm13ln_fwd_kernelINS_13Kernel_traitsI13__nv_bfloat16S2_S2_S2_fjLj4096ELj1ELj1ELj4ELj16ENS_18Kernel_traits_baseILj4096ES2_S2_S2_S2_fjLj128EEEEELb1ELb0ELb1ELb0EEEvNS_9FwdParamsE:
.text._ZN10layer_norm13ln_fwd_kernelINS_13Kernel_traitsI13__nv_bfloat16S2_S2_S2_fjLj4096ELj1ELj1ELj4ELj16ENS_18Kernel_traits_baseILj4096ES2_S2_S2_S2_fjLj128EEEEELb1ELb0ELb1ELb0EEEvNS_9FwdParamsE:
        /* <DEDUP_REMOVED lines=20> */
[C---:B----4-:R-:W-:Y:S02]  /*0140*/  LOP3.LUT R14, R7.reuse, 0x60, RZ, 0xc0, !PT ;  /* 0x00000060070e7812 */ /* 0x050fe400078ec0ff */
[----:B------:R-:W-:Y:S02]  /*0150*/  LEA.HI R0, R0, R11, RZ, 0x3 ;  /* 0x0000000b00007211 */ /* 0x000fe400078f18ff */
[----:B------:R-:W-:Y:S02]  /*0160*/  LOP3.LUT R15, R14, 0x1f, R7, 0xf8, !PT ;  /* 0x0000001f0e0f7812 */ /* 0x000fe400078ef807 */
[----:B------:R-:W-:Y:S02]  /*0170*/  SHF.R.S32.HI R16, RZ, 0x3, R0 ;  /* 0x00000003ff107819 */ /* 0x000fe40000011400 */
[----:B------:R-:W-:-:S02]  /*0180*/  LOP3.LUT R0, R7, 0x1f, RZ, 0xc0, !PT ;  /* 0x0000001f07007812 */ /* 0x000fc400078ec0ff */
[----:B--2---:R-:W-:Y:S02]  /*0190*/  @P0 R2UR UR14, R2 ;  /* 0x00000000020e02ca */ /* 0x004fe400000e0000 */
[----:B------:R-:W0:Y:S01]  /*01a0*/  LDC R2, c[0x0][0x360] ;  /* 0x0000d800ff027b82 */ /* 0x000e220000000800 */
        /* <DEDUP_REMOVED lines=12> */
[----:B------:R-:W-:Y:S01]  /*0270*/  UIADD3 UR31, UPT, UPT, UR15, 0x32370b8f, URZ ;  /* 0x32370b8f0f1f7890 */ /* 0x000fe2000fffe0ff */
[----:B0-----:R-:W-:Y:S01]  /*0280*/  IMAD R95, R2, UR22, R7 ;  /* 0x00000016025f7c24 */ /* 0x001fe2000f8e0207 */
        /* <DEDUP_REMOVED lines=29> */
[----:B---3--:R-:W-:-:S04]  /*0460*/  @P1 IMAD.WIDE.U32 R8, R15, 0x10, R8 ;  /* 0x000000100f081825 */ /* 0x008fc800078e0008 */
[----:B------:R-:W-:Y:S01]  /*0470*/  @P1 VIADD R15, R15, 0x80 ;  /* 0x000000800f0f1836 */ /* 0x000fe20000000000 */
[----:B------:R0:W5:Y:S03]  /*0480*/  @P1 LD.E.128 R52, desc[UR12][R8.64] ;  /* 0x0000000c08341980 */ /* 0x000166000c101d00 */
        /* <DEDUP_REMOVED lines=14> */
.L_x_735:
        /* <DEDUP_REMOVED lines=11> */
[----:B-1----:R-:W-:-:S04]  /*0620*/  @P1 IMAD.WIDE.U32 R6, R15, 0x10, R6 ;  /* 0x000000100f061825 */ /* 0x002fc800078e0006 */
[----:B------:R-:W-:Y:S01]  /*0630*/  @P1 VIADD R15, R15, 0x80 ;  /* 0x000000800f0f1836 */ /* 0x000fe20000000000 */
[----:B------:R0:W5:Y:S03]  /*0640*/  @P1 LDG.E.128 R56, desc[UR12][R6.64] ;  /* 0x0000000c06381981 */ /* 0x000166000c1e1d00 */
        /* <DEDUP_REMOVED lines=8> */
[----:B------:R-:W-:Y:S01]  /*06d0*/  CS2R R52, SRZ ;  /* 0x0000000000347805 */ /* 0x000fe2000001ff00 */
[----:B------:R-:W-:Y:S01]  /*06e0*/  IMAD.MOV.U32 R62, RZ, RZ, RZ ;  /* 0x000000ffff3e7224 */ /* 0x000fe200078e00ff */
[----:B------:R-:W-:Y:S02]  /*06f0*/  CS2R R60, SRZ ;  /* 0x00000000003c7805 */ /* 0x000fe4000001ff00 */
[----:B------:R-:W-:Y:S02]  /*0700*/  @P3 CS2R R38, SRZ ;  /* 0x0000000000263805 */ /* 0x000fe4000001ff00 */
[----:B------:R-:W-:-:S02]  /*0710*/  @P3 CS2R R36, SRZ ;  /* 0x0000000000243805 */ /* 0x000fc4000001ff00 */
[----:B------:R-:W-:Y:S01]  /*0720*/  @P0 MOV R63, RZ ;  /* 0x000000ff003f0202 */ /* 0x000fe20000000f00 */
[----:B------:R-:W-:Y:S02]  /*0730*/  @P1 IMAD.MOV.U32 R55, RZ, RZ, RZ ;  /* 0x000000ffff371224 */ /* 0x000fe400078e00ff */
[----:B0-----:R-:W-:-:S07]  /*0740*/  @P2 IMAD.MOV.U32 R47, RZ, RZ, RZ ;  /* 0x000000ffff2f2224 */ /* 0x001fce00078e00ff */
.L_x_736:
[----:B------:R-:W-:Y:S05]  /*0750*/  BSYNC.RECONVERGENT B0 ;  /* 0x0000000000007941 */ /* 0x000fea0003800200 */
.L_x_734:
[----:B------:R-:W0:Y:S02]  /*0760*/  LDCU UR4, c[0x0][0x384] ;  /* 0x00007080ff0477ac */ /* 0x000e240008000800 */
[----:B0-----:R-:W-:-:S06]  /*0770*/  UISETP.GE.AND UP0, UPT, UR22, UR4, UPT ;  /* 0x000000041600728c */ /* 0x001fcc000bf06270 */
[----:B------:R-:W-:-:S13]  /*0780*/  PLOP3.LUT P0, PT, PT, PT, UP0, 0x80, 0x8 ;  /* 0x000000000008781c */ /* 0x000fda0003f0f008 */
[----:B------:R-:W-:Y:S05]  /*0790*/  @P0 EXIT ;  /* 0x000000000000094d */ /* 0x000fea0003800000 */
[----:B------:R-:W-:Y:S01]  /*07a0*/  IMAD.HI.U32 R3, R95, -0x326172a9, RZ ;  /* 0xcd9e8d575f037827 */ /* 0x000fe200078e00ff */
[C---:B------:R-:W-:Y:S01]  /*07b0*/  LOP3.LUT R9, R16.reuse, 0x7f, RZ, 0xc0, !PT ;  /* 0x0000007f10097812 */ /* 0x040fe200078ec0ff */
[----:B------:R-:W-:Y:S01]  /*07c0*/  UPLOP3.LUT UP1, UPT, UPT, UPT, UPT, 0x40, 0x4 ;  /* 0x000000000004789c */ /* 0x000fe20003f2e870 */
[----:B------:R-:W-:Y:S01]  /*07d0*/  SHF.L.U32 R16, R16, 0x1, RZ ;  /* 0x0000000110107819 */ /* 0x000fe200000006ff */
[C---:B------:R-:W-:Y:S01]  /*07e0*/  IMAD.HI.U32 R2, R93.reuse, -0x2daee0ad, RZ ;  /* 0xd2511f535d027827 */ /* 0x040fe200078e00ff */
[----:B------:R-:W-:Y:S01]  /*07f0*/  LOP3.LUT R3, R92, UR14, R3, 0x96, !PT ;  /* 0x0000000e5c037c12 */ /* 0x000fe2000f8e9603 */
[----:B------:R-:W0:Y:S01]  /*0800*/  LDCU UR23, c[0x0][0x404] ;  /* 0x00008080ff1777ac */ /* 0x000e220008000800 */
[----:B------:R-:W-:Y:S01]  /*0810*/  LOP3.LUT R16, R16, 0xffffff00, RZ, 0xc0, !PT ;  /* 0xffffff0010107812 */ /* 0x000fe200078ec0ff */
[----:B------:R-:W-:Y:S01]  /*0820*/  IMAD R7, R93, -0x2daee0ad, RZ ;  /* 0xd2511f535d077824 */ /* 0x000fe200078e02ff */
[----:B------:R-:W-:Y:S01]  /*0830*/  LOP3.LUT R2, R2, UR15, RZ, 0x3c, !PT ;  /* 0x0000000f02027c12 */ /* 0x000fe2000f8e3cff */
[----:B------:R-:W-:Y:S01]  /*0840*/  IMAD.HI.U32 R6, R3, -0x2daee0ad, RZ ;  /* 0xd2511f5303067827 */ /* 0x000fe200078e00ff */
[----:B------:R-:W-:Y:S01]  /*0850*/  LOP3.LUT R88, R88, 0x3, RZ, 0xc0, !PT ;  /* 0x0000000358587812 */ /* 0x000fe200078ec0ff */
[----:B------:R-:W1:Y:S01]  /*0860*/  LDCU UR45, c[0x0][0x388] ;  /* 0x00007100ff2d77ac */ /* 0x000e620008000800 */
[----:B-----5:R-:W-:Y:S01]  /*0870*/  PRMT R87, R39, 0x7632, R87 ;  /* 0x0000763227577816 */ /* 0x020fe20000000057 */
[----:B------:R-:W-:Y:S01]  /*0880*/  IMAD R5, R95, -0x326172a9, RZ ;  /* 0xcd9e8d575f057824 */ /* 0x000fe200078e02ff */
[----:B------:R-:W-:Y:S01]  /*0890*/  LOP3.LUT R6, R7, UR27, R6, 0x96, !PT ;  /* 0x0000001b07067c12 */ /* 0x000fe2000f8e9606 */
[----:B------:R-:W-:Y:S01]  /*08a0*/  IMAD.HI.U32 R4, R2, -0x326172a9, RZ ;  /* 0xcd9e8d5702047827 */ /* 0x000fe200078e00ff */
[----:B------:R-:W-:Y:S01]  /*08b0*/  PRMT R86, R43, 0x7632, R86 ;  /* 0x000076322b567816 */ /* 0x000fe20000000056 */
[----:B------:R-:W2:Y:S01]  /*08c0*/  LDCU.U8 UR24, c[0x0][0x410] ;  /* 0x00008200ff1877ac */ /* 0x000ea20008000000 */
        /* <DEDUP_REMOVED lines=19> */
[----:B------:R-:W0:Y:S01]  /*0a00*/  LDCU.64 UR18, c[0x0][0x3a0] ;  /* 0x00007400ff1277ac */ /* 0x000e220008000a00 */
[----:B------:R-:W-:Y:S01]  /*0a10*/  PRMT R78, R51, 0x7632, R78 ;  /* 0x00007632334e7816 */ /* 0x000fe2000000004e */
[C---:B------:R-:W-:Y:S01]  /*0a20*/  IMAD.HI.U32 R4, R3.reuse, -0x326172a9, RZ ;  /* 0xcd9e8d5703047827 */ /* 0x040fe200078e00ff */
[----:B------:R-:W-:Y:S01]  /*0a30*/  LOP3.LUT R7, R8, UR31, R7, 0x96, !PT ;  /* 0x0000001f08077c12 */ /* 0x000fe2000f8e9607 */
[----:B------:R-:W0:Y:S01]  /*0a40*/  LDCU.128 UR8, c[0x0][0x3f0] ;  /* 0x00007e00ff0877ac */ /* 0x000e220008000c00 */
[----:B------:R-:W-:Y:S01]  /*0a50*/  PRMT R77, R46, 0x7632, R77 ;  /* 0x000076322e4d7816 */ /* 0x000fe2000000004d */
[----:B------:R-:W-:Y:S01]  /*0a60*/  IMAD R6, R3, -0x326172a9, RZ ;  /* 0xcd9e8d5703067824 */ /* 0x000fe200078e02ff */
[----:B------:R-:W-:Y:S01]  /*0a70*/  LOP3.LUT R4, R5, UR30, R4, 0x96, !PT ;  /* 0x0000001e05047c12 */ /* 0x000fe2000f8e9604 */
[----:B------:R-:W-:Y:S01]  /*0a80*/  IMAD.HI.U32 R3, R7, -0x326172a9, RZ ;  /* 0xcd9e8d5707037827 */ /* 0x000fe200078e00ff */
[----:B------:R-:W-:Y:S01]  /*0a90*/  PRMT R76, R50, 0x7632, R76 ;  /* 0x00007632324c7816 */ /* 0x000fe2000000004c */
[----:B------:R-:W0:Y:S01]  /*0aa0*/  LDCU.64 UR20, c[0x0][0x380] ;  /* 0x00007000ff1477ac */ /* 0x000e220008000a00 */
        /* <DEDUP_REMOVED lines=33> */
[----:B------:R-:W-:Y:S01]  /*0cc0*/  IMAD R7, R0, -0x20, R9 ;  /* 0xffffffe000077824 */ /* 0x000fe200078e0209 */
[----:B------:R-:W-:Y:S01]  /*0cd0*/  VIADDMNMX R9, R9, -R14, RZ, !PT ;  /* 0x8000000e09097246 */ /* 0x000fe200078001ff */
[----:B------:R-:W-:-:S04]  /*0ce0*/  IMAD.HI.U32 R4, R3, -0x326172a9, RZ ;  /* 0xcd9e8d5703047827 */ /* 0x000fc800078e00ff */
[----:B------:R-:W-:Y:S01]  /*0cf0*/  HFMA2 R14, -RZ, RZ, 0, 0 ;  /* 0x00000000ff0e7431 */ /* 0x000fe200000001ff */
[----:B------:R-:W-:Y:S02]  /*0d00*/  PRMT R21, R67, 0x7632, R21 ;  /* 0x0000763243157816 */ /* 0x000fe40000000015 */
[----:B------:R-:W-:Y:S01]  /*0d10*/  VIMNMX R9, PT, PT, R9, 0x20, PT ;  /* 0x0000002009097848 */ /* 0x000fe20003fe0100 */
[----:B------:R-:W-:Y:S01]  /*0d20*/  IMAD R3, R3, -0x326172a9, RZ ;  /* 0xcd9e8d5703037824 */ /* 0x000fe200078e02ff */
[----:B------:R-:W-:Y:S01]  /*0d30*/  LOP3.LUT R4, R5, UR38, R4, 0x96, !PT ;  /* 0x0000002605047c12 */ /* 0x000fe2000f8e9604 */
[----:B------:R-:W-:Y:S01]  /*0d40*/  IMAD R5, R2, -0x2daee0ad, RZ ;  /* 0xd2511f5302057824 */ /* 0x000fe200078e02ff */
[----:B------:R-:W-:Y:S01]  /*0d50*/  VIMNMX R7, PT, PT, RZ, R7, !PT ;  /* 0x00000007ff077248 */ /* 0x000fe20007fe0100 */
[----:B------:R-:W-:Y:S01]  /*0d60*/  IMAD R9, R9, 0x8, R16 ;  /* 0x0000000809097824 */ /* 0x000fe200078e0210 */
[----:B------:R-:W-:Y:S01]  /*0d70*/  PRMT R20, R62, 0x7632, R20 ;  /* 0x000076323e147816 */ /* 0x000fe20000000014 */
[----:B------:R-:W-:Y:S01]  /*0d80*/  IMAD.HI.U32 R0, R6, -0x326172a9, RZ ;  /* 0xcd9e8d5706007827 */ /* 0x000fe200078e00ff */
[----:B------:R-:W-:-:S02]  /*0d90*/  VIMNMX R7, PT, PT, R7, 0x20, PT ;  /* 0x0000002007077848 */ /* 0x000fc40003fe0100 */
[----:B------:R-:W-:Y:S01]  /*0da0*/  I2FP.F32.U32 R9, R9 ;  /* 0x0000000900097245 */ /* 0x000fe20000201000 */
[----:B------:R-:W-:Y:S01]  /*0db0*/  IMAD.HI.U32 R2, R4, -0x2daee0ad, RZ ;  /* 0xd2511f5304027827 */ /* 0x000fe200078e00ff */
[----:B------:R-:W-:Y:S02]  /*0dc0*/  LOP3.LUT R0, R3, UR40, R0, 0x96, !PT ;  /* 0x0000002803007c12 */ /* 0x000fe4000f8e9600 */
[----:B------:R0:W0:Y:S01]  /*0dd0*/  MUFU.RCP R23, R9 ;  /* 0x0000000900177308 */ /* 0x0000220000001000 */
[----:B------:R-:W-:Y:S01]  /*0de0*/  IMAD R6, R6, -0x326172a9, RZ ;  /* 0xcd9e8d5706067824 */ /* 0x000fe200078e02ff */
[----:B------:R-:W-:Y:S01]  /*0df0*/  LOP3.LUT R2, R5, UR41, R2, 0x96, !PT ;  /* 0x0000002905027c12 */ /* 0x000fe2000f8e9602 */
[----:B------:R-:W-:Y:S01]  /*0e00*/  IMAD R3, R4, -0x2daee0ad, RZ ;  /* 0xd2511f5304037824 */ /* 0x000fe200078e02ff */
[----:B------:R-:W-:Y:S01]  /*0e10*/  PRMT R19, R66, 0x7632, R19 ;  /* 0x0000763242137816 */ /* 0x000fe20000000013 */
[----:B------:R-:W-:Y:S01]  /*0e20*/  IMAD.HI.U32 R90, R0, -0x2daee0ad, RZ ;  /* 0xd2511f53005a7827 */ /* 0x000fe200078e00ff */
[----:B------:R-:W-:-:S02]  /*0e30*/  PRMT R18, R61, 0x7632, R18 ;  /* 0x000076323d127816 */ /* 0x000fc40000000012 */
[----:B------:R-:W-:Y:S01]  /*0e40*/  PRMT R17, R65, 0x7632, R17 ;  /* 0x0000763241117816 */ /* 0x000fe20000000011 */
[----:B------:R-:W-:Y:S01]  /*0e50*/  IMAD.HI.U32 R89, R2, -0x326172a9, RZ ;  /* 0xcd9e8d5702597827 */ /* 0x000fe200078e00ff */
[----:B------:R-:W-:Y:S02]  /*0e60*/  LOP3.LUT R90, R3, UR43, R90, 0x96, !PT ;  /* 0x0000002b035a7c12 */ /* 0x000fe4000f8e965a */
[----:B------:R-:W-:Y:S01]  /*0e70*/  PRMT R15, R64, 0x7632, R15 ;  /* 0x00007632400f7816 */ /* 0x000fe2000000000f */
[--C-:B------:R-:W-:Y:S01]  /*0e80*/  IMAD R91, R7, 0x8, R16.reuse ;  /* 0x00000008075b7824 */ /* 0x100fe200078e0210 */
[----:B------:R-:W-:Y:S01]  /*0e90*/  LOP3.LUT R89, R6, UR42, R89, 0x96, !PT ;  /* 0x0000002a06597c12 */ /* 0x000fe2000f8e9659 */
[----:B------:R-:W-:Y:S01]  /*0ea0*/  IMAD R102, R0, -0x2daee0ad, RZ ;  /* 0xd2511f5300667824 */ /* 0x000fe200078e02ff */
[----:B------:R-:W-:Y:S01]  /*0eb0*/  PRMT R16, R60, 0x7632, R16 ;  /* 0x000076323c107816 */ /* 0x000fe20000000010 */
[----:B-1234-:R-:W-:-:S07]  /*0ec0*/  IMAD R12, R2, -0x326172a9, RZ ;  /* 0xcd9e8d57020c7824 */ /* 0x01efce00078e02ff */
.L_x_1152:
[----:B0-----:R-:W-:-:S06]  /*0ed0*/  UIMAD.WIDE UR4, UR22, 0x4, UR8 ;  /* 0x00000004160478a5 */ /* 0x001fcc000f8e0208 */
[----:B-1234-:R-:W-:Y:S02]  /*0ee0*/  IMAD.U32 R70, RZ, RZ, UR4 ;  /* 0x00000004ff467e24 */ /* 0x01efe4000f8e00ff */
[----:B------:R-:W-:-:S05]  /*0ef0*/  IMAD.U32 R71, RZ, RZ, UR5 ;  /* 0x00000005ff477e24 */ /* 0x000fca000f8e00ff */
[----:B------:R-:W2:Y:S01]  /*0f00*/  LDG.E R70, desc[UR12][R70.64] ;  /* 0x0000000c46467981 */ /* 0x000ea2000c1e1900 */
[----:B------:R-:W-:-:S06]  /*0f10*/  UIMAD.WIDE UR4, UR22, 0x4, UR10 ;  /* 0x00000004160478a5 */ /* 0x000fcc000f8e020a */
[----:B------:R-:W-:Y:S01]  /*0f20*/  MOV R68, UR4 ;  /* 0x0000000400447c02 */ /* 0x000fe20008000f00 */
[----:B------:R-:W-:-:S05]  /*0f30*/  IMAD.U32 R69, RZ, RZ, UR5 ;  /* 0x00000005ff457e24 */ /* 0x000fca000f8e00ff */
        /* <DEDUP_REMOVED lines=20> */
[----:B-----5:R-:W-:Y:S06]  /*1080*/  @!P0 BRA `(.L_x_738) ;  /* 0x0000005800c48947 */ /* 0x020fec0003800000 */
[----:B------:R-:W-:-:S04]  /*1090*/  UISETP.NE.U32.AND UP0, UPT, UR18, URZ, UPT ;  /* 0x000000ff1200728c */ /* 0x000fc8000bf05070 */
[----:B------:R-:W-:Y:S01]  /*10a0*/  UISETP.NE.AND.EX UP0, UPT, UR19, URZ, UPT, UP0 ;  /* 0x000000ff1300728c */ /* 0x000fe2000bf05300 */
[----:B------:R-:W-:Y:S10]  /*10b0*/  BRA.U !UP2, `(.L_x_739) ;  /* 0x000000010a0c7547 */ /* 0x000ff4000b800000 */
[----:B------:R-:W0:Y:S02]  /*10c0*/  LDC.64 R32, c[0x0][0x390] ;  /* 0x0000e400ff207b82 */ /* 0x000e240000000a00 */
[----:B0-----:R-:W-:-:S06]  /*10d0*/  IMAD.WIDE.U32 R32, R98, 0x10, R32 ;  /* 0x0000001062207825 */ /* 0x001fcc00078e0020 */
[----:B------:R-:W5:Y:S02]  /*10e0*/  LDG.E.128 R32, desc[UR12][R32.64] ;  /* 0x0000000c20207981 */ /* 0x000f64000c1e1d00 */
.L_x_739:
[----:B------:R-:W-:Y:S05]  /*10f0*/  BRA.U !UP0, `(.L_x_740) ;  /* 0x0000002d08907547 */ /* 0x000fea000b800000 */
[----:B------:R-:W0:Y:S02]  /*1100*/  LDC.64 R68, c[0x0][0x3a0] ;  /* 0x0000e800ff447b82 */ /* 0x000e240000000a00 */
[----:B0-----:R-:W-:-:S06]  /*1110*/  IMAD.WIDE.U32 R68, R100, 0x10, R68 ;  /* 0x0000001064447825 */ /* 0x001fcc00078e0044 */
[----:B------:R-:W2:Y:S01]  /*1120*/  LDG.E.128 R68, desc[UR12][R68.64] ;  /* 0x0000000c44447981 */ /* 0x000ea2000c1e1d00 */
[----:B------:R-:W-:-:S13]  /*1130*/  ISETP.LT.AND P1, PT, RZ, UR44, PT ;  /* 0x0000002cff007c0c */ /* 0x000fda000bf21270 */
[----:B------:R-:W-:Y:S01]  /*1140*/  @!P1 IMAD.MOV.U32 R104, RZ, RZ, R88 ;  /* 0x000000ffff689224 */ /* 0x000fe200078e0058 */
[----:B------:R-:W-:Y:S01]  /*1150*/  @!P1 MOV R110, R102 ;  /* 0x00000066006e9202 */ /* 0x000fe20000000f00 */
[----:B--2---:R-:W-:Y:S01]  /*1160*/  @!P1 IMAD.U32 R13, R68, 0x10000, RZ ;  /* 0x00010000440d9824 */ /* 0x004fe200078e00ff */
[----:B------:R-:W-:Y:S06]  /*1170*/  @!P1 BRA `(.L_x_741) ;  /* 0x0000000400509947 */ /* 0x000fec0003800000 */
[----:B------:R-:W-:Y:S01]  /*1180*/  ISETP.NE.AND P2, PT, R88, 0x1, PT ;  /* 0x000000015800780c */ /* 0x000fe20003f45270 */
[----:B------:R-:W-:Y:S01]  /*1190*/  BSSY.RECONVERGENT B1, `(.L_x_742) ;  /* 0x0000047000017945 */ /* 0x000fe20003800200 */
[----:B------:R-:W-:Y:S01]  /*11a0*/  IMAD.MOV.U32 R104, RZ, RZ, 0x2 ;  /* 0x00000002ff687424 */ /* 0x000fe200078e00ff */
[----:B------:R-:W-:Y:S01]  /*11b0*/  MOV R10, R12 ;  /* 0x0000000c000a7202 */ /* 0x000fe20000000f00 */
[----:B------:R-:W-:-:S09]  /*11c0*/  IMAD.MOV.U32 R110, RZ, RZ, R102 ;  /* 0x000000ffff6e7224 */ /* 0x000fd200078e0066 */
        /* <DEDUP_REMOVED lines=11> */
.L_x_744:
        /* <DEDUP_REMOVED lines=13> */
.L_x_746:
[----:B------:R-:W-:Y:S05]  /*1350*/  BSYNC.RECONVERGENT B2 ;  /* 0x0000000000027941 */ /* 0x000fea0003800200 */
.L_x_745:
        /* <DEDUP_REMOVED lines=39> */
[----:B------:R-:W-:Y:S01]  /*15d0*/  MOV R110, R10 ;  /* 0x0000000a006e7202 */ /* 0x000fe20000000f00 */
[----:B------:R-:W-:Y:S01]  /*15e0*/  IMAD.MOV.U32 R10, RZ, RZ, R102 ;  /* 0x000000ffff0a7224 */ /* 0x000fe200078e0066 */
[----:B------:R-:W-:-:S07]  /*15f0*/  LOP3.LUT R90, R88, UR43, R11, 0x96, !PT ;  /* 0x0000002b585a7c12 */ /* 0x000fce000f8e960b */
.L_x_743:
[----:B------:R-:W-:Y:S05]  /*1600*/  BSYNC.RECONVERGENT B1 ;  /* 0x0000000000017941 */ /* 0x000fea0003800200 */
.L_x_742:
[----:B------:R-:W-:Y:S01]  /*1610*/  I2FP.F32.U32 R10, R10 ;  /* 0x0000000a000a7245 */ /* 0x000fe20000201000 */
[----:B------:R-:W-:Y:S02]  /*1620*/  HFMA2 R13, -RZ, RZ, 0.1171875, 0 ;  /* 0x2f800000ff0d7431 */ /* 0x000fe400000001ff */
[----:B-----5:R-:W-:Y:S02]  /*1630*/  IMAD.U32 R11, R32, 0x10000, RZ ;  /* 0x00010000200b7824 */ /* 0x020fe400078e00ff */
[----:B------:R-:W-:Y:S02]  /*1640*/  IMAD.U32 R88, R68, 0x10000, RZ ;  /* 0x0001000044587824 */ /* 0x000fe400078e00ff */
[----:B------:R-:W-:Y:S01]  /*1650*/  FFMA.FTZ R10, R10, R13, 1.1641532182693481445e-10 ;  /* 0x2f0000000a0a7423 */ /* 0x000fe2000001000d */
[----:B------:R-:W-:-:S04]  /*1660*/  FMUL.FTZ R11, R11, UR17 ;  /* 0x000000110b0b7c20 */ /* 0x000fc80008410000 */
[----:B------:R-:W-:Y:S01]  /*1670*/  FMUL.FTZ R11, R11, UR16 ;  /* 0x000000100b0b7c20 */ /* 0x000fe20008410000 */
[----:B------:R-:W-:-:S04]  /*1680*/  FSETP.GTU.FTZ.AND P2, PT, R10, UR23, PT ;  /* 0x000000170a007c0b */ /* 0x000fc8000bf5c000 */
[----:B------:R-:W-:Y:S02]  /*1690*/  FSEL R11, R11, RZ, !P2 ;  /* 0x000000ff0b0b7208 */ /* 0x000fe40005000000 */
[----:B------:R-:W-:-:S03]  /*16a0*/  SEL R10, RZ, 0x1, P2 ;  /* 0x00000001ff0a7807 */ /* 0x000fc60001000000 */
[----:B------:R-:W-:-:S07]  /*16b0*/  FADD.FTZ R13, R88, R11 ;  /* 0x0000000b580d7221 */ /* 0x000fce0000010000 */
.L_x_741:
[----:B------:R-:W-:Y:S01]  /*16c0*/  @!P1 PRMT R11, R68, 0x7632, R11 ;  /* 0x00007632440b9816 */ /* 0x000fe2000000000b */
[----:B------:R-:W-:Y:S01]  /*16d0*/  @!P1 IMAD.MOV.U32 R108, RZ, RZ, R110 ;  /* 0x000000ffff6c9224 */ /* 0x000fe200078e006e */
[----:B------:R-:W-:Y:S02]  /*16e0*/  F2FP.BF16.F32.PACK_AB R102, RZ, R13 ;  /* 0x0000000dff66723e */ /* 0x000fe400000010ff */
[----:B------:R-:W-:Y:S01]  /*16f0*/  @!P1 MOV R88, R104 ;  /* 0x0000006800589202 */ /* 0x000fe20000000f00 */
[----:B------:R-:W-:Y:S01]  /*1700*/  @!P1 IMAD.U32 R11, R11, 0x10000, RZ ;  /* 0x000100000b0b9824 */ /* 0x000fe200078e00ff */
[----:B------:R-:W-:Y:S06]  /*1710*/  @!P1 BRA `(.L_x_747) ;  /* 0x00000004005c9947 */ /* 0x000fec0003800000 */
[----:B------:R-:W-:Y:S01]  /*1720*/  ISETP.NE.AND P2, PT, R104, 0x1, PT ;  /* 0x000000016800780c */ /* 0x000fe20003f45270 */
[----:B------:R-:W-:Y:S01]  /*1730*/  BSSY.RECONVERGENT B1, `(.L_x_748) ;  /* 0x0000048000017945 */ /* 0x000fe20003800200 */
[----:B------:R-:W-:Y:S01]  /*1740*/  MOV R88, 0x2 ;  /* 0x0000000200587802 */ /* 0x000fe20000000f00 */
[----:B------:R-:W-:Y:S02]  /*1750*/  IMAD.MOV.U32 R9, RZ, RZ, R12 ;  /* 0x000000ffff097224 */ /* 0x000fe400078e000c */
[----:B------:R-:W-:-:S08]  /*1760*/  IMAD.MOV.U32 R108, RZ, RZ, R110 ;  /* 0x000000ffff6c7224 */ /* 0x000fd000078e006e */
        /* <DEDUP_REMOVED lines=11> */
.L_x_750:
        /* <DEDUP_REMOVED lines=13> */
.L_x_752:
[----:B------:R-:W-:Y:S05]  /*18f0*/  BSYNC.RECONVERGENT B2 ;  /* 0x0000000000027941 */ /* 0x000fea0003800200 */
.L_x_751:
        /* <DEDUP_REMOVED lines=43> */
.L_x_749:
[----:B------:R-:W-:Y:S05]  /*1bb0*/  BSYNC.RECONVERGENT B1 ;  /* 0x0000000000017941 */ /* 0x000fea0003800200 */
.L_x_748:
[----:B-----5:R-:W-:Y:S01]  /*1bc0*/  PRMT R11, R32, 0x7632, R11 ;  /* 0x00007632200b7816 */ /* 0x020fe2000000000b */
[----:B------:R-:W-:Y:S01]  /*1bd0*/  IMAD.MOV.U32 R104, RZ, RZ, 0x2f800000 ;  /* 0x2f800000ff687424 */ /* 0x000fe200078e00ff */
[----:B------:R-:W-:Y:S02]  /*1be0*/  I2FP.F32.U32 R9, R9 ;  /* 0x0000000900097245 */ /* 0x000fe40000201000 */
[----:B------:R-:W-:Y:S02]  /*1bf0*/  SHF.L.U32 R11, R11, 0x10, RZ ;  /* 0x000000100b0b7819 */ /* 0x000fe400000006ff */
[----:B------:R-:W-:Y:S01]  /*1c00*/  PRMT R68, R68, 0x7632, R68 ;  /* 0x0000763244447816 */ /* 0x000fe20000000044 */
[----:B------:R-:W-:Y:S02]  /*1c10*/  FFMA.FTZ R9, R9, R104, 1.1641532182693481445e-10 ;  /* 0x2f00000009097423 */ /* 0x000fe40000010068 */
[----:B------:R-:W-:Y:S02]  /*1c20*/  FMUL.FTZ R11, R11, UR17 ;  /* 0x000000110b0b7c20 */ /* 0x000fe40008410000 */
[----:B------:R-:W-:Y:S01]  /*1c30*/  IMAD.U32 R68, R68, 0x10000, RZ ;  /* 0x0001000044447824 */ /* 0x000fe200078e00ff */
[----:B------:R-:W-:Y:S01]  /*1c40*/  FSETP.GTU.FTZ.AND P2, PT, R9, UR23, PT ;  /* 0x0000001709007c0b */ /* 0x000fe2000bf5c000 */
[----:B------:R-:W-:-:S03]  /*1c50*/  FMUL.FTZ R11, R11, UR16 ;  /* 0x000000100b0b7c20 */ /* 0x000fc60008410000 */
[----:B------:R-:W-:Y:S02]  /*1c60*/  SEL R9, RZ, 0x1, P2 ;  /* 0x00000001ff097807 */ /* 0x000fe40001000000 */
[----:B------:R-:W-:-:S05]  /*1c70*/  FSEL R11, R11, RZ, !P2 ;  /* 0x000000ff0b0b7208 */ /* 0x000fca0005000000 */
[----:B------:R-:W-:-:S07]  /*1c80*/  FADD.FTZ R11, R68, R11 ;  /* 0x0000000b440b7221 */ /* 0x000fce0000010000 */
.L_x_747:
[----:B------:R-:W-:Y:S01]  /*1c90*/  F2FP.BF16.F32.PACK_AB R104, RZ, R11 ;  /* 0x0000000bff68723e */ /* 0x000fe200000010ff */
[----:B------:R-:W-:Y:S01]  /*1ca0*/  @!P1 IMAD.U32 R107, R69, 0x10000, RZ ;  /* 0x00010000456b9824 */ /* 0x000fe200078e00ff */
[----:B------:R-:W-:Y:S01]  /*1cb0*/  @!P1 MOV R110, R88 ;  /* 0x00000058006e9202 */ /* 0x000fe20000000f00 */
[----:B------:R-:W-:Y:S01]  /*1cc0*/  @!P1 IMAD.MOV.U32 R68, RZ, RZ, R108 ;  /* 0x000000ffff449224 */ /* 0x000fe200078e006c */
        /* <DEDUP_REMOVED lines=17> */
.L_x_756:
        /* <DEDUP_REMOVED lines=13> */
.L_x_758:
[----:B------:R-:W-:Y:S05]  /*1eb0*/  BSYNC.RECONVERGENT B2 ;  /* 0x0000000000027941 */ /* 0x000fea0003800200 */
.L_x_757:
        /* <DEDUP_REMOVED lines=42> */
[----:B------:R-:W-:-:S07]  /*2160*/  LOP3.LUT R90, R88, UR43, R107, 0x96, !PT ;  /* 0x0000002b585a7c12 */ /* 0x000fce000f8e966b */
.L_x_755:
[----:B------:R-:W-:Y:S05]  /*2170*/  BSYNC.RECONVERGENT B1 ;  /* 0x0000000000017941 */ /* 0x000fea0003800200 */
.L_x_754:
[----:B------:R-:W-:Y:S01]  /*2180*/  I2FP.F32.U32 R8, R8 ;  /* 0x0000000800087245 */ /* 0x000fe20000201000 */
[----:B------:R-:W-:Y:S01]  /*2190*/  IMAD.MOV.U32 R105, RZ, RZ, 0x2f800000 ;  /* 0x2f800000ff697424 */ /* 0x000fe200078e00ff */
[----:B------:R-:W-:Y:S01]  /*21a0*/  SHF.L.U32 R107, R69, 0x10, RZ ;  /* 0x00000010456b7819 */ /* 0x000fe200000006ff */
[----:B-----5:R-:W-:Y:S02]  /*21b0*/  IMAD.U32 R88, R33, 0x10000, RZ ;  /* 0x0001000021587824 */ /* 0x020fe400078e00ff */
[----:B------:R-:W-:Y:S02]  /*21c0*/  FFMA.FTZ R8, R8, R105, 1.1641532182693481445e-10 ;  /* 0x2f00000008087423 */ /* 0x000fe40000010069 */
[----:B------:R-:W-:-:S03]  /*21d0*/  FMUL.FTZ R88, R88, UR17 ;  /* 0x0000001158587c20 */ /* 0x000fc60008410000 */
[----:B------:R-:W-:Y:S01]  /*21e0*/  FSETP.GTU.FTZ.AND P2, PT, R8, UR23, PT ;  /* 0x0000001708007c0b */ /* 0x000fe2000bf5c000 */
[----:B------:R-:W-:-:S03]  /*21f0*/  FMUL.FTZ R88, R88, UR16 ;  /* 0x0000001058587c20 */ /* 0x000fc60008410000 */
[----:B------:R-:W-:Y:S02]  /*2200*/  SEL R8, RZ, 0x1, P2 ;  /* 0x00000001ff087807 */ /* 0x000fe40001000000 */
[----:B------:R-:W-:-:S05]  /*2210*/  FSEL R88, R88, RZ, !P2 ;  /* 0x000000ff58587208 */ /* 0x000fca0005000000 */
[----:B------:R-:W-:-:S07]  /*2220*/  FADD.FTZ R107, R107, R88 ;  /* 0x000000586b6b7221 */ /* 0x000fce0000010000 */
.L_x_753:
[----:B------:R-:W-:Y:S01]  /*2230*/  @!P1 PRMT R105, R69, 0x7632, R105 ;  /* 0x0000763245699816 */ /* 0x000fe20000000069 */
[----:B------:R-:W-:Y:S01]  /*2240*/  @!P1 IMAD.MOV.U32 R88, RZ, RZ, R110 ;  /* 0x000000ffff589224 */ /* 0x000fe200078e006e */
[----:B------:R-:W-:Y:S01]  /*2250*/  F2FP.BF16.F32.PACK_AB R106, RZ, R107 ;  /* 0x0000006bff6a723e */ /* 0x000fe200000010ff */
[----:B------:R-:W-:Y:S01]  /*2260*/  @!P1 IMAD.MOV.U32 R108, RZ, RZ, R68 ;  /* 0x000000ffff6c9224 */ /* 0x000fe200078e0044 */
[----:B------:R-:W-:Y:S01]  /*2270*/  @!P1 SHF.L.U32 R105, R105, 0x10, RZ ;  /* 0x0000001069699819 */ /* 0x000fe200000006ff */
        /* <DEDUP_REMOVED lines=17> */
.L_x_762:
        /* <DEDUP_REMOVED lines=13> */
.L_x_764:
[----:B------:R-:W-:Y:S05]  /*2460*/  BSYNC.RECONVERGENT B2 ;  /* 0x0000000000027941 */ /* 0x000fea0003800200 */
.L_x_763:
        /* <DEDUP_REMOVED lines=43> */
.L_x_761:
[----:B------:R-:W-:Y:S05]  /*2720*/  BSYNC.RECONVERGENT B1 ;  /* 0x0000000000017941 */ /* 0x000fea0003800200 */
.L_x_760:
[----:B-----5:R-:W-:Y:S01]  /*2730*/  PRMT R68, R33, 0x7632, R68 ;  /* 0x0000763221447816 */ /* 0x020fe20000000044 */
[----:B------:R-:W-:Y:S01]  /*2740*/  HFMA2 R110, -RZ, RZ, 0.1171875, 0 ;  /* 0x2f800000ff6e7431 */ /* 0x000fe200000001ff */
[----:B------:R-:W-:Y:S02]  /*2750*/  I2FP.F32.U32 R7, R7 ;  /* 0x0000000700077245 */ /* 0x000fe40000201000 */
[----:B------:R-:W-:Y:S01]  /*2760*/  PRMT R69, R69, 0x7632, R69 ;  /* 0x0000763245457816 */ /* 0x000fe20000000045 */
[----:B------:R-:W-:Y:S02]  /*2770*/  IMAD.U32 R68, R68, 0x10000, RZ ;  /* 0x0001000044447824 */ /* 0x000fe400078e00ff */
[----:B------:R-:W-:Y:S02]  /*2780*/  FFMA.FTZ R7, R7, R110, 1.1641532182693481445e-10 ;  /* 0x2f00000007077423 */ /* 0x000fe4000001006e */
[----:B------:R-:W-:Y:S01]  /*2790*/  FMUL.FTZ R68, R68, UR17 ;  /* 0x0000001144447c20 */ /* 0x000fe20008410000 */
[----:B------:R-:W-:-:S02]  /*27a0*/  IMAD.U32 R69, R69, 0x10000, RZ ;  /* 0x0001000045457824 */ /* 0x000fc400078e00ff */
[----:B------:R-:W-:Y:S01]  /*27b0*/  FSETP.GTU.FTZ.AND P2, PT, R7, UR23, PT ;  /* 0x0000001707007c0b */ /* 0x000fe2000bf5c000 */
[----:B------:R-:W-:-:S03]  /*27c0*/  FMUL.FTZ R68, R68, UR16 ;  /* 0x0000001044447c20 */ /* 0x000fc60008410000 */
[----:B------:R-:W-:Y:S02]  /*27d0*/  SEL R7, RZ, 0x1, P2 ;  /* 0x00000001ff077807 */ /* 0x000fe40001000000 */
[----:B------:R-:W-:-:S05]  /*27e0*/  FSEL R68, R68, RZ, !P2 ;  /* 0x000000ff44447208 */ /* 0x000fca0005000000 */
[----:B------:R-:W-:-:S07]  /*27f0*/  FADD.FTZ R105, R69, R68 ;  /* 0x0000004445697221 */ /* 0x000fce0000010000 */
.L_x_759:
[----:B------:R-:W-:Y:S01]  /*2800*/  F2FP.BF16.F32.PACK_AB R110, RZ, R105 ;  /* 0x00000069ff6e723e */ /* 0x000fe200000010ff */
[----:B------:R-:W-:Y:S01]  /*2810*/  @!P1 IMAD.MOV.U32 R68, RZ, RZ, R88 ;  /* 0x000000ffff449224 */ /* 0x000fe200078e0058 */
[----:B------:R-:W-:Y:S01]  /*2820*/  @!P1 SHF.L.U32 R123, R70, 0x10, RZ ;  /* 0x00000010467b9819 */ /* 0x000fe200000006ff */
[----:B------:R-:W-:Y:S01]  /*2830*/  @!P1 IMAD.MOV.U32 R114, RZ, RZ, R108 ;  /* 0x000000ffff729224 */ /* 0x000fe200078e006c */
        /* <DEDUP_REMOVED lines=17> */
.L_x_768:
        /* <DEDUP_REMOVED lines=13> */
.L_x_770:
[----:B------:R-:W-:Y:S05]  /*2a20*/  BSYNC.RECONVERGENT B2 ;  /* 0x0000000000027941 */ /* 0x000fea0003800200 */
.L_x_769:
        /* <DEDUP_REMOVED lines=43> */
.L_x_767:
[----:B------:R-:W-:Y:S05]  /*2ce0*/  BSYNC.RECONVERGENT B1 ;  /* 0x0000000000017941 */ /* 0x000fea0003800200 */
.L_x_766:
[----:B------:R-:W-:Y:S01]  /*2cf0*/  I2FP.F32.U32 R6, R6 ;  /* 0x0000000600067245 */ /* 0x000fe20000201000 */
[----:B------:R-:W-:Y:S01]  /*2d00*/  IMAD.MOV.U32 R121, RZ, RZ, 0x2f800000 ;  /* 0x2f800000ff797424 */ /* 0x000fe200078e00ff */
[----:B-----5:R-:W-:Y:S01]  /*2d10*/  SHF.L.U32 R69, R34, 0x10, RZ ;  /* 0x0000001022457819 */ /* 0x020fe200000006ff */
[----:B------:R-:W-:Y:S02]  /*2d20*/  IMAD.U32 R88, R70, 0x10000, RZ ;  /* 0x0001000046587824 */ /* 0x000fe400078e00ff */
[----:B------:R-:W-:Y:S02]  /*2d30*/  FFMA.FTZ R6, R6, R121, 1.1641532182693481445e-10 ;  /* 0x2f00000006067423 */ /* 0x000fe40000010079 */
[----:B------:R-:W-:-:S03]  /*2d40*/  FMUL.FTZ R69, R69, UR17 ;  /* 0x0000001145457c20 */ /* 0x000fc60008410000 */
[----:B------:R-:W-:Y:S01]  /*2d50*/  FSETP.GTU.FTZ.AND P2, PT, R6, UR23, PT ;  /* 0x0000001706007c0b */ /* 0x000fe2000bf5c000 */
[----:B------:R-:W-:-:S03]  /*2d60*/  FMUL.FTZ R69, R69, UR16 ;  /* 0x0000001045457c20 */ /* 0x000fc60008410000 */
[----:B------:R-:W-:Y:S02]  /*2d70*/  SEL R6, RZ, 0x1, P2 ;  /* 0x00000001ff067807 */ /* 0x000fe40001000000 */
[----:B------:R-:W-:-:S05]  /*2d80*/  FSEL R69, R69, RZ, !P2 ;  /* 0x000000ff45457208 */ /* 0x000fca0005000000 */
[----:B------:R-:W-:-:S07]  /*2d90*/  FADD.FTZ R123, R88, R69 ;  /* 0x00000045587b7221 */ /* 0x000fce0000010000 */
.L_x_765:
        /* <DEDUP_REMOVED lines=22> */
.L_x_774:
        /* <DEDUP_REMOVED lines=13> */
.L_x_776:
[----:B------:R-:W-:Y:S05]  /*2fd0*/  BSYNC.RECONVERGENT B2 ;  /* 0x0000000000027941 */ /* 0x000fea0003800200 */
.L_x_775:
        /* <DEDUP_REMOVED lines=42> */
[----:B------:R-:W-:-:S07]  /*3280*/  HFMA2 R69, -RZ, RZ, 0, 0 ;  /* 0x00000000ff457431 */ /* 0x000fce00000001ff */
.L_x_773:
[----:B------:R-:W-:Y:S05]  /*3290*/  BSYNC.RECONVERGENT B1 ;  /* 0x0000000000017941 */ /* 0x000fea0003800200 */
.L_x_772:
[----:B-----5:R-:W-:Y:S01]  /*32a0*/  PRMT R68, R34, 0x7632, R68 ;  /* 0x0000763222447816 */ /* 0x020fe20000000044 */
[----:B------:R-:W-:Y:S01]  /*32b0*/  IMAD.MOV.U32 R121, RZ, RZ, 0x2f800000 ;  /* 0x2f800000ff797424 */ /* 0x000fe200078e00ff */
[----:B------:R-:W-:Y:S02]  /*32c0*/  I2FP.F32.U32 R4, R4 ;  /* 0x0000000400047245 */ /* 0x000fe40000201000 */
[----:B------:R-:W-:Y:S01]  /*32d0*/  PRMT R70, R70, 0x7632, R70 ;  /* 0x0000763246467816 */ /* 0x000fe20000000046 */
[----:B------:R-:W-:Y:S02]  /*32e0*/  IMAD.U32 R68, R68, 0x10000, RZ ;  /* 0x0001000044447824 */ /* 0x000fe400078e00ff */
[----:B------:R-:W-:Y:S01]  /*32f0*/  FFMA.FTZ R4, R4, R121, 1.1641532182693481445e-10 ;  /* 0x2f00000004047423 */ /* 0x000fe20000010079 */
[----:B------:R-:W-:Y:S01]  /*3300*/  SHF.L.U32 R121, R70, 0x10, RZ ;  /* 0x0000001046797819 */ /* 0x000fe200000006ff */
[----:B------:R-:W-:-:S03]  /*3310*/  FMUL.FTZ R68, R68, UR17 ;  /* 0x0000001144447c20 */ /* 0x000fc60008410000 */
[----:B------:R-:W-:Y:S01]  /*3320*/  FSETP.GTU.FTZ.AND P2, PT, R4, UR23, PT ;  /* 0x0000001704007c0b */ /* 0x000fe2000bf5c000 */
[----:B------:R-:W-:-:S03]  /*3330*/  FMUL.FTZ R68, R68, UR16 ;  /* 0x0000001044447c20 */ /* 0x000fc60008410000 */
[----:B------:R-:W-:Y:S02]  /*3340*/  SEL R4, RZ, 0x1, P2 ;  /* 0x00000001ff047807 */ /* 0x000fe40001000000 */
[----:B------:R-:W-:-:S05]  /*3350*/  FSEL R68, R68, RZ, !P2 ;  /* 0x000000ff44447208 */ /* 0x000fca0005000000 */
[----:B------:R-:W-:-:S07]  /*3360*/  FADD.FTZ R121, R121, R68 ;  /* 0x0000004479797221 */ /* 0x000fce0000010000 */
.L_x_771:
        /* <DEDUP_REMOVED lines=21> */
.L_x_780:
        /* <DEDUP_REMOVED lines=13> */
.L_x_782:
[----:B------:R-:W-:Y:S05]  /*3590*/  BSYNC.RECONVERGENT B2 ;  /* 0x0000000000027941 */ /* 0x000fea0003800200 */
.L_x_781:
        /* <DEDUP_REMOVED lines=40> */
[----:B------:R-:W-:Y:S01]  /*3820*/  MOV R114, R68 ;  /* 0x0000004400727202 */ /* 0x000fe20000000f00 */
[----:B------:R-:W-:Y:S01]  /*3830*/  IMAD.MOV.U32 R68, RZ, RZ, RZ ;  /* 0x000000ffff447224 */ /* 0x000fe200078e00ff */
[----:B------:R-:W-:-:S07]  /*3840*/  LOP3.LUT R90, R88, UR43, R69, 0x96, !PT ;  /* 0x0000002b585a7c12 */ /* 0x000fce000f8e9645 */
.L_x_779:
[----:B------:R-:W-:Y:S05]  /*3850*/  BSYNC.RECONVERGENT B1 ;  /* 0x0000000000017941 */ /* 0x000fea0003800200 */
.L_x_778:
        /* <DEDUP_REMOVED lines=11> */
.L_x_777:
        /* <DEDUP_REMOVED lines=22> */
.L_x_786:
        /* <DEDUP_REMOVED lines=13> */
.L_x_788:
[----:B------:R-:W-:Y:S05]  /*3b40*/  BSYNC.RECONVERGENT B2 ;  /* 0x0000000000027941 */ /* 0x000fea0003800200 */
.L_x_787:
        /* <DEDUP_REMOVED lines=43> */
.L_x_785:
[----:B------:R-:W-:Y:S05]  /*3e00*/  BSYNC.RECONVERGENT B1 ;  /* 0x0000000000017941 */ /* 0x000fea0003800200 */
.L_x_784:
        /* <DEDUP_REMOVED lines=13> */
.L_x_783:
[----:B------:R-:W-:Y:S02]  /*3ee0*/  F2FP.BF16.F32.PACK_AB R71, RZ, R143 ;  /* 0x0000008fff47723e */ /* 0x000fe400000010ff */
[----:B------:R-:W-:Y:S02]  /*3ef0*/  PRMT R70, R112, 0x5410, R70 ;  /* 0x0000541070467816 */ /* 0x000fe40000000046 */
[----:B------:R-:W-:Y:S02]  /*3f00*/  PRMT R69, R106, 0x5410, R110 ;  /* 0x000054106a457816 */ /* 0x000fe4000000006e */
[----:B------:R-:W-:Y:S02]  /*3f10*/  PRMT R68, R102, 0x5410, R104 ;  /* 0x0000541066447816 */ /* 0x000fe40000000068 */
[----:B------:R-:W-:Y:S01]  /*3f20*/  PRMT R71, R108, 0x5410, R71 ;  /* 0x000054106c477816 */ /* 0x000fe20000000047 */
[----:B------:R-:W-:Y:S06]  /*3f30*/  BRA `(.L_x_789) ;  /* 0x0000002800ac7947 */ /* 0x000fec0003800000 */
.L_x_740:
[----:B------:R-:W-:Y:S01]  /*3f40*/  IMAD.MOV.U32 R13, RZ, RZ, RZ ;  /* 0x000000ffff0d7224 */ /* 0x000fe200078e00ff */
[----:B------:R-:W-:Y:S01]  /*3f50*/  MOV R68, R88 ;  /* 0x0000005800447202 */ /* 0x000fe20000000f00 */
[----:B------:R-:W-:Y:S01]  /*3f60*/  IMAD.MOV.U32 R116, RZ, RZ, R102 ;  /* 0x000000ffff747224 */ /* 0x000fe200078e0066 */
[----:B------:R-:W-:Y:S06]  /*3f70*/  BRA.U !UP2, `(.L_x_790) ;  /* 0x000000050a487547 */ /* 0x000fec000b800000 */
        /* <DEDUP_REMOVED lines=16> */
.L_x_793:
        /* <DEDUP_REMOVED lines=13> */
.L_x_795:
[----:B------:R-:W-:Y:S05]  /*4150*/  BSYNC.RECONVERGENT B2 ;  /* 0x0000000000027941 */ /* 0x000fea0003800200 */
.L_x_794:
        /* <DEDUP_REMOVED lines=42> */
.L_x_792:
[----:B------:R-:W-:Y:S05]  /*4400*/  BSYNC.RECONVERGENT B1 ;  /* 0x0000000000017941 */ /* 0x000fea0003800200 */
.L_x_791:
[----:B------:R-:W-:Y:S01]  /*4410*/  I2FP.F32.U32 R10, R10 ;  /* 0x0000000a000a7245 */ /* 0x000fe20000201000 */
[----:B------:R-:W-:Y:S02]  /*4420*/  HFMA2 R11, -RZ, RZ, 0.1171875, 0 ;  /* 0x2f800000ff0b7431 */ /* 0x000fe400000001ff */
[----:B-----5:R-:W-:-:S03]  /*4430*/  IMAD.U32 R13, R32, 0x10000, RZ ;  /* 0x00010000200d7824 */ /* 0x020fc600078e00ff */
[----:B------:R-:W-:Y:S01]  /*4440*/  FFMA.FTZ R10, R10, R11, 1.1641532182693481445e-10 ;  /* 0x2f0000000a0a7423 */ /* 0x000fe2000001000b */
[----:B------:R-:W-:-:S04]  /*4450*/  FMUL.FTZ R13, R13, UR17 ;  /* 0x000000110d0d7c20 */ /* 0x000fc80008410000 */
[----:B------:R-:W-:Y:S01]  /*4460*/  FMUL.FTZ R13, R13, UR16 ;  /* 0x000000100d0d7c20 */ /* 0x000fe20008410000 */
[----:B------:R-:W-:-:S04]  /*4470*/  FSETP.GTU.FTZ.AND P1, PT, R10, UR23, PT ;  /* 0x000000170a007c0b */ /* 0x000fc8000bf3c000 */
[----:B------:R-:W-:Y:S02]  /*4480*/  SEL R10, RZ, 0x1, P1 ;  /* 0x00000001ff0a7807 */ /* 0x000fe40000800000 */
[----:B------:R-:W-:-:S07]  /*4490*/  FSEL R13, R13, RZ, !P1 ;  /* 0x000000ff0d0d7208 */ /* 0x000fce0004800000 */
.L_x_790:
[----:B------:R-:W-:Y:S01]  /*44a0*/  F2FP.BF16.F32.PACK_AB R106, RZ, R13 ;  /* 0x0000000dff6a723e */ /* 0x000fe200000010ff */
[----:B------:R-:W-:Y:S01]  /*44b0*/  IMAD.MOV.U32 R11, RZ, RZ, RZ ;  /* 0x000000ffff0b7224 */ /* 0x000fe200078e00ff */
[----:B------:R-:W-:Y:S01]  /*44c0*/  MOV R69, R68 ;  /* 0x0000004400457202 */ /* 0x000fe20000000f00 */
[----:B------:R-:W-:Y:S06]  /*44d0*/  BRA.U !UP2, `(.L_x_796) ;  /* 0x000000050a447547 */ /* 0x000fec000b800000 */
[----:B------:R-:W-:Y:S01]  /*44e0*/  ISETP.NE.AND P1, PT, R68, 0x1, PT ;  /* 0x000000014400780c */ /* 0x000fe20003f25270 */
[----:B------:R-:W-:Y:S01]  /*44f0*/  BSSY.RECONVERGENT B1, `(.L_x_797) ;  /* 0x0000045000017945 */ /* 0x000fe20003800200 */
[----:B------:R-:W-:Y:S02]  /*4500*/  IMAD.MOV.U32 R69, RZ, RZ, 0x2 ;  /* 0x00000002ff457424 */ /* 0x000fe400078e00ff */
[----:B------:R-:W-:-:S09]  /*4510*/  IMAD.MOV.U32 R9, RZ, RZ, R12 ;  /* 0x000000ffff097224 */ /* 0x000fd200078e000c */
[----:B------:R-:W-:Y:S05]  /*4520*/  @!P1 BRA `(.L_x_798) ;  /* 0x0000000400049947 */ /* 0x000fea0003800000 */
        /* <DEDUP_REMOVED lines=8> */
.L_x_799:
        /* <DEDUP_REMOVED lines=13> */
.L_x_801:
[----:B------:R-:W-:Y:S05]  /*4680*/  BSYNC.RECONVERGENT B2 ;  /* 0x0000000000027941 */ /* 0x000fea0003800200 */
.L_x_800:
        /* <DEDUP_REMOVED lines=43> */
.L_x_798:
[----:B------:R-:W-:Y:S05]  /*4940*/  BSYNC.RECONVERGENT B1 ;  /* 0x0000000000017941 */ /* 0x000fea0003800200 */
.L_x_797:
[----:B-----5:R-:W-:Y:S01]  /*4950*/  PRMT R11, R32, 0x7632, R11 ;  /* 0x00007632200b7816 */ /* 0x020fe2000000000b */
[----:B------:R-:W-:Y:S01]  /*4960*/  HFMA2 R68, -RZ, RZ, 0.1171875, 0 ;  /* 0x2f800000ff447431 */ /* 0x000fe200000001ff */
[----:B------:R-:W-:-:S03]  /*4970*/  I2FP.F32.U32 R9, R9 ;  /* 0x0000000900097245 */ /* 0x000fc60000201000 */
[----:B------:R-:W-:Y:S02]  /*4980*/  IMAD.U32 R11, R11, 0x10000, RZ ;  /* 0x000100000b0b7824 */ /* 0x000fe400078e00ff */
[----:B------:R-:W-:Y:S02]  /*4990*/  FFMA.FTZ R9, R9, R68, 1.1641532182693481445e-10 ;  /* 0x2f00000009097423 */ /* 0x000fe40000010044 */
[----:B------:R-:W-:-:S03]  /*49a0*/  FMUL.FTZ R11, R11, UR17 ;  /* 0x000000110b0b7c20 */ /* 0x000fc60008410000 */
[----:B------:R-:W-:Y:S01]  /*49b0*/  FSETP.GTU.FTZ.AND P1, PT, R9, UR23, PT ;  /* 0x0000001709007c0b */ /* 0x000fe2000bf3c000 */
[----:B------:R-:W-:-:S03]  /*49c0*/  FMUL.FTZ R11, R11, UR16 ;  /* 0x000000100b0b7c20 */ /* 0x000fc60008410000 */
[----:B------:R-:W-:Y:S02]  /*49d0*/  SEL R9, RZ, 0x1, P1 ;  /* 0x00000001ff097807 */ /* 0x000fe40000800000 */
[----:B------:R-:W-:-:S07]  /*49e0*/  FSEL R11, R11, RZ, !P1 ;  /* 0x000000ff0b0b7208 */ /* 0x000fce0004800000 */
.L_x_796:
        /* <DEDUP_REMOVED lines=17> */
.L_x_805:
        /* <DEDUP_REMOVED lines=13> */
.L_x_807:
[----:B------:R-:W-:Y:S05]  /*4bd0*/  BSYNC.RECONVERGENT B2 ;  /* 0x0000000000027941 */ /* 0x000fea0003800200 */
.L_x_806:
        /* <DEDUP_REMOVED lines=43> */
.L_x_804:
[----:B------:R-:W-:Y:S05]  /*4e90*/  BSYNC.RECONVERGENT B1 ;  /* 0x0000000000017941 */ /* 0x000fea0003800200 */
.L_x_803:
        /* <DEDUP_REMOVED lines=9> */
.L_x_802:
        /* <DEDUP_REMOVED lines=17> */
.L_x_811:
        /* <DEDUP_REMOVED lines=13> */
.L_x_813:
[----:B------:R-:W-:Y:S05]  /*5110*/  BSYNC.RECONVERGENT B2 ;  /* 0x0000000000027941 */ /* 0x000fea0003800200 */
.L_x_812:
        /* <DEDUP_REMOVED lines=43> */
.L_x_810:
[----:B------:R-:W-:Y:S05]  /*53d0*/  BSYNC.RECONVERGENT B1 ;  /* 0x0000000000017941 */ /* 0x000fea0003800200 */
.L_x_809:
        /* <DEDUP_REMOVED lines=10> */
.L_x_808:
        /* <DEDUP_REMOVED lines=17> */
.L_x_817:
        /* <DEDUP_REMOVED lines=13> */
.L_x_819:
[----:B------:R-:W-:Y:S05]  /*5660*/  BSYNC.RECONVERGENT B2 ;  /* 0x0000000000027941 */ /* 0x000fea0003800200 */
.L_x_818:
        /* <DEDUP_REMOVED lines=43> */
.L_x_816:
[----:B------:R-:W-:Y:S05]  /*5920*/  BSYNC.RECONVERGENT B1 ;  /* 0x0000000000017941 */ /* 0x000fea0003800200 */
.L_x_815:
        /* <DEDUP_REMOVED lines=9> */
.L_x_814:
        /* <DEDUP_REMOVED lines=17> */
.L_x_823:
        /* <DEDUP_REMOVED lines=13> */
.L_x_825:
[----:B------:R-:W-:Y:S05]  /*5ba0*/  BSYNC.RECONVERGENT B2 ;  /* 0x0000000000027941 */ /* 0x000fea0003800200 */
.L_x_824:
        /* <DEDUP_REMOVED lines=43> */
.L_x_822:
[----:B------:R-:W-:Y:S05]  /*5e60*/  BSYNC.RECONVERGENT B1 ;  /* 0x0000000000017941 */ /* 0x000fea0003800200 */
.L_x_821:
        /* <DEDUP_REMOVED lines=10> */
.L_x_820:
        /* <DEDUP_REMOVED lines=17> */
.L_x_829:
        /* <DEDUP_REMOVED lines=13> */
.L_x_831:
[----:B------:R-:W-:Y:S05]  /*60f0*/  BSYNC.RECONVERGENT B2 ;  /* 0x0000000000027941 */ /* 0x000fea0003800200 */
.L_x_830:
        /* <DEDUP_REMOVED lines=43> */
.L_x_828:
[----:B------:R-:W-:Y:S05]  /*63b0*/  BSYNC.RECONVERGENT B1 ;  /* 0x0000000000017941 */ /* 0x000fea0003800200 */
.L_x_827:
        /* <DEDUP_REMOVED lines=9> */
.L_x_826:
        /* <DEDUP_REMOVED lines=17> */
.L_x_835:
        /* <DEDUP_REMOVED lines=13> */
.L_x_837:
[----:B------:R-:W-:Y:S05]  /*6630*/  BSYNC.RECONVERGENT B2 ;  /* 0x0000000000027941 */ /* 0x000fea0003800200 */
.L_x_836:
        /* <DEDUP_REMOVED lines=43> */
.L_x_834:
[----:B------:R-:W-:Y:S05]  /*68f0*/  BSYNC.RECONVERGENT B1 ;  /* 0x0000000000017941 */ /* 0x000fea0003800200 */
.L_x_833:
        /* <DEDUP_REMOVED lines=10> */
.L_x_832:
[----:B------:R-:W-:Y:S02]  /*69a0*/  F2FP.BF16.F32.PACK_AB R71, RZ, R143 ;  /* 0x0000008fff47723e */ /* 0x000fe400000010ff */
[----:B------:R-:W-:Y:S02]  /*69b0*/  PRMT R70, R112, 0x5410, R114 ;  /* 0x0000541070467816 */ /* 0x000fe40000000072 */
[----:B------:R-:W-:Y:S02]  /*69c0*/  PRMT R69, R108, 0x5410, R110 ;  /* 0x000054106c457816 */ /* 0x000fe4000000006e */
[----:B------:R-:W-:Y:S02]  /*69d0*/  PRMT R68, R106, 0x5410, R104 ;  /* 0x000054106a447816 */ /* 0x000fe40000000068 */
[----:B------:R-:W-:-:S07]  /*69e0*/  PRMT R71, R102, 0x5410, R71 ;  /* 0x0000541066477816 */ /* 0x000fce0000000047 */
.L_x_789:
[----:B------:R-:W0:Y:S01]  /*69f0*/  LDC.64 R152, c[0x0][0x3a8] ;  /* 0x0000ea00ff987b82 */ /* 0x000e220000000a00 */
[----:B------:R-:W-:Y:S02]  /*6a00*/  IMAD.MOV.U32 R102, RZ, RZ, R116 ;  /* 0x000000ffff667224 */ /* 0x000fe400078e0074 */
[----:B0-----:R-:W-:-:S05]  /*6a10*/  IMAD.WIDE.U32 R152, R100, 0x10, R152 ;  /* 0x0000001064987825 */ /* 0x001fca00078e0098 */
[----:B------:R0:W-:Y:S01]  /*6a20*/  STG.E.128 desc[UR12][R152.64], R68 ;  /* 0x0000004498007986 */ /* 0x0001e2000c101d0c */
[----:B------:R-:W-:Y:S05]  /*6a30*/  BRA.U !UP2, `(.L_x_838) ;  /* 0x000000010a507547 */ /* 0x000fea000b800000 */
[----:B0-----:R-:W-:Y:S01]  /*6a40*/  SHF.L.U32 R71, R2, 0x10, RZ ;  /* 0x0000001002477819 */ /* 0x001fe200000006ff */
[----:B------:R-:W0:Y:S01]  /*6a50*/  LDC.64 R68, c[0x0][0x3b0] ;  /* 0x0000ec00ff447b82 */ /* 0x000e220000000a00 */
[----:B------:R-:W-:Y:S02]  /*6a60*/  LOP3.LUT R70, R0, 0xffff, RZ, 0xc0, !PT ;  /* 0x0000ffff00467812 */ /* 0x000fe400078ec0ff */
[----:B------:R-:W-:Y:S02]  /*6a70*/  LOP3.LUT R153, R71, 0xff0000, RZ, 0xc0, !PT ;  /* 0x00ff000047997812 */ /* 0x000fe400078ec0ff */
[----:B------:R-:W-:Y:S02]  /*6a80*/  PRMT R71, R4, 0x7104, RZ ;  /* 0x0000710404477816 */ /* 0x000fe400000000ff */
[----:B------:R-:W-:Y:S02]  /*6a90*/  PRMT R104, R153, 0x4210, R70 ;  /* 0x0000421099687816 */ /* 0x000fe40000000046 */
[----:B------:R-:W-:-:S02]  /*6aa0*/  LOP3.LUT R154, R7, 0xff, RZ, 0xc0, !PT ;  /* 0x000000ff079a7812 */ /* 0x000fc400078ec0ff */
[----:B------:R-:W-:Y:S02]  /*6ab0*/  LOP3.LUT R152, R8, 0xff, RZ, 0xc0, !PT ;  /* 0x000000ff08987812 */ /* 0x000fe400078ec0ff */
[----:B------:R-:W-:Y:S01]  /*6ac0*/  LOP3.LUT R70, R9, 0xff, RZ, 0xc0, !PT ;  /* 0x000000ff09467812 */ /* 0x000fe200078ec0ff */
[----:B------:R-:W-:Y:S01]  /*6ad0*/  IMAD.WIDE.U32 R154, R154, 0x1000000, RZ ;  /* 0x010000009a9a7825 */ /* 0x000fe200078e00ff */
[----:B------:R-:W-:-:S03]  /*6ae0*/  LOP3.LUT R159, R104, 0xff00, R71, 0xf8, !PT ;  /* 0x0000ff00689f7812 */ /* 0x000fc600078ef847 */
[----:B------:R-:W-:Y:S01]  /*6af0*/  IMAD.WIDE.U32 R152, R152, 0x10000, RZ ;  /* 0x0001000098987825 */ /* 0x000fe200078e00ff */
[----:B------:R-:W-:-:S03]  /*6b00*/  LOP3.LUT R159, R159, 0xff, R6, 0xf8, !PT ;  /* 0x000000ff9f9f7812 */ /* 0x000fc600078ef806 */
[----:B------:R-:W-:Y:S01]  /*6b10*/  IMAD.WIDE.U32 R70, R70, 0x100, RZ ;  /* 0x0000010046467825 */ /* 0x000fe200078e00ff */
[----:B------:R-:W-:-:S03]  /*6b20*/  LOP3.LUT R153, R153, R159, R155, 0xfe, !PT ;  /* 0x0000009f99997212 */ /* 0x000fc600078efe9b */
[----:B0-----:R-:W-:Y:S01]  /*6b30*/  IMAD.WIDE.U32 R68, R98, 0x8, R68 ;  /* 0x0000000862447825 */ /* 0x001fe200078e0044 */
[----:B------:R-:W-:Y:S02]  /*6b40*/  LOP3.LUT R157, R70, R154, R152, 0xfe, !PT ;  /* 0x0000009a469d7212 */ /* 0x000fe400078efe98 */
[----:B------:R-:W-:Y:S02]  /*6b50*/  LOP3.LUT R71, R153, R71, RZ, 0xfc, !PT ;  /* 0x0000004799477212 */ /* 0x000fe400078efcff */
[----:B------:R-:W-:-:S05]  /*6b60*/  LOP3.LUT R70, R157, 0xff, R10, 0xf8, !PT ;  /* 0x000000ff9d467812 */ /* 0x000fca00078ef80a */
[----:B------:R1:W-:Y:S02]  /*6b70*/  STG.E.64 desc[UR12][R68.64], R70 ;  /* 0x0000004644007986 */ /* 0x0003e4000c101b0c */
.L_x_838:
[----:B------:R-:W-:Y:S02]  /*6b80*/  VIADD R100, R100, 0x80 ;  /* 0x0000008064647836 */ /* 0x000fe40000000000 */
[----:B------:R-:W-:-:S07]  /*6b90*/  VIADD R98, R98, 0x80 ;  /* 0x0000008062627836 */ /* 0x000fce0000000000 */
.L_x_738:
[----:B------:R-:W-:Y:S05]  /*6ba0*/  BSYNC.RECONVERGENT B0 ;  /* 0x0000000000007941 */ /* 0x000fea0003800200 */
.L_x_737:
[----:B------:R-:W-:Y:S01]  /*6bb0*/  ISETP.GE.U32.AND P1, PT, R94, 0x100, PT ;  /* 0x000001005e00780c */ /* 0x000fe20003f26070 */
[----:B------:R-:W-:-:S12]  /*6bc0*/  BSSY.RECONVERGENT B0, `(.L_x_839) ;  /* 0x00005b5000007945 */ /* 0x000fd80003800200 */
[----:B------:R-:W-:Y:S05]  /*6bd0*/  @!P1 BRA `(.L_x_840) ;  /* 0x0000005800cc9947 */ /* 0x000fea0003800000 */
[----:B------:R-:W-:-:S04]  /*6be0*/  UISETP.NE.U32.AND UP0, UPT, UR18, URZ, UPT ;  /* 0x000000ff1200728c */ /* 0x000fc8000bf05070 */
[----:B------:R-:W-:Y:S01]  /*6bf0*/  UISETP.NE.AND.EX UP0, UPT, UR19, URZ, UPT, UP0 ;  /* 0x000000ff1300728c */ /* 0x000fe2000bf05300 */
[----:B------:R-:W-:Y:S10]  /*6c00*/  BRA.U !UP2, `(.L_x_841) ;  /* 0x000000010a0c7547 */ /* 0x000ff4000b800000 */
[----:B-----5:R-:W2:Y:S02]  /*6c10*/  LDC.64 R32, c[0x0][0x390] ;  /* 0x0000e400ff207b82 */ /* 0x020ea40000000a00 */
[----:B--2---:R-:W-:-:S06]  /*6c20*/  IMAD.WIDE.U32 R32, R98, 0x10, R32 ;  /* 0x0000001062207825 */ /* 0x004fcc00078e0020 */
[----:B------:R-:W5:Y:S02]  /*6c30*/  LDG.E.128 R32, desc[UR12][R32.64] ;  /* 0x0000000c20207981 */ /* 0x000f64000c1e1d00 */
.L_x_841:
[----:B------:R-:W-:Y:S05]  /*6c40*/  BRA.U !UP0, `(.L_x_842) ;  /* 0x0000002d08947547 */ /* 0x000fea000b800000 */
[----:B01----:R-:W0:Y:S02]  /*6c50*/  LDC.64 R68, c[0x0][0x3a0] ;  /* 0x0000e800ff447b82 */ /* 0x003e240000000a00 */
[----:B0-----:R-:W-:-:S06]  /*6c60*/  IMAD.WIDE.U32 R68, R100, 0x10, R68 ;  /* 0x0000001064447825 */ /* 0x001fcc00078e0044 */
[----:B------:R-:W2:Y:S01]  /*6c70*/  LDG.E.128 R68, desc[UR12][R68.64] ;  /* 0x0000000c44447981 */ /* 0x000ea2000c1e1d00 */
[----:B------:R-:W-:-:S13]  /*6c80*/  ISETP.LT.AND P2, PT, RZ, UR44, PT ;  /* 0x0000002cff007c0c */ /* 0x000fda000bf41270 */
[----:B------:R-:W-:Y:S01]  /*6c90*/  @!P2 MOV R108, R88 ;  /* 0x00000058006ca202 */ /* 0x000fe20000000f00 */
[----:B------:R-:W-:Y:S02]  /*6ca0*/  @!P2 IMAD.MOV.U32 R104, RZ, RZ, R102 ;  /* 0x000000ffff68a224 */ /* 0x000fe400078e0066 */
[----:B--2---:R-:W-:Y:S01]  /*6cb0*/  @!P2 IMAD.U32 R5, R68, 0x10000, RZ ;  /* 0x000100004405a824 */ /* 0x004fe200078e00ff */
[----:B------:R-:W-:Y:S06]  /*6cc0*/  @!P2 BRA `(.L_x_843) ;  /* 0x000000040054a947 */ /* 0x000fec0003800000 */
        /* <DEDUP_REMOVED lines=16> */
.L_x_846:
        /* <DEDUP_REMOVED lines=13> */
.L_x_848:
[----:B------:R-:W-:Y:S05]  /*6ea0*/  BSYNC.RECONVERGENT B2 ;  /* 0x0000000000027941 */ /* 0x000fea0003800200 */
.L_x_847:
        /* <DEDUP_REMOVED lines=43> */
.L_x_845:
[----:B------:R-:W-:Y:S05]  /*7160*/  BSYNC.RECONVERGENT B1 ;  /* 0x0000000000017941 */ /* 0x000fea0003800200 */
.L_x_844:
        /* <DEDUP_REMOVED lines=11> */
.L_x_843:
        /* <DEDUP_REMOVED lines=22> */
.L_x_852:
        /* <DEDUP_REMOVED lines=13> */
.L_x_854:
[----:B------:R-:W-:Y:S05]  /*7450*/  BSYNC.RECONVERGENT B2 ;  /* 0x0000000000027941 */ /* 0x000fea0003800200 */
.L_x_853:
        /* <DEDUP_REMOVED lines=43> */
.L_x_851:
[----:B------:R-:W-:Y:S05]  /*7710*/  BSYNC.RECONVERGENT B1 ;  /* 0x0000000000017941 */ /* 0x000fea0003800200 */
.L_x_850:
        /* <DEDUP_REMOVED lines=13> */
.L_x_849:
        /* <DEDUP_REMOVED lines=21> */
.L_x_858:
        /* <DEDUP_REMOVED lines=13> */
.L_x_860:
[----:B------:R-:W-:Y:S05]  /*7a10*/  BSYNC.RECONVERGENT B2 ;  /* 0x0000000000027941 */ /* 0x000fea0003800200 */
.L_x_859:
        /* <DEDUP_REMOVED lines=43> */
.L_x_857:
[----:B------:R-:W-:Y:S05]  /*7cd0*/  BSYNC.RECONVERGENT B1 ;  /* 0x0000000000017941 */ /* 0x000fea0003800200 */
.L_x_856:
        /* <DEDUP_REMOVED lines=11> */
.L_x_855:
        /* <DEDUP_REMOVED lines=22> */
.L_x_864:
        /* <DEDUP_REMOVED lines=13> */
.L_x_866:
[----:B------:R-:W-:Y:S05]  /*7fc0*/  BSYNC.RECONVERGENT B2 ;  /* 0x0000000000027941 */ /* 0x000fea0003800200 */
.L_x_865:
        /* <DEDUP_REMOVED lines=43> */
.L_x_863:
[----:B------:R-:W-:Y:S05]  /*8280*/  BSYNC.RECONVERGENT B1 ;  /* 0x0000000000017941 */ /* 0x000fea0003800200 */
.L_x_862:
        /* <DEDUP_REMOVED lines=13> */
.L_x_861:
        /* <DEDUP_REMOVED lines=21> */
.L_x_870:
        /* <DEDUP_REMOVED lines=13> */
.L_x_872:
[----:B------:R-:W-:Y:S05]  /*8580*/  BSYNC.RECONVERGENT B2 ;  /* 0x0000000000027941 */ /* 0x000fea0003800200 */
.L_x_871:
        /* <DEDUP_REMOVED lines=40> */
[----:B------:R-:W-:Y:S02]  /*8810*/  IMAD.MOV.U32 R114, RZ, RZ, R68 ;  /* 0x000000ffff727224 */ /* 0x000fe400078e0044 */
[----:B------:R-:W-:Y:S01]  /*8820*/  HFMA2 R68, -RZ, RZ, 0, 0 ;  /* 0x00000000ff447431 */ /* 0x000fe200000001ff */
[----:B------:R-:W-:-:S07]  /*8830*/  LOP3.LUT R90, R88, UR43, R69, 0x96, !PT ;  /* 0x0000002b585a7c12 */ /* 0x000fce000f8e9645 */
.L_x_869:
[----:B------:R-:W-:Y:S05]  /*8840*/  BSYNC.RECONVERGENT B1 ;  /* 0x0000000000017941 */ /* 0x000fea0003800200 */
.L_x_868:
        /* <DEDUP_REMOVED lines=11> */
.L_x_867:
        /* <DEDUP_REMOVED lines=22> */
.L_x_876:
        /* <DEDUP_REMOVED lines=13> */
.L_x_878:
[----:B------:R-:W-:Y:S05]  /*8b30*/  BSYNC.RECONVERGENT B2 ;  /* 0x0000000000027941 */ /* 0x000fea0003800200 */
.L_x_877:
        /* <DEDUP_REMOVED lines=43> */
.L_x_875:
[----:B------:R-:W-:Y:S05]  /*8df0*/  BSYNC.RECONVERGENT B1 ;  /* 0x0000000000017941 */ /* 0x000fea0003800200 */
.L_x_874:
        /* <DEDUP_REMOVED lines=13> */
.L_x_873:
        /* <DEDUP_REMOVED lines=21> */
.L_x_882:
        /* <DEDUP_REMOVED lines=13> */
.L_x_884:
[----:B------:R-:W-:Y:S05]  /*90f0*/  BSYNC.RECONVERGENT B2 ;  /* 0x0000000000027941 */ /* 0x000fea0003800200 */
.L_x_883:
        /* <DEDUP_REMOVED lines=43> */
.L_x_881:
[----:B------:R-:W-:Y:S05]  /*93b0*/  BSYNC.RECONVERGENT B1 ;  /* 0x0000000000017941 */ /* 0x000fea0003800200 */
.L_x_880:
        /* <DEDUP_REMOVED lines=11> */
.L_x_879:
        /* <DEDUP_REMOVED lines=22> */
.L_x_888:
        /* <DEDUP_REMOVED lines=13> */
.L_x_890:
[----:B------:R-:W-:Y:S05]  /*96a0*/  BSYNC.RECONVERGENT B2 ;  /* 0x0000000000027941 */ /* 0x000fea0003800200 */
.L_x_889:
        /* <DEDUP_REMOVED lines=43> */
.L_x_887:
[----:B------:R-:W-:Y:S05]  /*9960*/  BSYNC.RECONVERGENT B1 ;  /* 0x0000000000017941 */ /* 0x000fea0003800200 */
.L_x_886:
        /* <DEDUP_REMOVED lines=13> */
.L_x_885:
[----:B------:R-:W-:Y:S02]  /*9a40*/  F2FP.BF16.F32.PACK_AB R71, RZ, R139 ;  /* 0x0000008bff47723e */ /* 0x000fe400000010ff */
[----:B------:R-:W-:Y:S02]  /*9a50*/  PRMT R70, R112, 0x5410, R70 ;  /* 0x0000541070467816 */ /* 0x000fe40000000046 */
[----:B------:R-:W-:Y:S02]  /*9a60*/  PRMT R69, R106, 0x5410, R110 ;  /* 0x000054106a457816 */ /* 0x000fe4000000006e */
[----:B------:R-:W-:Y:S02]  /*9a70*/  PRMT R68, R102, 0x5410, R104 ;  /* 0x0000541066447816 */ /* 0x000fe40000000068 */
[----:B------:R-:W-:Y:S01]  /*9a80*/  PRMT R71, R108, 0x5410, R71 ;  /* 0x000054106c477816 */ /* 0x000fe20000000047 */
[----:B------:R-:W-:Y:S06]  /*9a90*/  BRA `(.L_x_891) ;  /* 0x0000002800b07947 */ /* 0x000fec0003800000 */
.L_x_842:
[----:B------:R-:W-:Y:S01]  /*9aa0*/  IMAD.MOV.U32 R5, RZ, RZ, RZ ;  /* 0x000000ffff057224 */ /* 0x000fe200078e00ff */
[----:B------:R-:W-:Y:S01]  /*9ab0*/  MOV R116, R102 ;  /* 0x0000006600747202 */ /* 0x000fe20000000f00 */
[----:B01----:R-:W-:Y:S01]  /*9ac0*/  IMAD.MOV.U32 R68, RZ, RZ, R88 ;  /* 0x000000ffff447224 */ /* 0x003fe200078e0058 */
        /* <DEDUP_REMOVED lines=17> */
.L_x_895:
        /* <DEDUP_REMOVED lines=13> */
.L_x_897:
[----:B------:R-:W-:Y:S05]  /*9cb0*/  BSYNC.RECONVERGENT B2 ;  /* 0x0000000000027941 */ /* 0x000fea0003800200 */
.L_x_896:
        /* <DEDUP_REMOVED lines=43> */
.L_x_894:
[----:B------:R-:W-:Y:S05]  /*9f70*/  BSYNC.RECONVERGENT B1 ;  /* 0x0000000000017941 */ /* 0x000fea0003800200 */
.L_x_893:
        /* <DEDUP_REMOVED lines=9> */
.L_x_892:
        /* <DEDUP_REMOVED lines=17> */
.L_x_901:
        /* <DEDUP_REMOVED lines=13> */
.L_x_903:
[----:B------:R-:W-:Y:S05]  /*a1f0*/  BSYNC.RECONVERGENT B2 ;  /* 0x0000000000027941 */ /* 0x000fea0003800200 */
.L_x_902:
        /* <DEDUP_REMOVED lines=43> */
.L_x_900:
[----:B------:R-:W-:Y:S05]  /*a4b0*/  BSYNC.RECONVERGENT B1 ;  /* 0x0000000000017941 */ /* 0x000fea0003800200 */
.L_x_899:
        /* <DEDUP_REMOVED lines=10> */
.L_x_898:
        /* <DEDUP_REMOVED lines=17> */
.L_x_907:
        /* <DEDUP_REMOVED lines=13> */
.L_x_909:
[----:B------:R-:W-:Y:S05]  /*a740*/  BSYNC.RECONVERGENT B2 ;  /* 0x0000000000027941 */ /* 0x000fea0003800200 */
.L_x_908:
        /* <DEDUP_REMOVED lines=43> */
.L_x_906:
[----:B------:R-:W-:Y:S05]  /*aa00*/  BSYNC.RECONVERGENT B1 ;  /* 0x0000000000017941 */ /* 0x000fea0003800200 */
.L_x_905:
        /* <DEDUP_REMOVED lines=9> */
.L_x_904:
        /* <DEDUP_REMOVED lines=17> */
.L_x_913:
        /* <DEDUP_REMOVED lines=13> */
.L_x_915:
[----:B------:R-:W-:Y:S05]  /*ac80*/  BSYNC.RECONVERGENT B2 ;  /* 0x0000000000027941 */ /* 0x000fea0003800200 */
.L_x_914:
        /* <DEDUP_REMOVED lines=43> */
.L_x_912:
[----:B------:R-:W-:Y:S05]  /*af40*/  BSYNC.RECONVERGENT B1 ;  /* 0x0000000000017941 */ /* 0x000fea0003800200 */
.L_x_911:
        /* <DEDUP_REMOVED lines=10> */
.L_x_910:
        /* <DEDUP_REMOVED lines=17> */
.L_x_919:
        /* <DEDUP_REMOVED lines=13> */
.L_x_921:
[----:B------:R-:W-:Y:S05]  /*b1d0*/  BSYNC.RECONVERGENT B2 ;  /* 0x0000000000027941 */ /* 0x000fea0003800200 */
.L_x_920:
        /* <DEDUP_REMOVED lines=43> */
.L_x_918:
[----:B------:R-:W-:Y:S05]  /*b490*/  BSYNC.RECONVERGENT B1 ;  /* 0x0000000000017941 */ /* 0x000fea0003800200 */
.L_x_917:
        /* <DEDUP_REMOVED lines=9> */
.L_x_916:
        /* <DEDUP_REMOVED lines=17> */
.L_x_925:
        /* <DEDUP_REMOVED lines=13> */
.L_x_927:
[----:B------:R-:W-:Y:S05]  /*b710*/  BSYNC.RECONVERGENT B2 ;  /* 0x0000000000027941 */ /* 0x000fea0003800200 */
.L_x_926:
        /* <DEDUP_REMOVED lines=43> */
.L_x_924:
[----:B------:R-:W-:Y:S05]  /*b9d0*/  BSYNC.RECONVERGENT B1 ;  /* 0x0000000000017941 */ /* 0x000fea0003800200 */
.L_x_923:
        /* <DEDUP_REMOVED lines=10> */
.L_x_922:
        /* <DEDUP_REMOVED lines=17> */
.L_x_931:
        /* <DEDUP_REMOVED lines=13> */
.L_x_933:
[----:B------:R-:W-:Y:S05]  /*bc60*/  BSYNC.RECONVERGENT B2 ;  /* 0x0000000000027941 */ /* 0x000fea0003800200 */
.L_x_932:
        /* <DEDUP_REMOVED lines=43> */
.L_x_930:
[----:B------:R-:W-:Y:S05]  /*bf20*/  BSYNC.RECONVERGENT B1 ;  /* 0x0000000000017941 */ /* 0x000fea0003800200 */
.L_x_929:
        /* <DEDUP_REMOVED lines=9> */
.L_x_928:
        /* <DEDUP_REMOVED lines=17> */
.L_x_937:
        /* <DEDUP_REMOVED lines=13> */
.L_x_939:
[----:B------:R-:W-:Y:S05]  /*c1a0*/  BSYNC.RECONVERGENT B2 ;  /* 0x0000000000027941 */ /* 0x000fea0003800200 */
.L_x_938:
        /* <DEDUP_REMOVED lines=43> */
.L_x_936:
[----:B------:R-:W-:Y:S05]  /*c460*/  BSYNC.RECONVERGENT B1 ;  /* 0x0000000000017941 */ /* 0x000fea0003800200 */
.L_x_935:
        /* <DEDUP_REMOVED lines=10> */
.L_x_934:
[----:B------:R-:W-:Y:S02]  /*c510*/  F2FP.BF16.F32.PACK_AB R71, RZ, R139 ;  /* 0x0000008bff47723e */ /* 0x000fe400000010ff */
[----:B------:R-:W-:Y:S02]  /*c520*/  PRMT R70, R112, 0x5410, R114 ;  /* 0x0000541070467816 */ /* 0x000fe40000000072 */
[----:B------:R-:W-:Y:S02]  /*c530*/  PRMT R69, R108, 0x5410, R110 ;  /* 0x000054106c457816 */ /* 0x000fe4000000006e */
[----:B------:R-:W-:Y:S02]  /*c540*/  PRMT R68, R106, 0x5410, R104 ;  /* 0x000054106a447816 */ /* 0x000fe40000000068 */
[----:B------:R-:W-:-:S07]  /*c550*/  PRMT R71, R102, 0x5410, R71 ;  /* 0x0000541066477816 */ /* 0x000fce0000000047 */
.L_x_891:
        /* <DEDUP_REMOVED lines=25> */
.L_x_940:
[----:B------:R-:W-:Y:S02]  /*c6f0*/  VIADD R100, R100, 0x80 ;  /* 0x0000008064647836 */ /* 0x000fe40000000000 */
[----:B------:R-:W-:-:S07]  /*c700*/  VIADD R98, R98, 0x80 ;  /* 0x0000008062627836 */ /* 0x000fce0000000000 */
.L_x_840:
[----:B------:R-:W-:Y:S05]  /*c710*/  BSYNC.RECONVERGENT B0 ;  /* 0x0000000000007941 */ /* 0x000fea0003800200 */
.L_x_839:
        /* <DEDUP_REMOVED lines=9> */
.L_x_943:
        /* <DEDUP_REMOVED lines=25> */
.L_x_948:
        /* <DEDUP_REMOVED lines=13> */
.L_x_950:
[----:B------:R-:W-:Y:S05]  /*ca10*/  BSYNC.RECONVERGENT B2 ;  /* 0x0000000000027941 */ /* 0x000fea0003800200 */
.L_x_949:
        /* <DEDUP_REMOVED lines=43> */
.L_x_947:
[----:B------:R-:W-:Y:S05]  /*ccd0*/  BSYNC.RECONVERGENT B1 ;  /* 0x0000000000017941 */ /* 0x000fea0003800200 */
.L_x_946:
        /* <DEDUP_REMOVED lines=11> */
.L_x_945:
        /* <DEDUP_REMOVED lines=22> */
.L_x_954:
        /* <DEDUP_REMOVED lines=13> */
.L_x_956:
[----:B------:R-:W-:Y:S05]  /*cfc0*/  BSYNC.RECONVERGENT B2 ;  /* 0x0000000000027941 */ /* 0x000fea0003800200 */
.L_x_955:
        /* <DEDUP_REMOVED lines=43> */
.L_x_953:
[----:B------:R-:W-:Y:S05]  /*d280*/  BSYNC.RECONVERGENT B1 ;  /* 0x0000000000017941 */ /* 0x000fea0003800200 */
.L_x_952:
[----:B-----5:R-:W-:Y:S01]  /*d290*/  PRMT R68, R32, 0x7632, R68 ;  /* 0x0000763220447816 */ /* 0x020fe20000000044 */
[----:B------:R-:W-:Y:S01]  /*d2a0*/  IMAD.MOV.U32 R104, RZ, RZ, 0x2f800000 ;  /* 0x2f800000ff687424 */ /* 0x000fe200078e00ff */
[----:B------:R-:W-:-:S03]  /*d2b0*/  I2FP.F32.U32 R9, R9 ;  /* 0x0000000900097245 */ /* 0x000fc60000201000 */
[C---:B------:R-:W-:Y:S01]  /*d2c0*/  IMAD.U32 R99, R68.reuse, 0x10000, RZ ;  /* 0x0001000044637824 */ /* 0x040fe200078e00ff */
[----:B------:R-:W-:Y:S01]  /*d2d0*/  PRMT R68, R68, 0x7632, R68 ;  /* 0x0000763244447816 */ /* 0x000fe20000000044 */
[----:B------:R-:W-:Y:S02]  /*d2e0*/  FFMA.FTZ R9, R9, R104, 1.1641532182693481445e-10 ;  /* 0x2f00000009097423 */ /* 0x000fe40000010068 */
[----:B------:R-:W-:Y:S01]  /*d2f0*/  FMUL.FTZ R99, R99, UR17 ;  /* 0x0000001163637c20 */ /* 0x000fe20008410000 */
[----:B------:R-:W-:Y:S02]  /*d300*/  SHF.L.U32 R68, R68, 0x10, RZ ;  /* 0x0000001044447819 */ /* 0x000fe400000006ff */
[----:B------:R-:W-:Y:S01]  /*d310*/  FSETP.GTU.FTZ.AND P4, PT, R9, UR23, PT ;  /* 0x0000001709007c0b */ /* 0x000fe2000bf9c000 */
[----:B------:R-:W-:-:S03]  /*d320*/  FMUL.FTZ R99, R99, UR16 ;  /* 0x0000001063637c20 */ /* 0x000fc60008410000 */
[----:B------:R-:W-:Y:S02]  /*d330*/  SEL R9, RZ, 0x1, P4 ;  /* 0x00000001ff097807 */ /* 0x000fe40002000000 */
[----:B------:R-:W-:-:S05]  /*d340*/  FSEL R99, R99, RZ, !P4 ;  /* 0x000000ff63637208 */ /* 0x000fca0006000000 */
[----:B------:R-:W-:-:S07]  /*d350*/  FADD.FTZ R99, R68, R99 ;  /* 0x0000006344637221 */ /* 0x000fce0000010000 */
.L_x_951:
        /* <DEDUP_REMOVED lines=21> */
.L_x_960:
        /* <DEDUP_REMOVED lines=13> */
.L_x_962:
[----:B------:R-:W-:Y:S05]  /*d580*/  BSYNC.RECONVERGENT B2 ;  /* 0x0000000000027941 */ /* 0x000fea0003800200 */
.L_x_961:
        /* <DEDUP_REMOVED lines=42> */
.L_x_959:
[----:B------:R-:W-:Y:S05]  /*d830*/  BSYNC.RECONVERGENT B1 ;  /* 0x0000000000017941 */ /* 0x000fea0003800200 */
.L_x_958:
        /* <DEDUP_REMOVED lines=11> */
.L_x_957:
        /* <DEDUP_REMOVED lines=22> */
.L_x_966:
        /* <DEDUP_REMOVED lines=13> */
.L_x_968:
[----:B------:R-:W-:Y:S05]  /*db20*/  BSYNC.RECONVERGENT B2 ;  /* 0x0000000000027941 */ /* 0x000fea0003800200 */
.L_x_967:
        /* <DEDUP_REMOVED lines=43> */
.L_x_965:
[----:B------:R-:W-:Y:S05]  /*dde0*/  BSYNC.RECONVERGENT B1 ;  /* 0x0000000000017941 */ /* 0x000fea0003800200 */
.L_x_964:
        /* <DEDUP_REMOVED lines=13> */
.L_x_963:
        /* <DEDUP_REMOVED lines=21> */
.L_x_972:
        /* <DEDUP_REMOVED lines=13> */
.L_x_974:
[----:B------:R-:W-:Y:S05]  /*e0e0*/  BSYNC.RECONVERGENT B2 ;  /* 0x0000000000027941 */ /* 0x000fea0003800200 */
.L_x_973:
        /* <DEDUP_REMOVED lines=43> */
.L_x_971:
[----:B------:R-:W-:Y:S05]  /*e3a0*/  BSYNC.RECONVERGENT B1 ;  /* 0x0000000000017941 */ /* 0x000fea0003800200 */
.L_x_970:
        /* <DEDUP_REMOVED lines=11> */
.L_x_969:
        /* <DEDUP_REMOVED lines=22> */
.L_x_978:
        /* <DEDUP_REMOVED lines=13> */
.L_x_980:
[----:B------:R-:W-:Y:S05]  /*e690*/  BSYNC.RECONVERGENT B2 ;  /* 0x0000000000027941 */ /* 0x000fea0003800200 */
.L_x_979:
        /* <DEDUP_REMOVED lines=43> */
.L_x_977:
[----:B------:R-:W-:Y:S05]  /*e950*/  BSYNC.RECONVERGENT B1 ;  /* 0x0000000000017941 */ /* 0x000fea0003800200 */
.L_x_976:
        /* <DEDUP_REMOVED lines=13> */
.L_x_975:
        /* <DEDUP_REMOVED lines=21> */
.L_x_984:
        /* <DEDUP_REMOVED lines=13> */
.L_x_986:
[----:B------:R-:W-:Y:S05]  /*ec50*/  BSYNC.RECONVERGENT B2 ;  /* 0x0000000000027941 */ /* 0x000fea0003800200 */
.L_x_985:
        /* <DEDUP_REMOVED lines=43> */
.L_x_983:
[----:B------:R-:W-:Y:S05]  /*ef10*/  BSYNC.RECONVERGENT B1 ;  /* 0x0000000000017941 */ /* 0x000fea0003800200 */
.L_x_982:
        /* <DEDUP_REMOVED lines=11> */
.L_x_981:
        /* <DEDUP_REMOVED lines=22> */
.L_x_990:
        /* <DEDUP_REMOVED lines=13> */
.L_x_992:
[----:B------:R-:W-:Y:S05]  /*f200*/  BSYNC.RECONVERGENT B2 ;  /* 0x0000000000027941 */ /* 0x000fea0003800200 */
.L_x_991:
        /* <DEDUP_REMOVED lines=43> */
.L_x_989:
[----:B------:R-:W-:Y:S05]  /*f4c0*/  BSYNC.RECONVERGENT B1 ;  /* 0x0000000000017941 */ /* 0x000fea0003800200 */
.L_x_988:
        /* <DEDUP_REMOVED lines=13> */
.L_x_987:
[----:B------:R-:W-:Y:S02]  /*f5a0*/  F2FP.BF16.F32.PACK_AB R71, RZ, R147 ;  /* 0x00000093ff47723e */ /* 0x000fe400000010ff */
[----:B------:R-:W-:Y:S02]  /*f5b0*/  PRMT R70, R112, 0x5410, R70 ;  /* 0x0000541070467816 */ /* 0x000fe40000000046 */
[----:B------:R-:W-:Y:S02]  /*f5c0*/  PRMT R69, R106, 0x5410, R110 ;  /* 0x000054106a457816 */ /* 0x000fe4000000006e */
[----:B------:R-:W-:Y:S02]  /*f5d0*/  PRMT R68, R102, 0x5410, R104 ;  /* 0x0000541066447816 */ /* 0x000fe40000000068 */
[----:B------:R-:W-:Y:S01]  /*f5e0*/  PRMT R71, R108, 0x5410, R71 ;  /* 0x000054106c477816 */ /* 0x000fe20000000047 */
[----:B------:R-:W-:Y:S06]  /*f5f0*/  BRA `(.L_x_993) ;  /* 0x0000002800b07947 */ /* 0x000fec0003800000 */
.L_x_944:
[----:B------:R-:W-:Y:S01]  /*f600*/  MOV R97, RZ ;  /* 0x000000ff00617202 */ /* 0x000fe20000000f00 */
[----:B01----:R-:W-:Y:S02]  /*f610*/  IMAD.MOV.U32 R68, RZ, RZ, R88 ;  /* 0x000000ffff447224 */ /* 0x003fe400078e0058 */
[----:B------:R-:W-:Y:S01]  /*f620*/  IMAD.MOV.U32 R116, RZ, RZ, R102 ;  /* 0x000000ffff747224 */ /* 0x000fe200078e0066 */
[----:B------:R-:W-:Y:S06]  /*f630*/  BRA.U !UP2, `(.L_x_994) ;  /* 0x000000050a4c7547 */ /* 0x000fec000b800000 */
        /* <DEDUP_REMOVED lines=16> */
.L_x_997:
        /* <DEDUP_REMOVED lines=13> */
.L_x_999:
[----:B------:R-:W-:Y:S05]  /*f810*/  BSYNC.RECONVERGENT B2 ;  /* 0x0000000000027941 */ /* 0x000fea0003800200 */
.L_x_998:
        /* <DEDUP_REMOVED lines=43> */
.L_x_996:
[----:B------:R-:W-:Y:S05]  /*fad0*/  BSYNC.RECONVERGENT B1 ;  /* 0x0000000000017941 */ /* 0x000fea0003800200 */
.L_x_995:
[----:B------:R-:W-:Y:S01]  /*fae0*/  I2FP.F32.U32 R10, R10 ;  /* 0x0000000a000a7245 */ /* 0x000fe20000201000 */
[----:B------:R-:W-:Y:S01]  /*faf0*/  IMAD.MOV.U32 R69, RZ, RZ, 0x2f800000 ;  /* 0x2f800000ff457424 */ /* 0x000fe200078e00ff */
[----:B-----5:R-:W-:-:S03]  /*fb00*/  SHF.L.U32 R70, R32, 0x10, RZ ;  /* 0x0000001020467819 */ /* 0x020fc600000006ff */
[----:B------:R-:W-:Y:S02]  /*fb10*/  FFMA.FTZ R10, R10, R69, 1.1641532182693481445e-10 ;  /* 0x2f0000000a0a7423 */ /* 0x000fe40000010045 */
[----:B------:R-:W-:-:S03]  /*fb20*/  FMUL.FTZ R70, R70, UR17 ;  /* 0x0000001146467c20 */ /* 0x000fc60008410000 */
[----:B------:R-:W-:Y:S01]  /*fb30*/  FSETP.GTU.FTZ.AND P3, PT, R10, UR23, PT ;  /* 0x000000170a007c0b */ /* 0x000fe2000bf7c000 */
[----:B------:R-:W-:-:S03]  /*fb40*/  FMUL.FTZ R70, R70, UR16 ;  /* 0x0000001046467c20 */ /* 0x000fc60008410000 */
[----:B------:R-:W-:Y:S02]  /*fb50*/  SEL R10, RZ, 0x1, P3 ;  /* 0x00000001ff0a7807 */ /* 0x000fe40001800000 */
[----:B------:R-:W-:-:S07]  /*fb60*/  FSEL R97, R70, RZ, !P3 ;  /* 0x000000ff46617208 */ /* 0x000fce0005800000 */
.L_x_994:
[----:B------:R-:W-:Y:S01]  /*fb70*/  F2FP.BF16.F32.PACK_AB R106, RZ, R97 ;  /* 0x00000061ff6a723e */ /* 0x000fe200000010ff */
[----:B------:R-:W-:Y:S02]  /*fb80*/  IMAD.MOV.U32 R99, RZ, RZ, RZ ;  /* 0x000000ffff637224 */ /* 0x000fe400078e00ff */
[----:B------:R-:W-:Y:S01]  /*fb90*/  IMAD.MOV.U32 R69, RZ, RZ, R68 ;  /* 0x000000ffff457224 */ /* 0x000fe200078e0044 */
[----:B------:R-:W-:Y:S06]  /*fba0*/  BRA.U !UP2, `(.L_x_1000) ;  /* 0x000000050a447547 */ /* 0x000fec000b800000 */
[----:B------:R-:W-:Y:S01]  /*fbb0*/  ISETP.NE.AND P3, PT, R68, 0x1, PT ;  /* 0x000000014400780c */ /* 0x000fe20003f65270 */
[----:B------:R-:W-:Y:S01]  /*fbc0*/  BSSY.RECONVERGENT B1, `(.L_x_1001) ;  /* 0x0000045000017945 */ /* 0x000fe20003800200 */
[----:B------:R-:W-:Y:S02]  /*fbd0*/  HFMA2 R69, -RZ, RZ, 0, 1.1920928955078125e-07 ;  /* 0x00000002ff457431 */ /* 0x000fe400000001ff */
[----:B------:R-:W-:-:S09]  /*fbe0*/  IMAD.MOV.U32 R9, RZ, RZ, R12 ;  /* 0x000000ffff097224 */ /* 0x000fd200078e000c */
[----:B------:R-:W-:Y:S05]  /*fbf0*/  @!P3 BRA `(.L_x_1002) ;  /* 0x000000040004b947 */ /* 0x000fea0003800000 */
        /* <DEDUP_REMOVED lines=8> */
.L_x_1003:
        /* <DEDUP_REMOVED lines=13> */
.L_x_1005:
[----:B------:R-:W-:Y:S05]  /*fd50*/  BSYNC.RECONVERGENT B2 ;  /* 0x0000000000027941 */ /* 0x000fea0003800200 */
.L_x_1004:
        /* <DEDUP_REMOVED lines=43> */
.L_x_1002:
[----:B------:R-:W-:Y:S05]  /*10010*/  BSYNC.RECONVERGENT B1 ;  /* 0x0000000000017941 */ /* 0x000fea0003800200 */
.L_x_1001:
[----:B-----5:R-:W-:Y:S01]  /*10020*/  PRMT R68, R32, 0x7632, R68 ;  /* 0x0000763220447816 */ /* 0x020fe20000000044 */
[----:B------:R-:W-:Y:S01]  /*10030*/  IMAD.MOV.U32 R70, RZ, RZ, 0x2f800000 ;  /* 0x2f800000ff467424 */ /* 0x000fe200078e00ff */
[----:B------:R-:W-:Y:S02]  /*10040*/  I2FP.F32.U32 R9, R9 ;  /* 0x0000000900097245 */ /* 0x000fe40000201000 */
[----:B------:R-:W-:-:S03]  /*10050*/  SHF.L.U32 R68, R68, 0x10, RZ ;  /* 0x0000001044447819 */ /* 0x000fc600000006ff */
[----:B------:R-:W-:Y:S02]  /*10060*/  FFMA.FTZ R9, R9, R70, 1.1641532182693481445e-10 ;  /* 0x2f00000009097423 */ /* 0x000fe40000010046 */
[----:B------:R-:W-:-:S03]  /*10070*/  FMUL.FTZ R68, R68, UR17 ;  /* 0x0000001144447c20 */ /* 0x000fc60008410000 */
[----:B------:R-:W-:Y:S01]  /*10080*/  FSETP.GTU.FTZ.AND P3, PT, R9, UR23, PT ;  /* 0x0000001709007c0b */ /* 0x000fe2000bf7c000 */
[----:B------:R-:W-:-:S03]  /*10090*/  FMUL.FTZ R68, R68, UR16 ;  /* 0x0000001044447c20 */ /* 0x000fc60008410000 */
[----:B------:R-:W-:Y:S02]  /*100a0*/  SEL R9, RZ, 0x1, P3 ;  /* 0x00000001ff097807 */ /* 0x000fe40001800000 */
[----:B------:R-:W-:-:S07]  /*100b0*/  FSEL R99, R68, RZ, !P3 ;  /* 0x000000ff44637208 */ /* 0x000fce0005800000 */
.L_x_1000:
        /* <DEDUP_REMOVED lines=17> */
.L_x_1009:
        /* <DEDUP_REMOVED lines=13> */
.L_x_1011:
[----:B------:R-:W-:Y:S05]  /*102a0*/  BSYNC.RECONVERGENT B2 ;  /* 0x0000000000027941 */ /* 0x000fea0003800200 */
.L_x_1010:
        /* <DEDUP_REMOVED lines=43> */
.L_x_1008:
[----:B------:R-:W-:Y:S05]  /*10560*/  BSYNC.RECONVERGENT B1 ;  /* 0x0000000000017941 */ /* 0x000fea0003800200 */
.L_x_1007:
        /* <DEDUP_REMOVED lines=9> */
.L_x_1006:
        /* <DEDUP_REMOVED lines=17> */
.L_x_1015:
        /* <DEDUP_REMOVED lines=13> */
.L_x_1017:
[----:B------:R-:W-:Y:S05]  /*107e0*/  BSYNC.RECONVERGENT B2 ;  /* 0x0000000000027941 */ /* 0x000fea0003800200 */
.L_x_1016:
        /* <DEDUP_REMOVED lines=43> */
.L_x_1014:
[----:B------:R-:W-:Y:S05]  /*10aa0*/  BSYNC.RECONVERGENT B1 ;  /* 0x0000000000017941 */ /* 0x000fea0003800200 */
.L_x_1013:
        /* <DEDUP_REMOVED lines=10> */
.L_x_1012:
        /* <DEDUP_REMOVED lines=17> */
.L_x_1021:
        /* <DEDUP_REMOVED lines=13> */
.L_x_1023:
[----:B------:R-:W-:Y:S05]  /*10d30*/  BSYNC.RECONVERGENT B2 ;  /* 0x0000000000027941 */ /* 0x000fea0003800200 */
.L_x_1022:
        /* <DEDUP_REMOVED lines=43> */
.L_x_1020:
[----:B------:R-:W-:Y:S05]  /*10ff0*/  BSYNC.RECONVERGENT B1 ;  /* 0x0000000000017941 */ /* 0x000fea0003800200 */
.L_x_1019:
        /* <DEDUP_REMOVED lines=9> */
.L_x_1018:
        /* <DEDUP_REMOVED lines=17> */
.L_x_1027:
        /* <DEDUP_REMOVED lines=13> */
.L_x_1029:
[----:B------:R-:W-:Y:S05]  /*11270*/  BSYNC.RECONVERGENT B2 ;  /* 0x0000000000027941 */ /* 0x000fea0003800200 */
.L_x_1028:
        /* <DEDUP_REMOVED lines=43> */
.L_x_1026:
[----:B------:R-:W-:Y:S05]  /*11530*/  BSYNC.RECONVERGENT B1 ;  /* 0x0000000000017941 */ /* 0x000fea0003800200 */
.L_x_1025:
        /* <DEDUP_REMOVED lines=10> */
.L_x_1024:
        /* <DEDUP_REMOVED lines=17> */
.L_x_1033:
        /* <DEDUP_REMOVED lines=13> */
.L_x_1035:
[----:B------:R-:W-:Y:S05]  /*117c0*/  BSYNC.RECONVERGENT B2 ;  /* 0x0000000000027941 */ /* 0x000fea0003800200 */
.L_x_1034:
        /* <DEDUP_REMOVED lines=43> */
.L_x_1032:
[----:B------:R-:W-:Y:S05]  /*11a80*/  BSYNC.RECONVERGENT B1 ;  /* 0x0000000000017941 */ /* 0x000fea0003800200 */
.L_x_1031:
        /* <DEDUP_REMOVED lines=9> */
.L_x_1030:
        /* <DEDUP_REMOVED lines=17> */
.L_x_1039:
        /* <DEDUP_REMOVED lines=13> */
.L_x_1041:
[----:B------:R-:W-:Y:S05]  /*11d00*/  BSYNC.RECONVERGENT B2 ;  /* 0x0000000000027941 */ /* 0x000fea0003800200 */
.L_x_1040:
        /* <DEDUP_REMOVED lines=43> */
.L_x_1038:
[----:B------:R-:W-:Y:S05]  /*11fc0*/  BSYNC.RECONVERGENT B1 ;  /* 0x0000000000017941 */ /* 0x000fea0003800200 */
.L_x_1037:
        /* <DEDUP_REMOVED lines=10> */
.L_x_1036:
[----:B------:R-:W-:Y:S02]  /*12070*/  F2FP.BF16.F32.PACK_AB R71, RZ, R147 ;  /* 0x00000093ff47723e */ /* 0x000fe400000010ff */
[----:B------:R-:W-:Y:S02]  /*12080*/  PRMT R70, R112, 0x5410, R114 ;  /* 0x0000541070467816 */ /* 0x000fe40000000072 */
[----:B------:R-:W-:Y:S02]  /*12090*/  PRMT R69, R108, 0x5410, R110 ;  /* 0x000054106c457816 */ /* 0x000fe4000000006e */
[----:B------:R-:W-:Y:S02]  /*120a0*/  PRMT R68, R106, 0x5410, R104 ;  /* 0x000054106a447816 */ /* 0x000fe40000000068 */
[----:B------:R-:W-:-:S07]  /*120b0*/  PRMT R71, R102, 0x5410, R71 ;  /* 0x0000541066477816 */ /* 0x000fce0000000047 */
.L_x_993:
[----:B------:R-:W0:Y:S01]  /*120c0*/  LDC.64 R152, c[0x0][0x3a8] ;  /* 0x0000ea00ff987b82 */ /* 0x000e220000000a00 */
[----:B------:R-:W-:Y:S02]  /*120d0*/  IMAD.MOV.U32 R102, RZ, RZ, R116 ;  /* 0x000000ffff667224 */ /* 0x000fe400078e0074 */
[----:B0-----:R-:W-:-:S05]  /*120e0*/  IMAD.WIDE.U32 R152, R100, 0x10, R152 ;  /* 0x0000001064987825 */ /* 0x001fca00078e0098 */
[----:B------:R0:W-:Y:S01]  /*120f0*/  STG.E.128 desc[UR12][R152.64], R68 ;  /* 0x0000004498007986 */ /* 0x0001e2000c101d0c */
[----:B------:R-:W-:Y:S05]  /*12100*/  BRA.U !UP2, `(.L_x_1042) ;  /* 0x000000010a507547 */ /* 0x000fea000b800000 */
[----:B0-----:R-:W-:Y:S01]  /*12110*/  IMAD.U32 R71, R2, 0x10000, RZ ;  /* 0x0001000002477824 */ /* 0x001fe200078e00ff */
[----:B------:R-:W0:Y:S01]  /*12120*/  LDC.64 R68, c[0x0][0x3b0] ;  /* 0x0000ec00ff447b82 */ /* 0x000e220000000a00 */
[----:B------:R-:W-:Y:S02]  /*12130*/  LOP3.LUT R70, R0, 0xffff, RZ, 0xc0, !PT ;  /* 0x0000ffff00467812 */ /* 0x000fe400078ec0ff */
[----:B------:R-:W-:Y:S02]  /*12140*/  PRMT R153, R4, 0x7104, RZ ;  /* 0x0000710404997816 */ /* 0x000fe400000000ff */
[----:B------:R-:W-:Y:S02]  /*12150*/  LOP3.LUT R71, R71, 0xff0000, RZ, 0xc0, !PT ;  /* 0x00ff000047477812 */ /* 0x000fe400078ec0ff */
[----:B------:R-:W-:Y:S02]  /*12160*/  LOP3.LUT R154, R7, 0xff, RZ, 0xc0, !PT ;  /* 0x000000ff079a7812 */ /* 0x000fe400078ec0ff */
[----:B------:R-:W-:-:S02]  /*12170*/  PRMT R70, R71, 0x4210, R70 ;  /* 0x0000421047467816 */ /* 0x000fc40000000046 */
[----:B------:R-:W-:Y:S01]  /*12180*/  LOP3.LUT R152, R8, 0xff, RZ, 0xc0, !PT ;  /* 0x000000ff08987812 */ /* 0x000fe200078ec0ff */
[----:B------:R-:W-:Y:S01]  /*12190*/  IMAD.WIDE.U32 R154, R154, 0x1000000, RZ ;  /* 0x010000009a9a7825 */ /* 0x000fe200078e00ff */
[----:B------:R-:W-:Y:S02]  /*121a0*/  LOP3.LUT R71, R9, 0xff, RZ, 0xc0, !PT ;  /* 0x000000ff09477812 */ /* 0x000fe400078ec0ff */
[----:B------:R-:W-:Y:S01]  /*121b0*/  LOP3.LUT R157, R70, 0xff00, R153, 0xf8, !PT ;  /* 0x0000ff00469d7812 */ /* 0x000fe200078ef899 */
[----:B------:R-:W-:-:S03]  /*121c0*/  IMAD.WIDE.U32 R152, R152, 0x10000, RZ ;  /* 0x0001000098987825 */ /* 0x000fc600078e00ff */
[----:B------:R-:W-:Y:S01]  /*121d0*/  LOP3.LUT R157, R157, 0xff, R6, 0xf8, !PT ;  /* 0x000000ff9d9d7812 */ /* 0x000fe200078ef806 */
[----:B------:R-:W-:-:S03]  /*121e0*/  IMAD.WIDE.U32 R70, R71, 0x100, RZ ;  /* 0x0000010047467825 */ /* 0x000fc600078e00ff */
[----:B------:R-:W-:Y:S01]  /*121f0*/  LOP3.LUT R157, R153, R157, R155, 0xfe, !PT ;  /* 0x0000009d999d7212 */ /* 0x000fe200078efe9b */
[----:B0-----:R-:W-:Y:S01]  /*12200*/  IMAD.WIDE.U32 R68, R98, 0x8, R68 ;  /* 0x0000000862447825 */ /* 0x001fe200078e0044 */
[----:B------:R-:W-:Y:S02]  /*12210*/  LOP3.LUT R159, R70, R154, R152, 0xfe, !PT ;  /* 0x0000009a469f7212 */ /* 0x000fe400078efe98 */
[----:B------:R-:W-:Y:S02]  /*12220*/  LOP3.LUT R71, R157, R71, RZ, 0xfc, !PT ;  /* 0x000000479d477212 */ /* 0x000fe400078efcff */
[----:B------:R-:W-:-:S05]  /*12230*/  LOP3.LUT R70, R159, 0xff, R10, 0xf8, !PT ;  /* 0x000000ff9f467812 */ /* 0x000fca00078ef80a */
[----:B------:R1:W-:Y:S02]  /*12240*/  STG.E.64 desc[UR12][R68.64], R70 ;  /* 0x0000004644007986 */ /* 0x0003e4000c101b0c */
.L_x_1042:
[----:B------:R-:W-:Y:S01]  /*12250*/  IADD3 R100, PT, PT, R100, 0x80, RZ ;  /* 0x0000008064647810 */ /* 0x000fe20007ffe0ff */
[----:B------:R-:W-:-:S07]  /*12260*/  VIADD R98, R98, 0x80 ;  /* 0x0000008062627836 */ /* 0x000fce0000000000 */
.L_x_942:
[----:B------:R-:W-:Y:S05]  /*12270*/  BSYNC.RECONVERGENT B0 ;  /* 0x0000000000007941 */ /* 0x000fea0003800200 */
.L_x_941:
        /* <DEDUP_REMOVED lines=9> */
.L_x_1045:
[----:B------:R-:W-:Y:S05]  /*12310*/  BRA.U !UP0, `(.L_x_1046) ;  /* 0x0000002d088c7547 */ /* 0x000fea000b800000 */
[----:B01----:R-:W0:Y:S02]  /*12320*/  LDC.64 R68, c[0x0][0x3a0] ;  /* 0x0000e800ff447b82 */ /* 0x003e240000000a00 */
        /* <DEDUP_REMOVED lines=23> */
.L_x_1050:
        /* <DEDUP_REMOVED lines=13> */
.L_x_1052:
[----:B------:R-:W-:Y:S05]  /*12570*/  BSYNC.RECONVERGENT B2 ;  /* 0x0000000000027941 */ /* 0x000fea0003800200 */
.L_x_1051:
        /* <DEDUP_REMOVED lines=43> */
.L_x_1049:
[----:B------:R-:W-:Y:S05]  /*12830*/  BSYNC.RECONVERGENT B1 ;  /* 0x0000000000017941 */ /* 0x000fea0003800200 */
.L_x_1048:
        /* <DEDUP_REMOVED lines=11> */
.L_x_1047:
        /* <DEDUP_REMOVED lines=22> */
.L_x_1056:
        /* <DEDUP_REMOVED lines=13> */
.L_x_1058:
[----:B------:R-:W-:Y:S05]  /*12b20*/  BSYNC.RECONVERGENT B2 ;  /* 0x0000000000027941 */ /* 0x000fea0003800200 */
.L_x_1057:
        /* <DEDUP_REMOVED lines=42> */
.L_x_1055:
[----:B------:R-:W-:Y:S05]  /*12dd0*/  BSYNC.RECONVERGENT B1 ;  /* 0x0000000000017941 */ /* 0x000fea0003800200 */
.L_x_1054:
[----:B-----5:R-:W-:Y:S01]  /*12de0*/  PRMT R68, R32, 0x7632, R68 ;  /* 0x0000763220447816 */ /* 0x020fe20000000044 */
[----:B------:R-:W-:Y:S01]  /*12df0*/  IMAD.MOV.U32 R106, RZ, RZ, 0x2f800000 ;  /* 0x2f800000ff6a7424 */ /* 0x000fe200078e00ff */
[----:B------:R-:W-:Y:S02]  /*12e00*/  I2FP.F32.U32 R9, R9 ;  /* 0x0000000900097245 */ /* 0x000fe40000201000 */
[C---:B------:R-:W-:Y:S02]  /*12e10*/  SHF.L.U32 R103, R68.reuse, 0x10, RZ ;  /* 0x0000001044677819 */ /* 0x040fe400000006ff */
        /* <DEDUP_REMOVED lines=9> */
.L_x_1053:
        /* <DEDUP_REMOVED lines=21> */
.L_x_1062:
        /* <DEDUP_REMOVED lines=13> */
.L_x_1064:
[----:B------:R-:W-:Y:S05]  /*130d0*/  BSYNC.RECONVERGENT B2 ;  /* 0x0000000000027941 */ /* 0x000fea0003800200 */
.L_x_1063:
        /* <DEDUP_REMOVED lines=41> */
[----:B------:R-:W-:-:S07]  /*13370*/  LOP3.LUT R90, R88, UR43, R117, 0x96, !PT ;  /* 0x0000002b585a7c12 */ /* 0x000fce000f8e9675 */
.L_x_1061:
[----:B------:R-:W-:Y:S05]  /*13380*/  BSYNC.RECONVERGENT B1 ;  /* 0x0000000000017941 */ /* 0x000fea0003800200 */
.L_x_1060:
        /* <DEDUP_REMOVED lines=11> */
.L_x_1059:
        /* <DEDUP_REMOVED lines=22> */
.L_x_1068:
        /* <DEDUP_REMOVED lines=13> */
.L_x_1070:
[----:B------:R-:W-:Y:S05]  /*13670*/  BSYNC.RECONVERGENT B2 ;  /* 0x0000000000027941 */ /* 0x000fea0003800200 */
.L_x_1069:
        /* <DEDUP_REMOVED lines=43> */
.L_x_1067:
[----:B------:R-:W-:Y:S05]  /*13930*/  BSYNC.RECONVERGENT B1 ;  /* 0x0000000000017941 */ /* 0x000fea0003800200 */
.L_x_1066:
        /* <DEDUP_REMOVED lines=13> */
.L_x_1065:
        /* <DEDUP_REMOVED lines=21> */
.L_x_1074:
        /* <DEDUP_REMOVED lines=13> */
.L_x_1076:
[----:B------:R-:W-:Y:S05]  /*13c30*/  BSYNC.RECONVERGENT B2 ;  /* 0x0000000000027941 */ /* 0x000fea0003800200 */
.L_x_1075:
        /* <DEDUP_REMOVED lines=43> */
.L_x_1073:
[----:B------:R-:W-:Y:S05]  /*13ef0*/  BSYNC.RECONVERGENT B1 ;  /* 0x0000000000017941 */ /* 0x000fea0003800200 */
.L_x_1072:
        /* <DEDUP_REMOVED lines=11> */
.L_x_1071:
        /* <DEDUP_REMOVED lines=22> */
.L_x_1080:
        /* <DEDUP_REMOVED lines=13> */
.L_x_1082:
[----:B------:R-:W-:Y:S05]  /*141e0*/  BSYNC.RECONVERGENT B2 ;  /* 0x0000000000027941 */ /* 0x000fea0003800200 */
.L_x_1081:
        /* <DEDUP_REMOVED lines=43> */
.L_x_1079:
[----:B------:R-:W-:Y:S05]  /*144a0*/  BSYNC.RECONVERGENT B1 ;  /* 0x0000000000017941 */ /* 0x000fea0003800200 */
.L_x_1078:
        /* <DEDUP_REMOVED lines=13> */
.L_x_1077:
        /* <DEDUP_REMOVED lines=21> */
.L_x_1086:
        /* <DEDUP_REMOVED lines=13> */
.L_x_1088:
[----:B------:R-:W-:Y:S05]  /*147a0*/  BSYNC.RECONVERGENT B2 ;  /* 0x0000000000027941 */ /* 0x000fea0003800200 */
.L_x_1087:
        /* <DEDUP_REMOVED lines=43> */
.L_x_1085:
[----:B------:R-:W-:Y:S05]  /*14a60*/  BSYNC.RECONVERGENT B1 ;  /* 0x0000000000017941 */ /* 0x000fea0003800200 */
.L_x_1084:
        /* <DEDUP_REMOVED lines=11> */
.L_x_1083:
        /* <DEDUP_REMOVED lines=15> */
[----:B------:R-:W-:Y:S01]  /*14c10*/  @!P4 MOV R88, 0x3 ;  /* 0x000000030058c802 */ /* 0x000fe20000000f00 */
[----:B------:R-:W-:Y:S01]  /*14c20*/  @!P4 IMAD.MOV.U32 R102, RZ, RZ, R70 ;  /* 0x000000ffff66c224 */ /* 0x000fe200078e0046 */
[----:B------:R-:W-:Y:S01]  /*14c30*/  @!P4 MOV R0, R90 ;  /* 0x0000005a0000c202 */ /* 0x000fe20000000f00 */
[----:B------:R-:W-:Y:S01]  /*14c40*/  @P4 VIADD R88, R68, 0x1 ;  /* 0x0000000144584836 */ /* 0x000fe20000000000 */
[----:B------:R-:W-:Y:S01]  /*14c50*/  @P4 MOV R102, R70 ;  /* 0x0000004600664202 */ /* 0x000fe20000000f00 */
[----:B------:R-:W-:Y:S01]  /*14c60*/  @P4 IMAD.MOV.U32 R0, RZ, RZ, R89 ;  /* 0x000000ffff004224 */ /* 0x000fe200078e0059 */
[----:B------:R-:W-:Y:S06]  /*14c70*/  BRA `(.L_x_1091) ;  /* 0x0000000000e47947 */ /* 0x000fec0003800000 */
.L_x_1092:
[----:B------:R-:W-:Y:S01]  /*14c80*/  IADD3 R93, PT, PT, R93, 0x1, RZ ;  /* 0x000000015d5d7810 */ /* 0x000fe20007ffe0ff */
[----:B------:R-:W-:Y:S03]  /*14c90*/  BSSY.RECONVERGENT B2, `(.L_x_1093) ;  /* 0x000000c000027945 */ /* 0x000fe60003800200 */
        /* <DEDUP_REMOVED lines=11> */
.L_x_1094:
[----:B------:R-:W-:Y:S05]  /*14d50*/  BSYNC.RECONVERGENT B2 ;  /* 0x0000000000027941 */ /* 0x000fea0003800200 */
.L_x_1093:
        /* <DEDUP_REMOVED lines=41> */
[----:B------:R-:W-:Y:S01]  /*14ff0*/  HFMA2 R88, -RZ, RZ, 0, 0 ;  /* 0x00000000ff587431 */ /* 0x000fe200000001ff */
[----:B------:R-:W-:-:S07]  /*15000*/  MOV R102, R68 ;  /* 0x0000004400667202 */ /* 0x000fce0000000f00 */
.L_x_1091:
[----:B------:R-:W-:Y:S05]  /*15010*/  BSYNC.RECONVERGENT B1 ;  /* 0x0000000000017941 */ /* 0x000fea0003800200 */
.L_x_1090:
        /* <DEDUP_REMOVED lines=13> */
.L_x_1089:
[----:B------:R-:W-:Y:S02]  /*150f0*/  F2FP.BF16.F32.PACK_AB R71, RZ, R151 ;  /* 0x00000097ff47723e */ /* 0x000fe400000010ff */
[----:B------:R-:W-:Y:S02]  /*15100*/  PRMT R70, R114, 0x5410, R116 ;  /* 0x0000541072467816 */ /* 0x000fe40000000074 */
[----:B------:R-:W-:Y:S02]  /*15110*/  PRMT R69, R108, 0x5410, R112 ;  /* 0x000054106c457816 */ /* 0x000fe40000000070 */
[----:B------:R-:W-:Y:S02]  /*15120*/  PRMT R68, R104, 0x5410, R106 ;  /* 0x0000541068447816 */ /* 0x000fe4000000006a */
[----:B------:R-:W-:Y:S01]  /*15130*/  PRMT R71, R110, 0x5410, R71 ;  /* 0x000054106e477816 */ /* 0x000fe20000000047 */
[----:B------:R-:W-:Y:S06]  /*15140*/  BRA `(.L_x_1095) ;  /* 0x0000002800b47947 */ /* 0x000fec0003800000 */
.L_x_1046:
[----:B------:R-:W-:Y:S01]  /*15150*/  MOV R101, RZ ;  /* 0x000000ff00657202 */ /* 0x000fe20000000f00 */
[----:B01----:R-:W-:Y:S01]  /*15160*/  IMAD.MOV.U32 R68, RZ, RZ, R88 ;  /* 0x000000ffff447224 */ /* 0x003fe200078e0058 */
[----:B------:R-:W-:Y:S01]  /*15170*/  MOV R114, R102 ;  /* 0x0000006600727202 */ /* 0x000fe20000000f00 */
        /* <DEDUP_REMOVED lines=17> */
.L_x_1099:
        /* <DEDUP_REMOVED lines=13> */
.L_x_1101:
[----:B------:R-:W-:Y:S05]  /*15360*/  BSYNC.RECONVERGENT B2 ;  /* 0x0000000000027941 */ /* 0x000fea0003800200 */
.L_x_1100:
        /* <DEDUP_REMOVED lines=41> */
[----:B------:R-:W-:Y:S01]  /*15600*/  HFMA2 R68, -RZ, RZ, 0, 0 ;  /* 0x00000000ff447431 */ /* 0x000fe200000001ff */
[----:B------:R-:W-:-:S07]  /*15610*/  LOP3.LUT R90, R70, UR43, R69, 0x96, !PT ;  /* 0x0000002b465a7c12 */ /* 0x000fce000f8e9645 */
.L_x_1098:
[----:B------:R-:W-:Y:S05]  /*15620*/  BSYNC.RECONVERGENT B1 ;  /* 0x0000000000017941 */ /* 0x000fea0003800200 */
.L_x_1097:
        /* <DEDUP_REMOVED lines=9> */
.L_x_1096:
[----:B------:R-:W-:Y:S01]  /*156c0*/  F2FP.BF16.F32.PACK_AB R108, RZ, R101 ;  /* 0x00000065ff6c723e */ /* 0x000fe200000010ff */
[----:B------:R-:W-:Y:S01]  /*156d0*/  IMAD.MOV.U32 R103, RZ, RZ, RZ ;  /* 0x000000ffff677224 */ /* 0x000fe200078e00ff */
[----:B------:R-:W-:Y:S01]  /*156e0*/  MOV R69, R68 ;  /* 0x0000004400457202 */ /* 0x000fe20000000f00 */
[----:B------:R-:W-:Y:S06]  /*156f0*/  BRA.U !UP2, `(.L_x_1102) ;  /* 0x000000050a447547 */ /* 0x000fec000b800000 */
[----:B------:R-:W-:Y:S01]  /*15700*/  ISETP.NE.AND P4, PT, R68, 0x1, PT ;  /* 0x000000014400780c */ /* 0x000fe20003f85270 */
[----:B------:R-:W-:Y:S01]  /*15710*/  BSSY.RECONVERGENT B1, `(.L_x_1103) ;  /* 0x0000045000017945 */ /* 0x000fe20003800200 */
[----:B------:R-:W-:Y:S01]  /*15720*/  IMAD.MOV.U32 R69, RZ, RZ, 0x2 ;  /* 0x00000002ff457424 */ /* 0x000fe200078e00ff */
[----:B------:R-:W-:-:S10]  /*15730*/  MOV R9, R12 ;  /* 0x0000000c00097202 */ /* 0x000fd40000000f00 */
[----:B------:R-:W-:Y:S05]  /*15740*/  @!P4 BRA `(.L_x_1104) ;  /* 0x000000040004c947 */ /* 0x000fea0003800000 */
        /* <DEDUP_REMOVED lines=8> */
.L_x_1105:
[----:B------:R-:W-:Y:S01]  /*157d0*/  VIADD R93, R93, 0x1 ;  /* 0x000000015d5d7836 */ /* 0x000fe20000000000 */
[----:B------:R-:W-:Y:S03]  /*157e0*/  BSSY.RECONVERGENT B2, `(.L_x_1106) ;  /* 0x000000c000027945 */ /* 0x000fe60003800200 */
        /* <DEDUP_REMOVED lines=11> */
.L_x_1107:
[----:B------:R-:W-:Y:S05]  /*158a0*/  BSYNC.RECONVERGENT B2 ;  /* 0x0000000000027941 */ /* 0x000fea0003800200 */
.L_x_1106:
        /* <DEDUP_REMOVED lines=41> */
[----:B------:R-:W-:Y:S01]  /*15b40*/  IMAD.MOV.U32 R69, RZ, RZ, RZ ;  /* 0x000000ffff457224 */ /* 0x000fe200078e00ff */
[----:B------:R-:W-:-:S07]  /*15b50*/  MOV R114, R68 ;  /* 0x0000004400727202 */ /* 0x000fce0000000f00 */
.L_x_1104:
[----:B------:R-:W-:Y:S05]  /*15b60*/  BSYNC.RECONVERGENT B1 ;  /* 0x0000000000017941 */ /* 0x000fea0003800200 */
.L_x_1103:
        /* <DEDUP_REMOVED lines=10> */
.L_x_1102:
[----:B------:R-:W-:Y:S01]  /*15c10*/  F2FP.BF16.F32.PACK_AB R106, RZ, R103 ;  /* 0x00000067ff6a723e */ /* 0x000fe200000010ff */
[----:B------:R-:W-:Y:S01]  /*15c20*/  IMAD.MOV.U32 R68, RZ, RZ, R69 ;  /* 0x000000ffff447224 */ /* 0x000fe200078e0045 */
[----:B------:R-:W-:Y:S01]  /*15c30*/  MOV R117, RZ ;  /* 0x000000ff00757202 */ /* 0x000fe20000000f00 */
[----:B------:R-:W-:Y:S06]  /*15c40*/  BRA.U !UP2, `(.L_x_1108) ;  /* 0x000000050a407547 */ /* 0x000fec000b800000 */
[----:B------:R-:W-:Y:S01]  /*15c50*/  ISETP.NE.AND P4, PT, R69, 0x1, PT ;  /* 0x000000014500780c */ /* 0x000fe20003f85270 */
[----:B------:R-:W-:Y:S01]  /*15c60*/  BSSY.RECONVERGENT B1, `(.L_x_1109) ;  /* 0x0000045000017945 */ /* 0x000fe20003800200 */
[----:B------:R-:W-:Y:S01]  /*15c70*/  MOV R68, 0x2 ;  /* 0x0000000200447802 */ /* 0x000fe20000000f00 */
[----:B------:R-:W-:-:S10]  /*15c80*/  IMAD.MOV.U32 R8, RZ, RZ, R12 ;  /* 0x000000ffff087224 */ /* 0x000fd400078e000c */
[----:B------:R-:W-:Y:S05]  /*15c90*/  @!P4 BRA `(.L_x_1110) ;  /* 0x000000040004c947 */ /* 0x000fea0003800000 */
        /* <DEDUP_REMOVED lines=8> */
.L_x_1111:
        /* <DEDUP_REMOVED lines=13> */
.L_x_1113:
[----:B------:R-:W-:Y:S05]  /*15df0*/  BSYNC.RECONVERGENT B2 ;  /* 0x0000000000027941 */ /* 0x000fea0003800200 */
.L_x_1112:
        /* <DEDUP_REMOVED lines=40> */
[----:B------:R-:W-:Y:S02]  /*16080*/  HFMA2 R68, -RZ, RZ, 0, 0 ;  /* 0x00000000ff447431 */ /* 0x000fe400000001ff */
[----:B------:R-:W-:Y:S01]  /*16090*/  IMAD.MOV.U32 R12, RZ, RZ, R88 ;  /* 0x000000ffff0c7224 */ /* 0x000fe200078e0058 */
[----:B------:R-:W-:-:S07]  /*160a0*/  LOP3.LUT R90, R70, UR43, R69, 0x96, !PT ;  /* 0x0000002b465a7c12 */ /* 0x000fce000f8e9645 */
.L_x_1110:
[----:B------:R-:W-:Y:S05]  /*160b0*/  BSYNC.RECONVERGENT B1 ;  /* 0x0000000000017941 */ /* 0x000fea0003800200 */
.L_x_1109:
        /* <DEDUP_REMOVED lines=9> */
.L_x_1108:
        /* <DEDUP_REMOVED lines=17> */
.L_x_1117:
        /* <DEDUP_REMOVED lines=13> */
.L_x_1119:
[----:B------:R-:W-:Y:S05]  /*16330*/  BSYNC.RECONVERGENT B2 ;  /* 0x0000000000027941 */ /* 0x000fea0003800200 */
.L_x_1118:
        /* <DEDUP_REMOVED lines=43> */
.L_x_1116:
[----:B------:R-:W-:Y:S05]  /*165f0*/  BSYNC.RECONVERGENT B1 ;  /* 0x0000000000017941 */ /* 0x000fea0003800200 */
.L_x_1115:
        /* <DEDUP_REMOVED lines=10> */
.L_x_1114:
        /* <DEDUP_REMOVED lines=17> */
.L_x_1123:
        /* <DEDUP_REMOVED lines=13> */
.L_x_1125:
[----:B------:R-:W-:Y:S05]  /*16880*/  BSYNC.RECONVERGENT B2 ;  /* 0x0000000000027941 */ /* 0x000fea0003800200 */
.L_x_1124:
        /* <DEDUP_REMOVED lines=43> */
.L_x_1122:
[----:B------:R-:W-:Y:S05]  /*16b40*/  BSYNC.RECONVERGENT B1 ;  /* 0x0000000000017941 */ /* 0x000fea0003800200 */
.L_x_1121:
        /* <DEDUP_REMOVED lines=9> */
.L_x_1120:
        /* <DEDUP_REMOVED lines=17> */
.L_x_1129:
        /* <DEDUP_REMOVED lines=13> */
.L_x_1131:
[----:B------:R-:W-:Y:S05]  /*16dc0*/  BSYNC.RECONVERGENT B2 ;  /* 0x0000000000027941 */ /* 0x000fea0003800200 */
.L_x_1130:
        /* <DEDUP_REMOVED lines=43> */
.L_x_1128:
[----:B------:R-:W-:Y:S05]  /*17080*/  BSYNC.RECONVERGENT B1 ;  /* 0x0000000000017941 */ /* 0x000fea0003800200 */
.L_x_1127:
        /* <DEDUP_REMOVED lines=10> */
.L_x_1126:
        /* <DEDUP_REMOVED lines=17> */
.L_x_1135:
        /* <DEDUP_REMOVED lines=13> */
.L_x_1137:
[----:B------:R-:W-:Y:S05]  /*17310*/  BSYNC.RECONVERGENT B2 ;  /* 0x0000000000027941 */ /* 0x000fea0003800200 */
.L_x_1136:
        /* <DEDUP_REMOVED lines=43> */
.L_x_1134:
[----:B------:R-:W-:Y:S05]  /*175d0*/  BSYNC.RECONVERGENT B1 ;  /* 0x0000000000017941 */ /* 0x000fea0003800200 */
.L_x_1133:
        /* <DEDUP_REMOVED lines=9> */
.L_x_1132:
        /* <DEDUP_REMOVED lines=17> */
.L_x_1141:
        /* <DEDUP_REMOVED lines=13> */
.L_x_1143:
[----:B------:R-:W-:Y:S05]  /*17850*/  BSYNC.RECONVERGENT B2 ;  /* 0x0000000000027941 */ /* 0x000fea0003800200 */
.L_x_1142:
        /* <DEDUP_REMOVED lines=38> */
[----:B------:R-:W-:Y:S02]  /*17ac0*/  MOV R12, R88 ;  /* 0x00000058000c7202 */ /* 0x000fe40000000f00 */
[----:B------:R-:W-:Y:S01]  /*17ad0*/  LOP3.LUT R89, R150, UR42, R89, 0x96, !PT ;  /* 0x0000002a96597c12 */ /* 0x000fe2000f8e9659 */
[----:B------:R-:W-:Y:S01]  /*17ae0*/  IMAD.MOV.U32 R88, RZ, RZ, RZ ;  /* 0x000000ffff587224 */ /* 0x000fe200078e00ff */
[----:B------:R-:W-:Y:S02]  /*17af0*/  LOP3.LUT R90, R70, UR43, R69, 0x96, !PT ;  /* 0x0000002b465a7c12 */ /* 0x000fe4000f8e9645 */
[----:B------:R-:W-:-:S07]  /*17b00*/  MOV R114, R68 ;  /* 0x0000004400727202 */ /* 0x000fce0000000f00 */
.L_x_1140:
[----:B------:R-:W-:Y:S05]  /*17b10*/  BSYNC.RECONVERGENT B1 ;  /* 0x0000000000017941 */ /* 0x000fea0003800200 */
.L_x_1139:
        /* <DEDUP_REMOVED lines=10> */
.L_x_1138:
[----:B------:R-:W-:Y:S02]  /*17bc0*/  F2FP.BF16.F32.PACK_AB R71, RZ, R151 ;  /* 0x00000097ff47723e */ /* 0x000fe400000010ff */
[----:B------:R-:W-:Y:S02]  /*17bd0*/  MOV R102, R114 ;  /* 0x0000007200667202 */ /* 0x000fe40000000f00 */
[----:B------:R-:W-:Y:S02]  /*17be0*/  PRMT R70, R116, 0x5410, R118 ;  /* 0x0000541074467816 */ /* 0x000fe40000000076 */
[----:B------:R-:W-:Y:S02]  /*17bf0*/  PRMT R69, R112, 0x5410, R110 ;  /* 0x0000541070457816 */ /* 0x000fe4000000006e */
[----:B------:R-:W-:Y:S02]  /*17c00*/  PRMT R68, R108, 0x5410, R106 ;  /* 0x000054106c447816 */ /* 0x000fe4000000006a */
[----:B------:R-:W-:-:S07]  /*17c10*/  PRMT R71, R104, 0x5410, R71 ;  /* 0x0000541068477816 */ /* 0x000fce0000000047 */
.L_x_1095:
[----:B------:R-:W0:Y:S02]  /*17c20*/  LDC.64 R152, c[0x0][0x3a8] ;  /* 0x0000ea00ff987b82 */ /* 0x000e240000000a00 */
[----:B0-----:R-:W-:-:S05]  /*17c30*/  IMAD.WIDE.U32 R152, R100, 0x10, R152 ;  /* 0x0000001064987825 */ /* 0x001fca00078e0098 */
[----:B------:R2:W-:Y:S01]  /*17c40*/  STG.E.128 desc[UR12][R152.64], R68 ;  /* 0x0000004498007986 */ /* 0x0005e2000c101d0c */
[----:B------:R-:W-:Y:S05]  /*17c50*/  BRA.U !UP2, `(.L_x_1044) ;  /* 0x000000010a507547 */ /* 0x000fea000b800000 */
[----:B--2---:R-:W-:Y:S01]  /*17c60*/  IMAD.U32 R71, R2, 0x10000, RZ ;  /* 0x0001000002477824 */ /* 0x004fe200078e00ff */
        /* <DEDUP_REMOVED lines=19> */
.L_x_1044:
[----:B------:R-:W-:Y:S05]  /*17da0*/  BSYNC.RECONVERGENT B0 ;  /* 0x0000000000007941 */ /* 0x000fea0003800200 */
.L_x_1043:
        /* <DEDUP_REMOVED lines=127> */
[----:B------:R-:W-:-:S08]  /*185a0*/  ISETP.GT.U32.AND P5, PT, R70, 0x3, PT ;  /* 0x000000034600780c */ /* 0x000fd00003fa4070 */
[----:B------:R-:W-:-:S04]  /*185b0*/  @!P4 SHF.R.U32.HI R70, RZ, 0x2, R96 ;  /* 0x00000002ff46c819 */ /* 0x000fc80000011660 */
[----:B------:R-:W-:Y:S02]  /*185c0*/  @!P4 LOP3.LUT R98, R70, 0x18, RZ, 0xc0, !PT ;  /* 0x000000184662c812 */ /* 0x000fe400078ec0ff */
[----:B------:R-:W-:Y:S02]  /*185d0*/  CS2R R70, SRZ ;  /* 0x0000000000467805 */ /* 0x000fe4000001ff00 */
[----:B------:R-:W-:-:S04]  /*185e0*/  @!P5 SHF.L.U32 R104, R96, 0x3, RZ ;  /* 0x000000036068d819 */ /* 0x000fc800000006ff */
[----:B------:R-:W-:Y:S01]  /*185f0*/  @!P5 LOP3.LUT R104, R104, 0xf8, RZ, 0xc0, !PT ;  /* 0x000000f86868d812 */ /* 0x000fe200078ec0ff */
[----:B0-----:R-:W-:Y:S01]  /*18600*/  FADD.FTZ R69, R100, R155 ;  /* 0x0000009b64457221 */ /* 0x001fe20000010000 */
[----:B------:R-:W-:Y:S01]  /*18610*/  IMAD.MOV.U32 R100, RZ, RZ, RZ ;  /* 0x000000ffff647224 */ /* 0x000fe200078e00ff */
[----:B------:R-:W-:-:S03]  /*18620*/  @!P5 MOV R100, R91 ;  /* 0x0000005b0064d202 */ /* 0x000fc60000000f00 */
[----:B------:R0:W-:Y:S01]  /*18630*/  @!P4 STS.64 [R98+UR4], R68 ;  /* 0x000000446200c988 */ /* 0x0001e20008000a04 */
[----:B------:R-:W-:Y:S01]  /*18640*/  BAR.SYNC.DEFER_BLOCKING 0x0 ;  /* 0x0000000000007b1d */ /* 0x000fe20000010000 */
[----:B------:R-:W-:-:S05]  /*18650*/  ISETP.NE.AND P4, PT, RZ, UR24, PT ;  /* 0x00000018ff007c0c */ /* 0x000fca000bf85270 */
[----:B------:R-:W1:Y:S01]  /*18660*/  SHFL.DOWN PT, R153, R100, 0x2, 0x1f ;  /* 0x08401f0064997f89 */ /* 0x000e6200000e0000 */
[----:B0-----:R-:W-:-:S03]  /*18670*/  I2FP.F32.S32 R68, R100 ;  /* 0x0000006400447245 */ /* 0x001fc60000201400 */
[----:B------:R-:W-:Y:S01]  /*18680*/  @!P5 LDS.64 R70, [R104+UR4] ;  /* 0x000000046846d984 */ /* 0x000fe20008000a00 */
[----:B------:R-:W-:Y:S01]  /*18690*/  ISETP.NE.AND P5, PT, R96, RZ, PT ;  /* 0x000000ff6000720c */ /* 0x000fe20003fa5270 */
[----:B-1----:R-:W-:Y:S01]  /*186a0*/  IMAD.IADD R108, R153, 0x1, R100 ;  /* 0x00000001996c7824 */ /* 0x002fe200078e0264 */
[----:B------:R-:W-:-:S04]  /*186b0*/  I2FP.F32.S32 R98, R153 ;  /* 0x0000009900627245 */ /* 0x000fc80000201400 */
[----:B------:R-:W-:Y:S01]  /*186c0*/  I2FP.F32.S32 R110, R108 ;  /* 0x0000006c006e7245 */ /* 0x000fe20000201400 */
[----:B------:R-:W0:Y:S03]  /*186d0*/  SHFL.DOWN PT, R153, R108, 0x1, 0x1f ;  /* 0x08201f006c997f89 */ /* 0x000e2600000e0000 */
[----:B------:R-:W1:Y:S01]  /*186e0*/  MUFU.RCP R112, R110 ;  /* 0x0000006e00707308 */ /* 0x000e620000001000 */
[-C--:B0-----:R-:W-:Y:S01]  /*186f0*/  IADD3 R108, PT, PT, R108, R153.reuse, RZ ;  /* 0x000000996c6c7210 */ /* 0x081fe20007ffe0ff */
[----:B------:R-:W0:Y:S01]  /*18700*/  SHFL.DOWN PT, R155, R70, 0x2, 0x1f ;  /* 0x08401f00469b7f89 */ /* 0x000e2200000e0000 */
[----:B------:R-:W-:Y:S02]  /*18710*/  I2FP.F32.S32 R100, R153 ;  /* 0x0000009900647245 */ /* 0x000fe40000201400 */
        /* <DEDUP_REMOVED lines=12> */
[----:B------:R-:W-:-:S05]  /*187e0*/  FFMA.FTZ R71, R112, R155, R71 ;  /* 0x0000009b70477223 */ /* 0x000fca0000010047 */
[----:B------:R-:W1:Y:S01]  /*187f0*/  SHFL.DOWN PT, R70, R71, 0x1, 0x1f ;  /* 0x08201f0047467f89 */ /* 0x000e6200000e0000 */
[----:B0-----:R-:W-:Y:S01]  /*18800*/  FADD.FTZ R98, R69, -R68 ;  /* 0x8000004445627221 */ /* 0x001fe20000010000 */
[----:B------:R-:W-:-:S03]  /*18810*/  FMUL.FTZ R155, R68, R100 ;  /* 0x00000064449b7220 */ /* 0x000fc60000410000 */
[----:B------:R-:W-:Y:S01]  /*18820*/  FMUL.FTZ R153, R98, R98 ;  /* 0x0000006262997220 */ /* 0x000fe20000410000 */
[----:B------:R-:W-:-:S03]  /*18830*/  FFMA.FTZ R155, R110, R69, R155 ;  /* 0x000000456e9b7223 */ /* 0x000fc6000001009b */
[----:B------:R-:W-:Y:S01]  /*18840*/  FMUL.FTZ R153, R110, R153 ;  /* 0x000000996e997220 */ /* 0x000fe20000410000 */
[C---:B---3--:R-:W-:Y:S01]  /*18850*/  FMUL.FTZ R155, R108.reuse, R155 ;  /* 0x0000009b6c9b7220 */ /* 0x048fe20000410000 */
[----:B-1----:R-:W-:Y:S02]  /*18860*/  FADD.FTZ R69, R71, R70 ;  /* 0x0000004647457221 */ /* 0x002fe40000010000 */
[----:B------:R-:W-:Y:S01]  /*18870*/  FMUL.FTZ R153, R153, R100 ;  /* 0x0000006499997220 */ /* 0x000fe20000410000 */
[----:B------:R-:W0:Y:S01]  /*18880*/  @!P5 LDC.64 R70, c[0x0][0x3c0] ;  /* 0x0000f000ff46db82 */ /* 0x000e220000000a00 */
[----:B------:R-:W1:Y:S02]  /*18890*/  SHFL.IDX PT, R159, R155, RZ, 0x1f ;  /* 0x00001fff9b9f7589 */ /* 0x000e6400000e0000 */
[----:B------:R-:W-:-:S05]  /*188a0*/  FFMA.FTZ R153, R108, R153, R69 ;  /* 0x000000996c997223 */ /* 0x000fca0000010045 */
[----:B------:R-:W2:Y:S01]  /*188b0*/  LDC R100, c[0x0][0x448] ;  /* 0x00011200ff647b82 */ /* 0x000ea20000000800 */
[----:B------:R-:W2:Y:S07]  /*188c0*/  SHFL.IDX PT, R153, R153, RZ, 0x1f ;  /* 0x00001fff99997589 */ /* 0x000eae00000e0000 */
[----:B------:R-:W3:Y:S01]  /*188d0*/  @!P5 LDC.64 R68, c[0x0][0x3c8] ;  /* 0x0000f200ff44db82 */ /* 0x000ee20000000a00 */
[----:B-1----:R-:W-:-:S05]  /*188e0*/  FMUL.FTZ R98, R159, R159 ;  /* 0x0000009f9f627220 */ /* 0x002fca0000410000 */
[----:B------:R-:W-:Y:S01]  /*188f0*/  FSEL R157, R98, RZ, P4 ;  /* 0x000000ff629d7208 */ /* 0x000fe20002000000 */
[----:B--2---:R-:W-:Y:S01]  /*18900*/  FFMA.FTZ R98, R153, UR25, R100 ;  /* 0x0000001999627c23 */ /* 0x004fe20008010064 */
[----:B------:R-:W-:-:S03]  /*18910*/  MOV R153, UR22 ;  /* 0x0000001600997c02 */ /* 0x000fc60008000f00 */
[----:B------:R-:W-:Y:S01]  /*18920*/  FADD.FTZ R98, R98, R157 ;  /* 0x0000009d62627221 */ /* 0x000fe20000010000 */
[----:B------:R-:W-:Y:S02]  /*18930*/  IMAD.U32 R157, RZ, RZ, UR22 ;  /* 0x00000016ff9d7e24 */ /* 0x000fe4000f8e00ff */
[----:B---3--:R-:W-:Y:S01]  /*18940*/  @!P5 IMAD.WIDE R68, R153, 0x4, R68 ;  /* 0x000000049944d825 */ /* 0x008fe200078e0244 */
[----:B------:R-:W1:Y:S03]  /*18950*/  MUFU.RSQ R155, R98 ;  /* 0x00000062009b7308 */ /* 0x000e660000001400 */
[----:B0-----:R-:W-:-:S05]  /*18960*/  @!P5 IMAD.WIDE R70, R157, 0x4, R70 ;  /* 0x000000049d46d825 */ /* 0x001fca00078e0246 */
[----:B------:R0:W-:Y:S04]  /*18970*/  @!P5 STG.E desc[UR12][R70.64], R159 ;  /* 0x0000009f4600d986 */ /* 0x0001e8000c10190c */
[----:B-1----:R0:W-:Y:S01]  /*18980*/  @!P5 STG.E desc[UR12][R68.64], R155 ;  /* 0x0000009b4400d986 */ /* 0x0021e2000c10190c */
[----:B------:R-:W-:Y:S05]  /*18990*/  BRA.U !UP0, `(.L_x_1144) ;  /* 0x0000000d08487547 */ /* 0x000fea000b800000 */
[----:B------:R-:W-:Y:S01]  /*189a0*/  UIADD3 UR4, UPT, UPT, UR6, -0x1, URZ ;  /* 0xffffffff06047890 */ /* 0x000fe2000fffe0ff */
[----:B------:R-:W-:Y:S01]  /*189b0*/  BSSY.RECONVERGENT B0, `(.L_x_1145) ;  /* 0x0000038000007945 */ /* 0x000fe20003800200 */
[----:B------:R-:W-:Y:S02]  /*189c0*/  FSEL R98, R159, RZ, !P4 ;  /* 0x000000ff9f627208 */ /* 0x000fe40006000000 */
[----:B------:R-:W-:-:S04]  /*189d0*/  UIMAD UR4, UR4, UR45, URZ ;  /* 0x0000002d040472a4 */ /* 0x000fc8000f8e02ff */
[----:B------:R-:W-:-:S04]  /*189e0*/  USHF.R.S32.HI UR5, URZ, 0x1f, UR4 ;  /* 0x0000001fff057899 */ /* 0x000fc80008011404 */
[----:B------:R-:W-:-:S06]  /*189f0*/  ULEA.HI UR5, UR5, UR4, URZ, 0x3 ;  /* 0x0000000405057291 */ /* 0x000fcc000f8f18ff */
[----:B------:R-:W-:-:S05]  /*18a00*/  IMAD.U32 R157, RZ, RZ, UR5 ;  /* 0x00000005ff9d7e24 */ /* 0x000fca000f8e00ff */
[----:B------:R-:W-:Y:S01]  /*18a10*/  LEA.HI.SX32 R157, R157, R96, 0x1d ;  /* 0x000000609d9d7211 */ /* 0x000fe200078feaff */
[----:B------:R-:W-:Y:S06]  /*18a20*/  @!P0 BRA `(.L_x_1146) ;  /* 0x0000000000c08947 */ /* 0x000fec0003800000 */
[--C-:B0-----:R-:W-:Y:S01]  /*18a30*/  FADD.FTZ R70, R107, -R98.reuse ;  /* 0x800000626b467221 */ /* 0x101fe20000010000 */
[----:B------:R-:W-:Y:S01]  /*18a40*/  SHF.L.U32 R153, R65, 0x10, RZ ;  /* 0x0000001041997819 */ /* 0x000fe200000006ff */
[--C-:B------:R-:W-:Y:S01]  /*18a50*/  FADD.FTZ R96, R123, -R98.reuse ;  /* 0x800000627b607221 */ /* 0x100fe20000010000 */
[----:B------:R-:W-:Y:S02]  /*18a60*/  IMAD.U32 R159, R61, 0x10000, RZ ;  /* 0x000100003d9f7824 */ /* 0x000fe400078e00ff */
[----:B------:R-:W-:Y:S01]  /*18a70*/  FMUL.FTZ R70, R155, R70 ;  /* 0x000000469b467220 */ /* 0x000fe20000410000 */
[--C-:B------:R-:W-:Y:S01]  /*18a80*/  FADD.FTZ R104, R145, -R98.reuse ;  /* 0x8000006291687221 */ /* 0x100fe20000010000 */
[----:B------:R-:W-:Y:S01]  /*18a90*/  FMUL.FTZ R100, R155, R96 ;  /* 0x000000609b647220 */ /* 0x000fe20000410000 */
[----:B------:R-:W-:Y:S01]  /*18aa0*/  SHF.L.U32 R161, R66, 0x10, RZ ;  /* 0x0000001042a17819 */ /* 0x000fe200000006ff */
[----:B------:R-:W-:Y:S01]  /*18ab0*/  FFMA.FTZ R96, R70, R153, R159 ;  /* 0x0000009946607223 */ /* 0x000fe2000001009f */
[----:B------:R-:W-:Y:S01]  /*18ac0*/  FADD.FTZ R68, R13, -R98 ;  /* 0x800000620d447221 */ /* 0x000fe20000010000 */
[----:B------:R-:W0:Y:S01]  /*18ad0*/  LDC.64 R152, c[0x0][0x428] ;  /* 0x00010a00ff987b82 */ /* 0x000e220000000a00 */
[----:B------:R-:W-:Y:S01]  /*18ae0*/  IMAD.U32 R163, R62, 0x10000, RZ ;  /* 0x000100003ea37824 */ /* 0x000fe200078e00ff */
[----:B------:R-:W-:Y:S01]  /*18af0*/  SHF.L.U32 R165, R67, 0x10, RZ ;  /* 0x0000001043a57819 */ /* 0x000fe200000006ff */
[----:B------:R-:W-:-:S02]  /*18b00*/  IMAD.U32 R106, R63, 0x10000, RZ ;  /* 0x000100003f6a7824 */ /* 0x000fc400078e00ff */
[C---:B------:R-:W-:Y:S01]  /*18b10*/  FMUL.FTZ R104, R155.reuse, R104 ;  /* 0x000000689b687220 */ /* 0x040fe20000410000 */
[----:B------:R-:W-:Y:S01]  /*18b20*/  SHF.L.U32 R69, R64, 0x10, RZ ;  /* 0x0000001040457819 */ /* 0x000fe200000006ff */
[----:B------:R-:W-:Y:S02]  /*18b30*/  IMAD.U32 R71, R60, 0x10000, RZ ;  /* 0x000100003c477824 */ /* 0x000fe400078e00ff */
[----:B------:R-:W-:Y:S01]  /*18b40*/  FMUL.FTZ R68, R155, R68 ;  /* 0x000000449b447220 */ /* 0x000fe20000410000 */
[----:B------:R-:W-:Y:S01]  /*18b50*/  FFMA.FTZ R163, R100, R161, R163 ;  /* 0x000000a164a37223 */ /* 0x000fe200000100a3 */
        /* <DEDUP_REMOVED lines=29> */
.L_x_1146:
[----:B------:R-:W-:Y:S05]  /*18d30*/  BSYNC.RECONVERGENT B0 ;  /* 0x0000000000007941 */ /* 0x000fea0003800200 */
.L_x_1145:
[----:B------:R-:W-:Y:S04]  /*18d40*/  BSSY.RECONVERGENT B0, `(.L_x_1147) ;  /* 0x0000032000007945 */ /* 0x000fe80003800200 */
[----:B------:R-:W-:Y:S05]  /*18d50*/  @!P1 BRA `(.L_x_1148) ;  /* 0x0000000000c09947 */ /* 0x000fea0003800000 */
[--C-:B01----:R-:W-:Y:S01]  /*18d60*/  FADD.FTZ R70, R109, -R98.reuse ;  /* 0x800000626d467221 */ /* 0x103fe20000010000 */
[----:B------:R-:W-:Y:S01]  /*18d70*/  IMAD.U32 R153, R57, 0x10000, RZ ;  /* 0x0001000039997824 */ /* 0x000fe200078e00ff */
[----:B------:R-:W-:Y:S01]  /*18d80*/  SHF.L.U32 R159, R53, 0x10, RZ ;  /* 0x00000010359f7819 */ /* 0x000fe200000006ff */
[--C-:B------:R-:W-:Y:S01]  /*18d90*/  FADD.FTZ R96, R125, -R98.reuse ;  /* 0x800000627d607221 */ /* 0x100fe20000010000 */
[----:B------:R-:W-:Y:S01]  /*18da0*/  FMUL.FTZ R70, R155, R70 ;  /* 0x000000469b467220 */ /* 0x000fe20000410000 */
[--C-:B------:R-:W-:Y:S01]  /*18db0*/  FADD.FTZ R104, R141, -R98.reuse ;  /* 0x800000628d687221 */ /* 0x100fe20000010000 */
[----:B------:R-:W-:Y:S01]  /*18dc0*/  SHF.L.U32 R163, R54, 0x10, RZ ;  /* 0x0000001036a37819 */ /* 0x000fe200000006ff */
[----:B------:R-:W-:Y:S01]  /*18dd0*/  FMUL.FTZ R100, R155, R96 ;  /* 0x000000609b647220 */ /* 0x000fe20000410000 */
        /* <DEDUP_REMOVED lines=40> */
.L_x_1148:
[----:B------:R-:W-:Y:S05]  /*19060*/  BSYNC.RECONVERGENT B0 ;  /* 0x0000000000007941 */ /* 0x000fea0003800200 */
.L_x_1147:
[----:B------:R-:W-:Y:S04]  /*19070*/  BSSY.RECONVERGENT B0, `(.L_x_1149) ;  /* 0x0000032000007945 */ /* 0x000fe80003800200 */
[----:B------:R-:W-:Y:S05]  /*19080*/  @!P2 BRA `(.L_x_1150) ;  /* 0x0000000000c0a947 */ /* 0x000fea0003800000 */
[--C-:B012---:R-:W-:Y:S01]  /*19090*/  FADD.FTZ R70, R113, -R98.reuse ;  /* 0x8000006271467221 */ /* 0x107fe20000010000 */
        /* <DEDUP_REMOVED lines=47> */
.L_x_1150:
[----:B------:R-:W-:Y:S05]  /*19390*/  BSYNC.RECONVERGENT B0 ;  /* 0x0000000000007941 */ /* 0x000fea0003800200 */
.L_x_1149:
[----:B------:R-:W-:Y:S04]  /*193a0*/  BSSY.RECONVERGENT B0, `(.L_x_1144) ;  /* 0x0000031000007945 */ /* 0x000fe80003800200 */
[----:B------:R-:W-:Y:S05]  /*193b0*/  @!P3 BRA `(.L_x_1151) ;  /* 0x0000000000bcb947 */ /* 0x000fea0003800000 */
[----:B-123--:R-:W1:Y:S01]  /*193c0*/  LDC.64 R152, c[0x0][0x428] ;  /* 0x00010a00ff987b82 */ /* 0x00ee620000000a00 */
[--C-:B------:R-:W-:Y:S01]  /*193d0*/  FADD.FTZ R104, R133, -R98.reuse ;  /* 0x8000006285687221 */ /* 0x100fe20000010000 */
[--C-:B0-----:R-:W-:Y:S01]  /*193e0*/  FADD.FTZ R68, R101, -R98.reuse ;  /* 0x8000006265447221 */ /* 0x101fe20000010000 */
[--C-:B------:R-:W-:Y:S01]  /*193f0*/  FADD.FTZ R96, R117, -R98.reuse ;  /* 0x8000006275607221 */ /* 0x100fe20000010000 */
[--C-:B------:R-:W-:Y:S01]  /*19400*/  FADD.FTZ R70, R103, -R98.reuse ;  /* 0x8000006267467221 */ /* 0x100fe20000010000 */
[--C-:B------:R-:W-:Y:S01]  /*19410*/  FADD.FTZ R100, R119, -R98.reuse ;  /* 0x8000006277647221 */ /* 0x100fe20000010000 */
[--C-:B------:R-:W-:Y:S01]  /*19420*/  FADD.FTZ R106, R135, -R98.reuse ;  /* 0x80000062876a7221 */ /* 0x100fe20000010000 */
[--C-:B------:R-:W-:Y:S01]  /*19430*/  FADD.FTZ R108, R149, -R98.reuse ;  /* 0x80000062956c7221 */ /* 0x100fe20000010000 */
[----:B------:R-:W-:Y:S01]  /*19440*/  SHF.L.U32 R165, R38, 0x10, RZ ;  /* 0x0000001026a57819 */ /* 0x000fe200000006ff */
[----:B------:R-:W-:Y:S01]  /*19450*/  FADD.FTZ R98, R151, -R98 ;  /* 0x8000006297627221 */ /* 0x000fe20000010000 */
[----:B------:R-:W-:Y:S01]  /*19460*/  SHF.L.U32 R71, R36, 0x10, RZ ;  /* 0x0000001024477819 */ /* 0x000fe200000006ff */
[----:B------:R-:W-:Y:S01]  /*19470*/  IMAD.U32 R163, R42, 0x10000, RZ ;  /* 0x000100002aa37824 */ /* 0x000fe200078e00ff */
[----:B------:R-:W-:Y:S01]  /*19480*/  SHF.L.U32 R161, R37, 0x10, RZ ;  /* 0x0000001025a17819 */ /* 0x000fe200000006ff */
[----:B------:R-:W-:Y:S01]  /*19490*/  FMUL.FTZ R104, R155, R104 ;  /* 0x000000689b687220 */ /* 0x000fe20000410000 */
[----:B------:R-:W-:-:S02]  /*194a0*/  IMAD.U32 R69, R40, 0x10000, RZ ;  /* 0x0001000028457824 */ /* 0x000fc400078e00ff */
[----:B------:R-:W-:Y:S01]  /*194b0*/  FMUL.FTZ R68, R155, R68 ;  /* 0x000000449b447220 */ /* 0x000fe20000410000 */
[----:B------:R-:W-:Y:S02]  /*194c0*/  IMAD.U32 R159, R41, 0x10000, RZ ;  /* 0x00010000299f7824 */ /* 0x000fe400078e00ff */
        /* <DEDUP_REMOVED lines=24> */
[----:B-1----:R-:W-:Y:S01]  /*19650*/  IMAD.WIDE.U32 R152, R157, 0x10, R152 ;  /* 0x000000109d987825 */ /* 0x002fe200078e0098 */
[----:B------:R-:W-:Y:S02]  /*19660*/  F2FP.BF16.F32.PACK_AB R69, R159, R96 ;  /* 0x000000609f45723e */ /* 0x000fe400000010ff */
[----:B------:R-:W-:Y:S02]  /*19670*/  F2FP.BF16.F32.PACK_AB R71, R165, R98 ;  /* 0x00000062a547723e */ /* 0x000fe400000010ff */
[----:B------:R-:W-:-:S02]  /*19680*/  F2FP.BF16.F32.PACK_AB R70, R161, R104 ;  /* 0x00000068a146723e */ /* 0x000fc400000010ff */
[----:B------:R-:W-:-:S05]  /*19690*/  F2FP.BF16.F32.PACK_AB R68, R155, R68 ;  /* 0x000000449b44723e */ /* 0x000fca00000010ff */
[----:B------:R4:W-:Y:S02]  /*196a0*/  STG.E.128 desc[UR12][R152.64], R68 ;  /* 0x0000004498007986 */ /* 0x0009e4000c101d0c */
.L_x_1151:
[----:B------:R-:W-:Y:S05]  /*196b0*/  BSYNC.RECONVERGENT B0 ;  /* 0x0000000000007941 */ /* 0x000fea0003800200 */
.L_x_1144:
[----:B------:R-:W-:Y:S02]  /*196c0*/  UIADD3 UR22, UPT, UPT, UR22, UR20, URZ ;  /* 0x0000001416167290 */ /* 0x000fe4000fffe0ff */
[----:B------:R-:W-:Y:S02]  /*196d0*/  UPLOP3.LUT UP1, UPT, UPT, UPT, UP1, 0x40, 0x4 ;  /* 0x000000000004789c */ /* 0x000fe40003f2e810 */
[----:B------:R-:W-:-:S09]  /*196e0*/  UISETP.GE.AND UP0, UPT, UR22, UR21, UPT ;  /* 0x000000151600728c */ /* 0x000fd2000bf06270 */
[----:B------:R-:W-:Y:S05]  /*196f0*/  BRA.U !UP0, `(.L_x_1152) ;  /* 0xfffffe7508f47547 */ /* 0x000fea000b83ffff */
[----:B------:R-:W-:Y:S05]  /*19700*/  EXIT ;  /* 0x000000000000794d */ /* 0x000fea0003800000 */
.L_x_1153:
        /* <DEDUP_REMOVED lines=15> */
.L_x_27208:


//--------------------- .text._ZN10layer_norm13ln_fwd_kernelINS_13Kernel_traitsI13__nv_bfloat16S2_S2_S2_fjLj4096ELj1ELj1ELj4ELj16ENS_18Kernel_traits_baseILj4096ES2_S2_S2_S2_fjLj128EEEEELb1ELb0ELb1ELb1EEEvNS_9FwdParamsE --------------------------
	.section	.text._ZN10layer_norm13ln_fwd_kernelINS_13Kernel_traitsI13__nv_bfloat16S2_S2_S2_fjLj4096ELj1ELj1ELj4ELj16ENS_18Kernel_traits_baseILj4096ES2_S2_S2_S2_fjLj128EEEEELb1ELb0ELb1ELb1EEEvNS_9FwdParamsE,"ax",@progbits
	.align	128
        .global         _ZN10layer_norm13ln_fwd_kernelINS_13Kernel_traitsI13__nv_bfloat16S2_S2_S2_fjLj4096ELj1ELj1ELj4ELj16ENS_18Kernel_traits_baseILj4096ES2_S2_S2_S2_fjLj128EEEEELb1ELb0ELb1ELb1EEEvNS_9FwdParamsE
        .type           _ZN10layer_norm13ln_fwd_kernelINS_13Kernel_traitsI13__nv_bfloat16S2_S2_S2_fjLj4096ELj1ELj1ELj4ELj16ENS_18Kernel_traits_baseILj4096ES2_S2_S2_S2_fjLj128EEEEELb1ELb0ELb1ELb1EEEvNS_9FwdParamsE,@function
        .size           _ZN10layer_norm13ln_fwd_kernelINS_13Kernel_traitsI13__nv_bfloat16S2_S2_S2_fjLj4096ELj1ELj1ELj4ELj16ENS_18Kernel_traits_baseILj4096ES2_S2_S2_S2_fjLj128EEEEELb1ELb0ELb1ELb1EEEvNS_9FwdParamsE,(.L_x_27209 - _ZN10layer_norm13ln_fwd_kernelINS_13Kernel_traitsI13__nv_bfloat16S2_S2_S2_fjLj4096ELj1ELj1ELj4ELj16ENS_18Kernel_traits_baseILj4096ES2_S2_S2_S2_fjLj128EEEEELb1ELb0ELb1ELb1EEEvNS_9FwdParamsE)
        .other          _ZN10layer_norm13ln_fwd_kernelINS_13Kernel_traitsI13__nv_bfloat16S2_S2_S2_fjLj4096ELj1ELj1ELj4ELj16ENS_18Kernel_traits_baseILj4096ES2_S2_S2_S2_fjLj128EEEEELb1ELb0ELb1ELb1EEEvNS_9FwdParamsE,@"STO_CUDA_ENTRY STV_DEFAULT"
_ZN10layer_norm13ln_fwd_kernelINS_13Kernel_traitsI13__nv_bfloat16S2_S2_S2_fjLj4096ELj1ELj1ELj4ELj16ENS_18Kernel_traits_baseILj4096ES2_S2_S2_S2_fjLj128EEEEELb1ELb0ELb1ELb1EEEvNS_9FwdParamsE:
.text._ZN10layer_norm13ln_fwd_kernelINS_13Kernel_traitsI13__nv_bfloat16S2_S2_S2_fjLj4096ELj1ELj1ELj4ELj16ENS_18Kernel_traits_baseILj4096ES2_S2_S2_S2_fjLj128EEEEELb1ELb0ELb1ELb1EEEvNS_9FwdParamsE:
[----:B------:R-:W-:Y:S01]  /*0000*/  LDC R1, c[0x0][0x37c] ;  /* 0x0000df00ff017b82 */ /* 0x000fe20000000800 */
[----:B------:R-:W0:Y:S01]  /*0010*/  LDCU.U8 UR4, c[0x0][0x464] ;  /* 0x00008c80ff0477ac */ /* 0x000e220008000000 */
[----:B------:R-:W1:Y:S06]  /*0020*/  S2R R0, SR_TID.X ;  /* 0x0000000000007919 */ /* 0x000e6c0000002100 */
[----:B------:R-:W1:Y:S01]  /*0030*/  LDC.64 R6, c[0x0][0x3d0] ;  /* 0x0000f400ff067b82 */ /* 0x000e620000000a00 */
[----:B------:R-:W2:Y:S01]  /*0040*/  LDCU.64 UR12, c[0x0][0x358] ;  /* 0x00006b00ff0c77ac */ /* 0x000ea20008000a00 */
[----:B------:R-:W3:Y:S06]  /*0050*/  LDCU.64 UR14, c[0x0][0x450] ;  /* 0x00008a00ff0e77ac */ /* 0x000eec0008000a00 */
[----:B------:R-:W4:Y:S01]  /*0060*/  LDC R99, c[0x0][0x458] ;  /* 0x00011600ff637b82 */ /* 0x000f220000000800 */
[----:B0-----:R-:W-:Y:S01]  /*0070*/  ISETP.NE.AND P1, PT, RZ, UR4, PT ;  /* 0x00000004ff007c0c */ /* 0x001fe2000bf25270 */
[----:B------:R-:W0:Y:S06]  /*0080*/  LDCU.64 UR4, c[0x0][0x438] ;  /* 0x00008700ff0477ac */ /* 0x000e2c0008000a00 */
[----:B------:R-:W0:Y:S01]  /*0090*/  S2UR UR7, SR_CTAID.X ;  /* 0x00000000000779c3 */ /* 0x000e220000002500 */
[----:B---3--:R-:W-:-:S07]  /*00a0*/  IMAD.U32 R2, RZ, RZ, UR14 ;  /* 0x0000000eff027e24 */ /* 0x008fce000f8e00ff */
[----:B------:R-:W3:Y:S01]  /*00b0*/  LDC R10, c[0x0][0x45c] ;  /* 0x00011700ff0a7b82 */ /* 0x000ee20000000800 */
[----:B------:R-:W-:Y:S02]  /*00c0*/  IMAD.U32 R3, RZ, RZ, UR15 ;  /* 0x0000000fff037e24 */ /* 0x000fe4000f8e00ff */
[----:B-1----:R-:W-:Y:S01]  /*00d0*/  IMAD.WIDE.U32 R6, R0, 0x10, R6 ;  /* 0x0000001000067825 */ /* 0x002fe200078e0006 */
[----:B----4-:R-:W-:-:S03]  /*00e0*/  @P1 MOV R4, R99 ;  /* 0x0000006300041202 */ /* 0x010fc60000000f00 */
[----:B--2---:R-:W5:Y:S01]  /*00f0*/  @P1 LDG.E.64 R2, desc[UR12][R2.64] ;  /* 0x0000000c02021981 */ /* 0x004f62000c1e1b00 */
[----:B0-----:R-:W-:Y:S01]  /*0100*/  ISETP.NE.U32.AND P0, PT, RZ, UR4, PT ;  /* 0x00000004ff007c0c */ /* 0x001fe2000bf05070 */
[----:B------:R-:W0:Y:S02]  /*0110*/  LDCU UR4, c[0x0][0x384] ;  /* 0x00007080ff0477ac */ /* 0x000e240008000800 */
[----:B------:R-:W5:Y:S01]  /*0120*/  LDG.E.128 R12, desc[UR12][R6.64] ;  /* 0x0000000c060c7981 */ /* 0x000f62000c1e1d00 */
[----:B------:R-:W-:-:S03]  /*0130*/  ISETP.NE.AND.EX P0, PT, RZ, UR5, PT, P0 ;  /* 0x00000005ff007c0c */ /* 0x000fc6000bf05300 */
[----:B------:R-:W5:Y:S04]  /*0140*/  LDG.E.128 R24, desc[UR12][R6.64+0x800] ;  /* 0x0008000c06187981 */ /* 0x000f68000c1e1d00 */
[----:B------:R-:W5:Y:S04]  /*0150*/  LDG.E.128 R16, desc[UR12][R6.64+0x1000] ;  /* 0x0010000c06107981 */ /* 0x000f68000c1e1d00 */
[----:B------:R1:W5:Y:S01]  /*0160*/  LDG.E.128 R20, desc[UR12][R6.64+0x1800] ;  /* 0x0018000c06147981 */ /* 0x000362000c1e1d00 */
[----:B---3--:R-:W-:Y:S01]  /*0170*/  @P1 IMAD.MOV.U32 R5, RZ, RZ, R10 ;  /* 0x000000ffff051224 */ /* 0x008fe200078e000a */
[----:B------:R-:W2:Y:S01]  /*0180*/  @P0 LDC.64 R8, c[0x0][0x438] ;  /* 0x00010e00ff080b82 */ /* 0x000ea20000000a00 */
[----:B0-----:R-:W-:-:S04]  /*0190*/  UISETP.GE.AND UP0, UPT, UR7, UR4, UPT ;  /* 0x000000040700728c */ /* 0x001fc8000bf06270 */
[----:B------:R-:W5:Y:S03]  /*01a0*/  @P1 LDG.E.64 R4, desc[UR12][R4.64] ;  /* 0x0000000c04041981 */ /* 0x000f66000c1e1b00 */
[----:B-1----:R-:W0:Y:S01]  /*01b0*/  @P1 LDC R7, c[0x0][0x460] ;  /* 0x00011800ff071b82 */ /* 0x002e220000000800 */
[----:B------:R-:W-:Y:S01]  /*01c0*/  PLOP3.LUT P2, PT, PT, PT, UP0, 0x80, 0x8 ;  /* 0x000000000008781c */ /* 0x000fe20003f4f008 */
[----:B--2---:R-:W-:-:S05]  /*01d0*/  @P0 IMAD.WIDE.U32 R8, R0, 0x10, R8 ;  /* 0x0000001000080825 */ /* 0x004fca00078e0008 */
[----:B------:R1:W5:Y:S04]  /*01e0*/  @P0 LDG.E.128 R44, desc[UR12][R8.64] ;  /* 0x0000000c082c0981 */ /* 0x000368000c1e1d00 */
[----:B------:R1:W5:Y:S04]  /*01f0*/  @P0 LDG.E.128 R40, desc[UR12][R8.64+0x800] ;  /* 0x0008000c08280981 */ /* 0x000368000c1e1d00 */
[----:B------:R1:W5:Y:S04]  /*0200*/  @P0 LDG.E.128 R36, desc[UR12][R8.64+0x1000] ;  /* 0x0010000c08240981 */ /* 0x000368000c1e1d00 */
[----:B------:R1:W5:Y:S01]  /*0210*/  @P0 LDG.E.128 R32, desc[UR12][R8.64+0x1800] ;  /* 0x0018000c08200981 */ /* 0x000362000c1e1d00 */
[----:B0-----:R-:W-:Y:S05]  /*0220*/  @P2 EXIT ;  /* 0x000000000000294d */ /* 0x001fea0003800000 */
[----:B-1----:R-:W0:Y:S01]  /*0230*/  LDC R9, c[0x0][0x360] ;  /* 0x0000d800ff097b82 */ /* 0x002e220000000800 */
[----:B-----5:R-:W-:Y:S01]  /*0240*/  @P1 IADD3 R99, P2, PT, R4, R7, RZ ;  /* 0x0000000704631210 */ /* 0x020fe20007f5e0ff */
[----:B------:R-:W1:Y:S01]  /*0250*/  LDCU.U8 UR4, c[0x0][0x410] ;  /* 0x00008200ff0477ac */ /* 0x000e620008000000 */
[----:B------:R-:W-:Y:S02]  /*0260*/  @P1 R2UR UR15, R3 ;  /* 0x00000000030f12ca */ /* 0x000fe400000e0000 */
[----:B------:R-:W-:Y:S02]  /*0270*/  @!P0 CS2R R46, SRZ ;  /* 0x00000000002e8805 */ /* 0x000fe4000001ff00 */
[----:B------:R-:W-:Y:S01]  /*0280*/  @P1 R2UR UR14, R2 ;  /* 0x00000000020e12ca */ /* 0x000fe200000e0000 */
[----:B------:R-:W-:Y:S01]  /*0290*/  @P1 IMAD.X R10, RZ, RZ, R5, P2 ;  /* 0x000000ffff0a1224 */ /* 0x000fe200010e0605 */
[----:B------:R-:W-:Y:S02]  /*02a0*/  @!P0 CS2R R44, SRZ ;  /* 0x00000000002c8805 */ /* 0x000fe4000001ff00 */
[----:B------:R-:W-:-:S02]  /*02b0*/  @!P0 CS2R R42, SRZ ;  /* 0x00000000002a8805 */ /* 0x000fc4000001ff00 */
[----:B------:R-:W-:Y:S02]  /*02c0*/  @!P0 CS2R R40, SRZ ;  /* 0x0000000000288805 */ /* 0x000fe4000001ff00 */
[----:B------:R-:W-:Y:S02]  /*02d0*/  @!P0 CS2R R38, SRZ ;  /* 0x0000000000268805 */ /* 0x000fe4000001ff00 */
[--C-:B------:R-:W-:Y:S02]  /*02e0*/  SHF.R.U64 R2, R99, 0x2, R10.reuse ;  /* 0x0000000263027819 */ /* 0x100fe4000000120a */
[----:B------:R-:W-:Y:S02]  /*02f0*/  @!P0 CS2R R36, SRZ ;  /* 0x0000000000248805 */ /* 0x000fe4000001ff00 */
[----:B------:R-:W-:Y:S02]  /*0300*/  SHF.R.U32.HI R4, RZ, 0x2, R10 ;  /* 0x00000002ff047819 */ /* 0x000fe4000001160a */
[----:B------:R-:W-:-:S02]  /*0310*/  @!P0 CS2R R34, SRZ ;  /* 0x0000000000228805 */ /* 0x000fc4000001ff00 */
[----:B------:R-:W-:Y:S01]  /*0320*/  @!P0 CS2R R32, SRZ ;  /* 0x0000000000208805 */ /* 0x000fe2000001ff00 */
[C---:B------:R-:W-:Y:S01]  /*0330*/  IMAD.HI.U32 R6, R2.reuse, -0x2daee0ad, RZ ;  /* 0xd2511f5302067827 */ /* 0x040fe200078e00ff */
[----:B------:R-:W-:Y:S01]  /*0340*/  UIADD3 UR26, UPT, UPT, UR15, -0x4498517b, URZ ;  /* 0xbb67ae850f1a7890 */ /* 0x000fe2000fffe0ff */
[----:B------:R-:W-:Y:S01]  /*0350*/  LOP3.LUT R99, R99, 0x3, RZ, 0xc0, !PT ;  /* 0x0000000363637812 */ /* 0x000fe200078ec0ff */
[----:B------:R-:W-:Y:S01]  /*0360*/  UIADD3 UR25, UPT, UPT, UR14, -0x61c88647, URZ ;  /* 0x9e3779b90e197890 */ /* 0x000fe2000fffe0ff */
[----:B------:R-:W-:Y:S01]  /*0370*/  IMAD R10, R2, -0x2daee0ad, RZ ;  /* 0xd2511f53020a7824 */ /* 0x000fe200078e02ff */
[----:B------:R-:W-:Y:S01]  /*0380*/  LOP3.LUT R6, R6, UR15, RZ, 0x3c, !PT ;  /* 0x0000000f06067c12 */ /* 0x000fe2000f8e3cff */
[----:B------:R-:W-:Y:S01]  /*0390*/  UIADD3 UR28, UPT, UPT, UR15, 0x76cf5d0a, URZ ;  /* 0x76cf5d0a0f1c7890 */ /* 0x000fe2000fffe0ff */
[----:B-1----:R-:W-:Y:S01]  /*03a0*/  ISETP.NE.AND P1, PT, RZ, UR4, PT ;  /* 0x00000004ff007c0c */ /* 0x002fe2000bf25270 */
[----:B0-----:R-:W-:Y:S01]  /*03b0*/  IMAD R3, R9, UR7, R0 ;  /* 0x0000000709037c24 */ /* 0x001fe2000f8e0200 */
[----:B------:R-:W-:Y:S01]  /*03c0*/  UIADD3 UR27, UPT, UPT, UR14, 0x3c6ef372, URZ ;  /* 0x3c6ef3720e1b7890 */ /* 0x000fe2000fffe0ff */
[----:B------:R-:W-:Y:S01]  /*03d0*/  IMAD.HI.U32 R7, R6, -0x326172a9, RZ ;  /* 0xcd9e8d5706077827 */ /* 0x000fe200078e00ff */
[----:B------:R-:W-:Y:S01]  /*03e0*/  UIADD3 UR29, UPT, UPT, UR14, -0x255992d5, URZ ;  /* 0xdaa66d2b0e1d7890 */ /* 0x000fe2000fffe0ff */
[----:B------:R-:W-:Y:S01]  /*03f0*/  PRMT R74, R47, 0x7632, R74 ;  /* 0x000076322f4a7816 */ /* 0x000fe2000000004a */
[----:B------:R-:W-:Y:S01]  /*0400*/  UIADD3 UR30, UPT, UPT, UR15, 0x32370b8f, URZ ;  /* 0x32370b8f0f1e7890 */ /* 0x000fe2000fffe0ff */
[C---:B------:R-:W-:Y:S01]  /*0410*/  IMAD.HI.U32 R5, R3.reuse, -0x326172a9, RZ ;  /* 0xcd9e8d5703057827 */ /* 0x040fe200078e00ff */
[----:B------:R-:W-:Y:S01]  /*0420*/  UIADD3 UR32, UPT, UPT, UR15, -0x126145ec, URZ ;  /* 0xed9eba140f207890 */ /* 0x000fe2000fffe0ff */
[----:B------:R-:W-:Y:S01]  /*0430*/  PRMT R75, R46, 0x7632, R75 ;  /* 0x000076322e4b7816 */ /* 0x000fe2000000004b */
[----:B------:R-:W-:Y:S01]  /*0440*/  UIADD3 UR31, UPT, UPT, UR14, 0x78dde6e4, URZ ;  /* 0x78dde6e40e1f7890 */ /* 0x000fe2000fffe0ff */
[----:B------:R-:W-:Y:S01]  /*0450*/  IMAD R8, R3, -0x326172a9, RZ ;  /* 0xcd9e8d5703087824 */ /* 0x000fe200078e02ff */
[----:B------:R-:W-:Y:S01]  /*0460*/  LOP3.LUT R5, R4, UR14, R5, 0x96, !PT ;  /* 0x0000000e04057c12 */ /* 0x000fe2000f8e9605 */
[----:B------:R-:W-:Y:S01]  /*0470*/  IMAD R6, R6, -0x326172a9, RZ ;  /* 0xcd9e8d5706067824 */ /* 0x000fe200078e02ff */
[----:B------:R-:W-:Y:S01]  /*0480*/  UIADD3 UR33, UPT, UPT, UR14, 0x1715609d, URZ ;  /* 0x1715609d0e217890 */ /* 0x000fe2000fffe0ff */
[----:B------:R-:W-:Y:S01]  /*0490*/  PRMT R76, R45, 0x7632, R76 ;  /* 0x000076322d4c7816 */ /* 0x000fe2000000004c */
[----:B------:R-:W-:Y:S01]  /*04a0*/  UIADD3 UR34, UPT, UPT, UR15, -0x56f99767, URZ ;  /* 0xa90668990f227890 */ /* 0x000fe2000fffe0ff */
[C---:B------:R-:W-:Y:S01]  /*04b0*/  IMAD.HI.U32 R9, R5.reuse, -0x2daee0ad, RZ ;  /* 0xd2511f5305097827 */ /* 0x040fe200078e00ff */
[----:B------:R-:W-:Y:S01]  /*04c0*/  LOP3.LUT R7, R8, UR25, R7, 0x96, !PT ;  /* 0x0000001908077c12 */ /* 0x000fe2000f8e9607 */
[----:B------:R-:W-:Y:S01]  /*04d0*/  UIADD3 UR36, UPT, UPT, UR15, 0x646e171e, URZ ;  /* 0x646e171e0f247890 */ /* 0x000fe2000fffe0ff */
[----:B------:R-:W-:Y:S01]  /*04e0*/  PRMT R77, R44, 0x7632, R77 ;  /* 0x000076322c4d7816 */ /* 0x000fe2000000004d */
[----:B------:R-:W-:Y:S01]  /*04f0*/  IMAD R11, R5, -0x2daee0ad, RZ ;  /* 0xd2511f53050b7824 */ /* 0x000fe200078e02ff */
[----:B------:R-:W-:Y:S01]  /*0500*/  LOP3.LUT R9, R10, UR26, R9, 0x96, !PT ;  /* 0x0000001a0a097c12 */ /* 0x000fe2000f8e9609 */
[----:B------:R-:W-:Y:S01]  /*0510*/  IMAD.HI.U32 R8, R7, -0x2daee0ad, RZ ;  /* 0xd2511f5307087827 */ /* 0x000fe200078e00ff */
[----:B------:R-:W-:Y:S01]  /*0520*/  UIADD3 UR35, UPT, UPT, UR14, -0x4ab325aa, URZ ;  /* 0xb54cda560e237890 */ /* 0x000fe2000fffe0ff */
[----:B------:R-:W-:Y:S01]  /*0530*/  PRMT R78, R43, 0x7632, R78 ;  /* 0x000076322b4e7816 */ /* 0x000fe2000000004e */
[----:B------:R-:W-:Y:S01]  /*0540*/  UIADD3 UR37, UPT, UPT, UR14, 0x5384540f, URZ ;  /* 0x5384540f0e257890 */ /* 0x000fe2000fffe0ff */
[----:B------:R-:W-:Y:S01]  /*0550*/  IMAD.HI.U32 R5, R9, -0x326172a9, RZ ;  /* 0xcd9e8d5709057827 */ /* 0x000fe200078e00ff */
        /* <DEDUP_REMOVED lines=8> */
[----:B------:R-:W-:Y:S01]  /*05e0*/  UIADD3 UR39, UPT, UPT, UR14, -0xe443238, URZ ;  /* 0xf1bbcdc80e277890 */ /* 0x000fe2000fffe0ff */
[----:B------:R-:W-:Y:S01]  /*05f0*/  IMAD R10, R7, -0x2daee0ad, RZ ;  /* 0xd2511f53070a7824 */ /* 0x000fe200078e02ff */
[----:B------:R-:W-:Y:S01]  /*0600*/  LOP3.LUT R6, R9, UR29, R6, 0x96, !PT ;  /* 0x0000001d09067c12 */ /* 0x000fe2000f8e9606 */
[----:B------:R-:W-:Y:S01]  /*0610*/  IMAD.HI.U32 R7, R5, -0x2daee0ad, RZ ;  /* 0xd2511f5305077827 */ /* 0x000fe200078e00ff */
[----:B------:R-:W-:Y:S01]  /*0620*/  UIADD3 UR41, UPT, UPT, UR14, -0x700cb87f, URZ ;  /* 0x8ff347810e297890 */ /* 0x000fe2000fffe0ff */
[----:B------:R-:W-:Y:S01]  /*0630*/  PRMT R81, R40, 0x7632, R81 ;  /* 0x0000763228517816 */ /* 0x000fe20000000051 */
[----:B------:R-:W-:Y:S01]  /*0640*/  UIADD3 UR42, UPT, UPT, UR15, -0x695add53, URZ ;  /* 0x96a522ad0f2a7890 */ /* 0x000fe2000fffe0ff */
[----:B------:R-:W-:Y:S01]  /*0650*/  IMAD.HI.U32 R9, R6, -0x2daee0ad, RZ ;  /* 0xd2511f5306097827 */ /* 0x000fe200078e00ff */
[----:B------:R-:W-:Y:S01]  /*0660*/  LOP3.LUT R7, R10, UR30, R7, 0x96, !PT ;  /* 0x0000001e0a077c12 */ /* 0x000fe2000f8e9607 */
[----:B------:R-:W-:Y:S01]  /*0670*/  UPLOP3.LUT UP1, UPT, UPT, UPT, UPT, 0x40, 0x4 ;  /* 0x000000000004789c */ /* 0x000fe20003f2e870 */
[----:B------:R-:W-:Y:S01]  /*0680*/  PRMT R82, R39, 0x7632, R82 ;  /* 0x0000763227527816 */ /* 0x000fe20000000052 */
[----:B------:R-:W-:Y:S01]  /*0690*/  IMAD R10, R5, -0x2daee0ad, RZ ;  /* 0xd2511f53050a7824 */ /* 0x000fe200078e02ff */
[----:B------:R-:W-:Y:S01]  /*06a0*/  PRMT R83, R38, 0x7632, R83 ;  /* 0x0000763226537816 */ /* 0x000fe20000000053 */
[----:B------:R-:W-:Y:S01]  /*06b0*/  IMAD R8, R8, -0x326172a9, RZ ;  /* 0xcd9e8d5708087824 */ /* 0x000fe200078e02ff */
[----:B------:R-:W-:Y:S01]  /*06c0*/  PRMT R84, R37, 0x7632, R84 ;  /* 0x0000763225547816 */ /* 0x000fe20000000054 */
[C---:B------:R-:W-:Y:S01]  /*06d0*/  IMAD.HI.U32 R5, R7.reuse, -0x326172a9, RZ ;  /* 0xcd9e8d5707057827 */ /* 0x040fe200078e00ff */
[----:B------:R-:W-:Y:S01]  /*06e0*/  LOP3.LUT R9, R10, UR32, R9, 0x96, !PT ;  /* 0x000000200a097c12 */ /* 0x000fe2000f8e9609 */
[----:B------:R-:W0:Y:S01]  /*06f0*/  LDCU UR23, c[0x0][0x404] ;  /* 0x00008080ff1777ac */ /* 0x000e220008000800 */
[----:B------:R-:W-:Y:S01]  /*0700*/  PRMT R85, R36, 0x7632, R85 ;  /* 0x0000763224557816 */ /* 0x000fe20000000055 */
[----:B------:R-:W-:Y:S01]  /*0710*/  IMAD R11, R6, -0x2daee0ad, RZ ;  /* 0xd2511f53060b7824 */ /* 0x000fe200078e02ff */
[----:B------:R-:W-:Y:S01]  /*0720*/  LOP3.LUT R5, R8, UR31, R5, 0x96, !PT ;  /* 0x0000001f08057c12 */ /* 0x000fe2000f8e9605 */
[----:B------:R-:W-:Y:S01]  /*0730*/  IMAD R8, R7, -0x326172a9, RZ ;  /* 0xcd9e8d5707087824 */ /* 0x000fe200078e02ff */
[----:B------:R-:W-:Y:S01]  /*0740*/  PRMT R86, R35, 0x7632, R86 ;  /* 0x0000763223567816 */ /* 0x000fe20000000056 */
[----:B------:R-:W-:Y:S01]  /*0750*/  IMAD.HI.U32 R7, R9, -0x326172a9, RZ ;  /* 0xcd9e8d5709077827 */ /* 0x000fe200078e00ff */
[----:B------:R-:W-:Y:S01]  /*0760*/  PRMT R87, R34, 0x7632, R87 ;  /* 0x0000763222577816 */ /* 0x000fe20000000057 */
[----:B------:R-:W1:Y:S01]  /*0770*/  LDCU UR22, c[0x0][0x388] ;  /* 0x00007100ff1677ac */ /* 0x000e620008000800 */
[----:B------:R-:W-:Y:S01]  /*0780*/  PRMT R88, R33, 0x7632, R88 ;  /* 0x0000763221587816 */ /* 0x000fe20000000058 */
[----:B------:R-:W-:Y:S01]  /*0790*/  IMAD.HI.U32 R6, R5, -0x2daee0ad, RZ ;  /* 0xd2511f5305067827 */ /* 0x000fe200078e00ff */
[----:B------:R-:W-:Y:S01]  /*07a0*/  LOP3.LUT R7, R8, UR33, R7, 0x96, !PT ;  /* 0x0000002108077c12 */ /* 0x000fe2000f8e9607 */
[----:B------:R-:W2:Y:S01]  /*07b0*/  LDCU UR24, c[0x0][0x400] ;  /* 0x00008000ff1877ac */ /* 0x000ea20008000800 */
[----:B------:R-:W-:Y:S01]  /*07c0*/  PRMT R89, R32, 0x7632, R89 ;  /* 0x0000763220597816 */ /* 0x000fe20000000059 */
[----:B------:R-:W-:Y:S01]  /*07d0*/  IMAD R8, R9, -0x326172a9, RZ ;  /* 0xcd9e8d5709087824 */ /* 0x000fe200078e02ff */
[----:B------:R-:W-:Y:S01]  /*07e0*/  LOP3.LUT R6, R11, UR34, R6, 0x96, !PT ;  /* 0x000000220b067c12 */ /* 0x000fe2000f8e9606 */
[----:B------:R-:W-:Y:S01]  /*07f0*/  IMAD R11, R5, -0x2daee0ad, RZ ;  /* 0xd2511f53050b7824 */ /* 0x000fe200078e02ff */
[----:B------:R-:W3:Y:S01]  /*0800*/  LDCU.64 UR16, c[0x0][0x408] ;  /* 0x00008100ff1077ac */ /* 0x000ee20008000a00 */
[----:B------:R-:W-:Y:S01]  /*0810*/  IMAD.HI.U32 R10, R7, -0x2daee0ad, RZ ;  /* 0xd2511f53070a7827 */ /* 0x000fe200078e00ff */
[----:B------:R-:W4:Y:S03]  /*0820*/  LDCU.128 UR8, c[0x0][0x3f0] ;  /* 0x00007e00ff0877ac */ /* 0x000f260008000c00 */
[----:B------:R-:W-:Y:S01]  /*0830*/  IMAD.HI.U32 R5, R6, -0x326172a9, RZ ;  /* 0xcd9e8d5706057827 */ /* 0x000fe200078e00ff */
[----:B------:R-:W-:-:S02]  /*0840*/  LOP3.LUT R10, R11, UR36, R10, 0x96, !PT ;  /* 0x000000240b0a7c12 */ /* 0x000fc4000f8e960a */
[----:B------:R-:W-:Y:S01]  /*0850*/  @P0 MOV R11, R26 ;  /* 0x0000001a000b0202 */ /* 0x000fe20000000f00 */
[----:B------:R-:W-:Y:S01]  /*0860*/  IMAD R9, R6, -0x326172a9, RZ ;  /* 0xcd9e8d5706097824 */ /* 0x000fe200078e02ff */
[----:B------:R-:W-:Y:S01]  /*0870*/  LOP3.LUT R5, R8, UR35, R5, 0x96, !PT ;  /* 0x0000002308057c12 */ /* 0x000fe2000f8e9605 */
[----:B------:R-:W-:Y:S01]  /*0880*/  IMAD.HI.U32 R6, R10, -0x326172a9, RZ ;  /* 0xcd9e8d570a067827 */ /* 0x000fe200078e00ff */
[----:B------:R-:W0:Y:S03]  /*0890*/  LDCU.64 UR18, c[0x0][0x3a0] ;  /* 0x00007400ff1277ac */ /* 0x000e260008000a00 */
[----:B------:R-:W-:Y:S01]  /*08a0*/  IMAD R8, R7, -0x2daee0ad, RZ ;  /* 0xd2511f5307087824 */ /* 0x000fe200078e02ff */
[----:B------:R-:W-:Y:S01]  /*08b0*/  LOP3.LUT R6, R9, UR37, R6, 0x96, !PT ;  /* 0x0000002509067c12 */ /* 0x000fe2000f8e9606 */
[C---:B------:R-:W-:Y:S01]  /*08c0*/  IMAD.HI.U32 R7, R5.reuse, -0x2daee0ad, RZ ;  /* 0xd2511f5305077827 */ /* 0x040fe200078e00ff */
[----:B------:R-:W0:Y:S03]  /*08d0*/  LDCU.64 UR20, c[0x0][0x380] ;  /* 0x00007000ff1477ac */ /* 0x000e260008000a00 */
[----:B------:R-:W-:Y:S01]  /*08e0*/  IMAD R9, R5, -0x2daee0ad, RZ ;  /* 0xd2511f5305097824 */ /* 0x000fe200078e02ff */
[----:B------:R-:W-:Y:S01]  /*08f0*/  LOP3.LUT R7, R8, UR38, R7, 0x96, !PT ;  /* 0x0000002608077c12 */ /* 0x000fe2000f8e9607 */
[----:B------:R-:W-:-:S04]  /*0900*/  IMAD.HI.U32 R8, R6, -0x2daee0ad, RZ ;  /* 0xd2511f5306087827 */ /* 0x000fc800078e00ff */
[----:B------:R-:W-:Y:S01]  /*0910*/  IMAD R10, R10, -0x326172a9, RZ ;  /* 0xcd9e8d570a0a7824 */ /* 0x000fe200078e02ff */
[----:B------:R-:W-:Y:S01]  /*0920*/  LOP3.LUT R104, R9, UR40, R8, 0x96, !PT ;  /* 0x0000002809687c12 */ /* 0x000fe2000f8e9608 */
[----:B------:R-:W-:-:S04]  /*0930*/  IMAD.HI.U32 R5, R7, -0x326172a9, RZ ;  /* 0xcd9e8d5707057827 */ /* 0x000fc800078e00ff */
[----:B------:R-:W-:Y:S01]  /*0940*/  IMAD R7, R7, -0x326172a9, RZ ;  /* 0xcd9e8d5707077824 */ /* 0x000fe200078e02ff */
[----:B------:R-:W-:Y:S01]  /*0950*/  LOP3.LUT R112, R10, UR39, R5, 0x96, !PT ;  /* 0x000000270a707c12 */ /* 0x000fe2000f8e9605 */
[----:B------:R-:W-:Y:S01]  /*0960*/  IMAD.HI.U32 R100, R104, -0x326172a9, RZ ;  /* 0xcd9e8d5768647827 */ /* 0x000fe200078e00ff */
[----:B------:R-:W-:-:S03]  /*0970*/  @P0 MOV R5, R12 ;  /* 0x0000000c00050202 */ /* 0x000fc60000000f00 */
[----:B------:R-:W-:Y:S01]  /*0980*/  IMAD R9, R6, -0x2daee0ad, RZ ;  /* 0xd2511f5306097824 */ /* 0x000fe200078e02ff */
[----:B------:R-:W-:Y:S01]  /*0990*/  LOP3.LUT R100, R7, UR41, R100, 0x96, !PT ;  /* 0x0000002907647c12 */ /* 0x000fe2000f8e9664 */
[----:B------:R-:W-:-:S04]  /*09a0*/  IMAD.HI.U32 R102, R112, -0x2daee0ad, RZ ;  /* 0xd2511f5370667827 */ /* 0x000fc800078e00ff */
[----:B------:R-:W-:Y:S01]  /*09b0*/  @P0 IMAD.MOV.U32 R7, RZ, RZ, R14 ;  /* 0x000000ffff070224 */ /* 0x000fe200078e000e */
[----:B------:R-:W-:Y:S01]  /*09c0*/  LOP3.LUT R102, R9, UR42, R102, 0x96, !PT ;  /* 0x0000002a09667c12 */ /* 0x000fe2000f8e9666 */
[----:B------:R-:W-:Y:S01]  /*09d0*/  @P0 IMAD.MOV.U32 R6, RZ, RZ, R13 ;  /* 0x000000ffff060224 */ /* 0x000fe200078e000d */
[----:B------:R-:W-:Y:S01]  /*09e0*/  @!P0 MOV R6, R13 ;  /* 0x0000000d00068202 */ /* 0x000fe20000000f00 */
[----:B------:R-:W-:Y:S01]  /*09f0*/  @!P0 IMAD.MOV.U32 R7, RZ, RZ, R14 ;  /* 0x000000ffff078224 */ /* 0x000fe200078e000e */
[----:B------:R-:W-:Y:S01]  /*0a00*/  @P0 MOV R14, R17 ;  /* 0x00000011000e0202 */ /* 0x000fe20000000f00 */
[----:B------:R-:W-:Y:S01]  /*0a10*/  @P0 IMAD.MOV.U32 R8, RZ, RZ, R15 ;  /* 0x000000ffff080224 */ /* 0x000fe200078e000f */
[----:B------:R-:W-:Y:S01]  /*0a20*/  @!P0 MOV R8, R15 ;  /* 0x0000000f00088202 */ /* 0x000fe20000000f00 */
[----:B------:R-:W-:Y:S01]  /*0a30*/  @P0 IMAD.MOV.U32 R13, RZ, RZ, R16 ;  /* 0x000000ffff0d0224 */ /* 0x000fe200078e0010 */
[----:B------:R-:W-:Y:S01]  /*0a40*/  @!P0 MOV R13, R16 ;  /* 0x00000010000d8202 */ /* 0x000fe20000000f00 */
[----:B------:R-:W-:Y:S01]  /*0a50*/  @!P0 IMAD.MOV.U32 R14, RZ, RZ, R17 ;  /* 0x000000ffff0e8224 */ /* 0x000fe200078e0011 */
[-C--:B------:R-:W-:Y:S01]  /*0a60*/  @P0 MOV R16, R19.reuse ;  /* 0x0000001300100202 */ /* 0x080fe20000000f00 */
[----:B------:R-:W-:Y:S01]  /*0a70*/  @P0 IMAD.MOV.U32 R15, RZ, RZ, R18 ;  /* 0x000000ffff0f0224 */ /* 0x000fe200078e0012 */
[----:B------:R-:W-:Y:S01]  /*0a80*/  @P0 MOV R9, R24 ;  /* 0x0000001800090202 */ /* 0x000fe20000000f00 */
[----:B------:R-:W-:Y:S01]  /*0a90*/  @P0 IMAD.MOV.U32 R17, RZ, RZ, R20 ;  /* 0x000000ffff110224 */ /* 0x000fe200078e0014 */
[----:B------:R-:W-:Y:S01]  /*0aa0*/  @!P0 MOV R16, R19 ;  /* 0x0000001300108202 */ /* 0x000fe20000000f00 */
[----:B------:R-:W-:Y:S01]  /*0ab0*/  @!P0 IMAD.MOV.U32 R5, RZ, RZ, R12 ;  /* 0x000000ffff058224 */ /* 0x000fe200078e000c */
[-C--:B------:R-:W-:Y:S01]  /*0ac0*/  @P0 MOV R19, R22.reuse ;  /* 0x0000001600130202 */ /* 0x080fe20000000f00 */
[----:B------:R-:W-:Y:S01]  /*0ad0*/  @!P0 IMAD.MOV.U32 R15, RZ, RZ, R18 ;  /* 0x000000ffff0f8224 */ /* 0x000fe200078e0012 */
[----:B------:R-:W-:Y:S01]  /*0ae0*/  @!P0 MOV R19, R22 ;  /* 0x0000001600138202 */ /* 0x000fe20000000f00 */
[----:B------:R-:W-:Y:S01]  /*0af0*/  @!P0 IMAD.MOV.U32 R17, RZ, RZ, R20 ;  /* 0x000000ffff118224 */ /* 0x000fe200078e0014 */
[----:B------:R-:W-:Y:S01]  /*0b00*/  PRMT R22, R8, 0x7632, R22 ;  /* 0x0000763208167816 */ /* 0x000fe20000000016 */
[----:B------:R-:W-:Y:S01]  /*0b10*/  @P0 IMAD.MOV.U32 R10, RZ, RZ, R25 ;  /* 0x000000ffff0a0224 */ /* 0x000fe200078e0019 */
[----:B------:R-:W-:Y:S01]  /*0b20*/  PRMT R30, R16, 0x7632, R30 ;  /* 0x00007632101e7816 */ /* 0x000fe2000000001e */
[----:B------:R-:W-:Y:S01]  /*0b30*/  @P0 IMAD.MOV.U32 R12, RZ, RZ, R27 ;  /* 0x000000ffff0c0224 */ /* 0x000fe200078e001b */
[----:B------:R-:W-:Y:S01]  /*0b40*/  PRMT R31, R15, 0x7632, R31 ;  /* 0x000076320f1f7816 */ /* 0x000fe2000000001f */
[----:B------:R-:W-:Y:S01]  /*0b50*/  @P0 IMAD.MOV.U32 R18, RZ, RZ, R21 ;  /* 0x000000ffff120224 */ /* 0x000fe200078e0015 */
[----:B------:R-:W-:Y:S01]  /*0b60*/  PRMT R68, R14, 0x7632, R68 ;  /* 0x000076320e447816 */ /* 0x000fe20000000044 */
[----:B------:R-:W-:Y:S01]  /*0b70*/  @P0 IMAD.MOV.U32 R20, RZ, RZ, R23 ;  /* 0x000000ffff140224 */ /* 0x000fe200078e0017 */
[----:B------:R-:W-:Y:S01]  /*0b80*/  PRMT R69, R13, 0x7632, R69 ;  /* 0x000076320d457816 */ /* 0x000fe20000000045 */
[--C-:B------:R-:W-:Y:S01]  /*0b90*/  @!P0 IMAD.MOV.U32 R9, RZ, RZ, R24.reuse ;  /* 0x000000ffff098224 */ /* 0x100fe200078e0018 */
[----:B------:R-:W-:Y:S01]  /*0ba0*/  PRMT R24, R6, 0x7632, R24 ;  /* 0x0000763206187816 */ /* 0x000fe20000000018 */
[--C-:B------:R-:W-:Y:S01]  /*0bb0*/  @!P0 IMAD.MOV.U32 R10, RZ, RZ, R25.reuse ;  /* 0x000000ffff0a8224 */ /* 0x100fe200078e0019 */
[----:B------:R-:W-:Y:S01]  /*0bc0*/  PRMT R25, R5, 0x7632, R25 ;  /* 0x0000763205197816 */ /* 0x000fe20000000019 */
[----:B------:R-:W-:Y:S01]  /*0bd0*/  @!P0 IMAD.MOV.U32 R11, RZ, RZ, R26 ;  /* 0x000000ffff0b8224 */ /* 0x000fe200078e001a */
[----:B------:R-:W-:Y:S01]  /*0be0*/  PRMT R29, R9, 0x7632, R29 ;  /* 0x00007632091d7816 */ /* 0x000fe2000000001d */
[----:B------:R-:W-:Y:S01]  /*0bf0*/  @!P0 IMAD.MOV.U32 R12, RZ, RZ, R27 ;  /* 0x000000ffff0c8224 */ /* 0x000fe200078e001b */
[----:B------:R-:W-:Y:S01]  /*0c00*/  PRMT R28, R10, 0x7632, R28 ;  /* 0x000076320a1c7816 */ /* 0x000fe2000000001c */
[----:B------:R-:W-:Y:S01]  /*0c10*/  @!P0 IMAD.MOV.U32 R18, RZ, RZ, R21 ;  /* 0x000000ffff128224 */ /* 0x000fe200078e0015 */
[----:B------:R-:W-:Y:S01]  /*0c20*/  PRMT R27, R11, 0x7632, R27 ;  /* 0x000076320b1b7816 */ /* 0x000fe2000000001b */
[--C-:B------:R-:W-:Y:S01]  /*0c30*/  @!P0 IMAD.MOV.U32 R20, RZ, RZ, R23.reuse ;  /* 0x000000ffff148224 */ /* 0x100fe200078e0017 */
[----:B------:R-:W-:Y:S01]  /*0c40*/  PRMT R23, R7, 0x7632, R23 ;  /* 0x0000763207177816 */ /* 0x000fe20000000017 */
[----:B------:R-:W-:Y:S01]  /*0c50*/  IMAD.MOV.U32 R21, RZ, RZ, RZ ;  /* 0x000000ffff157224 */ /* 0x000fe200078e00ff */
[----:B------:R-:W-:Y:S01]  /*0c60*/  PRMT R26, R12, 0x7632, R26 ;  /* 0x000076320c1a7816 */ /* 0x000fe2000000001a */
[----:B------:R-:W-:Y:S01]  /*0c70*/  IMAD R104, R104, -0x326172a9, RZ ;  /* 0xcd9e8d5768687824 */ /* 0x000fe200078e02ff */
[----:B------:R-:W-:Y:S01]  /*0c80*/  PRMT R70, R20, 0x7632, R70 ;  /* 0x0000763214467816 */ /* 0x000fe20000000046 */
[----:B------:R-:W-:Y:S01]  /*0c90*/  IMAD R112, R112, -0x2daee0ad, RZ ;  /* 0xd2511f5370707824 */ /* 0x000fe200078e02ff */
[----:B------:R-:W-:-:S02]  /*0ca0*/  PRMT R71, R19, 0x7632, R71 ;  /* 0x0000763213477816 */ /* 0x000fc40000000047 */
[----:B------:R-:W-:Y:S02]  /*0cb0*/  PRMT R72, R18, 0x7632, R72 ;  /* 0x0000763212487816 */ /* 0x000fe40000000048 */
[----:B01234-:R-:W-:-:S07]  /*0cc0*/  PRMT R73, R17, 0x7632, R73 ;  /* 0x0000763211497816 */ /* 0x01ffce0000000049 */
.L_x_1426:
[----:B------:R-:W-:-:S06]  /*0cd0*/  UIMAD.WIDE UR4, UR7, 0x4, UR8 ;  /* 0x00000004070478a5 */ /* 0x000fcc000f8e0208 */
[----:B0-----:R-:W-:Y:S01]  /*0ce0*/  MOV R60, UR4 ;  /* 0x00000004003c7c02 */ /* 0x001fe20008000f00 */
[----:B------:R-:W-:-:S05]  /*0cf0*/  IMAD.U32 R61, RZ, RZ, UR5 ;  /* 0x00000005ff3d7e24 */ /* 0x000fca000f8e00ff */
[----:B------:R-:W2:Y:S01]  /*0d00*/  LDG.E R60, desc[UR12][R60.64] ;  /* 0x0000000c3c3c7981 */ /* 0x000ea2000c1e1900 */
[----:B------:R-:W-:Y:S01]  /*0d10*/  UIMAD.WIDE UR4, UR7, 0x4, UR10 ;  /* 0x00000004070478a5 */ /* 0x000fe2000f8e020a */
[----:B------:R-:W-:Y:S01]  /*0d20*/  HFMA2 R58, -RZ, RZ, 0, 0 ;  /* 0x00000000ff3a7431 */ /* 0x000fe200000001ff */
[----:B--2---:R-:W-:-:S13]  /*0d30*/  ISETP.GE.AND P0, PT, R60, 0x1, PT ;  /* 0x000000013c00780c */ /* 0x004fda0003f06270 */
[----:B-1----:R-:W-:Y:S01]  /*0d40*/  @P0 VIADD R54, R60, 0xffffffff ;  /* 0xffffffff3c360836 */ /* 0x002fe20000000000 */
[----:B------:R-:W0:Y:S03]  /*0d50*/  @P0 LDC.64 R52, c[0x0][0x390] ;  /* 0x0000e400ff340b82 */ /* 0x000e260000000a00 */
[----:B------:R-:W-:-:S05]  /*0d60*/  @P0 IMAD R54, R54, UR22, RZ ;  /* 0x0000001636360c24 */ /* 0x000fca000f8e02ff */
[----:B------:R-:W-:-:S04]  /*0d70*/  @P0 SHF.R.S32.HI R55, RZ, 0x1f, R54 ;  /* 0x0000001fff370819 */ /* 0x000fc80000011436 */
[----:B------:R-:W-:Y:S01]  /*0d80*/  @P0 LEA.HI R57, R55, R54, RZ, 0x3 ;  /* 0x0000003637390211 */ /* 0x000fe200078f18ff */
[----:B------:R-:W-:Y:S02]  /*0d90*/  IMAD.U32 R54, RZ, RZ, UR4 ;  /* 0x00000004ff367e24 */ /* 0x000fe4000f8e00ff */
[----:B------:R-:W-:Y:S01]  /*0da0*/  IMAD.U32 R55, RZ, RZ, UR5 ;  /* 0x00000005ff377e24 */ /* 0x000fe2000f8e00ff */
[----:B------:R-:W-:-:S04]  /*0db0*/  @P0 LEA.HI.SX32 R58, R57, R0, 0x1d ;  /* 0x00000000393a0211 */ /* 0x000fc800078feaff */
[----:B------:R-:W2:Y:S01]  /*0dc0*/  LDG.E R54, desc[UR12][R54.64] ;  /* 0x0000000c36367981 */ /* 0x000ea2000c1e1900 */
[----:B0-----:R-:W-:-:S05]  /*0dd0*/  @P0 IMAD.WIDE.U32 R52, R58, 0x10, R52 ;  /* 0x000000103a340825 */ /* 0x001fca00078e0034 */
[----:B-----5:R-:W3:Y:S01]  /*0de0*/  @P0 LDG.E.128 R48, desc[UR12][R52.64] ;  /* 0x0000000c34300981 */ /* 0x020ee2000c1e1d00 */
[----:B------:R-:W-:Y:S02]  /*0df0*/  UIMAD UR4, UR7, UR22, URZ ;  /* 0x00000016070472a4 */ /* 0x000fe4000f8e02ff */
[----:B------:R-:W-:Y:S02]  /*0e00*/  UISETP.NE.U32.AND UP0, UPT, UR18, URZ, UPT ;  /* 0x000000ff1200728c */ /* 0x000fe4000bf05070 */
[----:B------:R-:W-:Y:S02]  /*0e10*/  USHF.R.S32.HI UR5, URZ, 0x1f, UR4 ;  /* 0x0000001fff057899 */ /* 0x000fe40008011404 */
[----:B------:R-:W-:Y:S02]  /*0e20*/  UISETP.NE.AND.EX UP0, UPT, UR19, URZ, UPT, UP0 ;  /* 0x000000ff1300728c */ /* 0x000fe4000bf05300 */
[----:B------:R-:W-:-:S06]  /*0e30*/  ULEA.HI UR5, UR5, UR4, URZ, 0x3 ;  /* 0x0000000405057291 */ /* 0x000fcc000f8f18ff */
[----:B------:R-:W-:-:S04]  /*0e40*/  MOV R155, UR5 ;  /* 0x00000005009b7c02 */ /* 0x000fc80008000f00 */
        /* <DEDUP_REMOVED lines=10> */
[----:B------:R-:W-:-:S13]  /*0ef0*/  ISETP.GT.AND P2, PT, R60, RZ, PT ;  /* 0x000000ff3c00720c */ /* 0x000fda0003f44270 */
[----:B------:R-:W-:Y:S02]  /*0f00*/  @!P2 IMAD.MOV.U32 R56, RZ, RZ, R99 ;  /* 0x000000ffff38a224 */ /* 0x000fe400078e0063 */
[----:B------:R-:W-:Y:S01]  /*0f10*/  @!P2 IMAD.MOV.U32 R97, RZ, RZ, R112 ;  /* 0x000000ffff61a224 */ /* 0x000fe200078e0070 */
[----:B--2---:R-:W-:Y:S01]  /*0f20*/  @!P2 SHF.L.U32 R61, R52, 0x10, RZ ;  /* 0x00000010343da819 */ /* 0x004fe200000006ff */
[----:B------:R-:W-:Y:S06]  /*0f30*/  @!P2 BRA `(.L_x_1155) ;  /* 0x000000040040a947 */ /* 0x000fec0003800000 */
[----:B------:R-:W-:Y:S01]  /*0f40*/  ISETP.NE.AND P3, PT, R99, 0x1, PT ;  /* 0x000000016300780c */ /* 0x000fe20003f65270 */
[----:B------:R-:W-:Y:S01]  /*0f50*/  IMAD.MOV.U32 R56, RZ, RZ, 0x2 ;  /* 0x00000002ff387424 */ /* 0x000fe200078e00ff */
[----:B------:R-:W-:Y:S01]  /*0f60*/  MOV R97, R112 ;  /* 0x0000007000617202 */ /* 0x000fe20000000f00 */
[----:B------:R-:W-:-:S10]  /*0f70*/  IMAD.MOV.U32 R57, RZ, RZ, R104 ;  /* 0x000000ffff397224 */ /* 0x000fd400078e0068 */
        /* <DEDUP_REMOVED lines=11> */
.L_x_1157:
        /* <DEDUP_REMOVED lines=12> */
.L_x_1158:
        /* <DEDUP_REMOVED lines=42> */
.L_x_1156:
[----:B------:R-:W-:Y:S01]  /*1390*/  I2FP.F32.U32 R57, R57 ;  /* 0x0000003900397245 */ /* 0x000fe20000201000 */
[----:B------:R-:W-:Y:S01]  /*13a0*/  IMAD.MOV.U32 R62, RZ, RZ, 0x2f800000 ;  /* 0x2f800000ff3e7424 */ /* 0x000fe200078e00ff */
[----:B------:R-:W-:-:S03]  /*13b0*/  SHF.L.U32 R59, R48, 0x10, RZ ;  /* 0x00000010303b7819 */ /* 0x000fc600000006ff */
[----:B------:R-:W-:Y:S01]  /*13c0*/  FFMA.FTZ R57, R57, R62, 1.1641532182693481445e-10 ;  /* 0x2f00000039397423 */ /* 0x000fe2000001003e */
[----:B------:R-:W-:Y:S02]  /*13d0*/  IMAD.U32 R62, R52, 0x10000, RZ ;  /* 0x00010000343e7824 */ /* 0x000fe400078e00ff */
[----:B------:R-:W-:Y:S02]  /*13e0*/  FMUL.FTZ R59, R59, UR17 ;  /* 0x000000113b3b7c20 */ /* 0x000fe40008410000 */
[----:B------:R-:W-:Y:S02]  /*13f0*/  FSETP.GTU.FTZ.AND P3, PT, R57, UR23, PT ;  /* 0x0000001739007c0b */ /* 0x000fe4000bf7c000 */
[----:B------:R-:W-:Y:S02]  /*1400*/  FMUL.FTZ R59, R59, UR16 ;  /* 0x000000103b3b7c20 */ /* 0x000fe40008410000 */
[----:B------:R-:W-:-:S03]  /*1410*/  SEL R90, RZ, 0x1, P3 ;  /* 0x00000001ff5a7807 */ /* 0x000fc60001800000 */
[----:B------:R-:W-:-:S05]  /*1420*/  FSEL R59, R59, RZ, !P3 ;  /* 0x000000ff3b3b7208 */ /* 0x000fca0005800000 */
[----:B------:R-:W-:-:S07]  /*1430*/  FADD.FTZ R61, R62, R59 ;  /* 0x0000003b3e3d7221 */ /* 0x000fce0000010000 */
.L_x_1155:
[----:B------:R-:W-:Y:S01]  /*1440*/  @!P2 PRMT R59, R52, 0x7632, R59 ;  /* 0x00007632343ba816 */ /* 0x000fe2000000003b */
[----:B------:R-:W-:Y:S01]  /*1450*/  @!P2 IMAD.MOV.U32 R57, RZ, RZ, R56 ;  /* 0x000000ffff39a224 */ /* 0x000fe200078e0038 */
[----:B------:R-:W-:Y:S02]  /*1460*/  F2FP.BF16.F32.PACK_AB R66, RZ, R61 ;  /* 0x0000003dff42723e */ /* 0x000fe400000010ff */
[----:B------:R-:W-:Y:S01]  /*1470*/  @!P2 MOV R99, R97 ;  /* 0x000000610063a202 */ /* 0x000fe20000000f00 */
[----:B------:R-:W-:Y:S01]  /*1480*/  @!P2 IMAD.U32 R59, R59, 0x10000, RZ ;  /* 0x000100003b3ba824 */ /* 0x000fe200078e00ff */
        /* <DEDUP_REMOVED lines=16> */
.L_x_1161:
        /* <DEDUP_REMOVED lines=12> */
.L_x_1162:
        /* <DEDUP_REMOVED lines=42> */
.L_x_1160:
[----:B------:R-:W-:Y:S01]  /*18f0*/  I2FP.F32.U32 R56, R59 ;  /* 0x0000003b00387245 */ /* 0x000fe20000201000 */
[----:B------:R-:W-:Y:S02]  /*1900*/  HFMA2 R59, -RZ, RZ, 0.1171875, 0 ;  /* 0x2f800000ff3b7431 */ /* 0x000fe400000001ff */
[----:B------:R-:W-:Y:S01]  /*1910*/  IMAD.U32 R65, R65, 0x10000, RZ ;  /* 0x0001000041417824 */ /* 0x000fe200078e00ff */
[----:B------:R-:W-:Y:S02]  /*1920*/  PRMT R52, R52, 0x7632, R52 ;  /* 0x0000763234347816 */ /* 0x000fe40000000034 */
[----:B------:R-:W-:Y:S01]  /*1930*/  FFMA.FTZ R56, R56, R59, 1.1641532182693481445e-10 ;  /* 0x2f00000038387423 */ /* 0x000fe2000001003b */
[----:B------:R-:W-:Y:S02]  /*1940*/  FMUL.FTZ R65, R65, UR17 ;  /* 0x0000001141417c20 */ /* 0x000fe40008410000 */
[----:B------:R-:W-:Y:S02]  /*1950*/  IMAD.U32 R52, R52, 0x10000, RZ ;  /* 0x0001000034347824 */ /* 0x000fe400078e00ff */
[----:B------:R-:W-:Y:S01]  /*1960*/  FMUL.FTZ R65, R65, UR16 ;  /* 0x0000001041417c20 */ /* 0x000fe20008410000 */
[----:B------:R-:W-:-:S04]  /*1970*/  FSETP.GTU.FTZ.AND P3, PT, R56, UR23, PT ;  /* 0x0000001738007c0b */ /* 0x000fc8000bf7c000 */
[----:B------:R-:W-:Y:S02]  /*1980*/  FSEL R65, R65, RZ, !P3 ;  /* 0x000000ff41417208 */ /* 0x000fe40005800000 */
[----:B------:R-:W-:-:S03]  /*1990*/  SEL R91, RZ, 0x1, P3 ;  /* 0x00000001ff5b7807 */ /* 0x000fc60001800000 */
[----:B------:R-:W-:-:S07]  /*19a0*/  FADD.FTZ R59, R52, R65 ;  /* 0x00000041343b7221 */ /* 0x000fce0000010000 */
.L_x_1159:
[----:B------:R-:W-:Y:S01]  /*19b0*/  F2FP.BF16.F32.PACK_AB R106, RZ, R59 ;  /* 0x0000003bff6a723e */ /* 0x000fe200000010ff */
[----:B------:R-:W-:Y:S01]  /*19c0*/  @!P2 IMAD.MOV.U32 R56, RZ, RZ, R57 ;  /* 0x000000ffff38a224 */ /* 0x000fe200078e0039 */
[----:B------:R-:W-:Y:S01]  /*19d0*/  @!P2 SHF.L.U32 R65, R53, 0x10, RZ ;  /* 0x000000103541a819 */ /* 0x000fe200000006ff */
[----:B------:R-:W-:Y:S01]  /*19e0*/  @!P2 IMAD.MOV.U32 R52, RZ, RZ, R99 ;  /* 0x000000ffff34a224 */ /* 0x000fe200078e0063 */
[----:B------:R-:W-:Y:S06]  /*19f0*/  @!P2 BRA `(.L_x_1163) ;  /* 0x000000040040a947 */ /* 0x000fec0003800000 */
        /* <DEDUP_REMOVED lines=15> */
.L_x_1165:
        /* <DEDUP_REMOVED lines=12> */
.L_x_1166:
        /* <DEDUP_REMOVED lines=39> */
[----:B------:R-:W-:Y:S02]  /*1e20*/  IMAD.MOV.U32 R52, RZ, RZ, R56 ;  /* 0x000000ffff347224 */ /* 0x000fe400078e0038 */
[----:B------:R-:W-:Y:S01]  /*1e30*/  HFMA2 R56, -RZ, RZ, 0, 0 ;  /* 0x00000000ff387431 */ /* 0x000fe200000001ff */
[----:B------:R-:W-:-:S07]  /*1e40*/  LOP3.LUT R102, R102, UR42, R57, 0x96, !PT ;  /* 0x0000002a66667c12 */ /* 0x000fce000f8e9639 */
.L_x_1164:
[----:B------:R-:W-:Y:S01]  /*1e50*/  I2FP.F32.U32 R57, R62 ;  /* 0x0000003e00397245 */ /* 0x000fe20000201000 */
[----:B------:R-:W-:Y:S01]  /*1e60*/  IMAD.MOV.U32 R92, RZ, RZ, 0x2f800000 ;  /* 0x2f800000ff5c7424 */ /* 0x000fe200078e00ff */
[----:B------:R-:W-:Y:S01]  /*1e70*/  SHF.L.U32 R65, R53, 0x10, RZ ;  /* 0x0000001035417819 */ /* 0x000fe200000006ff */
        /* <DEDUP_REMOVED lines=8> */
.L_x_1163:
[----:B------:R-:W-:Y:S01]  /*1f00*/  @!P2 PRMT R63, R53, 0x7632, R63 ;  /* 0x00007632353fa816 */ /* 0x000fe2000000003f */
[----:B------:R-:W-:Y:S01]  /*1f10*/  @!P2 IMAD.MOV.U32 R57, RZ, RZ, R56 ;  /* 0x000000ffff39a224 */ /* 0x000fe200078e0038 */
[----:B------:R-:W-:Y:S01]  /*1f20*/  F2FP.BF16.F32.PACK_AB R108, RZ, R65 ;  /* 0x00000041ff6c723e */ /* 0x000fe200000010ff */
[----:B------:R-:W-:Y:S01]  /*1f30*/  @!P2 IMAD.MOV.U32 R62, RZ, RZ, R52 ;  /* 0x000000ffff3ea224 */ /* 0x000fe200078e0034 */
[----:B------:R-:W-:Y:S01]  /*1f40*/  @!P2 SHF.L.U32 R63, R63, 0x10, RZ ;  /* 0x000000103f3fa819 */ /* 0x000fe200000006ff */
        /* <DEDUP_REMOVED lines=16> */
.L_x_1169:
        /* <DEDUP_REMOVED lines=12> */
.L_x_1170:
        /* <DEDUP_REMOVED lines=31> */
[----:B------:R-:W-:Y:S01]  /*2300*/  IMAD.WIDE.U32 R102, R103, -0x2daee0ad, RZ ;  /* 0xd2511f5367667825 */ /* 0x000fe200078e00ff */
[----:B------:R-:W-:-:S03]  /*2310*/  MOV R63, R52 ;  /* 0x00000034003f7202 */ /* 0x000fc60000000f00 */
        /* <DEDUP_REMOVED lines=9> */
.L_x_1168:
[----:B------:R-:W-:Y:S01]  /*23b0*/  I2FP.F32.U32 R52, R63 ;  /* 0x0000003f00347245 */ /* 0x000fe20000201000 */
[----:B------:R-:W-:Y:S01]  /*23c0*/  IMAD.MOV.U32 R63, RZ, RZ, 0x2f800000 ;  /* 0x2f800000ff3f7424 */ /* 0x000fe200078e00ff */
[----:B------:R-:W-:Y:S02]  /*23d0*/  SHF.L.U32 R67, R67, 0x10, RZ ;  /* 0x0000001043437819 */ /* 0x000fe400000006ff */
[----:B------:R-:W-:Y:S01]  /*23e0*/  PRMT R53, R53, 0x7632, R53 ;  /* 0x0000763235357816 */ /* 0x000fe20000000035 */
[----:B------:R-:W-:Y:S02]  /*23f0*/  FFMA.FTZ R52, R52, R63, 1.1641532182693481445e-10 ;  /* 0x2f00000034347423 */ /* 0x000fe4000001003f */
[----:B------:R-:W-:-:S03]  /*2400*/  FMUL.FTZ R67, R67, UR17 ;  /* 0x0000001143437c20 */ /* 0x000fc60008410000 */
[----:B------:R-:W-:Y:S01]  /*2410*/  FSETP.GTU.FTZ.AND P3, PT, R52, UR23, PT ;  /* 0x0000001734007c0b */ /* 0x000fe2000bf7c000 */
[----:B------:R-:W-:Y:S01]  /*2420*/  FMUL.FTZ R67, R67, UR16 ;  /* 0x0000001043437c20 */ /* 0x000fe20008410000 */
[----:B------:R-:W-:Y:S02]  /*2430*/  IMAD.U32 R52, R53, 0x10000, RZ ;  /* 0x0001000035347824 */ /* 0x000fe400078e00ff */
[----:B------:R-:W-:Y:S02]  /*2440*/  SEL R93, RZ, 0x1, P3 ;  /* 0x00000001ff5d7807 */ /* 0x000fe40001800000 */
[----:B------:R-:W-:-:S05]  /*2450*/  FSEL R67, R67, RZ, !P3 ;  /* 0x000000ff43437208 */ /* 0x000fca0005800000 */
[----:B------:R-:W-:-:S07]  /*2460*/  FADD.FTZ R63, R52, R67 ;  /* 0x00000043343f7221 */ /* 0x000fce0000010000 */
.L_x_1167:
[----:B------:R-:W-:Y:S01]  /*2470*/  F2FP.BF16.F32.PACK_AB R109, RZ, R63 ;  /* 0x0000003fff6d723e */ /* 0x000fe200000010ff */
[----:B------:R-:W-:Y:S01]  /*2480*/  @!P2 IMAD.U32 R97, R54, 0x10000, RZ ;  /* 0x000100003661a824 */ /* 0x000fe200078e00ff */
[----:B------:R-:W-:Y:S01]  /*2490*/  @!P2 MOV R52, R57 ;  /* 0x000000390034a202 */ /* 0x000fe20000000f00 */
[----:B------:R-:W-:Y:S01]  /*24a0*/  @!P2 IMAD.MOV.U32 R99, RZ, RZ, R62 ;  /* 0x000000ffff63a224 */ /* 0x000fe200078e003e */
        /* <DEDUP_REMOVED lines=16> */
.L_x_1173:
        /* <DEDUP_REMOVED lines=12> */
.L_x_1174:
        /* <DEDUP_REMOVED lines=42> */
.L_x_1172:
[----:B------:R-:W-:Y:S01]  /*2910*/  I2FP.F32.U32 R53, R53 ;  /* 0x0000003500357245 */ /* 0x000fe20000201000 */
[----:B------:R-:W-:Y:S02]  /*2920*/  HFMA2 R62, -RZ, RZ, 0.1171875, 0 ;  /* 0x2f800000ff3e7431 */ /* 0x000fe400000001ff */
[----:B------:R-:W-:Y:S02]  /*2930*/  IMAD.U32 R56, R50, 0x10000, RZ ;  /* 0x0001000032387824 */ /* 0x000fe400078e00ff */
        /* <DEDUP_REMOVED lines=8> */
.L_x_1171:
[----:B------:R-:W-:Y:S01]  /*29c0*/  @!P2 PRMT R67, R54, 0x7632, R67 ;  /* 0x000076323643a816 */ /* 0x000fe20000000043 */
[----:B------:R-:W-:Y:S01]  /*29d0*/  @!P2 IMAD.MOV.U32 R62, RZ, RZ, R99 ;  /* 0x000000ffff3ea224 */ /* 0x000fe200078e0063 */
[----:B------:R-:W-:Y:S02]  /*29e0*/  F2FP.BF16.F32.PACK_AB R110, RZ, R97 ;  /* 0x00000061ff6e723e */ /* 0x000fe400000010ff */
[----:B------:R-:W-:Y:S01]  /*29f0*/  @!P2 MOV R53, R52 ;  /* 0x000000340035a202 */ /* 0x000fe20000000f00 */
[----:B------:R-:W-:Y:S01]  /*2a00*/  @!P2 IMAD.U32 R67, R67, 0x10000, RZ ;  /* 0x000100004343a824 */ /* 0x000fe200078e00ff */
        /* <DEDUP_REMOVED lines=16> */
.L_x_1177:
        /* <DEDUP_REMOVED lines=12> */
.L_x_1178:
        /* <DEDUP_REMOVED lines=42> */
.L_x_1176:
[----:B------:R-:W-:Y:S01]  /*2e70*/  I2FP.F32.U32 R52, R56 ;  /* 0x0000003800347245 */ /* 0x000fe20000201000 */
[----:B------:R-:W-:Y:S01]  /*2e80*/  IMAD.MOV.U32 R57, RZ, RZ, 0x2f800000 ;  /* 0x2f800000ff397424 */ /* 0x000fe200078e00ff */
        /* <DEDUP_REMOVED lines=10> */
.L_x_1175:
        /* <DEDUP_REMOVED lines=20> */
.L_x_1181:
        /* <DEDUP_REMOVED lines=12> */
.L_x_1182:
        /* <DEDUP_REMOVED lines=36> */
[----:B------:R-:W-:-:S04]  /*3370*/  IMAD.WIDE.U32 R104, R104, -0x326172a9, RZ ;  /* 0xcd9e8d5768687825 */ /* 0x000fc800078e00ff */
[----:B------:R-:W-:Y:S01]  /*3380*/  IMAD.WIDE.U32 R52, R52, -0x2daee0ad, RZ ;  /* 0xd2511f5334347825 */ /* 0x000fe200078e00ff */
[----:B------:R-:W-:-:S03]  /*3390*/  LOP3.LUT R100, R100, UR41, R105, 0x96, !PT ;  /* 0x0000002964647c12 */ /* 0x000fc6000f8e9669 */
[----:B------:R-:W-:Y:S01]  /*33a0*/  IMAD.MOV.U32 R111, RZ, RZ, R52 ;  /* 0x000000ffff6f7224 */ /* 0x000fe200078e0034 */
[----:B------:R-:W-:Y:S01]  /*33b0*/  LOP3.LUT R102, R102, UR42, R53, 0x96, !PT ;  /* 0x0000002a66667c12 */ /* 0x000fe2000f8e9635 */
[----:B------:R-:W-:-:S07]  /*33c0*/  IMAD.MOV.U32 R52, RZ, RZ, RZ ;  /* 0x000000ffff347224 */ /* 0x000fce00078e00ff */
.L_x_1180:
        /* <DEDUP_REMOVED lines=11> */
.L_x_1179:
        /* <DEDUP_REMOVED lines=21> */
.L_x_1185:
        /* <DEDUP_REMOVED lines=12> */
.L_x_1186:
        /* <DEDUP_REMOVED lines=40> */
[----:B------:R-:W-:Y:S01]  /*3910*/  IMAD.MOV.U32 R53, RZ, RZ, R111 ;  /* 0x000000ffff357224 */ /* 0x000fe200078e006f */
[----:B------:R-:W-:-:S07]  /*3920*/  MOV R62, R52 ;  /* 0x00000034003e7202 */ /* 0x000fce0000000f00 */
.L_x_1184:
        /* <DEDUP_REMOVED lines=12> */
.L_x_1183:
[----:B------:R-:W-:Y:S02]  /*39f0*/  F2FP.BF16.F32.PACK_AB R56, RZ, R105 ;  /* 0x00000069ff38723e */ /* 0x000fe400000010ff */
[----:B------:R-:W-:Y:S02]  /*3a00*/  PRMT R54, R110, 0x5410, R54 ;  /* 0x000054106e367816 */ /* 0x000fe40000000036 */
[----:B------:R-:W-:Y:S02]  /*3a10*/  PRMT R53, R108, 0x5410, R109 ;  /* 0x000054106c357816 */ /* 0x000fe4000000006d */
[----:B------:R-:W-:Y:S02]  /*3a20*/  PRMT R52, R66, 0x5410, R106 ;  /* 0x0000541042347816 */ /* 0x000fe4000000006a */
[----:B------:R-:W-:Y:S01]  /*3a30*/  PRMT R55, R112, 0x5410, R56 ;  /* 0x0000541070377816 */ /* 0x000fe20000000038 */
[----:B------:R-:W-:Y:S06]  /*3a40*/  BRA `(.L_x_1187) ;  /* 0x0000002400fc7947 */ /* 0x000fec0003800000 */
.L_x_1154:
[----:B------:R-:W-:Y:S01]  /*3a50*/  MOV R61, RZ ;  /* 0x000000ff003d7202 */ /* 0x000fe20000000f00 */
[----:B------:R-:W-:Y:S02]  /*3a60*/  IMAD.MOV.U32 R52, RZ, RZ, R99 ;  /* 0x000000ffff347224 */ /* 0x000fe400078e0063 */
[----:B------:R-:W-:Y:S01]  /*3a70*/  IMAD.MOV.U32 R62, RZ, RZ, R112 ;  /* 0x000000ffff3e7224 */ /* 0x000fe200078e0070 */
        /* <DEDUP_REMOVED lines=16> */
.L_x_1190:
        /* <DEDUP_REMOVED lines=12> */
.L_x_1191:
        /* <DEDUP_REMOVED lines=40> */
[----:B------:R-:W-:-:S07]  /*3ec0*/  LOP3.LUT R102, R102, UR42, R63, 0x96, !PT ;  /* 0x0000002a66667c12 */ /* 0x000fce000f8e963f */
.L_x_1189:
[----:B------:R-:W-:Y:S01]  /*3ed0*/  I2FP.F32.U32 R53, R53 ;  /* 0x0000003500357245 */ /* 0x000fe20000201000 */
[----:B------:R-:W-:Y:S02]  /*3ee0*/  HFMA2 R54, -RZ, RZ, 0.1171875, 0 ;  /* 0x2f800000ff367431 */ /* 0x000fe400000001ff */
[----:B------:R-:W-:-:S03]  /*3ef0*/  IMAD.U32 R55, R48, 0x10000, RZ ;  /* 0x0001000030377824 */ /* 0x000fc600078e00ff */
[----:B------:R-:W-:Y:S01]  /*3f00*/  FFMA.FTZ R53, R53, R54, 1.1641532182693481445e-10 ;  /* 0x2f00000035357423 */ /* 0x000fe20000010036 */
[----:B------:R-:W-:-:S04]  /*3f10*/  FMUL.FTZ R55, R55, UR17 ;  /* 0x0000001137377c20 */ /* 0x000fc80008410000 */
[----:B------:R-:W-:Y:S01]  /*3f20*/  FMUL.FTZ R55, R55, UR16 ;  /* 0x0000001037377c20 */ /* 0x000fe20008410000 */
[----:B------:R-:W-:-:S04]  /*3f30*/  FSETP.GTU.FTZ.AND P2, PT, R53, UR23, PT ;  /* 0x0000001735007c0b */ /* 0x000fc8000bf5c000 */
[----:B------:R-:W-:Y:S02]  /*3f40*/  SEL R90, RZ, 0x1, P2 ;  /* 0x00000001ff5a7807 */ /* 0x000fe40001000000 */
[----:B------:R-:W-:-:S07]  /*3f50*/  FSEL R61, R55, RZ, !P2 ;  /* 0x000000ff373d7208 */ /* 0x000fce0005000000 */
.L_x_1188:
[----:B------:R-:W-:Y:S01]  /*3f60*/  F2FP.BF16.F32.PACK_AB R106, RZ, R61 ;  /* 0x0000003dff6a723e */ /* 0x000fe200000010ff */
[----:B------:R-:W-:Y:S01]  /*3f70*/  IMAD.MOV.U32 R59, RZ, RZ, RZ ;  /* 0x000000ffff3b7224 */ /* 0x000fe200078e00ff */
[----:B------:R-:W-:Y:S01]  /*3f80*/  MOV R53, R52 ;  /* 0x0000003400357202 */ /* 0x000fe20000000f00 */
[----:B------:R-:W-:Y:S06]  /*3f90*/  @!P0 BRA `(.L_x_1192) ;  /* 0x00000004002c8947 */ /* 0x000fec0003800000 */
[----:B------:R-:W-:Y:S01]  /*3fa0*/  ISETP.NE.AND P2, PT, R52, 0x1, PT ;  /* 0x000000013400780c */ /* 0x000fe20003f45270 */
[----:B------:R-:W-:Y:S02]  /*3fb0*/  IMAD.MOV.U32 R53, RZ, RZ, 0x2 ;  /* 0x00000002ff357424 */ /* 0x000fe400078e00ff */
[----:B------:R-:W-:-:S10]  /*3fc0*/  IMAD.MOV.U32 R54, RZ, RZ, R104 ;  /* 0x000000ffff367224 */ /* 0x000fd400078e0068 */
        /* <DEDUP_REMOVED lines=9> */
.L_x_1194:
        /* <DEDUP_REMOVED lines=12> */
.L_x_1195:
        /* <DEDUP_REMOVED lines=42> */
.L_x_1193:
[----:B------:R-:W-:Y:S01]  /*43c0*/  I2FP.F32.U32 R52, R54 ;  /* 0x0000003600347245 */ /* 0x000fe20000201000 */
[----:B------:R-:W-:Y:S01]  /*43d0*/  IMAD.MOV.U32 R55, RZ, RZ, 0x2f800000 ;  /* 0x2f800000ff377424 */ /* 0x000fe200078e00ff */
[----:B------:R-:W-:-:S03]  /*43e0*/  SHF.L.U32 R65, R65, 0x10, RZ ;  /* 0x0000001041417819 */ /* 0x000fc600000006ff */
[----:B------:R-:W-:Y:S02]  /*43f0*/  FFMA.FTZ R52, R52, R55, 1.1641532182693481445e-10 ;  /* 0x2f00000034347423 */ /* 0x000fe40000010037 */
[----:B------:R-:W-:-:S03]  /*4400*/  FMUL.FTZ R65, R65, UR17 ;  /* 0x0000001141417c20 */ /* 0x000fc60008410000 */
[----:B------:R-:W-:Y:S01]  /*4410*/  FSETP.GTU.FTZ.AND P2, PT, R52, UR23, PT ;  /* 0x0000001734007c0b */ /* 0x000fe2000bf5c000 */
[----:B------:R-:W-:-:S03]  /*4420*/  FMUL.FTZ R65, R65, UR16 ;  /* 0x0000001041417c20 */ /* 0x000fc60008410000 */
[----:B------:R-:W-:Y:S02]  /*4430*/  SEL R91, RZ, 0x1, P2 ;  /* 0x00000001ff5b7807 */ /* 0x000fe40001000000 */
[----:B------:R-:W-:-:S07]  /*4440*/  FSEL R59, R65, RZ, !P2 ;  /* 0x000000ff413b7208 */ /* 0x000fce0005000000 */
.L_x_1192:
[----:B------:R-:W-:Y:S01]  /*4450*/  F2FP.BF16.F32.PACK_AB R66, RZ, R59 ;  /* 0x0000003bff42723e */ /* 0x000fe200000010ff */
[----:B------:R-:W-:Y:S02]  /*4460*/  IMAD.MOV.U32 R65, RZ, RZ, RZ ;  /* 0x000000ffff417224 */ /* 0x000fe400078e00ff */
[----:B------:R-:W-:Y:S01]  /*4470*/  IMAD.MOV.U32 R52, RZ, RZ, R53 ;  /* 0x000000ffff347224 */ /* 0x000fe200078e0035 */
[----:B------:R-:W-:Y:S06]  /*4480*/  @!P0 BRA `(.L_x_1196) ;  /* 0x00000004002c8947 */ /* 0x000fec0003800000 */
[----:B------:R-:W-:Y:S01]  /*4490*/  ISETP.NE.AND P2, PT, R53, 0x1, PT ;  /* 0x000000013500780c */ /* 0x000fe20003f45270 */
[----:B------:R-:W-:Y:S02]  /*44a0*/  HFMA2 R52, -RZ, RZ, 0, 1.1920928955078125e-07 ;  /* 0x00000002ff347431 */ /* 0x000fe400000001ff */
[----:B------:R-:W-:-:S10]  /*44b0*/  IMAD.MOV.U32 R54, RZ, RZ, R104 ;  /* 0x000000ffff367224 */ /* 0x000fd400078e0068 */
        /* <DEDUP_REMOVED lines=9> */
.L_x_1198:
        /* <DEDUP_REMOVED lines=12> */
.L_x_1199:
        /* <DEDUP_REMOVED lines=42> */
.L_x_1197:
[----:B------:R-:W-:Y:S01]  /*48b0*/  I2FP.F32.U32 R53, R54 ;  /* 0x0000003600357245 */ /* 0x000fe20000201000 */
[----:B------:R-:W-:Y:S02]  /*48c0*/  IMAD.MOV.U32 R54, RZ, RZ, 0x2f800000 ;  /* 0x2f800000ff367424 */ /* 0x000fe400078e00ff */
[----:B------:R-:W-:Y:S02]  /*48d0*/  IMAD.U32 R55, R49, 0x10000, RZ ;  /* 0x0001000031377824 */ /* 0x000fe400078e00ff */
[----:B------:R-:W-:Y:S02]  /*48e0*/  FFMA.FTZ R53, R53, R54, 1.1641532182693481445e-10 ;  /* 0x2f00000035357423 */ /* 0x000fe40000010036 */
[----:B------:R-:W-:-:S03]  /*48f0*/  FMUL.FTZ R55, R55, UR17 ;  /* 0x0000001137377c20 */ /* 0x000fc60008410000 */
[----:B------:R-:W-:Y:S01]  /*4900*/  FSETP.GTU.FTZ.AND P2, PT, R53, UR23, PT ;  /* 0x0000001735007c0b */ /* 0x000fe2000bf5c000 */
[----:B------:R-:W-:-:S03]  /*4910*/  FMUL.FTZ R55, R55, UR16 ;  /* 0x0000001037377c20 */ /* 0x000fc60008410000 */
[----:B------:R-:W-:Y:S02]  /*4920*/  SEL R92, RZ, 0x1, P2 ;  /* 0x00000001ff5c7807 */ /* 0x000fe40001000000 */
[----:B------:R-:W-:-:S07]  /*4930*/  FSEL R65, R55, RZ, !P2 ;  /* 0x000000ff37417208 */ /* 0x000fce0005000000 */
.L_x_1196:
[----:B------:R-:W-:Y:S01]  /*4940*/  F2FP.BF16.F32.PACK_AB R109, RZ, R65 ;  /* 0x00000041ff6d723e */ /* 0x000fe200000010ff */
[----:B------:R-:W-:Y:S01]  /*4950*/  IMAD.MOV.U32 R53, RZ, RZ, R52 ;  /* 0x000000ffff357224 */ /* 0x000fe200078e0034 */
[----:B------:R-:W-:Y:S01]  /*4960*/  MOV R63, RZ ;  /* 0x000000ff003f7202 */ /* 0x000fe20000000f00 */
[----:B------:R-:W-:Y:S06]  /*4970*/  @!P0 BRA `(.L_x_1200) ;  /* 0x00000004002c8947 */ /* 0x000fec0003800000 */
[----:B------:R-:W-:Y:S01]  /*4980*/  ISETP.NE.AND P2, PT, R52, 0x1, PT ;  /* 0x000000013400780c */ /* 0x000fe20003f45270 */
[----:B------:R-:W-:Y:S01]  /*4990*/  IMAD.MOV.U32 R53, RZ, RZ, 0x2 ;  /* 0x00000002ff357424 */ /* 0x000fe200078e00ff */
[----:B------:R-:W-:-:S11]  /*49a0*/  MOV R54, R104 ;  /* 0x0000006800367202 */ /* 0x000fd60000000f00 */
[----:B------:R-:W-:Y:S05]  /*49b0*/  @!P2 BRA `(.L_x_1201) ;  /* 0x0000000000f8a947 */ /* 0x000fea0003800000 */
        /* <DEDUP_REMOVED lines=8> */
.L_x_1202:
        /* <DEDUP_REMOVED lines=12> */
.L_x_1203:
        /* <DEDUP_REMOVED lines=42> */
.L_x_1201:
        /* <DEDUP_REMOVED lines=9> */
.L_x_1200:
        /* <DEDUP_REMOVED lines=16> */
.L_x_1206:
        /* <DEDUP_REMOVED lines=12> */
.L_x_1207:
        /* <DEDUP_REMOVED lines=38> */
[----:B------:R-:W-:Y:S02]  /*5250*/  LOP3.LUT R100, R100, UR41, R105, 0x96, !PT ;  /* 0x0000002964647c12 */ /* 0x000fe4000f8e9669 */
[----:B------:R-:W-:Y:S01]  /*5260*/  MOV R62, R52 ;  /* 0x00000034003e7202 */ /* 0x000fe20000000f00 */
[----:B------:R-:W-:Y:S01]  /*5270*/  IMAD.MOV.U32 R52, RZ, RZ, RZ ;  /* 0x000000ffff347224 */ /* 0x000fe200078e00ff */
[----:B------:R-:W-:-:S07]  /*5280*/  LOP3.LUT R102, R102, UR42, R53, 0x96, !PT ;  /* 0x0000002a66667c12 */ /* 0x000fce000f8e9635 */
.L_x_1205:
        /* <DEDUP_REMOVED lines=9> */
.L_x_1204:
        /* <DEDUP_REMOVED lines=16> */
.L_x_1210:
        /* <DEDUP_REMOVED lines=12> */
.L_x_1211:
        /* <DEDUP_REMOVED lines=42> */
.L_x_1209:
        /* <DEDUP_REMOVED lines=9> */
.L_x_1208:
        /* <DEDUP_REMOVED lines=16> */
.L_x_1214:
        /* <DEDUP_REMOVED lines=12> */
.L_x_1215:
        /* <DEDUP_REMOVED lines=42> */
.L_x_1213:
        /* <DEDUP_REMOVED lines=9> */
.L_x_1212:
        /* <DEDUP_REMOVED lines=16> */
.L_x_1218:
        /* <DEDUP_REMOVED lines=12> */
.L_x_1219:
        /* <DEDUP_REMOVED lines=42> */
.L_x_1217:
        /* <DEDUP_REMOVED lines=9> */
.L_x_1216:
[----:B------:R-:W-:Y:S02]  /*61f0*/  F2FP.BF16.F32.PACK_AB R56, RZ, R105 ;  /* 0x00000069ff38723e */ /* 0x000fe400000010ff */
[----:B------:R-:W-:Y:S02]  /*6200*/  PRMT R54, R110, 0x5410, R111 ;  /* 0x000054106e367816 */ /* 0x000fe4000000006f */
[----:B------:R-:W-:Y:S02]  /*6210*/  PRMT R53, R109, 0x5410, R108 ;  /* 0x000054106d357816 */ /* 0x000fe4000000006c */
[----:B------:R-:W-:Y:S02]  /*6220*/  PRMT R52, R106, 0x5410, R66 ;  /* 0x000054106a347816 */ /* 0x000fe40000000042 */
[----:B------:R-:W-:-:S07]  /*6230*/  PRMT R55, R112, 0x5410, R56 ;  /* 0x0000541070377816 */ /* 0x000fce0000000038 */
.L_x_1187:
[----:B------:R-:W0:Y:S01]  /*6240*/  LDC.64 R56, c[0x0][0x3a8] ;  /* 0x0000ea00ff387b82 */ /* 0x000e220000000a00 */
[C---:B------:R-:W-:Y:S02]  /*6250*/  VIADD R125, R155.reuse, 0x80 ;  /* 0x000000809b7d7836 */ /* 0x040fe40000000000 */
[----:B------:R-:W-:Y:S02]  /*6260*/  VIADD R129, R58, 0x80 ;  /* 0x000000803a817836 */ /* 0x000fe40000000000 */
[----:B0-----:R-:W-:-:S05]  /*6270*/  IMAD.WIDE.U32 R108, R155, 0x10, R56 ;  /* 0x000000109b6c7825 */ /* 0x001fca00078e0038 */
[----:B------:R0:W-:Y:S01]  /*6280*/  STG.E.128 desc[UR12][R108.64], R52 ;  /* 0x000000346c007986 */ /* 0x0001e2000c101d0c */
[----:B------:R-:W-:Y:S05]  /*6290*/  @!P0 BRA `(.L_x_1220) ;  /* 0x0000000000508947 */ /* 0x000fea0003800000 */
        /* <DEDUP_REMOVED lines=20> */
.L_x_1220:
[----:B------:R-:W-:Y:S05]  /*63e0*/  @!P0 BRA `(.L_x_1221) ;  /* 0x00000000000c8947 */ /* 0x000fea0003800000 */
[----:B------:R-:W2:Y:S02]  /*63f0*/  LDC.64 R48, c[0x0][0x390] ;  /* 0x0000e400ff307b82 */ /* 0x000ea40000000a00 */
[----:B--2---:R-:W-:-:S06]  /*6400*/  IMAD.WIDE.U32 R48, R129, 0x10, R48 ;  /* 0x0000001081307825 */ /* 0x004fcc00078e0030 */
[----:B------:R-:W5:Y:S02]  /*6410*/  LDG.E.128 R48, desc[UR12][R48.64] ;  /* 0x0000000c30307981 */ /* 0x000f64000c1e1d00 */
.L_x_1221:
[----:B-----5:R-:W-:Y:S02]  /*6420*/  PRMT R99, R50, 0x7632, R99 ;  /* 0x0000763232637816 */ /* 0x020fe40000000063 */
[----:B0-----:R-:W-:Y:S02]  /*6430*/  PRMT R108, R49, 0x7632, R108 ;  /* 0x00007632316c7816 */ /* 0x001fe4000000006c */
[----:B------:R-:W-:Y:S01]  /*6440*/  PRMT R106, R48, 0x7632, R106 ;  /* 0x00007632306a7816 */ /* 0x000fe2000000006a */
[----:B------:R-:W-:Y:S06]  /*6450*/  BRA.U !UP0, `(.L_x_1222) ;  /* 0x0000002d08047547 */ /* 0x000fec000b800000 */
[----:B-1----:R-:W0:Y:S02]  /*6460*/  LDC.64 R52, c[0x0][0x3a0] ;  /* 0x0000e800ff347b82 */ /* 0x002e240000000a00 */
        /* <DEDUP_REMOVED lines=22> */
.L_x_1225:
        /* <DEDUP_REMOVED lines=12> */
.L_x_1226:
        /* <DEDUP_REMOVED lines=42> */
.L_x_1224:
[----:B------:R-:W-:Y:S01]  /*6930*/  I2FP.F32.U32 R62, R64 ;  /* 0x00000040003e7245 */ /* 0x000fe20000201000 */
[----:B------:R-:W-:Y:S01]  /*6940*/  IMAD.MOV.U32 R99, RZ, RZ, 0x2f800000 ;  /* 0x2f800000ff637424 */ /* 0x000fe200078e00ff */
[----:B------:R-:W-:-:S03]  /*6950*/  SHF.L.U32 R64, R48, 0x10, RZ ;  /* 0x0000001030407819 */ /* 0x000fc600000006ff */
        /* <DEDUP_REMOVED lines=8> */
.L_x_1223:
        /* <DEDUP_REMOVED lines=21> */
.L_x_1229:
        /* <DEDUP_REMOVED lines=12> */
.L_x_1230:
        /* <DEDUP_REMOVED lines=43> */
.L_x_1228:
        /* <DEDUP_REMOVED lines=12> */
.L_x_1227:
        /* <DEDUP_REMOVED lines=20> */
.L_x_1233:
        /* <DEDUP_REMOVED lines=12> */
.L_x_1234:
        /* <DEDUP_REMOVED lines=43> */
.L_x_1232:
[----:B------:R-:W-:Y:S01]  /*7410*/  I2FP.F32.U32 R64, R92 ;  /* 0x0000005c00407245 */ /* 0x000fe20000201000 */
[----:B------:R-:W-:Y:S02]  /*7420*/  HFMA2 R99, -RZ, RZ, 0.1171875, 0 ;  /* 0x2f800000ff637431 */ /* 0x000fe400000001ff */
[----:B------:R-:W-:-:S03]  /*7430*/  IMAD.U32 R92, R49, 0x10000, RZ ;  /* 0x00010000315c7824 */ /* 0x000fc600078e00ff */
[----:B------:R-:W-:Y:S01]  /*7440*/  FFMA.FTZ R64, R64, R99, 1.1641532182693481445e-10 ;  /* 0x2f00000040407423 */ /* 0x000fe20000010063 */
[----:B------:R-:W-:-:S04]  /*7450*/  FMUL.FTZ R92, R92, UR17 ;  /* 0x000000115c5c7c20 */ /* 0x000fc80008410000 */
[----:B------:R-:W-:Y:S01]  /*7460*/  FMUL.FTZ R92, R92, UR16 ;  /* 0x000000105c5c7c20 */ /* 0x000fe20008410000 */
[----:B------:R-:W-:Y:S01]  /*7470*/  FSETP.GTU.FTZ.AND P3, PT, R64, UR23, PT ;  /* 0x0000001740007c0b */ /* 0x000fe2000bf7c000 */
[----:B------:R-:W-:-:S03]  /*7480*/  IMAD.U32 R64, R53, 0x10000, RZ ;  /* 0x0001000035407824 */ /* 0x000fc600078e00ff */
[----:B------:R-:W-:Y:S02]  /*7490*/  FSEL R115, R92, RZ, !P3 ;  /* 0x000000ff5c737208 */ /* 0x000fe40005800000 */
[----:B------:R-:W-:-:S03]  /*74a0*/  SEL R92, RZ, 0x1, P3 ;  /* 0x00000001ff5c7807 */ /* 0x000fc60001800000 */
[----:B------:R-:W-:-:S07]  /*74b0*/  FADD.FTZ R115, R64, R115 ;  /* 0x0000007340737221 */ /* 0x000fce0000010000 */
.L_x_1231:
        /* <DEDUP_REMOVED lines=21> */
.L_x_1237:
        /* <DEDUP_REMOVED lines=12> */
.L_x_1238:
        /* <DEDUP_REMOVED lines=42> */
.L_x_1236:
        /* <DEDUP_REMOVED lines=12> */
.L_x_1235:
        /* <DEDUP_REMOVED lines=20> */
.L_x_1241:
        /* <DEDUP_REMOVED lines=12> */
.L_x_1242:
        /* <DEDUP_REMOVED lines=43> */
.L_x_1240:
[----:B------:R-:W-:Y:S01]  /*7ee0*/  I2FP.F32.U32 R53, R53 ;  /* 0x0000003500357245 */ /* 0x000fe20000201000 */
[----:B------:R-:W-:Y:S02]  /*7ef0*/  HFMA2 R64, -RZ, RZ, 0.1171875, 0 ;  /* 0x2f800000ff407431 */ /* 0x000fe400000001ff */
[----:B------:R-:W-:-:S03]  /*7f00*/  IMAD.U32 R94, R50, 0x10000, RZ ;  /* 0x00010000325e7824 */ /* 0x000fc600078e00ff */
[----:B------:R-:W-:Y:S01]  /*7f10*/  FFMA.FTZ R53, R53, R64, 1.1641532182693481445e-10 ;  /* 0x2f00000035357423 */ /* 0x000fe20000010040 */
[----:B------:R-:W-:Y:S01]  /*7f20*/  FMUL.FTZ R94, R94, UR17 ;  /* 0x000000115e5e7c20 */ /* 0x000fe20008410000 */
[----:B------:R-:W-:-:S03]  /*7f30*/  IMAD.U32 R64, R54, 0x10000, RZ ;  /* 0x0001000036407824 */ /* 0x000fc600078e00ff */
[----:B------:R-:W-:Y:S01]  /*7f40*/  FMUL.FTZ R94, R94, UR16 ;  /* 0x000000105e5e7c20 */ /* 0x000fe20008410000 */
[----:B------:R-:W-:-:S04]  /*7f50*/  FSETP.GTU.FTZ.AND P3, PT, R53, UR23, PT ;  /* 0x0000001735007c0b */ /* 0x000fc8000bf7c000 */
[----:B------:R-:W-:Y:S02]  /*7f60*/  FSEL R119, R94, RZ, !P3 ;  /* 0x000000ff5e777208 */ /* 0x000fe40005800000 */
[----:B------:R-:W-:-:S03]  /*7f70*/  SEL R94, RZ, 0x1, P3 ;  /* 0x00000001ff5e7807 */ /* 0x000fc60001800000 */
[----:B------:R-:W-:-:S07]  /*7f80*/  FADD.FTZ R119, R64, R119 ;  /* 0x0000007740777221 */ /* 0x000fce0000010000 */
.L_x_1239:
        /* <DEDUP_REMOVED lines=21> */
.L_x_1245:
        /* <DEDUP_REMOVED lines=12> */
.L_x_1246:
        /* <DEDUP_REMOVED lines=43> */
.L_x_1244:
[----:B------:R-:W-:Y:S01]  /*8450*/  PRMT R54, R50, 0x7632, R54 ;  /* 0x0000763232367816 */ /* 0x000fe20000000036 */
        /* <DEDUP_REMOVED lines=12> */
.L_x_1243:
        /* <DEDUP_REMOVED lines=20> */
.L_x_1249:
        /* <DEDUP_REMOVED lines=12> */
.L_x_1250:
        /* <DEDUP_REMOVED lines=43> */
.L_x_1248:
[----:B------:R-:W-:Y:S01]  /*89d0*/  I2FP.F32.U32 R53, R96 ;  /* 0x0000006000357245 */ /* 0x000fe20000201000 */
[----:B------:R-:W-:Y:S02]  /*89e0*/  IMAD.MOV.U32 R64, RZ, RZ, 0x2f800000 ;  /* 0x2f800000ff407424 */ /* 0x000fe400078e00ff */
[----:B------:R-:W-:Y:S02]  /*89f0*/  IMAD.U32 R96, R51, 0x10000, RZ ;  /* 0x0001000033607824 */ /* 0x000fe400078e00ff */
[----:B------:R-:W-:Y:S01]  /*8a00*/  FFMA.FTZ R53, R53, R64, 1.1641532182693481445e-10 ;  /* 0x2f00000035357423 */ /* 0x000fe20000010040 */
[----:B------:R-:W-:Y:S01]  /*8a10*/  SHF.L.U32 R64, R55, 0x10, RZ ;  /* 0x0000001037407819 */ /* 0x000fe200000006ff */
[----:B------:R-:W-:-:S03]  /*8a20*/  FMUL.FTZ R96, R96, UR17 ;  /* 0x0000001160607c20 */ /* 0x000fc60008410000 */
[----:B------:R-:W-:Y:S01]  /*8a30*/  FSETP.GTU.FTZ.AND P3, PT, R53, UR23, PT ;  /* 0x0000001735007c0b */ /* 0x000fe2000bf7c000 */
[----:B------:R-:W-:-:S05]  /*8a40*/  FMUL.FTZ R96, R96, UR16 ;  /* 0x0000001060607c20 */ /* 0x000fca0008410000 */
[----:B------:R-:W-:Y:S02]  /*8a50*/  FSEL R123, R96, RZ, !P3 ;  /* 0x000000ff607b7208 */ /* 0x000fe40005800000 */
[----:B------:R-:W-:-:S03]  /*8a60*/  SEL R96, RZ, 0x1, P3 ;  /* 0x00000001ff607807 */ /* 0x000fc60001800000 */
[----:B------:R-:W-:-:S07]  /*8a70*/  FADD.FTZ R123, R64, R123 ;  /* 0x0000007b407b7221 */ /* 0x000fce0000010000 */
.L_x_1247:
        /* <DEDUP_REMOVED lines=21> */
.L_x_1253:
        /* <DEDUP_REMOVED lines=12> */
.L_x_1254:
        /* <DEDUP_REMOVED lines=43> */
.L_x_1252:
[----:B------:R-:W-:Y:S01]  /*8f40*/  PRMT R55, R51, 0x7632, R55 ;  /* 0x0000763233377816 */ /* 0x000fe20000000037 */
[----:B------:R-:W-:Y:S01]  /*8f50*/  HFMA2 R101, -RZ, RZ, 0.1171875, 0 ;  /* 0x2f800000ff657431 */ /* 0x000fe200000001ff */
[----:B------:R-:W-:-:S03]  /*8f60*/  I2FP.F32.U32 R52, R53 ;  /* 0x0000003500347245 */ /* 0x000fc60000201000 */
[C---:B------:R-:W-:Y:S01]  /*8f70*/  IMAD.U32 R53, R55.reuse, 0x10000, RZ ;  /* 0x0001000037357824 */ /* 0x040fe200078e00ff */
        /* <DEDUP_REMOVED lines=9> */
.L_x_1251:
[----:B------:R-:W-:Y:S02]  /*9010*/  F2FP.BF16.F32.PACK_AB R55, RZ, R121 ;  /* 0x00000079ff37723e */ /* 0x000fe400000010ff */
[----:B------:R-:W-:Y:S02]  /*9020*/  PRMT R54, R110, 0x5410, R54 ;  /* 0x000054106e367816 */ /* 0x000fe40000000036 */
[----:B------:R-:W-:Y:S02]  /*9030*/  PRMT R53, R106, 0x5410, R108 ;  /* 0x000054106a357816 */ /* 0x000fe4000000006c */
[----:B------:R-:W-:Y:S02]  /*9040*/  PRMT R52, R62, 0x5410, R66 ;  /* 0x000054103e347816 */ /* 0x000fe40000000042 */
[----:B------:R-:W-:Y:S01]  /*9050*/  PRMT R55, R114, 0x5410, R55 ;  /* 0x0000541072377816 */ /* 0x000fe20000000037 */
[----:B------:R-:W-:Y:S06]  /*9060*/  BRA `(.L_x_1255) ;  /* 0x0000002800247947 */ /* 0x000fec0003800000 */
.L_x_1222:
[----:B------:R-:W-:Y:S01]  /*9070*/  MOV R111, RZ ;  /* 0x000000ff006f7202 */ /* 0x000fe20000000f00 */
[----:B-1----:R-:W-:Y:S02]  /*9080*/  IMAD.MOV.U32 R52, RZ, RZ, R101 ;  /* 0x000000ffff347224 */ /* 0x002fe400078e0065 */
[----:B------:R-:W-:Y:S01]  /*9090*/  IMAD.MOV.U32 R64, RZ, RZ, R62 ;  /* 0x000000ffff407224 */ /* 0x000fe200078e003e */
[----:B------:R-:W-:Y:S06]  /*90a0*/  @!P0 BRA `(.L_x_1256) ;  /* 0x00000004003c8947 */ /* 0x000fec0003800000 */
[----:B------:R-:W-:Y:S01]  /*90b0*/  ISETP.NE.AND P2, PT, R101, 0x1, PT ;  /* 0x000000016500780c */ /* 0x000fe20003f45270 */
[----:B------:R-:W-:Y:S02]  /*90c0*/  HFMA2 R52, -RZ, RZ, 0, 1.1920928955078125e-07 ;  /* 0x00000002ff347431 */ /* 0x000fe400000001ff */
        /* <DEDUP_REMOVED lines=13> */
.L_x_1258:
        /* <DEDUP_REMOVED lines=12> */
.L_x_1259:
        /* <DEDUP_REMOVED lines=43> */
.L_x_1257:
        /* <DEDUP_REMOVED lines=9> */
.L_x_1256:
        /* <DEDUP_REMOVED lines=16> */
.L_x_1262:
        /* <DEDUP_REMOVED lines=12> */
.L_x_1263:
        /* <DEDUP_REMOVED lines=43> */
.L_x_1261:
        /* <DEDUP_REMOVED lines=9> */
.L_x_1260:
        /* <DEDUP_REMOVED lines=16> */
.L_x_1266:
        /* <DEDUP_REMOVED lines=12> */
.L_x_1267:
        /* <DEDUP_REMOVED lines=43> */
.L_x_1265:
        /* <DEDUP_REMOVED lines=9> */
.L_x_1264:
        /* <DEDUP_REMOVED lines=16> */
.L_x_1270:
        /* <DEDUP_REMOVED lines=12> */
.L_x_1271:
        /* <DEDUP_REMOVED lines=43> */
.L_x_1269:
        /* <DEDUP_REMOVED lines=9> */
.L_x_1268:
        /* <DEDUP_REMOVED lines=16> */
.L_x_1274:
        /* <DEDUP_REMOVED lines=12> */
.L_x_1275:
        /* <DEDUP_REMOVED lines=43> */
.L_x_1273:
        /* <DEDUP_REMOVED lines=9> */
.L_x_1272:
        /* <DEDUP_REMOVED lines=16> */
.L_x_1278:
        /* <DEDUP_REMOVED lines=12> */
.L_x_1279:
        /* <DEDUP_REMOVED lines=43> */
.L_x_1277:
        /* <DEDUP_REMOVED lines=9> */
.L_x_1276:
        /* <DEDUP_REMOVED lines=16> */
.L_x_1282:
        /* <DEDUP_REMOVED lines=12> */
.L_x_1283:
        /* <DEDUP_REMOVED lines=43> */
.L_x_1281:
        /* <DEDUP_REMOVED lines=9> */
.L_x_1280:
        /* <DEDUP_REMOVED lines=16> */
.L_x_1286:
        /* <DEDUP_REMOVED lines=12> */
.L_x_1287:
        /* <DEDUP_REMOVED lines=43> */
.L_x_1285:
[----:B------:R-:W-:Y:S01]  /*b810*/  I2FP.F32.U32 R52, R53 ;  /* 0x0000003500347245 */ /* 0x000fe20000201000 */
[----:B------:R-:W-:Y:S01]  /*b820*/  IMAD.MOV.U32 R55, RZ, RZ, 0x2f800000 ;  /* 0x2f800000ff377424 */ /* 0x000fe200078e00ff */
[----:B------:R-:W-:-:S03]  /*b830*/  PRMT R53, R51, 0x7632, R53 ;  /* 0x0000763233357816 */ /* 0x000fc60000000035 */
[----:B------:R-:W-:Y:S01]  /*b840*/  FFMA.FTZ R52, R52, R55, 1.1641532182693481445e-10 ;  /* 0x2f00000034347423 */ /* 0x000fe20000010037 */
[----:B------:R-:W-:-:S04]  /*b850*/  SHF.L.U32 R53, R53, 0x10, RZ ;  /* 0x0000001035357819 */ /* 0x000fc800000006ff */
[----:B------:R-:W-:Y:S01]  /*b860*/  FSETP.GTU.FTZ.AND P2, PT, R52, UR23, PT ;  /* 0x0000001734007c0b */ /* 0x000fe2000bf5c000 */
[----:B------:R-:W-:-:S03]  /*b870*/  FMUL.FTZ R53, R53, UR17 ;  /* 0x0000001135357c20 */ /* 0x000fc60008410000 */
[----:B------:R-:W-:Y:S01]  /*b880*/  SEL R98, RZ, 0x1, P2 ;  /* 0x00000001ff627807 */ /* 0x000fe20001000000 */
[----:B------:R-:W-:-:S05]  /*b890*/  FMUL.FTZ R53, R53, UR16 ;  /* 0x0000001035357c20 */ /* 0x000fca0008410000 */
[----:B------:R-:W-:-:S07]  /*b8a0*/  FSEL R121, R53, RZ, !P2 ;  /* 0x000000ff35797208 */ /* 0x000fce0005000000 */
.L_x_1284:
[----:B------:R-:W-:Y:S02]  /*b8b0*/  F2FP.BF16.F32.PACK_AB R55, RZ, R121 ;  /* 0x00000079ff37723e */ /* 0x000fe400000010ff */
[----:B------:R-:W-:Y:S02]  /*b8c0*/  PRMT R54, R110, 0x5410, R112 ;  /* 0x000054106e367816 */ /* 0x000fe40000000070 */
[----:B------:R-:W-:Y:S02]  /*b8d0*/  PRMT R53, R106, 0x5410, R108 ;  /* 0x000054106a357816 */ /* 0x000fe4000000006c */
[----:B------:R-:W-:Y:S02]  /*b8e0*/  PRMT R52, R66, 0x5410, R62 ;  /* 0x0000541042347816 */ /* 0x000fe4000000003e */
[----:B------:R-:W-:-:S07]  /*b8f0*/  PRMT R55, R114, 0x5410, R55 ;  /* 0x0000541072377816 */ /* 0x000fce0000000037 */
.L_x_1255:
[----:B------:R-:W-:-:S04]  /*b900*/  IMAD.WIDE.U32 R124, R125, 0x10, R56 ;  /* 0x000000107d7c7825 */ /* 0x000fc800078e0038 */
[----:B------:R-:W-:Y:S01]  /*b910*/  VIADD R145, R58, 0x100 ;  /* 0x000001003a917836 */ /* 0x000fe20000000000 */
[----:B------:R0:W-:Y:S01]  /*b920*/  STG.E.128 desc[UR12][R124.64], R52 ;  /* 0x000000347c007986 */ /* 0x0001e2000c101d0c */
[----:B------:R-:W-:Y:S05]  /*b930*/  @!P0 BRA `(.L_x_1288) ;  /* 0x0000000000508947 */ /* 0x000fea0003800000 */
        /* <DEDUP_REMOVED lines=20> */
.L_x_1288:
[----:B------:R-:W-:Y:S05]  /*ba80*/  @!P0 BRA `(.L_x_1289) ;  /* 0x00000000000c8947 */ /* 0x000fea0003800000 */
[----:B------:R-:W2:Y:S02]  /*ba90*/  LDC.64 R48, c[0x0][0x390] ;  /* 0x0000e400ff307b82 */ /* 0x000ea40000000a00 */
[----:B--2---:R-:W-:-:S06]  /*baa0*/  IMAD.WIDE.U32 R48, R145, 0x10, R48 ;  /* 0x0000001091307825 */ /* 0x004fcc00078e0030 */
[----:B------:R-:W5:Y:S02]  /*bab0*/  LDG.E.128 R48, desc[UR12][R48.64] ;  /* 0x0000000c30307981 */ /* 0x000f64000c1e1d00 */
.L_x_1289:
[----:B------:R-:W-:Y:S05]  /*bac0*/  BRA.U !UP0, `(.L_x_1290) ;  /* 0x0000002d080c7547 */ /* 0x000fea000b800000 */
[----:B01----:R-:W0:Y:S01]  /*bad0*/  LDC.64 R52, c[0x0][0x3a0] ;  /* 0x0000e800ff347b82 */ /* 0x003e220000000a00 */
[----:B------:R-:W-:-:S05]  /*bae0*/  IADD3 R55, PT, PT, R155, 0x100, RZ ;  /* 0x000001009b377810 */ /* 0x000fca0007ffe0ff */
        /* <DEDUP_REMOVED lines=22> */
.L_x_1293:
        /* <DEDUP_REMOVED lines=12> */
.L_x_1294:
        /* <DEDUP_REMOVED lines=42> */
.L_x_1292:
[----:B------:R-:W-:Y:S01]  /*bfb0*/  I2FP.F32.U32 R64, R66 ;  /* 0x0000004200407245 */ /* 0x000fe20000201000 */
[----:B------:R-:W-:Y:S01]  /*bfc0*/  IMAD.MOV.U32 R99, RZ, RZ, 0x2f800000 ;  /* 0x2f800000ff637424 */ /* 0x000fe200078e00ff */
[----:B-----5:R-:W-:-:S03]  /*bfd0*/  SHF.L.U32 R66, R48, 0x10, RZ ;  /* 0x0000001030427819 */ /* 0x020fc600000006ff */
        /* <DEDUP_REMOVED lines=8> */
.L_x_1291:
        /* <DEDUP_REMOVED lines=21> */
.L_x_1297:
        /* <DEDUP_REMOVED lines=12> */
.L_x_1298:
        /* <DEDUP_REMOVED lines=42> */
.L_x_1296:
[----:B-----5:R-:W-:Y:S01]  /*c510*/  PRMT R52, R48, 0x7632, R52 ;  /* 0x0000763230347816 */ /* 0x020fe20000000034 */
[----:B------:R-:W-:Y:S01]  /*c520*/  HFMA2 R91, -RZ, RZ, 0.1171875, 0 ;  /* 0x2f800000ff5b7431 */ /* 0x000fe200000001ff */
[----:B------:R-:W-:-:S03]  /*c530*/  I2FP.F32.U32 R62, R66 ;  /* 0x00000042003e7245 */ /* 0x000fc60000201000 */
[C---:B------:R-:W-:Y:S01]  /*c540*/  IMAD.U32 R66, R52.reuse, 0x10000, RZ ;  /* 0x0001000034427824 */ /* 0x040fe200078e00ff */
        /* <DEDUP_REMOVED lines=9> */
.L_x_1295:
        /* <DEDUP_REMOVED lines=20> */
.L_x_1301:
        /* <DEDUP_REMOVED lines=12> */
.L_x_1302:
        /* <DEDUP_REMOVED lines=43> */
.L_x_1300:
        /* <DEDUP_REMOVED lines=11> */
.L_x_1299:
        /* <DEDUP_REMOVED lines=21> */
.L_x_1305:
        /* <DEDUP_REMOVED lines=12> */
.L_x_1306:
        /* <DEDUP_REMOVED lines=42> */
.L_x_1304:
[----:B-----5:R-:W-:Y:S02]  /*cff0*/  PRMT R53, R49, 0x7632, R53 ;  /* 0x0000763231357816 */ /* 0x020fe40000000035 */
[----:B------:R-:W-:Y:S01]  /*d000*/  I2FP.F32.U32 R52, R93 ;  /* 0x0000005d00347245 */ /* 0x000fe20000201000 */
[----:B------:R-:W-:Y:S02]  /*d010*/  HFMA2 R93, -RZ, RZ, 0.1171875, 0 ;  /* 0x2f800000ff5d7431 */ /* 0x000fe400000001ff */
[C---:B------:R-:W-:Y:S01]  /*d020*/  IMAD.U32 R62, R53.reuse, 0x10000, RZ ;  /* 0x00010000353e7824 */ /* 0x040fe200078e00ff */
[----:B------:R-:W-:Y:S02]  /*d030*/  PRMT R53, R53, 0x7632, R53 ;  /* 0x0000763235357816 */ /* 0x000fe40000000035 */
[----:B------:R-:W-:Y:S01]  /*d040*/  FFMA.FTZ R52, R52, R93, 1.1641532182693481445e-10 ;  /* 0x2f00000034347423 */ /* 0x000fe2000001005d */
[----:B------:R-:W-:Y:S02]  /*d050*/  FMUL.FTZ R62, R62, UR17 ;  /* 0x000000113e3e7c20 */ /* 0x000fe40008410000 */
[----:B------:R-:W-:-:S02]  /*d060*/  IMAD.U32 R53, R53, 0x10000, RZ ;  /* 0x0001000035357824 */ /* 0x000fc400078e00ff */
[----:B------:R-:W-:Y:S01]  /*d070*/  FMUL.FTZ R62, R62, UR16 ;  /* 0x000000103e3e7c20 */ /* 0x000fe20008410000 */
[----:B------:R-:W-:-:S04]  /*d080*/  FSETP.GTU.FTZ.AND P3, PT, R52, UR23, PT ;  /* 0x0000001734007c0b */ /* 0x000fc8000bf7c000 */
[----:B------:R-:W-:Y:S02]  /*d090*/  FSEL R62, R62, RZ, !P3 ;  /* 0x000000ff3e3e7208 */ /* 0x000fe40005800000 */
[----:B------:R-:W-:-:S03]  /*d0a0*/  SEL R93, RZ, 0x1, P3 ;  /* 0x00000001ff5d7807 */ /* 0x000fc60001800000 */
[----:B------:R-:W-:-:S07]  /*d0b0*/  FADD.FTZ R129, R53, R62 ;  /* 0x0000003e35817221 */ /* 0x000fce0000010000 */
.L_x_1303:
        /* <DEDUP_REMOVED lines=20> */
.L_x_1309:
        /* <DEDUP_REMOVED lines=12> */
.L_x_1310:
        /* <DEDUP_REMOVED lines=43> */
.L_x_1308:
        /* <DEDUP_REMOVED lines=11> */
.L_x_1307:
        /* <DEDUP_REMOVED lines=21> */
.L_x_1313:
        /* <DEDUP_REMOVED lines=12> */
.L_x_1314:
        /* <DEDUP_REMOVED lines=43> */
.L_x_1312:
[----:B-----5:R-:W-:Y:S02]  /*dae0*/  PRMT R54, R50, 0x7632, R54 ;  /* 0x0000763232367816 */ /* 0x020fe40000000036 */
[----:B------:R-:W-:Y:S01]  /*daf0*/  I2FP.F32.U32 R52, R95 ;  /* 0x0000005f00347245 */ /* 0x000fe20000201000 */
[----:B------:R-:W-:Y:S02]  /*db00*/  IMAD.MOV.U32 R95, RZ, RZ, 0x2f800000 ;  /* 0x2f800000ff5f7424 */ /* 0x000fe400078e00ff */
[C---:B------:R-:W-:Y:S01]  /*db10*/  IMAD.U32 R62, R54.reuse, 0x10000, RZ ;  /* 0x00010000363e7824 */ /* 0x040fe200078e00ff */
[----:B------:R-:W-:Y:S01]  /*db20*/  PRMT R54, R54, 0x7632, R54 ;  /* 0x0000763236367816 */ /* 0x000fe20000000036 */
[----:B------:R-:W-:Y:S02]  /*db30*/  FFMA.FTZ R52, R52, R95, 1.1641532182693481445e-10 ;  /* 0x2f00000034347423 */ /* 0x000fe4000001005f */
[----:B------:R-:W-:Y:S01]  /*db40*/  FMUL.FTZ R62, R62, UR17 ;  /* 0x000000113e3e7c20 */ /* 0x000fe20008410000 */
[----:B------:R-:W-:-:S02]  /*db50*/  SHF.L.U32 R133, R54, 0x10, RZ ;  /* 0x0000001036857819 */ /* 0x000fc400000006ff */
[----:B------:R-:W-:Y:S01]  /*db60*/  FSETP.GTU.FTZ.AND P3, PT, R52, UR23, PT ;  /* 0x0000001734007c0b */ /* 0x000fe2000bf7c000 */
[----:B------:R-:W-:-:S03]  /*db70*/  FMUL.FTZ R62, R62, UR16 ;  /* 0x000000103e3e7c20 */ /* 0x000fc60008410000 */
[----:B------:R-:W-:Y:S02]  /*db80*/  SEL R95, RZ, 0x1, P3 ;  /* 0x00000001ff5f7807 */ /* 0x000fe40001800000 */
[----:B------:R-:W-:-:S05]  /*db90*/  FSEL R62, R62, RZ, !P3 ;  /* 0x000000ff3e3e7208 */ /* 0x000fca0005800000 */
[----:B------:R-:W-:-:S07]  /*dba0*/  FADD.FTZ R133, R133, R62 ;  /* 0x0000003e85857221 */ /* 0x000fce0000010000 */
.L_x_1311:
        /* <DEDUP_REMOVED lines=20> */
.L_x_1317:
        /* <DEDUP_REMOVED lines=12> */
.L_x_1318:
        /* <DEDUP_REMOVED lines=43> */
.L_x_1316:
[----:B------:R-:W-:Y:S01]  /*e060*/  I2FP.F32.U32 R53, R62 ;  /* 0x0000003e00357245 */ /* 0x000fe20000201000 */
[----:B------:R-:W-:Y:S02]  /*e070*/  HFMA2 R62, -RZ, RZ, 0.1171875, 0 ;  /* 0x2f800000ff3e7431 */ /* 0x000fe400000001ff */
[----:B-----5:R-:W-:-:S03]  /*e080*/  IMAD.U32 R96, R51, 0x10000, RZ ;  /* 0x0001000033607824 */ /* 0x020fc600078e00ff */
        /* <DEDUP_REMOVED lines=8> */
.L_x_1315:
        /* <DEDUP_REMOVED lines=21> */
.L_x_1321:
        /* <DEDUP_REMOVED lines=12> */
.L_x_1322:
        /* <DEDUP_REMOVED lines=43> */
.L_x_1320:
[----:B-----5:R-:W-:Y:S01]  /*e5d0*/  PRMT R55, R51, 0x7632, R55 ;  /* 0x0000763233377816 */ /* 0x020fe20000000037 */
[----:B------:R-:W-:Y:S01]  /*e5e0*/  IMAD.MOV.U32 R101, RZ, RZ, 0x2f800000 ;  /* 0x2f800000ff657424 */ /* 0x000fe200078e00ff */
[----:B------:R-:W-:Y:S02]  /*e5f0*/  I2FP.F32.U32 R52, R53 ;  /* 0x0000003500347245 */ /* 0x000fe40000201000 */
[C---:B------:R-:W-:Y:S02]  /*e600*/  SHF.L.U32 R53, R55.reuse, 0x10, RZ ;  /* 0x0000001037357819 */ /* 0x040fe400000006ff */
        /* <DEDUP_REMOVED lines=9> */
.L_x_1319:
[----:B------:R-:W-:Y:S02]  /*e6a0*/  F2FP.BF16.F32.PACK_AB R55, RZ, R137 ;  /* 0x00000089ff37723e */ /* 0x000fe400000010ff */
[----:B------:R-:W-:Y:S02]  /*e6b0*/  PRMT R54, R110, 0x5410, R54 ;  /* 0x000054106e367816 */ /* 0x000fe40000000036 */
[----:B------:R-:W-:Y:S02]  /*e6c0*/  PRMT R53, R106, 0x5410, R108 ;  /* 0x000054106a357816 */ /* 0x000fe4000000006c */
[----:B------:R-:W-:Y:S02]  /*e6d0*/  PRMT R52, R64, 0x5410, R66 ;  /* 0x0000541040347816 */ /* 0x000fe40000000042 */
[----:B------:R-:W-:Y:S01]  /*e6e0*/  PRMT R55, R112, 0x5410, R55 ;  /* 0x0000541070377816 */ /* 0x000fe20000000037 */
[----:B------:R-:W-:Y:S06]  /*e6f0*/  BRA `(.L_x_1323) ;  /* 0x0000002800307947 */ /* 0x000fec0003800000 */
.L_x_1290:
[----:B0-----:R-:W-:Y:S01]  /*e700*/  IMAD.MOV.U32 R125, RZ, RZ, RZ ;  /* 0x000000ffff7d7224 */ /* 0x001fe200078e00ff */
[----:B-1----:R-:W-:Y:S01]  /*e710*/  MOV R52, R99 ;  /* 0x0000006300347202 */ /* 0x002fe20000000f00 */
[----:B------:R-:W-:Y:S01]  /*e720*/  IMAD.MOV.U32 R62, RZ, RZ, R64 ;  /* 0x000000ffff3e7224 */ /* 0x000fe200078e0040 */
        /* <DEDUP_REMOVED lines=16> */
.L_x_1326:
        /* <DEDUP_REMOVED lines=12> */
.L_x_1327:
        /* <DEDUP_REMOVED lines=41> */
[----:B------:R-:W-:Y:S01]  /*eb80*/  LOP3.LUT R102, R102, UR42, R53, 0x96, !PT ;  /* 0x0000002a66667c12 */ /* 0x000fe2000f8e9635 */
[----:B------:R-:W-:-:S07]  /*eb90*/  IMAD.MOV.U32 R53, RZ, RZ, R64 ;  /* 0x000000ffff357224 */ /* 0x000fce00078e0040 */
.L_x_1325:
[----:B------:R-:W-:Y:S01]  /*eba0*/  I2FP.F32.U32 R53, R53 ;  /* 0x0000003500357245 */ /* 0x000fe20000201000 */
[----:B------:R-:W-:Y:S02]  /*ebb0*/  IMAD.MOV.U32 R54, RZ, RZ, 0x2f800000 ;  /* 0x2f800000ff367424 */ /* 0x000fe400078e00ff */
[----:B-----5:R-:W-:Y:S02]  /*ebc0*/  IMAD.U32 R55, R48, 0x10000, RZ ;  /* 0x0001000030377824 */ /* 0x020fe400078e00ff */
[----:B------:R-:W-:Y:S02]  /*ebd0*/  FFMA.FTZ R53, R53, R54, 1.1641532182693481445e-10 ;  /* 0x2f00000035357423 */ /* 0x000fe40000010036 */
[----:B------:R-:W-:-:S03]  /*ebe0*/  FMUL.FTZ R55, R55, UR17 ;  /* 0x0000001137377c20 */ /* 0x000fc60008410000 */
[----:B------:R-:W-:Y:S01]  /*ebf0*/  FSETP.GTU.FTZ.AND P2, PT, R53, UR23, PT ;  /* 0x0000001735007c0b */ /* 0x000fe2000bf5c000 */
[----:B------:R-:W-:-:S03]  /*ec00*/  FMUL.FTZ R55, R55, UR16 ;  /* 0x0000001037377c20 */ /* 0x000fc60008410000 */
[----:B------:R-:W-:Y:S02]  /*ec10*/  SEL R90, RZ, 0x1, P2 ;  /* 0x00000001ff5a7807 */ /* 0x000fe40001000000 */
[----:B------:R-:W-:-:S07]  /*ec20*/  FSEL R125, R55, RZ, !P2 ;  /* 0x000000ff377d7208 */ /* 0x000fce0005000000 */
.L_x_1324:
        /* <DEDUP_REMOVED lines=16> */
.L_x_1330:
        /* <DEDUP_REMOVED lines=12> */
.L_x_1331:
        /* <DEDUP_REMOVED lines=39> */
[----:B------:R-:W-:Y:S01]  /*f060*/  IMAD.MOV.U32 R54, RZ, RZ, R62 ;  /* 0x000000ffff367224 */ /* 0x000fe200078e003e */
[----:B------:R-:W-:Y:S01]  /*f070*/  LOP3.LUT R102, R102, UR42, R53, 0x96, !PT ;  /* 0x0000002a66667c12 */ /* 0x000fe2000f8e9635 */
[----:B------:R-:W-:Y:S02]  /*f080*/  HFMA2 R53, -RZ, RZ, 0, 0 ;  /* 0x00000000ff357431 */ /* 0x000fe400000001ff */
[----:B------:R-:W-:-:S07]  /*f090*/  IMAD.MOV.U32 R62, RZ, RZ, R52 ;  /* 0x000000ffff3e7224 */ /* 0x000fce00078e0034 */
.L_x_1329:
[----:B------:R-:W-:Y:S01]  /*f0a0*/  I2FP.F32.U32 R52, R54 ;  /* 0x0000003600347245 */ /* 0x000fe20000201000 */
[----:B------:R-:W-:Y:S01]  /*f0b0*/  IMAD.MOV.U32 R55, RZ, RZ, 0x2f800000 ;  /* 0x2f800000ff377424 */ /* 0x000fe200078e00ff */
[----:B-----5:R-:W-:-:S03]  /*f0c0*/  PRMT R54, R48, 0x7632, R54 ;  /* 0x0000763230367816 */ /* 0x020fc60000000036 */
[----:B------:R-:W-:Y:S02]  /*f0d0*/  FFMA.FTZ R52, R52, R55, 1.1641532182693481445e-10 ;  /* 0x2f00000034347423 */ /* 0x000fe40000010037 */
[----:B------:R-:W-:-:S03]  /*f0e0*/  IMAD.U32 R54, R54, 0x10000, RZ ;  /* 0x0001000036367824 */ /* 0x000fc600078e00ff */
[----:B------:R-:W-:Y:S01]  /*f0f0*/  FSETP.GTU.FTZ.AND P2, PT, R52, UR23, PT ;  /* 0x0000001734007c0b */ /* 0x000fe2000bf5c000 */
[----:B------:R-:W-:-:S03]  /*f100*/  FMUL.FTZ R54, R54, UR17 ;  /* 0x0000001136367c20 */ /* 0x000fc60008410000 */
[----:B------:R-:W-:Y:S01]  /*f110*/  SEL R91, RZ, 0x1, P2 ;  /* 0x00000001ff5b7807 */ /* 0x000fe20001000000 */
[----:B------:R-:W-:-:S05]  /*f120*/  FMUL.FTZ R54, R54, UR16 ;  /* 0x0000001036367c20 */ /* 0x000fca0008410000 */
[----:B------:R-:W-:-:S07]  /*f130*/  FSEL R127, R54, RZ, !P2 ;  /* 0x000000ff367f7208 */ /* 0x000fce0005000000 */
.L_x_1328:
        /* <DEDUP_REMOVED lines=16> */
.L_x_1334:
        /* <DEDUP_REMOVED lines=12> */
.L_x_1335:
        /* <DEDUP_REMOVED lines=41> */
[----:B------:R-:W-:Y:S02]  /*f590*/  IMAD.MOV.U32 R62, RZ, RZ, R52 ;  /* 0x000000ffff3e7224 */ /* 0x000fe400078e0034 */
[----:B------:R-:W-:-:S07]  /*f5a0*/  HFMA2 R52, -RZ, RZ, 0, 0 ;  /* 0x00000000ff347431 */ /* 0x000fce00000001ff */
.L_x_1333:
        /* <DEDUP_REMOVED lines=9> */
.L_x_1332:
        /* <DEDUP_REMOVED lines=16> */
.L_x_1338:
        /* <DEDUP_REMOVED lines=12> */
.L_x_1339:
        /* <DEDUP_REMOVED lines=43> */
.L_x_1337:
        /* <DEDUP_REMOVED lines=10> */
.L_x_1336:
        /* <DEDUP_REMOVED lines=16> */
.L_x_1342:
        /* <DEDUP_REMOVED lines=12> */
.L_x_1343:
        /* <DEDUP_REMOVED lines=43> */
.L_x_1341:
        /* <DEDUP_REMOVED lines=9> */
.L_x_1340:
        /* <DEDUP_REMOVED lines=16> */
.L_x_1346:
        /* <DEDUP_REMOVED lines=12> */
.L_x_1347:
        /* <DEDUP_REMOVED lines=43> */
.L_x_1345:
        /* <DEDUP_REMOVED lines=10> */
.L_x_1344:
        /* <DEDUP_REMOVED lines=16> */
.L_x_1350:
        /* <DEDUP_REMOVED lines=12> */
.L_x_1351:
        /* <DEDUP_REMOVED lines=43> */
.L_x_1349:
        /* <DEDUP_REMOVED lines=9> */
.L_x_1348:
        /* <DEDUP_REMOVED lines=16> */
.L_x_1354:
        /* <DEDUP_REMOVED lines=12> */
.L_x_1355:
        /* <DEDUP_REMOVED lines=28> */
[----:B------:R-:W-:Y:S02]  /*10de0*/  HFMA2 R99, -RZ, RZ, 0, 0 ;  /* 0x00000000ff637431 */ /* 0x000fe400000001ff */
        /* <DEDUP_REMOVED lines=14> */
.L_x_1353:
        /* <DEDUP_REMOVED lines=10> */
.L_x_1352:
[----:B------:R-:W-:Y:S02]  /*10f70*/  F2FP.BF16.F32.PACK_AB R55, RZ, R137 ;  /* 0x00000089ff37723e */ /* 0x000fe400000010ff */
[----:B------:R-:W-:Y:S02]  /*10f80*/  PRMT R54, R110, 0x5410, R112 ;  /* 0x000054106e367816 */ /* 0x000fe40000000070 */
[----:B------:R-:W-:Y:S02]  /*10f90*/  PRMT R53, R108, 0x5410, R106 ;  /* 0x000054106c357816 */ /* 0x000fe4000000006a */
[----:B------:R-:W-:Y:S02]  /*10fa0*/  PRMT R52, R66, 0x5410, R64 ;  /* 0x0000541042347816 */ /* 0x000fe40000000040 */
[----:B------:R-:W-:-:S07]  /*10fb0*/  PRMT R55, R114, 0x5410, R55 ;  /* 0x0000541072377816 */ /* 0x000fce0000000037 */
.L_x_1323:
[----:B------:R-:W-:Y:S01]  /*10fc0*/  IADD3 R141, PT, PT, R155, 0x100, RZ ;  /* 0x000001009b8d7810 */ /* 0x000fe20007ffe0ff */
[----:B------:R-:W-:-:S04]  /*10fd0*/  VIADD R58, R58, 0x180 ;  /* 0x000001803a3a7836 */ /* 0x000fc80000000000 */
[----:B------:R-:W-:-:S05]  /*10fe0*/  IMAD.WIDE.U32 R140, R141, 0x10, R56 ;  /* 0x000000108d8c7825 */ /* 0x000fca00078e0038 */
        /* <DEDUP_REMOVED lines=22> */
.L_x_1356:
[----:B------:R-:W-:Y:S05]  /*11150*/  @!P0 BRA `(.L_x_1357) ;  /* 0x00000000000c8947 */ /* 0x000fea0003800000 */
[----:B-----5:R-:W2:Y:S02]  /*11160*/  LDC.64 R48, c[0x0][0x390] ;  /* 0x0000e400ff307b82 */ /* 0x020ea40000000a00 */
[----:B--2---:R-:W-:-:S06]  /*11170*/  IMAD.WIDE.U32 R48, R58, 0x10, R48 ;  /* 0x000000103a307825 */ /* 0x004fcc00078e0030 */
[----:B------:R-:W5:Y:S02]  /*11180*/  LDG.E.128 R48, desc[UR12][R48.64] ;  /* 0x0000000c30307981 */ /* 0x000f64000c1e1d00 */
.L_x_1357:
[----:B------:R-:W-:Y:S01]  /*11190*/  IADD3 R155, PT, PT, R155, 0x180, RZ ;  /* 0x000001809b9b7810 */ /* 0x000fe20007ffe0ff */
[----:B------:R-:W-:Y:S06]  /*111a0*/  BRA.U !UP0, `(.L_x_1358) ;  /* 0x0000002d08087547 */ /* 0x000fec000b800000 */
[----:B01----:R-:W0:Y:S02]  /*111b0*/  LDC.64 R52, c[0x0][0x3a0] ;  /* 0x0000e800ff347b82 */ /* 0x003e240000000a00 */
        /* <DEDUP_REMOVED lines=22> */
.L_x_1361:
        /* <DEDUP_REMOVED lines=12> */
.L_x_1362:
        /* <DEDUP_REMOVED lines=42> */
.L_x_1360:
        /* <DEDUP_REMOVED lines=11> */
.L_x_1359:
        /* <DEDUP_REMOVED lines=21> */
.L_x_1365:
        /* <DEDUP_REMOVED lines=12> */
.L_x_1366:
        /* <DEDUP_REMOVED lines=42> */
.L_x_1364:
        /* <DEDUP_REMOVED lines=13> */
.L_x_1363:
        /* <DEDUP_REMOVED lines=20> */
.L_x_1369:
        /* <DEDUP_REMOVED lines=12> */
.L_x_1370:
        /* <DEDUP_REMOVED lines=42> */
.L_x_1368:
[----:B------:R-:W-:Y:S01]  /*12150*/  I2FP.F32.U32 R64, R64 ;  /* 0x0000004000407245 */ /* 0x000fe20000201000 */
[----:B------:R-:W-:Y:S02]  /*12160*/  IMAD.MOV.U32 R99, RZ, RZ, 0x2f800000 ;  /* 0x2f800000ff637424 */ /* 0x000fe400078e00ff */
[----:B-----5:R-:W-:Y:S02]  /*12170*/  IMAD.U32 R66, R49, 0x10000, RZ ;  /* 0x0001000031427824 */ /* 0x020fe400078e00ff */
[----:B------:R-:W-:Y:S02]  /*12180*/  FFMA.FTZ R64, R64, R99, 1.1641532182693481445e-10 ;  /* 0x2f00000040407423 */ /* 0x000fe40000010063 */
[----:B------:R-:W-:-:S03]  /*12190*/  FMUL.FTZ R66, R66, UR17 ;  /* 0x0000001142427c20 */ /* 0x000fc60008410000 */
[----:B------:R-:W-:Y:S01]  /*121a0*/  FSETP.GTU.FTZ.AND P3, PT, R64, UR23, PT ;  /* 0x0000001740007c0b */ /* 0x000fe2000bf7c000 */
[----:B------:R-:W-:Y:S01]  /*121b0*/  FMUL.FTZ R66, R66, UR16 ;  /* 0x0000001042427c20 */ /* 0x000fe20008410000 */
[----:B------:R-:W-:Y:S02]  /*121c0*/  SHF.L.U32 R64, R53, 0x10, RZ ;  /* 0x0000001035407819 */ /* 0x000fe400000006ff */
[----:B------:R-:W-:Y:S02]  /*121d0*/  SEL R92, RZ, 0x1, P3 ;  /* 0x00000001ff5c7807 */ /* 0x000fe40001800000 */
[----:B------:R-:W-:-:S05]  /*121e0*/  FSEL R145, R66, RZ, !P3 ;  /* 0x000000ff42917208 */ /* 0x000fca0005800000 */
[----:B------:R-:W-:-:S07]  /*121f0*/  FADD.FTZ R145, R64, R145 ;  /* 0x0000009140917221 */ /* 0x000fce0000010000 */
.L_x_1367:
        /* <DEDUP_REMOVED lines=21> */
.L_x_1373:
        /* <DEDUP_REMOVED lines=12> */
.L_x_1374:
        /* <DEDUP_REMOVED lines=43> */
.L_x_1372:
        /* <DEDUP_REMOVED lines=13> */
.L_x_1371:
        /* <DEDUP_REMOVED lines=20> */
.L_x_1377:
        /* <DEDUP_REMOVED lines=12> */
.L_x_1378:
        /* <DEDUP_REMOVED lines=41> */
[----:B------:R-:W-:Y:S01]  /*12c20*/  IMAD.MOV.U32 R52, RZ, RZ, RZ ;  /* 0x000000ffff347224 */ /* 0x000fe200078e00ff */
[----:B------:R-:W-:-:S07]  /*12c30*/  MOV R53, R66 ;  /* 0x0000004200357202 */ /* 0x000fce0000000f00 */
.L_x_1376:
[----:B------:R-:W-:Y:S01]  /*12c40*/  I2FP.F32.U32 R53, R53 ;  /* 0x0000003500357245 */ /* 0x000fe20000201000 */
[----:B------:R-:W-:Y:S02]  /*12c50*/  HFMA2 R66, -RZ, RZ, 0.1171875, 0 ;  /* 0x2f800000ff427431 */ /* 0x000fe400000001ff */
[----:B-----5:R-:W-:-:S03]  /*12c60*/  IMAD.U32 R94, R50, 0x10000, RZ ;  /* 0x00010000325e7824 */ /* 0x020fc600078e00ff */
[----:B------:R-:W-:Y:S01]  /*12c70*/  FFMA.FTZ R53, R53, R66, 1.1641532182693481445e-10 ;  /* 0x2f00000035357423 */ /* 0x000fe20000010042 */
[----:B------:R-:W-:Y:S01]  /*12c80*/  FMUL.FTZ R94, R94, UR17 ;  /* 0x000000115e5e7c20 */ /* 0x000fe20008410000 */
[----:B------:R-:W-:-:S03]  /*12c90*/  SHF.L.U32 R66, R54, 0x10, RZ ;  /* 0x0000001036427819 */ /* 0x000fc600000006ff */
[----:B------:R-:W-:Y:S01]  /*12ca0*/  FMUL.FTZ R94, R94, UR16 ;  /* 0x000000105e5e7c20 */ /* 0x000fe20008410000 */
[----:B------:R-:W-:-:S04]  /*12cb0*/  FSETP.GTU.FTZ.AND P3, PT, R53, UR23, PT ;  /* 0x0000001735007c0b */ /* 0x000fc8000bf7c000 */
[----:B------:R-:W-:Y:S02]  /*12cc0*/  FSEL R149, R94, RZ, !P3 ;  /* 0x000000ff5e957208 */ /* 0x000fe40005800000 */
[----:B------:R-:W-:-:S03]  /*12cd0*/  SEL R94, RZ, 0x1, P3 ;  /* 0x00000001ff5e7807 */ /* 0x000fc60001800000 */
[----:B------:R-:W-:-:S07]  /*12ce0*/  FADD.FTZ R149, R66, R149 ;  /* 0x0000009542957221 */ /* 0x000fce0000010000 */
.L_x_1375:
        /* <DEDUP_REMOVED lines=8> */
[----:B------:R-:W-:Y:S02]  /*12d70*/  MOV R53, 0x2 ;  /* 0x0000000200357802 */ /* 0x000fe40000000f00 */
[----:B------:R-:W-:-:S09]  /*12d80*/  MOV R66, R110 ;  /* 0x0000006e00427202 */ /* 0x000fd20000000f00 */
[----:B------:R-:W-:Y:S05]  /*12d90*/  @!P3 BRA `(.L_x_1380) ;  /* 0x000000040004b947 */ /* 0x000fea0003800000 */
[----:B------:R-:W-:-:S13]  /*12da0*/  ISETP.NE.AND P3, PT, R52, 0x3, PT ;  /* 0x000000033400780c */ /* 0x000fda0003f65270 */
[----:B------:R-:W-:Y:S05]  /*12db0*/  @!P3 BRA `(.L_x_1381) ;  /* 0x000000000020b947 */ /* 0x000fea0003800000 */
[----:B------:R-:W-:-:S13]  /*12dc0*/  ISETP.NE.AND P3, PT, R52, 0x2, PT ;  /* 0x000000023400780c */ /* 0x000fda0003f65270 */
[----:B------:R-:W-:Y:S01]  /*12dd0*/  @!P3 IMAD.MOV.U32 R53, RZ, RZ, 0x3 ;  /* 0x00000003ff35b424 */ /* 0x000fe200078e00ff */
[----:B------:R-:W-:Y:S01]  /*12de0*/  @!P3 MOV R66, R110 ;  /* 0x0000006e0042b202 */ /* 0x000fe20000000f00 */
[----:B------:R-:W-:Y:S01]  /*12df0*/  @!P3 IMAD.MOV.U32 R95, RZ, RZ, R102 ;  /* 0x000000ffff5fb224 */ /* 0x000fe200078e0066 */
[----:B------:R-:W-:Y:S01]  /*12e00*/  @P3 IADD3 R53, PT, PT, R52, 0x1, RZ ;  /* 0x0000000134353810 */ /* 0x000fe20007ffe0ff */
[----:B------:R-:W-:Y:S01]  /*12e10*/  @P3 IMAD.MOV.U32 R66, RZ, RZ, R110 ;  /* 0x000000ffff423224 */ /* 0x000fe200078e006e */
[----:B------:R-:W-:Y:S01]  /*12e20*/  @P3 MOV R95, R100 ;  /* 0x00000064005f3202 */ /* 0x000fe20000000f00 */
[----:B------:R-:W-:Y:S06]  /*12e30*/  BRA `(.L_x_1380) ;  /* 0x0000000000dc7947 */ /* 0x000fec0003800000 */
.L_x_1381:
        /* <DEDUP_REMOVED lines=12> */
.L_x_1382:
        /* <DEDUP_REMOVED lines=43> */
.L_x_1380:
[----:B-----5:R-:W-:Y:S01]  /*131b0*/  PRMT R54, R50, 0x7632, R54 ;  /* 0x0000763232367816 */ /* 0x020fe20000000036 */
[----:B------:R-:W-:Y:S01]  /*131c0*/  HFMA2 R99, -RZ, RZ, 0.1171875, 0 ;  /* 0x2f800000ff637431 */ /* 0x000fe200000001ff */
        /* <DEDUP_REMOVED lines=11> */
.L_x_1379:
[----:B------:R-:W-:Y:S01]  /*13280*/  F2FP.BF16.F32.PACK_AB R110, RZ, R151 ;  /* 0x00000097ff6e723e */ /* 0x000fe200000010ff */
[----:B------:R-:W-:Y:S01]  /*13290*/  @!P2 IMAD.U32 R153, R55, 0x10000, RZ ;  /* 0x000100003799a824 */ /* 0x000fe200078e00ff */
[----:B------:R-:W-:Y:S01]  /*132a0*/  @!P2 MOV R52, R53 ;  /* 0x000000350034a202 */ /* 0x000fe20000000f00 */
[----:B------:R-:W-:Y:S01]  /*132b0*/  @!P2 IMAD.MOV.U32 R54, RZ, RZ, R66 ;  /* 0x000000ffff36a224 */ /* 0x000fe200078e0042 */
        /* <DEDUP_REMOVED lines=16> */
.L_x_1385:
        /* <DEDUP_REMOVED lines=12> */
.L_x_1386:
        /* <DEDUP_REMOVED lines=43> */
.L_x_1384:
        /* <DEDUP_REMOVED lines=11> */
.L_x_1383:
        /* <DEDUP_REMOVED lines=21> */
.L_x_1389:
        /* <DEDUP_REMOVED lines=12> */
.L_x_1390:
        /* <DEDUP_REMOVED lines=43> */
.L_x_1388:
[----:B-----5:R-:W-:Y:S02]  /*13ca0*/  PRMT R54, R51, 0x7632, R54 ;  /* 0x0000763233367816 */ /* 0x020fe40000000036 */
[----:B------:R-:W-:Y:S01]  /*13cb0*/  I2FP.F32.U32 R52, R53 ;  /* 0x0000003500347245 */ /* 0x000fe20000201000 */
[----:B------:R-:W-:Y:S01]  /*13cc0*/  HFMA2 R53, -RZ, RZ, 0.1171875, 0 ;  /* 0x2f800000ff357431 */ /* 0x000fe200000001ff */
[----:B------:R-:W-:Y:S01]  /*13cd0*/  PRMT R55, R55, 0x7632, R55 ;  /* 0x0000763237377816 */ /* 0x000fe20000000037 */
[----:B------:R-:W-:-:S03]  /*13ce0*/  IMAD.U32 R54, R54, 0x10000, RZ ;  /* 0x0001000036367824 */ /* 0x000fc600078e00ff */
        /* <DEDUP_REMOVED lines=8> */
.L_x_1387:
[----:B------:R-:W-:Y:S02]  /*13d70*/  F2FP.BF16.F32.PACK_AB R55, RZ, R101 ;  /* 0x00000065ff37723e */ /* 0x000fe400000010ff */
[----:B------:R-:W-:Y:S02]  /*13d80*/  PRMT R54, R108, 0x5410, R110 ;  /* 0x000054106c367816 */ /* 0x000fe4000000006e */
[----:B------:R-:W-:Y:S02]  /*13d90*/  PRMT R53, R64, 0x5410, R106 ;  /* 0x0000541040357816 */ /* 0x000fe4000000006a */
[----:B------:R-:W-:Y:S02]  /*13da0*/  PRMT R52, R60, 0x5410, R62 ;  /* 0x000054103c347816 */ /* 0x000fe4000000003e */
[----:B------:R-:W-:Y:S01]  /*13db0*/  PRMT R55, R66, 0x5410, R55 ;  /* 0x0000541042377816 */ /* 0x000fe20000000037 */
[----:B------:R-:W-:Y:S06]  /*13dc0*/  BRA `(.L_x_1391) ;  /* 0x0000002800307947 */ /* 0x000fec0003800000 */
.L_x_1358:
[----:B0-----:R-:W-:Y:S01]  /*13dd0*/  IMAD.MOV.U32 R141, RZ, RZ, RZ ;  /* 0x000000ffff8d7224 */ /* 0x001fe200078e00ff */
[----:B-1----:R-:W-:Y:S01]  /*13de0*/  MOV R52, R99 ;  /* 0x0000006300347202 */ /* 0x002fe20000000f00 */
[----:B------:R-:W-:Y:S01]  /*13df0*/  IMAD.MOV.U32 R112, RZ, RZ, R62 ;  /* 0x000000ffff707224 */ /* 0x000fe200078e003e */
[----:B------:R-:W-:Y:S06]  /*13e00*/  @!P0 BRA `(.L_x_1392) ;  /* 0x00000004003c8947 */ /* 0x000fec0003800000 */
[----:B------:R-:W-:Y:S01]  /*13e10*/  ISETP.NE.AND P2, PT, R99, 0x1, PT ;  /* 0x000000016300780c */ /* 0x000fe20003f45270 */
[----:B------:R-:W-:Y:S02]  /*13e20*/  HFMA2 R52, -RZ, RZ, 0, 1.1920928955078125e-07 ;  /* 0x00000002ff347431 */ /* 0x000fe400000001ff */
[----:B------:R-:W-:Y:S01]  /*13e30*/  IMAD.MOV.U32 R53, RZ, RZ, R104 ;  /* 0x000000ffff357224 */ /* 0x000fe200078e0068 */
        /* <DEDUP_REMOVED lines=12> */
.L_x_1394:
        /* <DEDUP_REMOVED lines=12> */
.L_x_1395:
        /* <DEDUP_REMOVED lines=43> */
.L_x_1393:
[----:B------:R-:W-:Y:S01]  /*14270*/  I2FP.F32.U32 R53, R53 ;  /* 0x0000003500357245 */ /* 0x000fe20000201000 */
[----:B-----5:R-:W-:Y:S01]  /*14280*/  IMAD.U32 R55, R48, 0x10000, RZ ;  /* 0x0001000030377824 */ /* 0x020fe200078e00ff */
[----:B------:R-:W-:-:S03]  /*14290*/  MOV R54, 0x2f800000 ;  /* 0x2f80000000367802 */ /* 0x000fc60000000f00 */
[----:B------:R-:W-:Y:S02]  /*142a0*/  FMUL.FTZ R55, R55, UR17 ;  /* 0x0000001137377c20 */ /* 0x000fe40008410000 */
[----:B------:R-:W-:Y:S02]  /*142b0*/  FFMA.FTZ R53, R53, R54, 1.1641532182693481445e-10 ;  /* 0x2f00000035357423 */ /* 0x000fe40000010036 */
[----:B------:R-:W-:-:S03]  /*142c0*/  FMUL.FTZ R55, R55, UR16 ;  /* 0x0000001037377c20 */ /* 0x000fc60008410000 */
[----:B------:R-:W-:-:S04]  /*142d0*/  FSETP.GTU.FTZ.AND P2, PT, R53, UR23, PT ;  /* 0x0000001735007c0b */ /* 0x000fc8000bf5c000 */
[----:B------:R-:W-:Y:S02]  /*142e0*/  SEL R90, RZ, 0x1, P2 ;  /* 0x00000001ff5a7807 */ /* 0x000fe40001000000 */
[----:B------:R-:W-:-:S07]  /*142f0*/  FSEL R141, R55, RZ, !P2 ;  /* 0x000000ff378d7208 */ /* 0x000fce0005000000 */
.L_x_1392:
[----:B------:R-:W-:Y:S01]  /*14300*/  HFMA2 R143, -RZ, RZ, 0, 0 ;  /* 0x00000000ff8f7431 */ /* 0x000fe200000001ff */
[----:B------:R-:W-:Y:S01]  /*14310*/  F2FP.BF16.F32.PACK_AB R64, RZ, R141 ;  /* 0x0000008dff40723e */ /* 0x000fe200000010ff */
[----:B------:R-:W-:Y:S01]  /*14320*/  IMAD.MOV.U32 R53, RZ, RZ, R52 ;  /* 0x000000ffff357224 */ /* 0x000fe200078e0034 */
[----:B------:R-:W-:Y:S06]  /*14330*/  @!P0 BRA `(.L_x_1396) ;  /* 0x0000000400348947 */ /* 0x000fec0003800000 */
[----:B------:R-:W-:Y:S01]  /*14340*/  ISETP.NE.AND P2, PT, R52, 0x1, PT ;  /* 0x000000013400780c */ /* 0x000fe20003f45270 */
[----:B------:R-:W-:Y:S01]  /*14350*/  IMAD.MOV.U32 R54, RZ, RZ, R104 ;  /* 0x000000ffff367224 */ /* 0x000fe200078e0068 */
[----:B------:R-:W-:-:S11]  /*14360*/  MOV R53, 0x2 ;  /* 0x0000000200357802 */ /* 0x000fd60000000f00 */
        /* <DEDUP_REMOVED lines=9> */
.L_x_1398:
        /* <DEDUP_REMOVED lines=12> */
.L_x_1399:
        /* <DEDUP_REMOVED lines=41> */
[----:B------:R-:W-:Y:S01]  /*14750*/  MOV R54, R112 ;  /* 0x0000007000367202 */ /* 0x000fe20000000f00 */
[----:B------:R-:W-:-:S07]  /*14760*/  IMAD.MOV.U32 R112, RZ, RZ, R52 ;  /* 0x000000ffff707224 */ /* 0x000fce00078e0034 */
.L_x_1397:
[----:B------:R-:W-:Y:S01]  /*14770*/  I2FP.F32.U32 R52, R54 ;  /* 0x0000003600347245 */ /* 0x000fe20000201000 */
[----:B------:R-:W-:Y:S01]  /*14780*/  IMAD.MOV.U32 R55, RZ, RZ, 0x2f800000 ;  /* 0x2f800000ff377424 */ /* 0x000fe200078e00ff */
[----:B-----5:R-:W-:-:S03]  /*14790*/  PRMT R54, R48, 0x7632, R54 ;  /* 0x0000763230367816 */ /* 0x020fc60000000036 */
[----:B------:R-:W-:Y:S01]  /*147a0*/  FFMA.FTZ R52, R52, R55, 1.1641532182693481445e-10 ;  /* 0x2f00000034347423 */ /* 0x000fe20000010037 */
[----:B------:R-:W-:-:S04]  /*147b0*/  SHF.L.U32 R54, R54, 0x10, RZ ;  /* 0x0000001036367819 */ /* 0x000fc800000006ff */
[----:B------:R-:W-:Y:S01]  /*147c0*/  FSETP.GTU.FTZ.AND P2, PT, R52, UR23, PT ;  /* 0x0000001734007c0b */ /* 0x000fe2000bf5c000 */
[----:B------:R-:W-:-:S03]  /*147d0*/  FMUL.FTZ R54, R54, UR17 ;  /* 0x0000001136367c20 */ /* 0x000fc60008410000 */
[----:B------:R-:W-:Y:S01]  /*147e0*/  SEL R91, RZ, 0x1, P2 ;  /* 0x00000001ff5b7807 */ /* 0x000fe20001000000 */
[----:B------:R-:W-:-:S05]  /*147f0*/  FMUL.FTZ R54, R54, UR16 ;  /* 0x0000001036367c20 */ /* 0x000fca0008410000 */
[----:B------:R-:W-:-:S07]  /*14800*/  FSEL R143, R54, RZ, !P2 ;  /* 0x000000ff368f7208 */ /* 0x000fce0005000000 */
.L_x_1396:
[----:B------:R-:W-:Y:S01]  /*14810*/  F2FP.BF16.F32.PACK_AB R62, RZ, R143 ;  /* 0x0000008fff3e723e */ /* 0x000fe200000010ff */
[----:B------:R-:W-:Y:S01]  /*14820*/  IMAD.MOV.U32 R145, RZ, RZ, RZ ;  /* 0x000000ffff917224 */ /* 0x000fe200078e00ff */
[----:B------:R-:W-:Y:S01]  /*14830*/  MOV R52, R53 ;  /* 0x0000003500347202 */ /* 0x000fe20000000f00 */
        /* <DEDUP_REMOVED lines=13> */
.L_x_1402:
        /* <DEDUP_REMOVED lines=12> */
.L_x_1403:
        /* <DEDUP_REMOVED lines=40> */
[----:B------:R-:W-:Y:S01]  /*14c50*/  MOV R112, R52 ;  /* 0x0000003400707202 */ /* 0x000fe20000000f00 */
[----:B------:R-:W-:Y:S01]  /*14c60*/  IMAD.MOV.U32 R52, RZ, RZ, RZ ;  /* 0x000000ffff347224 */ /* 0x000fe200078e00ff */
[----:B------:R-:W-:-:S07]  /*14c70*/  LOP3.LUT R102, R102, UR42, R53, 0x96, !PT ;  /* 0x0000002a66667c12 */ /* 0x000fce000f8e9635 */
.L_x_1401:
        /* <DEDUP_REMOVED lines=9> */
.L_x_1400:
[----:B------:R-:W-:Y:S01]  /*14d10*/  F2FP.BF16.F32.PACK_AB R106, RZ, R145 ;  /* 0x00000091ff6a723e */ /* 0x000fe200000010ff */
[----:B------:R-:W-:Y:S01]  /*14d20*/  IMAD.MOV.U32 R53, RZ, RZ, R52 ;  /* 0x000000ffff357224 */ /* 0x000fe200078e0034 */
[----:B------:R-:W-:Y:S01]  /*14d30*/  MOV R147, RZ ;  /* 0x000000ff00937202 */ /* 0x000fe20000000f00 */
        /* <DEDUP_REMOVED lines=13> */
.L_x_1406:
        /* <DEDUP_REMOVED lines=12> */
.L_x_1407:
        /* <DEDUP_REMOVED lines=43> */
.L_x_1405:
        /* <DEDUP_REMOVED lines=10> */
.L_x_1404:
        /* <DEDUP_REMOVED lines=16> */
.L_x_1410:
        /* <DEDUP_REMOVED lines=12> */
.L_x_1411:
        /* <DEDUP_REMOVED lines=43> */
.L_x_1409:
        /* <DEDUP_REMOVED lines=9> */
.L_x_1408:
        /* <DEDUP_REMOVED lines=16> */
.L_x_1414:
        /* <DEDUP_REMOVED lines=12> */
.L_x_1415:
        /* <DEDUP_REMOVED lines=43> */
.L_x_1413:
        /* <DEDUP_REMOVED lines=10> */
.L_x_1412:
        /* <DEDUP_REMOVED lines=16> */
.L_x_1418:
        /* <DEDUP_REMOVED lines=12> */
.L_x_1419:
        /* <DEDUP_REMOVED lines=43> */
.L_x_1417:
        /* <DEDUP_REMOVED lines=9> */
.L_x_1416:
        /* <DEDUP_REMOVED lines=16> */
.L_x_1422:
        /* <DEDUP_REMOVED lines=12> */
.L_x_1423:
        /* <DEDUP_REMOVED lines=43> */
.L_x_1421:
        /* <DEDUP_REMOVED lines=10> */
.L_x_1420:
[----:B------:R-:W-:Y:S02]  /*16640*/  F2FP.BF16.F32.PACK_AB R55, RZ, R101 ;  /* 0x00000065ff37723e */ /* 0x000fe400000010ff */
[----:B------:R-:W-:Y:S02]  /*16650*/  PRMT R54, R110, 0x5410, R108 ;  /* 0x000054106e367816 */ /* 0x000fe4000000006c */
[----:B------:R-:W-:Y:S02]  /*16660*/  PRMT R53, R106, 0x5410, R66 ;  /* 0x000054106a357816 */ /* 0x000fe40000000042 */
[----:B------:R-:W-:Y:S02]  /*16670*/  PRMT R52, R64, 0x5410, R62 ;  /* 0x0000541040347816 */ /* 0x000fe4000000003e */
[----:B------:R-:W-:-:S07]  /*16680*/  PRMT R55, R60, 0x5410, R55 ;  /* 0x000054103c377816 */ /* 0x000fce0000000037 */
.L_x_1391:
[----:B------:R-:W-:Y:S01]  /*16690*/  FADD.FTZ R60, RZ, R61 ;  /* 0x0000003dff3c7221 */ /* 0x000fe20000010000 */
[----:B------:R-:W-:-:S04]  /*166a0*/  IMAD.WIDE.U32 R56, R155, 0x10, R56 ;  /* 0x000000109b387825 */ /* 0x000fc800078e0038 */
[----:B------:R-:W-:Y:S01]  /*166b0*/  FADD.FTZ R60, R60, R59 ;  /* 0x0000003b3c3c7221 */ /* 0x000fe20000010000 */
[----:B------:R0:W-:Y:S03]  /*166c0*/  STG.E.128 desc[UR12][R56.64], R52 ;  /* 0x0000003438007986 */ /* 0x0001e6000c101d0c */
        /* <DEDUP_REMOVED lines=29> */
[----:B------:R-:W-:Y:S01]  /*168a0*/  FADD.FTZ R60, R60, R101 ;  /* 0x000000653c3c7221 */ /* 0x000fe20000010000 */
[----:B0-----:R-:W-:Y:S06]  /*168b0*/  @!P0 BRA `(.L_x_1424) ;  /* 0x0000000000508947 */ /* 0x001fec0003800000 */
[----:B------:R-:W-:Y:S01]  /*168c0*/  IMAD.U32 R55, R96, 0x10000, RZ ;  /* 0x0001000060377824 */ /* 0x000fe200078e00ff */
        /* <DEDUP_REMOVED lines=19> */
.L_x_1424:
[----:B0-----:R-:W0:Y:S01]  /*16a00*/  SHFL.BFLY PT, R53, R60, 0x1, 0x1f ;  /* 0x0c201f003c357f89 */ /* 0x001e2200000e0000 */
[----:B------:R-:W1:Y:S01]  /*16a10*/  S2UR UR5, SR_CgaCtaId ;  /* 0x00000000000579c3 */ /* 0x000e620000008800 */
[----:B------:R-:W-:Y:S01]  /*16a20*/  UMOV UR4, 0x400 ;  /* 0x0000040000047882 */ /* 0x000fe20000000000 */
[----:B------:R-:W-:Y:S01]  /*16a30*/  MOV R157, UR7 ;  /* 0x00000007009d7c02 */ /* 0x000fe20008000f00 */
[----:B------:R-:W-:Y:S01]  /*16a40*/  UISETP.GE.AND UP0, UPT, UR6, 0x1, UPT ;  /* 0x000000010600788c */ /* 0x000fe2000bf06270 */
[----:B0-----:R-:W-:Y:S01]  /*16a50*/  FADD.FTZ R54, R60, R53 ;  /* 0x000000353c367221 */ /* 0x001fe20000010000 */
[----:B-1----:R-:W-:-:S04]  /*16a60*/  ULEA UR4, UR5, UR4, 0x18 ;  /* 0x0000000405047291 */ /* 0x002fc8000f8ec0ff */
[----:B------:R-:W0:Y:S01]  /*16a70*/  SHFL.BFLY PT, R53, R54, 0x2, 0x1f ;  /* 0x0c401f0036357f89 */ /* 0x000e2200000e0000 */
[----:B------:R-:W-:Y:S01]  /*16a80*/  @UP1 UIADD3 UR4, UPT, UPT, UR4, 0x20, URZ ;  /* 0x0000002004041890 */ /* 0x000fe2000fffe0ff */
        /* <DEDUP_REMOVED lines=90> */
[----:B------:R-:W-:-:S03]  /*17030*/  @!P2 MOV R57, 0x400 ;  /* 0x000004000039a802 */ /* 0x000fc60000000f00 */
[----:B------:R0:W-:Y:S01]  /*17040*/  @!P0 STS.64 [R56+UR4], R52 ;  /* 0x0000003438008988 */ /* 0x0001e20008000a04 */
[----:B------:R-:W-:Y:S01]  /*17050*/  BAR.SYNC.DEFER_BLOCKING 0x0 ;  /* 0x0000000000007b1d */ /* 0x000fe20000010000 */
[----:B------:R-:W-:-:S05]  /*17060*/  ISETP.NE.AND P0, PT, R0, RZ, PT ;  /* 0x000000ff0000720c */ /* 0x000fca0003f05270 */
[----:B------:R-:W1:Y:S01]  /*17070*/  SHFL.DOWN PT, R60, R57, 0x2, 0x1f ;  /* 0x08401f00393c7f89 */ /* 0x000e6200000e0000 */
[----:B0-----:R-:W-:-:S03]  /*17080*/  I2FP.F32.U32 R52, R57 ;  /* 0x0000003900347245 */ /* 0x001fc60000201000 */
[----:B------:R0:W-:Y:S01]  /*17090*/  @!P2 LDS.64 R54, [R58+UR4] ;  /* 0x000000043a36a984 */ /* 0x0001e20008000a00 */
[----:B-1----:R-:W-:Y:S01]  /*170a0*/  IMAD.IADD R64, R60, 0x1, R57 ;  /* 0x000000013c407824 */ /* 0x002fe200078e0239 */
[----:B------:R-:W-:Y:S01]  /*170b0*/  I2FP.F32.S32 R60, R60 ;  /* 0x0000003c003c7245 */ /* 0x000fe20000201400 */
[----:B0-----:R-:W0:Y:S03]  /*170c0*/  LDC R58, c[0x0][0x448] ;  /* 0x00011200ff3a7b82 */ /* 0x001e260000000800 */
[----:B------:R-:W-:Y:S01]  /*170d0*/  I2FP.F32.S32 R66, R64 ;  /* 0x0000004000427245 */ /* 0x000fe20000201400 */
[----:B------:R-:W1:Y:S03]  /*170e0*/  SHFL.DOWN PT, R155, R64, 0x1, 0x1f ;  /* 0x08201f00409b7f89 */ /* 0x000e6600000e0000 */
[----:B------:R-:W2:Y:S01]  /*170f0*/  MUFU.RCP R106, R66 ;  /* 0x00000042006a7308 */ /* 0x000ea20000001000 */
[-C--:B-1----:R-:W-:Y:S01]  /*17100*/  IADD3 R64, PT, PT, R64, R155.reuse, RZ ;  /* 0x0000009b40407210 */ /* 0x082fe20007ffe0ff */
[----:B------:R-:W1:Y:S01]  /*17110*/  SHFL.DOWN PT, R103, R54, 0x2, 0x1f ;  /* 0x08401f0036677f89 */ /* 0x000e6200000e0000 */
[----:B------:R-:W-:-:S02]  /*17120*/  I2FP.F32.S32 R155, R155 ;  /* 0x0000009b009b7245 */ /* 0x000fc40000201400 */
        /* <DEDUP_REMOVED lines=22> */
[----:B------:R-:W1:Y:S02]  /*17290*/  @!P0 LDC.64 R54, c[0x0][0x3c0] ;  /* 0x0000f000ff368b82 */ /* 0x000e640000000a00 */
[----:B------:R-:W2:Y:S01]  /*172a0*/  SHFL.IDX PT, R103, R103, RZ, 0x1f ;  /* 0x00001fff67677589 */ /* 0x000ea200000e0000 */
[----:B------:R-:W-:-:S05]  /*172b0*/  FFMA.FTZ R64, R64, R57, R53 ;  /* 0x0000003940407223 */ /* 0x000fca0000010035 */
[----:B------:R-:W0:Y:S01]  /*172c0*/  SHFL.IDX PT, R155, R64, RZ, 0x1f ;  /* 0x00001fff409b7589 */ /* 0x000e2200000e0000 */
[----:B------:R-:W3:Y:S01]  /*172d0*/  @!P0 LDC.64 R52, c[0x0][0x3c8] ;  /* 0x0000f200ff348b82 */ /* 0x000ee20000000a00 */
[----:B--2---:R-:W-:-:S05]  /*172e0*/  FMUL.FTZ R56, R103, R103 ;  /* 0x0000006767387220 */ /* 0x004fca0000410000 */
[----:B------:R-:W-:Y:S01]  /*172f0*/  FSEL R57, R56, RZ, P1 ;  /* 0x000000ff38397208 */ /* 0x000fe20000800000 */
[----:B0-----:R-:W-:Y:S01]  /*17300*/  FFMA.FTZ R56, R155, UR24, R58 ;  /* 0x000000189b387c23 */ /* 0x001fe2000801003a */
[----:B------:R-:W-:Y:S02]  /*17310*/  IMAD.U32 R155, RZ, RZ, UR7 ;  /* 0x00000007ff9b7e24 */ /* 0x000fe4000f8e00ff */
[----:B---3--:R-:W-:-:S04]  /*17320*/  @!P0 IMAD.WIDE R52, R157, 0x4, R52 ;  /* 0x000000049d348825 */ /* 0x008fc800078e0234 */
[----:B------:R-:W-:Y:S01]  /*17330*/  FADD.FTZ R57, R56, R57 ;  /* 0x0000003938397221 */ /* 0x000fe20000010000 */
[----:B-1----:R-:W-:-:S05]  /*17340*/  @!P0 IMAD.WIDE R54, R155, 0x4, R54 ;  /* 0x000000049b368825 */ /* 0x002fca00078e0236 */
[----:B------:R-:W0:Y:S01]  /*17350*/  MUFU.RSQ R57, R57 ;  /* 0x0000003900397308 */ /* 0x000e220000001400 */
[----:B------:R1:W-:Y:S04]  /*17360*/  @!P0 STG.E desc[UR12][R54.64], R103 ;  /* 0x0000006736008986 */ /* 0x0003e8000c10190c */
[----:B0-----:R1:W-:Y:S01]  /*17370*/  @!P0 STG.E desc[UR12][R52.64], R57 ;  /* 0x0000003934008986 */ /* 0x0013e2000c10190c */
[----:B------:R-:W-:Y:S05]  /*17380*/  BRA.U !UP0, `(.L_x_1425) ;  /* 0x0000000d080c7547 */ /* 0x000fea000b800000 */
[----:B-1----:R-:W-:Y:S01]  /*17390*/  FSEL R52, R103, RZ, !P1 ;  /* 0x000000ff67347208 */ /* 0x002fe20004800000 */
[----:B------:R-:W-:Y:S01]  /*173a0*/  IMAD.U32 R53, R5, 0x10000, RZ ;  /* 0x0001000005357824 */ /* 0x000fe200078e00ff */
[----:B------:R-:W-:Y:S01]  /*173b0*/  SHF.L.U32 R103, R44, 0x10, RZ ;  /* 0x000000102c677819 */ /* 0x000fe200000006ff */
[----:B------:R-:W-:Y:S02]  /*173c0*/  UIADD3 UR4, UPT, UPT, UR6, -0x1, URZ ;  /* 0xffffffff06047890 */ /* 0x000fe4000fffe0ff */
        /* <DEDUP_REMOVED lines=32> */
[----:B------:R-:W-:Y:S01]  /*175d0*/  FMUL.FTZ R52, R57, R54 ;  /* 0x0000003639347220 */ /* 0x000fe20000410000 */
        /* <DEDUP_REMOVED lines=35> */
[----:B------:R-:W-:Y:S01]  /*17810*/  FFMA.FTZ R57, R62, R115, R121 ;  /* 0x000000733e397223 */ /* 0x000fe20000010079 */
        /* <DEDUP_REMOVED lines=27> */
[----:B------:R-:W-:Y:S01]  /*179d0*/  SHF.L.U32 R122, R42, 0x10, RZ ;  /* 0x000000102a7a7819 */ /* 0x000fe200000006ff */
[----:B------:R-:W-:Y:S01]  /*179e0*/  FFMA.FTZ R118, R118, R115, R121 ;  /* 0x0000007376767223 */ /* 0x000fe20000010079 */
        /* <DEDUP_REMOVED lines=28> */
[----:B------:R-:W-:Y:S01]  /*17bb0*/  UIMAD UR4, UR4, UR22, URZ ;  /* 0x00000016040472a4 */ /* 0x000fe2000f8e02ff */
[----:B------:R-:W-:-:S02]  /*17bc0*/  IMAD.U32 R134, R31, 0x10000, RZ ;  /* 0x000100001f867824 */ /* 0x000fc400078e00ff */
[----:B------:R-:W-:Y:S01]  /*17bd0*/  FFMA.FTZ R128, R101, R128, R114 ;  /* 0x0000008065807223 */ /* 0x000fe20000010072 */
[----:B------:R-:W-:Y:S01]  /*17be0*/  FFMA.FTZ R97, R97, R130, R132 ;  /* 0x0000008261617223 */ /* 0x000fe20000010084 */
[----:B------:R-:W-:Y:S01]  /*17bf0*/  FFMA.FTZ R65, R65, R106, R108 ;  /* 0x0000006a41417223 */ /* 0x000fe2000001006c */
[----:B------:R-:W-:Y:S01]  /*17c00*/  FFMA.FTZ R130, R67, R134, R136 ;  /* 0x0000008643827223 */ /* 0x000fe20000010088 */
[----:B------:R-:W-:Y:S01]  /*17c10*/  SHF.L.U32 R101, R82, 0x10, RZ ;  /* 0x0000001052657819 */ /* 0x000fe200000006ff */
[----:B------:R-:W0:Y:S01]  /*17c20*/  LDC.64 R106, c[0x0][0x428] ;  /* 0x00010a00ff6a7b82 */ /* 0x000e220000000a00 */
[----:B------:R-:W-:Y:S01]  /*17c30*/  USHF.R.S32.HI UR5, URZ, 0x1f, UR4 ;  /* 0x0000001fff057899 */ /* 0x000fe20008011404 */
[----:B------:R-:W-:Y:S01]  /*17c40*/  IMAD.U32 R67, R30, 0x10000, RZ ;  /* 0x000100001e437824 */ /* 0x000fe200078e00ff */
[----:B------:R-:W-:Y:S01]  /*17c50*/  SHF.L.U32 R114, R32, 0x10, RZ ;  /* 0x0000001020727819 */ /* 0x000fe200000006ff */
[----:B------:R-:W-:Y:S01]  /*17c60*/  IMAD.U32 R110, R17, 0x10000, RZ ;  /* 0x00010000116e7824 */ /* 0x000fe200078e00ff */
[----:B------:R-:W-:Y:S01]  /*17c70*/  SHF.L.U32 R136, R89, 0x10, RZ ;  /* 0x0000001059887819 */ /* 0x000fe200000006ff */
[----:B------:R-:W-:Y:S01]  /*17c80*/  IMAD.U32 R134, R73, 0x10000, RZ ;  /* 0x0001000049867824 */ /* 0x000fe200078e00ff */
[----:B------:R-:W-:Y:S01]  /*17c90*/  ULEA.HI UR5, UR5, UR4, URZ, 0x3 ;  /* 0x0000000405057291 */ /* 0x000fe2000f8f18ff */
        /* <DEDUP_REMOVED lines=8> */
[----:B------:R-:W-:-:S02]  /*17d20*/  IMAD.U32 R67, R19, 0x10000, RZ ;  /* 0x0001000013437824 */ /* 0x000fc400078e00ff */
[----:B------:R-:W-:Y:S01]  /*17d30*/  FFMA.FTZ R127, R60, R61, R63 ;  /* 0x0000003d3c7f7223 */ /* 0x000fe2000001003f */
[----:B------:R-:W-:Y:S02]  /*17d40*/  IMAD.U32 R115, RZ, RZ, UR5 ;  /* 0x00000005ff737e24 */ /* 0x000fe4000f8e00ff */
[----:B------:R-:W-:Y:S01]  /*17d50*/  FFMA.FTZ R134, R59, R108, R110 ;  /* 0x0000006c3b867223 */ /* 0x000fe2000001006e */
[----:B------:R-:W-:Y:S01]  /*17d60*/  SHF.L.U32 R61, R87, 0x10, RZ ;  /* 0x00000010573d7819 */ /* 0x000fe200000006ff */
[----:B------:R-:W-:Y:S01]  /*17d70*/  FFMA.FTZ R129, R56, R67, R109 ;  /* 0x0000004338817223 */ /* 0x000fe2000001006d */
[----:B------:R-:W-:Y:S01]  /*17d80*/  IMAD.U32 R59, R71, 0x10000, RZ ;  /* 0x00010000473b7824 */ /* 0x000fe200078e00ff */
[----:B------:R-:W-:Y:S01]  /*17d90*/  SHF.L.U32 R56, R20, 0x10, RZ ;  /* 0x0000001014387819 */ /* 0x000fe200000006ff */
[----:B------:R-:W-:Y:S01]  /*17da0*/  IMAD.U32 R60, R35, 0x10000, RZ ;  /* 0x00010000233c7824 */ /* 0x000fe200078e00ff */
[----:B------:R-:W-:Y:S01]  /*17db0*/  LEA.HI.SX32 R115, R115, R0, 0x1d ;  /* 0x0000000073737211 */ /* 0x000fe200078feaff */
[----:B------:R-:W-:Y:S01]  /*17dc0*/  FFMA.FTZ R136, R58, R59, R61 ;  /* 0x0000003b3a887223 */ /* 0x000fe2000001003d */
[----:B------:R-:W-:Y:S01]  /*17dd0*/  SHF.L.U32 R59, R70, 0x10, RZ ;  /* 0x00000010463b7819 */ /* 0x000fe200000006ff */
[----:B------:R-:W-:Y:S01]  /*17de0*/  FFMA.FTZ R67, R55, R56, R60 ;  /* 0x0000003837437223 */ /* 0x000fe2000001003c */
[C---:B------:R-:W-:Y:S01]  /*17df0*/  IADD3 R111, PT, PT, R115.reuse, 0x80, RZ ;  /* 0x00000080736f7810 */ /* 0x040fe20007ffe0ff */
[----:B------:R-:W-:Y:S01]  /*17e00*/  IMAD.U32 R61, R86, 0x10000, RZ ;  /* 0x00010000563d7824 */ /* 0x000fe200078e00ff */
[C---:B------:R-:W-:Y:S01]  /*17e10*/  IADD3 R55, PT, PT, R115.reuse, 0x180, RZ ;  /* 0x0000018073377810 */ /* 0x040fe20007ffe0ff */
[C---:B------:R-:W-:Y:S01]  /*17e20*/  VIADD R109, R115.reuse, 0x100 ;  /* 0x00000100736d7836 */ /* 0x040fe20000000000 */
[----:B------:R-:W-:Y:S01]  /*17e30*/  F2FP.BF16.F32.PACK_AB R53, R62, R53 ;  /* 0x000000353e35723e */ /* 0x000fe200000010ff */
[----:B------:R-:W-:Y:S01]  /*17e40*/  FFMA.FTZ R138, R54, R59, R61 ;  /* 0x0000003b368a7223 */ /* 0x000fe2000001003d */
[----:B0-----:R-:W-:Y:S01]  /*17e50*/  IMAD.WIDE.U32 R114, R115, 0x10, R106 ;  /* 0x0000001073727825 */ /* 0x001fe200078e006a */
[----:B------:R-:W-:-:S02]  /*17e60*/  F2FP.BF16.F32.PACK_AB R54, R103, R66 ;  /* 0x000000426736723e */ /* 0x000fc400000010ff */
[----:B------:R-:W-:Y:S01]  /*17e70*/  F2FP.BF16.F32.PACK_AB R52, R57, R52 ;  /* 0x000000343934723e */ /* 0x000fe200000010ff */
[--C-:B------:R-:W-:Y:S01]  /*17e80*/  IMAD.WIDE.U32 R110, R111, 0x10, R106.reuse ;  /* 0x000000106f6e7825 */ /* 0x100fe200078e006a */
[----:B------:R-:W-:Y:S02]  /*17e90*/  F2FP.BF16.F32.PACK_AB R59, R125, R124 ;  /* 0x0000007c7d3b723e */ /* 0x000fe400000010ff */
[----:B------:R-:W-:Y:S01]  /*17ea0*/  F2FP.BF16.F32.PACK_AB R58, R122, R121 ;  /* 0x000000797a3a723e */ /* 0x000fe200000010ff */
[--C-:B------:R-:W-:Y:S01]  /*17eb0*/  IMAD.WIDE.U32 R108, R109, 0x10, R106.reuse ;  /* 0x000000106d6c7825 */ /* 0x100fe200078e006a */
[----:B------:R-:W-:Y:S02]  /*17ec0*/  F2FP.BF16.F32.PACK_AB R57, R120, R119 ;  /* 0x000000777839723e */ /* 0x000fe400000010ff */
[----:B------:R-:W-:Y:S01]  /*17ed0*/  F2FP.BF16.F32.PACK_AB R56, R118, R113 ;  /* 0x000000717638723e */ /* 0x000fe200000010ff */
[----:B------:R-:W-:Y:S01]  /*17ee0*/  IMAD.WIDE.U32 R106, R55, 0x10, R106 ;  /* 0x00000010376a7825 */ /* 0x000fe200078e006a */
[----:B------:R-:W-:-:S02]  /*17ef0*/  F2FP.BF16.F32.PACK_AB R55, R117, R116 ;  /* 0x000000747537723e */ /* 0x000fc400000010ff */
[----:B------:R-:W-:Y:S02]  /*17f00*/  F2FP.BF16.F32.PACK_AB R63, R132, R65 ;  /* 0x00000041843f723e */ /* 0x000fe400000010ff */
        /* <DEDUP_REMOVED lines=8> */
[----:B------:R-:W-:-:S02]  /*17f90*/  F2FP.BF16.F32.PACK_AB R65, R134, R127 ;  /* 0x0000007f8641723e */ /* 0x000fc400000010ff */
[----:B------:R-:W-:-:S05]  /*17fa0*/  F2FP.BF16.F32.PACK_AB R64, R101, R64 ;  /* 0x000000406540723e */ /* 0x000fca00000010ff */
[----:B------:R0:W-:Y:S02]  /*17fb0*/  STG.E.128 desc[UR12][R106.64], R64 ;  /* 0x000000406a007986 */ /* 0x0001e4000c101d0c */
.L_x_1425:
[----:B------:R-:W-:Y:S02]  /*17fc0*/  UIADD3 UR7, UPT, UPT, UR7, UR20, URZ ;  /* 0x0000001407077290 */ /* 0x000fe4000fffe0ff */
[----:B------:R-:W-:Y:S02]  /*17fd0*/  UPLOP3.LUT UP1, UPT, UPT, UPT, UP1, 0x40, 0x4 ;  /* 0x000000000004789c */ /* 0x000fe40003f2e810 */
[----:B------:R-:W-:-:S09]  /*17fe0*/  UISETP.GE.AND UP0, UPT, UR7, UR21, UPT ;  /* 0x000000150700728c */ /* 0x000fd2000bf06270 */
[----:B------:R-:W-:Y:S05]  /*17ff0*/  BRA.U !UP0, `(.L_x_1426) ;  /* 0xfffffe8d08347547 */ /* 0x000fea000b83ffff */
[----:B------:R-:W-:Y:S05]  /*18000*/  EXIT ;  /* 0x000000000000794d */ /* 0x000fea0003800000 */
.L_x_1427:
        /* <DEDUP_REMOVED lines=15> */
.L_x_27209:


//--------------------- .text._ZN10layer_norm13ln_fwd_kernelINS_13Kernel_traitsI13__nv_bfloat16S2_S2_S2_fjLj4096ELj1ELj1ELj4ELj16ENS_18Kernel_traits_baseILj4096ES2_S2_S2_S2_fjLj128EEEEELb1ELb1ELb0ELb0EEEvNS_9FwdParamsE --------------------------
	.section	.text._ZN10layer_norm13ln_fwd_kernelINS_13Kernel_traitsI13__nv_bfloat16S2_S2_S2_fjLj4096ELj1ELj1ELj4ELj16ENS_18Kernel_traits_baseILj4096ES2_S2_S2_S2_fjLj128EEEEELb1ELb1ELb0ELb0EEEvNS_9FwdParamsE,"ax",@progbits
	.align	128
        .global         _ZN10layer_norm13ln_fwd_kernelINS_13Kernel_traitsI13__nv_bfloat16S2_S2_S2_fjLj4096ELj1ELj1ELj4ELj16ENS_18Kernel_traits_baseILj4096ES2_S2_S2_S2_fjLj128EEEEELb1ELb1ELb0ELb0EEEvNS_9FwdParamsE
        .type           _ZN10layer_norm13ln_fwd_kernelINS_13Kernel_traitsI13__nv_bfloat16S2_S2_S2_fjLj4096ELj1ELj1ELj4ELj16ENS_18Kernel_traits_baseILj4096ES2_S2_S2_S2_fjLj128EEEEELb1ELb1ELb0ELb0EEEvNS_9FwdParamsE,@function
        .size           _ZN10layer_norm13ln_fwd_kernelINS_13Kernel_traitsI13__nv_bfloat16S2_S2_S2_fjLj4096ELj1ELj1ELj4ELj16ENS_18Kernel_traits_baseILj4096ES2_S2_S2_S2_fjLj128EEEEELb1ELb1ELb0ELb0EEEvNS_9FwdParamsE,(.L_x_27210 - _ZN10layer_norm13ln_fwd_kernelINS_13Kernel_traitsI13__nv_bfloat16S2_S2_S2_fjLj4096ELj1ELj1ELj4ELj16ENS_18Kernel_traits_baseILj4096ES2_S2_S2_S2_fjLj128EEEEELb1ELb1ELb0ELb0EEEvNS_9FwdParamsE)
        .other          _ZN10layer_norm13ln_fwd_kernelINS_13Kernel_traitsI13__nv_bfloat16S2_S2_S2_fjLj4096ELj1ELj1ELj4ELj16ENS_18Kernel_traits_baseILj4096ES2_S2_S2_S2_fjLj128EEEEELb1ELb1ELb0ELb0EEEvNS_9FwdParamsE,@"STO_CUDA_ENTRY STV_DEFAULT"
_ZN10layer_norm13ln_fwd_kernelINS_13Kernel_traitsI13__nv_bfloat16S2_S2_S2_fjLj4096ELj1ELj1ELj4ELj16ENS_18Kernel_traits_baseILj4096ES2_S2_S2_S2_fjLj128EEEEELb1ELb1ELb0ELb0EEEvNS_9FwdParamsE:
.text._ZN10layer_norm13ln_fwd_kernelINS_13Kernel_traitsI13__nv_bfloat16S2_S2_S2_fjLj4096ELj1ELj1ELj4ELj16ENS_18Kernel_traits_baseILj4096ES2_S2_S2_S2_fjLj128EEEEELb1ELb1ELb0ELb0EEEvNS_9FwdParamsE:
[----:B------:R-:W-:Y:S01]  /*0000*/  LDC R1, c[0x0][0x37c] ;  /* 0x0000df00ff017b82 */ /* 0x000fe20000000800 */
[----:B------:R-:W0:Y:S07]  /*0010*/  LDCU.U8 UR4, c[0x0][0x464] ;  /* 0x00008c80ff0477ac */ /* 0x000e2e0008000000 */
[----:B------:R-:W1:Y:S01]  /*0020*/  LDC R90, c[0x0][0x458] ;  /* 0x00011600ff5a7b82 */ /* 0x000e620000000800 */
[----:B------:R-:W2:Y:S01]  /*0030*/  LDCU.64 UR6, c[0x0][0x450] ;  /* 0x00008a00ff0677ac */ /* 0x000ea20008000a00 */
[----:B------:R-:W3:Y:S06]  /*0040*/  LDCU.64 UR8, c[0x0][0x358] ;  /* 0x00006b00ff0877ac */ /* 0x000eec0008000a00 */
[----:B------:R-:W1:Y:S01]  /*0050*/  LDC R91, c[0x0][0x45c] ;  /* 0x00011700ff5b7b82 */ /* 0x000e620000000800 */
[----:B------:R-:W4:Y:S01]  /*0060*/  LDCU.64 UR10, c[0x0][0x438] ;  /* 0x00008700ff0a77ac */ /* 0x000f220008000a00 */
[----:B------:R-:W5:Y:S01]  /*0070*/  LDCU UR5, c[0x0][0x388] ;  /* 0x00007100ff0577ac */ /* 0x000f620008000800 */
[----:B0-----:R-:W-:Y:S01]  /*0080*/  ISETP.NE.AND P0, PT, RZ, UR4, PT ;  /* 0x00000004ff007c0c */ /* 0x001fe2000bf05270 */
[----:B--2---:R-:W-:-:S02]  /*0090*/  IMAD.U32 R2, RZ, RZ, UR6 ;  /* 0x00000006ff027e24 */ /* 0x004fc4000f8e00ff */
[----:B------:R-:W-:-:S10]  /*00a0*/  IMAD.U32 R3, RZ, RZ, UR7 ;  /* 0x00000007ff037e24 */ /* 0x000fd4000f8e00ff */
[----:B---3--:R-:W2:Y:S01]  /*00b0*/  @P0 LDG.E.64 R2, desc[UR8][R2.64] ;  /* 0x0000000802020981 */ /* 0x008ea2000c1e1b00 */
[----:B------:R-:W0:Y:S03]  /*00c0*/  @P0 LDC R7, c[0x0][0x460] ;  /* 0x00011800ff070b82 */ /* 0x000e260000000800 */
[----:B-1----:R-:W0:Y:S01]  /*00d0*/  @P0 LDG.E.64 R4, desc[UR8][R90.64] ;  /* 0x000000085a040981 */ /* 0x002e22000c1e1b00 */
[----:B----4-:R-:W-:Y:S01]  /*00e0*/  UISETP.NE.U32.AND UP0, UPT, UR10, URZ, UPT ;  /* 0x000000ff0a00728c */ /* 0x010fe2000bf05070 */
[----:B------:R-:W-:Y:S01]  /*00f0*/  BSSY.RECONVERGENT B0, `(.L_x_1428) ;  /* 0x000007d000007945 */ /* 0x000fe20003800200 */
[----:B-----5:R-:W-:Y:S01]  /*0100*/  USHF.R.S32.HI UR4, URZ, 0x1f, UR5 ;  /* 0x0000001fff047899 */ /* 0x020fe20008011405 */
[----:B------:R-:W1:Y:S01]  /*0110*/  S2R R0, SR_TID.X ;  /* 0x0000000000007919 */ /* 0x000e620000002100 */
[----:B------:R-:W3:Y:S01]  /*0120*/  S2UR UR14, SR_CTAID.X ;  /* 0x00000000000e79c3 */ /* 0x000ee20000002500 */
[----:B------:R-:W-:-:S02]  /*0130*/  UISETP.NE.AND.EX UP0, UPT, UR11, URZ, UPT, UP0 ;  /* 0x000000ff0b00728c */ /* 0x000fc4000bf05300 */
[----:B------:R-:W-:-:S04]  /*0140*/  ULEA.HI UR4, UR4, UR5, URZ, 0x3 ;  /* 0x0000000504047291 */ /* 0x000fc8000f8f18ff */
[----:B------:R-:W-:Y:S01]  /*0150*/  USHF.R.S32.HI UR4, URZ, 0x3, UR4 ;  /* 0x00000003ff047899 */ /* 0x000fe20008011404 */
[----:B------:R-:W3:Y:S01]  /*0160*/  LDC R96, c[0x0][0x360] ;  /* 0x0000d800ff607b82 */ /* 0x000ee20000000800 */
[----:B--2---:R-:W-:Y:S02]  /*0170*/  @P0 R2UR UR6, R2 ;  /* 0x00000000020602ca */ /* 0x004fe400000e0000 */
[----:B------:R-:W-:Y:S02]  /*0180*/  @P0 R2UR UR7, R3 ;  /* 0x00000000030702ca */ /* 0x000fe400000e0000 */
[----:B0-----:R-:W-:Y:S02]  /*0190*/  @P0 IADD3 R90, P1, PT, R4, R7, RZ ;  /* 0x00000007045a0210 */ /* 0x001fe40007f3e0ff */
[----:B-1----:R-:W-:Y:S02]  /*01a0*/  MOV R3, R0 ;  /* 0x0000000000037202 */ /* 0x002fe40000000f00 */
[----:B------:R-:W-:Y:S01]  /*01b0*/  LOP3.LUT R2, R0, 0x60, RZ, 0xc0, !PT ;  /* 0x0000006000027812 */ /* 0x000fe200078ec0ff */
[----:B------:R-:W-:Y:S01]  /*01c0*/  @P0 IMAD.X R91, RZ, RZ, R5, P1 ;  /* 0x000000ffff5b0224 */ /* 0x000fe200008e0605 */
[----:B------:R-:W-:Y:S01]  /*01d0*/  LOP3.LUT R95, R3, 0x7f, RZ, 0x3c, !PT ;  /* 0x0000007f035f7812 */ /* 0x000fe200078e3cff */
[----:B---3--:R-:W-:-:S02]  /*01e0*/  IMAD R96, R96, UR14, R3 ;  /* 0x0000000e60607c24 */ /* 0x008fc4000f8e0203 */
[----:B------:R-:W-:Y:S01]  /*01f0*/  UIADD3 UR25, UPT, UPT, UR6, -0x61c88647, URZ ;  /* 0x9e3779b906197890 */ /* 0x000fe2000fffe0ff */
[--C-:B------:R-:W-:Y:S01]  /*0200*/  SHF.R.U64 R94, R90, 0x2, R91.reuse ;  /* 0x000000025a5e7819 */ /* 0x100fe2000000125b */
[----:B------:R-:W-:Y:S01]  /*0210*/  VIADD R95, R95, UR4 ;  /* 0x000000045f5f7c36 */ /* 0x000fe20008000000 */
        /* <DEDUP_REMOVED lines=33> */
[----:B------:R-:W-:-:S04]  /*0430*/  @P0 LOP3.LUT R3, R3, 0x80, RZ, 0xfc, !PT ;  /* 0x0000008003030812 */ /* 0x000fc800078efcff */
[----:B------:R0:W5:Y:S02]  /*0440*/  @P0 LDG.E.128 R68, desc[UR8][R8.64] ;  /* 0x0000000808440981 */ /* 0x000164000c1e1d00 */
[----:B------:R-:W2:Y:S01]  /*0450*/  @P2 LDC.64 R16, c[0x0][0x3d0] ;  /* 0x0000f400ff102b82 */ /* 0x000ea20000000a00 */
[----:B---3--:R-:W-:-:S05]  /*0460*/  @P1 IMAD.WIDE.U32 R10, R3, 0x10, R10 ;  /* 0x00000010030a1825 */ /* 0x008fca00078e000a */
[----:B------:R0:W5:Y:S02]  /*0470*/  @P1 LDG.E.128 R64, desc[UR8][R10.64] ;  /* 0x000000080a401981 */ /* 0x000164000c1e1d00 */
[----:B------:R-:W3:Y:S01]  /*0480*/  @P2 LDC.64 R18, c[0x0][0x438] ;  /* 0x00010e00ff122b82 */ /* 0x000ee20000000a00 */
[----:B----4-:R-:W-:-:S05]  /*0490*/  @P1 IMAD.WIDE.U32 R12, R3, 0x10, R12 ;  /* 0x00000010030c1825 */ /* 0x010fca00078e000c */
[----:B------:R0:W5:Y:S02]  /*04a0*/  @P1 LD.E.128 R60, desc[UR8][R12.64] ;  /* 0x000000080c3c1980 */ /* 0x000164000c101d00 */
[----:B------:R-:W4:Y:S01]  /*04b0*/  @P2 LDC.64 R20, c[0x0][0x3e8] ;  /* 0x0000fa00ff142b82 */ /* 0x000f220000000a00 */
[C---:B-1----:R-:W-:Y:S01]  /*04c0*/  @P1 IMAD.WIDE.U32 R14, R3.reuse, 0x10, R14 ;  /* 0x00000010030e1825 */ /* 0x042fe200078e000e */
[----:B------:R-:W-:-:S04]  /*04d0*/  @P1 IADD3 R3, PT, PT, R3, 0x80, RZ ;  /* 0x0000008003031810 */ /* 0x000fc80007ffe0ff */
[----:B------:R0:W5:Y:S01]  /*04e0*/  @P1 LDG.E.128 R56, desc[UR8][R14.64] ;  /* 0x000000080e381981 */ /* 0x000162000c1e1d00 */
[----:B--2---:R-:W-:-:S05]  /*04f0*/  @P2 IMAD.WIDE.U32 R16, R3, 0x10, R16 ;  /* 0x0000001003102825 */ /* 0x004fca00078e0010 */
[----:B------:R0:W5:Y:S01]  /*0500*/  @P2 LDG.E.128 R52, desc[UR8][R16.64] ;  /* 0x0000000810342981 */ /* 0x000162000c1e1d00 */
[----:B---3--:R-:W-:-:S05]  /*0510*/  @P2 IMAD.WIDE.U32 R18, R3, 0x10, R18 ;  /* 0x0000001003122825 */ /* 0x008fca00078e0012 */
[----:B------:R0:W5:Y:S01]  /*0520*/  @P2 LD.E.128 R48, desc[UR8][R18.64] ;  /* 0x0000000812302980 */ /* 0x000162000c101d00 */
[----:B----4-:R-:W-:-:S05]  /*0530*/  @P2 IMAD.WIDE.U32 R20, R3, 0x10, R20 ;  /* 0x0000001003142825 */ /* 0x010fca00078e0014 */
        /* <DEDUP_REMOVED lines=14> */
.L_x_1429:
        /* <DEDUP_REMOVED lines=24> */
[C---:B-1----:R-:W-:Y:S01]  /*07a0*/  @P2 IMAD.WIDE.U32 R18, R3.reuse, 0x10, R18 ;  /* 0x0000001003122825 */ /* 0x042fe200078e0012 */
[----:B------:R-:W-:-:S04]  /*07b0*/  @P2 IADD3 R3, PT, PT, R3, 0x80, RZ ;  /* 0x0000008003032810 */ /* 0x000fc80007ffe0ff */
[----:B------:R0:W5:Y:S01]  /*07c0*/  @P2 LDG.E.128 R44, desc[UR8][R18.64] ;  /* 0x00000008122c2981 */ /* 0x000162000c1e1d00 */
[----:B--2---:R-:W-:-:S05]  /*07d0*/  @P3 IMAD.WIDE.U32 R4, R3, 0x10, R20 ;  /* 0x0000001003043825 */ /* 0x004fca00078e0014 */
[----:B------:R0:W5:Y:S01]  /*07e0*/  @P3 LDG.E.128 R40, desc[UR8][R4.64] ;  /* 0x0000000804283981 */ /* 0x000162000c1e1d00 */
[----:B---3--:R-:W-:-:S05]  /*07f0*/  @P3 IMAD.WIDE.U32 R6, R3, 0x10, R22 ;  /* 0x0000001003063825 */ /* 0x008fca00078e0016 */
[----:B------:R0:W5:Y:S01]  /*0800*/  @P3 LDG.E.128 R32, desc[UR8][R6.64] ;  /* 0x0000000806203981 */ /* 0x000162000c1e1d00 */
[----:B------:R-:W-:Y:S02]  /*0810*/  HFMA2 R74, -RZ, RZ, 0, 0 ;  /* 0x00000000ff4a7431 */ /* 0x000fe400000001ff */
[----:B------:R-:W-:Y:S01]  /*0820*/  IMAD.MOV.U32 R50, RZ, RZ, RZ ;  /* 0x000000ffff327224 */ /* 0x000fe200078e00ff */
[----:B------:R-:W-:Y:S01]  /*0830*/  CS2R R48, SRZ ;  /* 0x0000000000307805 */ /* 0x000fe2000001ff00 */
[----:B------:R-:W-:Y:S01]  /*0840*/  IMAD.MOV.U32 R62, RZ, RZ, RZ ;  /* 0x000000ffff3e7224 */ /* 0x000fe200078e00ff */
[----:B------:R-:W-:Y:S02]  /*0850*/  CS2R R60, SRZ ;  /* 0x00000000003c7805 */ /* 0x000fe4000001ff00 */
[----:B------:R-:W-:Y:S02]  /*0860*/  CS2R R72, SRZ ;  /* 0x0000000000487805 */ /* 0x000fe4000001ff00 */
[----:B------:R-:W-:-:S02]  /*0870*/  @P3 CS2R R38, SRZ ;  /* 0x0000000000263805 */ /* 0x000fc4000001ff00 */
[----:B------:R-:W-:Y:S01]  /*0880*/  @P3 CS2R R36, SRZ ;  /* 0x0000000000243805 */ /* 0x000fe2000001ff00 */
[----:B------:R-:W-:Y:S01]  /*0890*/  @P0 IMAD.MOV.U32 R75, RZ, RZ, RZ ;  /* 0x000000ffff4b0224 */ /* 0x000fe200078e00ff */
[----:B------:R-:W-:Y:S01]  /*08a0*/  @P2 MOV R51, RZ ;  /* 0x000000ff00332202 */ /* 0x000fe20000000f00 */
[----:B0-----:R-:W-:-:S07]  /*08b0*/  @P1 IMAD.MOV.U32 R63, RZ, RZ, RZ ;  /* 0x000000ffff3f1224 */ /* 0x001fce00078e00ff */
.L_x_1430:
[----:B------:R-:W-:Y:S05]  /*08c0*/  BSYNC.RECONVERGENT B0 ;  /* 0x0000000000007941 */ /* 0x000fea0003800200 */
.L_x_1428:
[----:B------:R-:W0:Y:S02]  /*08d0*/  LDCU UR5, c[0x0][0x384] ;  /* 0x00007080ff0577ac */ /* 0x000e240008000800 */
[----:B0-----:R-:W-:-:S06]  /*08e0*/  UISETP.GE.AND UP0, UPT, UR14, UR5, UPT ;  /* 0x000000050e00728c */ /* 0x001fcc000bf06270 */
[----:B------:R-:W-:-:S13]  /*08f0*/  PLOP3.LUT P0, PT, PT, PT, UP0, 0x80, 0x8 ;  /* 0x000000000008781c */ /* 0x000fda0003f0f008 */
[----:B------:R-:W-:Y:S05]  /*0900*/  @P0 EXIT ;  /* 0x000000000000094d */ /* 0x000fea0003800000 */
[----:B------:R-:W-:Y:S01]  /*0910*/  IMAD.HI.U32 R3, R94, -0x2daee0ad, RZ ;  /* 0xd2511f535e037827 */ /* 0x000fe200078e00ff */
[----:B------:R-:W0:Y:S01]  /*0920*/  LDCU.64 UR10, c[0x0][0x3e0] ;  /* 0x00007c00ff0a77ac */ /* 0x000e220008000a00 */
[----:B------:R-:W-:Y:S02]  /*0930*/  LOP3.LUT R90, R90, 0x3, RZ, 0xc0, !PT ;  /* 0x000000035a5a7812 */ /* 0x000fe400078ec0ff */
[C---:B------:R-:W-:Y:S01]  /*0940*/  IMAD.HI.U32 R4, R96.reuse, -0x326172a9, RZ ;  /* 0xcd9e8d5760047827 */ /* 0x040fe200078e00ff */
[----:B------:R-:W-:Y:S01]  /*0950*/  LOP3.LUT R3, R3, UR7, RZ, 0x3c, !PT ;  /* 0x0000000703037c12 */ /* 0x000fe2000f8e3cff */
[----:B------:R-:W-:Y:S01]  /*0960*/  USHF.L.U32 UR5, UR4, 0x1, URZ ;  /* 0x0000000104057899 */ /* 0x000fe200080006ff */
[----:B-----5:R-:W-:Y:S01]  /*0970*/  PRMT R89, R51, 0x7632, R89 ;  /* 0x0000763233597816 */ /* 0x020fe20000000059 */
[----:B------:R-:W-:Y:S01]  /*0980*/  IMAD R6, R96, -0x326172a9, RZ ;  /* 0xcd9e8d5760067824 */ /* 0x000fe200078e02ff */
[----:B------:R-:W-:Y:S01]  /*0990*/  LOP3.LUT R4, R93, UR6, R4, 0x96, !PT ;  /* 0x000000065d047c12 */ /* 0x000fe2000f8e9604 */
[----:B------:R-:W-:Y:S01]  /*09a0*/  IMAD.HI.U32 R5, R3, -0x326172a9, RZ ;  /* 0xcd9e8d5703057827 */ /* 0x000fe200078e00ff */
[----:B------:R-:W-:Y:S01]  /*09b0*/  ULOP3.LUT UR5, UR5, 0xffffff00, URZ, 0xc0, !UPT ;  /* 0xffffff0005057892 */ /* 0x000fe2000f8ec0ff */
[----:B------:R-:W-:Y:S01]  /*09c0*/  PRMT R88, R55, 0x7632, R88 ;  /* 0x0000763237587816 */ /* 0x000fe20000000058 */
[----:B------:R-:W-:Y:S01]  /*09d0*/  UPLOP3.LUT UP2, UPT, UPT, UPT, UPT, 0x40, 0x4 ;  /* 0x000000000004789c */ /* 0x000fe20003f4e870 */
[----:B------:R-:W-:Y:S01]  /*09e0*/  IMAD R8, R94, -0x2daee0ad, RZ ;  /* 0xd2511f535e087824 */ /* 0x000fe200078e02ff */
[----:B------:R-:W-:Y:S01]  /*09f0*/  LOP3.LUT R5, R6, UR25, R5, 0x96, !PT ;  /* 0x0000001906057c12 */ /* 0x000fe2000f8e9605 */
[----:B------:R-:W-:Y:S01]  /*0a00*/  IMAD.HI.U32 R7, R4, -0x2daee0ad, RZ ;  /* 0xd2511f5304077827 */ /* 0x000fe200078e00ff */
[----:B------:R-:W-:Y:S01]  /*0a10*/  PRMT R87, R63, 0x7632, R87 ;  /* 0x000076323f577816 */ /* 0x000fe20000000057 */
[----:B0-----:R-:W-:-:S02]  /*0a20*/  UISETP.NE.U32.AND UP0, UPT, UR10, URZ, UPT ;  /* 0x000000ff0a00728c */ /* 0x001fc4000bf05070 */
[----:B------:R-:W-:Y:S01]  /*0a30*/  IMAD R9, R4, -0x2daee0ad, RZ ;  /* 0xd2511f5304097824 */ /* 0x000fe200078e02ff */
[----:B------:R-:W-:Y:S01]  /*0a40*/  LOP3.LUT R7, R8, UR26, R7, 0x96, !PT ;  /* 0x0000001a08077c12 */ /* 0x000fe2000f8e9607 */
[----:B------:R-:W-:Y:S01]  /*0a50*/  IMAD.HI.U32 R4, R5, -0x2daee0ad, RZ ;  /* 0xd2511f5305047827 */ /* 0x000fe200078e00ff */
[----:B------:R-:W-:Y:S01]  /*0a60*/  PRMT R86, R67, 0x7632, R86 ;  /* 0x0000763243567816 */ /* 0x000fe20000000056 */
[----:B------:R-:W-:Y:S01]  /*0a70*/  UISETP.NE.AND.EX UP0, UPT, UR11, URZ, UPT, UP0 ;  /* 0x000000ff0b00728c */ /* 0x000fe2000bf05300 */
        /* <DEDUP_REMOVED lines=15> */
[----:B------:R-:W-:Y:S01]  /*0b70*/  LOP3.LUT R5, R6, UR13, R5, 0x96, !PT ;  /* 0x0000000d06057c12 */ /* 0x000fe2000f8e9605 */
[----:B------:R-:W1:Y:S01]  /*0b80*/  LDCU.64 UR12, c[0x0][0x380] ;  /* 0x00007000ff0c77ac */ /* 0x000e620008000a00 */
        /* <DEDUP_REMOVED lines=34> */
[----:B------:R-:W-:Y:S01]  /*0db0*/  IMAD R6, R6, -0x326172a9, RZ ;  /* 0xcd9e8d5706067824 */ /* 0x000fe200078e02ff */
[----:B------:R-:W-:Y:S01]  /*0dc0*/  LOP3.LUT R3, R8, UR28, R3, 0x96, !PT ;  /* 0x0000001c08037c12 */ /* 0x000fe2000f8e9603 */
[----:B------:R-:W-:Y:S01]  /*0dd0*/  IMAD R8, R5, -0x2daee0ad, RZ ;  /* 0xd2511f5305087824 */ /* 0x000fe200078e02ff */
[----:B------:R-:W-:Y:S01]  /*0de0*/  PRMT R10, R57, 0x7632, R10 ;  /* 0x00007632390a7816 */ /* 0x000fe2000000000a */
[----:B------:R-:W-:-:S04]  /*0df0*/  IMAD.HI.U32 R5, R4, -0x326172a9, RZ ;  /* 0xcd9e8d5704057827 */ /* 0x000fc800078e00ff */
[C---:B------:R-:W-:Y:S01]  /*0e00*/  IMAD.HI.U32 R7, R3.reuse, -0x2daee0ad, RZ ;  /* 0xd2511f5303077827 */ /* 0x040fe200078e00ff */
[----:B------:R-:W-:Y:S01]  /*0e10*/  LOP3.LUT R5, R6, UR24, R5, 0x96, !PT ;  /* 0x0000001806057c12 */ /* 0x000fe2000f8e9605 */
[----:B------:R-:W-:Y:S02]  /*0e20*/  ULOP3.LUT UR24, UR4, 0x7f, URZ, 0xc0, !UPT ;  /* 0x0000007f04187892 */ /* 0x000fe4000f8ec0ff */
[----:B------:R-:W-:Y:S01]  /*0e30*/  IMAD R6, R3, -0x2daee0ad, RZ ;  /* 0xd2511f5303067824 */ /* 0x000fe200078e02ff */
[----:B------:R-:W-:Y:S01]  /*0e40*/  LOP3.LUT R7, R8, UR18, R7, 0x96, !PT ;  /* 0x0000001208077c12 */ /* 0x000fe2000f8e9607 */
[----:B------:R-:W-:Y:S01]  /*0e50*/  IMAD.HI.U32 R3, R5, -0x2daee0ad, RZ ;  /* 0xd2511f5305037827 */ /* 0x000fe200078e00ff */
[----:B------:R-:W-:-:S03]  /*0e60*/  PRMT R8, R56, 0x7632, R8 ;  /* 0x0000763238087816 */ /* 0x000fc60000000008 */
[----:B------:R-:W-:Y:S01]  /*0e70*/  IMAD R9, R4, -0x326172a9, RZ ;  /* 0xcd9e8d5704097824 */ /* 0x000fe200078e02ff */
[----:B------:R-:W-:Y:S01]  /*0e80*/  LOP3.LUT R28, R6, UR29, R3, 0x96, !PT ;  /* 0x0000001d061c7c12 */ /* 0x000fe2000f8e9603 */
[----:B------:R-:W-:Y:S01]  /*0e90*/  IMAD.MOV R3, RZ, RZ, -R2 ;  /* 0x000000ffff037224 */ /* 0x000fe200078e0a02 */
[----:B------:R-:W-:Y:S01]  /*0ea0*/  PRMT R6, R70, 0x7632, R6 ;  /* 0x0000763246067816 */ /* 0x000fe20000000006 */
[----:B------:R-:W-:Y:S02]  /*0eb0*/  IMAD.SHL.U32 R2, R0, 0x20, RZ ;  /* 0x0000002000027824 */ /* 0x000fe400078e00ff */
[----:B------:R-:W-:Y:S01]  /*0ec0*/  IMAD.HI.U32 R4, R7, -0x326172a9, RZ ;  /* 0xcd9e8d5707047827 */ /* 0x000fe200078e00ff */
[----:B------:R-:W-:Y:S02]  /*0ed0*/  MOV R0, R3 ;  /* 0x0000000300007202 */ /* 0x000fe40000000f00 */
[----:B------:R-:W-:Y:S01]  /*0ee0*/  LOP3.LUT R2, R2, 0x3e0, RZ, 0xc0, !PT ;  /* 0x000003e002027812 */ /* 0x000fe200078ec0ff */
[----:B------:R-:W-:Y:S01]  /*0ef0*/  IMAD R5, R5, -0x2daee0ad, RZ ;  /* 0xd2511f5305057824 */ /* 0x000fe200078e02ff */
[----:B------:R-:W-:Y:S01]  /*0f00*/  VIADDMNMX R0, R0, UR24, RZ, !PT ;  /* 0x0000001800007c46 */ /* 0x000fe2000f8001ff */
[----:B------:R-:W-:Y:S01]  /*0f10*/  IMAD.HI.U32 R91, R28, -0x326172a9, RZ ;  /* 0xcd9e8d571c5b7827 */ /* 0x000fe200078e00ff */
[----:B------:R-:W-:-:S02]  /*0f20*/  LOP3.LUT R106, R9, UR19, R4, 0x96, !PT ;  /* 0x00000013096a7c12 */ /* 0x000fc4000f8e9604 */
[----:B------:R-:W-:Y:S01]  /*0f30*/  VIMNMX R0, PT, PT, R0, 0x20, PT ;  /* 0x0000002000007848 */ /* 0x000fe20003fe0100 */
[----:B------:R-:W-:Y:S02]  /*0f40*/  IMAD.MOV R2, RZ, RZ, -R2 ;  /* 0x000000ffff027224 */ /* 0x000fe400078e0a02 */
[----:B------:R-:W-:Y:S01]  /*0f50*/  IMAD.HI.U32 R92, R106, -0x2daee0ad, RZ ;  /* 0xd2511f536a5c7827 */ /* 0x000fe200078e00ff */
[----:B------:R-:W-:Y:S02]  /*0f60*/  LEA R0, R0, UR5, 0x3 ;  /* 0x0000000500007c11 */ /* 0x000fe4000f8e18ff */
[----:B------:R-:W-:Y:S01]  /*0f70*/  VIADDMNMX R2, R2, UR24, RZ, !PT ;  /* 0x0000001802027c46 */ /* 0x000fe2000f8001ff */
[----:B------:R-:W-:Y:S01]  /*0f80*/  IMAD R4, R7, -0x326172a9, RZ ;  /* 0xcd9e8d5707047824 */ /* 0x000fe200078e02ff */
[----:B------:R-:W-:Y:S01]  /*0f90*/  I2FP.F32.U32 R0, R0 ;  /* 0x0000000000007245 */ /* 0x000fe20000201000 */
[----:B------:R-:W-:Y:S01]  /*0fa0*/  IMAD.MOV.U32 R3, RZ, RZ, RZ ;  /* 0x000000ffff037224 */ /* 0x000fe200078e00ff */
[----:B------:R-:W-:Y:S01]  /*0fb0*/  VIMNMX R2, PT, PT, R2, 0x20, PT ;  /* 0x0000002002027848 */ /* 0x000fe20003fe0100 */
[----:B------:R-:W-:Y:S01]  /*0fc0*/  IMAD R106, R106, -0x2daee0ad, RZ ;  /* 0xd2511f536a6a7824 */ /* 0x000fe200078e02ff */
[----:B------:R-:W-:Y:S01]  /*0fd0*/  LOP3.LUT R92, R5, UR20, R92, 0x96, !PT ;  /* 0x00000014055c7c12 */ /* 0x000fe2000f8e965c */
[----:B------:R0:W1:Y:S01]  /*0fe0*/  MUFU.RCP R9, R0 ;  /* 0x0000000000097308 */ /* 0x0000620000001000 */
[----:B------:R-:W-:-:S02]  /*0ff0*/  LOP3.LUT R91, R4, UR30, R91, 0x96, !PT ;  /* 0x0000001e045b7c12 */ /* 0x000fc4000f8e965b */
[----:B------:R-:W-:Y:S02]  /*1000*/  PRMT R7, R71, 0x7632, R7 ;  /* 0x0000763247077816 */ /* 0x000fe40000000007 */
[----:B------:R-:W-:Y:S02]  /*1010*/  PRMT R5, R69, 0x7632, R5 ;  /* 0x0000763245057816 */ /* 0x000fe40000000005 */
[----:B------:R-:W-:Y:S02]  /*1020*/  PRMT R4, R68, 0x7632, R4 ;  /* 0x0000763244047816 */ /* 0x000fe40000000004 */
[----:B------:R-:W-:Y:S01]  /*1030*/  LEA R2, R2, UR5, 0x3 ;  /* 0x0000000502027c11 */ /* 0x000fe2000f8e18ff */
[----:B0-234-:R-:W-:-:S07]  /*1040*/  IMAD R0, R28, -0x326172a9, RZ ;  /* 0xcd9e8d571c007824 */ /* 0x01dfce00078e02ff */
.L_x_1778:
        /* <DEDUP_REMOVED lines=9> */
[----:B------:R-:W0:Y:S01]  /*10e0*/  S2R R100, SR_TID.X ;  /* 0x0000000000647919 */ /* 0x000e220000002100 */
[----:B------:R-:W-:Y:S01]  /*10f0*/  BSSY.RECONVERGENT B0, `(.L_x_1431) ;  /* 0x000062c000007945 */ /* 0x000fe20003800200 */
[----:B------:R-:W-:Y:S01]  /*1100*/  USHF.R.S32.HI UR5, URZ, 0x1f, UR4 ;  /* 0x0000001fff057899 */ /* 0x000fe20008011404 */
[----:B------:R-:W-:-:S03]  /*1110*/  P2R R104, PR, RZ, 0x2 ;  /* 0x00000002ff687803 */ /* 0x000fc60000000000 */
[----:B------:R-:W-:-:S03]  /*1120*/  ULEA.HI UR5, UR5, UR4, URZ, 0x3 ;  /* 0x0000000405057291 */ /* 0x000fc6000f8f18ff */
[----:B------:R-:W-:-:S03]  /*1130*/  UMOV UR4, 0x3f800000 ;  /* 0x3f80000000047882 */ /* 0x000fc60000000000 */
[----:B------:R-:W-:-:S05]  /*1140*/  IMAD.U32 R83, RZ, RZ, UR5 ;  /* 0x00000005ff537e24 */ /* 0x000fca000f8e00ff */
[----:B0-----:R-:W-:-:S04]  /*1150*/  LEA.HI.SX32 R98, R83, R100, 0x1d ;  /* 0x0000006453627211 */ /* 0x001fc800078feaff */
        /* <DEDUP_REMOVED lines=24> */
.L_x_27046:
[----:B-1----:R-:W-:Y:S05]  /*12e0*/  BRX R108 -0x12f0                                       (*"BRANCH_TARGETS .L_x_27047,.L_x_27048,.L_x_27049"*) ;  /* 0xffffffec6c447949 */ /* 0x002fea000383ffff */
.L_x_27049:
[----:B------:R-:W-:Y:S01]  /*12f0*/  IADD3 R109, PT, PT, R90, 0x1, RZ ;  /* 0x000000015a6d7810 */ /* 0x000fe20007ffe0ff */
[----:B------:R-:W-:Y:S02]  /*1300*/  IMAD.MOV.U32 R102, RZ, RZ, R106 ;  /* 0x000000ffff667224 */ /* 0x000fe400078e006a */
[----:B------:R-:W-:Y:S01]  /*1310*/  IMAD.MOV.U32 R108, RZ, RZ, R91 ;  /* 0x000000ffff6c7224 */ /* 0x000fe200078e005b */
[----:B------:R-:W-:Y:S06]  /*1320*/  BRA `(.L_x_1435) ;  /* 0x0000000400247947 */ /* 0x000fec0003800000 */
.L_x_27047:
[----:B------:R-:W-:Y:S01]  /*1330*/  MOV R102, R106 ;  /* 0x0000006a00667202 */ /* 0x000fe20000000f00 */
[----:B------:R-:W-:Y:S02]  /*1340*/  IMAD.MOV.U32 R109, RZ, RZ, 0x3 ;  /* 0x00000003ff6d7424 */ /* 0x000fe400078e00ff */
[----:B------:R-:W-:Y:S01]  /*1350*/  IMAD.MOV.U32 R108, RZ, RZ, R92 ;  /* 0x000000ffff6c7224 */ /* 0x000fe200078e005c */
[----:B------:R-:W-:Y:S06]  /*1360*/  BRA `(.L_x_1435) ;  /* 0x0000000400147947 */ /* 0x000fec0003800000 */
.L_x_27048:
        /* <DEDUP_REMOVED lines=13> */
.L_x_1437:
[----:B------:R-:W-:Y:S05]  /*1440*/  BSYNC.RECONVERGENT B2 ;  /* 0x0000000000027941 */ /* 0x000fea0003800200 */
.L_x_1436:
[----:B------:R-:W-:Y:S01]  /*1450*/  IMAD.WIDE.U32 R90, R96, -0x326172a9, RZ ;  /* 0xcd9e8d57605a7825 */ /* 0x000fe200078e00ff */
[----:B------:R-:W-:Y:S01]  /*1460*/  LOP3.LUT R108, R3, UR7, R125, 0x96, !PT ;  /* 0x00000007036c7c12 */ /* 0x000fe2000f8e967d */
[----:B------:R-:W-:Y:S02]  /*1470*/  UIADD3 UR5, UPT, UPT, UR6, -0x61c88647, URZ ;  /* 0x9e3779b906057890 */ /* 0x000fe4000fffe0ff */
[----:B------:R-:W-:Y:S01]  /*1480*/  UIADD3 UR24, UPT, UPT, UR7, -0x4498517b, URZ ;  /* 0xbb67ae8507187890 */ /* 0x000fe2000fffe0ff */
[----:B------:R-:W-:Y:S01]  /*1490*/  LOP3.LUT R110, R93, UR6, R91, 0x96, !PT ;  /* 0x000000065d6e7c12 */ /* 0x000fe2000f8e965b */
[----:B------:R-:W-:-:S04]  /*14a0*/  IMAD.WIDE.U32 R108, R108, -0x326172a9, RZ ;  /* 0xcd9e8d576c6c7825 */ /* 0x000fc800078e00ff */
[----:B------:R-:W-:Y:S01]  /*14b0*/  IMAD.WIDE.U32 R110, R110, -0x2daee0ad, RZ ;  /* 0xd2511f536e6e7825 */ /* 0x000fe200078e00ff */
[----:B------:R-:W-:Y:S01]  /*14c0*/  LOP3.LUT R125, R90, UR5, R109, 0x96, !PT ;  /* 0x000000055a7d7c12 */ /* 0x000fe2000f8e966d */
[----:B------:R-:W-:-:S03]  /*14d0*/  UIADD3 UR5, UPT, UPT, UR6, 0x3c6ef372, URZ ;  /* 0x3c6ef37206057890 */ /* 0x000fc6000fffe0ff */
[----:B------:R-:W-:Y:S01]  /*14e0*/  LOP3.LUT R90, R124, UR24, R111, 0x96, !PT ;  /* 0x000000187c5a7c12 */ /* 0x000fe2000f8e966f */
[----:B------:R-:W-:Y:S01]  /*14f0*/  UIADD3 UR24, UPT, UPT, UR7, 0x76cf5d0a, URZ ;  /* 0x76cf5d0a07187890 */ /* 0x000fe2000fffe0ff */
[----:B------:R-:W-:-:S04]  /*1500*/  IMAD.WIDE.U32 R124, R125, -0x2daee0ad, RZ ;  /* 0xd2511f537d7c7825 */ /* 0x000fc800078e00ff */
[----:B------:R-:W-:Y:S01]  /*1510*/  IMAD.WIDE.U32 R90, R90, -0x326172a9, RZ ;  /* 0xcd9e8d575a5a7825 */ /* 0x000fe200078e00ff */
[----:B------:R-:W-:Y:S01]  /*1520*/  LOP3.LUT R109, R110, UR24, R125, 0x96, !PT ;  /* 0x000000186e6d7c12 */ /* 0x000fe2000f8e967d */
[----:B------:R-:W-:-:S03]  /*1530*/  UIADD3 UR24, UPT, UPT, UR7, -0x126145ec, URZ ;  /* 0xed9eba1407187890 */ /* 0x000fc6000fffe0ff */
[----:B------:R-:W-:Y:S01]  /*1540*/  LOP3.LUT R110, R108, UR5, R91, 0x96, !PT ;  /* 0x000000056c6e7c12 */ /* 0x000fe2000f8e965b */
[----:B------:R-:W-:Y:S01]  /*1550*/  UIADD3 UR5, UPT, UPT, UR6, -0x255992d5, URZ ;  /* 0xdaa66d2b06057890 */ /* 0x000fe2000fffe0ff */
[----:B------:R-:W-:-:S04]  /*1560*/  IMAD.WIDE.U32 R108, R109, -0x326172a9, RZ ;  /* 0xcd9e8d576d6c7825 */ /* 0x000fc800078e00ff */
[----:B------:R-:W-:Y:S01]  /*1570*/  IMAD.WIDE.U32 R110, R110, -0x2daee0ad, RZ ;  /* 0xd2511f536e6e7825 */ /* 0x000fe200078e00ff */
[----:B------:R-:W-:Y:S01]  /*1580*/  LOP3.LUT R125, R90, UR5, R109, 0x96, !PT ;  /* 0x000000055a7d7c12 */ /* 0x000fe2000f8e966d */
[----:B------:R-:W-:-:S03]  /*1590*/  UIADD3 UR5, UPT, UPT, UR6, 0x78dde6e4, URZ ;  /* 0x78dde6e406057890 */ /* 0x000fc6000fffe0ff */
[----:B------:R-:W-:Y:S01]  /*15a0*/  LOP3.LUT R90, R124, UR15, R111, 0x96, !PT ;  /* 0x0000000f7c5a7c12 */ /* 0x000fe2000f8e966f */
[----:B------:R-:W-:-:S04]  /*15b0*/  IMAD.WIDE.U32 R124, R125, -0x2daee0ad, RZ ;  /* 0xd2511f537d7c7825 */ /* 0x000fc800078e00ff */
[----:B------:R-:W-:Y:S01]  /*15c0*/  IMAD.WIDE.U32 R90, R90, -0x326172a9, RZ ;  /* 0xcd9e8d575a5a7825 */ /* 0x000fe200078e00ff */
[----:B------:R-:W-:-:S04]  /*15d0*/  LOP3.LUT R109, R110, UR24, R125, 0x96, !PT ;  /* 0x000000186e6d7c12 */ /* 0x000fc8000f8e967d */
[----:B------:R-:W-:Y:S01]  /*15e0*/  LOP3.LUT R110, R108, UR5, R91, 0x96, !PT ;  /* 0x000000056c6e7c12 */ /* 0x000fe2000f8e965b */
[----:B------:R-:W-:Y:S01]  /*15f0*/  UIADD3 UR5, UPT, UPT, UR6, 0x1715609d, URZ ;  /* 0x1715609d06057890 */ /* 0x000fe2000fffe0ff */
[----:B------:R-:W-:-:S04]  /*1600*/  IMAD.WIDE.U32 R108, R109, -0x326172a9, RZ ;  /* 0xcd9e8d576d6c7825 */ /* 0x000fc800078e00ff */
[----:B------:R-:W-:Y:S01]  /*1610*/  IMAD.WIDE.U32 R110, R110, -0x2daee0ad, RZ ;  /* 0xd2511f536e6e7825 */ /* 0x000fe200078e00ff */
[----:B------:R-:W-:Y:S01]  /*1620*/  LOP3.LUT R125, R90, UR5, R109, 0x96, !PT ;  /* 0x000000055a7d7c12 */ /* 0x000fe2000f8e966d */
[----:B------:R-:W-:-:S03]  /*1630*/  UIADD3 UR5, UPT, UPT, UR6, -0x4ab325aa, URZ ;  /* 0xb54cda5606057890 */ /* 0x000fc6000fffe0ff */
        /* <DEDUP_REMOVED lines=13> */
[----:B------:R-:W-:Y:S01]  /*1710*/  LOP3.LUT R110, R110, UR5, R91, 0x96, !PT ;  /* 0x000000056e6e7c12 */ /* 0x000fe2000f8e965b */
[----:B------:R-:W-:-:S03]  /*1720*/  UIADD3 UR5, UPT, UPT, UR6, -0x700cb87f, URZ ;  /* 0x8ff3478106057890 */ /* 0x000fc6000fffe0ff */
        /* <DEDUP_REMOVED lines=9> */
.L_x_1435:
[----:B-1----:R-:W-:Y:S05]  /*17c0*/  BSYNC.RECONVERGENT B1 ;  /* 0x0000000000017941 */ /* 0x002fea0003800200 */
.L_x_1434:
[----:B------:R-:W0:Y:S01]  /*17d0*/  LDC R112, c[0x0][0x408] ;  /* 0x00010200ff707b82 */ /* 0x000e220000000800 */
[----:B------:R-:W-:Y:S01]  /*17e0*/  I2FP.F32.U32 R111, R108 ;  /* 0x0000006c006f7245 */ /* 0x000fe20000201000 */
[----:B------:R-:W-:Y:S01]  /*17f0*/  IMAD.MOV.U32 R108, RZ, RZ, 0x2f800000 ;  /* 0x2f800000ff6c7424 */ /* 0x000fe200078e00ff */
[----:B-----5:R-:W-:Y:S01]  /*1800*/  SHF.L.U32 R90, R80, 0x10, RZ ;  /* 0x00000010505a7819 */ /* 0x020fe200000006ff */
[----:B------:R-:W-:Y:S01]  /*1810*/  IMAD.U32 R106, R28, 0x10000, RZ ;  /* 0x000100001c6a7824 */ /* 0x000fe200078e00ff */
[----:B------:R-:W-:Y:S01]  /*1820*/  ISETP.NE.AND P1, PT, R109, 0x1, PT ;  /* 0x000000016d00780c */ /* 0x000fe20003f25270 */
[----:B------:R-:W-:Y:S01]  /*1830*/  FFMA.FTZ R111, R111, R108, 1.1641532182693481445e-10 ;  /* 0x2f0000006f6f7423 */ /* 0x000fe2000001006c */
[----:B------:R-:W-:Y:S01]  /*1840*/  BSSY.RECONVERGENT B1, `(.L_x_1438) ;  /* 0x000005b000017945 */ /* 0x000fe20003800200 */
[----:B------:R-:W1:Y:S01]  /*1850*/  LDC R110, c[0x0][0x404] ;  /* 0x00010100ff6e7b82 */ /* 0x000e620000000800 */
[----:B------:R-:W-:Y:S01]  /*1860*/  FMUL.FTZ R125, R90, UR4 ;  /* 0x000000045a7d7c20 */ /* 0x000fe20008410000 */
[----:B------:R-:W-:-:S02]  /*1870*/  IMAD.U32 R90, R68, 0x10000, RZ ;  /* 0x00010000445a7824 */ /* 0x000fc400078e00ff */
[----:B------:R-:W-:Y:S01]  /*1880*/  HFMA2 R114, -RZ, RZ, 0, 1.1920928955078125e-07 ;  /* 0x00000002ff727431 */ /* 0x000fe200000001ff */
[----:B------:R-:W-:Y:S01]  /*1890*/  PRMT R80, R80, 0x7632, R80 ;  /* 0x0000763250507816 */ /* 0x000fe20000000050 */
[----:B0-----:R-:W-:Y:S01]  /*18a0*/  FMUL.FTZ R125, R125, R112 ;  /* 0x000000707d7d7220 */ /* 0x001fe20000410000 */
[----:B-1----:R-:W-:-:S04]  /*18b0*/  FSETP.GTU.FTZ.AND P0, PT, R111, R110, PT ;  /* 0x0000006e6f00720b */ /* 0x002fc80003f1c000 */
[----:B------:R-:W-:Y:S02]  /*18c0*/  FSEL R111, R125, RZ, !P0 ;  /* 0x000000ff7d6f7208 */ /* 0x000fe40004000000 */
[----:B------:R-:W-:-:S03]  /*18d0*/  PLOP3.LUT P0, PT, P0, PT, PT, 0x8, 0x80 ;  /* 0x000000000080781c */ /* 0x000fc6000070e170 */
[----:B------:R-:W-:Y:S01]  /*18e0*/  FFMA.FTZ R111, R111, R90, R106 ;  /* 0x0000005a6f6f7223 */ /* 0x000fe2000001006a */
[----:B------:R-:W-:Y:S01]  /*18f0*/  P2R R106, PR, RZ, 0x1 ;  /* 0x00000001ff6a7803 */ /* 0x000fe20000000000 */
[----:B------:R-:W-:Y:S01]  /*1900*/  IMAD.MOV.U32 R90, RZ, RZ, R0 ;  /* 0x000000ffff5a7224 */ /* 0x000fe200078e0000 */
        /* <DEDUP_REMOVED lines=9> */
.L_x_1440:
        /* <DEDUP_REMOVED lines=13> */
.L_x_1442:
[----:B------:R-:W-:Y:S05]  /*1a70*/  BSYNC.RECONVERGENT B2 ;  /* 0x0000000000027941 */ /* 0x000fea0003800200 */
.L_x_1441:
        /* <DEDUP_REMOVED lines=8> */
[----:B------:R-:W-:Y:S02]  /*1b00*/  UIADD3 UR5, UPT, UPT, UR6, 0x3c6ef372, URZ ;  /* 0x3c6ef37206057890 */ /* 0x000fe4000fffe0ff */
[----:B------:R-:W-:Y:S01]  /*1b10*/  IMAD.MOV.U32 R114, RZ, RZ, RZ ;  /* 0x000000ffff727224 */ /* 0x000fe200078e00ff */
        /* <DEDUP_REMOVED lines=45> */
.L_x_1439:
[----:B------:R-:W-:Y:S05]  /*1df0*/  BSYNC.RECONVERGENT B1 ;  /* 0x0000000000017941 */ /* 0x000fea0003800200 */
.L_x_1438:
[----:B------:R-:W-:Y:S01]  /*1e00*/  I2FP.F32.U32 R109, R90 ;  /* 0x0000005a006d7245 */ /* 0x000fe20000201000 */
[----:B------:R-:W-:Y:S01]  /*1e10*/  IMAD.U32 R80, R80, 0x10000, RZ ;  /* 0x0001000050507824 */ /* 0x000fe200078e00ff */
        /* <DEDUP_REMOVED lines=9> */
[----:B------:R-:W-:-:S03]  /*1eb0*/  IMAD.U32 R90, R90, 0x10000, RZ ;  /* 0x000100005a5a7824 */ /* 0x000fc600078e00ff */
[----:B------:R-:W-:Y:S02]  /*1ec0*/  FSEL R109, R125, RZ, !P0 ;  /* 0x000000ff7d6d7208 */ /* 0x000fe40004000000 */
[----:B------:R-:W-:-:S03]  /*1ed0*/  PLOP3.LUT P0, PT, P0, PT, PT, 0x8, 0x80 ;  /* 0x000000000080781c */ /* 0x000fc6000070e170 */
[----:B------:R-:W-:Y:S01]  /*1ee0*/  FFMA.FTZ R109, R109, R80, R90 ;  /* 0x000000506d6d7223 */ /* 0x000fe2000001005a */
[----:B------:R-:W-:Y:S01]  /*1ef0*/  MOV R80, R0 ;  /* 0x0000000000507202 */ /* 0x000fe20000000f00 */
        /* <DEDUP_REMOVED lines=9> */
.L_x_1445:
        /* <DEDUP_REMOVED lines=13> */
.L_x_1447:
[----:B------:R-:W-:Y:S05]  /*2060*/  BSYNC.RECONVERGENT B2 ;  /* 0x0000000000027941 */ /* 0x000fea0003800200 */
.L_x_1446:
[----:B------:R-:W-:Y:S01]  /*2070*/  IMAD.WIDE.U32 R90, R96, -0x326172a9, RZ ;  /* 0xcd9e8d57605a7825 */ /* 0x000fe200078e00ff */
[----:B------:R-:W-:Y:S01]  /*2080*/  LOP3.LUT R124, R3, UR7, R129, 0x96, !PT ;  /* 0x00000007037c7c12 */ /* 0x000fe2000f8e9681 */
[----:B------:R-:W-:Y:S02]  /*2090*/  UIADD3 UR5, UPT, UPT, UR6, -0x61c88647, URZ ;  /* 0x9e3779b906057890 */ /* 0x000fe4000fffe0ff */
[----:B------:R-:W-:Y:S01]  /*20a0*/  HFMA2 R116, -RZ, RZ, 0, 0 ;  /* 0x00000000ff747431 */ /* 0x000fe200000001ff */
[----:B------:R-:W-:Y:S01]  /*20b0*/  UIADD3 UR24, UPT, UPT, UR7, -0x4498517b, URZ ;  /* 0xbb67ae8507187890 */ /* 0x000fe2000fffe0ff */
[----:B------:R-:W-:Y:S01]  /*20c0*/  LOP3.LUT R126, R93, UR6, R91, 0x96, !PT ;  /* 0x000000065d7e7c12 */ /* 0x000fe2000f8e965b */
[----:B------:R-:W-:-:S04]  /*20d0*/  IMAD.WIDE.U32 R124, R124, -0x326172a9, RZ ;  /* 0xcd9e8d577c7c7825 */ /* 0x000fc800078e00ff */
[----:B------:R-:W-:Y:S01]  /*20e0*/  IMAD.WIDE.U32 R126, R126, -0x2daee0ad, RZ ;  /* 0xd2511f537e7e7825 */ /* 0x000fe200078e00ff */
[----:B------:R-:W-:Y:S01]  /*20f0*/  LOP3.LUT R129, R90, UR5, R125, 0x96, !PT ;  /* 0x000000055a817c12 */ /* 0x000fe2000f8e967d */
[----:B------:R-:W-:Y:S02]  /*2100*/  UIADD3 UR5, UPT, UPT, UR6, 0x3c6ef372, URZ ;  /* 0x3c6ef37206057890 */ /* 0x000fe4000fffe0ff */
[----:B------:R-:W-:Y:S01]  /*2110*/  IMAD.MOV.U32 R80, RZ, RZ, R102 ;  /* 0x000000ffff507224 */ /* 0x000fe200078e0066 */
        /* <DEDUP_REMOVED lines=40> */
[----:B------:R-:W-:Y:S02]  /*23a0*/  LOP3.LUT R91, R128, UR5, R127, 0x96, !PT ;  /* 0x00000005805b7c12 */ /* 0x000fe4000f8e967f */
[----:B------:R-:W-:Y:S01]  /*23b0*/  MOV R0, R126 ;  /* 0x0000007e00007202 */ /* 0x000fe20000000f00 */
[----:B------:R-:W-:Y:S01]  /*23c0*/  IMAD.MOV.U32 R102, RZ, RZ, R124 ;  /* 0x000000ffff667224 */ /* 0x000fe200078e007c */
[----:B------:R-:W-:-:S07]  /*23d0*/  LOP3.LUT R92, R90, UR20, R125, 0x96, !PT ;  /* 0x000000145a5c7c12 */ /* 0x000fce000f8e967d */
.L_x_1444:
[----:B------:R-:W-:Y:S05]  /*23e0*/  BSYNC.RECONVERGENT B1 ;  /* 0x0000000000017941 */ /* 0x000fea0003800200 */
.L_x_1443:
[----:B------:R-:W-:Y:S01]  /*23f0*/  I2FP.F32.U32 R125, R80 ;  /* 0x00000050007d7245 */ /* 0x000fe20000201000 */
[----:B------:R-:W-:Y:S01]  /*2400*/  IMAD.U32 R80, R81, 0x10000, RZ ;  /* 0x0001000051507824 */ /* 0x000fe200078e00ff */
[----:B------:R-:W-:Y:S01]  /*2410*/  ISETP.NE.AND P2, PT, R116, 0x1, PT ;  /* 0x000000017400780c */ /* 0x000fe20003f45270 */
[----:B------:R-:W-:Y:S01]  /*2420*/  BSSY.RECONVERGENT B1, `(.L_x_1448) ;  /* 0x000005b000017945 */ /* 0x000fe20003800200 */
[----:B------:R-:W-:Y:S01]  /*2430*/  SHF.L.U32 R90, R29, 0x10, RZ ;  /* 0x000000101d5a7819 */ /* 0x000fe200000006ff */
[----:B------:R-:W-:Y:S01]  /*2440*/  FFMA.FTZ R125, R125, R108, 1.1641532182693481445e-10 ;  /* 0x2f0000007d7d7423 */ /* 0x000fe2000001006c */
[----:B------:R-:W-:Y:S01]  /*2450*/  FMUL.FTZ R127, R80, UR4 ;  /* 0x00000004507f7c20 */ /* 0x000fe20008410000 */
[----:B------:R-:W-:Y:S01]  /*2460*/  IMAD.U32 R80, R69, 0x10000, RZ ;  /* 0x0001000045507824 */ /* 0x000fe200078e00ff */
[----:B------:R-:W-:Y:S01]  /*2470*/  PRMT R114, R81, 0x7632, R114 ;  /* 0x0000763251727816 */ /* 0x000fe20000000072 */
[----:B------:R-:W-:Y:S02]  /*2480*/  IMAD.MOV.U32 R118, RZ, RZ, 0x2 ;  /* 0x00000002ff767424 */ /* 0x000fe400078e00ff */
[----:B------:R-:W-:Y:S01]  /*2490*/  FMUL.FTZ R127, R127, R112 ;  /* 0x000000707f7f7220 */ /* 0x000fe20000410000 */
[----:B------:R-:W-:Y:S01]  /*24a0*/  FSETP.GTU.FTZ.AND P1, PT, R125, R110, PT ;  /* 0x0000006e7d00720b */ /* 0x000fe20003f3c000 */
[----:B------:R-:W-:-:S03]  /*24b0*/  IMAD.MOV.U32 R81, RZ, RZ, R0 ;  /* 0x000000ffff517224 */ /* 0x000fc600078e0000 */
[----:B------:R-:W-:Y:S02]  /*24c0*/  FSEL R127, R127, RZ, !P1 ;  /* 0x000000ff7f7f7208 */ /* 0x000fe40004800000 */
[----:B------:R-:W-:-:S03]  /*24d0*/  PLOP3.LUT P1, PT, P1, PT, PT, 0x8, 0x80 ;  /* 0x000000000080781c */ /* 0x000fc60000f2e170 */
[----:B------:R-:W-:Y:S01]  /*24e0*/  FFMA.FTZ R127, R127, R80, R90 ;  /* 0x000000507f7f7223 */ /* 0x000fe2000001005a */
        /* <DEDUP_REMOVED lines=9> */
.L_x_1450:
        /* <DEDUP_REMOVED lines=13> */
.L_x_1452:
[----:B------:R-:W-:Y:S05]  /*2650*/  BSYNC.RECONVERGENT B2 ;  /* 0x0000000000027941 */ /* 0x000fea0003800200 */
.L_x_1451:
        /* <DEDUP_REMOVED lines=55> */
.L_x_1449:
[----:B------:R-:W-:Y:S05]  /*29d0*/  BSYNC.RECONVERGENT B1 ;  /* 0x0000000000017941 */ /* 0x000fea0003800200 */
.L_x_1448:
[----:B------:R-:W-:Y:S01]  /*29e0*/  I2FP.F32.U32 R81, R81 ;  /* 0x0000005100517245 */ /* 0x000fe20000201000 */
[----:B------:R-:W-:Y:S01]  /*29f0*/  IMAD.U32 R80, R5, 0x10000, RZ ;  /* 0x0001000005507824 */ /* 0x000fe200078e00ff */
[----:B------:R-:W-:Y:S01]  /*2a00*/  SHF.L.U32 R114, R114, 0x10, RZ ;  /* 0x0000001072727819 */ /* 0x000fe200000006ff */
[----:B------:R-:W-:Y:S01]  /*2a10*/  BSSY.RECONVERGENT B1, `(.L_x_1453) ;  /* 0x000005b000017945 */ /* 0x000fe20003800200 */
[----:B------:R-:W-:Y:S01]  /*2a20*/  ISETP.NE.AND P3, PT, R118, 0x1, PT ;  /* 0x000000017600780c */ /* 0x000fe20003f65270 */
[----:B------:R-:W-:Y:S01]  /*2a30*/  FFMA.FTZ R81, R81, R108, 1.1641532182693481445e-10 ;  /* 0x2f00000051517423 */ /* 0x000fe2000001006c */
[----:B------:R-:W-:Y:S01]  /*2a40*/  PRMT R90, R29, 0x7632, R90 ;  /* 0x000076321d5a7816 */ /* 0x000fe2000000005a */
[----:B------:R-:W-:Y:S01]  /*2a50*/  FMUL.FTZ R125, R114, UR4 ;  /* 0x00000004727d7c20 */ /* 0x000fe20008410000 */
[----:B------:R-:W-:Y:S02]  /*2a60*/  HFMA2 R114, -RZ, RZ, 0, 1.1920928955078125e-07 ;  /* 0x00000002ff727431 */ /* 0x000fe400000001ff */
[----:B------:R-:W-:Y:S01]  /*2a70*/  FSETP.GTU.FTZ.AND P2, PT, R81, R110, PT ;  /* 0x0000006e5100720b */ /* 0x000fe20003f5c000 */
[----:B------:R-:W-:Y:S01]  /*2a80*/  FMUL.FTZ R125, R125, R112 ;  /* 0x000000707d7d7220 */ /* 0x000fe20000410000 */
[----:B------:R-:W-:-:S02]  /*2a90*/  IMAD.U32 R90, R90, 0x10000, RZ ;  /* 0x000100005a5a7824 */ /* 0x000fc400078e00ff */
[----:B------:R-:W-:Y:S02]  /*2aa0*/  IMAD.MOV.U32 R81, RZ, RZ, R0 ;  /* 0x000000ffff517224 */ /* 0x000fe400078e0000 */
[----:B------:R-:W-:Y:S02]  /*2ab0*/  FSEL R125, R125, RZ, !P2 ;  /* 0x000000ff7d7d7208 */ /* 0x000fe40005000000 */
[----:B------:R-:W-:-:S03]  /*2ac0*/  PLOP3.LUT P2, PT, P2, PT, PT, 0x8, 0x80 ;  /* 0x000000000080781c */ /* 0x000fc6000174e170 */
[----:B------:R-:W-:Y:S01]  /*2ad0*/  FFMA.FTZ R125, R125, R80, R90 ;  /* 0x000000507d7d7223 */ /* 0x000fe2000001005a */
        /* <DEDUP_REMOVED lines=9> */
.L_x_1455:
        /* <DEDUP_REMOVED lines=13> */
.L_x_1457:
[----:B------:R-:W-:Y:S05]  /*2c40*/  BSYNC.RECONVERGENT B2 ;  /* 0x0000000000027941 */ /* 0x000fea0003800200 */
.L_x_1456:
        /* <DEDUP_REMOVED lines=55> */
.L_x_1454:
[----:B------:R-:W-:Y:S05]  /*2fc0*/  BSYNC.RECONVERGENT B1 ;  /* 0x0000000000017941 */ /* 0x000fea0003800200 */
.L_x_1453:
[----:B------:R-:W-:Y:S01]  /*2fd0*/  I2FP.F32.U32 R81, R81 ;  /* 0x0000005100517245 */ /* 0x000fe20000201000 */
[----:B------:R-:W-:Y:S01]  /*2fe0*/  IMAD.U32 R80, R82, 0x10000, RZ ;  /* 0x0001000052507824 */ /* 0x000fe200078e00ff */
[----:B------:R-:W-:Y:S01]  /*2ff0*/  ISETP.NE.AND P4, PT, R114, 0x1, PT ;  /* 0x000000017200780c */ /* 0x000fe20003f85270 */
[----:B------:R-:W-:Y:S01]  /*3000*/  IMAD.U32 R90, R30, 0x10000, RZ ;  /* 0x000100001e5a7824 */ /* 0x000fe200078e00ff */
[----:B------:R-:W-:Y:S01]  /*3010*/  BSSY.RECONVERGENT B1, `(.L_x_1458) ;  /* 0x000005a000017945 */ /* 0x000fe20003800200 */
[----:B------:R-:W-:Y:S01]  /*3020*/  FFMA.FTZ R81, R81, R108, 1.1641532182693481445e-10 ;  /* 0x2f00000051517423 */ /* 0x000fe2000001006c */
[----:B------:R-:W-:Y:S01]  /*3030*/  FMUL.FTZ R129, R80, UR4 ;  /* 0x0000000450817c20 */ /* 0x000fe20008410000 */
[----:B------:R-:W-:Y:S02]  /*3040*/  SHF.L.U32 R80, R70, 0x10, RZ ;  /* 0x0000001046507819 */ /* 0x000fe400000006ff */
[----:B------:R-:W-:Y:S01]  /*3050*/  PRMT R82, R82, 0x7632, R82 ;  /* 0x0000763252527816 */ /* 0x000fe20000000052 */
[----:B------:R-:W-:Y:S01]  /*3060*/  FMUL.FTZ R129, R129, R112 ;  /* 0x0000007081817220 */ /* 0x000fe20000410000 */
[----:B------:R-:W-:-:S02]  /*3070*/  FSETP.GTU.FTZ.AND P3, PT, R81, R110, PT ;  /* 0x0000006e5100720b */ /* 0x000fc40003f7c000 */
[----:B------:R-:W-:Y:S02]  /*3080*/  MOV R81, R0 ;  /* 0x0000000000517202 */ /* 0x000fe40000000f00 */
[----:B------:R-:W-:Y:S02]  /*3090*/  FSEL R129, R129, RZ, !P3 ;  /* 0x000000ff81817208 */ /* 0x000fe40005800000 */
[----:B------:R-:W-:-:S03]  /*30a0*/  PLOP3.LUT P3, PT, P3, PT, PT, 0x8, 0x80 ;  /* 0x000000000080781c */ /* 0x000fc60001f6e170 */
[----:B------:R-:W-:Y:S01]  /*30b0*/  FFMA.FTZ R131, R129, R80, R90 ;  /* 0x0000005081837223 */ /* 0x000fe2000001005a */
[----:B------:R-:W-:Y:S01]  /*30c0*/  IMAD.MOV.U32 R90, RZ, RZ, 0x2 ;  /* 0x00000002ff5a7424 */ /* 0x000fe200078e00ff */
        /* <DEDUP_REMOVED lines=9> */
.L_x_1460:
        /* <DEDUP_REMOVED lines=13> */
.L_x_1462:
[----:B------:R-:W-:Y:S05]  /*3230*/  BSYNC.RECONVERGENT B2 ;  /* 0x0000000000027941 */ /* 0x000fea0003800200 */
.L_x_1461:
        /* <DEDUP_REMOVED lines=55> */
.L_x_1459:
[----:B------:R-:W-:Y:S05]  /*35b0*/  BSYNC.RECONVERGENT B1 ;  /* 0x0000000000017941 */ /* 0x000fea0003800200 */
.L_x_1458:
[----:B------:R-:W-:Y:S01]  /*35c0*/  I2FP.F32.U32 R81, R81 ;  /* 0x0000005100517245 */ /* 0x000fe20000201000 */
[----:B------:R-:W-:Y:S01]  /*35d0*/  IMAD.U32 R82, R82, 0x10000, RZ ;  /* 0x0001000052527824 */ /* 0x000fe200078e00ff */
[----:B------:R-:W-:Y:S01]  /*35e0*/  ISETP.NE.AND P5, PT, R90, 0x1, PT ;  /* 0x000000015a00780c */ /* 0x000fe20003fa5270 */
[----:B------:R-:W-:Y:S01]  /*35f0*/  IMAD.U32 R80, R6, 0x10000, RZ ;  /* 0x0001000006507824 */ /* 0x000fe200078e00ff */
[----:B------:R-:W-:Y:S01]  /*3600*/  BSSY.RECONVERGENT B1, `(.L_x_1463) ;  /* 0x000005a000017945 */ /* 0x000fe20003800200 */
[----:B------:R-:W-:Y:S01]  /*3610*/  FFMA.FTZ R81, R81, R108, 1.1641532182693481445e-10 ;  /* 0x2f00000051517423 */ /* 0x000fe2000001006c */
[----:B------:R-:W-:Y:S01]  /*3620*/  FMUL.FTZ R129, R82, UR4 ;  /* 0x0000000452817c20 */ /* 0x000fe20008410000 */
[----:B------:R-:W-:Y:S01]  /*3630*/  PRMT R82, R30, 0x7632, R82 ;  /* 0x000076321e527816 */ /* 0x000fe20000000052 */
[----:B------:R-:W-:Y:S02]  /*3640*/  IMAD.MOV.U32 R116, RZ, RZ, 0x2 ;  /* 0x00000002ff747424 */ /* 0x000fe400078e00ff */
[----:B------:R-:W-:Y:S01]  /*3650*/  FMUL.FTZ R129, R129, R112 ;  /* 0x0000007081817220 */ /* 0x000fe20000410000 */
[----:B------:R-:W-:Y:S01]  /*3660*/  FSETP.GTU.FTZ.AND P4, PT, R81, R110, PT ;  /* 0x0000006e5100720b */ /* 0x000fe20003f9c000 */
[----:B------:R-:W-:Y:S01]  /*3670*/  IMAD.MOV.U32 R81, RZ, RZ, R0 ;  /* 0x000000ffff517224 */ /* 0x000fe200078e0000 */
[----:B------:R-:W-:-:S02]  /*3680*/  SHF.L.U32 R82, R82, 0x10, RZ ;  /* 0x0000001052527819 */ /* 0x000fc400000006ff */
        /* <DEDUP_REMOVED lines=12> */
.L_x_1465:
        /* <DEDUP_REMOVED lines=13> */
.L_x_1467:
[----:B------:R-:W-:Y:S05]  /*3820*/  BSYNC.RECONVERGENT B2 ;  /* 0x0000000000027941 */ /* 0x000fea0003800200 */
.L_x_1466:
        /* <DEDUP_REMOVED lines=55> */
.L_x_1464:
[----:B------:R-:W-:Y:S05]  /*3ba0*/  BSYNC.RECONVERGENT B1 ;  /* 0x0000000000017941 */ /* 0x000fea0003800200 */
.L_x_1463:
[----:B------:R-:W-:Y:S01]  /*3bb0*/  I2FP.F32.U32 R81, R81 ;  /* 0x0000005100517245 */ /* 0x000fe20000201000 */
[----:B------:R-:W-:Y:S01]  /*3bc0*/  IMAD.U32 R82, R31, 0x10000, RZ ;  /* 0x000100001f527824 */ /* 0x000fe200078e00ff */
[----:B------:R-:W-:Y:S01]  /*3bd0*/  SHF.L.U32 R80, R83, 0x10, RZ ;  /* 0x0000001053507819 */ /* 0x000fe200000006ff */
[----:B------:R-:W-:Y:S01]  /*3be0*/  BSSY.RECONVERGENT B1, `(.L_x_1468) ;  /* 0x000005d000017945 */ /* 0x000fe20003800200 */
[----:B------:R-:W-:Y:S01]  /*3bf0*/  ISETP.NE.AND P6, PT, R116, 0x1, PT ;  /* 0x000000017400780c */ /* 0x000fe20003fc5270 */
[----:B------:R-:W-:Y:S01]  /*3c00*/  FFMA.FTZ R81, R81, R108, 1.1641532182693481445e-10 ;  /* 0x2f00000051517423 */ /* 0x000fe2000001006c */
[----:B------:R-:W-:Y:S02]  /*3c10*/  HFMA2 R90, -RZ, RZ, 0, 1.1920928955078125e-07 ;  /* 0x00000002ff5a7431 */ /* 0x000fe400000001ff */
[----:B------:R-:W-:Y:S01]  /*3c20*/  FMUL.FTZ R145, R80, UR4 ;  /* 0x0000000450917c20 */ /* 0x000fe20008410000 */
[----:B------:R-:W-:Y:S01]  /*3c30*/  IMAD.U32 R80, R71, 0x10000, RZ ;  /* 0x0001000047507824 */ /* 0x000fe200078e00ff */
[----:B------:R-:W-:-:S02]  /*3c40*/  PRMT R114, R83, 0x7632, R114 ;  /* 0x0000763253727816 */ /* 0x000fc40000000072 */
        /* <DEDUP_REMOVED lines=15> */
.L_x_1470:
[----:B------:R-:W-:Y:S01]  /*3d40*/  IADD3 R94, PT, PT, R94, 0x1, RZ ;  /* 0x000000015e5e7810 */ /* 0x000fe20007ffe0ff */
[----:B------:R-:W-:Y:S03]  /*3d50*/  BSSY.RECONVERGENT B2, `(.L_x_1471) ;  /* 0x000000e000027945 */ /* 0x000fe60003800200 */
        /* <DEDUP_REMOVED lines=13> */
.L_x_1472:
[----:B------:R-:W-:Y:S05]  /*3e30*/  BSYNC.RECONVERGENT B2 ;  /* 0x0000000000027941 */ /* 0x000fea0003800200 */
.L_x_1471:
        /* <DEDUP_REMOVED lines=55> */
.L_x_1469:
[----:B------:R-:W-:Y:S05]  /*41b0*/  BSYNC.RECONVERGENT B1 ;  /* 0x0000000000017941 */ /* 0x000fea0003800200 */
.L_x_1468:
[----:B------:R-:W-:Y:S01]  /*41c0*/  I2FP.F32.U32 R81, R81 ;  /* 0x0000005100517245 */ /* 0x000fe20000201000 */
[----:B------:R-:W-:Y:S01]  /*41d0*/  IMAD.U32 R114, R114, 0x10000, RZ ;  /* 0x0001000072727824 */ /* 0x000fe200078e00ff */
[----:B------:R-:W-:Y:S02]  /*41e0*/  PRMT R82, R31, 0x7632, R82 ;  /* 0x000076321f527816 */ /* 0x000fe40000000052 */
[----:B------:R-:W-:Y:S01]  /*41f0*/  SHF.L.U32 R80, R7, 0x10, RZ ;  /* 0x0000001007507819 */ /* 0x000fe200000006ff */
[----:B------:R-:W-:Y:S01]  /*4200*/  FMUL.FTZ R83, R114, UR4 ;  /* 0x0000000472537c20 */ /* 0x000fe20008410000 */
[----:B------:R-:W-:Y:S01]  /*4210*/  FFMA.FTZ R81, R81, R108, 1.1641532182693481445e-10 ;  /* 0x2f00000051517423 */ /* 0x000fe2000001006c */
[----:B------:R-:W-:Y:S02]  /*4220*/  IMAD.U32 R82, R82, 0x10000, RZ ;  /* 0x0001000052527824 */ /* 0x000fe400078e00ff */
[----:B------:R-:W-:Y:S02]  /*4230*/  FMUL.FTZ R83, R83, R112 ;  /* 0x0000007053537220 */ /* 0x000fe40000410000 */
[----:B------:R-:W-:-:S02]  /*4240*/  FSETP.GTU.FTZ.AND P6, PT, R81, R110, PT ;  /* 0x0000006e5100720b */ /* 0x000fc40003fdc000 */
[----:B------:R-:W-:Y:S02]  /*4250*/  F2FP.BF16.F32.PACK_AB R81, R125, R127 ;  /* 0x0000007f7d51723e */ /* 0x000fe400000010ff */
[----:B------:R-:W-:Y:S02]  /*4260*/  FSEL R83, R83, RZ, !P6 ;  /* 0x000000ff53537208 */ /* 0x000fe40007000000 */
[----:B------:R-:W-:-:S03]  /*4270*/  PLOP3.LUT P6, PT, P6, PT, PT, 0x8, 0x80 ;  /* 0x000000000080781c */ /* 0x000fc600037ce170 */
[----:B------:R-:W-:Y:S01]  /*4280*/  FFMA.FTZ R147, R83, R80, R82 ;  /* 0x0000005053937223 */ /* 0x000fe20000010052 */
[----:B------:R-:W-:Y:S02]  /*4290*/  F2FP.BF16.F32.PACK_AB R82, R129, R131 ;  /* 0x000000838152723e */ /* 0x000fe400000010ff */
[----:B------:R-:W-:Y:S02]  /*42a0*/  F2FP.BF16.F32.PACK_AB R80, R109, R111 ;  /* 0x0000006f6d50723e */ /* 0x000fe400000010ff */
[----:B------:R-:W-:Y:S01]  /*42b0*/  F2FP.BF16.F32.PACK_AB R83, R147, R145 ;  /* 0x000000919353723e */ /* 0x000fe200000010ff */
[----:B------:R-:W-:Y:S06]  /*42c0*/  BRA `(.L_x_1473) ;  /* 0x0000002c00e47947 */ /* 0x000fec0003800000 */
.L_x_1433:
        /* <DEDUP_REMOVED lines=16> */
.L_x_1476:
        /* <DEDUP_REMOVED lines=13> */
.L_x_1478:
[----:B-1----:R-:W-:Y:S05]  /*44a0*/  BSYNC.RECONVERGENT B2 ;  /* 0x0000000000027941 */ /* 0x002fea0003800200 */
.L_x_1477:
        /* <DEDUP_REMOVED lines=53> */
[----:B------:R-:W-:Y:S01]  /*4800*/  LOP3.LUT R92, R90, UR20, R109, 0x96, !PT ;  /* 0x000000145a5c7c12 */ /* 0x000fe2000f8e966d */
[----:B------:R-:W-:-:S07]  /*4810*/  IMAD.MOV.U32 R108, RZ, RZ, R106 ;  /* 0x000000ffff6c7224 */ /* 0x000fce00078e006a */
.L_x_1475:
[----:B-1----:R-:W-:Y:S05]  /*4820*/  BSYNC.RECONVERGENT B1 ;  /* 0x0000000000017941 */ /* 0x002fea0003800200 */
.L_x_1474:
[----:B------:R-:W0:Y:S01]  /*4830*/  LDC R112, c[0x0][0x408] ;  /* 0x00010200ff707b82 */ /* 0x000e220000000800 */
[----:B------:R-:W-:Y:S01]  /*4840*/  I2FP.F32.U32 R109, R108 ;  /* 0x0000006c006d7245 */ /* 0x000fe20000201000 */
[----:B------:R-:W-:Y:S01]  /*4850*/  IMAD.MOV.U32 R108, RZ, RZ, 0x2f800000 ;  /* 0x2f800000ff6c7424 */ /* 0x000fe200078e00ff */
[----:B------:R-:W-:Y:S01]  /*4860*/  ISETP.NE.AND P1, PT, R114, 0x1, PT ;  /* 0x000000017200780c */ /* 0x000fe20003f25270 */
[C---:B-----5:R-:W-:Y:S01]  /*4870*/  IMAD.U32 R90, R80.reuse, 0x10000, RZ ;  /* 0x00010000505a7824 */ /* 0x060fe200078e00ff */
[----:B------:R-:W-:Y:S01]  /*4880*/  BSSY.RECONVERGENT B1, `(.L_x_1479) ;  /* 0x000005c000017945 */ /* 0x000fe20003800200 */
[----:B------:R-:W-:Y:S01]  /*4890*/  FFMA.FTZ R109, R109, R108, 1.1641532182693481445e-10 ;  /* 0x2f0000006d6d7423 */ /* 0x000fe2000001006c */
[----:B------:R-:W-:Y:S01]  /*48a0*/  PRMT R80, R80, 0x7632, R80 ;  /* 0x0000763250507816 */ /* 0x000fe20000000050 */
[----:B------:R-:W1:Y:S01]  /*48b0*/  LDC R110, c[0x0][0x404] ;  /* 0x00010100ff6e7b82 */ /* 0x000e620000000800 */
[----:B------:R-:W-:Y:S01]  /*48c0*/  FMUL.FTZ R111, R90, UR4 ;  /* 0x000000045a6f7c20 */ /* 0x000fe20008410000 */
[----:B------:R-:W-:Y:S01]  /*48d0*/  SHF.L.U32 R90, R68, 0x10, RZ ;  /* 0x00000010445a7819 */ /* 0x000fe200000006ff */
[----:B------:R-:W-:-:S02]  /*48e0*/  IMAD.MOV.U32 R116, RZ, RZ, 0x2 ;  /* 0x00000002ff747424 */ /* 0x000fc400078e00ff */
[----:B0-----:R-:W-:Y:S01]  /*48f0*/  FMUL.FTZ R111, R111, R112 ;  /* 0x000000706f6f7220 */ /* 0x001fe20000410000 */
[----:B-1----:R-:W-:-:S04]  /*4900*/  FSETP.GTU.FTZ.AND P0, PT, R109, R110, PT ;  /* 0x0000006e6d00720b */ /* 0x002fc80003f1c000 */
[----:B------:R-:W-:Y:S02]  /*4910*/  FSEL R111, R111, RZ, !P0 ;  /* 0x000000ff6f6f7208 */ /* 0x000fe40004000000 */
[----:B------:R-:W-:-:S03]  /*4920*/  PLOP3.LUT P0, PT, P0, PT, PT, 0x8, 0x80 ;  /* 0x000000000080781c */ /* 0x000fc6000070e170 */
[----:B------:R-:W-:Y:S01]  /*4930*/  FMUL.FTZ R111, R111, R90 ;  /* 0x0000005a6f6f7220 */ /* 0x000fe20000410000 */
[----:B------:R-:W-:Y:S01]  /*4940*/  P2R R106, PR, RZ, 0x1 ;  /* 0x00000001ff6a7803 */ /* 0x000fe20000000000 */
[----:B------:R-:W-:Y:S01]  /*4950*/  IMAD.MOV.U32 R90, RZ, RZ, R0 ;  /* 0x000000ffff5a7224 */ /* 0x000fe200078e0000 */
[----:B------:R-:W-:Y:S07]  /*4960*/  @!P1 BRA `(.L_x_1480) ;  /* 0x0000000400349947 */ /* 0x000fee0003800000 */
        /* <DEDUP_REMOVED lines=8> */
.L_x_1481:
        /* <DEDUP_REMOVED lines=13> */
.L_x_1483:
[----:B------:R-:W-:Y:S05]  /*4ac0*/  BSYNC.RECONVERGENT B2 ;  /* 0x0000000000027941 */ /* 0x000fea0003800200 */
.L_x_1482:
        /* <DEDUP_REMOVED lines=55> */
.L_x_1480:
[----:B------:R-:W-:Y:S05]  /*4e40*/  BSYNC.RECONVERGENT B1 ;  /* 0x0000000000017941 */ /* 0x000fea0003800200 */
.L_x_1479:
[----:B------:R-:W-:Y:S01]  /*4e50*/  I2FP.F32.U32 R109, R90 ;  /* 0x0000005a006d7245 */ /* 0x000fe20000201000 */
[----:B------:R-:W-:Y:S01]  /*4e60*/  BSSY.RECONVERGENT B1, `(.L_x_1484) ;  /* 0x000005b000017945 */ /* 0x000fe20003800200 */
[----:B------:R-:W-:Y:S01]  /*4e70*/  SHF.L.U32 R80, R80, 0x10, RZ ;  /* 0x0000001050507819 */ /* 0x000fe200000006ff */
[----:B------:R-:W-:Y:S01]  /*4e80*/  IMAD.MOV.U32 R90, RZ, RZ, 0x2 ;  /* 0x00000002ff5a7424 */ /* 0x000fe200078e00ff */
[----:B------:R-:W-:Y:S01]  /*4e90*/  ISETP.NE.AND P1, PT, R116, 0x1, PT ;  /* 0x000000017400780c */ /* 0x000fe20003f25270 */
[----:B------:R-:W-:Y:S02]  /*4ea0*/  FFMA.FTZ R109, R109, R108, 1.1641532182693481445e-10 ;  /* 0x2f0000006d6d7423 */ /* 0x000fe4000001006c */
[----:B------:R-:W-:Y:S01]  /*4eb0*/  FMUL.FTZ R125, R80, UR4 ;  /* 0x00000004507d7c20 */ /* 0x000fe20008410000 */
[----:B------:R-:W-:Y:S02]  /*4ec0*/  IMAD.U32 R80, R4, 0x10000, RZ ;  /* 0x0001000004507824 */ /* 0x000fe400078e00ff */
[----:B------:R-:W-:Y:S01]  /*4ed0*/  FSETP.GTU.FTZ.AND P0, PT, R109, R110, PT ;  /* 0x0000006e6d00720b */ /* 0x000fe20003f1c000 */
[----:B------:R-:W-:-:S05]  /*4ee0*/  FMUL.FTZ R125, R125, R112 ;  /* 0x000000707d7d7220 */ /* 0x000fca0000410000 */
[----:B------:R-:W-:Y:S02]  /*4ef0*/  FSEL R109, R125, RZ, !P0 ;  /* 0x000000ff7d6d7208 */ /* 0x000fe40004000000 */
[----:B------:R-:W-:-:S03]  /*4f00*/  PLOP3.LUT P0, PT, P0, PT, PT, 0x8, 0x80 ;  /* 0x000000000080781c */ /* 0x000fc6000070e170 */
[----:B------:R-:W-:Y:S01]  /*4f10*/  FMUL.FTZ R109, R109, R80 ;  /* 0x000000506d6d7220 */ /* 0x000fe20000410000 */
        /* <DEDUP_REMOVED lines=10> */
.L_x_1486:
        /* <DEDUP_REMOVED lines=13> */
.L_x_1488:
[----:B------:R-:W-:Y:S05]  /*5090*/  BSYNC.RECONVERGENT B2 ;  /* 0x0000000000027941 */ /* 0x000fea0003800200 */
.L_x_1487:
        /* <DEDUP_REMOVED lines=55> */
.L_x_1485:
[----:B------:R-:W-:Y:S05]  /*5410*/  BSYNC.RECONVERGENT B1 ;  /* 0x0000000000017941 */ /* 0x000fea0003800200 */
.L_x_1484:
[----:B------:R-:W-:Y:S01]  /*5420*/  I2FP.F32.U32 R125, R80 ;  /* 0x00000050007d7245 */ /* 0x000fe20000201000 */
[----:B------:R-:W-:Y:S01]  /*5430*/  IMAD.U32 R80, R81, 0x10000, RZ ;  /* 0x0001000051507824 */ /* 0x000fe200078e00ff */
[----:B------:R-:W-:Y:S01]  /*5440*/  ISETP.NE.AND P2, PT, R90, 0x1, PT ;  /* 0x000000015a00780c */ /* 0x000fe20003f45270 */
[----:B------:R-:W-:Y:S01]  /*5450*/  BSSY.RECONVERGENT B1, `(.L_x_1489) ;  /* 0x000005a000017945 */ /* 0x000fe20003800200 */
[----:B------:R-:W-:Y:S02]  /*5460*/  HFMA2 R116, -RZ, RZ, 0, 1.1920928955078125e-07 ;  /* 0x00000002ff747431 */ /* 0x000fe400000001ff */
[----:B------:R-:W-:Y:S01]  /*5470*/  FFMA.FTZ R125, R125, R108, 1.1641532182693481445e-10 ;  /* 0x2f0000007d7d7423 */ /* 0x000fe2000001006c */
[----:B------:R-:W-:Y:S01]  /*5480*/  FMUL.FTZ R127, R80, UR4 ;  /* 0x00000004507f7c20 */ /* 0x000fe20008410000 */
[----:B------:R-:W-:Y:S01]  /*5490*/  IMAD.U32 R80, R69, 0x10000, RZ ;  /* 0x0001000045507824 */ /* 0x000fe200078e00ff */
[----:B------:R-:W-:Y:S01]  /*54a0*/  PRMT R114, R81, 0x7632, R114 ;  /* 0x0000763251727816 */ /* 0x000fe20000000072 */
[----:B------:R-:W-:-:S02]  /*54b0*/  IMAD.MOV.U32 R81, RZ, RZ, R0 ;  /* 0x000000ffff517224 */ /* 0x000fc400078e0000 */
[----:B------:R-:W-:Y:S01]  /*54c0*/  FMUL.FTZ R127, R127, R112 ;  /* 0x000000707f7f7220 */ /* 0x000fe20000410000 */
[----:B------:R-:W-:-:S04]  /*54d0*/  FSETP.GTU.FTZ.AND P1, PT, R125, R110, PT ;  /* 0x0000006e7d00720b */ /* 0x000fc80003f3c000 */
[----:B------:R-:W-:Y:S02]  /*54e0*/  FSEL R127, R127, RZ, !P1 ;  /* 0x000000ff7f7f7208 */ /* 0x000fe40004800000 */
[----:B------:R-:W-:-:S03]  /*54f0*/  PLOP3.LUT P1, PT, P1, PT, PT, 0x8, 0x80 ;  /* 0x000000000080781c */ /* 0x000fc60000f2e170 */
[----:B------:R-:W-:Y:S01]  /*5500*/  FMUL.FTZ R127, R127, R80 ;  /* 0x000000507f7f7220 */ /* 0x000fe20000410000 */
        /* <DEDUP_REMOVED lines=9> */
.L_x_1491:
        /* <DEDUP_REMOVED lines=13> */
.L_x_1493:
[----:B------:R-:W-:Y:S05]  /*5670*/  BSYNC.RECONVERGENT B2 ;  /* 0x0000000000027941 */ /* 0x000fea0003800200 */
.L_x_1492:
        /* <DEDUP_REMOVED lines=55> */
.L_x_1490:
[----:B------:R-:W-:Y:S05]  /*59f0*/  BSYNC.RECONVERGENT B1 ;  /* 0x0000000000017941 */ /* 0x000fea0003800200 */
.L_x_1489:
        /* <DEDUP_REMOVED lines=13> */
[----:B------:R-:W-:Y:S01]  /*5ad0*/  FMUL.FTZ R125, R125, R80 ;  /* 0x000000507d7d7220 */ /* 0x000fe20000410000 */
        /* <DEDUP_REMOVED lines=9> */
.L_x_1496:
        /* <DEDUP_REMOVED lines=13> */
.L_x_1498:
[----:B------:R-:W-:Y:S05]  /*5c40*/  BSYNC.RECONVERGENT B2 ;  /* 0x0000000000027941 */ /* 0x000fea0003800200 */
.L_x_1497:
        /* <DEDUP_REMOVED lines=55> */
.L_x_1495:
[----:B------:R-:W-:Y:S05]  /*5fc0*/  BSYNC.RECONVERGENT B1 ;  /* 0x0000000000017941 */ /* 0x000fea0003800200 */
.L_x_1494:
        /* <DEDUP_REMOVED lines=8> */
[----:B------:R-:W-:Y:S02]  /*6050*/  IMAD.U32 R80, R70, 0x10000, RZ ;  /* 0x0001000046507824 */ /* 0x000fe400078e00ff */
[----:B------:R-:W-:Y:S01]  /*6060*/  FSETP.GTU.FTZ.AND P3, PT, R81, R110, PT ;  /* 0x0000006e5100720b */ /* 0x000fe20003f7c000 */
[----:B------:R-:W-:Y:S01]  /*6070*/  FMUL.FTZ R129, R129, R112 ;  /* 0x0000007081817220 */ /* 0x000fe20000410000 */
[----:B------:R-:W-:-:S04]  /*6080*/  MOV R81, R0 ;  /* 0x0000000000517202 */ /* 0x000fc80000000f00 */
        /* <DEDUP_REMOVED lines=12> */
.L_x_1501:
        /* <DEDUP_REMOVED lines=13> */
.L_x_1503:
[----:B------:R-:W-:Y:S05]  /*6220*/  BSYNC.RECONVERGENT B2 ;  /* 0x0000000000027941 */ /* 0x000fea0003800200 */
.L_x_1502:
        /* <DEDUP_REMOVED lines=55> */
.L_x_1500:
[----:B------:R-:W-:Y:S05]  /*65a0*/  BSYNC.RECONVERGENT B1 ;  /* 0x0000000000017941 */ /* 0x000fea0003800200 */
.L_x_1499:
[----:B------:R-:W-:Y:S01]  /*65b0*/  I2FP.F32.U32 R81, R81 ;  /* 0x0000005100517245 */ /* 0x000fe20000201000 */
[----:B------:R-:W-:Y:S01]  /*65c0*/  IMAD.U32 R82, R82, 0x10000, RZ ;  /* 0x0001000052527824 */ /* 0x000fe200078e00ff */
[----:B------:R-:W-:Y:S01]  /*65d0*/  ISETP.NE.AND P5, PT, R114, 0x1, PT ;  /* 0x000000017200780c */ /* 0x000fe20003fa5270 */
[----:B------:R-:W-:Y:S01]  /*65e0*/  IMAD.U32 R80, R6, 0x10000, RZ ;  /* 0x0001000006507824 */ /* 0x000fe200078e00ff */
[----:B------:R-:W-:Y:S01]  /*65f0*/  BSSY.RECONVERGENT B1, `(.L_x_1504) ;  /* 0x0000058000017945 */ /* 0x000fe20003800200 */
[----:B------:R-:W-:Y:S01]  /*6600*/  FFMA.FTZ R81, R81, R108, 1.1641532182693481445e-10 ;  /* 0x2f00000051517423 */ /* 0x000fe2000001006c */
[----:B------:R-:W-:Y:S01]  /*6610*/  FMUL.FTZ R129, R82, UR4 ;  /* 0x0000000452817c20 */ /* 0x000fe20008410000 */
[----:B------:R-:W-:-:S03]  /*6620*/  MOV R82, 0x2 ;  /* 0x0000000200527802 */ /* 0x000fc60000000f00 */
        /* <DEDUP_REMOVED lines=15> */
.L_x_1506:
        /* <DEDUP_REMOVED lines=13> */
.L_x_1508:
[----:B------:R-:W-:Y:S05]  /*67f0*/  BSYNC.RECONVERGENT B2 ;  /* 0x0000000000027941 */ /* 0x000fea0003800200 */
.L_x_1507:
        /* <DEDUP_REMOVED lines=55> */
.L_x_1505:
[----:B------:R-:W-:Y:S05]  /*6b70*/  BSYNC.RECONVERGENT B1 ;  /* 0x0000000000017941 */ /* 0x000fea0003800200 */
.L_x_1504:
        /* <DEDUP_REMOVED lines=24> */
.L_x_1511:
        /* <DEDUP_REMOVED lines=15> */
.L_x_1513:
[----:B------:R-:W-:Y:S05]  /*6df0*/  BSYNC.RECONVERGENT B2 ;  /* 0x0000000000027941 */ /* 0x000fea0003800200 */
.L_x_1512:
        /* <DEDUP_REMOVED lines=55> */
.L_x_1510:
[----:B------:R-:W-:Y:S05]  /*7170*/  BSYNC.RECONVERGENT B1 ;  /* 0x0000000000017941 */ /* 0x000fea0003800200 */
.L_x_1509:
[----:B------:R-:W-:Y:S01]  /*7180*/  I2FP.F32.U32 R81, R81 ;  /* 0x0000005100517245 */ /* 0x000fe20000201000 */
[----:B------:R-:W-:Y:S01]  /*7190*/  IMAD.U32 R80, R7, 0x10000, RZ ;  /* 0x0001000007507824 */ /* 0x000fe200078e00ff */
[----:B------:R-:W-:Y:S02]  /*71a0*/  SHF.L.U32 R114, R114, 0x10, RZ ;  /* 0x0000001072727819 */ /* 0x000fe400000006ff */
[----:B------:R-:W-:Y:S01]  /*71b0*/  F2FP.BF16.F32.PACK_AB R82, R129, R131 ;  /* 0x000000838152723e */ /* 0x000fe200000010ff */
[----:B------:R-:W-:Y:S02]  /*71c0*/  FFMA.FTZ R81, R81, R108, 1.1641532182693481445e-10 ;  /* 0x2f00000051517423 */ /* 0x000fe4000001006c */
[----:B------:R-:W-:-:S03]  /*71d0*/  FMUL.FTZ R83, R114, UR4 ;  /* 0x0000000472537c20 */ /* 0x000fc60008410000 */
[----:B------:R-:W-:Y:S01]  /*71e0*/  FSETP.GTU.FTZ.AND P6, PT, R81, R110, PT ;  /* 0x0000006e5100720b */ /* 0x000fe20003fdc000 */
[----:B------:R-:W-:Y:S01]  /*71f0*/  FMUL.FTZ R83, R83, R112 ;  /* 0x0000007053537220 */ /* 0x000fe20000410000 */
[----:B------:R-:W-:-:S04]  /*7200*/  F2FP.BF16.F32.PACK_AB R81, R125, R127 ;  /* 0x0000007f7d51723e */ /* 0x000fc800000010ff */
[----:B------:R-:W-:Y:S02]  /*7210*/  FSEL R83, R83, RZ, !P6 ;  /* 0x000000ff53537208 */ /* 0x000fe40007000000 */
[----:B------:R-:W-:-:S03]  /*7220*/  PLOP3.LUT P6, PT, P6, PT, PT, 0x8, 0x80 ;  /* 0x000000000080781c */ /* 0x000fc600037ce170 */
[----:B------:R-:W-:Y:S01]  /*7230*/  FMUL.FTZ R147, R83, R80 ;  /* 0x0000005053937220 */ /* 0x000fe20000410000 */
[----:B------:R-:W-:-:S04]  /*7240*/  F2FP.BF16.F32.PACK_AB R80, R109, R111 ;  /* 0x0000006f6d50723e */ /* 0x000fc800000010ff */
[----:B------:R-:W-:-:S07]  /*7250*/  F2FP.BF16.F32.PACK_AB R83, R147, R145 ;  /* 0x000000919353723e */ /* 0x000fce00000010ff */
.L_x_1473:
        /* <DEDUP_REMOVED lines=15> */
[----:B------:R-:W-:-:S02]  /*7350*/  LOP3.LUT R164, R106, R108, RZ, 0xfc, !PT ;  /* 0x0000006c6aa47212 */ /* 0x000fc400078efcff */
[C---:B------:R-:W-:Y:S01]  /*7360*/  IADD3 R110, PT, PT, R98.reuse, 0x80, RZ ;  /* 0x00000080626e7810 */ /* 0x040fe20007ffe0ff */
[----:B------:R-:W-:Y:S01]  /*7370*/  IMAD.MOV.U32 R106, RZ, RZ, R102 ;  /* 0x000000ffff6a7224 */ /* 0x000fe200078e0066 */
[----:B------:R0:W-:Y:S01]  /*7380*/  STG.E.128 desc[UR8][R162.64], R80 ;  /* 0x00000050a2007986 */ /* 0x0001e2000c101d08 */
[----:B-1----:R-:W-:-:S05]  /*7390*/  IMAD.WIDE.U32 R160, R98, 0x8, R160 ;  /* 0x0000000862a07825 */ /* 0x002fca00078e00a0 */
[----:B------:R0:W-:Y:S02]  /*73a0*/  STG.E.64 desc[UR8][R160.64], R164 ;  /* 0x000000a4a0007986 */ /* 0x0001e4000c101b08 */
.L_x_1432:
[----:B-1----:R-:W-:Y:S05]  /*73b0*/  BSYNC.RECONVERGENT B0 ;  /* 0x0000000000007941 */ /* 0x002fea0003800200 */
.L_x_1431:
[----:B------:R-:W-:Y:S01]  /*73c0*/  ISETP.GE.U32.AND P0, PT, R95, 0x100, PT ;  /* 0x000001005f00780c */ /* 0x000fe20003f06070 */
[----:B------:R-:W-:Y:S03]  /*73d0*/  BSSY.RECONVERGENT B0, `(.L_x_1514) ;  /* 0x0000620000007945 */ /* 0x000fe60003800200 */
[----:B------:R-:W-:-:S09]  /*73e0*/  P2R R102, PR, RZ, 0x1 ;  /* 0x00000001ff667803 */ /* 0x000fd20000000000 */
        /* <DEDUP_REMOVED lines=26> */
.L_x_1519:
        /* <DEDUP_REMOVED lines=13> */
.L_x_1521:
[----:B------:R-:W-:Y:S05]  /*7660*/  BSYNC.RECONVERGENT B2 ;  /* 0x0000000000027941 */ /* 0x000fea0003800200 */
.L_x_1520:
[----:B------:R-:W-:Y:S01]  /*7670*/  IMAD.WIDE.U32 R90, R96, -0x326172a9, RZ ;  /* 0xcd9e8d57605a7825 */ /* 0x000fe200078e00ff */
[----:B0-----:R-:W-:Y:S01]  /*7680*/  LOP3.LUT R120, R3, UR7, R133, 0x96, !PT ;  /* 0x0000000703787c12 */ /* 0x001fe2000f8e9685 */
        /* <DEDUP_REMOVED lines=13> */
[----:B------:R-:W-:Y:S02]  /*7760*/  UIADD3 UR24, UPT, UPT, UR7, -0x126145ec, URZ ;  /* 0xed9eba1407187890 */ /* 0x000fe4000fffe0ff */
[----:B------:R-:W-:Y:S01]  /*7770*/  IMAD.MOV.U32 R118, RZ, RZ, RZ ;  /* 0x000000ffff767224 */ /* 0x000fe200078e00ff */
        /* <DEDUP_REMOVED lines=37> */
[----:B------:R-:W-:-:S07]  /*79d0*/  MOV R108, R120 ;  /* 0x00000078006c7202 */ /* 0x000fce0000000f00 */
.L_x_1518:
[----:B------:R-:W-:Y:S05]  /*79e0*/  BSYNC.RECONVERGENT B1 ;  /* 0x0000000000017941 */ /* 0x000fea0003800200 */
.L_x_1517:
[----:B------:R-:W1:Y:S01]  /*79f0*/  LDC R116, c[0x0][0x408] ;  /* 0x00010200ff747b82 */ /* 0x000e620000000800 */
[----:B------:R-:W-:Y:S01]  /*7a00*/  I2FP.F32.U32 R105, R105 ;  /* 0x0000006900697245 */ /* 0x000fe20000201000 */
[----:B------:R-:W-:Y:S02]  /*7a10*/  HFMA2 R112, -RZ, RZ, 0.1171875, 0 ;  /* 0x2f800000ff707431 */ /* 0x000fe400000001ff */
[----:B-----5:R-:W-:Y:S01]  /*7a20*/  IMAD.U32 R90, R80, 0x10000, RZ ;  /* 0x00010000505a7824 */ /* 0x020fe200078e00ff */
[----:B------:R-:W-:Y:S01]  /*7a30*/  ISETP.NE.AND P1, PT, R118, 0x1, PT ;  /* 0x000000017600780c */ /* 0x000fe20003f25270 */
[----:B------:R-:W-:Y:S01]  /*7a40*/  BSSY.RECONVERGENT B1, `(.L_x_1522) ;  /* 0x000005d000017945 */ /* 0x000fe20003800200 */
[----:B------:R-:W-:Y:S01]  /*7a50*/  SHF.L.U32 R106, R28, 0x10, RZ ;  /* 0x000000101c6a7819 */ /* 0x000fe200000006ff */
[----:B------:R-:W-:Y:S01]  /*7a60*/  FFMA.FTZ R105, R105, R112, 1.1641532182693481445e-10 ;  /* 0x2f00000069697423 */ /* 0x000fe20000010070 */
[----:B------:R-:W2:Y:S01]  /*7a70*/  LDC R114, c[0x0][0x404] ;  /* 0x00010100ff727b82 */ /* 0x000ea20000000800 */
[----:B------:R-:W-:Y:S01]  /*7a80*/  FMUL.FTZ R107, R90, UR4 ;  /* 0x000000045a6b7c20 */ /* 0x000fe20008410000 */
[----:B------:R-:W-:Y:S01]  /*7a90*/  IMAD.U32 R90, R56, 0x10000, RZ ;  /* 0x00010000385a7824 */ /* 0x000fe200078e00ff */
[----:B------:R-:W-:Y:S01]  /*7aa0*/  PRMT R80, R80, 0x7632, R80 ;  /* 0x0000763250507816 */ /* 0x000fe20000000050 */
[----:B0-----:R-:W-:-:S02]  /*7ab0*/  IMAD.MOV.U32 R120, RZ, RZ, 0x2 ;  /* 0x00000002ff787424 */ /* 0x001fc400078e00ff */
[----:B-1----:R-:W-:Y:S01]  /*7ac0*/  FMUL.FTZ R107, R107, R116 ;  /* 0x000000746b6b7220 */ /* 0x002fe20000410000 */
[----:B--2---:R-:W-:-:S04]  /*7ad0*/  FSETP.GTU.FTZ.AND P0, PT, R105, R114, PT ;  /* 0x000000726900720b */ /* 0x004fc80003f1c000 */
        /* <DEDUP_REMOVED lines=14> */
.L_x_1524:
        /* <DEDUP_REMOVED lines=13> */
.L_x_1526:
[----:B------:R-:W-:Y:S05]  /*7c90*/  BSYNC.RECONVERGENT B2 ;  /* 0x0000000000027941 */ /* 0x000fea0003800200 */
.L_x_1525:
        /* <DEDUP_REMOVED lines=55> */
.L_x_1523:
[----:B------:R-:W-:Y:S05]  /*8010*/  BSYNC.RECONVERGENT B1 ;  /* 0x0000000000017941 */ /* 0x000fea0003800200 */
.L_x_1522:
[----:B------:R-:W-:Y:S01]  /*8020*/  I2FP.F32.U32 R105, R90 ;  /* 0x0000005a00697245 */ /* 0x000fe20000201000 */
[----:B------:R-:W-:Y:S01]  /*8030*/  BSSY.RECONVERGENT B1, `(.L_x_1527) ;  /* 0x000005d000017945 */ /* 0x000fe20003800200 */
[----:B------:R-:W-:Y:S01]  /*8040*/  SHF.L.U32 R80, R80, 0x10, RZ ;  /* 0x0000001050507819 */ /* 0x000fe200000006ff */
[----:B------:R-:W-:Y:S01]  /*8050*/  HFMA2 R122, -RZ, RZ, 0, 1.1920928955078125e-07 ;  /* 0x00000002ff7a7431 */ /* 0x000fe200000001ff */
[----:B------:R-:W-:Y:S01]  /*8060*/  ISETP.NE.AND P1, PT, R120, 0x1, PT ;  /* 0x000000017800780c */ /* 0x000fe20003f25270 */
[----:B------:R-:W-:Y:S01]  /*8070*/  FFMA.FTZ R105, R105, R112, 1.1641532182693481445e-10 ;  /* 0x2f00000069697423 */ /* 0x000fe20000010070 */
[----:B------:R-:W-:Y:S01]  /*8080*/  PRMT R90, R28, 0x7632, R90 ;  /* 0x000076321c5a7816 */ /* 0x000fe2000000005a */
[----:B------:R-:W-:Y:S01]  /*8090*/  FMUL.FTZ R121, R80, UR4 ;  /* 0x0000000450797c20 */ /* 0x000fe20008410000 */
[----:B------:R-:W-:Y:S02]  /*80a0*/  IMAD.U32 R80, R8, 0x10000, RZ ;  /* 0x0001000008507824 */ /* 0x000fe400078e00ff */
[----:B------:R-:W-:Y:S01]  /*80b0*/  FSETP.GTU.FTZ.AND P0, PT, R105, R114, PT ;  /* 0x000000726900720b */ /* 0x000fe20003f1c000 */
[----:B------:R-:W-:Y:S01]  /*80c0*/  FMUL.FTZ R121, R121, R116 ;  /* 0x0000007479797220 */ /* 0x000fe20000410000 */
[----:B------:R-:W-:-:S04]  /*80d0*/  IMAD.U32 R90, R90, 0x10000, RZ ;  /* 0x000100005a5a7824 */ /* 0x000fc800078e00ff */
[----:B------:R-:W-:Y:S02]  /*80e0*/  FSEL R105, R121, RZ, !P0 ;  /* 0x000000ff79697208 */ /* 0x000fe40004000000 */
[----:B------:R-:W-:-:S03]  /*80f0*/  PLOP3.LUT P0, PT, P0, PT, PT, 0x8, 0x80 ;  /* 0x000000000080781c */ /* 0x000fc6000070e170 */
[----:B------:R-:W-:Y:S01]  /*8100*/  FFMA.FTZ R105, R105, R80, R90 ;  /* 0x0000005069697223 */ /* 0x000fe2000001005a */
        /* <DEDUP_REMOVED lines=10> */
.L_x_1529:
        /* <DEDUP_REMOVED lines=13> */
.L_x_1531:
[----:B------:R-:W-:Y:S05]  /*8280*/  BSYNC.RECONVERGENT B2 ;  /* 0x0000000000027941 */ /* 0x000fea0003800200 */
.L_x_1530:
        /* <DEDUP_REMOVED lines=55> */
.L_x_1528:
[----:B------:R-:W-:Y:S05]  /*8600*/  BSYNC.RECONVERGENT B1 ;  /* 0x0000000000017941 */ /* 0x000fea0003800200 */
.L_x_1527:
[----:B------:R-:W-:Y:S01]  /*8610*/  I2FP.F32.U32 R121, R80 ;  /* 0x0000005000797245 */ /* 0x000fe20000201000 */
[----:B------:R-:W-:Y:S01]  /*8620*/  IMAD.U32 R80, R81, 0x10000, RZ ;  /* 0x0001000051507824 */ /* 0x000fe200078e00ff */
[----:B------:R-:W-:Y:S01]  /*8630*/  ISETP.NE.AND P2, PT, R122, 0x1, PT ;  /* 0x000000017a00780c */ /* 0x000fe20003f45270 */
[----:B------:R-:W-:Y:S01]  /*8640*/  IMAD.U32 R90, R29, 0x10000, RZ ;  /* 0x000100001d5a7824 */ /* 0x000fe200078e00ff */
[----:B------:R-:W-:Y:S01]  /*8650*/  BSSY.RECONVERGENT B1, `(.L_x_1532) ;  /* 0x000005a000017945 */ /* 0x000fe20003800200 */
[----:B------:R-:W-:Y:S01]  /*8660*/  FFMA.FTZ R121, R121, R112, 1.1641532182693481445e-10 ;  /* 0x2f00000079797423 */ /* 0x000fe20000010070 */
[----:B------:R-:W-:Y:S01]  /*8670*/  FMUL.FTZ R123, R80, UR4 ;  /* 0x00000004507b7c20 */ /* 0x000fe20008410000 */
[----:B------:R-:W-:Y:S01]  /*8680*/  SHF.L.U32 R80, R57, 0x10, RZ ;  /* 0x0000001039507819 */ /* 0x000fe200000006ff */
[----:B------:R-:W-:Y:S01]  /*8690*/  IMAD.MOV.U32 R120, RZ, RZ, 0x2 ;  /* 0x00000002ff787424 */ /* 0x000fe200078e00ff */
[----:B------:R-:W-:Y:S01]  /*86a0*/  PRMT R118, R81, 0x7632, R118 ;  /* 0x0000763251767816 */ /* 0x000fe20000000076 */
[----:B------:R-:W-:Y:S01]  /*86b0*/  FMUL.FTZ R123, R123, R116 ;  /* 0x000000747b7b7220 */ /* 0x000fe20000410000 */
[----:B------:R-:W-:-:S02]  /*86c0*/  FSETP.GTU.FTZ.AND P1, PT, R121, R114, PT ;  /* 0x000000727900720b */ /* 0x000fc40003f3c000 */
[----:B------:R-:W-:Y:S02]  /*86d0*/  MOV R81, R0 ;  /* 0x0000000000517202 */ /* 0x000fe40000000f00 */
        /* <DEDUP_REMOVED lines=12> */
.L_x_1534:
        /* <DEDUP_REMOVED lines=13> */
.L_x_1536:
[----:B------:R-:W-:Y:S05]  /*8870*/  BSYNC.RECONVERGENT B2 ;  /* 0x0000000000027941 */ /* 0x000fea0003800200 */
.L_x_1535:
        /* <DEDUP_REMOVED lines=49> */
[----:B------:R-:W-:-:S03]  /*8b90*/  MOV R0, R120 ;  /* 0x0000007800007202 */ /* 0x000fc60000000f00 */
[----:B------:R-:W-:Y:S01]  /*8ba0*/  HFMA2 R120, -RZ, RZ, 0, 0 ;  /* 0x00000000ff787431 */ /* 0x000fe200000001ff */
[----:B------:R-:W-:Y:S02]  /*8bb0*/  LOP3.LUT R91, R132, UR5, R121, 0x96, !PT ;  /* 0x00000005845b7c12 */ /* 0x000fe4000f8e9679 */
[----:B------:R-:W-:Y:S01]  /*8bc0*/  LOP3.LUT R92, R90, UR20, R81, 0x96, !PT ;  /* 0x000000145a5c7c12 */ /* 0x000fe2000f8e9651 */
[----:B------:R-:W-:Y:S02]  /*8bd0*/  IMAD.MOV.U32 R81, RZ, RZ, R108 ;  /* 0x000000ffff517224 */ /* 0x000fe400078e006c */
[----:B------:R-:W-:-:S07]  /*8be0*/  IMAD.MOV.U32 R108, RZ, RZ, R80 ;  /* 0x000000ffff6c7224 */ /* 0x000fce00078e0050 */
.L_x_1533:
[----:B------:R-:W-:Y:S05]  /*8bf0*/  BSYNC.RECONVERGENT B1 ;  /* 0x0000000000017941 */ /* 0x000fea0003800200 */
.L_x_1532:
[----:B------:R-:W-:Y:S01]  /*8c00*/  I2FP.F32.U32 R81, R81 ;  /* 0x0000005100517245 */ /* 0x000fe20000201000 */
[----:B------:R-:W-:Y:S01]  /*8c10*/  IMAD.U32 R118, R118, 0x10000, RZ ;  /* 0x0001000076767824 */ /* 0x000fe200078e00ff */
[----:B------:R-:W-:Y:S01]  /*8c20*/  ISETP.NE.AND P3, PT, R120, 0x1, PT ;  /* 0x000000017800780c */ /* 0x000fe20003f65270 */
[----:B------:R-:W-:Y:S01]  /*8c30*/  IMAD.U32 R80, R10, 0x10000, RZ ;  /* 0x000100000a507824 */ /* 0x000fe200078e00ff */
[----:B------:R-:W-:Y:S01]  /*8c40*/  PRMT R90, R29, 0x7632, R90 ;  /* 0x000076321d5a7816 */ /* 0x000fe2000000005a */
[----:B------:R-:W-:Y:S01]  /*8c50*/  FFMA.FTZ R81, R81, R112, 1.1641532182693481445e-10 ;  /* 0x2f00000051517423 */ /* 0x000fe20000010070 */
[----:B------:R-:W-:Y:S01]  /*8c60*/  FMUL.FTZ R121, R118, UR4 ;  /* 0x0000000476797c20 */ /* 0x000fe20008410000 */
[----:B------:R-:W-:Y:S01]  /*8c70*/  BSSY.RECONVERGENT B1, `(.L_x_1537) ;  /* 0x0000057000017945 */ /* 0x000fe20003800200 */
[----:B------:R-:W-:Y:S01]  /*8c80*/  SHF.L.U32 R90, R90, 0x10, RZ ;  /* 0x000000105a5a7819 */ /* 0x000fe200000006ff */
        /* <DEDUP_REMOVED lines=16> */
.L_x_1539:
        /* <DEDUP_REMOVED lines=13> */
.L_x_1541:
[----:B------:R-:W-:Y:S05]  /*8e60*/  BSYNC.RECONVERGENT B2 ;  /* 0x0000000000027941 */ /* 0x000fea0003800200 */
.L_x_1540:
        /* <DEDUP_REMOVED lines=55> */
.L_x_1538:
[----:B------:R-:W-:Y:S05]  /*91e0*/  BSYNC.RECONVERGENT B1 ;  /* 0x0000000000017941 */ /* 0x000fea0003800200 */
.L_x_1537:
        /* <DEDUP_REMOVED lines=25> */
.L_x_1544:
        /* <DEDUP_REMOVED lines=13> */
.L_x_1546:
[----:B------:R-:W-:Y:S05]  /*9450*/  BSYNC.RECONVERGENT B2 ;  /* 0x0000000000027941 */ /* 0x000fea0003800200 */
.L_x_1545:
        /* <DEDUP_REMOVED lines=55> */
.L_x_1543:
[----:B------:R-:W-:Y:S05]  /*97d0*/  BSYNC.RECONVERGENT B1 ;  /* 0x0000000000017941 */ /* 0x000fea0003800200 */
.L_x_1542:
        /* <DEDUP_REMOVED lines=11> */
[----:B------:R-:W-:Y:S01]  /*9890*/  IMAD.U32 R90, R90, 0x10000, RZ ;  /* 0x000100005a5a7824 */ /* 0x000fe200078e00ff */
[----:B------:R-:W-:-:S02]  /*98a0*/  MOV R81, R0 ;  /* 0x0000000000517202 */ /* 0x000fc40000000f00 */
        /* <DEDUP_REMOVED lines=12> */
.L_x_1549:
        /* <DEDUP_REMOVED lines=13> */
.L_x_1551:
[----:B------:R-:W-:Y:S05]  /*9a40*/  BSYNC.RECONVERGENT B2 ;  /* 0x0000000000027941 */ /* 0x000fea0003800200 */
.L_x_1550:
        /* <DEDUP_REMOVED lines=55> */
.L_x_1548:
[----:B------:R-:W-:Y:S05]  /*9dc0*/  BSYNC.RECONVERGENT B1 ;  /* 0x0000000000017941 */ /* 0x000fea0003800200 */
.L_x_1547:
        /* <DEDUP_REMOVED lines=25> */
.L_x_1554:
        /* <DEDUP_REMOVED lines=15> */
.L_x_1556:
[----:B------:R-:W-:Y:S05]  /*a050*/  BSYNC.RECONVERGENT B2 ;  /* 0x0000000000027941 */ /* 0x000fea0003800200 */
.L_x_1555:
        /* <DEDUP_REMOVED lines=55> */
.L_x_1553:
[----:B------:R-:W-:Y:S05]  /*a3d0*/  BSYNC.RECONVERGENT B1 ;  /* 0x0000000000017941 */ /* 0x000fea0003800200 */
.L_x_1552:
[----:B------:R-:W-:Y:S01]  /*a3e0*/  SHF.L.U32 R118, R118, 0x10, RZ ;  /* 0x0000001076767819 */ /* 0x000fe200000006ff */
[----:B------:R-:W-:Y:S01]  /*a3f0*/  IMAD.U32 R80, R12, 0x10000, RZ ;  /* 0x000100000c507824 */ /* 0x000fe200078e00ff */
[----:B------:R-:W-:Y:S02]  /*a400*/  I2FP.F32.U32 R81, R81 ;  /* 0x0000005100517245 */ /* 0x000fe40000201000 */
[----:B------:R-:W-:Y:S01]  /*a410*/  PRMT R82, R31, 0x7632, R82 ;  /* 0x000076321f527816 */ /* 0x000fe20000000052 */
[----:B------:R-:W-:Y:S02]  /*a420*/  FMUL.FTZ R83, R118, UR4 ;  /* 0x0000000476537c20 */ /* 0x000fe40008410000 */
[----:B------:R-:W-:Y:S02]  /*a430*/  FFMA.FTZ R81, R81, R112, 1.1641532182693481445e-10 ;  /* 0x2f00000051517423 */ /* 0x000fe40000010070 */
[----:B------:R-:W-:Y:S01]  /*a440*/  FMUL.FTZ R83, R83, R116 ;  /* 0x0000007453537220 */ /* 0x000fe20000410000 */
[----:B------:R-:W-:-:S02]  /*a450*/  IMAD.U32 R82, R82, 0x10000, RZ ;  /* 0x0001000052527824 */ /* 0x000fc400078e00ff */
[----:B------:R-:W-:Y:S02]  /*a460*/  FSETP.GTU.FTZ.AND P6, PT, R81, R114, PT ;  /* 0x000000725100720b */ /* 0x000fe40003fdc000 */
        /* <DEDUP_REMOVED lines=8> */
.L_x_1516:
        /* <DEDUP_REMOVED lines=16> */
.L_x_1560:
        /* <DEDUP_REMOVED lines=13> */
.L_x_1562:
[----:B------:R-:W-:Y:S05]  /*a6c0*/  BSYNC.RECONVERGENT B2 ;  /* 0x0000000000027941 */ /* 0x000fea0003800200 */
.L_x_1561:
[----:B------:R-:W-:Y:S01]  /*a6d0*/  IMAD.WIDE.U32 R90, R96, -0x326172a9, RZ ;  /* 0xcd9e8d57605a7825 */ /* 0x000fe200078e00ff */
[----:B0-----:R-:W-:Y:S01]  /*a6e0*/  LOP3.LUT R120, R3, UR7, R133, 0x96, !PT ;  /* 0x0000000703787c12 */ /* 0x001fe2000f8e9685 */
[----:B------:R-:W-:Y:S01]  /*a6f0*/  UIADD3 UR5, UPT, UPT, UR6, -0x61c88647, URZ ;  /* 0x9e3779b906057890 */ /* 0x000fe2000fffe0ff */
[----:B------:R-:W-:Y:S01]  /*a700*/  MOV R105, R106 ;  /* 0x0000006a00697202 */ /* 0x000fe20000000f00 */
        /* <DEDUP_REMOVED lines=50> */
[----:B------:R-:W-:-:S07]  /*aa30*/  IMAD.MOV.U32 R108, RZ, RZ, R120 ;  /* 0x000000ffff6c7224 */ /* 0x000fce00078e0078 */
.L_x_1559:
[----:B------:R-:W-:Y:S05]  /*aa40*/  BSYNC.RECONVERGENT B1 ;  /* 0x0000000000017941 */ /* 0x000fea0003800200 */
.L_x_1558:
[----:B------:R-:W1:Y:S01]  /*aa50*/  LDC R116, c[0x0][0x408] ;  /* 0x00010200ff747b82 */ /* 0x000e620000000800 */
[----:B------:R-:W-:Y:S01]  /*aa60*/  I2FP.F32.U32 R105, R105 ;  /* 0x0000006900697245 */ /* 0x000fe20000201000 */
[----:B------:R-:W-:Y:S01]  /*aa70*/  IMAD.MOV.U32 R112, RZ, RZ, 0x2f800000 ;  /* 0x2f800000ff707424 */ /* 0x000fe200078e00ff */
[----:B-----5:R-:W-:Y:S01]  /*aa80*/  SHF.L.U32 R90, R80, 0x10, RZ ;  /* 0x00000010505a7819 */ /* 0x020fe200000006ff */
[----:B------:R-:W-:Y:S01]  /*aa90*/  BSSY.RECONVERGENT B1, `(.L_x_1563) ;  /* 0x000005d000017945 */ /* 0x000fe20003800200 */
[----:B------:R-:W-:Y:S01]  /*aaa0*/  ISETP.NE.AND P1, PT, R118, 0x1, PT ;  /* 0x000000017600780c */ /* 0x000fe20003f25270 */
[----:B------:R-:W-:Y:S01]  /*aab0*/  FFMA.FTZ R105, R105, R112, 1.1641532182693481445e-10 ;  /* 0x2f00000069697423 */ /* 0x000fe20000010070 */
[----:B------:R-:W-:Y:S01]  /*aac0*/  PRMT R80, R80, 0x7632, R80 ;  /* 0x0000763250507816 */ /* 0x000fe20000000050 */
[----:B------:R-:W2:Y:S01]  /*aad0*/  LDC R114, c[0x0][0x404] ;  /* 0x00010100ff727b82 */ /* 0x000ea20000000800 */
[----:B------:R-:W-:Y:S01]  /*aae0*/  FMUL.FTZ R107, R90, UR4 ;  /* 0x000000045a6b7c20 */ /* 0x000fe20008410000 */
[----:B------:R-:W-:-:S02]  /*aaf0*/  IMAD.U32 R90, R56, 0x10000, RZ ;  /* 0x00010000385a7824 */ /* 0x000fc400078e00ff */
[----:B0-----:R-:W-:Y:S02]  /*ab00*/  IMAD.MOV.U32 R120, RZ, RZ, 0x2 ;  /* 0x00000002ff787424 */ /* 0x001fe400078e00ff */
[----:B-1----:R-:W-:Y:S01]  /*ab10*/  FMUL.FTZ R107, R107, R116 ;  /* 0x000000746b6b7220 */ /* 0x002fe20000410000 */
[----:B--2---:R-:W-:-:S04]  /*ab20*/  FSETP.GTU.FTZ.AND P0, PT, R105, R114, PT ;  /* 0x000000726900720b */ /* 0x004fc80003f1c000 */
[----:B------:R-:W-:Y:S02]  /*ab30*/  FSEL R107, R107, RZ, !P0 ;  /* 0x000000ff6b6b7208 */ /* 0x000fe40004000000 */
[----:B------:R-:W-:-:S03]  /*ab40*/  PLOP3.LUT P0, PT, P0, PT, PT, 0x8, 0x80 ;  /* 0x000000000080781c */ /* 0x000fc6000070e170 */
[----:B------:R-:W-:Y:S01]  /*ab50*/  FMUL.FTZ R107, R90, R107 ;  /* 0x0000006b5a6b7220 */ /* 0x000fe20000410000 */
        /* <DEDUP_REMOVED lines=11> */
.L_x_1565:
        /* <DEDUP_REMOVED lines=13> */
.L_x_1567:
[----:B------:R-:W-:Y:S05]  /*ace0*/  BSYNC.RECONVERGENT B2 ;  /* 0x0000000000027941 */ /* 0x000fea0003800200 */
.L_x_1566:
        /* <DEDUP_REMOVED lines=55> */
.L_x_1564:
[----:B------:R-:W-:Y:S05]  /*b060*/  BSYNC.RECONVERGENT B1 ;  /* 0x0000000000017941 */ /* 0x000fea0003800200 */
.L_x_1563:
[----:B------:R-:W-:Y:S01]  /*b070*/  I2FP.F32.U32 R105, R90 ;  /* 0x0000005a00697245 */ /* 0x000fe20000201000 */
[----:B------:R-:W-:Y:S01]  /*b080*/  IMAD.U32 R80, R80, 0x10000, RZ ;  /* 0x0001000050507824 */ /* 0x000fe200078e00ff */
[----:B------:R-:W-:Y:S01]  /*b090*/  ISETP.NE.AND P1, PT, R120, 0x1, PT ;  /* 0x000000017800780c */ /* 0x000fe20003f25270 */
[----:B------:R-:W-:Y:S01]  /*b0a0*/  BSSY.RECONVERGENT B1, `(.L_x_1568) ;  /* 0x0000059000017945 */ /* 0x000fe20003800200 */
[----:B------:R-:W-:Y:S02]  /*b0b0*/  HFMA2 R90, -RZ, RZ, 0, 1.1920928955078125e-07 ;  /* 0x00000002ff5a7431 */ /* 0x000fe400000001ff */
[----:B------:R-:W-:Y:S01]  /*b0c0*/  FFMA.FTZ R105, R105, R112, 1.1641532182693481445e-10 ;  /* 0x2f00000069697423 */ /* 0x000fe20000010070 */
[----:B------:R-:W-:Y:S01]  /*b0d0*/  FMUL.FTZ R121, R80, UR4 ;  /* 0x0000000450797c20 */ /* 0x000fe20008410000 */
[----:B------:R-:W-:-:S03]  /*b0e0*/  IMAD.U32 R80, R8, 0x10000, RZ ;  /* 0x0001000008507824 */ /* 0x000fc600078e00ff */
[----:B------:R-:W-:Y:S01]  /*b0f0*/  FMUL.FTZ R121, R121, R116 ;  /* 0x0000007479797220 */ /* 0x000fe20000410000 */
[----:B------:R-:W-:-:S04]  /*b100*/  FSETP.GTU.FTZ.AND P0, PT, R105, R114, PT ;  /* 0x000000726900720b */ /* 0x000fc80003f1c000 */
[----:B------:R-:W-:Y:S02]  /*b110*/  FSEL R105, R121, RZ, !P0 ;  /* 0x000000ff79697208 */ /* 0x000fe40004000000 */
[----:B------:R-:W-:-:S03]  /*b120*/  PLOP3.LUT P0, PT, P0, PT, PT, 0x8, 0x80 ;  /* 0x000000000080781c */ /* 0x000fc6000070e170 */
[----:B------:R-:W-:Y:S01]  /*b130*/  FMUL.FTZ R105, R80, R105 ;  /* 0x0000006950697220 */ /* 0x000fe20000410000 */
        /* <DEDUP_REMOVED lines=10> */
.L_x_1570:
        /* <DEDUP_REMOVED lines=13> */
.L_x_1572:
[----:B------:R-:W-:Y:S05]  /*b2b0*/  BSYNC.RECONVERGENT B2 ;  /* 0x0000000000027941 */ /* 0x000fea0003800200 */
.L_x_1571:
        /* <DEDUP_REMOVED lines=55> */
.L_x_1569:
[----:B------:R-:W-:Y:S05]  /*b630*/  BSYNC.RECONVERGENT B1 ;  /* 0x0000000000017941 */ /* 0x000fea0003800200 */
.L_x_1568:
        /* <DEDUP_REMOVED lines=24> */
.L_x_1575:
        /* <DEDUP_REMOVED lines=13> */
.L_x_1577:
[----:B------:R-:W-:Y:S05]  /*b890*/  BSYNC.RECONVERGENT B2 ;  /* 0x0000000000027941 */ /* 0x000fea0003800200 */
.L_x_1576:
        /* <DEDUP_REMOVED lines=55> */
.L_x_1574:
[----:B------:R-:W-:Y:S05]  /*bc10*/  BSYNC.RECONVERGENT B1 ;  /* 0x0000000000017941 */ /* 0x000fea0003800200 */
.L_x_1573:
        /* <DEDUP_REMOVED lines=23> */
.L_x_1580:
        /* <DEDUP_REMOVED lines=13> */
.L_x_1582:
[----:B------:R-:W-:Y:S05]  /*be60*/  BSYNC.RECONVERGENT B2 ;  /* 0x0000000000027941 */ /* 0x000fea0003800200 */
.L_x_1581:
        /* <DEDUP_REMOVED lines=55> */
.L_x_1579:
[----:B------:R-:W-:Y:S05]  /*c1e0*/  BSYNC.RECONVERGENT B1 ;  /* 0x0000000000017941 */ /* 0x000fea0003800200 */
.L_x_1578:
[----:B------:R-:W-:Y:S01]  /*c1f0*/  I2FP.F32.U32 R81, R81 ;  /* 0x0000005100517245 */ /* 0x000fe20000201000 */
[----:B------:R-:W-:Y:S01]  /*c200*/  IMAD.U32 R80, R82, 0x10000, RZ ;  /* 0x0001000052507824 */ /* 0x000fe200078e00ff */
[----:B------:R-:W-:Y:S01]  /*c210*/  ISETP.NE.AND P4, PT, R90, 0x1, PT ;  /* 0x000000015a00780c */ /* 0x000fe20003f85270 */
[----:B------:R-:W-:Y:S01]  /*c220*/  BSSY.RECONVERGENT B1, `(.L_x_1583) ;  /* 0x000005a000017945 */ /* 0x000fe20003800200 */
[----:B------:R-:W-:Y:S01]  /*c230*/  PRMT R82, R82, 0x7632, R82 ;  /* 0x0000763252527816 */ /* 0x000fe20000000052 */
[----:B------:R-:W-:Y:S01]  /*c240*/  FFMA.FTZ R81, R81, R112, 1.1641532182693481445e-10 ;  /* 0x2f00000051517423 */ /* 0x000fe20000010070 */
[----:B------:R-:W-:Y:S01]  /*c250*/  FMUL.FTZ R133, R80, UR4 ;  /* 0x0000000450857c20 */ /* 0x000fe20008410000 */
[----:B------:R-:W-:Y:S01]  /*c260*/  IMAD.U32 R80, R58, 0x10000, RZ ;  /* 0x000100003a507824 */ /* 0x000fe200078e00ff */
[----:B------:R-:W-:Y:S02]  /*c270*/  MOV R118, 0x2 ;  /* 0x0000000200767802 */ /* 0x000fe40000000f00 */
        /* <DEDUP_REMOVED lines=15> */
.L_x_1585:
        /* <DEDUP_REMOVED lines=13> */
.L_x_1587:
[----:B------:R-:W-:Y:S05]  /*c440*/  BSYNC.RECONVERGENT B2 ;  /* 0x0000000000027941 */ /* 0x000fea0003800200 */
.L_x_1586:
        /* <DEDUP_REMOVED lines=55> */
.L_x_1584:
[----:B------:R-:W-:Y:S05]  /*c7c0*/  BSYNC.RECONVERGENT B1 ;  /* 0x0000000000017941 */ /* 0x000fea0003800200 */
.L_x_1583:
        /* <DEDUP_REMOVED lines=23> */
.L_x_1590:
        /* <DEDUP_REMOVED lines=13> */
.L_x_1592:
[----:B------:R-:W-:Y:S05]  /*ca10*/  BSYNC.RECONVERGENT B2 ;  /* 0x0000000000027941 */ /* 0x000fea0003800200 */
.L_x_1591:
        /* <DEDUP_REMOVED lines=55> */
.L_x_1589:
[----:B------:R-:W-:Y:S05]  /*cd90*/  BSYNC.RECONVERGENT B1 ;  /* 0x0000000000017941 */ /* 0x000fea0003800200 */
.L_x_1588:
        /* <DEDUP_REMOVED lines=24> */
.L_x_1595:
        /* <DEDUP_REMOVED lines=15> */
.L_x_1597:
[----:B------:R-:W-:Y:S05]  /*d010*/  BSYNC.RECONVERGENT B2 ;  /* 0x0000000000027941 */ /* 0x000fea0003800200 */
.L_x_1596:
        /* <DEDUP_REMOVED lines=55> */
.L_x_1594:
[----:B------:R-:W-:Y:S05]  /*d390*/  BSYNC.RECONVERGENT B1 ;  /* 0x0000000000017941 */ /* 0x000fea0003800200 */
.L_x_1593:
[----:B------:R-:W-:Y:S01]  /*d3a0*/  I2FP.F32.U32 R81, R81 ;  /* 0x0000005100517245 */ /* 0x000fe20000201000 */
[----:B------:R-:W-:Y:S01]  /*d3b0*/  IMAD.U32 R118, R118, 0x10000, RZ ;  /* 0x0001000076767824 */ /* 0x000fe200078e00ff */
[----:B------:R-:W-:Y:S01]  /*d3c0*/  F2FP.BF16.F32.PACK_AB R82, R135, R133 ;  /* 0x000000858752723e */ /* 0x000fe200000010ff */
[----:B------:R-:W-:Y:S02]  /*d3d0*/  IMAD.U32 R80, R12, 0x10000, RZ ;  /* 0x000100000c507824 */ /* 0x000fe400078e00ff */
[----:B------:R-:W-:Y:S01]  /*d3e0*/  FFMA.FTZ R81, R81, R112, 1.1641532182693481445e-10 ;  /* 0x2f00000051517423 */ /* 0x000fe20000010070 */
[----:B------:R-:W-:-:S04]  /*d3f0*/  FMUL.FTZ R83, R118, UR4 ;  /* 0x0000000476537c20 */ /* 0x000fc80008410000 */
[----:B------:R-:W-:Y:S01]  /*d400*/  FMUL.FTZ R83, R83, R116 ;  /* 0x0000007453537220 */ /* 0x000fe20000410000 */
[----:B------:R-:W-:Y:S02]  /*d410*/  FSETP.GTU.FTZ.AND P6, PT, R81, R114, PT ;  /* 0x000000725100720b */ /* 0x000fe40003fdc000 */
[----:B------:R-:W-:Y:S02]  /*d420*/  F2FP.BF16.F32.PACK_AB R81, R121, R123 ;  /* 0x0000007b7951723e */ /* 0x000fe400000010ff */
[----:B------:R-:W-:Y:S02]  /*d430*/  FSEL R83, R83, RZ, !P6 ;  /* 0x000000ff53537208 */ /* 0x000fe40007000000 */
[----:B------:R-:W-:-:S03]  /*d440*/  PLOP3.LUT P6, PT, P6, PT, PT, 0x8, 0x80 ;  /* 0x000000000080781c */ /* 0x000fc600037ce170 */
[----:B------:R-:W-:Y:S01]  /*d450*/  FMUL.FTZ R151, R80, R83 ;  /* 0x0000005350977220 */ /* 0x000fe20000410000 */
[----:B------:R-:W-:-:S04]  /*d460*/  F2FP.BF16.F32.PACK_AB R80, R105, R107 ;  /* 0x0000006b6950723e */ /* 0x000fc800000010ff */
[----:B------:R-:W-:-:S07]  /*d470*/  F2FP.BF16.F32.PACK_AB R83, R151, R149 ;  /* 0x000000959753723e */ /* 0x000fce00000010ff */
.L_x_1557:
        /* <DEDUP_REMOVED lines=16> */
[----:B------:R-:W-:Y:S02]  /*d580*/  MOV R106, R108 ;  /* 0x0000006c006a7202 */ /* 0x000fe40000000f00 */
[----:B------:R2:W-:Y:S01]  /*d590*/  STG.E.128 desc[UR8][R162.64], R80 ;  /* 0x00000050a2007986 */ /* 0x0005e2000c101d08 */
[----:B-1----:R-:W-:-:S04]  /*d5a0*/  IMAD.WIDE.U32 R160, R110, 0x8, R160 ;  /* 0x000000086ea07825 */ /* 0x002fc800078e00a0 */
[----:B------:R-:W-:Y:S01]  /*d5b0*/  VIADD R110, R110, 0x80 ;  /* 0x000000806e6e7836 */ /* 0x000fe20000000000 */
[----:B------:R2:W-:Y:S06]  /*d5c0*/  STG.E.64 desc[UR8][R160.64], R164 ;  /* 0x000000a4a0007986 */ /* 0x0005ec000c101b08 */
.L_x_1515:
[----:B------:R-:W-:Y:S05]  /*d5d0*/  BSYNC.RECONVERGENT B0 ;  /* 0x0000000000007941 */ /* 0x000fea0003800200 */
.L_x_1514:
[----:B------:R-:W-:Y:S01]  /*d5e0*/  ISETP.GE.U32.AND P0, PT, R95, 0x180, PT ;  /* 0x000001805f00780c */ /* 0x000fe20003f06070 */
[----:B------:R-:W-:Y:S03]  /*d5f0*/  BSSY.RECONVERGENT B0, `(.L_x_1598) ;  /* 0x0000620000007945 */ /* 0x000fe60003800200 */
[----:B------:R-:W-:-:S09]  /*d600*/  P2R R108, PR, RZ, 0x1 ;  /* 0x00000001ff6c7803 */ /* 0x000fd20000000000 */
[----:B------:R-:W-:Y:S05]  /*d610*/  @!P0 BRA `(.L_x_1599) ;  /* 0x0000006000748947 */ /* 0x000fea0003800000 */
[----:B------:R-:W-:Y:S01]  /*d620*/  ISETP.NE.U32.AND P0, PT, RZ, UR10, PT ;  /* 0x0000000aff007c0c */ /* 0x000fe2000bf05070 */
[----:B0-2---:R-:W0:Y:S03]  /*d630*/  LDC.64 R80, c[0x0][0x390] ;  /* 0x0000e400ff507b82 */ /* 0x005e260000000a00 */
        /* <DEDUP_REMOVED lines=9> */
[----:B0-----:R-:W-:Y:S01]  /*d6d0*/  IMAD.MOV.U32 R117, RZ, RZ, 0x2 ;  /* 0x00000002ff757424 */ /* 0x001fe200078e00ff */
        /* <DEDUP_REMOVED lines=13> */
.L_x_1603:
        /* <DEDUP_REMOVED lines=13> */
.L_x_1605:
[----:B------:R-:W-:Y:S05]  /*d880*/  BSYNC.RECONVERGENT B2 ;  /* 0x0000000000027941 */ /* 0x000fea0003800200 */
.L_x_1604:
        /* <DEDUP_REMOVED lines=55> */
.L_x_1602:
[----:B------:R-:W-:Y:S05]  /*dc00*/  BSYNC.RECONVERGENT B1 ;  /* 0x0000000000017941 */ /* 0x000fea0003800200 */
.L_x_1601:
[----:B------:R-:W0:Y:S01]  /*dc10*/  LDC R118, c[0x0][0x408] ;  /* 0x00010200ff767b82 */ /* 0x000e220000000800 */
[----:B------:R-:W-:Y:S01]  /*dc20*/  I2FP.F32.U32 R101, R101 ;  /* 0x0000006500657245 */ /* 0x000fe20000201000 */
[----:B------:R-:W-:Y:S01]  /*dc30*/  IMAD.MOV.U32 R114, RZ, RZ, 0x2f800000 ;  /* 0x2f800000ff727424 */ /* 0x000fe200078e00ff */
[----:B------:R-:W-:Y:S01]  /*dc40*/  ISETP.NE.AND P1, PT, R117, 0x1, PT ;  /* 0x000000017500780c */ /* 0x000fe20003f25270 */
[----:B-----5:R-:W-:Y:S01]  /*dc50*/  IMAD.U32 R90, R80, 0x10000, RZ ;  /* 0x00010000505a7824 */ /* 0x020fe200078e00ff */
[----:B------:R-:W-:Y:S01]  /*dc60*/  BSSY.RECONVERGENT B1, `(.L_x_1606) ;  /* 0x000005d000017945 */ /* 0x000fe20003800200 */
[----:B------:R-:W-:Y:S01]  /*dc70*/  FFMA.FTZ R101, R101, R114, 1.1641532182693481445e-10 ;  /* 0x2f00000065657423 */ /* 0x000fe20000010072 */
[----:B------:R-:W-:Y:S01]  /*dc80*/  IMAD.U32 R106, R28, 0x10000, RZ ;  /* 0x000100001c6a7824 */ /* 0x000fe200078e00ff */
[----:B------:R-:W1:Y:S01]  /*dc90*/  LDC R116, c[0x0][0x404] ;  /* 0x00010100ff747b82 */ /* 0x000e620000000800 */
[----:B------:R-:W-:Y:S01]  /*dca0*/  FMUL.FTZ R103, R90, UR4 ;  /* 0x000000045a677c20 */ /* 0x000fe20008410000 */
[----:B------:R-:W-:Y:S01]  /*dcb0*/  SHF.L.U32 R90, R44, 0x10, RZ ;  /* 0x000000102c5a7819 */ /* 0x000fe200000006ff */
[----:B------:R-:W-:Y:S01]  /*dcc0*/  IMAD.MOV.U32 R119, RZ, RZ, 0x2 ;  /* 0x00000002ff777424 */ /* 0x000fe200078e00ff */
[----:B------:R-:W-:Y:S01]  /*dcd0*/  PRMT R80, R80, 0x7632, R80 ;  /* 0x0000763250507816 */ /* 0x000fe20000000050 */
[----:B0-----:R-:W-:Y:S01]  /*dce0*/  FMUL.FTZ R103, R103, R118 ;  /* 0x0000007667677220 */ /* 0x001fe20000410000 */
[----:B-1----:R-:W-:-:S04]  /*dcf0*/  FSETP.GTU.FTZ.AND P0, PT, R101, R116, PT ;  /* 0x000000746500720b */ /* 0x002fc80003f1c000 */
[----:B------:R-:W-:Y:S02]  /*dd00*/  FSEL R103, R103, RZ, !P0 ;  /* 0x000000ff67677208 */ /* 0x000fe40004000000 */
[----:B------:R-:W-:-:S03]  /*dd10*/  PLOP3.LUT P0, PT, P0, PT, PT, 0x8, 0x80 ;  /* 0x000000000080781c */ /* 0x000fc6000070e170 */
[----:B------:R-:W-:Y:S01]  /*dd20*/  FFMA.FTZ R103, R103, R90, R106 ;  /* 0x0000005a67677223 */ /* 0x000fe2000001006a */
        /* <DEDUP_REMOVED lines=11> */
.L_x_1608:
        /* <DEDUP_REMOVED lines=13> */
.L_x_1610:
[----:B------:R-:W-:Y:S05]  /*deb0*/  BSYNC.RECONVERGENT B2 ;  /* 0x0000000000027941 */ /* 0x000fea0003800200 */
.L_x_1609:
        /* <DEDUP_REMOVED lines=55> */
.L_x_1607:
[----:B------:R-:W-:Y:S05]  /*e230*/  BSYNC.RECONVERGENT B1 ;  /* 0x0000000000017941 */ /* 0x000fea0003800200 */
.L_x_1606:
        /* <DEDUP_REMOVED lines=8> */
[----:B------:R-:W-:Y:S01]  /*e2c0*/  SHF.L.U32 R90, R90, 0x10, RZ ;  /* 0x000000105a5a7819 */ /* 0x000fe200000006ff */
[----:B------:R-:W-:Y:S02]  /*e2d0*/  IMAD.MOV.U32 R120, RZ, RZ, 0x2 ;  /* 0x00000002ff787424 */ /* 0x000fe400078e00ff */
[----:B------:R-:W-:Y:S01]  /*e2e0*/  FMUL.FTZ R117, R117, R118 ;  /* 0x0000007675757220 */ /* 0x000fe20000410000 */
[----:B------:R-:W-:-:S04]  /*e2f0*/  FSETP.GTU.FTZ.AND P0, PT, R101, R116, PT ;  /* 0x000000746500720b */ /* 0x000fc80003f1c000 */
        /* <DEDUP_REMOVED lines=13> */
.L_x_1613:
        /* <DEDUP_REMOVED lines=13> */
.L_x_1615:
[----:B------:R-:W-:Y:S05]  /*e4a0*/  BSYNC.RECONVERGENT B2 ;  /* 0x0000000000027941 */ /* 0x000fea0003800200 */
.L_x_1614:
[----:B------:R-:W-:Y:S01]  /*e4b0*/  IMAD.WIDE.U32 R90, R96, -0x326172a9, RZ ;  /* 0xcd9e8d57605a7825 */ /* 0x000fe200078e00ff */
[----:B------:R-:W-:Y:S01]  /*e4c0*/  LOP3.LUT R136, R3, UR7, R153, 0x96, !PT ;  /* 0x0000000703887c12 */ /* 0x000fe2000f8e9699 */
        /* <DEDUP_REMOVED lines=53> */
.L_x_1612:
[----:B------:R-:W-:Y:S05]  /*e820*/  BSYNC.RECONVERGENT B1 ;  /* 0x0000000000017941 */ /* 0x000fea0003800200 */
.L_x_1611:
        /* <DEDUP_REMOVED lines=9> */
[----:B------:R-:W-:-:S02]  /*e8c0*/  FSETP.GTU.FTZ.AND P1, PT, R117, R116, PT ;  /* 0x000000747500720b */ /* 0x000fc40003f3c000 */
[----:B------:R-:W-:Y:S01]  /*e8d0*/  FMUL.FTZ R119, R119, R118 ;  /* 0x0000007677777220 */ /* 0x000fe20000410000 */
[----:B------:R-:W-:Y:S01]  /*e8e0*/  PRMT R117, R81, 0x7632, R117 ;  /* 0x0000763251757816 */ /* 0x000fe20000000075 */
        /* <DEDUP_REMOVED lines=13> */
.L_x_1618:
        /* <DEDUP_REMOVED lines=13> */
.L_x_1620:
[----:B------:R-:W-:Y:S05]  /*ea90*/  BSYNC.RECONVERGENT B2 ;  /* 0x0000000000027941 */ /* 0x000fea0003800200 */
.L_x_1619:
        /* <DEDUP_REMOVED lines=55> */
.L_x_1617:
[----:B------:R-:W-:Y:S05]  /*ee10*/  BSYNC.RECONVERGENT B1 ;  /* 0x0000000000017941 */ /* 0x000fea0003800200 */
.L_x_1616:
        /* <DEDUP_REMOVED lines=25> */
.L_x_1623:
        /* <DEDUP_REMOVED lines=13> */
.L_x_1625:
[----:B------:R-:W-:Y:S05]  /*f080*/  BSYNC.RECONVERGENT B2 ;  /* 0x0000000000027941 */ /* 0x000fea0003800200 */
.L_x_1624:
        /* <DEDUP_REMOVED lines=55> */
.L_x_1622:
[----:B------:R-:W-:Y:S05]  /*f400*/  BSYNC.RECONVERGENT B1 ;  /* 0x0000000000017941 */ /* 0x000fea0003800200 */
.L_x_1621:
        /* <DEDUP_REMOVED lines=25> */
.L_x_1628:
        /* <DEDUP_REMOVED lines=13> */
.L_x_1630:
[----:B------:R-:W-:Y:S05]  /*f670*/  BSYNC.RECONVERGENT B2 ;  /* 0x0000000000027941 */ /* 0x000fea0003800200 */
.L_x_1629:
        /* <DEDUP_REMOVED lines=55> */
.L_x_1627:
[----:B------:R-:W-:Y:S05]  /*f9f0*/  BSYNC.RECONVERGENT B1 ;  /* 0x0000000000017941 */ /* 0x000fea0003800200 */
.L_x_1626:
        /* <DEDUP_REMOVED lines=25> */
.L_x_1633:
        /* <DEDUP_REMOVED lines=13> */
.L_x_1635:
[----:B------:R-:W-:Y:S05]  /*fc60*/  BSYNC.RECONVERGENT B2 ;  /* 0x0000000000027941 */ /* 0x000fea0003800200 */
.L_x_1634:
        /* <DEDUP_REMOVED lines=55> */
.L_x_1632:
[----:B------:R-:W-:Y:S05]  /*ffe0*/  BSYNC.RECONVERGENT B1 ;  /* 0x0000000000017941 */ /* 0x000fea0003800200 */
.L_x_1631:
        /* <DEDUP_REMOVED lines=25> */
.L_x_1638:
        /* <DEDUP_REMOVED lines=15> */
.L_x_1640:
[----:B------:R-:W-:Y:S05]  /*10270*/  BSYNC.RECONVERGENT B2 ;  /* 0x0000000000027941 */ /* 0x000fea0003800200 */
.L_x_1639:
        /* <DEDUP_REMOVED lines=55> */
.L_x_1637:
[----:B------:R-:W-:Y:S05]  /*105f0*/  BSYNC.RECONVERGENT B1 ;  /* 0x0000000000017941 */ /* 0x000fea0003800200 */
.L_x_1636:
[----:B------:R-:W-:Y:S01]  /*10600*/  I2FP.F32.U32 R81, R81 ;  /* 0x0000005100517245 */ /* 0x000fe20000201000 */
[----:B------:R-:W-:Y:S01]  /*10610*/  IMAD.U32 R120, R120, 0x10000, RZ ;  /* 0x0001000078787824 */ /* 0x000fe200078e00ff */
[----:B------:R-:W-:Y:S01]  /*10620*/  PRMT R82, R31, 0x7632, R82 ;  /* 0x000076321f527816 */ /* 0x000fe20000000052 */
[----:B------:R-:W-:Y:S02]  /*10630*/  IMAD.U32 R80, R16, 0x10000, RZ ;  /* 0x0001000010507824 */ /* 0x000fe400078e00ff */
[----:B------:R-:W-:Y:S01]  /*10640*/  FMUL.FTZ R83, R120, UR4 ;  /* 0x0000000478537c20 */ /* 0x000fe20008410000 */
[----:B------:R-:W-:Y:S01]  /*10650*/  FFMA.FTZ R81, R81, R114, 1.1641532182693481445e-10 ;  /* 0x2f00000051517423 */ /* 0x000fe20000010072 */
[----:B------:R-:W-:Y:S02]  /*10660*/  SHF.L.U32 R82, R82, 0x10, RZ ;  /* 0x0000001052527819 */ /* 0x000fe400000006ff */
        /* <DEDUP_REMOVED lines=10> */
.L_x_1600:
        /* <DEDUP_REMOVED lines=16> */
.L_x_1644:
        /* <DEDUP_REMOVED lines=13> */
.L_x_1646:
[----:B------:R-:W-:Y:S05]  /*108e0*/  BSYNC.RECONVERGENT B2 ;  /* 0x0000000000027941 */ /* 0x000fea0003800200 */
.L_x_1645:
        /* <DEDUP_REMOVED lines=55> */
.L_x_1643:
[----:B------:R-:W-:Y:S05]  /*10c60*/  BSYNC.RECONVERGENT B1 ;  /* 0x0000000000017941 */ /* 0x000fea0003800200 */
.L_x_1642:
[----:B------:R-:W0:Y:S01]  /*10c70*/  LDC R118, c[0x0][0x408] ;  /* 0x00010200ff767b82 */ /* 0x000e220000000800 */
[----:B------:R-:W-:Y:S01]  /*10c80*/  I2FP.F32.U32 R101, R101 ;  /* 0x0000006500657245 */ /* 0x000fe20000201000 */
[----:B------:R-:W-:Y:S02]  /*10c90*/  HFMA2 R114, -RZ, RZ, 0.1171875, 0 ;  /* 0x2f800000ff727431 */ /* 0x000fe400000001ff */
[----:B-----5:R-:W-:Y:S01]  /*10ca0*/  IMAD.U32 R90, R80, 0x10000, RZ ;  /* 0x00010000505a7824 */ /* 0x020fe200078e00ff */
[----:B------:R-:W-:Y:S01]  /*10cb0*/  ISETP.NE.AND P1, PT, R117, 0x1, PT ;  /* 0x000000017500780c */ /* 0x000fe20003f25270 */
[----:B------:R-:W-:Y:S01]  /*10cc0*/  BSSY.RECONVERGENT B1, `(.L_x_1647) ;  /* 0x000005c000017945 */ /* 0x000fe20003800200 */
[----:B------:R-:W-:Y:S02]  /*10cd0*/  HFMA2 R119, -RZ, RZ, 0, 1.1920928955078125e-07 ;  /* 0x00000002ff777431 */ /* 0x000fe400000001ff */
[----:B------:R-:W-:Y:S01]  /*10ce0*/  FFMA.FTZ R101, R101, R114, 1.1641532182693481445e-10 ;  /* 0x2f00000065657423 */ /* 0x000fe20000010072 */
[----:B------:R-:W1:Y:S01]  /*10cf0*/  LDC R116, c[0x0][0x404] ;  /* 0x00010100ff747b82 */ /* 0x000e620000000800 */
[----:B------:R-:W-:Y:S01]  /*10d00*/  FMUL.FTZ R103, R90, UR4 ;  /* 0x000000045a677c20 */ /* 0x000fe20008410000 */
[----:B------:R-:W-:Y:S01]  /*10d10*/  IMAD.U32 R90, R44, 0x10000, RZ ;  /* 0x000100002c5a7824 */ /* 0x000fe200078e00ff */
[----:B------:R-:W-:-:S02]  /*10d20*/  PRMT R80, R80, 0x7632, R80 ;  /* 0x0000763250507816 */ /* 0x000fc40000000050 */
        /* <DEDUP_REMOVED lines=16> */
.L_x_1649:
        /* <DEDUP_REMOVED lines=13> */
.L_x_1651:
[----:B------:R-:W-:Y:S05]  /*10f00*/  BSYNC.RECONVERGENT B2 ;  /* 0x0000000000027941 */ /* 0x000fea0003800200 */
.L_x_1650:
        /* <DEDUP_REMOVED lines=55> */
.L_x_1648:
[----:B------:R-:W-:Y:S05]  /*11280*/  BSYNC.RECONVERGENT B1 ;  /* 0x0000000000017941 */ /* 0x000fea0003800200 */
.L_x_1647:
[----:B------:R-:W-:Y:S01]  /*11290*/  I2FP.F32.U32 R101, R90 ;  /* 0x0000005a00657245 */ /* 0x000fe20000201000 */
[----:B------:R-:W-:Y:S01]  /*112a0*/  IMAD.U32 R80, R80, 0x10000, RZ ;  /* 0x0001000050507824 */ /* 0x000fe200078e00ff */
[----:B------:R-:W-:Y:S01]  /*112b0*/  ISETP.NE.AND P1, PT, R119, 0x1, PT ;  /* 0x000000017700780c */ /* 0x000fe20003f25270 */
[----:B------:R-:W-:Y:S01]  /*112c0*/  BSSY.RECONVERGENT B1, `(.L_x_1652) ;  /* 0x0000059000017945 */ /* 0x000fe20003800200 */
[----:B------:R-:W-:Y:S02]  /*112d0*/  IMAD.MOV.U32 R90, RZ, RZ, 0x2 ;  /* 0x00000002ff5a7424 */ /* 0x000fe400078e00ff */
[----:B------:R-:W-:Y:S01]  /*112e0*/  FFMA.FTZ R101, R101, R114, 1.1641532182693481445e-10 ;  /* 0x2f00000065657423 */ /* 0x000fe20000010072 */
[----:B------:R-:W-:Y:S01]  /*112f0*/  FMUL.FTZ R117, R80, UR4 ;  /* 0x0000000450757c20 */ /* 0x000fe20008410000 */
[----:B------:R-:W-:-:S03]  /*11300*/  SHF.L.U32 R80, R13, 0x10, RZ ;  /* 0x000000100d507819 */ /* 0x000fc600000006ff */
        /* <DEDUP_REMOVED lines=15> */
.L_x_1654:
        /* <DEDUP_REMOVED lines=13> */
.L_x_1656:
[----:B------:R-:W-:Y:S05]  /*114d0*/  BSYNC.RECONVERGENT B2 ;  /* 0x0000000000027941 */ /* 0x000fea0003800200 */
.L_x_1655:
        /* <DEDUP_REMOVED lines=55> */
.L_x_1653:
[----:B------:R-:W-:Y:S05]  /*11850*/  BSYNC.RECONVERGENT B1 ;  /* 0x0000000000017941 */ /* 0x000fea0003800200 */
.L_x_1652:
        /* <DEDUP_REMOVED lines=9> */
[----:B------:R-:W-:Y:S01]  /*118f0*/  FMUL.FTZ R119, R119, R118 ;  /* 0x0000007677777220 */ /* 0x000fe20000410000 */
[----:B------:R-:W-:-:S02]  /*11900*/  PRMT R117, R81, 0x7632, R117 ;  /* 0x0000763251757816 */ /* 0x000fc40000000075 */
[----:B------:R-:W-:Y:S02]  /*11910*/  MOV R81, R0 ;  /* 0x0000000000517202 */ /* 0x000fe40000000f00 */
        /* <DEDUP_REMOVED lines=12> */
.L_x_1659:
        /* <DEDUP_REMOVED lines=13> */
.L_x_1661:
[----:B------:R-:W-:Y:S05]  /*11ab0*/  BSYNC.RECONVERGENT B2 ;  /* 0x0000000000027941 */ /* 0x000fea0003800200 */
.L_x_1660:
        /* <DEDUP_REMOVED lines=55> */
.L_x_1658:
[----:B------:R-:W-:Y:S05]  /*11e30*/  BSYNC.RECONVERGENT B1 ;  /* 0x0000000000017941 */ /* 0x000fea0003800200 */
.L_x_1657:
        /* <DEDUP_REMOVED lines=23> */
.L_x_1664:
        /* <DEDUP_REMOVED lines=13> */
.L_x_1666:
[----:B------:R-:W-:Y:S05]  /*12080*/  BSYNC.RECONVERGENT B2 ;  /* 0x0000000000027941 */ /* 0x000fea0003800200 */
.L_x_1665:
        /* <DEDUP_REMOVED lines=55> */
.L_x_1663:
[----:B------:R-:W-:Y:S05]  /*12400*/  BSYNC.RECONVERGENT B1 ;  /* 0x0000000000017941 */ /* 0x000fea0003800200 */
.L_x_1662:
        /* <DEDUP_REMOVED lines=24> */
.L_x_1669:
        /* <DEDUP_REMOVED lines=13> */
.L_x_1671:
[----:B------:R-:W-:Y:S05]  /*12660*/  BSYNC.RECONVERGENT B2 ;  /* 0x0000000000027941 */ /* 0x000fea0003800200 */
.L_x_1670:
        /* <DEDUP_REMOVED lines=55> */
.L_x_1668:
[----:B------:R-:W-:Y:S05]  /*129e0*/  BSYNC.RECONVERGENT B1 ;  /* 0x0000000000017941 */ /* 0x000fea0003800200 */
.L_x_1667:
[----:B------:R-:W-:Y:S01]  /*129f0*/  I2FP.F32.U32 R81, R81 ;  /* 0x0000005100517245 */ /* 0x000fe20000201000 */
[----:B------:R-:W-:Y:S01]  /*12a00*/  IMAD.U32 R80, R15, 0x10000, RZ ;  /* 0x000100000f507824 */ /* 0x000fe200078e00ff */
[----:B------:R-:W-:Y:S01]  /*12a10*/  SHF.L.U32 R82, R82, 0x10, RZ ;  /* 0x0000001052527819 */ /* 0x000fe200000006ff */
[----:B------:R-:W-:Y:S01]  /*12a20*/  BSSY.RECONVERGENT B1, `(.L_x_1672) ;  /* 0x0000059000017945 */ /* 0x000fe20003800200 */
[----:B------:R-:W-:Y:S01]  /*12a30*/  ISETP.NE.AND P5, PT, R120, 0x1, PT ;  /* 0x000000017800780c */ /* 0x000fe20003fa5270 */
[----:B------:R-:W-:Y:S02]  /*12a40*/  FFMA.FTZ R81, R81, R114, 1.1641532182693481445e-10 ;  /* 0x2f00000051517423 */ /* 0x000fe40000010072 */
[----:B------:R-:W-:Y:S01]  /*12a50*/  FMUL.FTZ R139, R82, UR4 ;  /* 0x00000004528b7c20 */ /* 0x000fe20008410000 */
[----:B------:R-:W-:Y:S02]  /*12a60*/  IMAD.MOV.U32 R82, RZ, RZ, 0x2 ;  /* 0x00000002ff527424 */ /* 0x000fe400078e00ff */
        /* <DEDUP_REMOVED lines=15> */
.L_x_1674:
        /* <DEDUP_REMOVED lines=13> */
.L_x_1676:
[----:B------:R-:W-:Y:S05]  /*12c30*/  BSYNC.RECONVERGENT B2 ;  /* 0x0000000000027941 */ /* 0x000fea0003800200 */
.L_x_1675:
        /* <DEDUP_REMOVED lines=55> */
.L_x_1673:
[----:B------:R-:W-:Y:S05]  /*12fb0*/  BSYNC.RECONVERGENT B1 ;  /* 0x0000000000017941 */ /* 0x000fea0003800200 */
.L_x_1672:
[----:B------:R-:W-:Y:S01]  /*12fc0*/  I2FP.F32.U32 R81, R81 ;  /* 0x0000005100517245 */ /* 0x000fe20000201000 */
[C---:B------:R-:W-:Y:S01]  /*12fd0*/  IMAD.U32 R80, R83.reuse, 0x10000, RZ ;  /* 0x0001000053507824 */ /* 0x040fe200078e00ff */
        /* <DEDUP_REMOVED lines=22> */
.L_x_1679:
        /* <DEDUP_REMOVED lines=15> */
.L_x_1681:
[----:B------:R-:W-:Y:S05]  /*13230*/  BSYNC.RECONVERGENT B2 ;  /* 0x0000000000027941 */ /* 0x000fea0003800200 */
.L_x_1680:
        /* <DEDUP_REMOVED lines=55> */
.L_x_1678:
[----:B------:R-:W-:Y:S05]  /*135b0*/  BSYNC.RECONVERGENT B1 ;  /* 0x0000000000017941 */ /* 0x000fea0003800200 */
.L_x_1677:
[----:B------:R-:W-:Y:S01]  /*135c0*/  I2FP.F32.U32 R81, R81 ;  /* 0x0000005100517245 */ /* 0x000fe20000201000 */
[----:B------:R-:W-:Y:S01]  /*135d0*/  IMAD.U32 R120, R120, 0x10000, RZ ;  /* 0x0001000078787824 */ /* 0x000fe200078e00ff */
[----:B------:R-:W-:Y:S02]  /*135e0*/  SHF.L.U32 R80, R16, 0x10, RZ ;  /* 0x0000001010507819 */ /* 0x000fe400000006ff */
        /* <DEDUP_REMOVED lines=11> */
.L_x_1641:
        /* <DEDUP_REMOVED lines=21> */
.L_x_1599:
[----:B------:R-:W-:Y:S05]  /*137f0*/  BSYNC.RECONVERGENT B0 ;  /* 0x0000000000007941 */ /* 0x000fea0003800200 */
.L_x_1598:
[----:B------:R-:W-:Y:S01]  /*13800*/  ISETP.GE.U32.AND P0, PT, R95, 0x200, PT ;  /* 0x000002005f00780c */ /* 0x000fe20003f06070 */
[----:B------:R-:W-:-:S12]  /*13810*/  BSSY.RECONVERGENT B0, `(.L_x_1682) ;  /* 0x000061f000007945 */ /* 0x000fd80003800200 */
[----:B------:R-:W-:Y:S05]  /*13820*/  @!P0 BRA `(.L_x_1683) ;  /* 0x0000006000748947 */ /* 0x000fea0003800000 */
[----:B------:R-:W-:Y:S01]  /*13830*/  ISETP.NE.U32.AND P1, PT, RZ, UR10, PT ;  /* 0x0000000aff007c0c */ /* 0x000fe2000bf25070 */
[----:B0-23--:R-:W0:Y:S03]  /*13840*/  LDC.64 R80, c[0x0][0x390] ;  /* 0x0000e400ff507b82 */ /* 0x00de260000000a00 */
        /* <DEDUP_REMOVED lines=9> */
[----:B0-----:R-:W-:Y:S02]  /*138e0*/  HFMA2 R113, -RZ, RZ, 0, 1.1920928955078125e-07 ;  /* 0x00000002ff717431 */ /* 0x001fe400000001ff */
        /* <DEDUP_REMOVED lines=13> */
.L_x_1687:
        /* <DEDUP_REMOVED lines=13> */
.L_x_1689:
[----:B------:R-:W-:Y:S05]  /*13a90*/  BSYNC.RECONVERGENT B2 ;  /* 0x0000000000027941 */ /* 0x000fea0003800200 */
.L_x_1688:
        /* <DEDUP_REMOVED lines=53> */
[----:B------:R-:W-:-:S07]  /*13df0*/  HFMA2 R113, -RZ, RZ, 0, 0 ;  /* 0x00000000ff717431 */ /* 0x000fce00000001ff */
.L_x_1686:
[----:B------:R-:W-:Y:S05]  /*13e00*/  BSYNC.RECONVERGENT B1 ;  /* 0x0000000000017941 */ /* 0x000fea0003800200 */
.L_x_1685:
        /* <DEDUP_REMOVED lines=29> */
.L_x_1692:
        /* <DEDUP_REMOVED lines=13> */
.L_x_1694:
[----:B------:R-:W-:Y:S05]  /*140b0*/  BSYNC.RECONVERGENT B2 ;  /* 0x0000000000027941 */ /* 0x000fea0003800200 */
.L_x_1693:
        /* <DEDUP_REMOVED lines=55> */
.L_x_1691:
[----:B------:R-:W-:Y:S05]  /*14430*/  BSYNC.RECONVERGENT B1 ;  /* 0x0000000000017941 */ /* 0x000fea0003800200 */
.L_x_1690:
        /* <DEDUP_REMOVED lines=26> */
.L_x_1697:
        /* <DEDUP_REMOVED lines=13> */
.L_x_1699:
[----:B------:R-:W-:Y:S05]  /*146b0*/  BSYNC.RECONVERGENT B2 ;  /* 0x0000000000027941 */ /* 0x000fea0003800200 */
.L_x_1698:
        /* <DEDUP_REMOVED lines=55> */
.L_x_1696:
[----:B------:R-:W-:Y:S05]  /*14a30*/  BSYNC.RECONVERGENT B1 ;  /* 0x0000000000017941 */ /* 0x000fea0003800200 */
.L_x_1695:
        /* <DEDUP_REMOVED lines=25> */
.L_x_1702:
        /* <DEDUP_REMOVED lines=13> */
.L_x_1704:
[----:B------:R-:W-:Y:S05]  /*14ca0*/  BSYNC.RECONVERGENT B2 ;  /* 0x0000000000027941 */ /* 0x000fea0003800200 */
.L_x_1703:
        /* <DEDUP_REMOVED lines=55> */
.L_x_1701:
[----:B------:R-:W-:Y:S05]  /*15020*/  BSYNC.RECONVERGENT B1 ;  /* 0x0000000000017941 */ /* 0x000fea0003800200 */
.L_x_1700:
        /* <DEDUP_REMOVED lines=25> */
.L_x_1707:
        /* <DEDUP_REMOVED lines=13> */
.L_x_1709:
[----:B------:R-:W-:Y:S05]  /*15290*/  BSYNC.RECONVERGENT B2 ;  /* 0x0000000000027941 */ /* 0x000fea0003800200 */
.L_x_1708:
        /* <DEDUP_REMOVED lines=55> */
.L_x_1706:
[----:B------:R-:W-:Y:S05]  /*15610*/  BSYNC.RECONVERGENT B1 ;  /* 0x0000000000017941 */ /* 0x000fea0003800200 */
.L_x_1705:
        /* <DEDUP_REMOVED lines=25> */
.L_x_1712:
        /* <DEDUP_REMOVED lines=13> */
.L_x_1714:
[----:B------:R-:W-:Y:S05]  /*15880*/  BSYNC.RECONVERGENT B2 ;  /* 0x0000000000027941 */ /* 0x000fea0003800200 */
.L_x_1713:
        /* <DEDUP_REMOVED lines=55> */
.L_x_1711:
[----:B------:R-:W-:Y:S05]  /*15c00*/  BSYNC.RECONVERGENT B1 ;  /* 0x0000000000017941 */ /* 0x000fea0003800200 */
.L_x_1710:
        /* <DEDUP_REMOVED lines=25> */
.L_x_1717:
        /* <DEDUP_REMOVED lines=13> */
.L_x_1719:
[----:B------:R-:W-:Y:S05]  /*15e70*/  BSYNC.RECONVERGENT B2 ;  /* 0x0000000000027941 */ /* 0x000fea0003800200 */
.L_x_1718:
        /* <DEDUP_REMOVED lines=55> */
.L_x_1716:
[----:B------:R-:W-:Y:S05]  /*161f0*/  BSYNC.RECONVERGENT B1 ;  /* 0x0000000000017941 */ /* 0x000fea0003800200 */
.L_x_1715:
        /* <DEDUP_REMOVED lines=25> */
.L_x_1722:
        /* <DEDUP_REMOVED lines=15> */
.L_x_1724:
[----:B------:R-:W-:Y:S05]  /*16480*/  BSYNC.RECONVERGENT B2 ;  /* 0x0000000000027941 */ /* 0x000fea0003800200 */
.L_x_1723:
        /* <DEDUP_REMOVED lines=55> */
.L_x_1721:
[----:B------:R-:W-:Y:S05]  /*16800*/  BSYNC.RECONVERGENT B1 ;  /* 0x0000000000017941 */ /* 0x000fea0003800200 */
.L_x_1720:
        /* <DEDUP_REMOVED lines=17> */
.L_x_1684:
        /* <DEDUP_REMOVED lines=16> */
.L_x_1728:
        /* <DEDUP_REMOVED lines=13> */
.L_x_1730:
[----:B------:R-:W-:Y:S05]  /*16af0*/  BSYNC.RECONVERGENT B2 ;  /* 0x0000000000027941 */ /* 0x000fea0003800200 */
.L_x_1729:
        /* <DEDUP_REMOVED lines=53> */
[----:B------:R-:W-:-:S07]  /*16e50*/  IMAD.MOV.U32 R113, RZ, RZ, RZ ;  /* 0x000000ffff717224 */ /* 0x000fce00078e00ff */
.L_x_1727:
[----:B------:R-:W-:Y:S05]  /*16e60*/  BSYNC.RECONVERGENT B1 ;  /* 0x0000000000017941 */ /* 0x000fea0003800200 */
.L_x_1726:
[----:B------:R-:W0:Y:S01]  /*16e70*/  LDC R120, c[0x0][0x408] ;  /* 0x00010200ff787b82 */ /* 0x000e220000000800 */
[----:B------:R-:W-:Y:S01]  /*16e80*/  I2FP.F32.U32 R97, R97 ;  /* 0x0000006100617245 */ /* 0x000fe20000201000 */
[----:B------:R-:W-:Y:S02]  /*16e90*/  HFMA2 R116, -RZ, RZ, 0.1171875, 0 ;  /* 0x2f800000ff747431 */ /* 0x000fe400000001ff */
[C---:B-----5:R-:W-:Y:S01]  /*16ea0*/  IMAD.U32 R90, R80.reuse, 0x10000, RZ ;  /* 0x00010000505a7824 */ /* 0x060fe200078e00ff */
[----:B------:R-:W-:Y:S01]  /*16eb0*/  ISETP.NE.AND P2, PT, R113, 0x1, PT ;  /* 0x000000017100780c */ /* 0x000fe20003f45270 */
[----:B------:R-:W-:Y:S01]  /*16ec0*/  BSSY.RECONVERGENT B1, `(.L_x_1731) ;  /* 0x000005c000017945 */ /* 0x000fe20003800200 */
[----:B------:R-:W-:Y:S01]  /*16ed0*/  PRMT R80, R80, 0x7632, R80 ;  /* 0x0000763250507816 */ /* 0x000fe20000000050 */
[----:B------:R-:W-:Y:S01]  /*16ee0*/  FFMA.FTZ R97, R97, R116, 1.1641532182693481445e-10 ;  /* 0x2f00000061617423 */ /* 0x000fe20000010074 */
        /* <DEDUP_REMOVED lines=20> */
.L_x_1733:
        /* <DEDUP_REMOVED lines=13> */
.L_x_1735:
[----:B------:R-:W-:Y:S05]  /*17100*/  BSYNC.RECONVERGENT B2 ;  /* 0x0000000000027941 */ /* 0x000fea0003800200 */
.L_x_1734:
        /* <DEDUP_REMOVED lines=52> */
[----:B------:R-:W-:Y:S01]  /*17450*/  IMAD.MOV.U32 R90, RZ, RZ, R112 ;  /* 0x000000ffff5a7224 */ /* 0x000fe200078e0070 */
[----:B------:R-:W-:Y:S01]  /*17460*/  MOV R112, R114 ;  /* 0x0000007200707202 */ /* 0x000fe20000000f00 */
[----:B------:R-:W-:-:S07]  /*17470*/  IMAD.MOV.U32 R115, RZ, RZ, RZ ;  /* 0x000000ffff737224 */ /* 0x000fce00078e00ff */
.L_x_1732:
[----:B------:R-:W-:Y:S05]  /*17480*/  BSYNC.RECONVERGENT B1 ;  /* 0x0000000000017941 */ /* 0x000fea0003800200 */
.L_x_1731:
[----:B------:R-:W-:Y:S01]  /*17490*/  I2FP.F32.U32 R97, R90 ;  /* 0x0000005a00617245 */ /* 0x000fe20000201000 */
[----:B------:R-:W-:Y:S01]  /*174a0*/  BSSY.RECONVERGENT B1, `(.L_x_1736) ;  /* 0x000005c000017945 */ /* 0x000fe20003800200 */
[----:B------:R-:W-:Y:S01]  /*174b0*/  SHF.L.U32 R80, R80, 0x10, RZ ;  /* 0x0000001050507819 */ /* 0x000fe200000006ff */
[----:B------:R-:W-:Y:S01]  /*174c0*/  HFMA2 R90, -RZ, RZ, 0, 1.1920928955078125e-07 ;  /* 0x00000002ff5a7431 */ /* 0x000fe200000001ff */
        /* <DEDUP_REMOVED lines=20> */
.L_x_1738:
        /* <DEDUP_REMOVED lines=13> */
.L_x_1740:
[----:B------:R-:W-:Y:S05]  /*176e0*/  BSYNC.RECONVERGENT B2 ;  /* 0x0000000000027941 */ /* 0x000fea0003800200 */
.L_x_1739:
        /* <DEDUP_REMOVED lines=55> */
.L_x_1737:
[----:B------:R-:W-:Y:S05]  /*17a60*/  BSYNC.RECONVERGENT B1 ;  /* 0x0000000000017941 */ /* 0x000fea0003800200 */
.L_x_1736:
        /* <DEDUP_REMOVED lines=9> */
[----:B------:R-:W-:Y:S02]  /*17b00*/  FSETP.GTU.FTZ.AND P1, PT, R113, R118, PT ;  /* 0x000000767100720b */ /* 0x000fe40003f3c000 */
[----:B------:R-:W-:Y:S02]  /*17b10*/  PRMT R113, R81, 0x7632, R113 ;  /* 0x0000763251717816 */ /* 0x000fe40000000071 */
[----:B------:R-:W-:Y:S02]  /*17b20*/  FSEL R115, R115, RZ, !P1 ;  /* 0x000000ff73737208 */ /* 0x000fe40004800000 */
[----:B------:R-:W-:Y:S02]  /*17b30*/  MOV R81, R0 ;  /* 0x0000000000517202 */ /* 0x000fe40000000f00 */
[----:B------:R-:W-:Y:S01]  /*17b40*/  PLOP3.LUT P1, PT, P1, PT, PT, 0x8, 0x80 ;  /* 0x000000000080781c */ /* 0x000fe20000f2e170 */
[----:B------:R-:W-:Y:S01]  /*17b50*/  FMUL.FTZ R115, R80, R115 ;  /* 0x0000007350737220 */ /* 0x000fe20000410000 */
[----:B------:R-:W-:Y:S11]  /*17b60*/  @!P2 BRA `(.L_x_1742) ;  /* 0x000000040034a947 */ /* 0x000ff60003800000 */
        /* <DEDUP_REMOVED lines=8> */
.L_x_1743:
        /* <DEDUP_REMOVED lines=13> */
.L_x_1745:
[----:B------:R-:W-:Y:S05]  /*17cc0*/  BSYNC.RECONVERGENT B2 ;  /* 0x0000000000027941 */ /* 0x000fea0003800200 */
.L_x_1744:
        /* <DEDUP_REMOVED lines=55> */
.L_x_1742:
[----:B------:R-:W-:Y:S05]  /*18040*/  BSYNC.RECONVERGENT B1 ;  /* 0x0000000000017941 */ /* 0x000fea0003800200 */
.L_x_1741:
[----:B------:R-:W-:Y:S01]  /*18050*/  I2FP.F32.U32 R81, R81 ;  /* 0x0000005100517245 */ /* 0x000fe20000201000 */
[----:B------:R-:W-:Y:S01]  /*18060*/  IMAD.U32 R80, R18, 0x10000, RZ ;  /* 0x0001000012507824 */ /* 0x000fe200078e00ff */
[----:B------:R-:W-:Y:S01]  /*18070*/  SHF.L.U32 R113, R113, 0x10, RZ ;  /* 0x0000001071717819 */ /* 0x000fe200000006ff */
[----:B------:R-:W-:Y:S01]  /*18080*/  BSSY.RECONVERGENT B1, `(.L_x_1746) ;  /* 0x0000059000017945 */ /* 0x000fe20003800200 */
[----:B------:R-:W-:Y:S01]  /*18090*/  ISETP.NE.AND P3, PT, R122, 0x1, PT ;  /* 0x000000017a00780c */ /* 0x000fe20003f65270 */
[----:B------:R-:W-:Y:S01]  /*180a0*/  FFMA.FTZ R81, R81, R116, 1.1641532182693481445e-10 ;  /* 0x2f00000051517423 */ /* 0x000fe20000010074 */
[----:B------:R-:W-:Y:S02]  /*180b0*/  HFMA2 R90, -RZ, RZ, 0, 1.1920928955078125e-07 ;  /* 0x00000002ff5a7431 */ /* 0x000fe400000001ff */
[----:B------:R-:W-:Y:S02]  /*180c0*/  FMUL.FTZ R113, R113, UR4 ;  /* 0x0000000471717c20 */ /* 0x000fe40008410000 */
[----:B------:R-:W-:-:S02]  /*180d0*/  FSETP.GTU.FTZ.AND P2, PT, R81, R118, PT ;  /* 0x000000765100720b */ /* 0x000fc40003f5c000 */
[----:B------:R-:W-:Y:S01]  /*180e0*/  FMUL.FTZ R113, R113, R120 ;  /* 0x0000007871717220 */ /* 0x000fe20000410000 */
[----:B------:R-:W-:-:S04]  /*180f0*/  IMAD.MOV.U32 R81, RZ, RZ, R0 ;  /* 0x000000ffff517224 */ /* 0x000fc800078e0000 */
        /* <DEDUP_REMOVED lines=12> */
.L_x_1748:
        /* <DEDUP_REMOVED lines=13> */
.L_x_1750:
[----:B------:R-:W-:Y:S05]  /*18290*/  BSYNC.RECONVERGENT B2 ;  /* 0x0000000000027941 */ /* 0x000fea0003800200 */
.L_x_1749:
        /* <DEDUP_REMOVED lines=55> */
.L_x_1747:
[----:B------:R-:W-:Y:S05]  /*18610*/  BSYNC.RECONVERGENT B1 ;  /* 0x0000000000017941 */ /* 0x000fea0003800200 */
.L_x_1746:
        /* <DEDUP_REMOVED lines=10> */
[----:B------:R-:W-:-:S02]  /*186c0*/  FSETP.GTU.FTZ.AND P3, PT, R81, R118, PT ;  /* 0x000000765100720b */ /* 0x000fc40003f7c000 */
        /* <DEDUP_REMOVED lines=13> */
.L_x_1753:
        /* <DEDUP_REMOVED lines=13> */
.L_x_1755:
[----:B------:R-:W-:Y:S05]  /*18870*/  BSYNC.RECONVERGENT B2 ;  /* 0x0000000000027941 */ /* 0x000fea0003800200 */
.L_x_1754:
        /* <DEDUP_REMOVED lines=55> */
.L_x_1752:
[----:B------:R-:W-:Y:S05]  /*18bf0*/  BSYNC.RECONVERGENT B1 ;  /* 0x0000000000017941 */ /* 0x000fea0003800200 */
.L_x_1751:
[----:B------:R-:W-:Y:S01]  /*18c00*/  I2FP.F32.U32 R81, R81 ;  /* 0x0000005100517245 */ /* 0x000fe20000201000 */
[----:B------:R-:W-:Y:S01]  /*18c10*/  IMAD.U32 R80, R19, 0x10000, RZ ;  /* 0x0001000013507824 */ /* 0x000fe200078e00ff */
[----:B------:R-:W-:Y:S01]  /*18c20*/  SHF.L.U32 R82, R82, 0x10, RZ ;  /* 0x0000001052527819 */ /* 0x000fe200000006ff */
[----:B------:R-:W-:Y:S01]  /*18c30*/  BSSY.RECONVERGENT B1, `(.L_x_1756) ;  /* 0x0000059000017945 */ /* 0x000fe20003800200 */
[----:B------:R-:W-:Y:S01]  /*18c40*/  ISETP.NE.AND P5, PT, R122, 0x1, PT ;  /* 0x000000017a00780c */ /* 0x000fe20003fa5270 */
[----:B------:R-:W-:Y:S02]  /*18c50*/  FFMA.FTZ R81, R81, R116, 1.1641532182693481445e-10 ;  /* 0x2f00000051517423 */ /* 0x000fe40000010074 */
[----:B------:R-:W-:Y:S01]  /*18c60*/  FMUL.FTZ R143, R82, UR4 ;  /* 0x00000004528f7c20 */ /* 0x000fe20008410000 */
[----:B------:R-:W-:Y:S02]  /*18c70*/  HFMA2 R82, -RZ, RZ, 0, 1.1920928955078125e-07 ;  /* 0x00000002ff527431 */ /* 0x000fe400000001ff */
[----:B------:R-:W-:Y:S01]  /*18c80*/  FSETP.GTU.FTZ.AND P4, PT, R81, R118, PT ;  /* 0x000000765100720b */ /* 0x000fe20003f9c000 */
        /* <DEDUP_REMOVED lines=14> */
.L_x_1758:
        /* <DEDUP_REMOVED lines=13> */
.L_x_1760:
[----:B------:R-:W-:Y:S05]  /*18e40*/  BSYNC.RECONVERGENT B2 ;  /* 0x0000000000027941 */ /* 0x000fea0003800200 */
.L_x_1759:
        /* <DEDUP_REMOVED lines=55> */
.L_x_1757:
[----:B------:R-:W-:Y:S05]  /*191c0*/  BSYNC.RECONVERGENT B1 ;  /* 0x0000000000017941 */ /* 0x000fea0003800200 */
.L_x_1756:
        /* <DEDUP_REMOVED lines=24> */
.L_x_1763:
        /* <DEDUP_REMOVED lines=15> */
.L_x_1765:
[----:B------:R-:W-:Y:S05]  /*19440*/  BSYNC.RECONVERGENT B2 ;  /* 0x0000000000027941 */ /* 0x000fea0003800200 */
.L_x_1764:
        /* <DEDUP_REMOVED lines=49> */
[----:B------:R-:W-:Y:S02]  /*19760*/  MOV R0, R90 ;  /* 0x0000005a00007202 */ /* 0x000fe40000000f00 */
[----:B------:R-:W-:Y:S01]  /*19770*/  LOP3.LUT R91, R158, UR5, R91, 0x96, !PT ;  /* 0x000000059e5b7c12 */ /* 0x000fe2000f8e965b */
[----:B------:R-:W-:Y:S01]  /*19780*/  IMAD.MOV.U32 R90, RZ, RZ, RZ ;  /* 0x000000ffff5a7224 */ /* 0x000fe200078e00ff */
[----:B------:R-:W-:Y:S01]  /*19790*/  LOP3.LUT R92, R82, UR20, R81, 0x96, !PT ;  /* 0x00000014525c7c12 */ /* 0x000fe2000f8e9651 */
[----:B------:R-:W-:Y:S01]  /*197a0*/  IMAD.MOV.U32 R81, RZ, RZ, R112 ;  /* 0x000000ffff517224 */ /* 0x000fe200078e0070 */
[----:B------:R-:W-:-:S07]  /*197b0*/  MOV R112, R80 ;  /* 0x0000005000707202 */ /* 0x000fce0000000f00 */
.L_x_1762:
[----:B------:R-:W-:Y:S05]  /*197c0*/  BSYNC.RECONVERGENT B1 ;  /* 0x0000000000017941 */ /* 0x000fea0003800200 */
.L_x_1761:
        /* <DEDUP_REMOVED lines=14> */
.L_x_1725:
        /* <DEDUP_REMOVED lines=16> */
[----:B------:R-:W-:Y:S02]  /*199b0*/  LOP3.LUT R164, R106, R114, RZ, 0xfc, !PT ;  /* 0x000000726aa47212 */ /* 0x000fe400078efcff */
[----:B------:R4:W-:Y:S01]  /*199c0*/  STG.E.128 desc[UR8][R162.64], R80 ;  /* 0x00000050a2007986 */ /* 0x0009e2000c101d08 */
[----:B------:R-:W-:Y:S01]  /*199d0*/  MOV R106, R112 ;  /* 0x00000070006a7202 */ /* 0x000fe20000000f00 */
[----:B-1----:R-:W-:-:S05]  /*199e0*/  IMAD.WIDE.U32 R160, R110, 0x8, R160 ;  /* 0x000000086ea07825 */ /* 0x002fca00078e00a0 */
[----:B------:R4:W-:Y:S02]  /*199f0*/  STG.E.64 desc[UR8][R160.64], R164 ;  /* 0x000000a4a0007986 */ /* 0x0009e4000c101b08 */
.L_x_1683:
[----:B------:R-:W-:Y:S05]  /*19a00*/  BSYNC.RECONVERGENT B0 ;  /* 0x0000000000007941 */ /* 0x000fea0003800200 */
.L_x_1682:
[----:B0-234-:R-:W-:Y:S01]  /*19a10*/  FADD.FTZ R80, RZ, R111 ;  /* 0x0000006fff507221 */ /* 0x01dfe20000010000 */
[----:B------:R-:W-:Y:S01]  /*19a20*/  ISETP.NE.AND P4, PT, R104, RZ, PT ;  /* 0x000000ff6800720c */ /* 0x000fe20003f85270 */
[----:B------:R-:W-:Y:S01]  /*19a30*/  BSSY.RECONVERGENT B0, `(.L_x_1766) ;  /* 0x0000085000007945 */ /* 0x000fe20003800200 */
[----:B------:R-:W-:Y:S01]  /*19a40*/  ISETP.GT.U32.AND P3, PT, R95, 0xff, PT ;  /* 0x000000ff5f00780c */ /* 0x000fe20003f64070 */
[----:B------:R-:W-:Y:S01]  /*19a50*/  FADD.FTZ R80, R109, R80 ;  /* 0x000000506d507221 */ /* 0x000fe20000010000 */
[C---:B------:R-:W-:Y:S02]  /*19a60*/  ISETP.GT.U32.AND P2, PT, R95.reuse, 0x17f, PT ;  /* 0x0000017f5f00780c */ /* 0x040fe40003f44070 */
[----:B------:R-:W-:Y:S01]  /*19a70*/  ISETP.GT.U32.AND P1, PT, R95, 0x1ff, PT ;  /* 0x000001ff5f00780c */ /* 0x000fe20003f24070 */
        /* <DEDUP_REMOVED lines=41> */
[----:B------:R-:W-:-:S03]  /*19d10*/  IMAD.MOV.U32 R112, RZ, RZ, RZ ;  /* 0x000000ffff707224 */ /* 0x000fc600078e00ff */
        /* <DEDUP_REMOVED lines=86> */
.L_x_1767:
[----:B------:R-:W-:Y:S05]  /*1a280*/  BSYNC.RECONVERGENT B0 ;  /* 0x0000000000007941 */ /* 0x000fea0003800200 */
.L_x_1766:
[----:B------:R-:W-:Y:S01]  /*1a290*/  BAR.SYNC.DEFER_BLOCKING 0x0 ;  /* 0x0000000000007b1d */ /* 0x000fe20000010000 */
[----:B0-----:R-:W-:-:S05]  /*1a2a0*/  CS2R R80, SRZ ;  /* 0x0000000000507805 */ /* 0x001fca000001ff00 */
[----:B------:R-:W-:Y:S04]  /*1a2b0*/  BSSY.RECONVERGENT B0, `(.L_x_1768) ;  /* 0x000000a000007945 */ /* 0x000fe80003800200 */
[----:B------:R-:W-:Y:S05]  /*1a2c0*/  @P2 BRA `(.L_x_1769) ;  /* 0x0000000000202947 */ /* 0x000fea0003800000 */
[----:B------:R-:W0:Y:S01]  /*1a2d0*/  S2UR UR5, SR_CgaCtaId ;  /* 0x00000000000579c3 */ /* 0x000e220000008800 */
[----:B------:R-:W-:Y:S01]  /*1a2e0*/  UMOV UR4, 0x400 ;  /* 0x0000040000047882 */ /* 0x000fe20000000000 */
[----:B------:R-:W-:Y:S01]  /*1a2f0*/  SHF.L.U32 R80, R100, 0x3, RZ ;  /* 0x0000000364507819 */ /* 0x000fe200000006ff */
[----:B------:R-:W-:-:S03]  /*1a300*/  IMAD.MOV.U32 R112, RZ, RZ, R2 ;  /* 0x000000ffff707224 */ /* 0x000fc600078e0002 */
[----:B------:R-:W-:Y:S01]  /*1a310*/  LOP3.LUT R80, R80, 0xf8, RZ, 0xc0, !PT ;  /* 0x000000f850507812 */ /* 0x000fe200078ec0ff */
[----:B0-----:R-:W-:-:S04]  /*1a320*/  ULEA UR4, UR5, UR4, 0x18 ;  /* 0x0000000405047291 */ /* 0x001fc8000f8ec0ff */
[----:B------:R-:W-:-:S09]  /*1a330*/  @UP2 UIADD3 UR4, UPT, UPT, UR4, 0x20, URZ ;  /* 0x0000002004042890 */ /* 0x000fd2000fffe0ff */
[----:B------:R-:W0:Y:S03]  /*1a340*/  LDS.64 R80, [R80+UR4] ;  /* 0x0000000450507984 */ /* 0x000e260008000a00 */
.L_x_1769:
[----:B------:R-:W-:Y:S05]  /*1a350*/  BSYNC.RECONVERGENT B0 ;  /* 0x0000000000007941 */ /* 0x000fea0003800200 */
.L_x_1768:
[----:B------:R-:W1:Y:S01]  /*1a360*/  SHFL.DOWN PT, R83, R112, 0x2, 0x1f ;  /* 0x08401f0070537f89 */ /* 0x000e6200000e0000 */
[----:B------:R-:W-:Y:S01]  /*1a370*/  ISETP.NE.AND P2, PT, R100, RZ, PT ;  /* 0x000000ff6400720c */ /* 0x000fe20003f45270 */
[----:B------:R-:W-:Y:S01]  /*1a380*/  BSSY.RECONVERGENT B0, `(.L_x_1770) ;  /* 0x0000065000007945 */ /* 0x000fe20003800200 */
[----:B------:R-:W-:Y:S01]  /*1a390*/  ISETP.NE.AND P1, PT, RZ, UR22, PT ;  /* 0x00000016ff007c0c */ /* 0x000fe2000bf25270 */
[----:B0-----:R-:W0:Y:S04]  /*1a3a0*/  SHFL.DOWN PT, R161, R80, 0x2, 0x1f ;  /* 0x08401f0050a17f89 */ /* 0x001e2800000e0000 */
[----:B------:R-:W2:Y:S01]  /*1a3b0*/  SHFL.DOWN PT, R82, R81, 0x2, 0x1f ;  /* 0x08401f0051527f89 */ /* 0x000ea200000e0000 */
[----:B-1----:R-:W-:Y:S02]  /*1a3c0*/  IADD3 R104, PT, PT, R83, R112, RZ ;  /* 0x0000007053687210 */ /* 0x002fe40007ffe0ff */
[----:B------:R-:W-:-:S02]  /*1a3d0*/  I2FP.F32.S32 R116, R83 ;  /* 0x0000005300747245 */ /* 0x000fc40000201400 */
[----:B------:R-:W-:Y:S01]  /*1a3e0*/  I2FP.F32.S32 R110, R104 ;  /* 0x00000068006e7245 */ /* 0x000fe20000201400 */
[----:B------:R-:W1:Y:S01]  /*1a3f0*/  SHFL.DOWN PT, R165, R104, 0x1, 0x1f ;  /* 0x08201f0068a57f89 */ /* 0x000e6200000e0000 */
[----:B------:R-:W-:Y:S01]  /*1a400*/  I2FP.F32.S32 R83, R112 ;  /* 0x0000007000537245 */ /* 0x000fe20000201400 */
[C---:B0-----:R-:W-:Y:S01]  /*1a410*/  FMUL.FTZ R118, R161.reuse, R116 ;  /* 0x00000074a1767220 */ /* 0x041fe20000410000 */
[----:B------:R-:W0:Y:S01]  /*1a420*/  MUFU.RCP R114, R110 ;  /* 0x0000006e00727308 */ /* 0x000e220000001000 */
[----:B------:R-:W-:Y:S01]  /*1a430*/  FADD.FTZ R161, -R161, R80 ;  /* 0x00000050a1a17221 */ /* 0x000fe20000010100 */
[----:B--2---:R-:W-:Y:S01]  /*1a440*/  FADD.FTZ R81, R82, R81 ;  /* 0x0000005152517221 */ /* 0x004fe20000010000 */
[----:B------:R-:W-:Y:S02]  /*1a450*/  FFMA.FTZ R163, R83, R80, R118 ;  /* 0x0000005053a37223 */ /* 0x000fe40000010076 */
        /* <DEDUP_REMOVED lines=14> */
[----:B------:R-:W-:-:S03]  /*1a540*/  FFMA.FTZ R161, R110, R163, R161 ;  /* 0x000000a36ea17223 */ /* 0x000fc600000100a1 */
[----:B------:R-:W-:Y:S01]  /*1a550*/  FMUL.FTZ R110, R110, R83 ;  /* 0x000000536e6e7220 */ /* 0x000fe20000410000 */
[----:B--2---:R-:W-:Y:S01]  /*1a560*/  FMUL.FTZ R161, R104, R161 ;  /* 0x000000a168a17220 */ /* 0x004fe20000410000 */
[----:B-1----:R-:W-:Y:S02]  /*1a570*/  FADD.FTZ R83, R81, R82 ;  /* 0x0000005251537221 */ /* 0x002fe40000010000 */
[----:B------:R-:W-:Y:S01]  /*1a580*/  FMUL.FTZ R110, R110, R165 ;  /* 0x000000a56e6e7220 */ /* 0x000fe20000410000 */
[----:B------:R-:W0:Y:S02]  /*1a590*/  @!P2 LDC.64 R80, c[0x0][0x3c8] ;  /* 0x0000f200ff50ab82 */ /* 0x000e240000000a00 */
[----:B------:R-:W1:Y:S01]  /*1a5a0*/  SHFL.IDX PT, R161, R161, RZ, 0x1f ;  /* 0x00001fffa1a17589 */ /* 0x000e6200000e0000 */
        /* <DEDUP_REMOVED lines=10> */
[----:B---3--:R-:W-:-:S03]  /*1a650*/  @!P2 IMAD.WIDE R82, R165, 0x4, R82 ;  /* 0x00000004a552a825 */ /* 0x008fc600078e0252 */
[----:B------:R-:W1:Y:S01]  /*1a660*/  MUFU.RSQ R163, R163 ;  /* 0x000000a300a37308 */ /* 0x000e620000001400 */
[----:B0-----:R-:W-:Y:S01]  /*1a670*/  @!P2 IMAD.WIDE R80, R100, 0x4, R80 ;  /* 0x000000046450a825 */ /* 0x001fe200078e0250 */
[----:B------:R0:W-:Y:S01]  /*1a680*/  @!P2 STG.E desc[UR8][R82.64], R161 ;  /* 0x000000a15200a986 */ /* 0x0001e2000c101908 */
[----:B------:R-:W-:-:S03]  /*1a690*/  FSEL R100, R161, RZ, !P1 ;  /* 0x000000ffa1647208 */ /* 0x000fc60004800000 */
[----:B-1----:R0:W-:Y:S01]  /*1a6a0*/  @!P2 STG.E desc[UR8][R80.64], R163 ;  /* 0x000000a35000a986 */ /* 0x0021e2000c101908 */
[----:B------:R-:W-:Y:S05]  /*1a6b0*/  @!P4 BRA `(.L_x_1771) ;  /* 0x0000000000c4c947 */ /* 0x000fea0003800000 */
        /* <DEDUP_REMOVED lines=9> */
[----:B------:R-:W-:Y:S01]  /*1a750*/  IMAD.U32 R114, R74, 0x10000, RZ ;  /* 0x000100004a727824 */ /* 0x000fe200078e00ff */
[----:B------:R-:W0:Y:S01]  /*1a760*/  LDC.64 R160, c[0x0][0x428] ;  /* 0x00010a00ffa07b82 */ /* 0x000e220000000a00 */
[----:B------:R-:W-:Y:S01]  /*1a770*/  FADD.FTZ R80, R111, -R100 ;  /* 0x800000646f507221 */ /* 0x000fe20000010000 */
[----:B------:R-:W-:Y:S01]  /*1a780*/  SHF.L.U32 R118, R79, 0x10, RZ ;  /* 0x000000104f767819 */ /* 0x000fe200000006ff */
[----:B------:R-:W-:-:S02]  /*1a790*/  IMAD.U32 R120, R75, 0x10000, RZ ;  /* 0x000100004b787824 */ /* 0x000fc400078e00ff */
[C---:B------:R-:W-:Y:S01]  /*1a7a0*/  FMUL.FTZ R116, R163.reuse, R116 ;  /* 0x00000074a3747220 */ /* 0x040fe20000410000 */
[----:B------:R-:W-:Y:S01]  /*1a7b0*/  SHF.L.U32 R81, R76, 0x10, RZ ;  /* 0x000000104c517819 */ /* 0x000fe200000006ff */
[----:B------:R-:W-:Y:S01]  /*1a7c0*/  FFMA.FTZ R114, R110, R112, R114 ;  /* 0x000000706e727223 */ /* 0x000fe20000010072 */
[----:B------:R-:W-:Y:S02]  /*1a7d0*/  IMAD.U32 R83, R72, 0x10000, RZ ;  /* 0x0001000048537824 */ /* 0x000fe400078e00ff */
[----:B------:R-:W-:Y:S01]  /*1a7e0*/  FMUL.FTZ R80, R163, R80 ;  /* 0x00000050a3507220 */ /* 0x000fe20000410000 */
[----:B------:R-:W-:Y:S01]  /*1a7f0*/  PRMT R112, R73, 0x7632, R112 ;  /* 0x0000763249707816 */ /* 0x000fe20000000070 */
        /* <DEDUP_REMOVED lines=29> */
.L_x_1771:
[----:B------:R-:W-:Y:S05]  /*1a9d0*/  BSYNC.RECONVERGENT B0 ;  /* 0x0000000000007941 */ /* 0x000fea0003800200 */
.L_x_1770:
[----:B------:R-:W-:Y:S01]  /*1a9e0*/  ISETP.NE.AND P1, PT, R102, RZ, PT ;  /* 0x000000ff6600720c */ /* 0x000fe20003f25270 */
[----:B------:R-:W-:-:S12]  /*1a9f0*/  BSSY.RECONVERGENT B0, `(.L_x_1772) ;  /* 0x0000036000007945 */ /* 0x000fd80003800200 */
[----:B------:R-:W-:Y:S05]  /*1aa00*/  @!P1 BRA `(.L_x_1773) ;  /* 0x0000000000d09947 */ /* 0x000fea0003800000 */
[--C-:B01----:R-:W-:Y:S01]  /*1aa10*/  FADD.FTZ R80, R107, -R100.reuse ;  /* 0x800000646b507221 */ /* 0x103fe20000010000 */
[--C-:B------:R-:W-:Y:S01]  /*1aa20*/  FADD.FTZ R82, R123, -R100.reuse ;  /* 0x800000647b527221 */ /* 0x100fe20000010000 */
[----:B------:R-:W-:Y:S01]  /*1aa30*/  SHF.L.U32 R83, R60, 0x10, RZ ;  /* 0x000000103c537819 */ /* 0x000fe200000006ff */
[----:B------:R-:W-:Y:S01]  /*1aa40*/  IMAD.U32 R81, R64, 0x10000, RZ ;  /* 0x0001000040517824 */ /* 0x000fe200078e00ff */
[----:B------:R-:W-:Y:S01]  /*1aa50*/  SHF.L.U32 R165, R61, 0x10, RZ ;  /* 0x000000103da57819 */ /* 0x000fe200000006ff */
[----:B------:R-:W-:Y:S02]  /*1aa60*/  IMAD.U32 R161, R65, 0x10000, RZ ;  /* 0x0001000041a17824 */ /* 0x000fe400078e00ff */
[C---:B------:R-:W-:Y:S01]  /*1aa70*/  FMUL.FTZ R80, R163.reuse, R80 ;  /* 0x00000050a3507220 */ /* 0x040fe20000410000 */
[----:B------:R-:W-:Y:S01]  /*1aa80*/  FMUL.FTZ R82, R163, R82 ;  /* 0x00000052a3527220 */ /* 0x000fe20000410000 */
[--C-:B------:R-:W-:Y:S01]  /*1aa90*/  FADD.FTZ R102, R133, -R100.reuse ;  /* 0x8000006485667221 */ /* 0x100fe20000010000 */
[----:B------:R-:W-:Y:S01]  /*1aaa0*/  FADD.FTZ R112, R149, -R100 ;  /* 0x8000006495707221 */ /* 0x000fe20000010000 */
[----:B------:R-:W-:Y:S01]  /*1aab0*/  FFMA.FTZ R80, R80, R81, R83 ;  /* 0x0000005150507223 */ /* 0x000fe20000010053 */
[----:B------:R-:W-:Y:S01]  /*1aac0*/  FFMA.FTZ R81, R82, R161, R165 ;  /* 0x000000a152517223 */ /* 0x000fe200000100a5 */
[----:B------:R-:W-:Y:S01]  /*1aad0*/  SHF.L.U32 R110, R62, 0x10, RZ ;  /* 0x000000103e6e7819 */ /* 0x000fe200000006ff */
[----:B------:R-:W0:Y:S01]  /*1aae0*/  LDC.64 R160, c[0x0][0x428] ;  /* 0x00010a00ffa07b82 */ /* 0x000e220000000a00 */
[----:B------:R-:W-:Y:S01]  /*1aaf0*/  IMAD.U32 R104, R66, 0x10000, RZ ;  /* 0x0001000042687824 */ /* 0x000fe200078e00ff */
[----:B------:R-:W-:Y:S01]  /*1ab00*/  SHF.L.U32 R118, R63, 0x10, RZ ;  /* 0x000000103f767819 */ /* 0x000fe200000006ff */
[----:B------:R-:W-:Y:S01]  /*1ab10*/  FMUL.FTZ R102, R163, R102 ;  /* 0x00000066a3667220 */ /* 0x000fe20000410000 */
[----:B------:R-:W-:-:S02]  /*1ab20*/  IMAD.U32 R116, R67, 0x10000, RZ ;  /* 0x0001000043747824 */ /* 0x000fc400078e00ff */
[----:B------:R-:W-:Y:S01]  /*1ab30*/  FMUL.FTZ R114, R163, R112 ;  /* 0x00000070a3727220 */ /* 0x000fe20000410000 */
[----:B------:R-:W-:Y:S01]  /*1ab40*/  PRMT R83, R64, 0x7632, R83 ;  /* 0x0000763240537816 */ /* 0x000fe20000000053 */
[----:B------:R-:W-:Y:S01]  /*1ab50*/  FFMA.FTZ R112, R102, R104, R110 ;  /* 0x0000006866707223 */ /* 0x000fe2000001006e */
[----:B------:R-:W-:Y:S01]  /*1ab60*/  PRMT R165, R60, 0x7632, R165 ;  /* 0x000076323ca57816 */ /* 0x000fe200000000a5 */
[----:B------:R-:W-:Y:S01]  /*1ab70*/  FFMA.FTZ R120, R114, R116, R118 ;  /* 0x0000007472787223 */ /* 0x000fe20000010076 */
[----:B------:R-:W-:Y:S01]  /*1ab80*/  PRMT R104, R65, 0x7632, R104 ;  /* 0x0000763241687816 */ /* 0x000fe20000000068 */
[----:B------:R-:W-:Y:S01]  /*1ab90*/  FADD.FTZ R82, R105, -R100 ;  /* 0x8000006469527221 */ /* 0x000fe20000010000 */
[----:B------:R-:W-:Y:S01]  /*1aba0*/  PRMT R110, R61, 0x7632, R110 ;  /* 0x000076323d6e7816 */ /* 0x000fe2000000006e */
        /* <DEDUP_REMOVED lines=14> */
[----:B------:R-:W-:Y:S01]  /*1ac90*/  FMUL.FTZ R82, R163, R82 ;  /* 0x00000052a3527220 */ /* 0x000fe20000410000 */
[----:B------:R-:W-:Y:S01]  /*1aca0*/  FFMA.FTZ R122, R122, R124, R126 ;  /* 0x0000007c7a7a7223 */ /* 0x000fe2000001007e */
[----:B------:R-:W-:Y:S01]  /*1acb0*/  FFMA.FTZ R114, R114, R116, R118 ;  /* 0x0000007472727223 */ /* 0x000fe20000010076 */
[----:B------:R-:W-:Y:S01]  /*1acc0*/  FFMA.FTZ R102, R102, R104, R110 ;  /* 0x0000006866667223 */ /* 0x000fe2000001006e */
[----:B------:R-:W-:Y:S01]  /*1acd0*/  FFMA.FTZ R165, R82, R83, R165 ;  /* 0x0000005352a57223 */ /* 0x000fe200000100a5 */
[----:B0-----:R-:W-:Y:S01]  /*1ace0*/  IMAD.WIDE.U32 R160, R98, 0x10, R160 ;  /* 0x0000001062a07825 */ /* 0x001fe200078e00a0 */
[----:B------:R-:W-:Y:S02]  /*1acf0*/  F2FP.BF16.F32.PACK_AB R83, R122, R120 ;  /* 0x000000787a53723e */ /* 0x000fe400000010ff */
[----:B------:R-:W-:Y:S01]  /*1ad00*/  F2FP.BF16.F32.PACK_AB R82, R114, R112 ;  /* 0x000000707252723e */ /* 0x000fe200000010ff */
[----:B------:R-:W-:Y:S01]  /*1ad10*/  VIADD R98, R98, 0x80 ;  /* 0x0000008062627836 */ /* 0x000fe20000000000 */
[----:B------:R-:W-:-:S02]  /*1ad20*/  F2FP.BF16.F32.PACK_AB R81, R102, R81 ;  /* 0x000000516651723e */ /* 0x000fc400000010ff */
[----:B------:R-:W-:-:S05]  /*1ad30*/  F2FP.BF16.F32.PACK_AB R80, R165, R80 ;  /* 0x00000050a550723e */ /* 0x000fca00000010ff */
[----:B------:R2:W-:Y:S02]  /*1ad40*/  STG.E.128 desc[UR8][R160.64], R80 ;  /* 0x00000050a0007986 */ /* 0x0005e4000c101d08 */
.L_x_1773:
[----:B------:R-:W-:Y:S05]  /*1ad50*/  BSYNC.RECONVERGENT B0 ;  /* 0x0000000000007941 */ /* 0x000fea0003800200 */
.L_x_1772:
[----:B------:R-:W-:Y:S01]  /*1ad60*/  ISETP.NE.AND P1, PT, R108, RZ, PT ;  /* 0x000000ff6c00720c */ /* 0x000fe20003f25270 */
[----:B------:R-:W-:-:S12]  /*1ad70*/  BSSY.RECONVERGENT B0, `(.L_x_1774) ;  /* 0x0000038000007945 */ /* 0x000fd80003800200 */
[----:B------:R-:W-:Y:S05]  /*1ad80*/  @!P1 BRA `(.L_x_1775) ;  /* 0x0000000000d89947 */ /* 0x000fea0003800000 */
[--C-:B012---:R-:W-:Y:S01]  /*1ad90*/  FADD.FTZ R80, R103, -R100.reuse ;  /* 0x8000006467507221 */ /* 0x107fe20000010000 */
[--C-:B------:R-:W-:Y:S01]  /*1ada0*/  FADD.FTZ R82, R119, -R100.reuse ;  /* 0x8000006477527221 */ /* 0x100fe20000010000 */
[----:B------:R-:W-:Y:S01]  /*1adb0*/  SHF.L.U32 R81, R52, 0x10, RZ ;  /* 0x0000001034517819 */ /* 0x000fe200000006ff */
[----:B------:R-:W-:Y:S01]  /*1adc0*/  IMAD.U32 R83, R48, 0x10000, RZ ;  /* 0x0001000030537824 */ /* 0x000fe200078e00ff */
[----:B------:R-:W-:Y:S01]  /*1add0*/  SHF.L.U32 R161, R53, 0x10, RZ ;  /* 0x0000001035a17819 */ /* 0x000fe200000006ff */
[----:B------:R-:W-:Y:S01]  /*1ade0*/  FMUL.FTZ R80, R163, R80 ;  /* 0x00000050a3507220 */ /* 0x000fe20000410000 */
[----:B------:R-:W-:Y:S02]  /*1adf0*/  IMAD.U32 R165, R49, 0x10000, RZ ;  /* 0x0001000031a57824 */ /* 0x000fe400078e00ff */
[----:B------:R-:W-:Y:S01]  /*1ae00*/  FMUL.FTZ R82, R163, R82 ;  /* 0x00000052a3527220 */ /* 0x000fe20000410000 */
[--C-:B------:R-:W-:Y:S01]  /*1ae10*/  FADD.FTZ R102, R137, -R100.reuse ;  /* 0x8000006489667221 */ /* 0x100fe20000010000 */
[----:B------:R-:W-:Y:S01]  /*1ae20*/  FFMA.FTZ R80, R80, R81, R83 ;  /* 0x0000005150507223 */ /* 0x000fe20000010053 */
[----:B------:R-:W-:Y:S01]  /*1ae30*/  FADD.FTZ R110, R153, -R100 ;  /* 0x80000064996e7221 */ /* 0x000fe20000010000 */
[----:B------:R-:W-:Y:S01]  /*1ae40*/  FFMA.FTZ R81, R82, R161, R165 ;  /* 0x000000a152517223 */ /* 0x000fe200000100a5 */
[----:B------:R-:W-:Y:S01]  /*1ae50*/  SHF.L.U32 R104, R54, 0x10, RZ ;  /* 0x0000001036687819 */ /* 0x000fe200000006ff */
[----:B------:R-:W0:Y:S01]  /*1ae60*/  LDC.64 R160, c[0x0][0x428] ;  /* 0x00010a00ffa07b82 */ /* 0x000e220000000a00 */
[----:B------:R-:W-:Y:S01]  /*1ae70*/  SHF.L.U32 R114, R55, 0x10, RZ ;  /* 0x0000001037727819 */ /* 0x000fe200000006ff */
[----:B------:R-:W-:-:S02]  /*1ae80*/  IMAD.U32 R108, R50, 0x10000, RZ ;  /* 0x00010000326c7824 */ /* 0x000fc400078e00ff */
[----:B------:R-:W-:Y:S01]  /*1ae90*/  FMUL.FTZ R102, R163, R102 ;  /* 0x00000066a3667220 */ /* 0x000fe20000410000 */
[----:B------:R-:W-:Y:S02]  /*1aea0*/  IMAD.U32 R116, R51, 0x10000, RZ ;  /* 0x0001000033747824 */ /* 0x000fe400078e00ff */
        /* <DEDUP_REMOVED lines=8> */
[----:B------:R-:W-:Y:S01]  /*1af30*/  FADD.FTZ R102, R117, -R100 ;  /* 0x8000006475667221 */ /* 0x000fe20000010000 */
[----:B------:R-:W-:Y:S01]  /*1af40*/  PRMT R114, R54, 0x7632, R114 ;  /* 0x0000763236727816 */ /* 0x000fe20000000072 */
[----:B------:R-:W-:Y:S01]  /*1af50*/  FADD.FTZ R112, R139, -R100 ;  /* 0x800000648b707221 */ /* 0x000fe20000010000 */
[----:B------:R-:W-:Y:S01]  /*1af60*/  PRMT R116, R50, 0x7632, R116 ;  /* 0x0000763232747816 */ /* 0x000fe20000000074 */
        /* <DEDUP_REMOVED lines=19> */
[----:B------:R-:W-:-:S02]  /*1b0a0*/  F2FP.BF16.F32.PACK_AB R82, R112, R110 ;  /* 0x0000006e7052723e */ /* 0x000fc400000010ff */
[----:B------:R-:W-:Y:S02]  /*1b0b0*/  F2FP.BF16.F32.PACK_AB R81, R102, R81 ;  /* 0x000000516651723e */ /* 0x000fe400000010ff */
[----:B------:R-:W-:Y:S02]  /*1b0c0*/  F2FP.BF16.F32.PACK_AB R80, R165, R80 ;  /* 0x00000050a550723e */ /* 0x000fe400000010ff */
[----:B------:R-:W-:-:S03]  /*1b0d0*/  IADD3 R98, PT, PT, R98, 0x80, RZ ;  /* 0x0000008062627810 */ /* 0x000fc60007ffe0ff */
[----:B------:R3:W-:Y:S04]  /*1b0e0*/  STG.E.128 desc[UR8][R160.64], R80 ;  /* 0x00000050a0007986 */ /* 0x0007e8000c101d08 */
.L_x_1775:
[----:B------:R-:W-:Y:S05]  /*1b0f0*/  BSYNC.RECONVERGENT B0 ;  /* 0x0000000000007941 */ /* 0x000fea0003800200 */
.L_x_1774:
[----:B------:R-:W-:Y:S04]  /*1b100*/  BSSY.RECONVERGENT B0, `(.L_x_1776) ;  /* 0x0000039000007945 */ /* 0x000fe80003800200 */
[----:B------:R-:W-:Y:S05]  /*1b110*/  @!P0 BRA `(.L_x_1777) ;  /* 0x0000000000dc8947 */ /* 0x000fea0003800000 */
[--C-:B0123--:R-:W-:Y:S01]  /*1b120*/  FADD.FTZ R80, R99, -R100.reuse ;  /* 0x8000006463507221 */ /* 0x10ffe20000010000 */
        /* <DEDUP_REMOVED lines=8> */
[----:B------:R-:W-:Y:S02]  /*1b1b0*/  IMAD.U32 R83, R40, 0x10000, RZ ;  /* 0x0001000028537824 */ /* 0x000fe400078e00ff */
[----:B------:R-:W-:Y:S01]  /*1b1c0*/  FMUL.FTZ R100, R163, R80 ;  /* 0x00000050a3647220 */ /* 0x000fe20000410000 */
[----:B------:R-:W-:Y:S01]  /*1b1d0*/  SHF.L.U32 R104, R37, 0x10, RZ ;  /* 0x0000001025687819 */ /* 0x000fe200000006ff */
[----:B------:R-:W-:Y:S01]  /*1b1e0*/  IMAD.U32 R165, R41, 0x10000, RZ ;  /* 0x0001000029a57824 */ /* 0x000fe200078e00ff */
[----:B------:R-:W-:Y:S01]  /*1b1f0*/  SHF.L.U32 R114, R38, 0x10, RZ ;  /* 0x0000001026727819 */ /* 0x000fe200000006ff */
[----:B------:R-:W-:Y:S01]  /*1b200*/  FFMA.FTZ R100, R100, R83, R161 ;  /* 0x0000005364647223 */ /* 0x000fe200000100a1 */
[----:B------:R-:W-:Y:S01]  /*1b210*/  IMAD.U32 R112, R42, 0x10000, RZ ;  /* 0x000100002a707824 */ /* 0x000fe200078e00ff */
[----:B------:R-:W0:Y:S01]  /*1b220*/  LDC.64 R160, c[0x0][0x428] ;  /* 0x00010a00ffa07b82 */ /* 0x000e220000000a00 */
        /* <DEDUP_REMOVED lines=9> */
[----:B------:R-:W-:Y:S01]  /*1b2c0*/  PRMT R83, R40, 0x7632, R83 ;  /* 0x0000763228537816 */ /* 0x000fe20000000053 */
[----:B------:R-:W-:Y:S01]  /*1b2d0*/  IMAD.U32 R114, R43, 0x10000, RZ ;  /* 0x000100002b727824 */ /* 0x000fe200078e00ff */
[----:B------:R-:W-:-:S02]  /*1b2e0*/  PRMT R163, R36, 0x7632, R163 ;  /* 0x0000763224a37816 */ /* 0x000fc400000000a3 */
[----:B------:R-:W-:Y:S01]  /*1b2f0*/  PRMT R104, R41, 0x7632, R104 ;  /* 0x0000763229687816 */ /* 0x000fe20000000068 */
[----:B------:R-:W-:Y:S01]  /*1b300*/  IMAD.U32 R83, R83, 0x10000, RZ ;  /* 0x0001000053537824 */ /* 0x000fe200078e00ff */
[----:B------:R-:W-:Y:S02]  /*1b310*/  PRMT R108, R37, 0x7632, R108 ;  /* 0x00007632256c7816 */ /* 0x000fe4000000006c */
[----:B------:R-:W-:Y:S02]  /*1b320*/  PRMT R165, R42, 0x7632, R165 ;  /* 0x000076322aa57816 */ /* 0x000fe400000000a5 */
[----:B------:R-:W-:Y:S01]  /*1b330*/  PRMT R112, R38, 0x7632, R112 ;  /* 0x0000763226707816 */ /* 0x000fe20000000070 */
[----:B------:R-:W-:Y:S01]  /*1b340*/  IMAD.U32 R108, R108, 0x10000, RZ ;  /* 0x000100006c6c7824 */ /* 0x000fe200078e00ff */
[----:B------:R-:W-:Y:S01]  /*1b350*/  PRMT R122, R43, 0x7632, R122 ;  /* 0x000076322b7a7816 */ /* 0x000fe2000000007a */
[----:B------:R-:W-:Y:S01]  /*1b360*/  IMAD.U32 R165, R165, 0x10000, RZ ;  /* 0x00010000a5a57824 */ /* 0x000fe200078e00ff */
[C---:B------:R-:W-:Y:S01]  /*1b370*/  PRMT R124, R39.reuse, 0x7632, R124 ;  /* 0x00007632277c7816 */ /* 0x040fe2000000007c */
[----:B0-----:R-:W-:Y:S01]  /*1b380*/  IMAD.WIDE.U32 R160, R98, 0x10, R160 ;  /* 0x0000001062a07825 */ /* 0x001fe200078e00a0 */
[----:B------:R-:W-:-:S02]  /*1b390*/  SHF.L.U32 R116, R39, 0x10, RZ ;  /* 0x0000001027747819 */ /* 0x000fc400000006ff */
[----:B------:R-:W-:Y:S01]  /*1b3a0*/  SHF.L.U32 R104, R104, 0x10, RZ ;  /* 0x0000001068687819 */ /* 0x000fe200000006ff */
[----:B------:R-:W-:Y:S01]  /*1b3b0*/  IMAD.U32 R124, R124, 0x10000, RZ ;  /* 0x000100007c7c7824 */ /* 0x000fe200078e00ff */
[----:B------:R-:W-:Y:S01]  /*1b3c0*/  SHF.L.U32 R122, R122, 0x10, RZ ;  /* 0x000000107a7a7819 */ /* 0x000fe200000006ff */
[----:B------:R-:W-:Y:S01]  /*1b3d0*/  FFMA.FTZ R114, R118, R114, R116 ;  /* 0x0000007276727223 */ /* 0x000fe20000010074 */
        /* <DEDUP_REMOVED lines=9> */
[----:B------:R-:W-:-:S05]  /*1b470*/  F2FP.BF16.F32.PACK_AB R80, R163, R100 ;  /* 0x00000064a350723e */ /* 0x000fca00000010ff */
[----:B------:R4:W-:Y:S02]  /*1b480*/  STG.E.128 desc[UR8][R160.64], R80 ;  /* 0x00000050a0007986 */ /* 0x0009e4000c101d08 */
.L_x_1777:
[----:B------:R-:W-:Y:S05]  /*1b490*/  BSYNC.RECONVERGENT B0 ;  /* 0x0000000000007941 */ /* 0x000fea0003800200 */
.L_x_1776:
[----:B------:R-:W-:Y:S02]  /*1b4a0*/  UIADD3 UR14, UPT, UPT, UR14, UR12, URZ ;  /* 0x0000000c0e0e7290 */ /* 0x000fe4000fffe0ff */
[----:B------:R-:W-:Y:S02]  /*1b4b0*/  UPLOP3.LUT UP2, UPT, UPT, UPT, UP2, 0x40, 0x4 ;  /* 0x000000000004789c */ /* 0x000fe40003f4e820 */
[----:B------:R-:W-:-:S09]  /*1b4c0*/  UISETP.GE.AND UP1, UPT, UR14, UR13, UPT ;  /* 0x0000000d0e00728c */ /* 0x000fd2000bf26270 */
[----:B------:R-:W-:Y:S05]  /*1b4d0*/  BRA.U !UP1, `(.L_x_1778) ;  /* 0xfffffe5909dc7547 */ /* 0x000fea000b83ffff */
[----:B------:R-:W-:Y:S05]  /*1b4e0*/  EXIT ;  /* 0x000000000000794d */ /* 0x000fea0003800000 */
.L_x_1779:
        /* <DEDUP_REMOVED lines=9> */
.L_x_27210:


//--------------------- .text._ZN10layer_norm13ln_fwd_kernelINS_13Kernel_traitsI13__nv_bfloat16S2_S2_S2_fjLj4096ELj1ELj1ELj4ELj16ENS_18Kernel_traits_baseILj4096ES2_S2_S2_S2_fjLj128EEEEELb1ELb1ELb0ELb1EEEvNS_9FwdParamsE --------------------------
	.section	.text._ZN10layer_norm13ln_fwd_kernelINS_13Kernel_traitsI13__nv_bfloat16S2_S2_S2_fjLj4096ELj1ELj1ELj4ELj16ENS_18Kernel_traits_baseILj4096ES2_S2_S2_S2_fjLj128EEEEELb1ELb1ELb0ELb1EEEvNS_9FwdParamsE,"ax",@progbits
	.align	128
        .global         _ZN10layer_norm13ln_fwd_kernelINS_13Kernel_traitsI13__nv_bfloat16S2_S2_S2_fjLj4096ELj1ELj1ELj4ELj16ENS_18Kernel_traits_baseILj4096ES2_S2_S2_S2_fjLj128EEEEELb1ELb1ELb0ELb1EEEvNS_9FwdParamsE
        .type           _ZN10layer_norm13ln_fwd_kernelINS_13Kernel_traitsI13__nv_bfloat16S2_S2_S2_fjLj4096ELj1ELj1ELj4ELj16ENS_18Kernel_traits_baseILj4096ES2_S2_S2_S2_fjLj128EEEEELb1ELb1ELb0ELb1EEEvNS_9FwdParamsE,@function
        .size           _ZN10layer_norm13ln_fwd_kernelINS_13Kernel_traitsI13__nv_bfloat16S2_S2_S2_fjLj4096ELj1ELj1ELj4ELj16ENS_18Kernel_traits_baseILj4096ES2_S2_S2_S2_fjLj128EEEEELb1ELb1ELb0ELb1EEEvNS_9FwdParamsE,(.L_x_27211 - _ZN10layer_norm13ln_fwd_kernelINS_13Kernel_traitsI13__nv_bfloat16S2_S2_S2_fjLj4096ELj1ELj1ELj4ELj16ENS_18Kernel_traits_baseILj4096ES2_S2_S2_S2_fjLj128EEEEELb1ELb1ELb0ELb1EEEvNS_9FwdParamsE)
        .other          _ZN10layer_norm13ln_fwd_kernelINS_13Kernel_traitsI13__nv_bfloat16S2_S2_S2_fjLj4096ELj1ELj1ELj4ELj16ENS_18Kernel_traits_baseILj4096ES2_S2_S2_S2_fjLj128EEEEELb1ELb1ELb0ELb1EEEvNS_9FwdParamsE,@"STO_CUDA_ENTRY STV_DEFAULT"
_ZN10layer_norm13ln_fwd_kernelINS_13Kernel_traitsI13__nv_bfloat16S2_S2_S2_fjLj4096ELj1ELj1ELj4ELj16ENS_18Kernel_traits_baseILj4096ES2_S2_S2_S2_fjLj128EEEEELb1ELb1ELb0ELb1EEEvNS_9FwdParamsE:
.text._ZN10layer_norm13ln_fwd_kernelINS_13Kernel_traitsI13__nv_bfloat16S2_S2_S2_fjLj4096ELj1ELj1ELj4ELj16ENS_18Kernel_traits_baseILj4096ES2_S2_S2_S2_fjLj128EEEEELb1ELb1ELb0ELb1EEEvNS_9FwdParamsE:
[----:B------:R-:W-:Y:S01]  /*0000*/  LDC R1, c[0x0][0x37c] ;  /* 0x0000df00ff017b82 */ /* 0x000fe20000000800 */
[----:B------:R-:W0:Y:S01]  /*0010*/  LDCU.U8 UR4, c[0x0][0x464] ;  /* 0x00008c80ff0477ac */ /* 0x000e220008000000 */
[----:B------:R-:W1:Y:S06]  /*0020*/  S2R R61, SR_TID.X ;  /* 0x00000000003d7919 */ /* 0x000e6c0000002100 */
[----:B------:R-:W2:Y:S01]  /*0030*/  LDC R144, c[0x0][0x458] ;  /* 0x00011600ff907b82 */ /* 0x000ea20000000800 */
[----:B------:R-:W3:Y:S01]  /*0040*/  LDCU.64 UR8, c[0x0][0x450] ;  /* 0x00008a00ff0877ac */ /* 0x000ee20008000a00 */
[----:B------:R-:W4:Y:S06]  /*0050*/  LDCU.64 UR10, c[0x0][0x358] ;  /* 0x00006b00ff0a77ac */ /* 0x000f2c0008000a00 */
[----:B------:R-:W2:Y:S01]  /*0060*/  LDC R145, c[0x0][0x45c] ;  /* 0x00011700ff917b82 */ /* 0x000ea20000000800 */
[----:B0-----:R-:W-:Y:S01]  /*0070*/  ISETP.NE.AND P1, PT, RZ, UR4, PT ;  /* 0x00000004ff007c0c */ /* 0x001fe2000bf25270 */
[----:B------:R-:W0:Y:S06]  /*0080*/  LDCU.64 UR4, c[0x0][0x438] ;  /* 0x00008700ff0477ac */ /* 0x000e2c0008000a00 */
[----:B------:R-:W1:Y:S01]  /*0090*/  LDC.64 R58, c[0x0][0x3e8] ;  /* 0x0000fa00ff3a7b82 */ /* 0x000e620000000a00 */
[----:B---3--:R-:W-:-:S02]  /*00a0*/  IMAD.U32 R2, RZ, RZ, UR8 ;  /* 0x00000008ff027e24 */ /* 0x008fc4000f8e00ff */
[----:B------:R-:W-:-:S05]  /*00b0*/  IMAD.U32 R3, RZ, RZ, UR9 ;  /* 0x00000009ff037e24 */ /* 0x000fca000f8e00ff */
[----:B------:R-:W3:Y:S01]  /*00c0*/  LDC.64 R54, c[0x0][0x3d0] ;  /* 0x0000f400ff367b82 */ /* 0x000ee20000000a00 */
[----:B----4-:R-:W4:Y:S04]  /*00d0*/  @P1 LDG.E.64 R2, desc[UR10][R2.64] ;  /* 0x0000000a02021981 */ /* 0x010f28000c1e1b00 */
[----:B--2---:R-:W2:Y:S01]  /*00e0*/  @P1 LDG.E.64 R52, desc[UR10][R144.64] ;  /* 0x0000000a90341981 */ /* 0x004ea2000c1e1b00 */
[----:B0-----:R-:W-:Y:S02]  /*00f0*/  ISETP.NE.U32.AND P0, PT, RZ, UR4, PT ;  /* 0x00000004ff007c0c */ /* 0x001fe4000bf05070 */
[----:B------:R-:W0:Y:S01]  /*0100*/  S2UR UR16, SR_CTAID.X ;  /* 0x00000000001079c3 */ /* 0x000e220000002500 */
[----:B------:R-:W0:Y:S01]  /*0110*/  LDCU UR4, c[0x0][0x384] ;  /* 0x00007080ff0477ac */ /* 0x000e220008000800 */
[----:B------:R-:W-:-:S13]  /*0120*/  ISETP.NE.AND.EX P0, PT, RZ, UR5, PT, P0 ;  /* 0x00000005ff007c0c */ /* 0x000fda000bf05300 */
[----:B------:R-:W3:Y:S01]  /*0130*/  @P0 LDC.64 R56, c[0x0][0x438] ;  /* 0x00010e00ff380b82 */ /* 0x000ee20000000a00 */
[----:B-1----:R-:W-:-:S05]  /*0140*/  IMAD.WIDE.U32 R58, R61, 0x10, R58 ;  /* 0x000000103d3a7825 */ /* 0x002fca00078e003a */
[----:B------:R-:W5:Y:S04]  /*0150*/  LDG.E.128 R8, desc[UR10][R58.64] ;  /* 0x0000000a3a087981 */ /* 0x000f68000c1e1d00 */
[----:B------:R-:W5:Y:S04]  /*0160*/  LDG.E.128 R16, desc[UR10][R58.64+0x800] ;  /* 0x0008000a3a107981 */ /* 0x000f68000c1e1d00 */
[----:B------:R-:W5:Y:S04]  /*0170*/  LDG.E.128 R24, desc[UR10][R58.64+0x1000] ;  /* 0x0010000a3a187981 */ /* 0x000f68000c1e1d00 */
[----:B------:R-:W5:Y:S01]  /*0180*/  LDG.E.128 R48, desc[UR10][R58.64+0x1800] ;  /* 0x0018000a3a307981 */ /* 0x000f62000c1e1d00 */
[----:B---3--:R-:W-:-:S05]  /*0190*/  @P0 IMAD.WIDE.U32 R56, R61, 0x10, R56 ;  /* 0x000000103d380825 */ /* 0x008fca00078e0038 */
[----:B------:R-:W5:Y:S04]  /*01a0*/  @P0 LDG.E.128 R44, desc[UR10][R56.64] ;  /* 0x0000000a382c0981 */ /* 0x000f68000c1e1d00 */
[----:B------:R-:W5:Y:S04]  /*01b0*/  @P0 LDG.E.128 R40, desc[UR10][R56.64+0x800] ;  /* 0x0008000a38280981 */ /* 0x000f68000c1e1d00 */
[----:B------:R-:W5:Y:S04]  /*01c0*/  @P0 LDG.E.128 R36, desc[UR10][R56.64+0x1000] ;  /* 0x0010000a38240981 */ /* 0x000f68000c1e1d00 */
[----:B------:R-:W5:Y:S01]  /*01d0*/  @P0 LDG.E.128 R32, desc[UR10][R56.64+0x1800] ;  /* 0x0018000a38200981 */ /* 0x000f62000c1e1d00 */
[----:B------:R-:W-:-:S05]  /*01e0*/  IMAD.WIDE.U32 R54, R61, 0x10, R54 ;  /* 0x000000103d367825 */ /* 0x000fca00078e0036 */
[----:B------:R-:W5:Y:S04]  /*01f0*/  LDG.E.128 R4, desc[UR10][R54.64] ;  /* 0x0000000a36047981 */ /* 0x000f68000c1e1d00 */
[----:B------:R-:W5:Y:S04]  /*0200*/  LDG.E.128 R12, desc[UR10][R54.64+0x800] ;  /* 0x0008000a360c7981 */ /* 0x000f68000c1e1d00 */
[----:B------:R-:W5:Y:S04]  /*0210*/  LDG.E.128 R20, desc[UR10][R54.64+0x1000] ;  /* 0x0010000a36147981 */ /* 0x000f68000c1e1d00 */
[----:B------:R1:W5:Y:S01]  /*0220*/  LDG.E.128 R28, desc[UR10][R54.64+0x1800] ;  /* 0x0018000a361c7981 */ /* 0x000362000c1e1d00 */
[----:B------:R-:W3:Y:S01]  /*0230*/  LDC R0, c[0x0][0x360] ;  /* 0x0000d800ff007b82 */ /* 0x000ee20000000800 */
[----:B0-----:R-:W-:-:S07]  /*0240*/  UISETP.GE.AND UP0, UPT, UR16, UR4, UPT ;  /* 0x000000041000728c */ /* 0x001fce000bf06270 */
[----:B-1----:R-:W2:Y:S01]  /*0250*/  @P1 LDC R55, c[0x0][0x460] ;  /* 0x00011800ff371b82 */ /* 0x002ea20000000800 */
[----:B------:R-:W-:Y:S01]  /*0260*/  PLOP3.LUT P3, PT, PT, PT, UP0, 0x80, 0x8 ;  /* 0x000000000008781c */ /* 0x000fe20003f6f008 */
[----:B---3--:R-:W-:Y:S01]  /*0270*/  IMAD R0, R0, UR16, R61 ;  /* 0x0000001000007c24 */ /* 0x008fe2000f8e023d */
[----:B----4-:R-:W-:Y:S02]  /*0280*/  @P1 R2UR UR8, R2 ;  /* 0x00000000020812ca */ /* 0x010fe400000e0000 */
[----:B------:R-:W-:Y:S02]  /*0290*/  @P1 R2UR UR9, R3 ;  /* 0x00000000030912ca */ /* 0x000fe400000e0000 */
[----:B--2---:R-:W-:-:S04]  /*02a0*/  @P1 IADD3 R144, P2, PT, R52, R55, RZ ;  /* 0x0000003734901210 */ /* 0x004fc80007f5e0ff */
[----:B------:R-:W-:-:S03]  /*02b0*/  @P1 IADD3.X R145, PT, PT, RZ, R53, RZ, P2, !PT ;  /* 0x00000035ff911210 */ /* 0x000fc600017fe4ff */
[----:B------:R-:W-:Y:S06]  /*02c0*/  @P3 EXIT ;  /* 0x000000000000394d */ /* 0x000fec0003800000 */
[--C-:B------:R-:W-:Y:S01]  /*02d0*/  SHF.R.U64 R2, R144, 0x2, R145.reuse ;  /* 0x0000000290027819 */ /* 0x100fe20000001291 */
[----:B------:R-:W-:Y:S01]  /*02e0*/  IMAD.HI.U32 R52, R0, -0x326172a9, RZ ;  /* 0xcd9e8d5700347827 */ /* 0x000fe200078e00ff */
[----:B------:R-:W-:Y:S01]  /*02f0*/  SHF.R.U32.HI R3, RZ, 0x2, R145 ;  /* 0x00000002ff037819 */ /* 0x000fe20000011691 */
[----:B------:R-:W-:Y:S01]  /*0300*/  UIADD3 UR21, UPT, UPT, UR8, -0x61c88647, URZ ;  /* 0x9e3779b908157890 */ /* 0x000fe2000fffe0ff */
[----:B-----5:R-:W-:Y:S01]  /*0310*/  @!P0 CS2R R46, SRZ ;  /* 0x00000000002e8805 */ /* 0x020fe2000001ff00 */
[C---:B------:R-:W-:Y:S01]  /*0320*/  IMAD.HI.U32 R53, R2.reuse, -0x2daee0ad, RZ ;  /* 0xd2511f5302357827 */ /* 0x040fe200078e00ff */
[----:B------:R-:W-:Y:S01]  /*0330*/  LOP3.LUT R52, R3, UR8, R52, 0x96, !PT ;  /* 0x0000000803347c12 */ /* 0x000fe2000f8e9634 */
[----:B------:R-:W-:Y:S01]  /*0340*/  UIADD3 UR4, UPT, UPT, UR9, -0x4498517b, URZ ;  /* 0xbb67ae8509047890 */ /* 0x000fe2000fffe0ff */
[----:B------:R-:W-:Y:S01]  /*0350*/  @!P0 CS2R R44, SRZ ;  /* 0x00000000002c8805 */ /* 0x000fe2000001ff00 */
[----:B------:R-:W-:Y:S01]  /*0360*/  IMAD R57, R2, -0x2daee0ad, RZ ;  /* 0xd2511f5302397824 */ /* 0x000fe200078e02ff */
[----:B------:R-:W-:Y:S01]  /*0370*/  LOP3.LUT R53, R53, UR9, RZ, 0x3c, !PT ;  /* 0x0000000935357c12 */ /* 0x000fe2000f8e3cff */
[----:B------:R-:W-:Y:S01]  /*0380*/  IMAD.HI.U32 R56, R52, -0x2daee0ad, RZ ;  /* 0xd2511f5334387827 */ /* 0x000fe200078e00ff */
[----:B------:R-:W-:Y:S01]  /*0390*/  UIADD3 UR22, UPT, UPT, UR9, 0x76cf5d0a, URZ ;  /* 0x76cf5d0a09167890 */ /* 0x000fe2000fffe0ff */
[----:B------:R-:W-:Y:S01]  /*03a0*/  @!P0 CS2R R42, SRZ ;  /* 0x00000000002a8805 */ /* 0x000fe2000001ff00 */
[----:B------:R-:W-:Y:S01]  /*03b0*/  UIADD3 UR23, UPT, UPT, UR8, -0x255992d5, URZ ;  /* 0xdaa66d2b08177890 */ /* 0x000fe2000fffe0ff */
[----:B------:R-:W-:Y:S01]  /*03c0*/  IMAD R55, R0, -0x326172a9, RZ ;  /* 0xcd9e8d5700377824 */ /* 0x000fe200078e02ff */
[----:B------:R-:W-:Y:S01]  /*03d0*/  LOP3.LUT R56, R57, UR4, R56, 0x96, !PT ;  /* 0x0000000439387c12 */ /* 0x000fe2000f8e9638 */
[C---:B------:R-:W-:Y:S01]  /*03e0*/  IMAD.HI.U32 R54, R53.reuse, -0x326172a9, RZ ;  /* 0xcd9e8d5735367827 */ /* 0x040fe200078e00ff */
[----:B------:R-:W-:Y:S01]  /*03f0*/  UIADD3 UR4, UPT, UPT, UR8, 0x3c6ef372, URZ ;  /* 0x3c6ef37208047890 */ /* 0x000fe2000fffe0ff */
[----:B------:R-:W-:Y:S01]  /*0400*/  @!P0 CS2R R40, SRZ ;  /* 0x0000000000288805 */ /* 0x000fe2000001ff00 */
[----:B------:R-:W-:Y:S01]  /*0410*/  UIADD3 UR24, UPT, UPT, UR9, -0x126145ec, URZ ;  /* 0xed9eba1409187890 */ /* 0x000fe2000fffe0ff */
[----:B------:R-:W-:Y:S01]  /*0420*/  IMAD R58, R53, -0x326172a9, RZ ;  /* 0xcd9e8d57353a7824 */ /* 0x000fe200078e02ff */
[----:B------:R-:W-:Y:S01]  /*0430*/  LOP3.LUT R54, R55, UR21, R54, 0x96, !PT ;  /* 0x0000001537367c12 */ /* 0x000fe2000f8e9636 */
[----:B------:R-:W-:Y:S01]  /*0440*/  IMAD R55, R52, -0x2daee0ad, RZ ;  /* 0xd2511f5334377824 */ /* 0x000fe200078e02ff */
[----:B------:R-:W-:Y:S01]  /*0450*/  UIADD3 UR5, UPT, UPT, UR9, -0x56f99767, URZ ;  /* 0xa906689909057890 */ /* 0x000fe2000fffe0ff */
[----:B------:R-:W-:Y:S01]  /*0460*/  IMAD.HI.U32 R53, R56, -0x326172a9, RZ ;  /* 0xcd9e8d5738357827 */ /* 0x000fe200078e00ff */
[----:B------:R-:W-:Y:S01]  /*0470*/  UIADD3 UR25, UPT, UPT, UR9, 0x646e171e, URZ ;  /* 0x646e171e09197890 */ /* 0x000fe2000fffe0ff */
[----:B------:R-:W-:Y:S01]  /*0480*/  @!P0 CS2R R36, SRZ ;  /* 0x0000000000248805 */ /* 0x000fe2000001ff00 */
[----:B------:R-:W-:Y:S01]  /*0490*/  UIADD3 UR26, UPT, UPT, UR9, 0x1fd5c5a3, URZ ;  /* 0x1fd5c5a3091a7890 */ /* 0x000fe2000fffe0ff */
[----:B------:R-:W-:Y:S01]  /*04a0*/  IMAD.HI.U32 R52, R54, -0x2daee0ad, RZ ;  /* 0xd2511f5336347827 */ /* 0x000fe200078e00ff */
[----:B------:R-:W-:Y:S01]  /*04b0*/  LOP3.LUT R53, R58, UR4, R53, 0x96, !PT ;  /* 0x000000043a357c12 */ /* 0x000fe2000f8e9635 */
[----:B------:R-:W-:Y:S01]  /*04c0*/  UIADD3 UR4, UPT, UPT, UR9, 0x32370b8f, URZ ;  /* 0x32370b8f09047890 */ /* 0x000fe2000fffe0ff */
[-C--:B------:R-:W-:Y:S01]  /*04d0*/  @P0 MOV R69, R49.reuse ;  /* 0x0000003100450202 */ /* 0x080fe20000000f00 */
[----:B------:R-:W-:Y:S01]  /*04e0*/  IMAD R58, R54, -0x2daee0ad, RZ ;  /* 0xd2511f53363a7824 */ /* 0x000fe200078e02ff */
[----:B------:R-:W-:Y:S01]  /*04f0*/  LOP3.LUT R52, R55, UR22, R52, 0x96, !PT ;  /* 0x0000001637347c12 */ /* 0x000fe2000f8e9634 */
[----:B------:R-:W-:Y:S01]  /*0500*/  IMAD.HI.U32 R57, R53, -0x2daee0ad, RZ ;  /* 0xd2511f5335397827 */ /* 0x000fe200078e00ff */
[----:B------:R-:W-:Y:S01]  /*0510*/  UIADD3 UR27, UPT, UPT, UR8, -0xe443238, URZ ;  /* 0xf1bbcdc8081b7890 */ /* 0x000fe2000fffe0ff */
[----:B------:R-:W-:Y:S01]  /*0520*/  @!P0 MOV R69, R49 ;  /* 0x0000003100458202 */ /* 0x000fe20000000f00 */
[----:B------:R-:W-:Y:S01]  /*0530*/  UIADD3 UR28, UPT, UPT, UR9, -0x24c28bd8, URZ ;  /* 0xdb3d7428091c7890 */ /* 0x000fe2000fffe0ff */
[----:B------:R-:W-:Y:S01]  /*0540*/  IMAD R55, R56, -0x326172a9, RZ ;  /* 0xcd9e8d5738377824 */ /* 0x000fe200078e02ff */
[----:B------:R-:W-:Y:S01]  /*0550*/  LOP3.LUT R57, R58, UR4, R57, 0x96, !PT ;  /* 0x000000043a397c12 */ /* 0x000fe2000f8e9639 */
[----:B------:R-:W-:Y:S01]  /*0560*/  IMAD.HI.U32 R54, R52, -0x326172a9, RZ ;  /* 0xcd9e8d5734367827 */ /* 0x000fe200078e00ff */
[----:B------:R-:W-:-:S03]  /*0570*/  UIADD3 UR4, UPT, UPT, UR8, 0x78dde6e4, URZ ;  /* 0x78dde6e408047890 */ /* 0x000fc6000fffe0ff */
[----:B------:R-:W-:Y:S01]  /*0580*/  HFMA2 R106, -RZ, RZ, 0, 0 ;  /* 0x00000000ff6a7431 */ /* 0x000fe200000001ff */
[----:B------:R-:W-:Y:S01]  /*0590*/  UIADD3 UR29, UPT, UPT, UR8, -0x700cb87f, URZ ;  /* 0x8ff34781081d7890 */ /* 0x000fe2000fffe0ff */
[----:B------:R-:W-:Y:S01]  /*05a0*/  IMAD R56, R53, -0x2daee0ad, RZ ;  /* 0xd2511f5335387824 */ /* 0x000fe200078e02ff */
[----:B------:R-:W-:Y:S01]  /*05b0*/  LOP3.LUT R54, R55, UR23, R54, 0x96, !PT ;  /* 0x0000001737367c12 */ /* 0x000fe2000f8e9636 */
[----:B------:R-:W-:Y:S01]  /*05c0*/  IMAD R55, R52, -0x326172a9, RZ ;  /* 0xcd9e8d5734377824 */ /* 0x000fe200078e02ff */
[----:B------:R-:W-:Y:S01]  /*05d0*/  UIADD3 UR30, UPT, UPT, UR9, -0x695add53, URZ ;  /* 0x96a522ad091e7890 */ /* 0x000fe2000fffe0ff */
[----:B------:R-:W-:Y:S01]  /*05e0*/  IMAD.HI.U32 R52, R57, -0x326172a9, RZ ;  /* 0xcd9e8d5739347827 */ /* 0x000fe200078e00ff */
[----:B------:R-:W-:Y:S02]  /*05f0*/  LOP3.LUT R144, R144, 0x3, RZ, 0xc0, !PT ;  /* 0x0000000390907812 */ /* 0x000fe400078ec0ff */
[----:B------:R-:W-:Y:S02]  /*0600*/  @!P0 CS2R R38, SRZ ;  /* 0x0000000000268805 */ /* 0x000fe4000001ff00 */
[----:B------:R-:W-:Y:S01]  /*0610*/  PRMT R105, R7, 0x7632, R105 ;  /* 0x0000763207697816 */ /* 0x000fe20000000069 */
[----:B------:R-:W-:Y:S01]  /*0620*/  IMAD.HI.U32 R53, R54, -0x2daee0ad, RZ ;  /* 0xd2511f5336357827 */ /* 0x000fe200078e00ff */
[----:B------:R-:W-:Y:S01]  /*0630*/  LOP3.LUT R52, R55, UR4, R52, 0x96, !PT ;  /* 0x0000000437347c12 */ /* 0x000fe2000f8e9634 */
[----:B------:R-:W-:Y:S01]  /*0640*/  UIADD3 UR4, UPT, UPT, UR8, 0x1715609d, URZ ;  /* 0x1715609d08047890 */ /* 0x000fe2000fffe0ff */
[----:B------:R-:W-:Y:S01]  /*0650*/  PRMT R104, R6, 0x7632, R104 ;  /* 0x0000763206687816 */ /* 0x000fe20000000068 */
[----:B------:R-:W-:Y:S01]  /*0660*/  IMAD R57, R57, -0x326172a9, RZ ;  /* 0xcd9e8d5739397824 */ /* 0x000fe200078e02ff */
[----:B------:R-:W-:Y:S01]  /*0670*/  LOP3.LUT R53, R56, UR24, R53, 0x96, !PT ;  /* 0x0000001838357c12 */ /* 0x000fe2000f8e9635 */
[----:B------:R-:W-:Y:S01]  /*0680*/  IMAD R56, R54, -0x2daee0ad, RZ ;  /* 0xd2511f5336387824 */ /* 0x000fe200078e02ff */
[----:B------:R-:W-:Y:S01]  /*0690*/  PRMT R103, R5, 0x7632, R103 ;  /* 0x0000763205677816 */ /* 0x000fe20000000067 */
[----:B------:R-:W-:Y:S01]  /*06a0*/  IMAD.HI.U32 R55, R52, -0x2daee0ad, RZ ;  /* 0xd2511f5334377827 */ /* 0x000fe200078e00ff */
[----:B------:R-:W-:-:S02]  /*06b0*/  PRMT R102, R4, 0x7632, R102 ;  /* 0x0000763204667816 */ /* 0x000fc40000000066 */
[----:B------:R-:W-:Y:S02]  /*06c0*/  @!P0 CS2R R34, SRZ ;  /* 0x0000000000228805 */ /* 0x000fe4000001ff00 */
[----:B------:R-:W-:Y:S01]  /*06d0*/  PRMT R101, R11, 0x7632, R101 ;  /* 0x000076320b657816 */ /* 0x000fe20000000065 */
[C---:B------:R-:W-:Y:S01]  /*06e0*/  IMAD.HI.U32 R54, R53.reuse, -0x326172a9, RZ ;  /* 0xcd9e8d5735367827 */ /* 0x040fe200078e00ff */
[----:B------:R-:W-:Y:S01]  /*06f0*/  LOP3.LUT R55, R56, UR5, R55, 0x96, !PT ;  /* 0x0000000538377c12 */ /* 0x000fe2000f8e9637 */
[----:B------:R-:W-:Y:S01]  /*0700*/  UIADD3 UR5, UPT, UPT, UR8, -0x4ab325aa, URZ ;  /* 0xb54cda5608057890 */ /* 0x000fe2000fffe0ff */
[----:B------:R-:W-:Y:S01]  /*0710*/  PRMT R100, R10, 0x7632, R100 ;  /* 0x000076320a647816 */ /* 0x000fe20000000064 */
[----:B------:R-:W-:Y:S01]  /*0720*/  IMAD R56, R53, -0x326172a9, RZ ;  /* 0xcd9e8d5735387824 */ /* 0x000fe200078e02ff */
[----:B------:R-:W-:Y:S01]  /*0730*/  LOP3.LUT R54, R57, UR4, R54, 0x96, !PT ;  /* 0x0000000439367c12 */ /* 0x000fe2000f8e9636 */
[----:B------:R-:W-:Y:S01]  /*0740*/  IMAD R57, R52, -0x2daee0ad, RZ ;  /* 0xd2511f5334397824 */ /* 0x000fe200078e02ff */
[----:B------:R-:W-:Y:S01]  /*0750*/  UIADD3 UR4, UPT, UPT, UR8, 0x5384540f, URZ ;  /* 0x5384540f08047890 */ /* 0x000fe2000fffe0ff */
[----:B------:R-:W-:Y:S01]  /*0760*/  IMAD.HI.U32 R53, R55, -0x326172a9, RZ ;  /* 0xcd9e8d5737357827 */ /* 0x000fe200078e00ff */
[----:B------:R-:W-:-:S02]  /*0770*/  PRMT R99, R9, 0x7632, R99 ;  /* 0x0000763209637816 */ /* 0x000fc40000000063 */
[----:B------:R-:W-:Y:S02]  /*0780*/  @!P0 CS2R R32, SRZ ;  /* 0x0000000000208805 */ /* 0x000fe4000001ff00 */
[----:B------:R-:W-:Y:S01]  /*0790*/  PRMT R98, R8, 0x7632, R98 ;  /* 0x0000763208627816 */ /* 0x000fe20000000062 */
[----:B------:R-:W-:Y:S01]  /*07a0*/  IMAD.HI.U32 R52, R54, -0x2daee0ad, RZ ;  /* 0xd2511f5336347827 */ /* 0x000fe200078e00ff */
[----:B------:R-:W-:Y:S01]  /*07b0*/  LOP3.LUT R53, R56, UR5, R53, 0x96, !PT ;  /* 0x0000000538357c12 */ /* 0x000fe2000f8e9635 */
[----:B------:R-:W-:Y:S01]  /*07c0*/  UPLOP3.LUT UP2, UPT, UPT, UPT, UPT, 0x40, 0x4 ;  /* 0x000000000004789c */ /* 0x000fe20003f4e870 */
[----:B------:R-:W-:Y:S01]  /*07d0*/  PRMT R97, R15, 0x7632, R97 ;  /* 0x000076320f617816 */ /* 0x000fe20000000061 */
[----:B------:R-:W-:Y:S01]  /*07e0*/  IMAD R55, R55, -0x326172a9, RZ ;  /* 0xcd9e8d5737377824 */ /* 0x000fe200078e02ff */
[----:B------:R-:W-:Y:S01]  /*07f0*/  LOP3.LUT R52, R57, UR25, R52, 0x96, !PT ;  /* 0x0000001939347c12 */ /* 0x000fe2000f8e9634 */
[----:B------:R-:W-:Y:S01]  /*0800*/  IMAD R57, R54, -0x2daee0ad, RZ ;  /* 0xd2511f5336397824 */ /* 0x000fe200078e02ff */
[----:B------:R-:W-:Y:S01]  /*0810*/  PRMT R96, R14, 0x7632, R96 ;  /* 0x000076320e607816 */ /* 0x000fe20000000060 */
[----:B------:R-:W-:Y:S01]  /*0820*/  IMAD.HI.U32 R56, R53, -0x2daee0ad, RZ ;  /* 0xd2511f5335387827 */ /* 0x000fe200078e00ff */
[----:B------:R-:W-:Y:S01]  /*0830*/  PRMT R95, R13, 0x7632, R95 ;  /* 0x000076320d5f7816 */ /* 0x000fe2000000005f */
[----:B------:R-:W0:Y:S01]  /*0840*/  LDCU UR6, c[0x0][0x404] ;  /* 0x00008080ff0677ac */ /* 0x000e220008000800 */
[----:B------:R-:W-:Y:S01]  /*0850*/  PRMT R94, R12, 0x7632, R94 ;  /* 0x000076320c5e7816 */ /* 0x000fe2000000005e */
[C---:B------:R-:W-:Y:S01]  /*0860*/  IMAD.HI.U32 R54, R52.reuse, -0x326172a9, RZ ;  /* 0xcd9e8d5734367827 */ /* 0x040fe200078e00ff */
[----:B------:R-:W-:Y:S01]  /*0870*/  LOP3.LUT R56, R57, UR26, R56, 0x96, !PT ;  /* 0x0000001a39387c12 */ /* 0x000fe2000f8e9638 */
[----:B------:R-:W1:Y:S01]  /*0880*/  LDCU UR7, c[0x0][0x408] ;  /* 0x00008100ff0777ac */ /* 0x000e620008000800 */
[----:B------:R-:W-:Y:S01]  /*0890*/  PRMT R93, R19, 0x7632, R93 ;  /* 0x00007632135d7816 */ /* 0x000fe2000000005d */
[----:B------:R-:W-:Y:S01]  /*08a0*/  IMAD R58, R53, -0x2daee0ad, RZ ;  /* 0xd2511f53353a7824 */ /* 0x000fe200078e02ff */
[----:B------:R-:W-:Y:S01]  /*08b0*/  LOP3.LUT R54, R55, UR4, R54, 0x96, !PT ;  /* 0x0000000437367c12 */ /* 0x000fe2000f8e9636 */
[----:B------:R-:W2:Y:S01]  /*08c0*/  LDCU.64 UR4, c[0x0][0x3e0] ;  /* 0x00007c00ff0477ac */ /* 0x000ea20008000a00 */
        /* <DEDUP_REMOVED lines=8> */
[----:B------:R-:W4:Y:S01]  /*0950*/  LDCU.U8 UR19, c[0x0][0x410] ;  /* 0x00008200ff1377ac */ /* 0x000f220008000000 */
[----:B------:R-:W-:Y:S01]  /*0960*/  PRMT R89, R20, 0x7632, R89 ;  /* 0x0000763214597816 */ /* 0x000fe20000000059 */
[----:B------:R-:W-:Y:S01]  /*0970*/  @P0 IMAD.MOV.U32 R68, RZ, RZ, R48 ;  /* 0x000000ffff440224 */ /* 0x000fe200078e0030 */
[----:B------:R-:W-:Y:S01]  /*0980*/  LOP3.LUT R53, R58, UR28, R53, 0x96, !PT ;  /* 0x0000001c3a357c12 */ /* 0x000fe2000f8e9635 */
[----:B------:R-:W-:Y:S01]  /*0990*/  @P0 IMAD.MOV.U32 R70, RZ, RZ, R50 ;  /* 0x000000ffff460224 */ /* 0x000fe200078e0032 */
[----:B------:R-:W-:Y:S01]  /*09a0*/  PRMT R88, R27, 0x7632, R88 ;  /* 0x000076321b587816 */ /* 0x000fe20000000058 */
[----:B------:R-:W-:Y:S01]  /*09b0*/  @P0 IMAD.MOV.U32 R71, RZ, RZ, R51 ;  /* 0x000000ffff470224 */ /* 0x000fe200078e0033 */
[----:B------:R-:W-:Y:S01]  /*09c0*/  PRMT R87, R26, 0x7632, R87 ;  /* 0x000076321a577816 */ /* 0x000fe20000000057 */
[----:B------:R-:W-:Y:S01]  /*09d0*/  IMAD R56, R56, -0x326172a9, RZ ;  /* 0xcd9e8d5738387824 */ /* 0x000fe200078e02ff */
[----:B--2---:R-:W-:Y:S01]  /*09e0*/  UISETP.NE.U32.AND UP0, UPT, UR4, URZ, UPT ;  /* 0x000000ff0400728c */ /* 0x004fe2000bf05070 */
[----:B------:R-:W-:Y:S01]  /*09f0*/  IMAD R55, R54, -0x2daee0ad, RZ ;  /* 0xd2511f5336377824 */ /* 0x000fe200078e02ff */
[----:B------:R-:W-:Y:S01]  /*0a00*/  PRMT R86, R25, 0x7632, R86 ;  /* 0x0000763219567816 */ /* 0x000fe20000000056 */
[----:B------:R-:W-:Y:S01]  /*0a10*/  IMAD.HI.U32 R108, R52, -0x2daee0ad, RZ ;  /* 0xd2511f53346c7827 */ /* 0x000fe200078e00ff */
[----:B------:R-:W-:Y:S01]  /*0a20*/  PRMT R85, R24, 0x7632, R85 ;  /* 0x0000763218557816 */ /* 0x000fe20000000055 */
[----:B------:R-:W-:Y:S01]  /*0a30*/  UISETP.NE.AND.EX UP0, UPT, UR5, URZ, UPT, UP0 ;  /* 0x000000ff0500728c */ /* 0x000fe2000bf05300 */
[----:B------:R-:W-:Y:S01]  /*0a40*/  PRMT R82, R69, 0x7632, R82 ;  /* 0x0000763245527816 */ /* 0x000fe20000000052 */
[----:B------:R-:W-:Y:S01]  /*0a50*/  IMAD.HI.U32 R107, R53, -0x326172a9, RZ ;  /* 0xcd9e8d57356b7827 */ /* 0x000fe200078e00ff */
[----:B------:R-:W-:Y:S01]  /*0a60*/  LOP3.LUT R108, R55, UR30, R108, 0x96, !PT ;  /* 0x0000001e376c7c12 */ /* 0x000fe2000f8e966c */
[----:B------:R-:W2:Y:S01]  /*0a70*/  LDCU UR20, c[0x0][0x400] ;  /* 0x00008000ff1477ac */ /* 0x000ea20008000800 */
[----:B------:R-:W-:Y:S01]  /*0a80*/  PRMT R80, R47, 0x7632, R80 ;  /* 0x000076322f507816 */ /* 0x000fe20000000050 */
[----:B------:R-:W-:Y:S01]  /*0a90*/  @!P0 IMAD.MOV.U32 R68, RZ, RZ, R48 ;  /* 0x000000ffff448224 */ /* 0x000fe200078e0030 */
[----:B------:R-:W-:Y:S01]  /*0aa0*/  LOP3.LUT R107, R56, UR29, R107, 0x96, !PT ;  /* 0x0000001d386b7c12 */ /* 0x000fe2000f8e966b */
[----:B------:R-:W-:Y:S01]  /*0ab0*/  @!P0 IMAD.MOV.U32 R70, RZ, RZ, R50 ;  /* 0x000000ffff468224 */ /* 0x000fe200078e0032 */
[----:B------:R-:W-:Y:S01]  /*0ac0*/  PRMT R79, R46, 0x7632, R79 ;  /* 0x000076322e4f7816 */ /* 0x000fe2000000004f */
[----:B------:R-:W-:Y:S01]  /*0ad0*/  @!P0 IMAD.MOV.U32 R71, RZ, RZ, R51 ;  /* 0x000000ffff478224 */ /* 0x000fe200078e0033 */
[----:B------:R-:W-:Y:S01]  /*0ae0*/  PRMT R81, R68, 0x7632, R81 ;  /* 0x0000763244517816 */ /* 0x000fe20000000051 */
[----:B------:R-:W-:Y:S01]  /*0af0*/  IMAD R117, R52, -0x2daee0ad, RZ ;  /* 0xd2511f5334757824 */ /* 0x000fe200078e02ff */
[----:B------:R-:W-:Y:S01]  /*0b00*/  PRMT R83, R70, 0x7632, R83 ;  /* 0x0000763246537816 */ /* 0x000fe20000000053 */
[----:B------:R-:W-:Y:S01]  /*0b10*/  IMAD R110, R53, -0x326172a9, RZ ;  /* 0xcd9e8d57356e7824 */ /* 0x000fe200078e02ff */
[----:B------:R-:W-:Y:S01]  /*0b20*/  PRMT R84, R71, 0x7632, R84 ;  /* 0x0000763247547816 */ /* 0x000fe20000000054 */
[----:B------:R-:W0:Y:S01]  /*0b30*/  LDCU.64 UR14, c[0x0][0x3a0] ;  /* 0x00007400ff0e77ac */ /* 0x000e220008000a00 */
[----:B------:R-:W-:-:S02]  /*0b40*/  PRMT R78, R45, 0x7632, R78 ;  /* 0x000076322d4e7816 */ /* 0x000fc4000000004e */
[----:B------:R-:W-:Y:S01]  /*0b50*/  PRMT R77, R44, 0x7632, R77 ;  /* 0x000076322c4d7816 */ /* 0x000fe2000000004d */
[----:B------:R-:W0:Y:S01]  /*0b60*/  LDCU.64 UR12, c[0x0][0x380] ;  /* 0x00007000ff0c77ac */ /* 0x000e220008000a00 */
[----:B------:R-:W-:Y:S02]  /*0b70*/  PRMT R76, R43, 0x7632, R76 ;  /* 0x000076322b4c7816 */ /* 0x000fe4000000004c */
[----:B------:R-:W-:Y:S02]  /*0b80*/  PRMT R75, R42, 0x7632, R75 ;  /* 0x000076322a4b7816 */ /* 0x000fe4000000004b */
[----:B------:R-:W-:Y:S02]  /*0b90*/  PRMT R74, R41, 0x7632, R74 ;  /* 0x00007632294a7816 */ /* 0x000fe4000000004a */
[----:B------:R-:W-:Y:S02]  /*0ba0*/  PRMT R73, R40, 0x7632, R73 ;  /* 0x0000763228497816 */ /* 0x000fe40000000049 */
[----:B-1234-:R-:W-:-:S07]  /*0bb0*/  PRMT R72, R36, 0x7632, R72 ;  /* 0x0000763224487816 */ /* 0x01efce0000000048 */
.L_x_1983:
[----:B-1----:R-:W1:Y:S01]  /*0bc0*/  @UP0 LDCU.64 UR4, c[0x0][0x3e0] ;  /* 0x00007c00ff0407ac */ /* 0x002e620008000a00 */
[----:B------:R-:W2:Y:S01]  /*0bd0*/  S2R R65, SR_TID.X ;  /* 0x0000000000417919 */ /* 0x000ea20000002100 */
[----:B------:R-:W3:Y:S01]  /*0be0*/  LDC.64 R60, c[0x0][0x390] ;  /* 0x0000e400ff3c7b82 */ /* 0x000ee20000000a00 */
[----:B------:R-:W-:Y:S01]  /*0bf0*/  PLOP3.LUT P0, PT, PT, PT, UP0, 0x80, 0x8 ;  /* 0x000000000008781c */ /* 0x000fe20003f0f008 */
[----:B-1----:R-:W-:-:S06]  /*0c00*/  @UP0 UIMAD.WIDE UR4, UR16, 0x2, UR4 ;  /* 0x00000002100408a5 */ /* 0x002fcc000f8e0204 */
[----:B------:R-:W-:Y:S01]  /*0c10*/  IMAD.U32 R56, RZ, RZ, UR4 ;  /* 0x00000004ff387e24 */ /* 0x000fe2000f8e00ff */
[----:B------:R-:W-:Y:S01]  /*0c20*/  UIMAD UR4, UR16, UR18, URZ ;  /* 0x00000012100472a4 */ /* 0x000fe2000f8e02ff */
[----:B------:R-:W-:-:S03]  /*0c30*/  IMAD.U32 R57, RZ, RZ, UR5 ;  /* 0x00000005ff397e24 */ /* 0x000fc6000f8e00ff */
[----:B------:R-:W-:Y:S02]  /*0c40*/  USHF.R.S32.HI UR5, URZ, 0x1f, UR4 ;  /* 0x0000001fff057899 */ /* 0x000fe40008011404 */
[----:B------:R-:W4:Y:S02]  /*0c50*/  @P0 LDG.E.U16 R56, desc[UR10][R56.64] ;  /* 0x0000000a38380981 */ /* 0x000f24000c1e1500 */
[----:B------:R-:W-:-:S06]  /*0c60*/  ULEA.HI UR5, UR5, UR4, URZ, 0x3 ;  /* 0x0000000405057291 */ /* 0x000fcc000f8f18ff */
[----:B------:R-:W-:-:S04]  /*0c70*/  MOV R64, UR5 ;  /* 0x0000000500407c02 */ /* 0x000fc80008000f00 */
[----:B--2---:R-:W-:-:S05]  /*0c80*/  LEA.HI.SX32 R64, R64, R65, 0x1d ;  /* 0x0000004140407211 */ /* 0x004fca00078feaff */
[----:B---3--:R-:W-:-:S06]  /*0c90*/  IMAD.WIDE.U32 R52, R64, 0x10, R60 ;  /* 0x0000001040347825 */ /* 0x008fcc00078e003c */
[----:B------:R-:W5:Y:S01]  /*0ca0*/  LDG.E.128 R52, desc[UR10][R52.64] ;  /* 0x0000000a34347981 */ /* 0x000f62000c1e1d00 */
[----:B------:R-:W-:Y:S01]  /*0cb0*/  PLOP3.LUT P0, PT, PT, PT, UP0, 0x80, 0x8 ;  /* 0x000000000008781c */ /* 0x000fe20003f0f008 */
[----:B0-----:R-:W-:Y:S01]  /*0cc0*/  UISETP.NE.U32.AND UP1, UPT, UR14, URZ, UPT ;  /* 0x000000ff0e00728c */ /* 0x001fe2000bf25070 */
[----:B------:R-:W-:Y:S01]  /*0cd0*/  IMAD.MOV.U32 R118, RZ, RZ, 0x2f800000 ;  /* 0x2f800000ff767424 */ /* 0x000fe200078e00ff */
[----:B------:R-:W-:Y:S01]  /*0ce0*/  UMOV UR17, 0x3f800000 ;  /* 0x3f80000000117882 */ /* 0x000fe20000000000 */
[----:B------:R-:W-:Y:S02]  /*0cf0*/  UIADD3 UR31, UPT, UPT, UR8, 0x3c6ef372, URZ ;  /* 0x3c6ef372081f7890 */ /* 0x000fe4000fffe0ff */
[----:B------:R-:W-:Y:S02]  /*0d00*/  UISETP.NE.AND.EX UP1, UPT, UR15, URZ, UPT, UP1 ;  /* 0x000000ff0f00728c */ /* 0x000fe4000bf25310 */
[----:B------:R-:W-:Y:S02]  /*0d10*/  UIADD3 UR32, UPT, UPT, UR8, 0x78dde6e4, URZ ;  /* 0x78dde6e408207890 */ /* 0x000fe4000fffe0ff */
[----:B------:R-:W-:-:S02]  /*0d20*/  UIADD3 UR33, UPT, UPT, UR9, -0x56f99767, URZ ;  /* 0xa906689909217890 */ /* 0x000fc4000fffe0ff */
[----:B------:R-:W-:Y:S02]  /*0d30*/  UIADD3 UR34, UPT, UPT, UR8, 0x1715609d, URZ ;  /* 0x1715609d08227890 */ /* 0x000fe4000fffe0ff */
[----:B------:R-:W-:Y:S02]  /*0d40*/  UIADD3 UR35, UPT, UPT, UR9, 0x32370b8f, URZ ;  /* 0x32370b8f09237890 */ /* 0x000fe4000fffe0ff */
[----:B------:R-:W-:Y:S02]  /*0d50*/  UIADD3 UR36, UPT, UPT, UR8, 0x5384540f, URZ ;  /* 0x5384540f08247890 */ /* 0x000fe4000fffe0ff */
[----:B------:R-:W-:Y:S02]  /*0d60*/  UIADD3 UR37, UPT, UPT, UR8, -0x4ab325aa, URZ ;  /* 0xb54cda5608257890 */ /* 0x000fe4000fffe0ff */
[----:B------:R-:W-:Y:S01]  /*0d70*/  UIADD3 UR38, UPT, UPT, UR9, -0x4498517b, URZ ;  /* 0xbb67ae8509267890 */ /* 0x000fe2000fffe0ff */
[----:B----4-:R-:W-:-:S13]  /*0d80*/  @P0 R2UR UR4, R56 ;  /* 0x00000000380402ca */ /* 0x010fda00000e0000 */
[----:B------:R-:W-:Y:S01]  /*0d90*/  @UP0 USHF.L.U32 UR17, UR4, 0x10, URZ ;  /* 0x0000001004110899 */ /* 0x000fe200080006ff */
[----:B------:R-:W-:Y:S11]  /*0da0*/  BRA.U !UP1, `(.L_x_1780) ;  /* 0x0000002909207547 */ /* 0x000ff6000b800000 */
[----:B------:R-:W0:Y:S02]  /*0db0*/  LDC.64 R48, c[0x0][0x3a0] ;  /* 0x0000e800ff307b82 */ /* 0x000e240000000a00 */
[----:B0-----:R-:W-:-:S06]  /*0dc0*/  IMAD.WIDE.U32 R48, R64, 0x10, R48 ;  /* 0x0000001040307825 */ /* 0x001fcc00078e0030 */
[----:B------:R-:W5:Y:S01]  /*0dd0*/  LDG.E.128 R48, desc[UR10][R48.64] ;  /* 0x0000000a30307981 */ /* 0x000f62000c1e1d00 */
[----:B------:R-:W-:Y:S01]  /*0de0*/  ISETP.NE.AND P0, PT, R144, 0x1, PT ;  /* 0x000000019000780c */ /* 0x000fe20003f05270 */
[----:B------:R-:W-:Y:S01]  /*0df0*/  IMAD.MOV.U32 R56, RZ, RZ, 0x2 ;  /* 0x00000002ff387424 */ /* 0x000fe200078e00ff */
[----:B------:R-:W-:Y:S01]  /*0e00*/  MOV R57, R110 ;  /* 0x0000006e00397202 */ /* 0x000fe20000000f00 */
[----:B------:R-:W-:-:S10]  /*0e10*/  IMAD.MOV.U32 R128, RZ, RZ, R117 ;  /* 0x000000ffff807224 */ /* 0x000fd400078e0075 */
[----:B------:R-:W-:Y:S05]  /*0e20*/  @!P0 BRA `(.L_x_1781) ;  /* 0x00000004000c8947 */ /* 0x000fea0003800000 */
[----:B------:R-:W-:-:S05]  /*0e30*/  IMAD.MOV.U32 R57, RZ, RZ, 0x2 ;  /* 0x00000002ff397424 */ /* 0x000fca00078e00ff */
[----:B------:R-:W-:-:S04]  /*0e40*/  VIADDMNMX.U32 R56, R144, 0xfffffffe, R57, PT ;  /* 0xfffffffe90387846 */ /* 0x000fc80003800039 */
[----:B------:R-:W-:-:S04]  /*0e50*/  SHF.L.U32 R58, R56, 0x2, RZ ;  /* 0x00000002383a7819 */ /* 0x000fc800000006ff */
[----:B------:R-:W0:Y:S02]  /*0e60*/  LDC R56, c[0x2][R58] ;  /* 0x008000003a387b82 */ /* 0x000e240000000800 */
[----:B0-----:R-:W-:-:S04]  /*0e70*/  SHF.R.S32.HI R57, RZ, 0x1f, R56 ;  /* 0x0000001fff397819 */ /* 0x001fc80000011438 */
.L_x_27050:
[----:B------:R-:W-:Y:S05]  /*0e80*/  BRX R56 -0xe90                                         (*"BRANCH_TARGETS .L_x_27051,.L_x_27052,.L_x_27053"*) ;  /* 0xfffffff0385c7949 */ /* 0x000fea000383ffff */
.L_x_27053:
[----:B------:R-:W-:Y:S01]  /*0e90*/  VIADD R56, R144, 0x1 ;  /* 0x0000000190387836 */ /* 0x000fe20000000000 */
[----:B------:R-:W-:Y:S01]  /*0ea0*/  MOV R57, R107 ;  /* 0x0000006b00397202 */ /* 0x000fe20000000f00 */
[----:B------:R-:W-:Y:S01]  /*0eb0*/  IMAD.MOV.U32 R128, RZ, RZ, R117 ;  /* 0x000000ffff807224 */ /* 0x000fe200078e0075 */
[----:B------:R-:W-:Y:S06]  /*0ec0*/  BRA `(.L_x_1781) ;  /* 0x0000000000e47947 */ /* 0x000fec0003800000 */
.L_x_27051:
[----:B------:R-:W-:Y:S01]  /*0ed0*/  IMAD.MOV.U32 R128, RZ, RZ, R117 ;  /* 0x000000ffff807224 */ /* 0x000fe200078e0075 */
[----:B------:R-:W-:Y:S01]  /*0ee0*/  MOV R57, R108 ;  /* 0x0000006c00397202 */ /* 0x000fe20000000f00 */
[----:B------:R-:W-:Y:S01]  /*0ef0*/  IMAD.MOV.U32 R56, RZ, RZ, 0x3 ;  /* 0x00000003ff387424 */ /* 0x000fe200078e00ff */
[----:B------:R-:W-:Y:S06]  /*0f00*/  BRA `(.L_x_1781) ;  /* 0x0000000000d47947 */ /* 0x000fec0003800000 */
.L_x_27052:
        /* <DEDUP_REMOVED lines=12> */
.L_x_1782:
        /* <DEDUP_REMOVED lines=38> */
[----:B------:R-:W-:Y:S02]  /*1230*/  HFMA2 R56, -RZ, RZ, 0, 0 ;  /* 0x00000000ff387431 */ /* 0x000fe400000001ff */
[----:B------:R-:W-:Y:S01]  /*1240*/  IMAD.MOV.U32 R57, RZ, RZ, R117 ;  /* 0x000000ffff397224 */ /* 0x000fe200078e0075 */
[----:B------:R-:W-:-:S07]  /*1250*/  LOP3.LUT R108, R108, UR30, R129, 0x96, !PT ;  /* 0x0000001e6c6c7c12 */ /* 0x000fce000f8e9681 */
.L_x_1781:
[----:B------:R-:W-:Y:S01]  /*1260*/  I2FP.F32.U32 R57, R57 ;  /* 0x0000003900397245 */ /* 0x000fe20000201000 */
[----:B-----5:R-:W-:Y:S01]  /*1270*/  IMAD.U32 R58, R52, 0x10000, RZ ;  /* 0x00010000343a7824 */ /* 0x020fe200078e00ff */
[----:B------:R-:W-:Y:S01]  /*1280*/  ISETP.NE.AND P1, PT, R56, 0x1, PT ;  /* 0x000000013800780c */ /* 0x000fe20003f25270 */
[----:B------:R-:W-:Y:S01]  /*1290*/  UMOV UR5, UR7 ;  /* 0x0000000700057c82 */ /* 0x000fe20008000000 */
[----:B------:R-:W-:Y:S01]  /*12a0*/  UMOV UR4, UR6 ;  /* 0x0000000600047c82 */ /* 0x000fe20008000000 */
[----:B------:R-:W-:Y:S01]  /*12b0*/  FFMA.FTZ R57, R57, R118, 1.1641532182693481445e-10 ;  /* 0x2f00000039397423 */ /* 0x000fe20000010076 */
[----:B------:R-:W-:Y:S01]  /*12c0*/  FMUL.FTZ R58, R58, UR17 ;  /* 0x000000113a3a7c20 */ /* 0x000fe20008410000 */
[----:B------:R-:W-:Y:S01]  /*12d0*/  IMAD.U32 R67, R8, 0x10000, RZ ;  /* 0x0001000008437824 */ /* 0x000fe200078e00ff */
[----:B------:R-:W-:Y:S02]  /*12e0*/  PRMT R52, R52, 0x7632, R52 ;  /* 0x0000763234347816 */ /* 0x000fe40000000034 */
[----:B------:R-:W-:Y:S01]  /*12f0*/  FMUL.FTZ R58, R58, UR5 ;  /* 0x000000053a3a7c20 */ /* 0x000fe20008410000 */
[----:B------:R-:W-:-:S02]  /*1300*/  FSETP.GTU.FTZ.AND P0, PT, R57, UR4, PT ;  /* 0x0000000439007c0b */ /* 0x000fc4000bf1c000 */
[----:B------:R-:W-:Y:S02]  /*1310*/  SHF.L.U32 R57, R48, 0x10, RZ ;  /* 0x0000001030397819 */ /* 0x000fe400000006ff */
[----:B------:R-:W-:Y:S02]  /*1320*/  FSEL R58, R58, RZ, !P0 ;  /* 0x000000ff3a3a7208 */ /* 0x000fe40004000000 */
[----:B------:R-:W-:-:S03]  /*1330*/  PLOP3.LUT P0, PT, P0, PT, PT, 0x8, 0x80 ;  /* 0x000000000080781c */ /* 0x000fc6000070e170 */
[----:B------:R-:W-:Y:S01]  /*1340*/  FFMA.FTZ R67, R58, R67, R57 ;  /* 0x000000433a437223 */ /* 0x000fe20000010039 */
[----:B------:R-:W-:Y:S01]  /*1350*/  P2R R114, PR, RZ, 0x1 ;  /* 0x00000001ff727803 */ /* 0x000fe20000000000 */
[----:B------:R-:W-:Y:S02]  /*1360*/  IMAD.MOV.U32 R58, RZ, RZ, 0x2 ;  /* 0x00000002ff3a7424 */ /* 0x000fe400078e00ff */
        /* <DEDUP_REMOVED lines=10> */
.L_x_1784:
        /* <DEDUP_REMOVED lines=12> */
.L_x_1785:
        /* <DEDUP_REMOVED lines=42> */
.L_x_1783:
[----:B------:R-:W-:Y:S01]  /*1770*/  I2FP.F32.U32 R57, R57 ;  /* 0x0000003900397245 */ /* 0x000fe20000201000 */
[----:B------:R-:W-:Y:S01]  /*1780*/  IMAD.U32 R52, R52, 0x10000, RZ ;  /* 0x0001000034347824 */ /* 0x000fe200078e00ff */
[----:B------:R-:W-:Y:S02]  /*1790*/  ISETP.NE.AND P1, PT, R58, 0x1, PT ;  /* 0x000000013a00780c */ /* 0x000fe40003f25270 */
[----:B------:R-:W-:Y:S01]  /*17a0*/  PRMT R56, R48, 0x7632, R56 ;  /* 0x0000763230387816 */ /* 0x000fe20000000038 */
[----:B------:R-:W-:Y:S01]  /*17b0*/  FFMA.FTZ R57, R57, R118, 1.1641532182693481445e-10 ;  /* 0x2f00000039397423 */ /* 0x000fe20000010076 */
[----:B------:R-:W-:-:S03]  /*17c0*/  FMUL.FTZ R52, R52, UR17 ;  /* 0x0000001134347c20 */ /* 0x000fc60008410000 */
[----:B------:R-:W-:Y:S02]  /*17d0*/  IMAD.U32 R59, R56, 0x10000, RZ ;  /* 0x00010000383b7824 */ /* 0x000fe400078e00ff */
[----:B------:R-:W-:Y:S01]  /*17e0*/  FMUL.FTZ R52, R52, UR5 ;  /* 0x0000000534347c20 */ /* 0x000fe20008410000 */
[----:B------:R-:W-:Y:S01]  /*17f0*/  FSETP.GTU.FTZ.AND P0, PT, R57, UR4, PT ;  /* 0x0000000439007c0b */ /* 0x000fe2000bf1c000 */
[----:B------:R-:W-:Y:S01]  /*1800*/  IMAD.MOV.U32 R56, RZ, RZ, 0x2 ;  /* 0x00000002ff387424 */ /* 0x000fe200078e00ff */
[----:B------:R-:W-:Y:S02]  /*1810*/  SHF.L.U32 R57, R98, 0x10, RZ ;  /* 0x0000001062397819 */ /* 0x000fe400000006ff */
        /* <DEDUP_REMOVED lines=13> */
.L_x_1787:
        /* <DEDUP_REMOVED lines=12> */
.L_x_1788:
        /* <DEDUP_REMOVED lines=42> */
.L_x_1786:
[----:B------:R-:W-:Y:S01]  /*1c50*/  I2FP.F32.U32 R57, R52 ;  /* 0x0000003400397245 */ /* 0x000fe20000201000 */
[----:B------:R-:W-:Y:S01]  /*1c60*/  IMAD.U32 R111, R9, 0x10000, RZ ;  /* 0x00010000096f7824 */ /* 0x000fe200078e00ff */
[----:B------:R-:W-:Y:S02]  /*1c70*/  SHF.L.U32 R52, R53, 0x10, RZ ;  /* 0x0000001035347819 */ /* 0x000fe400000006ff */
[----:B------:R-:W-:Y:S01]  /*1c80*/  ISETP.NE.AND P2, PT, R56, 0x1, PT ;  /* 0x000000013800780c */ /* 0x000fe20003f45270 */
[----:B------:R-:W-:Y:S01]  /*1c90*/  FFMA.FTZ R57, R57, R118, 1.1641532182693481445e-10 ;  /* 0x2f00000039397423 */ /* 0x000fe20000010076 */
[----:B------:R-:W-:Y:S01]  /*1ca0*/  PRMT R112, R53, 0x7632, R112 ;  /* 0x0000763235707816 */ /* 0x000fe20000000070 */
[----:B------:R-:W-:Y:S01]  /*1cb0*/  FMUL.FTZ R52, R52, UR17 ;  /* 0x0000001134347c20 */ /* 0x000fe20008410000 */
[----:B------:R-:W-:Y:S02]  /*1cc0*/  IMAD.MOV.U32 R53, RZ, RZ, R110 ;  /* 0x000000ffff357224 */ /* 0x000fe400078e006e */
[----:B------:R-:W-:Y:S01]  /*1cd0*/  FSETP.GTU.FTZ.AND P1, PT, R57, UR4, PT ;  /* 0x0000000439007c0b */ /* 0x000fe2000bf3c000 */
[----:B------:R-:W-:Y:S01]  /*1ce0*/  FMUL.FTZ R52, R52, UR5 ;  /* 0x0000000534347c20 */ /* 0x000fe20008410000 */
[----:B------:R-:W-:-:S04]  /*1cf0*/  IMAD.U32 R57, R49, 0x10000, RZ ;  /* 0x0001000031397824 */ /* 0x000fc800078e00ff */
[----:B------:R-:W-:Y:S02]  /*1d00*/  FSEL R52, R52, RZ, !P1 ;  /* 0x000000ff34347208 */ /* 0x000fe40004800000 */
[----:B------:R-:W-:-:S03]  /*1d10*/  PLOP3.LUT P1, PT, P1, PT, PT, 0x8, 0x80 ;  /* 0x000000000080781c */ /* 0x000fc60000f2e170 */
[----:B------:R-:W-:Y:S01]  /*1d20*/  FFMA.FTZ R111, R52, R111, R57 ;  /* 0x0000006f346f7223 */ /* 0x000fe20000010039 */
        /* <DEDUP_REMOVED lines=10> */
.L_x_1790:
        /* <DEDUP_REMOVED lines=12> */
.L_x_1791:
        /* <DEDUP_REMOVED lines=43> */
.L_x_1789:
[----:B------:R-:W-:Y:S01]  /*2140*/  I2FP.F32.U32 R53, R53 ;  /* 0x0000003500357245 */ /* 0x000fe20000201000 */
[----:B------:R-:W-:Y:S01]  /*2150*/  IMAD.U32 R112, R112, 0x10000, RZ ;  /* 0x0001000070707824 */ /* 0x000fe200078e00ff */
[----:B------:R-:W-:Y:S02]  /*2160*/  ISETP.NE.AND P3, PT, R57, 0x1, PT ;  /* 0x000000013900780c */ /* 0x000fe40003f65270 */
[----:B------:R-:W-:Y:S01]  /*2170*/  PRMT R56, R49, 0x7632, R56 ;  /* 0x0000763231387816 */ /* 0x000fe20000000038 */
[----:B------:R-:W-:Y:S01]  /*2180*/  FFMA.FTZ R53, R53, R118, 1.1641532182693481445e-10 ;  /* 0x2f00000035357423 */ /* 0x000fe20000010076 */
[----:B------:R-:W-:Y:S01]  /*2190*/  FMUL.FTZ R112, R112, UR17 ;  /* 0x0000001170707c20 */ /* 0x000fe20008410000 */
[----:B------:R-:W-:Y:S02]  /*21a0*/  SHF.L.U32 R52, R99, 0x10, RZ ;  /* 0x0000001063347819 */ /* 0x000fe400000006ff */
[----:B------:R-:W-:Y:S02]  /*21b0*/  IMAD.U32 R56, R56, 0x10000, RZ ;  /* 0x0001000038387824 */ /* 0x000fe400078e00ff */
[----:B------:R-:W-:Y:S01]  /*21c0*/  FMUL.FTZ R112, R112, UR5 ;  /* 0x0000000570707c20 */ /* 0x000fe20008410000 */
[----:B------:R-:W-:-:S02]  /*21d0*/  FSETP.GTU.FTZ.AND P2, PT, R53, UR4, PT ;  /* 0x0000000435007c0b */ /* 0x000fc4000bf5c000 */
        /* <DEDUP_REMOVED lines=14> */
.L_x_1793:
        /* <DEDUP_REMOVED lines=12> */
.L_x_1794:
        /* <DEDUP_REMOVED lines=43> */
.L_x_1792:
[----:B------:R-:W-:Y:S01]  /*2630*/  I2FP.F32.U32 R53, R53 ;  /* 0x0000003500357245 */ /* 0x000fe20000201000 */
[----:B------:R-:W-:Y:S01]  /*2640*/  IMAD.U32 R52, R54, 0x10000, RZ ;  /* 0x0001000036347824 */ /* 0x000fe200078e00ff */
[----:B------:R-:W-:Y:S01]  /*2650*/  ISETP.NE.AND P4, PT, R56, 0x1, PT ;  /* 0x000000013800780c */ /* 0x000fe20003f85270 */
[----:B------:R-:W-:Y:S01]  /*2660*/  IMAD.U32 R113, R10, 0x10000, RZ ;  /* 0x000100000a717824 */ /* 0x000fe200078e00ff */
[----:B------:R-:W-:Y:S01]  /*2670*/  PRMT R54, R54, 0x7632, R54 ;  /* 0x0000763236367816 */ /* 0x000fe20000000036 */
[----:B------:R-:W-:Y:S01]  /*2680*/  FFMA.FTZ R53, R53, R118, 1.1641532182693481445e-10 ;  /* 0x2f00000035357423 */ /* 0x000fe20000010076 */
[----:B------:R-:W-:Y:S01]  /*2690*/  FMUL.FTZ R52, R52, UR17 ;  /* 0x0000001134347c20 */ /* 0x000fe20008410000 */
[----:B------:R-:W-:-:S03]  /*26a0*/  IMAD.MOV.U32 R58, RZ, RZ, 0x2 ;  /* 0x00000002ff3a7424 */ /* 0x000fc600078e00ff */
[----:B------:R-:W-:Y:S01]  /*26b0*/  FMUL.FTZ R52, R52, UR5 ;  /* 0x0000000534347c20 */ /* 0x000fe20008410000 */
[----:B------:R-:W-:Y:S02]  /*26c0*/  FSETP.GTU.FTZ.AND P3, PT, R53, UR4, PT ;  /* 0x0000000435007c0b */ /* 0x000fe4000bf7c000 */
[----:B------:R-:W-:Y:S02]  /*26d0*/  SHF.L.U32 R53, R50, 0x10, RZ ;  /* 0x0000001032357819 */ /* 0x000fe400000006ff */
        /* <DEDUP_REMOVED lines=13> */
.L_x_1796:
        /* <DEDUP_REMOVED lines=12> */
.L_x_1797:
        /* <DEDUP_REMOVED lines=43> */
.L_x_1795:
        /* <DEDUP_REMOVED lines=8> */
[----:B------:R-:W-:Y:S02]  /*2ba0*/  IMAD.U32 R53, R100, 0x10000, RZ ;  /* 0x0001000064357824 */ /* 0x000fe400078e00ff */
[----:B------:R-:W-:Y:S02]  /*2bb0*/  IMAD.U32 R57, R52, 0x10000, RZ ;  /* 0x0001000034397824 */ /* 0x000fe400078e00ff */
[----:B------:R-:W-:Y:S02]  /*2bc0*/  FSEL R54, R54, RZ, !P4 ;  /* 0x000000ff36367208 */ /* 0x000fe40006000000 */
[----:B------:R-:W-:-:S03]  /*2bd0*/  PLOP3.LUT P4, PT, P4, PT, PT, 0x8, 0x80 ;  /* 0x000000000080781c */ /* 0x000fc6000278e170 */
[----:B------:R-:W-:Y:S01]  /*2be0*/  FFMA.FTZ R112, R54, R53, R57 ;  /* 0x0000003536707223 */ /* 0x000fe20000010039 */
[----:B------:R-:W-:Y:S02]  /*2bf0*/  HFMA2 R54, -RZ, RZ, 0, 1.1920928955078125e-07 ;  /* 0x00000002ff367431 */ /* 0x000fe400000001ff */
        /* <DEDUP_REMOVED lines=10> */
.L_x_1799:
        /* <DEDUP_REMOVED lines=12> */
.L_x_1800:
        /* <DEDUP_REMOVED lines=43> */
.L_x_1798:
        /* <DEDUP_REMOVED lines=24> */
.L_x_1802:
        /* <DEDUP_REMOVED lines=14> */
.L_x_1803:
        /* <DEDUP_REMOVED lines=43> */
.L_x_1801:
[----:B------:R-:W-:Y:S01]  /*3520*/  I2FP.F32.U32 R53, R53 ;  /* 0x0000003500357245 */ /* 0x000fe20000201000 */
[----:B------:R-:W-:Y:S01]  /*3530*/  IMAD.U32 R62, R62, 0x10000, RZ ;  /* 0x000100003e3e7824 */ /* 0x000fe200078e00ff */
[----:B------:R-:W-:Y:S01]  /*3540*/  PRMT R52, R51, 0x7632, R52 ;  /* 0x0000763233347816 */ /* 0x000fe20000000034 */
[----:B------:R-:W-:Y:S01]  /*3550*/  IMAD.U32 R115, R101, 0x10000, RZ ;  /* 0x0001000065737824 */ /* 0x000fe200078e00ff */
[----:B------:R-:W-:Y:S01]  /*3560*/  F2FP.BF16.F32.PACK_AB R54, R112, R113 ;  /* 0x000000717036723e */ /* 0x000fe200000010ff */
[----:B------:R-:W-:Y:S01]  /*3570*/  FFMA.FTZ R53, R53, R118, 1.1641532182693481445e-10 ;  /* 0x2f00000035357423 */ /* 0x000fe20000010076 */
[----:B------:R-:W-:Y:S01]  /*3580*/  FMUL.FTZ R62, R62, UR17 ;  /* 0x000000113e3e7c20 */ /* 0x000fe20008410000 */
[----:B------:R-:W-:Y:S02]  /*3590*/  SHF.L.U32 R55, R52, 0x10, RZ ;  /* 0x0000001034377819 */ /* 0x000fe400000006ff */
[----:B------:R-:W-:Y:S01]  /*35a0*/  F2FP.BF16.F32.PACK_AB R52, R66, R67 ;  /* 0x000000434234723e */ /* 0x000fe200000010ff */
[----:B------:R-:W-:Y:S01]  /*35b0*/  FMUL.FTZ R62, R62, UR5 ;  /* 0x000000053e3e7c20 */ /* 0x000fe20008410000 */
[----:B------:R-:W-:-:S02]  /*35c0*/  FSETP.GTU.FTZ.AND P6, PT, R53, UR4, PT ;  /* 0x0000000435007c0b */ /* 0x000fc4000bfdc000 */
[----:B------:R-:W-:Y:S02]  /*35d0*/  F2FP.BF16.F32.PACK_AB R53, R109, R111 ;  /* 0x0000006f6d35723e */ /* 0x000fe400000010ff */
[----:B------:R-:W-:Y:S02]  /*35e0*/  FSEL R62, R62, RZ, !P6 ;  /* 0x000000ff3e3e7208 */ /* 0x000fe40007000000 */
[----:B------:R-:W-:-:S03]  /*35f0*/  PLOP3.LUT P6, PT, P6, PT, PT, 0x8, 0x80 ;  /* 0x000000000080781c */ /* 0x000fc600037ce170 */
[----:B------:R-:W-:-:S05]  /*3600*/  FFMA.FTZ R115, R62, R115, R55 ;  /* 0x000000733e737223 */ /* 0x000fca0000010037 */
[----:B------:R-:W-:Y:S01]  /*3610*/  F2FP.BF16.F32.PACK_AB R55, R115, R116 ;  /* 0x000000747337723e */ /* 0x000fe200000010ff */
[----:B------:R-:W-:Y:S06]  /*3620*/  BRA `(.L_x_1804) ;  /* 0x0000002400d07947 */ /* 0x000fec0003800000 */
.L_x_1780:
        /* <DEDUP_REMOVED lines=15> */
.L_x_1806:
        /* <DEDUP_REMOVED lines=12> */
.L_x_1807:
        /* <DEDUP_REMOVED lines=41> */
.L_x_1805:
        /* <DEDUP_REMOVED lines=10> */
[----:B------:R-:W-:Y:S01]  /*3b10*/  FSETP.GTU.FTZ.AND P0, PT, R57, UR4, PT ;  /* 0x0000000439007c0b */ /* 0x000fe2000bf1c000 */
[----:B------:R-:W-:-:S03]  /*3b20*/  IMAD.MOV.U32 R57, RZ, RZ, R110 ;  /* 0x000000ffff397224 */ /* 0x000fc600078e006e */
[----:B------:R-:W-:Y:S02]  /*3b30*/  FSEL R67, R56, RZ, !P0 ;  /* 0x000000ff38437208 */ /* 0x000fe40004000000 */
[----:B------:R-:W-:Y:S02]  /*3b40*/  PLOP3.LUT P0, PT, P0, PT, PT, 0x8, 0x80 ;  /* 0x000000000080781c */ /* 0x000fe4000070e170 */
[----:B------:R-:W-:Y:S01]  /*3b50*/  MOV R56, 0x2 ;  /* 0x0000000200387802 */ /* 0x000fe20000000f00 */
[----:B------:R-:W-:Y:S01]  /*3b60*/  FMUL.FTZ R67, R67, R58 ;  /* 0x0000003a43437220 */ /* 0x000fe20000410000 */
        /* <DEDUP_REMOVED lines=10> */
.L_x_1809:
        /* <DEDUP_REMOVED lines=12> */
.L_x_1810:
        /* <DEDUP_REMOVED lines=42> */
.L_x_1808:
        /* <DEDUP_REMOVED lines=22> */
.L_x_1812:
        /* <DEDUP_REMOVED lines=12> */
.L_x_1813:
        /* <DEDUP_REMOVED lines=42> */
.L_x_1811:
[----:B------:R-:W-:Y:S01]  /*4430*/  I2FP.F32.U32 R57, R52 ;  /* 0x0000003400397245 */ /* 0x000fe20000201000 */
[----:B------:R-:W-:Y:S01]  /*4440*/  IMAD.U32 R52, R53, 0x10000, RZ ;  /* 0x0001000035347824 */ /* 0x000fe200078e00ff */
[----:B------:R-:W-:Y:S01]  /*4450*/  ISETP.NE.AND P2, PT, R58, 0x1, PT ;  /* 0x000000013a00780c */ /* 0x000fe20003f45270 */
[----:B------:R-:W-:Y:S01]  /*4460*/  IMAD.U32 R56, R9, 0x10000, RZ ;  /* 0x0001000009387824 */ /* 0x000fe200078e00ff */
[----:B------:R-:W-:Y:S01]  /*4470*/  PRMT R112, R53, 0x7632, R112 ;  /* 0x0000763235707816 */ /* 0x000fe20000000070 */
[----:B------:R-:W-:Y:S01]  /*4480*/  FFMA.FTZ R57, R57, R118, 1.1641532182693481445e-10 ;  /* 0x2f00000039397423 */ /* 0x000fe20000010076 */
[----:B------:R-:W-:Y:S01]  /*4490*/  FMUL.FTZ R52, R52, UR17 ;  /* 0x0000001134347c20 */ /* 0x000fe20008410000 */
[----:B------:R-:W-:-:S03]  /*44a0*/  IMAD.MOV.U32 R53, RZ, RZ, R110 ;  /* 0x000000ffff357224 */ /* 0x000fc600078e006e */
[----:B------:R-:W-:Y:S01]  /*44b0*/  FMUL.FTZ R52, R52, UR5 ;  /* 0x0000000534347c20 */ /* 0x000fe20008410000 */
[----:B------:R-:W-:-:S04]  /*44c0*/  FSETP.GTU.FTZ.AND P1, PT, R57, UR4, PT ;  /* 0x0000000439007c0b */ /* 0x000fc8000bf3c000 */
[----:B------:R-:W-:Y:S02]  /*44d0*/  FSEL R111, R52, RZ, !P1 ;  /* 0x000000ff346f7208 */ /* 0x000fe40004800000 */
[----:B------:R-:W-:-:S03]  /*44e0*/  PLOP3.LUT P1, PT, P1, PT, PT, 0x8, 0x80 ;  /* 0x000000000080781c */ /* 0x000fc60000f2e170 */
[----:B------:R-:W-:Y:S01]  /*44f0*/  FMUL.FTZ R111, R111, R56 ;  /* 0x000000386f6f7220 */ /* 0x000fe20000410000 */
        /* <DEDUP_REMOVED lines=10> */
.L_x_1815:
        /* <DEDUP_REMOVED lines=12> */
.L_x_1816:
        /* <DEDUP_REMOVED lines=43> */
.L_x_1814:
[----:B------:R-:W-:Y:S01]  /*4910*/  I2FP.F32.U32 R53, R53 ;  /* 0x0000003500357245 */ /* 0x000fe20000201000 */
[----:B------:R-:W-:Y:S01]  /*4920*/  IMAD.U32 R112, R112, 0x10000, RZ ;  /* 0x0001000070707824 */ /* 0x000fe200078e00ff */
[----:B------:R-:W-:Y:S01]  /*4930*/  ISETP.NE.AND P3, PT, R56, 0x1, PT ;  /* 0x000000013800780c */ /* 0x000fe20003f65270 */
[----:B------:R-:W-:Y:S01]  /*4940*/  IMAD.MOV.U32 R57, RZ, RZ, 0x2 ;  /* 0x00000002ff397424 */ /* 0x000fe200078e00ff */
[----:B------:R-:W-:Y:S01]  /*4950*/  SHF.L.U32 R52, R99, 0x10, RZ ;  /* 0x0000001063347819 */ /* 0x000fe200000006ff */
[----:B------:R-:W-:Y:S01]  /*4960*/  FFMA.FTZ R53, R53, R118, 1.1641532182693481445e-10 ;  /* 0x2f00000035357423 */ /* 0x000fe20000010076 */
[----:B------:R-:W-:-:S04]  /*4970*/  FMUL.FTZ R112, R112, UR17 ;  /* 0x0000001170707c20 */ /* 0x000fc80008410000 */
[----:B------:R-:W-:Y:S01]  /*4980*/  FMUL.FTZ R112, R112, UR5 ;  /* 0x0000000570707c20 */ /* 0x000fe20008410000 */
[----:B------:R-:W-:Y:S01]  /*4990*/  FSETP.GTU.FTZ.AND P2, PT, R53, UR4, PT ;  /* 0x0000000435007c0b */ /* 0x000fe2000bf5c000 */
        /* <DEDUP_REMOVED lines=13> */
.L_x_1818:
        /* <DEDUP_REMOVED lines=12> */
.L_x_1819:
        /* <DEDUP_REMOVED lines=43> */
.L_x_1817:
[----:B------:R-:W-:Y:S01]  /*4de0*/  I2FP.F32.U32 R53, R53 ;  /* 0x0000003500357245 */ /* 0x000fe20000201000 */
[----:B------:R-:W-:Y:S01]  /*4df0*/  IMAD.U32 R56, R10, 0x10000, RZ ;  /* 0x000100000a387824 */ /* 0x000fe200078e00ff */
[C---:B------:R-:W-:Y:S02]  /*4e00*/  SHF.L.U32 R52, R54.reuse, 0x10, RZ ;  /* 0x0000001036347819 */ /* 0x040fe400000006ff */
[----:B------:R-:W-:Y:S01]  /*4e10*/  ISETP.NE.AND P4, PT, R57, 0x1, PT ;  /* 0x000000013900780c */ /* 0x000fe20003f85270 */
[----:B------:R-:W-:Y:S01]  /*4e20*/  FFMA.FTZ R53, R53, R118, 1.1641532182693481445e-10 ;  /* 0x2f00000035357423 */ /* 0x000fe20000010076 */
[----:B------:R-:W-:Y:S01]  /*4e30*/  PRMT R54, R54, 0x7632, R54 ;  /* 0x0000763236367816 */ /* 0x000fe20000000036 */
[----:B------:R-:W-:-:S03]  /*4e40*/  FMUL.FTZ R52, R52, UR17 ;  /* 0x0000001134347c20 */ /* 0x000fc60008410000 */
[----:B------:R-:W-:Y:S01]  /*4e50*/  FSETP.GTU.FTZ.AND P3, PT, R53, UR4, PT ;  /* 0x0000000435007c0b */ /* 0x000fe2000bf7c000 */
[----:B------:R-:W-:Y:S01]  /*4e60*/  FMUL.FTZ R52, R52, UR5 ;  /* 0x0000000534347c20 */ /* 0x000fe20008410000 */
[----:B------:R-:W-:-:S04]  /*4e70*/  MOV R53, R110 ;  /* 0x0000006e00357202 */ /* 0x000fc80000000f00 */
[----:B------:R-:W-:Y:S01]  /*4e80*/  FSEL R113, R52, RZ, !P3 ;  /* 0x000000ff34717208 */ /* 0x000fe20005800000 */
[----:B------:R-:W-:Y:S01]  /*4e90*/  IMAD.MOV.U32 R52, RZ, RZ, 0x2 ;  /* 0x00000002ff347424 */ /* 0x000fe200078e00ff */
        /* <DEDUP_REMOVED lines=11> */
.L_x_1821:
        /* <DEDUP_REMOVED lines=12> */
.L_x_1822:
        /* <DEDUP_REMOVED lines=43> */
.L_x_1820:
        /* <DEDUP_REMOVED lines=11> */
[----:B------:R-:W-:Y:S01]  /*5370*/  MOV R54, 0x2 ;  /* 0x0000000200367802 */ /* 0x000fe20000000f00 */
        /* <DEDUP_REMOVED lines=10> */
.L_x_1824:
        /* <DEDUP_REMOVED lines=12> */
.L_x_1825:
        /* <DEDUP_REMOVED lines=43> */
.L_x_1823:
        /* <DEDUP_REMOVED lines=9> */
[----:B------:R-:W-:Y:S02]  /*5820*/  SHF.L.U32 R53, R11, 0x10, RZ ;  /* 0x000000100b357819 */ /* 0x000fe400000006ff */
        /* <DEDUP_REMOVED lines=13> */
.L_x_1827:
        /* <DEDUP_REMOVED lines=14> */
.L_x_1828:
        /* <DEDUP_REMOVED lines=43> */
.L_x_1826:
[----:B------:R-:W-:Y:S01]  /*5c90*/  I2FP.F32.U32 R53, R53 ;  /* 0x0000003500357245 */ /* 0x000fe20000201000 */
[----:B------:R-:W-:Y:S01]  /*5ca0*/  IMAD.U32 R115, R101, 0x10000, RZ ;  /* 0x0001000065737824 */ /* 0x000fe200078e00ff */
        /* <DEDUP_REMOVED lines=9> */
[----:B------:R-:W-:-:S03]  /*5d40*/  PLOP3.LUT P6, PT, P6, PT, PT, 0x8, 0x80 ;  /* 0x000000000080781c */ /* 0x000fc600037ce170 */
[----:B------:R-:W-:-:S05]  /*5d50*/  FMUL.FTZ R115, R62, R115 ;  /* 0x000000733e737220 */ /* 0x000fca0000410000 */
[----:B------:R-:W-:-:S07]  /*5d60*/  F2FP.BF16.F32.PACK_AB R55, R115, R116 ;  /* 0x000000747337723e */ /* 0x000fce00000010ff */
.L_x_1804:
[----:B------:R-:W0:Y:S01]  /*5d70*/  LDC.64 R56, c[0x0][0x3a8] ;  /* 0x0000ea00ff387b82 */ /* 0x000e220000000a00 */
[----:B------:R-:W1:Y:S01]  /*5d80*/  @UP1 LDCU.64 UR40, c[0x0][0x3a0] ;  /* 0x00007400ff2817ac */ /* 0x000e620008000a00 */
[----:B------:R-:W-:Y:S02]  /*5d90*/  SEL R62, RZ, 0x100, !P0 ;  /* 0x00000100ff3e7807 */ /* 0x000fe40004000000 */
[----:B------:R-:W-:Y:S02]  /*5da0*/  PLOP3.LUT P0, PT, PT, PT, UP1, 0x80, 0x8 ;  /* 0x000000000008781c */ /* 0x000fe40003f0f018 */
[----:B------:R-:W-:Y:S02]  /*5db0*/  SEL R121, RZ, 0x1000000, !P6 ;  /* 0x01000000ff797807 */ /* 0x000fe40007000000 */
[----:B------:R-:W2:Y:S01]  /*5dc0*/  LDC.64 R58, c[0x0][0x3b0] ;  /* 0x0000ec00ff3a7b82 */ /* 0x000ea20000000a00 */
[----:B------:R-:W-:Y:S02]  /*5dd0*/  ISETP.NE.AND P6, PT, R114, RZ, PT ;  /* 0x000000ff7200720c */ /* 0x000fe40003fc5270 */
[----:B------:R-:W-:-:S02]  /*5de0*/  SEL R117, RZ, 0x10000, !P5 ;  /* 0x00010000ff757807 */ /* 0x000fc40006800000 */
[----:B------:R-:W-:Y:S02]  /*5df0*/  SEL R120, RZ, 0x100, !P4 ;  /* 0x00000100ff787807 */ /* 0x000fe40006000000 */
[----:B------:R-:W-:Y:S02]  /*5e00*/  SEL R114, RZ, 0x1000000, !P2 ;  /* 0x01000000ff727807 */ /* 0x000fe40005000000 */
[----:B------:R-:W-:Y:S02]  /*5e10*/  SEL R63, RZ, 0x10000, !P1 ;  /* 0x00010000ff3f7807 */ /* 0x000fe40004800000 */
[----:B------:R-:W-:Y:S02]  /*5e20*/  PLOP3.LUT P1, PT, PT, PT, UP1, 0x80, 0x8 ;  /* 0x000000000008781c */ /* 0x000fe40003f2f018 */
[----:B------:R-:W-:Y:S01]  /*5e30*/  LOP3.LUT R120, R120, R121, R117, 0xfe, !PT ;  /* 0x0000007978787212 */ /* 0x000fe200078efe75 */
[----:B------:R-:W-:Y:S01]  /*5e40*/  HFMA2 R121, -RZ, RZ, 0, 9.5367431640625e-07 ;  /* 0x00000010ff797431 */ /* 0x000fe200000001ff */
[----:B------:R-:W-:Y:S01]  /*5e50*/  LOP3.LUT R62, R62, R114, R63, 0xfe, !PT ;  /* 0x000000723e3e7212 */ /* 0x000fe200078efe3f */
[C---:B------:R-:W-:Y:S01]  /*5e60*/  VIADD R114, R64.reuse, 0x80 ;  /* 0x0000008040727836 */ /* 0x040fe20000000000 */
[----:B------:R-:W-:Y:S01]  /*5e70*/  SEL R63, RZ, 0x1, !P3 ;  /* 0x00000001ff3f7807 */ /* 0x000fe20005800000 */
[----:B0-----:R-:W-:Y:S01]  /*5e80*/  IMAD.WIDE.U32 R126, R64, 0x10, R56 ;  /* 0x00000010407e7825 */ /* 0x001fe200078e0038 */
[----:B------:R-:W-:-:S02]  /*5e90*/  SEL R117, RZ, 0x1, !P6 ;  /* 0x00000001ff757807 */ /* 0x000fc40007000000 */
[----:B------:R-:W-:Y:S01]  /*5ea0*/  LOP3.LUT R63, R120, R63, RZ, 0xfc, !PT ;  /* 0x0000003f783f7212 */ /* 0x000fe200078efcff */
[----:B-1----:R-:W-:Y:S01]  /*5eb0*/  @P0 IMAD.WIDE.U32 R120, R114, R121, UR40 ;  /* 0x0000002872780e25 */ /* 0x002fe2000f8e0079 */
[----:B------:R-:W-:Y:S01]  /*5ec0*/  LOP3.LUT R62, R62, R117, RZ, 0xfc, !PT ;  /* 0x000000753e3e7212 */ /* 0x000fe200078efcff */
[----:B------:R0:W-:Y:S02]  /*5ed0*/  STG.E.128 desc[UR10][R126.64], R52 ;  /* 0x000000347e007986 */ /* 0x0001e4000c101d0a */
[----:B--2---:R-:W-:-:S04]  /*5ee0*/  IMAD.WIDE.U32 R124, R64, 0x8, R58 ;  /* 0x00000008407c7825 */ /* 0x004fc800078e003a */
[----:B------:R-:W-:Y:S01]  /*5ef0*/  IMAD.WIDE.U32 R122, R114, 0x10, R60 ;  /* 0x00000010727a7825 */ /* 0x000fe200078e003c */
[----:B------:R1:W-:Y:S04]  /*5f00*/  STG.E.64 desc[UR10][R124.64], R62 ;  /* 0x0000003e7c007986 */ /* 0x0003e8000c101b0a */
[----:B------:R1:W5:Y:S04]  /*5f10*/  @P1 LDG.E.128 R48, desc[UR10][R120.64] ;  /* 0x0000000a78301981 */ /* 0x000368000c1e1d00 */
[----:B0-----:R1:W5:Y:S01]  /*5f20*/  LDG.E.128 R52, desc[UR10][R122.64] ;  /* 0x0000000a7a347981 */ /* 0x001362000c1e1d00 */
[----:B------:R-:W-:Y:S05]  /*5f30*/  BRA.U !UP1, `(.L_x_1829) ;  /* 0x00000029090c7547 */ /* 0x000fea000b800000 */
[----:B------:R-:W-:Y:S01]  /*5f40*/  ISETP.NE.AND P0, PT, R119, 0x1, PT ;  /* 0x000000017700780c */ /* 0x000fe20003f05270 */
[----:B-1----:R-:W-:Y:S01]  /*5f50*/  IMAD.MOV.U32 R121, RZ, RZ, 0x2 ;  /* 0x00000002ff797424 */ /* 0x002fe200078e00ff */
        /* <DEDUP_REMOVED lines=13> */
.L_x_1831:
        /* <DEDUP_REMOVED lines=12> */
.L_x_1832:
        /* <DEDUP_REMOVED lines=40> */
[----:B------:R-:W-:Y:S01]  /*6370*/  MOV R117, R62 ;  /* 0x0000003e00757202 */ /* 0x000fe20000000f00 */
[----:B------:R-:W-:Y:S01]  /*6380*/  IMAD.MOV.U32 R62, RZ, RZ, R128 ;  /* 0x000000ffff3e7224 */ /* 0x000fe200078e0080 */
[----:B------:R-:W-:-:S07]  /*6390*/  LOP3.LUT R108, R120, UR30, R63, 0x96, !PT ;  /* 0x0000001e786c7c12 */ /* 0x000fce000f8e963f */
.L_x_1830:
[----:B------:R-:W-:Y:S01]  /*63a0*/  I2FP.F32.U32 R63, R62 ;  /* 0x0000003e003f7245 */ /* 0x000fe20000201000 */
[----:B-----5:R-:W-:Y:S01]  /*63b0*/  IMAD.U32 R119, R48, 0x10000, RZ ;  /* 0x0001000030777824 */ /* 0x020fe200078e00ff */
[C---:B------:R-:W-:Y:S01]  /*63c0*/  SHF.L.U32 R62, R52.reuse, 0x10, RZ ;  /* 0x00000010343e7819 */ /* 0x040fe200000006ff */
[----:B------:R-:W-:Y:S01]  /*63d0*/  HFMA2 R122, -RZ, RZ, 0, 1.1920928955078125e-07 ;  /* 0x00000002ff7a7431 */ /* 0x000fe200000001ff */
[----:B------:R-:W-:Y:S01]  /*63e0*/  ISETP.NE.AND P1, PT, R121, 0x1, PT ;  /* 0x000000017900780c */ /* 0x000fe20003f25270 */
[----:B------:R-:W-:Y:S01]  /*63f0*/  FFMA.FTZ R63, R63, R118, 1.1641532182693481445e-10 ;  /* 0x2f0000003f3f7423 */ /* 0x000fe20000010076 */
[----:B------:R-:W-:Y:S01]  /*6400*/  PRMT R52, R52, 0x7632, R52 ;  /* 0x0000763234347816 */ /* 0x000fe20000000034 */
[----:B------:R-:W-:-:S03]  /*6410*/  FMUL.FTZ R62, R62, UR17 ;  /* 0x000000113e3e7c20 */ /* 0x000fc60008410000 */
[----:B------:R-:W-:Y:S01]  /*6420*/  FSETP.GTU.FTZ.AND P0, PT, R63, UR4, PT ;  /* 0x000000043f007c0b */ /* 0x000fe2000bf1c000 */
[----:B------:R-:W-:Y:S01]  /*6430*/  FMUL.FTZ R62, R62, UR5 ;  /* 0x000000053e3e7c20 */ /* 0x000fe20008410000 */
[----:B------:R-:W-:-:S04]  /*6440*/  IMAD.U32 R63, R16, 0x10000, RZ ;  /* 0x00010000103f7824 */ /* 0x000fc800078e00ff */
        /* <DEDUP_REMOVED lines=14> */
.L_x_1834:
        /* <DEDUP_REMOVED lines=12> */
.L_x_1835:
        /* <DEDUP_REMOVED lines=43> */
.L_x_1833:
[----:B------:R-:W-:Y:S01]  /*68a0*/  I2FP.F32.U32 R63, R63 ;  /* 0x0000003f003f7245 */ /* 0x000fe20000201000 */
[----:B------:R-:W-:Y:S01]  /*68b0*/  IMAD.U32 R52, R52, 0x10000, RZ ;  /* 0x0001000034347824 */ /* 0x000fe200078e00ff */
[----:B------:R-:W-:Y:S02]  /*68c0*/  ISETP.NE.AND P1, PT, R122, 0x1, PT ;  /* 0x000000017a00780c */ /* 0x000fe40003f25270 */
[----:B------:R-:W-:Y:S01]  /*68d0*/  PRMT R62, R48, 0x7632, R62 ;  /* 0x00007632303e7816 */ /* 0x000fe2000000003e */
[----:B------:R-:W-:Y:S01]  /*68e0*/  FFMA.FTZ R63, R63, R118, 1.1641532182693481445e-10 ;  /* 0x2f0000003f3f7423 */ /* 0x000fe20000010076 */
[----:B------:R-:W-:Y:S01]  /*68f0*/  FMUL.FTZ R52, R52, UR17 ;  /* 0x0000001134347c20 */ /* 0x000fe20008410000 */
[----:B------:R-:W-:-:S03]  /*6900*/  SHF.L.U32 R119, R90, 0x10, RZ ;  /* 0x000000105a777819 */ /* 0x000fc600000006ff */
[----:B------:R-:W-:Y:S01]  /*6910*/  FMUL.FTZ R52, R52, UR5 ;  /* 0x0000000534347c20 */ /* 0x000fe20008410000 */
[----:B------:R-:W-:Y:S01]  /*6920*/  FSETP.GTU.FTZ.AND P0, PT, R63, UR4, PT ;  /* 0x000000043f007c0b */ /* 0x000fe2000bf1c000 */
[----:B------:R-:W-:Y:S02]  /*6930*/  IMAD.U32 R63, R62, 0x10000, RZ ;  /* 0x000100003e3f7824 */ /* 0x000fe400078e00ff */
[----:B------:R-:W-:Y:S01]  /*6940*/  IMAD.MOV.U32 R62, RZ, RZ, 0x2 ;  /* 0x00000002ff3e7424 */ /* 0x000fe200078e00ff */
        /* <DEDUP_REMOVED lines=13> */
.L_x_1837:
        /* <DEDUP_REMOVED lines=12> */
.L_x_1838:
        /* <DEDUP_REMOVED lines=43> */
.L_x_1836:
[----:B------:R-:W-:Y:S01]  /*6d90*/  I2FP.F32.U32 R63, R52 ;  /* 0x00000034003f7245 */ /* 0x000fe20000201000 */
[----:B------:R-:W-:Y:S01]  /*6da0*/  IMAD.U32 R52, R53, 0x10000, RZ ;  /* 0x0001000035347824 */ /* 0x000fe200078e00ff */
[----:B------:R-:W-:Y:S02]  /*6db0*/  ISETP.NE.AND P2, PT, R62, 0x1, PT ;  /* 0x000000013e00780c */ /* 0x000fe40003f45270 */
[----:B------:R-:W-:Y:S01]  /*6dc0*/  SHF.L.U32 R121, R49, 0x10, RZ ;  /* 0x0000001031797819 */ /* 0x000fe200000006ff */
[----:B------:R-:W-:Y:S01]  /*6dd0*/  FFMA.FTZ R63, R63, R118, 1.1641532182693481445e-10 ;  /* 0x2f0000003f3f7423 */ /* 0x000fe20000010076 */
[----:B------:R-:W-:-:S04]  /*6de0*/  FMUL.FTZ R52, R52, UR17 ;  /* 0x0000001134347c20 */ /* 0x000fc80008410000 */
[----:B------:R-:W-:Y:S01]  /*6df0*/  FMUL.FTZ R52, R52, UR5 ;  /* 0x0000000534347c20 */ /* 0x000fe20008410000 */
[----:B------:R-:W-:Y:S01]  /*6e00*/  FSETP.GTU.FTZ.AND P1, PT, R63, UR4, PT ;  /* 0x000000043f007c0b */ /* 0x000fe2000bf3c000 */
[----:B------:R-:W-:-:S03]  /*6e10*/  IMAD.U32 R63, R17, 0x10000, RZ ;  /* 0x00010000113f7824 */ /* 0x000fc600078e00ff */
[----:B------:R-:W-:Y:S02]  /*6e20*/  FSEL R52, R52, RZ, !P1 ;  /* 0x000000ff34347208 */ /* 0x000fe40004800000 */
[----:B------:R-:W-:-:S03]  /*6e30*/  PLOP3.LUT P1, PT, P1, PT, PT, 0x8, 0x80 ;  /* 0x000000000080781c */ /* 0x000fc60000f2e170 */
[--C-:B------:R-:W-:Y:S01]  /*6e40*/  FFMA.FTZ R122, R52, R63, R121.reuse ;  /* 0x0000003f347a7223 */ /* 0x100fe20000010079 */
[----:B------:R-:W-:Y:S01]  /*6e50*/  PRMT R121, R53, 0x7632, R121 ;  /* 0x0000763235797816 */ /* 0x000fe20000000079 */
        /* <DEDUP_REMOVED lines=11> */
.L_x_1840:
        /* <DEDUP_REMOVED lines=12> */
.L_x_1841:
        /* <DEDUP_REMOVED lines=43> */
.L_x_1839:
[----:B------:R-:W-:Y:S01]  /*7280*/  I2FP.F32.U32 R53, R53 ;  /* 0x0000003500357245 */ /* 0x000fe20000201000 */
[----:B------:R-:W-:Y:S01]  /*7290*/  IMAD.U32 R52, R91, 0x10000, RZ ;  /* 0x000100005b347824 */ /* 0x000fe200078e00ff */
        /* <DEDUP_REMOVED lines=8> */
[----:B------:R-:W-:Y:S02]  /*7320*/  IMAD.MOV.U32 R53, RZ, RZ, R110 ;  /* 0x000000ffff357224 */ /* 0x000fe400078e006e */
        /* <DEDUP_REMOVED lines=13> */
.L_x_1843:
        /* <DEDUP_REMOVED lines=12> */
.L_x_1844:
        /* <DEDUP_REMOVED lines=43> */
.L_x_1842:
[----:B------:R-:W-:Y:S01]  /*7770*/  I2FP.F32.U32 R53, R53 ;  /* 0x0000003500357245 */ /* 0x000fe20000201000 */
[----:B------:R-:W-:Y:S01]  /*7780*/  IMAD.U32 R52, R54, 0x10000, RZ ;  /* 0x0001000036347824 */ /* 0x000fe200078e00ff */
[----:B------:R-:W-:Y:S01]  /*7790*/  ISETP.NE.AND P4, PT, R62, 0x1, PT ;  /* 0x000000013e00780c */ /* 0x000fe20003f85270 */
[----:B------:R-:W-:Y:S01]  /*77a0*/  IMAD.U32 R63, R50, 0x10000, RZ ;  /* 0x00010000323f7824 */ /* 0x000fe200078e00ff */
        /* <DEDUP_REMOVED lines=8> */
[----:B------:R-:W-:Y:S01]  /*7830*/  FFMA.FTZ R124, R52, R53, R63 ;  /* 0x00000035347c7223 */ /* 0x000fe2000001003f */
[----:B------:R-:W-:Y:S01]  /*7840*/  IMAD.MOV.U32 R63, RZ, RZ, 0x2 ;  /* 0x00000002ff3f7424 */ /* 0x000fe200078e00ff */
[----:B------:R-:W-:Y:S01]  /*7850*/  MOV R53, R110 ;  /* 0x0000006e00357202 */ /* 0x000fe20000000f00 */
[----:B------:R-:W-:Y:S07]  /*7860*/  @!P4 BRA `(.L_x_1845) ;  /* 0x0000000000fcc947 */ /* 0x000fee0003800000 */
        /* <DEDUP_REMOVED lines=8> */
.L_x_1846:
        /* <DEDUP_REMOVED lines=12> */
.L_x_1847:
        /* <DEDUP_REMOVED lines=43> */
.L_x_1845:
        /* <DEDUP_REMOVED lines=24> */
.L_x_1849:
        /* <DEDUP_REMOVED lines=12> */
.L_x_1850:
        /* <DEDUP_REMOVED lines=43> */
.L_x_1848:
[----:B------:R-:W-:Y:S01]  /*8150*/  I2FP.F32.U32 R53, R53 ;  /* 0x0000003500357245 */ /* 0x000fe20000201000 */
[----:B------:R-:W-:Y:S01]  /*8160*/  IMAD.U32 R127, R19, 0x10000, RZ ;  /* 0x00010000137f7824 */ /* 0x000fe200078e00ff */
[----:B------:R-:W-:Y:S01]  /*8170*/  SHF.L.U32 R52, R55, 0x10, RZ ;  /* 0x0000001037347819 */ /* 0x000fe200000006ff */
        /* <DEDUP_REMOVED lines=21> */
.L_x_1852:
        /* <DEDUP_REMOVED lines=14> */
.L_x_1853:
        /* <DEDUP_REMOVED lines=43> */
.L_x_1851:
[----:B------:R-:W-:Y:S01]  /*8660*/  I2FP.F32.U32 R53, R53 ;  /* 0x0000003500357245 */ /* 0x000fe20000201000 */
[----:B------:R-:W-:Y:S01]  /*8670*/  IMAD.U32 R126, R126, 0x10000, RZ ;  /* 0x000100007e7e7824 */ /* 0x000fe200078e00ff */
[----:B------:R-:W-:Y:S02]  /*8680*/  PRMT R52, R51, 0x7632, R52 ;  /* 0x0000763233347816 */ /* 0x000fe40000000034 */
[----:B------:R-:W-:Y:S01]  /*8690*/  SHF.L.U32 R55, R93, 0x10, RZ ;  /* 0x000000105d377819 */ /* 0x000fe200000006ff */
[----:B------:R-:W-:Y:S01]  /*86a0*/  FFMA.FTZ R53, R53, R118, 1.1641532182693481445e-10 ;  /* 0x2f00000035357423 */ /* 0x000fe20000010076 */
[----:B------:R-:W-:Y:S01]  /*86b0*/  FMUL.FTZ R126, R126, UR17 ;  /* 0x000000117e7e7c20 */ /* 0x000fe20008410000 */
[----:B------:R-:W-:Y:S01]  /*86c0*/  IMAD.U32 R63, R52, 0x10000, RZ ;  /* 0x00010000343f7824 */ /* 0x000fe200078e00ff */
[----:B------:R-:W-:Y:S02]  /*86d0*/  F2FP.BF16.F32.PACK_AB R54, R123, R124 ;  /* 0x0000007c7b36723e */ /* 0x000fe400000010ff */
[----:B------:R-:W-:Y:S01]  /*86e0*/  FMUL.FTZ R126, R126, UR5 ;  /* 0x000000057e7e7c20 */ /* 0x000fe20008410000 */
[----:B------:R-:W-:-:S02]  /*86f0*/  FSETP.GTU.FTZ.AND P6, PT, R53, UR4, PT ;  /* 0x0000000435007c0b */ /* 0x000fc4000bfdc000 */
[----:B------:R-:W-:Y:S02]  /*8700*/  F2FP.BF16.F32.PACK_AB R53, R121, R122 ;  /* 0x0000007a7935723e */ /* 0x000fe400000010ff */
[----:B------:R-:W-:Y:S02]  /*8710*/  FSEL R126, R126, RZ, !P6 ;  /* 0x000000ff7e7e7208 */ /* 0x000fe40007000000 */
[----:B------:R-:W-:Y:S02]  /*8720*/  PLOP3.LUT P6, PT, P6, PT, PT, 0x8, 0x80 ;  /* 0x000000000080781c */ /* 0x000fe400037ce170 */
[----:B------:R-:W-:Y:S01]  /*8730*/  F2FP.BF16.F32.PACK_AB R52, R119, R120 ;  /* 0x000000787734723e */ /* 0x000fe200000010ff */
[----:B------:R-:W-:-:S05]  /*8740*/  FFMA.FTZ R126, R126, R55, R63 ;  /* 0x000000377e7e7223 */ /* 0x000fca000001003f */
[----:B------:R-:W-:Y:S01]  /*8750*/  F2FP.BF16.F32.PACK_AB R55, R126, R127 ;  /* 0x0000007f7e37723e */ /* 0x000fe200000010ff */
[----:B------:R-:W-:Y:S06]  /*8760*/  BRA `(.L_x_1854) ;  /* 0x0000002400d87947 */ /* 0x000fec0003800000 */
.L_x_1829:
        /* <DEDUP_REMOVED lines=15> */
.L_x_1856:
        /* <DEDUP_REMOVED lines=12> */
.L_x_1857:
        /* <DEDUP_REMOVED lines=43> */
.L_x_1855:
[----:B------:R-:W-:Y:S01]  /*8bd0*/  I2FP.F32.U32 R63, R62 ;  /* 0x0000003e003f7245 */ /* 0x000fe20000201000 */
[C---:B-----5:R-:W-:Y:S01]  /*8be0*/  IMAD.U32 R62, R52.reuse, 0x10000, RZ ;  /* 0x00010000343e7824 */ /* 0x060fe200078e00ff */
[----:B------:R-:W-:Y:S02]  /*8bf0*/  ISETP.NE.AND P1, PT, R121, 0x1, PT ;  /* 0x000000017900780c */ /* 0x000fe40003f25270 */
[----:B------:R-:W-:Y:S01]  /*8c00*/  PRMT R52, R52, 0x7632, R52 ;  /* 0x0000763234347816 */ /* 0x000fe20000000034 */
        /* <DEDUP_REMOVED lines=20> */
.L_x_1859:
        /* <DEDUP_REMOVED lines=12> */
.L_x_1860:
        /* <DEDUP_REMOVED lines=43> */
.L_x_1858:
        /* <DEDUP_REMOVED lines=8> */
[----:B------:R-:W-:-:S04]  /*9140*/  FSETP.GTU.FTZ.AND P0, PT, R63, UR4, PT ;  /* 0x000000043f007c0b */ /* 0x000fc8000bf1c000 */
        /* <DEDUP_REMOVED lines=13> */
.L_x_1862:
        /* <DEDUP_REMOVED lines=12> */
.L_x_1863:
        /* <DEDUP_REMOVED lines=41> */
[----:B------:R-:W-:Y:S01]  /*9570*/  LOP3.LUT R108, R122, UR30, R63, 0x96, !PT ;  /* 0x0000001e7a6c7c12 */ /* 0x000fe2000f8e963f */
[----:B------:R-:W-:-:S07]  /*9580*/  IMAD.MOV.U32 R117, RZ, RZ, R62 ;  /* 0x000000ffff757224 */ /* 0x000fce00078e003e */
.L_x_1861:
[----:B------:R-:W-:Y:S01]  /*9590*/  I2FP.F32.U32 R63, R52 ;  /* 0x00000034003f7245 */ /* 0x000fe20000201000 */
[----:B------:R-:W-:Y:S01]  /*95a0*/  IMAD.MOV.U32 R62, RZ, RZ, 0x2 ;  /* 0x00000002ff3e7424 */ /* 0x000fe200078e00ff */
[----:B------:R-:W-:Y:S02]  /*95b0*/  SHF.L.U32 R52, R53, 0x10, RZ ;  /* 0x0000001035347819 */ /* 0x000fe400000006ff */
[----:B------:R-:W-:Y:S01]  /*95c0*/  ISETP.NE.AND P2, PT, R123, 0x1, PT ;  /* 0x000000017b00780c */ /* 0x000fe20003f45270 */
[----:B------:R-:W-:Y:S01]  /*95d0*/  FFMA.FTZ R63, R63, R118, 1.1641532182693481445e-10 ;  /* 0x2f0000003f3f7423 */ /* 0x000fe20000010076 */
[----:B------:R-:W-:Y:S01]  /*95e0*/  PRMT R121, R53, 0x7632, R121 ;  /* 0x0000763235797816 */ /* 0x000fe20000000079 */
[----:B------:R-:W-:Y:S01]  /*95f0*/  FMUL.FTZ R52, R52, UR17 ;  /* 0x0000001134347c20 */ /* 0x000fe20008410000 */
[----:B------:R-:W-:Y:S02]  /*9600*/  MOV R53, R110 ;  /* 0x0000006e00357202 */ /* 0x000fe40000000f00 */
[----:B------:R-:W-:Y:S01]  /*9610*/  FSETP.GTU.FTZ.AND P1, PT, R63, UR4, PT ;  /* 0x000000043f007c0b */ /* 0x000fe2000bf3c000 */
[----:B------:R-:W-:Y:S01]  /*9620*/  FMUL.FTZ R52, R52, UR5 ;  /* 0x0000000534347c20 */ /* 0x000fe20008410000 */
[----:B------:R-:W-:-:S04]  /*9630*/  IMAD.U32 R63, R17, 0x10000, RZ ;  /* 0x00010000113f7824 */ /* 0x000fc800078e00ff */
        /* <DEDUP_REMOVED lines=12> */
.L_x_1865:
        /* <DEDUP_REMOVED lines=12> */
.L_x_1866:
        /* <DEDUP_REMOVED lines=43> */
.L_x_1864:
[----:B------:R-:W-:Y:S01]  /*9a70*/  I2FP.F32.U32 R53, R53 ;  /* 0x0000003500357245 */ /* 0x000fe20000201000 */
[----:B------:R-:W-:Y:S01]  /*9a80*/  IMAD.U32 R121, R121, 0x10000, RZ ;  /* 0x0001000079797824 */ /* 0x000fe200078e00ff */
[----:B------:R-:W-:Y:S01]  /*9a90*/  ISETP.NE.AND P3, PT, R62, 0x1, PT ;  /* 0x000000013e00780c */ /* 0x000fe20003f65270 */
[----:B------:R-:W-:Y:S01]  /*9aa0*/  IMAD.U32 R52, R91, 0x10000, RZ ;  /* 0x000100005b347824 */ /* 0x000fe200078e00ff */
[----:B------:R-:W-:Y:S01]  /*9ab0*/  MOV R63, 0x2 ;  /* 0x00000002003f7802 */ /* 0x000fe20000000f00 */
        /* <DEDUP_REMOVED lines=17> */
.L_x_1868:
        /* <DEDUP_REMOVED lines=12> */
.L_x_1869:
        /* <DEDUP_REMOVED lines=43> */
.L_x_1867:
[----:B------:R-:W-:Y:S01]  /*9f40*/  I2FP.F32.U32 R53, R53 ;  /* 0x0000003500357245 */ /* 0x000fe20000201000 */
[C---:B------:R-:W-:Y:S01]  /*9f50*/  IMAD.U32 R52, R54.reuse, 0x10000, RZ ;  /* 0x0001000036347824 */ /* 0x040fe200078e00ff */
[----:B------:R-:W-:Y:S02]  /*9f60*/  ISETP.NE.AND P4, PT, R63, 0x1, PT ;  /* 0x000000013f00780c */ /* 0x000fe40003f85270 */
[----:B------:R-:W-:Y:S01]  /*9f70*/  PRMT R54, R54, 0x7632, R54 ;  /* 0x0000763236367816 */ /* 0x000fe20000000036 */
[----:B------:R-:W-:Y:S01]  /*9f80*/  FFMA.FTZ R53, R53, R118, 1.1641532182693481445e-10 ;  /* 0x2f00000035357423 */ /* 0x000fe20000010076 */
[----:B------:R-:W-:-:S04]  /*9f90*/  FMUL.FTZ R52, R52, UR17 ;  /* 0x0000001134347c20 */ /* 0x000fc80008410000 */
[----:B------:R-:W-:Y:S01]  /*9fa0*/  FMUL.FTZ R52, R52, UR5 ;  /* 0x0000000534347c20 */ /* 0x000fe20008410000 */
[----:B------:R-:W-:Y:S02]  /*9fb0*/  FSETP.GTU.FTZ.AND P3, PT, R53, UR4, PT ;  /* 0x0000000435007c0b */ /* 0x000fe4000bf7c000 */
[----:B------:R-:W-:Y:S02]  /*9fc0*/  SHF.L.U32 R53, R18, 0x10, RZ ;  /* 0x0000001012357819 */ /* 0x000fe400000006ff */
[----:B------:R-:W-:Y:S01]  /*9fd0*/  FSEL R124, R52, RZ, !P3 ;  /* 0x000000ff347c7208 */ /* 0x000fe20005800000 */
[----:B------:R-:W-:Y:S01]  /*9fe0*/  IMAD.MOV.U32 R52, RZ, RZ, 0x2 ;  /* 0x00000002ff347424 */ /* 0x000fe200078e00ff */
        /* <DEDUP_REMOVED lines=12> */
.L_x_1871:
        /* <DEDUP_REMOVED lines=12> */
.L_x_1872:
        /* <DEDUP_REMOVED lines=43> */
.L_x_1870:
[----:B------:R-:W-:Y:S01]  /*a420*/  I2FP.F32.U32 R53, R53 ;  /* 0x0000003500357245 */ /* 0x000fe20000201000 */
[----:B------:R-:W-:Y:S01]  /*a430*/  IMAD.U32 R123, R92, 0x10000, RZ ;  /* 0x000100005c7b7824 */ /* 0x000fe200078e00ff */
[----:B------:R-:W-:Y:S01]  /*a440*/  SHF.L.U32 R54, R54, 0x10, RZ ;  /* 0x0000001036367819 */ /* 0x000fe200000006ff */
[----:B------:R-:W-:Y:S01]  /*a450*/  IMAD.MOV.U32 R62, RZ, RZ, 0x2 ;  /* 0x00000002ff3e7424 */ /* 0x000fe200078e00ff */
        /* <DEDUP_REMOVED lines=18> */
.L_x_1874:
        /* <DEDUP_REMOVED lines=12> */
.L_x_1875:
        /* <DEDUP_REMOVED lines=43> */
.L_x_1873:
[----:B------:R-:W-:Y:S01]  /*a8f0*/  I2FP.F32.U32 R53, R53 ;  /* 0x0000003500357245 */ /* 0x000fe20000201000 */
[----:B------:R-:W-:Y:S01]  /*a900*/  IMAD.U32 R52, R55, 0x10000, RZ ;  /* 0x0001000037347824 */ /* 0x000fe200078e00ff */
[----:B------:R-:W-:Y:S01]  /*a910*/  ISETP.NE.AND P6, PT, R62, 0x1, PT ;  /* 0x000000013e00780c */ /* 0x000fe20003fc5270 */
[----:B------:R-:W-:Y:S01]  /*a920*/  IMAD.U32 R54, R19, 0x10000, RZ ;  /* 0x0001000013367824 */ /* 0x000fe200078e00ff */
        /* <DEDUP_REMOVED lines=19> */
.L_x_1877:
        /* <DEDUP_REMOVED lines=14> */
.L_x_1878:
        /* <DEDUP_REMOVED lines=43> */
.L_x_1876:
[----:B------:R-:W-:Y:S01]  /*adf0*/  I2FP.F32.U32 R53, R53 ;  /* 0x0000003500357245 */ /* 0x000fe20000201000 */
[----:B------:R-:W-:Y:S01]  /*ae00*/  IMAD.U32 R126, R126, 0x10000, RZ ;  /* 0x000100007e7e7824 */ /* 0x000fe200078e00ff */
[----:B------:R-:W-:Y:S02]  /*ae10*/  SHF.L.U32 R55, R93, 0x10, RZ ;  /* 0x000000105d377819 */ /* 0x000fe400000006ff */
[----:B------:R-:W-:Y:S01]  /*ae20*/  F2FP.BF16.F32.PACK_AB R54, R123, R124 ;  /* 0x0000007c7b36723e */ /* 0x000fe200000010ff */
[----:B------:R-:W-:Y:S01]  /*ae30*/  FFMA.FTZ R53, R53, R118, 1.1641532182693481445e-10 ;  /* 0x2f00000035357423 */ /* 0x000fe20000010076 */
[----:B------:R-:W-:Y:S01]  /*ae40*/  FMUL.FTZ R126, R126, UR17 ;  /* 0x000000117e7e7c20 */ /* 0x000fe20008410000 */
[----:B------:R-:W-:-:S03]  /*ae50*/  F2FP.BF16.F32.PACK_AB R52, R119, R120 ;  /* 0x000000787734723e */ /* 0x000fc600000010ff */
[----:B------:R-:W-:Y:S01]  /*ae60*/  FMUL.FTZ R126, R126, UR5 ;  /* 0x000000057e7e7c20 */ /* 0x000fe20008410000 */
[----:B------:R-:W-:Y:S02]  /*ae70*/  FSETP.GTU.FTZ.AND P6, PT, R53, UR4, PT ;  /* 0x0000000435007c0b */ /* 0x000fe4000bfdc000 */
[----:B------:R-:W-:Y:S02]  /*ae80*/  F2FP.BF16.F32.PACK_AB R53, R121, R122 ;  /* 0x0000007a7935723e */ /* 0x000fe400000010ff */
[----:B------:R-:W-:Y:S02]  /*ae90*/  FSEL R126, R126, RZ, !P6 ;  /* 0x000000ff7e7e7208 */ /* 0x000fe40007000000 */
[----:B------:R-:W-:-:S03]  /*aea0*/  PLOP3.LUT P6, PT, P6, PT, PT, 0x8, 0x80 ;  /* 0x000000000080781c */ /* 0x000fc600037ce170 */
[----:B------:R-:W-:-:S05]  /*aeb0*/  FMUL.FTZ R126, R55, R126 ;  /* 0x0000007e377e7220 */ /* 0x000fca0000410000 */
[----:B------:R-:W-:-:S07]  /*aec0*/  F2FP.BF16.F32.PACK_AB R55, R126, R127 ;  /* 0x0000007f7e37723e */ /* 0x000fce00000010ff */
.L_x_1854:
[----:B------:R-:W0:Y:S01]  /*aed0*/  @UP1 LDCU.64 UR40, c[0x0][0x3a0] ;  /* 0x00007400ff2817ac */ /* 0x000e220008000a00 */
[----:B------:R-:W-:Y:S01]  /*aee0*/  SEL R62, RZ, 0x100, !P0 ;  /* 0x00000100ff3e7807 */ /* 0x000fe20004000000 */
[C---:B------:R-:W-:Y:S01]  /*aef0*/  IMAD.WIDE.U32 R134, R114.reuse, 0x10, R56 ;  /* 0x0000001072867825 */ /* 0x040fe200078e0038 */
[----:B------:R-:W-:Y:S02]  /*af00*/  PLOP3.LUT P0, PT, PT, PT, UP1, 0x80, 0x8 ;  /* 0x000000000008781c */ /* 0x000fe40003f0f018 */
[----:B------:R-:W-:Y:S01]  /*af10*/  SEL R130, RZ, 0x1000000, !P6 ;  /* 0x01000000ff827807 */ /* 0x000fe20007000000 */
[----:B------:R-:W-:Y:S01]  /*af20*/  IMAD.WIDE.U32 R132, R114, 0x8, R58 ;  /* 0x0000000872847825 */ /* 0x000fe200078e003a */
[----:B------:R-:W-:Y:S01]  /*af30*/  ISETP.NE.AND P6, PT, R125, RZ, PT ;  /* 0x000000ff7d00720c */ /* 0x000fe20003fc5270 */
[----:B------:R1:W-:Y:S01]  /*af40*/  STG.E.128 desc[UR10][R134.64], R52 ;  /* 0x0000003486007986 */ /* 0x0003e2000c101d0a */
[----:B------:R-:W-:Y:S02]  /*af50*/  SEL R129, RZ, 0x10000, !P5 ;  /* 0x00010000ff817807 */ /* 0x000fe40006800000 */
[----:B------:R-:W-:-:S02]  /*af60*/  SEL R128, RZ, 0x100, !P4 ;  /* 0x00000100ff807807 */ /* 0x000fc40006000000 */
[----:B------:R-:W-:Y:S02]  /*af70*/  SEL R125, RZ, 0x1000000, !P2 ;  /* 0x01000000ff7d7807 */ /* 0x000fe40005000000 */
[----:B------:R-:W-:Y:S02]  /*af80*/  SEL R63, RZ, 0x10000, !P1 ;  /* 0x00010000ff3f7807 */ /* 0x000fe40004800000 */
[----:B------:R-:W-:Y:S02]  /*af90*/  PLOP3.LUT P1, PT, PT, PT, UP1, 0x80, 0x8 ;  /* 0x000000000008781c */ /* 0x000fe40003f2f018 */
[----:B------:R-:W-:Y:S01]  /*afa0*/  LOP3.LUT R128, R128, R130, R129, 0xfe, !PT ;  /* 0x0000008280807212 */ /* 0x000fe200078efe81 */
[----:B------:R-:W-:Y:S01]  /*afb0*/  IMAD.MOV.U32 R130, RZ, RZ, 0x10 ;  /* 0x00000010ff827424 */ /* 0x000fe200078e00ff */
[----:B------:R-:W-:Y:S01]  /*afc0*/  LOP3.LUT R62, R62, R125, R63, 0xfe, !PT ;  /* 0x0000007d3e3e7212 */ /* 0x000fe200078efe3f */
[----:B------:R-:W-:Y:S01]  /*afd0*/  VIADD R125, R64, 0x100 ;  /* 0x00000100407d7836 */ /* 0x000fe20000000000 */
[----:B------:R-:W-:-:S02]  /*afe0*/  SEL R63, RZ, 0x1, !P3 ;  /* 0x00000001ff3f7807 */ /* 0x000fc40005800000 */
[----:B------:R-:W-:Y:S02]  /*aff0*/  SEL R129, RZ, 0x1, !P6 ;  /* 0x00000001ff817807 */ /* 0x000fe40007000000 */
[----:B------:R-:W-:Y:S02]  /*b000*/  LOP3.LUT R63, R128, R63, RZ, 0xfc, !PT ;  /* 0x0000003f803f7212 */ /* 0x000fe400078efcff */
[----:B------:R-:W-:Y:S01]  /*b010*/  LOP3.LUT R62, R62, R129, RZ, 0xfc, !PT ;  /* 0x000000813e3e7212 */ /* 0x000fe200078efcff */
[----:B0-----:R-:W-:-:S04]  /*b020*/  @P0 IMAD.WIDE.U32 R128, R125, R130, UR40 ;  /* 0x000000287d800e25 */ /* 0x001fc8000f8e0082 */
[----:B------:R-:W-:Y:S01]  /*b030*/  IMAD.WIDE.U32 R130, R125, 0x10, R60 ;  /* 0x000000107d827825 */ /* 0x000fe200078e003c */
[----:B------:R0:W-:Y:S04]  /*b040*/  STG.E.64 desc[UR10][R132.64], R62 ;  /* 0x0000003e84007986 */ /* 0x0001e8000c101b0a */
[----:B------:R0:W5:Y:S04]  /*b050*/  @P1 LDG.E.128 R48, desc[UR10][R128.64] ;  /* 0x0000000a80301981 */ /* 0x000168000c1e1d00 */
[----:B-1----:R0:W5:Y:S01]  /*b060*/  LDG.E.128 R52, desc[UR10][R130.64] ;  /* 0x0000000a82347981 */ /* 0x002162000c1e1d00 */
[----:B------:R-:W-:Y:S05]  /*b070*/  BRA.U !UP1, `(.L_x_1879) ;  /* 0x00000029090c7547 */ /* 0x000fea000b800000 */
[----:B------:R-:W-:Y:S01]  /*b080*/  ISETP.NE.AND P0, PT, R136, 0x1, PT ;  /* 0x000000018800780c */ /* 0x000fe20003f05270 */
[----:B0-----:R-:W-:Y:S02]  /*b090*/  HFMA2 R128, -RZ, RZ, 0, 1.1920928955078125e-07 ;  /* 0x00000002ff807431 */ /* 0x001fe400000001ff */
[----:B------:R-:W-:Y:S02]  /*b0a0*/  IMAD.MOV.U32 R62, RZ, RZ, R110 ;  /* 0x000000ffff3e7224 */ /* 0x000fe400078e006e */
[----:B------:R-:W-:-:S08]  /*b0b0*/  IMAD.MOV.U32 R137, RZ, RZ, R117 ;  /* 0x000000ffff897224 */ /* 0x000fd000078e0075 */
        /* <DEDUP_REMOVED lines=11> */
.L_x_1881:
        /* <DEDUP_REMOVED lines=12> */
.L_x_1882:
        /* <DEDUP_REMOVED lines=43> */
.L_x_1880:
[----:B------:R-:W-:Y:S01]  /*b4e0*/  I2FP.F32.U32 R63, R62 ;  /* 0x0000003e003f7245 */ /* 0x000fe20000201000 */
[----:B-----5:R-:W-:Y:S01]  /*b4f0*/  IMAD.U32 R62, R52, 0x10000, RZ ;  /* 0x00010000343e7824 */ /* 0x020fe200078e00ff */
[----:B------:R-:W-:Y:S01]  /*b500*/  ISETP.NE.AND P1, PT, R128, 0x1, PT ;  /* 0x000000018000780c */ /* 0x000fe20003f25270 */
[----:B------:R-:W-:Y:S01]  /*b510*/  IMAD.MOV.U32 R130, RZ, RZ, 0x2 ;  /* 0x00000002ff827424 */ /* 0x000fe200078e00ff */
[----:B------:R-:W-:Y:S01]  /*b520*/  SHF.L.U32 R129, R24, 0x10, RZ ;  /* 0x0000001018817819 */ /* 0x000fe200000006ff */
        /* <DEDUP_REMOVED lines=20> */
.L_x_1884:
        /* <DEDUP_REMOVED lines=12> */
.L_x_1885:
        /* <DEDUP_REMOVED lines=43> */
.L_x_1883:
[----:B------:R-:W-:Y:S01]  /*b9e0*/  I2FP.F32.U32 R63, R63 ;  /* 0x0000003f003f7245 */ /* 0x000fe20000201000 */
[----:B------:R-:W-:Y:S01]  /*b9f0*/  IMAD.U32 R52, R52, 0x10000, RZ ;  /* 0x0001000034347824 */ /* 0x000fe200078e00ff */
[----:B------:R-:W-:Y:S02]  /*ba00*/  ISETP.NE.AND P1, PT, R130, 0x1, PT ;  /* 0x000000018200780c */ /* 0x000fe40003f25270 */
[----:B------:R-:W-:Y:S01]  /*ba10*/  PRMT R62, R48, 0x7632, R62 ;  /* 0x00007632303e7816 */ /* 0x000fe2000000003e */
[----:B------:R-:W-:Y:S01]  /*ba20*/  FFMA.FTZ R63, R63, R118, 1.1641532182693481445e-10 ;  /* 0x2f0000003f3f7423 */ /* 0x000fe20000010076 */
[----:B------:R-:W-:Y:S02]  /*ba30*/  FMUL.FTZ R52, R52, UR17 ;  /* 0x0000001134347c20 */ /* 0x000fe40008410000 */
[----:B------:R-:W-:Y:S01]  /*ba40*/  SHF.L.U32 R131, R62, 0x10, RZ ;  /* 0x000000103e837819 */ /* 0x000fe200000006ff */
[----:B------:R-:W-:Y:S02]  /*ba50*/  IMAD.MOV.U32 R62, RZ, RZ, 0x2 ;  /* 0x00000002ff3e7424 */ /* 0x000fe400078e00ff */
[----:B------:R-:W-:Y:S01]  /*ba60*/  FMUL.FTZ R52, R52, UR5 ;  /* 0x0000000534347c20 */ /* 0x000fe20008410000 */
[----:B------:R-:W-:Y:S01]  /*ba70*/  FSETP.GTU.FTZ.AND P0, PT, R63, UR4, PT ;  /* 0x000000043f007c0b */ /* 0x000fe2000bf1c000 */
[----:B------:R-:W-:-:S03]  /*ba80*/  IMAD.U32 R63, R85, 0x10000, RZ ;  /* 0x00010000553f7824 */ /* 0x000fc600078e00ff */
        /* <DEDUP_REMOVED lines=13> */
.L_x_1887:
        /* <DEDUP_REMOVED lines=12> */
.L_x_1888:
        /* <DEDUP_REMOVED lines=43> */
.L_x_1886:
[----:B------:R-:W-:Y:S01]  /*bed0*/  I2FP.F32.U32 R63, R52 ;  /* 0x00000034003f7245 */ /* 0x000fe20000201000 */
[----:B------:R-:W-:Y:S01]  /*bee0*/  IMAD.U32 R131, R25, 0x10000, RZ ;  /* 0x0001000019837824 */ /* 0x000fe200078e00ff */
[----:B------:R-:W-:Y:S01]  /*bef0*/  SHF.L.U32 R52, R53, 0x10, RZ ;  /* 0x0000001035347819 */ /* 0x000fe200000006ff */
[----:B------:R-:W-:Y:S01]  /*bf00*/  HFMA2 R132, -RZ, RZ, 0, 1.1920928955078125e-07 ;  /* 0x00000002ff847431 */ /* 0x000fe200000001ff */
        /* <DEDUP_REMOVED lines=20> */
.L_x_1890:
        /* <DEDUP_REMOVED lines=12> */
.L_x_1891:
        /* <DEDUP_REMOVED lines=43> */
.L_x_1889:
[----:B------:R-:W-:Y:S01]  /*c3c0*/  I2FP.F32.U32 R53, R53 ;  /* 0x0000003500357245 */ /* 0x000fe20000201000 */
[----:B------:R-:W-:Y:S01]  /*c3d0*/  IMAD.U32 R130, R130, 0x10000, RZ ;  /* 0x0001000082827824 */ /* 0x000fe200078e00ff */
[----:B------:R-:W-:Y:S01]  /*c3e0*/  ISETP.NE.AND P3, PT, R132, 0x1, PT ;  /* 0x000000018400780c */ /* 0x000fe20003f65270 */
[----:B------:R-:W-:Y:S01]  /*c3f0*/  IMAD.MOV.U32 R62, RZ, RZ, 0x2 ;  /* 0x00000002ff3e7424 */ /* 0x000fe200078e00ff */
[----:B------:R-:W-:Y:S01]  /*c400*/  PRMT R52, R49, 0x7632, R52 ;  /* 0x0000763231347816 */ /* 0x000fe20000000034 */
[----:B------:R-:W-:Y:S01]  /*c410*/  FFMA.FTZ R53, R53, R118, 1.1641532182693481445e-10 ;  /* 0x2f00000035357423 */ /* 0x000fe20000010076 */
[----:B------:R-:W-:-:S03]  /*c420*/  FMUL.FTZ R130, R130, UR17 ;  /* 0x0000001182827c20 */ /* 0x000fc60008410000 */
[----:B------:R-:W-:Y:S02]  /*c430*/  IMAD.U32 R63, R52, 0x10000, RZ ;  /* 0x00010000343f7824 */ /* 0x000fe400078e00ff */
        /* <DEDUP_REMOVED lines=16> */
.L_x_1893:
        /* <DEDUP_REMOVED lines=12> */
.L_x_1894:
        /* <DEDUP_REMOVED lines=43> */
.L_x_1892:
        /* <DEDUP_REMOVED lines=24> */
.L_x_1896:
        /* <DEDUP_REMOVED lines=12> */
.L_x_1897:
        /* <DEDUP_REMOVED lines=43> */
.L_x_1895:
        /* <DEDUP_REMOVED lines=24> */
.L_x_1899:
        /* <DEDUP_REMOVED lines=12> */
.L_x_1900:
        /* <DEDUP_REMOVED lines=43> */
.L_x_1898:
        /* <DEDUP_REMOVED lines=24> */
.L_x_1902:
        /* <DEDUP_REMOVED lines=14> */
.L_x_1903:
        /* <DEDUP_REMOVED lines=43> */
.L_x_1901:
        /* <DEDUP_REMOVED lines=17> */
.L_x_1879:
[----:B------:R-:W-:Y:S01]  /*d8b0*/  ISETP.NE.AND P0, PT, R136, 0x1, PT ;  /* 0x000000018800780c */ /* 0x000fe20003f05270 */
[----:B0-----:R-:W-:Y:S01]  /*d8c0*/  IMAD.MOV.U32 R130, RZ, RZ, 0x2 ;  /* 0x00000002ff827424 */ /* 0x001fe200078e00ff */
        /* <DEDUP_REMOVED lines=13> */
.L_x_1906:
        /* <DEDUP_REMOVED lines=12> */
.L_x_1907:
        /* <DEDUP_REMOVED lines=40> */
[----:B------:R-:W-:Y:S01]  /*dce0*/  IMAD.MOV.U32 R62, RZ, RZ, R117 ;  /* 0x000000ffff3e7224 */ /* 0x000fe200078e0075 */
[----:B------:R-:W-:Y:S01]  /*dcf0*/  LOP3.LUT R108, R128, UR30, R63, 0x96, !PT ;  /* 0x0000001e806c7c12 */ /* 0x000fe2000f8e963f */
[----:B------:R-:W-:-:S07]  /*dd00*/  IMAD.MOV.U32 R130, RZ, RZ, RZ ;  /* 0x000000ffff827224 */ /* 0x000fce00078e00ff */
.L_x_1905:
[----:B------:R-:W-:Y:S01]  /*dd10*/  I2FP.F32.U32 R63, R62 ;  /* 0x0000003e003f7245 */ /* 0x000fe20000201000 */
[----:B------:R-:W-:Y:S01]  /*dd20*/  IMAD.U32 R128, R24, 0x10000, RZ ;  /* 0x0001000018807824 */ /* 0x000fe200078e00ff */
[----:B-----5:R-:W-:Y:S02]  /*dd30*/  SHF.L.U32 R62, R52, 0x10, RZ ;  /* 0x00000010343e7819 */ /* 0x020fe400000006ff */
        /* <DEDUP_REMOVED lines=21> */
.L_x_1909:
        /* <DEDUP_REMOVED lines=12> */
.L_x_1910:
        /* <DEDUP_REMOVED lines=43> */
.L_x_1908:
        /* <DEDUP_REMOVED lines=22> */
.L_x_1912:
        /* <DEDUP_REMOVED lines=12> */
.L_x_1913:
        /* <DEDUP_REMOVED lines=43> */
.L_x_1911:
[----:B------:R-:W-:Y:S01]  /*e6d0*/  I2FP.F32.U32 R63, R52 ;  /* 0x00000034003f7245 */ /* 0x000fe20000201000 */
[----:B------:R-:W-:Y:S01]  /*e6e0*/  IMAD.U32 R52, R53, 0x10000, RZ ;  /* 0x0001000035347824 */ /* 0x000fe200078e00ff */
[----:B------:R-:W-:Y:S02]  /*e6f0*/  ISETP.NE.AND P2, PT, R132, 0x1, PT ;  /* 0x000000018400780c */ /* 0x000fe40003f45270 */
[----:B------:R-:W-:Y:S01]  /*e700*/  SHF.L.U32 R62, R25, 0x10, RZ ;  /* 0x00000010193e7819 */ /* 0x000fe200000006ff */
[----:B------:R-:W-:Y:S01]  /*e710*/  FFMA.FTZ R63, R63, R118, 1.1641532182693481445e-10 ;  /* 0x2f0000003f3f7423 */ /* 0x000fe20000010076 */
[----:B------:R-:W-:Y:S01]  /*e720*/  FMUL.FTZ R52, R52, UR17 ;  /* 0x0000001134347c20 */ /* 0x000fe20008410000 */
[----:B------:R-:W-:Y:S01]  /*e730*/  PRMT R130, R53, 0x7632, R130 ;  /* 0x0000763235827816 */ /* 0x000fe20000000082 */
[----:B------:R-:W-:Y:S02]  /*e740*/  IMAD.MOV.U32 R53, RZ, RZ, R110 ;  /* 0x000000ffff357224 */ /* 0x000fe400078e006e */
[----:B------:R-:W-:Y:S01]  /*e750*/  FMUL.FTZ R52, R52, UR5 ;  /* 0x0000000534347c20 */ /* 0x000fe20008410000 */
[----:B------:R-:W-:-:S04]  /*e760*/  FSETP.GTU.FTZ.AND P1, PT, R63, UR4, PT ;  /* 0x000000043f007c0b */ /* 0x000fc8000bf3c000 */
        /* <DEDUP_REMOVED lines=13> */
.L_x_1915:
        /* <DEDUP_REMOVED lines=12> */
.L_x_1916:
        /* <DEDUP_REMOVED lines=43> */
.L_x_1914:
        /* <DEDUP_REMOVED lines=22> */
.L_x_1918:
        /* <DEDUP_REMOVED lines=12> */
.L_x_1919:
        /* <DEDUP_REMOVED lines=43> */
.L_x_1917:
        /* <DEDUP_REMOVED lines=8> */
[----:B------:R-:W-:Y:S01]  /*f100*/  FSETP.GTU.FTZ.AND P3, PT, R53, UR4, PT ;  /* 0x0000000435007c0b */ /* 0x000fe2000bf7c000 */
[----:B------:R-:W-:-:S03]  /*f110*/  IMAD.MOV.U32 R53, RZ, RZ, R110 ;  /* 0x000000ffff357224 */ /* 0x000fc600078e006e */
[----:B------:R-:W-:Y:S02]  /*f120*/  FSEL R133, R52, RZ, !P3 ;  /* 0x000000ff34857208 */ /* 0x000fe40005800000 */
[----:B------:R-:W-:Y:S02]  /*f130*/  PLOP3.LUT P3, PT, P3, PT, PT, 0x8, 0x80 ;  /* 0x000000000080781c */ /* 0x000fe40001f6e170 */
[----:B------:R-:W-:Y:S01]  /*f140*/  MOV R52, 0x2 ;  /* 0x0000000200347802 */ /* 0x000fe20000000f00 */
        /* <DEDUP_REMOVED lines=10> */
.L_x_1921:
        /* <DEDUP_REMOVED lines=12> */
.L_x_1922:
        /* <DEDUP_REMOVED lines=43> */
.L_x_1920:
[----:B------:R-:W-:Y:S01]  /*f560*/  I2FP.F32.U32 R53, R53 ;  /* 0x0000003500357245 */ /* 0x000fe20000201000 */
[----:B------:R-:W-:Y:S01]  /*f570*/  IMAD.U32 R54, R54, 0x10000, RZ ;  /* 0x0001000036367824 */ /* 0x000fe200078e00ff */
[----:B------:R-:W-:-:S03]  /*f580*/  ISETP.NE.AND P5, PT, R52, 0x1, PT ;  /* 0x000000013400780c */ /* 0x000fc60003fa5270 */
        /* <DEDUP_REMOVED lines=19> */
.L_x_1924:
        /* <DEDUP_REMOVED lines=12> */
.L_x_1925:
        /* <DEDUP_REMOVED lines=43> */
.L_x_1923:
[----:B------:R-:W-:Y:S01]  /*fa30*/  I2FP.F32.U32 R53, R53 ;  /* 0x0000003500357245 */ /* 0x000fe20000201000 */
[----:B------:R-:W-:Y:S01]  /*fa40*/  IMAD.MOV.U32 R144, RZ, RZ, 0x2 ;  /* 0x00000002ff907424 */ /* 0x000fe200078e00ff */
[----:B------:R-:W-:Y:S02]  /*fa50*/  SHF.L.U32 R52, R55, 0x10, RZ ;  /* 0x0000001037347819 */ /* 0x000fe400000006ff */
        /* <DEDUP_REMOVED lines=20> */
.L_x_1927:
        /* <DEDUP_REMOVED lines=14> */
.L_x_1928:
        /* <DEDUP_REMOVED lines=43> */
.L_x_1926:
        /* <DEDUP_REMOVED lines=12> */
[----:B------:R-:W-:-:S05]  /*fff0*/  FMUL.FTZ R135, R135, R138 ;  /* 0x0000008a87877220 */ /* 0x000fca0000410000 */
[----:B------:R-:W-:-:S07]  /*10000*/  F2FP.BF16.F32.PACK_AB R55, R135, R136 ;  /* 0x000000888737723e */ /* 0x000fce00000010ff */
.L_x_1904:
        /* <DEDUP_REMOVED lines=15> */
[----:B------:R-:W-:Y:S02]  /*10100*/  LOP3.LUT R62, R62, R117, R63, 0xfe, !PT ;  /* 0x000000753e3e7212 */ /* 0x000fe400078efe3f */
[----:B------:R-:W-:-:S02]  /*10110*/  SEL R63, RZ, 0x1, !P3 ;  /* 0x00000001ff3f7807 */ /* 0x000fc40005800000 */
[----:B------:R-:W-:Y:S02]  /*10120*/  SEL R117, RZ, 0x1, !P6 ;  /* 0x00000001ff757807 */ /* 0x000fe40007000000 */
[----:B------:R-:W-:Y:S02]  /*10130*/  IADD3 R134, PT, PT, R64, 0x180, RZ ;  /* 0x0000018040867810 */ /* 0x000fe40007ffe0ff */
        /* <DEDUP_REMOVED lines=23> */
.L_x_1931:
        /* <DEDUP_REMOVED lines=12> */
.L_x_1932:
        /* <DEDUP_REMOVED lines=41> */
[----:B------:R-:W-:Y:S02]  /*10600*/  HFMA2 R62, -RZ, RZ, 0, 0 ;  /* 0x00000000ff3e7431 */ /* 0x000fe400000001ff */
[----:B------:R-:W-:-:S07]  /*10610*/  IMAD.MOV.U32 R60, RZ, RZ, R137 ;  /* 0x000000ffff3c7224 */ /* 0x000fce00078e0089 */
.L_x_1930:
[----:B------:R-:W-:Y:S01]  /*10620*/  I2FP.F32.U32 R61, R60 ;  /* 0x0000003c003d7245 */ /* 0x000fe20000201000 */
[----:B-----5:R-:W-:Y:S01]  /*10630*/  IMAD.U32 R60, R52, 0x10000, RZ ;  /* 0x00010000343c7824 */ /* 0x020fe200078e00ff */
[----:B------:R-:W-:Y:S02]  /*10640*/  ISETP.NE.AND P1, PT, R62, 0x1, PT ;  /* 0x000000013e00780c */ /* 0x000fe40003f25270 */
        /* <DEDUP_REMOVED lines=22> */
.L_x_1934:
        /* <DEDUP_REMOVED lines=12> */
.L_x_1935:
        /* <DEDUP_REMOVED lines=43> */
.L_x_1933:
        /* <DEDUP_REMOVED lines=10> */
[----:B------:R-:W-:Y:S02]  /*10bc0*/  HFMA2 R60, -RZ, RZ, 0, 1.1920928955078125e-07 ;  /* 0x00000002ff3c7431 */ /* 0x000fe400000001ff */
        /* <DEDUP_REMOVED lines=13> */
.L_x_1937:
        /* <DEDUP_REMOVED lines=12> */
.L_x_1938:
        /* <DEDUP_REMOVED lines=43> */
.L_x_1936:
[----:B------:R-:W-:Y:S01]  /*11010*/  I2FP.F32.U32 R61, R52 ;  /* 0x00000034003d7245 */ /* 0x000fe20000201000 */
[----:B------:R-:W-:Y:S01]  /*11020*/  IMAD.U32 R52, R53, 0x10000, RZ ;  /* 0x0001000035347824 */ /* 0x000fe200078e00ff */
[----:B------:R-:W-:Y:S01]  /*11030*/  ISETP.NE.AND P2, PT, R60, 0x1, PT ;  /* 0x000000013c00780c */ /* 0x000fe20003f45270 */
[----:B------:R-:W-:Y:S01]  /*11040*/  IMAD.MOV.U32 R62, RZ, RZ, 0x2 ;  /* 0x00000002ff3e7424 */ /* 0x000fe200078e00ff */
[----:B------:R-:W-:Y:S01]  /*11050*/  SHF.L.U32 R139, R69, 0x10, RZ ;  /* 0x00000010458b7819 */ /* 0x000fe200000006ff */
[----:B------:R-:W-:Y:S01]  /*11060*/  FFMA.FTZ R61, R61, R118, 1.1641532182693481445e-10 ;  /* 0x2f0000003d3d7423 */ /* 0x000fe20000010076 */
[----:B------:R-:W-:Y:S01]  /*11070*/  FMUL.FTZ R52, R52, UR17 ;  /* 0x0000001134347c20 */ /* 0x000fe20008410000 */
[----:B------:R-:W-:Y:S02]  /*11080*/  PRMT R142, R53, 0x7632, R142 ;  /* 0x00007632358e7816 */ /* 0x000fe4000000008e */
[----:B------:R-:W-:Y:S01]  /*11090*/  MOV R53, R110 ;  /* 0x0000006e00357202 */ /* 0x000fe20000000f00 */
[----:B------:R-:W-:Y:S01]  /*110a0*/  FMUL.FTZ R52, R52, UR5 ;  /* 0x0000000534347c20 */ /* 0x000fe20008410000 */
[----:B------:R-:W-:Y:S01]  /*110b0*/  FSETP.GTU.FTZ.AND P1, PT, R61, UR4, PT ;  /* 0x000000043d007c0b */ /* 0x000fe2000bf3c000 */
[----:B------:R-:W-:-:S03]  /*110c0*/  IMAD.U32 R61, R49, 0x10000, RZ ;  /* 0x00010000313d7824 */ /* 0x000fc600078e00ff */
        /* <DEDUP_REMOVED lines=12> */
.L_x_1940:
        /* <DEDUP_REMOVED lines=12> */
.L_x_1941:
        /* <DEDUP_REMOVED lines=43> */
.L_x_1939:
[----:B------:R-:W-:Y:S01]  /*11500*/  I2FP.F32.U32 R53, R53 ;  /* 0x0000003500357245 */ /* 0x000fe20000201000 */
[----:B------:R-:W-:Y:S01]  /*11510*/  IMAD.U32 R142, R142, 0x10000, RZ ;  /* 0x000100008e8e7824 */ /* 0x000fe200078e00ff */
[----:B------:R-:W-:Y:S01]  /*11520*/  ISETP.NE.AND P3, PT, R62, 0x1, PT ;  /* 0x000000013e00780c */ /* 0x000fe20003f65270 */
[----:B------:R-:W-:Y:S01]  /*11530*/  IMAD.MOV.U32 R60, RZ, RZ, 0x2 ;  /* 0x00000002ff3c7424 */ /* 0x000fe200078e00ff */
[----:B------:R-:W-:Y:S01]  /*11540*/  PRMT R52, R49, 0x7632, R52 ;  /* 0x0000763231347816 */ /* 0x000fe20000000034 */
[----:B------:R-:W-:Y:S01]  /*11550*/  FFMA.FTZ R53, R53, R118, 1.1641532182693481445e-10 ;  /* 0x2f00000035357423 */ /* 0x000fe20000010076 */
[----:B------:R-:W-:Y:S02]  /*11560*/  FMUL.FTZ R142, R142, UR17 ;  /* 0x000000118e8e7c20 */ /* 0x000fe40008410000 */
[----:B------:R-:W-:Y:S02]  /*11570*/  SHF.L.U32 R61, R52, 0x10, RZ ;  /* 0x00000010343d7819 */ /* 0x000fe400000006ff */
        /* <DEDUP_REMOVED lines=16> */
.L_x_1943:
        /* <DEDUP_REMOVED lines=12> */
.L_x_1944:
        /* <DEDUP_REMOVED lines=43> */
.L_x_1942:
        /* <DEDUP_REMOVED lines=24> */
.L_x_1946:
        /* <DEDUP_REMOVED lines=12> */
.L_x_1947:
        /* <DEDUP_REMOVED lines=43> */
.L_x_1945:
        /* <DEDUP_REMOVED lines=9> */
[----:B------:R-:W-:-:S03]  /*11f70*/  IMAD.U32 R53, R52, 0x10000, RZ ;  /* 0x0001000034357824 */ /* 0x000fc600078e00ff */
        /* <DEDUP_REMOVED lines=14> */
.L_x_1949:
        /* <DEDUP_REMOVED lines=12> */
.L_x_1950:
        /* <DEDUP_REMOVED lines=43> */
.L_x_1948:
        /* <DEDUP_REMOVED lines=24> */
.L_x_1952:
        /* <DEDUP_REMOVED lines=14> */
.L_x_1953:
        /* <DEDUP_REMOVED lines=43> */
.L_x_1951:
[----:B------:R-:W-:Y:S01]  /*128e0*/  I2FP.F32.U32 R53, R53 ;  /* 0x0000003500357245 */ /* 0x000fe20000201000 */
[----:B------:R-:W-:Y:S01]  /*128f0*/  IMAD.U32 R55, R84, 0x10000, RZ ;  /* 0x0001000054377824 */ /* 0x000fe200078e00ff */
[----:B------:R-:W-:Y:S02]  /*12900*/  SHF.L.U32 R146, R146, 0x10, RZ ;  /* 0x0000001092927819 */ /* 0x000fe400000006ff */
[----:B------:R-:W-:Y:S01]  /*12910*/  PRMT R52, R51, 0x7632, R52 ;  /* 0x0000763233347816 */ /* 0x000fe20000000034 */
[----:B------:R-:W-:Y:S01]  /*12920*/  FFMA.FTZ R53, R53, R118, 1.1641532182693481445e-10 ;  /* 0x2f00000035357423 */ /* 0x000fe20000010076 */
[----:B------:R-:W-:Y:S01]  /*12930*/  F2FP.BF16.F32.PACK_AB R54, R141, R142 ;  /* 0x0000008e8d36723e */ /* 0x000fe200000010ff */
[----:B------:R-:W-:Y:S01]  /*12940*/  FMUL.FTZ R146, R146, UR17 ;  /* 0x0000001192927c20 */ /* 0x000fe20008410000 */
[----:B------:R-:W-:Y:S02]  /*12950*/  SHF.L.U32 R61, R52, 0x10, RZ ;  /* 0x00000010343d7819 */ /* 0x000fe400000006ff */
[----:B------:R-:W-:Y:S01]  /*12960*/  FSETP.GTU.FTZ.AND P6, PT, R53, UR4, PT ;  /* 0x0000000435007c0b */ /* 0x000fe2000bfdc000 */
[----:B------:R-:W-:Y:S01]  /*12970*/  FMUL.FTZ R146, R146, UR5 ;  /* 0x0000000592927c20 */ /* 0x000fe20008410000 */
[----:B------:R-:W-:-:S02]  /*12980*/  F2FP.BF16.F32.PACK_AB R53, R140, R139 ;  /* 0x0000008b8c35723e */ /* 0x000fc400000010ff */
[----:B------:R-:W-:Y:S02]  /*12990*/  F2FP.BF16.F32.PACK_AB R52, R137, R138 ;  /* 0x0000008a8934723e */ /* 0x000fe400000010ff */
[----:B------:R-:W-:Y:S02]  /*129a0*/  FSEL R146, R146, RZ, !P6 ;  /* 0x000000ff92927208 */ /* 0x000fe40007000000 */
[----:B------:R-:W-:-:S03]  /*129b0*/  PLOP3.LUT P6, PT, P6, PT, PT, 0x8, 0x80 ;  /* 0x000000000080781c */ /* 0x000fc600037ce170 */
[----:B------:R-:W-:-:S05]  /*129c0*/  FFMA.FTZ R118, R146, R55, R61 ;  /* 0x0000003792767223 */ /* 0x000fca000001003d */
[----:B------:R-:W-:Y:S01]  /*129d0*/  F2FP.BF16.F32.PACK_AB R55, R118, R143 ;  /* 0x0000008f7637723e */ /* 0x000fe200000010ff */
[----:B------:R-:W-:Y:S06]  /*129e0*/  BRA `(.L_x_1954) ;  /* 0x0000002400d87947 */ /* 0x000fec0003800000 */
.L_x_1929:
        /* <DEDUP_REMOVED lines=15> */
.L_x_1956:
        /* <DEDUP_REMOVED lines=12> */
.L_x_1957:
        /* <DEDUP_REMOVED lines=43> */
.L_x_1955:
[----:B------:R-:W-:Y:S01]  /*12e50*/  I2FP.F32.U32 R61, R60 ;  /* 0x0000003c003d7245 */ /* 0x000fe20000201000 */
[----:B-----5:R-:W-:Y:S01]  /*12e60*/  IMAD.U32 R60, R52, 0x10000, RZ ;  /* 0x00010000343c7824 */ /* 0x020fe200078e00ff */
        /* <DEDUP_REMOVED lines=22> */
.L_x_1959:
        /* <DEDUP_REMOVED lines=12> */
.L_x_1960:
        /* <DEDUP_REMOVED lines=43> */
.L_x_1958:
[----:B------:R-:W-:Y:S01]  /*13340*/  I2FP.F32.U32 R61, R61 ;  /* 0x0000003d003d7245 */ /* 0x000fe20000201000 */
[----:B------:R-:W-:Y:S01]  /*13350*/  IMAD.U32 R137, R81, 0x10000, RZ ;  /* 0x0001000051897824 */ /* 0x000fe200078e00ff */
[----:B------:R-:W-:Y:S01]  /*13360*/  SHF.L.U32 R52, R52, 0x10, RZ ;  /* 0x0000001034347819 */ /* 0x000fe200000006ff */
[----:B------:R-:W-:Y:S01]  /*13370*/  HFMA2 R62, -RZ, RZ, 0, 1.1920928955078125e-07 ;  /* 0x00000002ff3e7431 */ /* 0x000fe200000001ff */
[----:B------:R-:W-:Y:S01]  /*13380*/  ISETP.NE.AND P1, PT, R60, 0x1, PT ;  /* 0x000000013c00780c */ /* 0x000fe20003f25270 */
[----:B------:R-:W-:Y:S02]  /*13390*/  FFMA.FTZ R61, R61, R118, 1.1641532182693481445e-10 ;  /* 0x2f0000003d3d7423 */ /* 0x000fe40000010076 */
[----:B------:R-:W-:-:S03]  /*133a0*/  FMUL.FTZ R52, R52, UR17 ;  /* 0x0000001134347c20 */ /* 0x000fc60008410000 */
[----:B------:R-:W-:Y:S01]  /*133b0*/  FSETP.GTU.FTZ.AND P0, PT, R61, UR4, PT ;  /* 0x000000043d007c0b */ /* 0x000fe2000bf1c000 */
[----:B------:R-:W-:-:S05]  /*133c0*/  FMUL.FTZ R52, R52, UR5 ;  /* 0x0000000534347c20 */ /* 0x000fca0008410000 */
        /* <DEDUP_REMOVED lines=13> */
.L_x_1962:
        /* <DEDUP_REMOVED lines=12> */
.L_x_1963:
        /* <DEDUP_REMOVED lines=43> */
.L_x_1961:
[----:B------:R-:W-:Y:S01]  /*13810*/  I2FP.F32.U32 R61, R52 ;  /* 0x00000034003d7245 */ /* 0x000fe20000201000 */
[----:B------:R-:W-:Y:S01]  /*13820*/  IMAD.U32 R52, R53, 0x10000, RZ ;  /* 0x0001000035347824 */ /* 0x000fe200078e00ff */
[----:B------:R-:W-:Y:S02]  /*13830*/  ISETP.NE.AND P2, PT, R62, 0x1, PT ;  /* 0x000000013e00780c */ /* 0x000fe40003f45270 */
[----:B------:R-:W-:Y:S01]  /*13840*/  SHF.L.U32 R60, R69, 0x10, RZ ;  /* 0x00000010453c7819 */ /* 0x000fe200000006ff */
[----:B------:R-:W-:Y:S01]  /*13850*/  FFMA.FTZ R61, R61, R118, 1.1641532182693481445e-10 ;  /* 0x2f0000003d3d7423 */ /* 0x000fe20000010076 */
[----:B------:R-:W-:Y:S01]  /*13860*/  FMUL.FTZ R52, R52, UR17 ;  /* 0x0000001134347c20 */ /* 0x000fe20008410000 */
[----:B------:R-:W-:Y:S02]  /*13870*/  PRMT R142, R53, 0x7632, R142 ;  /* 0x00007632358e7816 */ /* 0x000fe4000000008e */
[----:B------:R-:W-:Y:S01]  /*13880*/  MOV R53, R110 ;  /* 0x0000006e00357202 */ /* 0x000fe20000000f00 */
        /* <DEDUP_REMOVED lines=15> */
.L_x_1965:
        /* <DEDUP_REMOVED lines=12> */
.L_x_1966:
        /* <DEDUP_REMOVED lines=43> */
.L_x_1964:
[----:B------:R-:W-:Y:S01]  /*13cf0*/  I2FP.F32.U32 R53, R53 ;  /* 0x0000003500357245 */ /* 0x000fe20000201000 */
[----:B------:R-:W-:Y:S01]  /*13d00*/  HFMA2 R60, -RZ, RZ, 0, 1.1920928955078125e-07 ;  /* 0x00000002ff3c7431 */ /* 0x000fe200000001ff */
        /* <DEDUP_REMOVED lines=20> */
.L_x_1968:
        /* <DEDUP_REMOVED lines=12> */
.L_x_1969:
        /* <DEDUP_REMOVED lines=43> */
.L_x_1967:
[----:B------:R-:W-:Y:S01]  /*141c0*/  I2FP.F32.U32 R53, R53 ;  /* 0x0000003500357245 */ /* 0x000fe20000201000 */
[----:B------:R-:W-:Y:S01]  /*141d0*/  IMAD.U32 R52, R54, 0x10000, RZ ;  /* 0x0001000036347824 */ /* 0x000fe200078e00ff */
        /* <DEDUP_REMOVED lines=21> */
.L_x_1971:
        /* <DEDUP_REMOVED lines=12> */
.L_x_1972:
        /* <DEDUP_REMOVED lines=43> */
.L_x_1970:
        /* <DEDUP_REMOVED lines=8> */
[----:B------:R-:W-:Y:S01]  /*14720*/  FMUL.FTZ R54, R54, UR5 ;  /* 0x0000000536367c20 */ /* 0x000fe20008410000 */
        /* <DEDUP_REMOVED lines=13> */
.L_x_1974:
        /* <DEDUP_REMOVED lines=12> */
.L_x_1975:
        /* <DEDUP_REMOVED lines=43> */
.L_x_1973:
[----:B------:R-:W-:Y:S01]  /*14b70*/  I2FP.F32.U32 R53, R53 ;  /* 0x0000003500357245 */ /* 0x000fe20000201000 */
[----:B------:R-:W-:Y:S01]  /*14b80*/  IMAD.U32 R52, R55, 0x10000, RZ ;  /* 0x0001000037347824 */ /* 0x000fe200078e00ff */
[----:B------:R-:W-:Y:S01]  /*14b90*/  ISETP.NE.AND P6, PT, R60, 0x1, PT ;  /* 0x000000013c00780c */ /* 0x000fe20003fc5270 */
[----:B------:R-:W-:Y:S01]  /*14ba0*/  IMAD.MOV.U32 R144, RZ, RZ, 0x2 ;  /* 0x00000002ff907424 */ /* 0x000fe200078e00ff */
[----:B------:R-:W-:Y:S01]  /*14bb0*/  SHF.L.U32 R54, R71, 0x10, RZ ;  /* 0x0000001047367819 */ /* 0x000fe200000006ff */
[----:B------:R-:W-:Y:S01]  /*14bc0*/  FFMA.FTZ R53, R53, R118, 1.1641532182693481445e-10 ;  /* 0x2f00000035357423 */ /* 0x000fe20000010076 */
[----:B------:R-:W-:Y:S01]  /*14bd0*/  FMUL.FTZ R52, R52, UR17 ;  /* 0x0000001134347c20 */ /* 0x000fe20008410000 */
[----:B------:R-:W-:-:S03]  /*14be0*/  PRMT R146, R55, 0x7632, R146 ;  /* 0x0000763237927816 */ /* 0x000fc60000000092 */
[----:B------:R-:W-:Y:S01]  /*14bf0*/  FMUL.FTZ R52, R52, UR5 ;  /* 0x0000000534347c20 */ /* 0x000fe20008410000 */
[----:B------:R-:W-:-:S04]  /*14c00*/  FSETP.GTU.FTZ.AND P5, PT, R53, UR4, PT ;  /* 0x0000000435007c0b */ /* 0x000fc8000bfbc000 */
        /* <DEDUP_REMOVED lines=13> */
.L_x_1977:
[----:B------:R-:W-:-:S04]  /*14ce0*/  VIADD R2, R2, 0x1 ;  /* 0x0000000102027836 */ /* 0x000fc80000000000 */
        /* <DEDUP_REMOVED lines=13> */
.L_x_1978:
        /* <DEDUP_REMOVED lines=41> */
[----:B------:R-:W-:Y:S02]  /*15050*/  LOP3.LUT R108, R62, UR30, R55, 0x96, !PT ;  /* 0x0000001e3e6c7c12 */ /* 0x000fe4000f8e9637 */
[----:B------:R-:W-:-:S07]  /*15060*/  MOV R117, R54 ;  /* 0x0000003600757202 */ /* 0x000fce0000000f00 */
.L_x_1976:
        /* <DEDUP_REMOVED lines=14> */
.L_x_1954:
[----:B------:R-:W-:Y:S01]  /*15150*/  FADD.FTZ R61, RZ, R67 ;  /* 0x00000043ff3d7221 */ /* 0x000fe20000010000 */
[----:B------:R-:W-:Y:S01]  /*15160*/  SEL R62, RZ, 0x1000000, !P6 ;  /* 0x01000000ff3e7807 */ /* 0x000fe20007000000 */
[----:B------:R-:W-:Y:S01]  /*15170*/  IMAD.WIDE.U32 R56, R134, 0x10, R56 ;  /* 0x0000001086387825 */ /* 0x000fe200078e0038 */
[----:B------:R-:W-:-:S03]  /*15180*/  ISETP.NE.AND P6, PT, R145, RZ, PT ;  /* 0x000000ff9100720c */ /* 0x000fc60003fc5270 */
[----:B------:R-:W-:Y:S01]  /*15190*/  FADD.FTZ R60, R61, R66 ;  /* 0x000000423d3c7221 */ /* 0x000fe20000010000 */
[----:B------:R-:W-:Y:S01]  /*151a0*/  SEL R152, RZ, 0x10000, !P5 ;  /* 0x00010000ff987807 */ /* 0x000fe20006800000 */
[----:B------:R-:W-:Y:S01]  /*151b0*/  IMAD.WIDE.U32 R58, R134, 0x8, R58 ;  /* 0x00000008863a7825 */ /* 0x000fe200078e003a */
[----:B------:R-:W-:-:S03]  /*151c0*/  SEL R149, RZ, 0x100, !P4 ;  /* 0x00000100ff957807 */ /* 0x000fc60006000000 */
[----:B------:R-:W-:Y:S01]  /*151d0*/  FADD.FTZ R60, R60, R111 ;  /* 0x0000006f3c3c7221 */ /* 0x000fe20000010000 */
[----:B------:R-:W-:Y:S01]  /*151e0*/  STG.E.128 desc[UR10][R56.64], R52 ;  /* 0x0000003438007986 */ /* 0x000fe2000c101d0a */
[----:B------:R-:W-:Y:S01]  /*151f0*/  BSSY.RECONVERGENT B0, `(.L_x_1979) ;  /* 0x0000086000007945 */ /* 0x000fe20003800200 */
[----:B------:R-:W-:Y:S01]  /*15200*/  LOP3.LUT R152, R149, R62, R152, 0xfe, !PT ;  /* 0x0000003e95987212 */ /* 0x000fe200078efe98 */
[----:B------:R-:W-:Y:S01]  /*15210*/  FADD.FTZ R60, R60, R109 ;  /* 0x0000006d3c3c7221 */ /* 0x000fe20000010000 */
[----:B------:R-:W-:-:S03]  /*15220*/  SEL R62, RZ, 0x1, !P6 ;  /* 0x00000001ff3e7807 */ /* 0x000fc60007000000 */
        /* <DEDUP_REMOVED lines=48> */
[----:B------:R-:W-:-:S03]  /*15530*/  SEL R150, RZ, 0x10000, !P1 ;  /* 0x00010000ff967807 */ /* 0x000fc60004800000 */
        /* <DEDUP_REMOVED lines=57> */
[----:B0-----:R-:W-:Y:S01]  /*158d0*/  FADD.FTZ R146, R61, R146 ;  /* 0x000000923d927221 */ /* 0x001fe20000010000 */
[----:B------:R-:W-:-:S04]  /*158e0*/  SEL R61, RZ, 0x100, !P0 ;  /* 0x00000100ff3d7807 */ /* 0x000fc80004000000 */
[----:B------:R-:W0:Y:S01]  /*158f0*/  SHFL.BFLY PT, R63, R146, 0x2, 0x1f ;  /* 0x0c401f00923f7f89 */ /* 0x000e2200000e0000 */
[----:B------:R-:W-:Y:S02]  /*15900*/  LOP3.LUT R61, R61, R147, R150, 0xfe, !PT ;  /* 0x000000933d3d7212 */ /* 0x000fe400078efe96 */
[----:B------:R-:W-:Y:S02]  /*15910*/  SEL R147, RZ, 0x1, !P3 ;  /* 0x00000001ff937807 */ /* 0x000fe40005800000 */
[----:B------:R-:W-:Y:S01]  /*15920*/  LOP3.LUT R62, R61, R62, RZ, 0xfc, !PT ;  /* 0x0000003e3d3e7212 */ /* 0x000fe200078efcff */
[----:B0-----:R-:W-:-:S05]  /*15930*/  FADD.FTZ R63, R146, R63 ;  /* 0x0000003f923f7221 */ /* 0x001fca0000010000 */
[----:B------:R-:W0:Y:S02]  /*15940*/  SHFL.BFLY PT, R148, R63, 0x4, 0x1f ;  /* 0x0c801f003f947f89 */ /* 0x000e2400000e0000 */
[----:B0-----:R-:W-:Y:S01]  /*15950*/  FADD.FTZ R148, R63, R148 ;  /* 0x000000943f947221 */ /* 0x001fe20000010000 */
[----:B------:R-:W-:-:S04]  /*15960*/  LOP3.LUT R63, R152, R147, RZ, 0xfc, !PT ;  /* 0x00000093983f7212 */ /* 0x000fc800078efcff */
[----:B------:R-:W0:Y:S04]  /*15970*/  SHFL.BFLY PT, R145, R148, 0x8, 0x1f ;  /* 0x0d001f0094917f89 */ /* 0x000e2800000e0000 */
[----:B------:R-:W-:Y:S01]  /*15980*/  STG.E.64 desc[UR10][R58.64], R62 ;  /* 0x0000003e3a007986 */ /* 0x000fe2000c101b0a */
[----:B0-----:R-:W-:Y:S01]  /*15990*/  FADD.FTZ R146, R148, R145 ;  /* 0x0000009194927221 */ /* 0x001fe20000010000 */
[----:B------:R-:W-:-:S04]  /*159a0*/  LOP3.LUT P0, R145, R65, 0x1f, RZ, 0xc0, !PT ;  /* 0x0000001f41917812 */ /* 0x000fc8000780c0ff */
[----:B------:R-:W0:Y:S02]  /*159b0*/  SHFL.BFLY PT, R61, R146, 0x10, 0x1f ;  /* 0x0e001f00923d7f89 */ /* 0x000e2400000e0000 */
        /* <DEDUP_REMOVED lines=9> */
.L_x_1980:
[----:B------:R-:W-:Y:S05]  /*15a50*/  BSYNC.RECONVERGENT B0 ;  /* 0x0000000000007941 */ /* 0x000fea0003800200 */
.L_x_1979:
[----:B------:R-:W-:Y:S01]  /*15a60*/  BAR.SYNC.DEFER_BLOCKING 0x0 ;  /* 0x0000000000007b1d */ /* 0x000fe20000010000 */
[----:B------:R-:W-:Y:S01]  /*15a70*/  ISETP.GT.U32.AND P0, PT, R145, 0x3, PT ;  /* 0x000000039100780c */ /* 0x000fe20003f04070 */
[----:B------:R-:W-:Y:S01]  /*15a80*/  HFMA2 R54, -RZ, RZ, 0, 0 ;  /* 0x00000000ff367431 */ /* 0x000fe200000001ff */
[----:B0-----:R-:W-:-:S03]  /*15a90*/  CS2R R52, SRZ ;  /* 0x0000000000347805 */ /* 0x001fc6000001ff00 */
[----:B------:R-:W-:Y:S08]  /*15aa0*/  BSSY.RECONVERGENT B0, `(.L_x_1981) ;  /* 0x000000a000007945 */ /* 0x000ff00003800200 */
[----:B------:R-:W-:Y:S05]  /*15ab0*/  @P0 BRA `(.L_x_1982) ;  /* 0x0000000000200947 */ /* 0x000fea0003800000 */
[----:B------:R-:W0:Y:S01]  /*15ac0*/  S2UR UR5, SR_CgaCtaId ;  /* 0x00000000000579c3 */ /* 0x000e220000008800 */
[----:B------:R-:W-:Y:S01]  /*15ad0*/  UMOV UR4, 0x400 ;  /* 0x0000040000047882 */ /* 0x000fe20000000000 */
[----:B------:R-:W-:Y:S01]  /*15ae0*/  IMAD.SHL.U32 R52, R65, 0x8, RZ ;  /* 0x0000000841347824 */ /* 0x000fe200078e00ff */
[----:B------:R-:W-:-:S04]  /*15af0*/  MOV R54, 0x400 ;  /* 0x0000040000367802 */ /* 0x000fc80000000f00 */
[----:B------:R-:W-:Y:S01]  /*15b00*/  LOP3.LUT R52, R52, 0xf8, RZ, 0xc0, !PT ;  /* 0x000000f834347812 */ /* 0x000fe200078ec0ff */
[----:B0-----:R-:W-:-:S04]  /*15b10*/  ULEA UR4, UR5, UR4, 0x18 ;  /* 0x0000000405047291 */ /* 0x001fc8000f8ec0ff */
[----:B------:R-:W-:-:S09]  /*15b20*/  @UP2 UIADD3 UR4, UPT, UPT, UR4, 0x20, URZ ;  /* 0x0000002004042890 */ /* 0x000fd2000fffe0ff */
[----:B------:R-:W0:Y:S03]  /*15b30*/  LDS.64 R52, [R52+UR4] ;  /* 0x0000000434347984 */ /* 0x000e260008000a00 */
.L_x_1982:
[----:B------:R-:W-:Y:S05]  /*15b40*/  BSYNC.RECONVERGENT B0 ;  /* 0x0000000000007941 */ /* 0x000fea0003800200 */
.L_x_1981:
[----:B------:R-:W1:Y:S01]  /*15b50*/  SHFL.DOWN PT, R55, R54, 0x2, 0x1f ;  /* 0x08401f0036377f89 */ /* 0x000e6200000e0000 */
[----:B------:R-:W-:Y:S01]  /*15b60*/  ISETP.NE.AND P0, PT, R65, RZ, PT ;  /* 0x000000ff4100720c */ /* 0x000fe20003f05270 */
[----:B------:R-:W-:Y:S01]  /*15b70*/  IMAD.U32 R65, R78, 0x10000, RZ ;  /* 0x000100004e417824 */ /* 0x000fe200078e00ff */
[----:B------:R-:W-:Y:S01]  /*15b80*/  ISETP.NE.AND P1, PT, RZ, UR19, PT ;  /* 0x00000013ff007c0c */ /* 0x000fe2000bf25270 */
[----:B0-----:R-:W0:Y:S01]  /*15b90*/  SHFL.DOWN PT, R57, R52, 0x2, 0x1f ;  /* 0x08401f0034397f89 */ /* 0x001e2200000e0000 */
[----:B------:R-:W-:Y:S01]  /*15ba0*/  MOV R145, UR16 ;  /* 0x0000001000917c02 */ /* 0x000fe20008000f00 */
[----:B------:R-:W-:Y:S02]  /*15bb0*/  UPLOP3.LUT UP2, UPT, UPT, UPT, UP2, 0x40, 0x4 ;  /* 0x000000000004789c */ /* 0x000fe40003f4e820 */
[----:B------:R-:W2:Y:S01]  /*15bc0*/  SHFL.DOWN PT, R56, R53, 0x2, 0x1f ;  /* 0x08401f0035387f89 */ /* 0x000ea200000e0000 */
[----:B-1----:R-:W-:Y:S01]  /*15bd0*/  IMAD.IADD R58, R55, 0x1, R54 ;  /* 0x00000001373a7824 */ /* 0x002fe200078e0236 */
[----:B------:R-:W-:-:S02]  /*15be0*/  I2FP.F32.S32 R62, R55 ;  /* 0x00000037003e7245 */ /* 0x000fc40000201400 */
[----:B------:R-:W-:Y:S02]  /*15bf0*/  I2FP.F32.U32 R55, R54 ;  /* 0x0000003600377245 */ /* 0x000fe40000201000 */
        /* <DEDUP_REMOVED lines=12> */
[----:B------:R-:W-:Y:S01]  /*15cc0*/  IMAD.U32 R61, RZ, RZ, UR16 ;  /* 0x00000010ff3d7e24 */ /* 0x000fe2000f8e00ff */
[-C--:B-1----:R-:W-:Y:S01]  /*15cd0*/  IADD3 R58, PT, PT, R58, R63.reuse, RZ ;  /* 0x0000003f3a3a7210 */ /* 0x082fe20007ffe0ff */
[----:B------:R-:W-:Y:S01]  /*15ce0*/  UIADD3 UR16, UPT, UPT, UR16, UR12, URZ ;  /* 0x0000000c10107290 */ /* 0x000fe2000fffe0ff */
[----:B------:R-:W0:Y:S01]  /*15cf0*/  SHFL.DOWN PT, R55, R52, 0x1, 0x1f ;  /* 0x08201f0034377f89 */ /* 0x000e2200000e0000 */
[----:B------:R-:W-:Y:S02]  /*15d00*/  I2FP.F32.S32 R63, R63 ;  /* 0x0000003f003f7245 */ /* 0x000fe40000201400 */
[----:B------:R-:W-:Y:S01]  /*15d10*/  I2FP.F32.S32 R58, R58 ;  /* 0x0000003a003a7245 */ /* 0x000fe20000201400 */
[----:B------:R-:W1:Y:S01]  /*15d20*/  SHFL.DOWN PT, R54, R53, 0x1, 0x1f ;  /* 0x08201f0035367f89 */ /* 0x000e6200000e0000 */
[----:B------:R-:W-:-:S04]  /*15d30*/  UISETP.GE.AND UP1, UPT, UR16, UR13, UPT ;  /* 0x0000000d1000728c */ /* 0x000fc8000bf26270 */
[----:B------:R-:W2:Y:S01]  /*15d40*/  MUFU.RCP R58, R58 ;  /* 0x0000003a003a7308 */ /* 0x000ea20000001000 */
[----:B0-----:R-:W-:Y:S01]  /*15d50*/  FADD.FTZ R56, R52, -R55 ;  /* 0x8000003734387221 */ /* 0x001fe20000010000 */
[----:B------:R-:W-:-:S03]  /*15d60*/  FMUL.FTZ R60, R55, R63 ;  /* 0x0000003f373c7220 */ /* 0x000fc60000410000 */
[----:B------:R-:W-:Y:S01]  /*15d70*/  FMUL.FTZ R56, R56, R56 ;  /* 0x0000003838387220 */ /* 0x000fe20000410000 */
[----:B------:R-:W-:Y:S01]  /*15d80*/  FFMA.FTZ R55, R59, R52, R60 ;  /* 0x000000343b377223 */ /* 0x000fe2000001003c */
[----:B-1----:R-:W-:Y:S02]  /*15d90*/  FADD.FTZ R53, R53, R54 ;  /* 0x0000003635357221 */ /* 0x002fe40000010000 */
[----:B------:R-:W-:Y:S01]  /*15da0*/  FMUL.FTZ R56, R59, R56 ;  /* 0x000000383b387220 */ /* 0x000fe20000410000 */
[----:B--2---:R-:W-:-:S03]  /*15db0*/  FMUL.FTZ R55, R58, R55 ;  /* 0x000000373a377220 */ /* 0x004fc60000410000 */
[----:B------:R-:W-:-:S03]  /*15dc0*/  FMUL.FTZ R56, R56, R63 ;  /* 0x0000003f38387220 */ /* 0x000fc60000410000 */
[----:B------:R-:W0:Y:S01]  /*15dd0*/  SHFL.IDX PT, R55, R55, RZ, 0x1f ;  /* 0x00001fff37377589 */ /* 0x000e2200000e0000 */
[----:B------:R-:W-:Y:S02]  /*15de0*/  FFMA.FTZ R54, R58, R56, R53 ;  /* 0x000000383a367223 */ /* 0x000fe40000010035 */
[----:B------:R-:W1:Y:S03]  /*15df0*/  LDC R58, c[0x0][0x448] ;  /* 0x00011200ff3a7b82 */ /* 0x000e660000000800 */
[----:B------:R2:W1:Y:S05]  /*15e00*/  SHFL.IDX PT, R59, R54, RZ, 0x1f ;  /* 0x00001fff363b7589 */ /* 0x00046a00000e0000 */
[----:B------:R-:W3:Y:S01]  /*15e10*/  @!P0 LDC.64 R52, c[0x0][0x3c0] ;  /* 0x0000f000ff348b82 */ /* 0x000ee20000000a00 */
[----:B--2---:R-:W-:-:S02]  /*15e20*/  IMAD.U32 R54, R77, 0x10000, RZ ;  /* 0x000100004d367824 */ /* 0x004fc400078e00ff */
[----:B0-----:R-:W-:-:S05]  /*15e30*/  FMUL.FTZ R56, R55, R55 ;  /* 0x0000003737387220 */ /* 0x001fca0000410000 */
[----:B------:R-:W-:Y:S01]  /*15e40*/  FSEL R57, R56, RZ, P1 ;  /* 0x000000ff38397208 */ /* 0x000fe20000800000 */
[----:B-1----:R-:W-:Y:S01]  /*15e50*/  FFMA.FTZ R56, R59, UR20, R58 ;  /* 0x000000143b387c23 */ /* 0x002fe2000801003a */
[----:B------:R-:W-:Y:S01]  /*15e60*/  FSEL R58, R55, RZ, !P1 ;  /* 0x000000ff373a7208 */ /* 0x000fe20004800000 */
[----:B------:R-:W-:Y:S02]  /*15e70*/  IMAD.U32 R59, R44, 0x10000, RZ ;  /* 0x000100002c3b7824 */ /* 0x000fe400078e00ff */
[----:B---3--:R-:W-:-:S04]  /*15e80*/  @!P0 IMAD.WIDE R52, R61, 0x4, R52 ;  /* 0x000000043d348825 */ /* 0x008fc800078e0234 */
[----:B------:R-:W-:Y:S01]  /*15e90*/  FADD.FTZ R61, R56, R57 ;  /* 0x00000039383d7221 */ /* 0x000fe20000010000 */
[C---:B------:R-:W-:Y:S01]  /*15ea0*/  FADD.FTZ R146, -R58.reuse, R66 ;  /* 0x000000423a927221 */ /* 0x040fe20000010100 */
[C---:B------:R-:W-:Y:S01]  /*15eb0*/  FADD.FTZ R66, -R58.reuse, R109 ;  /* 0x0000006d3a427221 */ /* 0x040fe20000010100 */
[----:B------:R-:W-:Y:S01]  /*15ec0*/  FADD.FTZ R60, -R58, R67 ;  /* 0x000000433a3c7221 */ /* 0x000fe20000010100 */
[----:B------:R0:W1:Y:S01]  /*15ed0*/  MUFU.RSQ R109, R61 ;  /* 0x0000003d006d7308 */ /* 0x0000620000001400 */
        /* <DEDUP_REMOVED lines=17> */
[C---:B-1----:R-:W-:Y:S01]  /*15ff0*/  FMUL.FTZ R63, R109.reuse, R146 ;  /* 0x000000926d3f7220 */ /* 0x042fe20000410000 */
[----:B------:R-:W-:Y:S01]  /*16000*/  FMUL.FTZ R60, R109, R60 ;  /* 0x0000003c6d3c7220 */ /* 0x000fe20000410000 */
[C---:B------:R-:W-:Y:S01]  /*16010*/  FADD.FTZ R160, -R58.reuse, R129 ;  /* 0x000000813aa07221 */ /* 0x040fe20000010100 */
[C---:B------:R-:W-:Y:S01]  /*16020*/  FADD.FTZ R128, -R58.reuse, R131 ;  /* 0x000000833a807221 */ /* 0x040fe20000010100 */
[----:B------:R-:W-:Y:S01]  /*16030*/  FFMA.FTZ R57, R63, R57, R54 ;  /* 0x000000393f397223 */ /* 0x000fe20000010036 */
        /* <DEDUP_REMOVED lines=12> */
[----:B------:R-:W-:Y:S01]  /*16100*/  FFMA.FTZ R56, R60, R56, R59 ;  /* 0x000000383c387223 */ /* 0x000fe2000001003b */
[----:B------:R-:W-:Y:S01]  /*16110*/  SHF.L.U32 R54, R5, 0x10, RZ ;  /* 0x0000001005367819 */ /* 0x000fe200000006ff */
[----:B------:R-:W-:Y:S01]  /*16120*/  IMAD.U32 R58, R45, 0x10000, RZ ;  /* 0x000100002d3a7824 */ /* 0x000fe200078e00ff */
[----:B------:R-:W-:Y:S01]  /*16130*/  SHF.L.U32 R63, R103, 0x10, RZ ;  /* 0x00000010673f7819 */ /* 0x000fe200000006ff */
[C---:B------:R-:W-:Y:S01]  /*16140*/  FMUL.FTZ R59, R109.reuse, R62 ;  /* 0x0000003e6d3b7220 */ /* 0x040fe20000410000 */
[----:B------:R-:W-:Y:S01]  /*16150*/  SHF.L.U32 R67, R6, 0x10, RZ ;  /* 0x0000001006437819 */ /* 0x000fe200000006ff */
[C---:B------:R-:W-:Y:S01]  /*16160*/  FMUL.FTZ R66, R109.reuse, R66 ;  /* 0x000000426d427220 */ /* 0x040fe20000410000 */
[----:B------:R-:W-:Y:S01]  /*16170*/  IMAD.U32 R111, R46, 0x10000, RZ ;  /* 0x000100002e6f7824 */ /* 0x000fe200078e00ff */
[----:B------:R-:W-:Y:S01]  /*16180*/  SHF.L.U32 R113, R104, 0x10, RZ ;  /* 0x0000001068717819 */ /* 0x000fe200000006ff */
[----:B------:R-:W-:Y:S01]  /*16190*/  FMUL.FTZ R148, R109, R148 ;  /* 0x000000946d947220 */ /* 0x000fe20000410000 */
[----:B------:R-:W-:-:S02]  /*161a0*/  IMAD.U32 R115, R79, 0x10000, RZ ;  /* 0x000100004f737824 */ /* 0x000fc400078e00ff */
[----:B------:R-:W-:Y:S01]  /*161b0*/  FMUL.FTZ R112, R109, R112 ;  /* 0x000000706d707220 */ /* 0x000fe20000410000 */
[----:B------:R0:W-:Y:S01]  /*161c0*/  @!P0 STG.E desc[UR10][R52.64], R55 ;  /* 0x0000003734008986 */ /* 0x0001e2000c10190a */
[----:B------:R-:W-:Y:S01]  /*161d0*/  FFMA.FTZ R59, R59, R54, R58 ;  /* 0x000000363b3b7223 */ /* 0x000fe2000001003a */
[----:B------:R-:W-:Y:S01]  /*161e0*/  FFMA.FTZ R58, R66, R63, R65 ;  /* 0x0000003f423a7223 */ /* 0x000fe20000010041 */
[----:B------:R-:W-:Y:S01]  /*161f0*/  FFMA.FTZ R65, R148, R67, R111 ;  /* 0x0000004394417223 */ /* 0x000fe2000001006f */
[----:B------:R-:W-:Y:S01]  /*16200*/  SHF.L.U32 R63, R105, 0x10, RZ ;  /* 0x00000010693f7819 */ /* 0x000fe200000006ff */
[C---:B------:R-:W-:Y:S01]  /*16210*/  FMUL.FTZ R116, R109.reuse, R116 ;  /* 0x000000746d747220 */ /* 0x040fe20000410000 */
[----:B------:R-:W-:Y:S01]  /*16220*/  FFMA.FTZ R54, R112, R113, R115 ;  /* 0x0000007170367223 */ /* 0x000fe20000010073 */
[----:B------:R-:W-:Y:S01]  /*16230*/  IMAD.U32 R67, R80, 0x10000, RZ ;  /* 0x0001000050437824 */ /* 0x000fe200078e00ff */
[----:B------:R-:W-:Y:S01]  /*16240*/  SHF.L.U32 R111, R12, 0x10, RZ ;  /* 0x000000100c6f7819 */ /* 0x000fe200000006ff */
[----:B------:R-:W-:Y:S01]  /*16250*/  FMUL.FTZ R150, R109, R150 ;  /* 0x000000966d967220 */ /* 0x000fe20000410000 */
[----:B------:R-:W-:-:S02]  /*16260*/  IMAD.U32 R113, R40, 0x10000, RZ ;  /* 0x0001000028717824 */ /* 0x000fc400078e00ff */
[----:B------:R-:W-:Y:S01]  /*16270*/  FMUL.FTZ R120, R109, R120 ;  /* 0x000000786d787220 */ /* 0x000fe20000410000 */
[----:B0-----:R-:W-:Y:S01]  /*16280*/  SHF.L.U32 R53, R7, 0x10, RZ ;  /* 0x0000001007357819 */ /* 0x001fe200000006ff */
[----:B------:R-:W-:Y:S01]  /*16290*/  IMAD.U32 R55, R47, 0x10000, RZ ;  /* 0x000100002f377824 */ /* 0x000fe200078e00ff */
[----:B------:R-:W-:Y:S01]  /*162a0*/  SHF.L.U32 R115, R94, 0x10, RZ ;  /* 0x000000105e737819 */ /* 0x000fe200000006ff */
[----:B------:R-:W-:Y:S02]  /*162b0*/  IMAD.U32 R119, R73, 0x10000, RZ ;  /* 0x0001000049777824 */ /* 0x000fe400078e00ff */
[----:B------:R-:W-:Y:S01]  /*162c0*/  FMUL.FTZ R60, R109, R154 ;  /* 0x0000009a6d3c7220 */ /* 0x000fe20000410000 */
[----:B------:R-:W-:Y:S01]  /*162d0*/  FFMA.FTZ R146, R116, R53, R55 ;  /* 0x0000003574927223 */ /* 0x000fe20000010037 */
[----:B------:R-:W-:Y:S01]  /*162e0*/  FFMA.FTZ R55, R150, R63, R67 ;  /* 0x0000003f96377223 */ /* 0x000fe20000010043 */
[----:B------:R-:W-:Y:S01]  /*162f0*/  FFMA.FTZ R63, R120, R111, R113 ;  /* 0x0000006f783f7223 */ /* 0x000fe20000010071 */
[----:B------:R-:W-:Y:S01]  /*16300*/  SHF.L.U32 R52, R13, 0x10, RZ ;  /* 0x000000100d347819 */ /* 0x000fe200000006ff */
[----:B------:R-:W-:Y:S01]  /*16310*/  IMAD.U32 R62, R41, 0x10000, RZ ;  /* 0x00010000293e7824 */ /* 0x000fe200078e00ff */
[----:B------:R-:W-:Y:S01]  /*16320*/  SHF.L.U32 R53, R95, 0x10, RZ ;  /* 0x000000105f357819 */ /* 0x000fe200000006ff */
[----:B------:R-:W-:Y:S01]  /*16330*/  FMUL.FTZ R111, R109, R122 ;  /* 0x0000007a6d6f7220 */ /* 0x000fe20000410000 */
[----:B------:R-:W-:-:S02]  /*16340*/  IMAD.U32 R67, R74, 0x10000, RZ ;  /* 0x000100004a437824 */ /* 0x000fc400078e00ff */
[----:B------:R-:W-:Y:S01]  /*16350*/  FMUL.FTZ R152, R109, R152 ;  /* 0x000000986d987220 */ /* 0x000fe20000410000 */
[----:B------:R-:W-:Y:S01]  /*16360*/  FFMA.FTZ R60, R60, R115, R119 ;  /* 0x000000733c3c7223 */ /* 0x000fe20000010077 */
[----:B------:R-:W-:Y:S01]  /*16370*/  SHF.L.U32 R113, R96, 0x10, RZ ;  /* 0x0000001060717819 */ /* 0x000fe200000006ff */
[----:B------:R-:W-:Y:S01]  /*16380*/  IMAD.U32 R115, R75, 0x10000, RZ ;  /* 0x000100004b737824 */ /* 0x000fe200078e00ff */
[----:B------:R-:W-:Y:S01]  /*16390*/  SHF.L.U32 R66, R14, 0x10, RZ ;  /* 0x000000100e427819 */ /* 0x000fe200000006ff */
[C---:B------:R-:W-:Y:S01]  /*163a0*/  FMUL.FTZ R116, R109.reuse, R156 ;  /* 0x0000009c6d747220 */ /* 0x040fe20000410000 */
[----:B------:R-:W-:Y:S02]  /*163b0*/  IMAD.U32 R112, R42, 0x10000, RZ ;  /* 0x000100002a707824 */ /* 0x000fe400078e00ff */
[----:B------:R-:W-:Y:S01]  /*163c0*/  FMUL.FTZ R123, R109, R124 ;  /* 0x0000007c6d7b7220 */ /* 0x000fe20000410000 */
[----:B------:R-:W-:Y:S01]  /*163d0*/  FFMA.FTZ R111, R111, R52, R62 ;  /* 0x000000346f6f7223 */ /* 0x000fe2000001003e */
[----:B------:R-:W-:Y:S01]  /*163e0*/  FFMA.FTZ R62, R152, R53, R67 ;  /* 0x00000035983e7223 */ /* 0x000fe20000010043 */
[----:B------:R-:W-:Y:S01]  /*163f0*/  PRMT R120, R22, 0x7632, R120 ;  /* 0x0000763216787816 */ /* 0x000fe20000000078 */
[----:B------:R-:W-:Y:S01]  /*16400*/  FFMA.FTZ R116, R116, R113, R115 ;  /* 0x0000007174747223 */ /* 0x000fe20000010073 */
[----:B------:R-:W-:Y:S01]  /*16410*/  PRMT R148, R38, 0x7632, R148 ;  /* 0x0000763226947816 */ /* 0x000fe20000000094 */
[----:B------:R-:W-:Y:S01]  /*16420*/  IMAD.U32 R67, R43, 0x10000, RZ ;  /* 0x000100002b437824 */ /* 0x000fe200078e00ff */
[----:B------:R-:W-:Y:S01]  /*16430*/  SHF.L.U32 R53, R15, 0x10, RZ ;  /* 0x000000100f357819 */ /* 0x000fe200000006ff */
[----:B------:R-:W-:Y:S01]  /*16440*/  FMUL.FTZ R122, R109, R158 ;  /* 0x0000009e6d7a7220 */ /* 0x000fe20000410000 */
[----:B------:R-:W-:Y:S01]  /*16450*/  SHF.L.U32 R127, R97, 0x10, RZ ;  /* 0x00000010617f7819 */ /* 0x000fe200000006ff */
[----:B------:R-:W-:Y:S01]  /*16460*/  FFMA.FTZ R123, R123, R66, R112 ;  /* 0x000000427b7b7223 */ /* 0x000fe20000010070 */
[----:B------:R-:W-:Y:S01]  /*16470*/  IMAD.U32 R113, R76, 0x10000, RZ ;  /* 0x000100004c717824 */ /* 0x000fe200078e00ff */
[----:B------:R-:W-:Y:S01]  /*16480*/  SHF.L.U32 R121, R89, 0x10, RZ ;  /* 0x0000001059797819 */ /* 0x000fe200000006ff */
[----:B------:R-:W-:Y:S01]  /*16490*/  FMUL.FTZ R126, R109, R126 ;  /* 0x0000007e6d7e7220 */ /* 0x000fe20000410000 */
[----:B------:R-:W-:-:S02]  /*164a0*/  IMAD.U32 R129, R72, 0x10000, RZ ;  /* 0x0001000048817824 */ /* 0x000fc400078e00ff */
[----:B------:R-:W-:Y:S01]  /*164b0*/  FMUL.FTZ R66, R109, R162 ;  /* 0x000000a26d427220 */ /* 0x000fe20000410000 */
[----:B------:R-:W-:Y:S01]  /*164c0*/  PRMT R52, R21, 0x7632, R52 ;  /* 0x0000763215347816 */ /* 0x000fe20000000034 */
[----:B------:R-:W-:Y:S01]  /*164d0*/  IMAD.U32 R148, R148, 0x10000, RZ ;  /* 0x0001000094947824 */ /* 0x000fe200078e00ff */
[----:B------:R-:W-:Y:S01]  /*164e0*/  PRMT R112, R37, 0x7632, R112 ;  /* 0x0000763225707816 */ /* 0x000fe20000000070 */
[----:B------:R-:W-:Y:S01]  /*164f0*/  FMUL.FTZ R131, R109, R132 ;  /* 0x000000846d837220 */ /* 0x000fe20000410000 */
[----:B------:R-:W-:Y:S01]  /*16500*/  SHF.L.U32 R120, R120, 0x10, RZ ;  /* 0x0000001078787819 */ /* 0x000fe200000006ff */
[----:B------:R-:W-:Y:S01]  /*16510*/  FFMA.FTZ R122, R122, R53, R67 ;  /* 0x000000357a7a7223 */ /* 0x000fe20000010043 */
[----:B------:R-:W-:Y:S01]  /*16520*/  FFMA.FTZ R127, R126, R127, R113 ;  /* 0x0000007f7e7f7223 */ /* 0x000fe20000010071 */
[----:B------:R-:W-:Y:S01]  /*16530*/  SHF.L.U32 R53, R21, 0x10, RZ ;  /* 0x0000001015357819 */ /* 0x000fe200000006ff */
[----:B------:R-:W-:Y:S01]  /*16540*/  FFMA.FTZ R66, R66, R121, R129 ;  /* 0x0000007942427223 */ /* 0x000fe20000010081 */
[----:B------:R-:W-:Y:S01]  /*16550*/  IMAD.U32 R113, R37, 0x10000, RZ ;  /* 0x0001000025717824 */ /* 0x000fe200078e00ff */
[----:B------:R-:W-:Y:S01]  /*16560*/  SHF.L.U32 R52, R52, 0x10, RZ ;  /* 0x0000001034347819 */ /* 0x000fe200000006ff */
[----:B------:R-:W-:Y:S01]  /*16570*/  FMUL.FTZ R124, R109, R128 ;  /* 0x000000806d7c7220 */ /* 0x000fe20000410000 */
[----:B------:R-:W-:-:S02]  /*16580*/  IMAD.U32 R112, R112, 0x10000, RZ ;  /* 0x0001000070707824 */ /* 0x000fc400078e00ff */
[----:B------:R-:W-:Y:S01]  /*16590*/  FMUL.FTZ R129, R109, R130 ;  /* 0x000000826d817220 */ /* 0x000fe20000410000 */
[----:B------:R-:W-:Y:S01]  /*165a0*/  FFMA.FTZ R131, R131, R120, R148 ;  /* 0x0000007883837223 */ /* 0x000fe20000010094 */
[----:B------:R-:W-:Y:S01]  /*165b0*/  PRMT R120, R28, 0x7632, R120 ;  /* 0x000076321c787816 */ /* 0x000fe20000000078 */
[----:B------:R-:W-:Y:S01]  /*165c0*/  FFMA.FTZ R124, R124, R53, R113 ;  /* 0x000000357c7c7223 */ /* 0x000fe20000010071 */
[----:B------:R-:W-:Y:S01]  /*165d0*/  PRMT R132, R32, 0x7632, R132 ;  /* 0x0000763220847816 */ /* 0x000fe20000000084 */
[--C-:B------:R-:W-:Y:S01]  /*165e0*/  FFMA.FTZ R129, R129, R52, R112.reuse ;  /* 0x0000003481817223 */ /* 0x100fe20000010070 */
[----:B------:R-:W-:Y:S01]  /*165f0*/  SHF.L.U32 R53, R23, 0x10, RZ ;  /* 0x0000001017357819 */ /* 0x000fe200000006ff */
[C---:B------:R-:W-:Y:S01]  /*16600*/  IMAD.U32 R113, R39.reuse, 0x10000, RZ ;  /* 0x0001000027717824 */ /* 0x040fe200078e00ff */
[----:B------:R-:W-:Y:S01]  /*16610*/  PRMT R112, R39, 0x7632, R112 ;  /* 0x0000763227707816 */ /* 0x000fe20000000070 */
[----:B------:R-:W-:Y:S01]  /*16620*/  FMUL.FTZ R130, R109, R136 ;  /* 0x000000886d827220 */ /* 0x000fe20000410000 */
[----:B------:R-:W-:Y:S01]  /*16630*/  SHF.L.U32 R120, R120, 0x10, RZ ;  /* 0x0000001078787819 */ /* 0x000fe200000006ff */
[----:B------:R-:W-:Y:S01]  /*16640*/  IMAD.U32 R132, R132, 0x10000, RZ ;  /* 0x0001000084847824 */ /* 0x000fe200078e00ff */
[----:B------:R-:W-:Y:S01]  /*16650*/  PRMT R52, R23, 0x7632, R52 ;  /* 0x0000763217347816 */ /* 0x000fe20000000034 */
[----:B------:R-:W-:Y:S01]  /*16660*/  FMUL.FTZ R133, R109, R137 ;  /* 0x000000896d857220 */ /* 0x000fe20000410000 */
[----:B------:R-:W-:Y:S01]  /*16670*/  FFMA.FTZ R130, R130, R53, R113 ;  /* 0x0000003582827223 */ /* 0x000fe20000010071 */
[----:B------:R-:W-:Y:S01]  /*16680*/  IMAD.U32 R112, R112, 0x10000, RZ ;  /* 0x0001000070707824 */ /* 0x000fe200078e00ff */
[----:B------:R-:W-:Y:S01]  /*16690*/  SHF.L.U32 R52, R52, 0x10, RZ ;  /* 0x0000001034347819 */ /* 0x000fe200000006ff */
[----:B------:R-:W-:Y:S01]  /*166a0*/  FFMA.FTZ R133, R133, R120, R132 ;  /* 0x0000007885857223 */ /* 0x000fe20000010084 */
[----:B------:R-:W-:Y:S01]  /*166b0*/  SHF.L.U32 R53, R29, 0x10, RZ ;  /* 0x000000101d357819 */ /* 0x000fe200000006ff */
[----:B------:R-:W-:-:S02]  /*166c0*/  IMAD.U32 R113, R33, 0x10000, RZ ;  /* 0x0001000021717824 */ /* 0x000fc400078e00ff */
[C---:B------:R-:W-:Y:S01]  /*166d0*/  FMUL.FTZ R135, R109.reuse, R135 ;  /* 0x000000876d877220 */ /* 0x040fe20000410000 */
[C---:B------:R-:W-:Y:S01]  /*166e0*/  FMUL.FTZ R132, R109.reuse, R139 ;  /* 0x0000008b6d847220 */ /* 0x040fe20000410000 */
[----:B------:R-:W-:Y:S01]  /*166f0*/  SHF.L.U32 R115, R20, 0x10, RZ ;  /* 0x0000001014737819 */ /* 0x000fe200000006ff */
[----:B------:R-:W-:Y:S02]  /*16700*/  IMAD.U32 R119, R36, 0x10000, RZ ;  /* 0x0001000024777824 */ /* 0x000fe400078e00ff */
[----:B------:R-:W-:Y:S01]  /*16710*/  FMUL.FTZ R160, R109, R160 ;  /* 0x000000a06da07220 */ /* 0x000fe20000410000 */
[----:B------:R-:W-:Y:S01]  /*16720*/  FFMA.FTZ R137, R135, R52, R112 ;  /* 0x0000003487897223 */ /* 0x000fe20000010070 */
[----:B------:R-:W-:Y:S01]  /*16730*/  FFMA.FTZ R132, R132, R53, R113 ;  /* 0x0000003584847223 */ /* 0x000fe20000010071 */
[----:B------:R-:W-:Y:S01]  /*16740*/  FMUL.FTZ R126, R109, R164 ;  /* 0x000000a46d7e7220 */ /* 0x000fe20000410000 */
[----:B------:R-:W0:Y:S01]  /*16750*/  @!P0 LDC.64 R112, c[0x0][0x3c8] ;  /* 0x0000f200ff708b82 */ /* 0x000e220000000a00 */
[----:B------:R-:W-:Y:S01]  /*16760*/  FFMA.FTZ R67, R160, R115, R119 ;  /* 0x00000073a0437223 */ /* 0x000fe20000010077 */
[----:B------:R-:W-:Y:S01]  /*16770*/  SHF.L.U32 R115, R22, 0x10, RZ ;  /* 0x0000001016737819 */ /* 0x000fe200000006ff */
[----:B------:R-:W-:Y:S01]  /*16780*/  IMAD.U32 R119, R38, 0x10000, RZ ;  /* 0x0001000026777824 */ /* 0x000fe200078e00ff */
[----:B------:R-:W-:Y:S01]  /*16790*/  PRMT R120, R29, 0x7632, R120 ;  /* 0x000076321d787816 */ /* 0x000fe20000000078 */
[----:B------:R-:W-:Y:S01]  /*167a0*/  FMUL.FTZ R128, R109, R138 ;  /* 0x0000008a6d807220 */ /* 0x000fe20000410000 */
[----:B------:R-:W-:Y:S01]  /*167b0*/  PRMT R136, R33, 0x7632, R136 ;  /* 0x0000763221887816 */ /* 0x000fe20000000088 */
[----:B------:R-:W-:Y:S01]  /*167c0*/  FFMA.FTZ R126, R126, R115, R119 ;  /* 0x000000737e7e7223 */ /* 0x000fe20000010077 */
[----:B------:R-:W1:Y:S01]  /*167d0*/  LDC.64 R52, c[0x0][0x428] ;  /* 0x00010a00ff347b82 */ /* 0x000e620000000a00 */
[----:B------:R-:W-:Y:S01]  /*167e0*/  SHF.L.U32 R115, R28, 0x10, RZ ;  /* 0x000000101c737819 */ /* 0x000fe200000006ff */
[----:B------:R-:W-:Y:S01]  /*167f0*/  IMAD.U32 R119, R32, 0x10000, RZ ;  /* 0x0001000020777824 */ /* 0x000fe200078e00ff */
[----:B------:R-:W-:Y:S01]  /*16800*/  SHF.L.U32 R120, R120, 0x10, RZ ;  /* 0x0000001078787819 */ /* 0x000fe200000006ff */
[----:B------:R-:W-:-:S02]  /*16810*/  IMAD.U32 R136, R136, 0x10000, RZ ;  /* 0x0001000088887824 */ /* 0x000fc400078e00ff */
[C---:B------:R-:W-:Y:S01]  /*16820*/  FMUL.FTZ R61, R109.reuse, R61 ;  /* 0x0000003d6d3d7220 */ /* 0x040fe20000410000 */
[----:B------:R-:W-:Y:S01]  /*16830*/  FFMA.FTZ R128, R128, R115, R119 ;  /* 0x0000007380807223 */ /* 0x000fe20000010077 */
[----:B------:R-:W-:Y:S01]  /*16840*/  PRMT R141, R30, 0x7632, R141 ;  /* 0x000076321e8d7816 */ /* 0x000fe2000000008d */
[----:B------:R-:W-:Y:S01]  /*16850*/  FMUL.FTZ R143, R109, R143 ;  /* 0x0000008f6d8f7220 */ /* 0x000fe20000410000 */
[----:B------:R-:W-:Y:S01]  /*16860*/  PRMT R119, R34, 0x7632, R119 ;  /* 0x0000763222777816 */ /* 0x000fe20000000077 */
[----:B------:R-:W-:Y:S01]  /*16870*/  FFMA.FTZ R139, R61, R120, R136 ;  /* 0x000000783d8b7223 */ /* 0x000fe20000010088 */
[C---:B------:R-:W-:Y:S01]  /*16880*/  PRMT R121, R31.reuse, 0x7632, R121 ;  /* 0x000076321f797816 */ /* 0x040fe20000000079 */
[----:B------:R-:W-:Y:S01]  /*16890*/  IMAD.U32 R120, R31, 0x10000, RZ ;  /* 0x000100001f787824 */ /* 0x000fe200078e00ff */
[C---:B------:R-:W-:Y:S01]  /*168a0*/  PRMT R135, R35.reuse, 0x7632, R135 ;  /* 0x0000763223877816 */ /* 0x040fe20000000087 */
[----:B------:R-:W-:Y:S01]  /*168b0*/  IMAD.U32 R61, R30, 0x10000, RZ ;  /* 0x000100001e3d7824 */ /* 0x000fe200078e00ff */
[----:B------:R-:W-:Y:S01]  /*168c0*/  SHF.L.U32 R138, R35, 0x10, RZ ;  /* 0x00000010238a7819 */ /* 0x000fe200000006ff */
[----:B------:R-:W-:Y:S01]  /*168d0*/  IMAD.U32 R141, R141, 0x10000, RZ ;  /* 0x000100008d8d7824 */ /* 0x000fe200078e00ff */
[----:B------:R-:W-:Y:S01]  /*168e0*/  SHF.L.U32 R115, R34, 0x10, RZ ;  /* 0x0000001022737819 */ /* 0x000fe200000006ff */
[----:B------:R-:W-:Y:S01]  /*168f0*/  IMAD.U32 R121, R121, 0x10000, RZ ;  /* 0x0001000079797824 */ /* 0x000fe200078e00ff */
[----:B------:R-:W-:Y:S01]  /*16900*/  SHF.L.U32 R119, R119, 0x10, RZ ;  /* 0x0000001077777819 */ /* 0x000fe200000006ff */
[----:B------:R-:W-:Y:S01]  /*16910*/  FMUL.FTZ R136, R109, R142 ;  /* 0x0000008e6d887220 */ /* 0x000fe20000410000 */
[----:B------:R-:W-:Y:S01]  /*16920*/  SHF.L.U32 R135, R135, 0x10, RZ ;  /* 0x0000001087877819 */ /* 0x000fe200000006ff */
[C---:B------:R-:W-:Y:S01]  /*16930*/  FMUL.FTZ R140, R109.reuse, R140 ;  /* 0x0000008c6d8c7220 */ /* 0x040fe20000410000 */
[----:B------:R-:W-:Y:S01]  /*16940*/  FMUL.FTZ R118, R109, R118 ;  /* 0x000000766d767220 */ /* 0x000fe20000410000 */
[----:B------:R-:W-:Y:S01]  /*16950*/  FFMA.FTZ R138, R143, R120, R138 ;  /* 0x000000788f8a7223 */ /* 0x000fe2000001008a */
[----:B------:R-:W-:Y:S01]  /*16960*/  FFMA.FTZ R136, R136, R61, R115 ;  /* 0x0000003d88887223 */ /* 0x000fe20000010073 */
[----:B------:R-:W-:Y:S01]  /*16970*/  FFMA.FTZ R141, R140, R141, R119 ;  /* 0x0000008d8c8d7223 */ /* 0x000fe20000010077 */
[----:B------:R-:W-:Y:S01]  /*16980*/  FFMA.FTZ R143, R118, R121, R135 ;  /* 0x00000079768f7223 */ /* 0x000fe20000010087 */
[----:B0-----:R-:W-:Y:S01]  /*16990*/  @!P0 IMAD.WIDE R112, R145, 0x4, R112 ;  /* 0x0000000491708825 */ /* 0x001fe200078e0270 */
[----:B------:R-:W-:-:S02]  /*169a0*/  F2FP.BF16.F32.PACK_AB R55, R55, R146 ;  /* 0x000000923737723e */ /* 0x000fc400000010ff */
[----:B------:R-:W-:Y:S01]  /*169b0*/  F2FP.BF16.F32.PACK_AB R54, R54, R65 ;  /* 0x000000413636723e */ /* 0x000fe200000010ff */
[--C-:B-1----:R-:W-:Y:S01]  /*169c0*/  IMAD.WIDE.U32 R118, R64, 0x10, R52.reuse ;  /* 0x0000001040767825 */ /* 0x102fe200078e0034 */
[----:B------:R-:W-:Y:S01]  /*169d0*/  F2FP.BF16.F32.PACK_AB R61, R129, R124 ;  /* 0x0000007c813d723e */ /* 0x000fe200000010ff */
[----:B------:R1:W-:Y:S01]  /*169e0*/  @!P0 STG.E desc[UR10][R112.64], R109 ;  /* 0x0000006d70008986 */ /* 0x0003e2000c10190a */
[----:B------:R-:W-:Y:S01]  /*169f0*/  F2FP.BF16.F32.PACK_AB R65, R139, R132 ;  /* 0x000000848b41723e */ /* 0x000fe200000010ff */
[----:B------:R-:W-:Y:S01]  /*16a00*/  IMAD.WIDE.U32 R114, R114, 0x10, R52 ;  /* 0x0000001072727825 */ /* 0x000fe200078e0034 */
[----:B------:R-:W-:-:S03]  /*16a10*/  F2FP.BF16.F32.PACK_AB R64, R133, R128 ;  /* 0x000000808540723e */ /* 0x000fc600000010ff */
[----:B------:R-:W-:-:S04]  /*16a20*/  IMAD.WIDE.U32 R120, R125, 0x10, R52 ;  /* 0x000000107d787825 */ /* 0x000fc800078e0034 */
[----:B------:R-:W-:Y:S01]  /*16a30*/  IMAD.WIDE.U32 R134, R134, 0x10, R52 ;  /* 0x0000001086867825 */ /* 0x000fe200078e0034 */
[----:B------:R-:W-:Y:S02]  /*16a40*/  F2FP.BF16.F32.PACK_AB R53, R58, R59 ;  /* 0x0000003b3a35723e */ /* 0x000fe400000010ff */
[----:B------:R-:W-:Y:S02]  /*16a50*/  F2FP.BF16.F32.PACK_AB R52, R57, R56 ;  /* 0x000000383934723e */ /* 0x000fe400000010ff */
[----:B------:R-:W-:Y:S02]  /*16a60*/  F2FP.BF16.F32.PACK_AB R59, R127, R122 ;  /* 0x0000007a7f3b723e */ /* 0x000fe400000010ff */
[----:B------:R-:W-:Y:S01]  /*16a70*/  F2FP.BF16.F32.PACK_AB R58, R116, R123 ;  /* 0x0000007b743a723e */ /* 0x000fe200000010ff */
[----:B------:R1:W-:Y:S01]  /*16a80*/  STG.E.128 desc[UR10][R118.64], R52 ;  /* 0x0000003476007986 */ /* 0x0003e2000c101d0a */
[----:B------:R-:W-:Y:S02]  /*16a90*/  F2FP.BF16.F32.PACK_AB R57, R62, R111 ;  /* 0x0000006f3e39723e */ /* 0x000fe400000010ff */
[----:B------:R-:W-:-:S02]  /*16aa0*/  F2FP.BF16.F32.PACK_AB R56, R60, R63 ;  /* 0x0000003f3c38723e */ /* 0x000fc400000010ff */
[----:B------:R-:W-:Y:S02]  /*16ab0*/  F2FP.BF16.F32.PACK_AB R63, R137, R130 ;  /* 0x00000082893f723e */ /* 0x000fe400000010ff */
[----:B------:R-:W-:Y:S01]  /*16ac0*/  F2FP.BF16.F32.PACK_AB R62, R131, R126 ;  /* 0x0000007e833e723e */ /* 0x000fe200000010ff */
[----:B------:R1:W-:Y:S01]  /*16ad0*/  STG.E.128 desc[UR10][R114.64], R56 ;  /* 0x0000003872007986 */ /* 0x0003e2000c101d0a */
[----:B------:R-:W-:Y:S02]  /*16ae0*/  F2FP.BF16.F32.PACK_AB R60, R66, R67 ;  /* 0x00000043423c723e */ /* 0x000fe400000010ff */
[----:B------:R-:W-:Y:S02]  /*16af0*/  F2FP.BF16.F32.PACK_AB R67, R143, R138 ;  /* 0x0000008a8f43723e */ /* 0x000fe400000010ff */
[----:B------:R-:W-:Y:S01]  /*16b00*/  F2FP.BF16.F32.PACK_AB R66, R141, R136 ;  /* 0x000000888d42723e */ /* 0x000fe200000010ff */
[----:B------:R1:W-:Y:S04]  /*16b10*/  STG.E.128 desc[UR10][R120.64], R60 ;  /* 0x0000003c78007986 */ /* 0x0003e8000c101d0a */
[----:B------:R1:W-:Y:S01]  /*16b20*/  STG.E.128 desc[UR10][R134.64], R64 ;  /* 0x0000004086007986 */ /* 0x0003e2000c101d0a */
[----:B------:R-:W-:Y:S05]  /*16b30*/  BRA.U !UP1, `(.L_x_1983) ;  /* 0xfffffea109207547 */ /* 0x000fea000b83ffff */
[----:B------:R-:W-:Y:S05]  /*16b40*/  EXIT ;  /* 0x000000000000794d */ /* 0x000fea0003800000 */
.L_x_1984:
        /* <DEDUP_REMOVED lines=11> */
.L_x_27211:


//--------------------- .text._ZN10layer_norm13ln_fwd_kernelINS_13Kernel_traitsI13__nv_bfloat16S2_S2_S2_fjLj4096ELj1ELj1ELj4ELj16ENS_18Kernel_traits_baseILj4096ES2_S2_S2_S2_fjLj128EEEEELb1ELb1ELb1ELb0EEEvNS_9FwdParamsE --------------------------
	.section	.text._ZN10layer_norm13ln_fwd_kernelINS_13Kernel_traitsI13__nv_bfloat16S2_S2_S2_fjLj4096ELj1ELj1ELj4ELj16ENS_18Kernel_traits_baseILj4096ES2_S2_S2_S2_fjLj128EEEEELb1ELb1ELb1ELb0EEEvNS_9FwdParamsE,"ax",@progbits
	.align	128
        .global         _ZN10layer_norm13ln_fwd_kernelINS_13Kernel_traitsI13__nv_bfloat16S2_S2_S2_fjLj4096ELj1ELj1ELj4ELj16ENS_18Kernel_traits_baseILj4096ES2_S2_S2_S2_fjLj128EEEEELb1ELb1ELb1ELb0EEEvNS_9FwdParamsE
        .type           _ZN10layer_norm13ln_fwd_kernelINS_13Kernel_traitsI13__nv_bfloat16S2_S2_S2_fjLj4096ELj1ELj1ELj4ELj16ENS_18Kernel_traits_baseILj4096ES2_S2_S2_S2_fjLj128EEEEELb1ELb1ELb1ELb0EEEvNS_9FwdParamsE,@function
        .size           _ZN10layer_norm13ln_fwd_kernelINS_13Kernel_traitsI13__nv_bfloat16S2_S2_S2_fjLj4096ELj1ELj1ELj4ELj16ENS_18Kernel_traits_baseILj4096ES2_S2_S2_S2_fjLj128EEEEELb1ELb1ELb1ELb0EEEvNS_9FwdParamsE,(.L_x_27212 - _ZN10layer_norm13ln_fwd_kernelINS_13Kernel_traitsI13__nv_bfloat16S2_S2_S2_fjLj4096ELj1ELj1ELj4ELj16ENS_18Kernel_traits_baseILj4096ES2_S2_S2_S2_fjLj128EEEEELb1ELb1ELb1ELb0EEEvNS_9FwdParamsE)
        .other          _ZN10layer_norm13ln_fwd_kernelINS_13Kernel_traitsI13__nv_bfloat16S2_S2_S2_fjLj4096ELj1ELj1ELj4ELj16ENS_18Kernel_traits_baseILj4096ES2_S2_S2_S2_fjLj128EEEEELb1ELb1ELb1ELb0EEEvNS_9FwdParamsE,@"STO_CUDA_ENTRY STV_DEFAULT"
_ZN10layer_norm13ln_fwd_kernelINS_13Kernel_traitsI13__nv_bfloat16S2_S2_S2_fjLj4096ELj1ELj1ELj4ELj16ENS_18Kernel_traits_baseILj4096ES2_S2_S2_S2_fjLj128EEEEELb1ELb1ELb1ELb0EEEvNS_9FwdParamsE:
.text._ZN10layer_norm13ln_fwd_kernelINS_13Kernel_traitsI13__nv_bfloat16S2_S2_S2_fjLj4096ELj1ELj1ELj4ELj16ENS_18Kernel_traits_baseILj4096ES2_S2_S2_S2_fjLj128EEEEELb1ELb1ELb1ELb0EEEvNS_9FwdParamsE:
[----:B------:R-:W-:Y:S01]  /*0000*/  LDC R1, c[0x0][0x37c] ;  /* 0x0000df00ff017b82 */ /* 0x000fe20000000800 */
[----:B------:R-:W0:Y:S07]  /*0010*/  LDCU.U8 UR4, c[0x0][0x464] ;  /* 0x00008c80ff0477ac */ /* 0x000e2e0008000000 */
[----:B------:R-:W1:Y:S01]  /*0020*/  LDC R160, c[0x0][0x458] ;  /* 0x00011600ffa07b82 */ /* 0x000e620000000800 */
[----:B------:R-:W2:Y:S01]  /*0030*/  LDCU.64 UR12, c[0x0][0x450] ;  /* 0x00008a00ff0c77ac */ /* 0x000ea20008000a00 */
[----:B------:R-:W3:Y:S06]  /*0040*/  LDCU.64 UR14, c[0x0][0x358] ;  /* 0x00006b00ff0e77ac */ /* 0x000eec0008000a00 */
[----:B------:R-:W4:Y:S01]  /*0050*/  LDC R161, c[0x0][0x45c] ;  /* 0x00011700ffa17b82 */ /* 0x000f220000000800 */
[----:B------:R-:W5:Y:S01]  /*0060*/  LDCU.64 UR6, c[0x0][0x438] ;  /* 0x00008700ff0677ac */ /* 0x000f620008000a00 */
[----:B------:R-:W5:Y:S01]  /*0070*/  LDCU UR5, c[0x0][0x388] ;  /* 0x00007100ff0577ac */ /* 0x000f620008000800 */
[----:B0-----:R-:W-:Y:S01]  /*0080*/  ISETP.NE.AND P0, PT, RZ, UR4, PT ;  /* 0x00000004ff007c0c */ /* 0x001fe2000bf05270 */
[----:B--2---:R-:W-:-:S02]  /*0090*/  IMAD.U32 R2, RZ, RZ, UR12 ;  /* 0x0000000cff027e24 */ /* 0x004fc4000f8e00ff */
[----:B------:R-:W-:-:S10]  /*00a0*/  IMAD.U32 R3, RZ, RZ, UR13 ;  /* 0x0000000dff037e24 */ /* 0x000fd4000f8e00ff */
[----:B-1----:R-:W-:Y:S01]  /*00b0*/  @P0 MOV R4, R160 ;  /* 0x000000a000040202 */ /* 0x002fe20000000f00 */
[----:B---3--:R-:W2:Y:S01]  /*00c0*/  @P0 LDG.E.64 R2, desc[UR14][R2.64] ;  /* 0x0000000e02020981 */ /* 0x008ea2000c1e1b00 */
[----:B----4-:R-:W-:Y:S01]  /*00d0*/  @P0 IMAD.MOV.U32 R5, RZ, RZ, R161 ;  /* 0x000000ffff050224 */ /* 0x010fe200078e00a1 */
[----:B------:R-:W0:Y:S05]  /*00e0*/  @P0 LDC R7, c[0x0][0x460] ;  /* 0x00011800ff070b82 */ /* 0x000e2a0000000800 */
[----:B------:R-:W0:Y:S01]  /*00f0*/  @P0 LDG.E.64 R4, desc[UR14][R4.64] ;  /* 0x0000000e04040981 */ /* 0x000e22000c1e1b00 */
[----:B-----5:R-:W-:Y:S01]  /*0100*/  UISETP.NE.U32.AND UP0, UPT, UR6, URZ, UPT ;  /* 0x000000ff0600728c */ /* 0x020fe2000bf05070 */
[----:B------:R-:W-:Y:S01]  /*0110*/  BSSY.RECONVERGENT B0, `(.L_x_1985) ;  /* 0x000007d000007945 */ /* 0x000fe20003800200 */
[----:B------:R-:W1:Y:S01]  /*0120*/  LDC R0, c[0x0][0x360] ;  /* 0x0000d800ff007b82 */ /* 0x000e620000000800 */
[----:B------:R-:W3:Y:S01]  /*0130*/  S2R R44, SR_TID.X ;  /* 0x00000000002c7919 */ /* 0x000ee20000002100 */
[----:B------:R-:W-:-:S02]  /*0140*/  UISETP.NE.AND.EX UP0, UPT, UR7, URZ, UPT, UP0 ;  /* 0x000000ff0700728c */ /* 0x000fc4000bf05300 */
[----:B------:R-:W-:-:S04]  /*0150*/  USHF.R.S32.HI UR4, URZ, 0x1f, UR5 ;  /* 0x0000001fff047899 */ /* 0x000fc80008011405 */
[----:B------:R-:W1:Y:S01]  /*0160*/  S2UR UR7, SR_CTAID.X ;  /* 0x00000000000779c3 */ /* 0x000e620000002500 */
[----:B------:R-:W-:-:S04]  /*0170*/  ULEA.HI UR4, UR4, UR5, URZ, 0x3 ;  /* 0x0000000504047291 */ /* 0x000fc8000f8f18ff */
[----:B------:R-:W-:Y:S01]  /*0180*/  USHF.R.S32.HI UR4, URZ, 0x3, UR4 ;  /* 0x00000003ff047899 */ /* 0x000fe20008011404 */
[----:B---3--:R-:W-:-:S04]  /*0190*/  IMAD.MOV.U32 R27, RZ, RZ, R44 ;  /* 0x000000ffff1b7224 */ /* 0x008fc800078e002c */
[----:B-1----:R-:W-:Y:S01]  /*01a0*/  IMAD R0, R0, UR7, R27 ;  /* 0x0000000700007c24 */ /* 0x002fe2000f8e021b */
[----:B--2---:R-:W-:Y:S02]  /*01b0*/  @P0 R2UR UR12, R2 ;  /* 0x00000000020c02ca */ /* 0x004fe400000e0000 */
[----:B------:R-:W-:Y:S02]  /*01c0*/  @P0 R2UR UR13, R3 ;  /* 0x00000000030d02ca */ /* 0x000fe400000e0000 */
[----:B------:R-:W-:Y:S02]  /*01d0*/  LOP3.LUT R2, R27, 0x7f, RZ, 0x3c, !PT ;  /* 0x0000007f1b027812 */ /* 0x000fe400078e3cff */
[----:B0-----:R-:W-:-:S03]  /*01e0*/  @P0 IADD3 R160, P1, PT, R4, R7, RZ ;  /* 0x0000000704a00210 */ /* 0x001fc60007f3e0ff */
[----:B------:R-:W-:Y:S01]  /*01f0*/  VIADD R2, R2, UR4 ;  /* 0x0000000402027c36 */ /* 0x000fe20008000000 */
[----:B------:R-:W-:Y:S02]  /*0200*/  @P0 IADD3.X R161, PT, PT, RZ, R5, RZ, P1, !PT ;  /* 0x00000005ffa10210 */ /* 0x000fe40000ffe4ff */
[----:B------:R-:W-:Y:S01]  /*0210*/  LOP3.LUT R5, R44, 0x60, RZ, 0xc0, !PT ;  /* 0x000000602c057812 */ /* 0x000fe200078ec0ff */
[----:B------:R-:W-:Y:S01]  /*0220*/  UIADD3 UR26, UPT, UPT, UR12, -0x61c88647, URZ ;  /* 0x9e3779b90c1a7890 */ /* 0x000fe2000fffe0ff */
[--C-:B------:R-:W-:Y:S01]  /*0230*/  SHF.R.U64 R3, R160, 0x2, R161.reuse ;  /* 0x00000002a0037819 */ /* 0x100fe200000012a1 */
[----:B------:R-:W-:Y:S01]  /*0240*/  UIADD3 UR27, UPT, UPT, UR13, -0x4498517b, URZ ;  /* 0xbb67ae850d1b7890 */ /* 0x000fe2000fffe0ff */
[----:B------:R-:W-:Y:S01]  /*0250*/  SHF.R.U32.HI R4, RZ, 0x2, R161 ;  /* 0x00000002ff047819 */ /* 0x000fe200000116a1 */
[----:B------:R-:W-:Y:S02]  /*0260*/  UIADD3 UR28, UPT, UPT, UR12, 0x3c6ef372, URZ ;  /* 0x3c6ef3720c1c7890 */ /* 0x000fe4000fffe0ff */
[----:B------:R-:W-:-:S02]  /*0270*/  UIADD3 UR8, UPT, UPT, UR13, 0x76cf5d0a, URZ ;  /* 0x76cf5d0a0d087890 */ /* 0x000fc4000fffe0ff */
[----:B------:R-:W-:Y:S02]  /*0280*/  UIADD3 UR9, UPT, UPT, UR12, -0x255992d5, URZ ;  /* 0xdaa66d2b0c097890 */ /* 0x000fe4000fffe0ff */
[----:B------:R-:W-:Y:S02]  /*0290*/  UIADD3 UR10, UPT, UPT, UR13, 0x32370b8f, URZ ;  /* 0x32370b8f0d0a7890 */ /* 0x000fe4000fffe0ff */
[----:B------:R-:W-:Y:S02]  /*02a0*/  UIADD3 UR11, UPT, UPT, UR12, 0x78dde6e4, URZ ;  /* 0x78dde6e40c0b7890 */ /* 0x000fe4000fffe0ff */
[----:B------:R-:W-:Y:S02]  /*02b0*/  UIADD3 UR16, UPT, UPT, UR13, -0x126145ec, URZ ;  /* 0xed9eba140d107890 */ /* 0x000fe4000fffe0ff */
[----:B------:R-:W-:Y:S02]  /*02c0*/  UIADD3 UR17, UPT, UPT, UR12, 0x1715609d, URZ ;  /* 0x1715609d0c117890 */ /* 0x000fe4000fffe0ff */
[----:B------:R-:W-:-:S02]  /*02d0*/  UIADD3 UR18, UPT, UPT, UR13, -0x56f99767, URZ ;  /* 0xa90668990d127890 */ /* 0x000fc4000fffe0ff */
[----:B------:R-:W-:Y:S02]  /*02e0*/  UIADD3 UR19, UPT, UPT, UR12, -0x4ab325aa, URZ ;  /* 0xb54cda560c137890 */ /* 0x000fe4000fffe0ff */
[----:B------:R-:W-:Y:S02]  /*02f0*/  UIADD3 UR20, UPT, UPT, UR13, 0x646e171e, URZ ;  /* 0x646e171e0d147890 */ /* 0x000fe4000fffe0ff */
[----:B------:R-:W-:Y:S02]  /*0300*/  UIADD3 UR21, UPT, UPT, UR12, 0x5384540f, URZ ;  /* 0x5384540f0c157890 */ /* 0x000fe4000fffe0ff */
[----:B------:R-:W-:Y:S02]  /*0310*/  UIADD3 UR22, UPT, UPT, UR13, 0x1fd5c5a3, URZ ;  /* 0x1fd5c5a30d167890 */ /* 0x000fe4000fffe0ff */
[----:B------:R-:W-:Y:S02]  /*0320*/  UIADD3 UR6, UPT, UPT, UR12, -0xe443238, URZ ;  /* 0xf1bbcdc80c067890 */ /* 0x000fe4000fffe0ff */
[----:B------:R-:W-:-:S02]  /*0330*/  UIADD3 UR23, UPT, UPT, UR13, -0x24c28bd8, URZ ;  /* 0xdb3d74280d177890 */ /* 0x000fc4000fffe0ff */
[----:B------:R-:W-:Y:S02]  /*0340*/  UIADD3 UR24, UPT, UPT, UR12, -0x700cb87f, URZ ;  /* 0x8ff347810c187890 */ /* 0x000fe4000fffe0ff */
        /* <DEDUP_REMOVED lines=25> */
[----:B-1----:R-:W-:-:S04]  /*04e0*/  @P1 IMAD.WIDE.U32 R16, R27, 0x10, R16 ;  /* 0x000000101b101825 */ /* 0x002fc800078e0010 */
[----:B------:R-:W-:Y:S01]  /*04f0*/  @P1 VIADD R27, R27, 0x80 ;  /* 0x000000801b1b1836 */ /* 0x000fe20000000000 */
[----:B------:R0:W5:Y:S03]  /*0500*/  @P1 LDG.E.128 R80, desc[UR14][R16.64] ;  /* 0x0000000e10501981 */ /* 0x000166000c1e1d00 */
[----:B--2---:R-:W-:-:S05]  /*0510*/  @P2 IMAD.WIDE.U32 R18, R27, 0x10, R18 ;  /* 0x000000101b122825 */ /* 0x004fca00078e0012 */
[----:B------:R0:W5:Y:S01]  /*0520*/  @P2 LDG.E.128 R76, desc[UR14][R18.64] ;  /* 0x0000000e124c2981 */ /* 0x000162000c1e1d00 */
[----:B---3--:R-:W-:-:S05]  /*0530*/  @P2 IMAD.WIDE.U32 R20, R27, 0x10, R20 ;  /* 0x000000101b142825 */ /* 0x008fca00078e0014 */
[----:B------:R0:W5:Y:S01]  /*0540*/  @P2 LD.E.128 R72, desc[UR14][R20.64] ;  /* 0x0000000e14482980 */ /* 0x000162000c101d00 */
[----:B----4-:R-:W-:-:S05]  /*0550*/  @P2 IMAD.WIDE.U32 R22, R27, 0x10, R22 ;  /* 0x000000101b162825 */ /* 0x010fca00078e0016 */
        /* <DEDUP_REMOVED lines=14> */
.L_x_1986:
        /* <DEDUP_REMOVED lines=42> */
.L_x_1987:
[----:B------:R-:W-:Y:S05]  /*08e0*/  BSYNC.RECONVERGENT B0 ;  /* 0x0000000000007941 */ /* 0x000fea0003800200 */
.L_x_1985:
[----:B------:R-:W0:Y:S02]  /*08f0*/  LDCU UR5, c[0x0][0x384] ;  /* 0x00007080ff0577ac */ /* 0x000e240008000800 */
[----:B0-----:R-:W-:-:S06]  /*0900*/  UISETP.GE.AND UP0, UPT, UR7, UR5, UPT ;  /* 0x000000050700728c */ /* 0x001fcc000bf06270 */
[----:B------:R-:W-:-:S13]  /*0910*/  PLOP3.LUT P0, PT, PT, PT, UP0, 0x80, 0x8 ;  /* 0x000000000008781c */ /* 0x000fda0003f0f008 */
[----:B------:R-:W-:Y:S05]  /*0920*/  @P0 EXIT ;  /* 0x000000000000094d */ /* 0x000fea0003800000 */
[----:B------:R-:W-:Y:S01]  /*0930*/  IMAD.HI.U32 R7, R0, -0x326172a9, RZ ;  /* 0xcd9e8d5700077827 */ /* 0x000fe200078e00ff */
[----:B------:R-:W-:Y:S01]  /*0940*/  IADD3 R45, PT, PT, RZ, -R5, RZ ;  /* 0x80000005ff2d7210 */ /* 0x000fe20007ffe0ff */
[----:B------:R-:W-:Y:S02]  /*0950*/  USHF.L.U32 UR5, UR4, 0x1, URZ ;  /* 0x0000000104057899 */ /* 0x000fe400080006ff */
[----:B------:R-:W-:Y:S02]  /*0960*/  HFMA2 R114, -RZ, RZ, 0, 0 ;  /* 0x00000000ff727431 */ /* 0x000fe400000001ff */
[C---:B------:R-:W-:Y:S01]  /*0970*/  IMAD.HI.U32 R6, R3.reuse, -0x2daee0ad, RZ ;  /* 0xd2511f5303067827 */ /* 0x040fe200078e00ff */
[----:B------:R-:W-:Y:S01]  /*0980*/  LOP3.LUT R7, R4, UR12, R7, 0x96, !PT ;  /* 0x0000000c04077c12 */ /* 0x000fe2000f8e9607 */
[----:B------:R-:W-:Y:S01]  /*0990*/  ULOP3.LUT UR5, UR5, 0xffffff00, URZ, 0xc0, !UPT ;  /* 0xffffff0005057892 */ /* 0x000fe2000f8ec0ff */
[----:B------:R-:W-:Y:S01]  /*09a0*/  LOP3.LUT R160, R160, 0x3, RZ, 0xc0, !PT ;  /* 0x00000003a0a07812 */ /* 0x000fe200078ec0ff */
[----:B------:R-:W-:Y:S01]  /*09b0*/  IMAD R11, R3, -0x2daee0ad, RZ ;  /* 0xd2511f53030b7824 */ /* 0x000fe200078e02ff */
[----:B------:R-:W-:Y:S01]  /*09c0*/  LOP3.LUT R6, R6, UR13, RZ, 0x3c, !PT ;  /* 0x0000000d06067c12 */ /* 0x000fe2000f8e3cff */
[----:B------:R-:W-:Y:S01]  /*09d0*/  IMAD.HI.U32 R10, R7, -0x2daee0ad, RZ ;  /* 0xd2511f53070a7827 */ /* 0x000fe200078e00ff */
[----:B-----5:R-:W-:Y:S01]  /*09e0*/  PRMT R5, R63, 0x7632, R5 ;  /* 0x000076323f057816 */ /* 0x020fe20000000005 */
[----:B------:R-:W-:Y:S01]  /*09f0*/  UPLOP3.LUT UP1, UPT, UPT, UPT, UPT, 0x40, 0x4 ;  /* 0x000000000004789c */ /* 0x000fe20003f2e870 */
        /* <DEDUP_REMOVED lines=35> */
[----:B------:R-:W0:Y:S01]  /*0c30*/  LDCU.128 UR8, c[0x0][0x3f0] ;  /* 0x00007e00ff0877ac */ /* 0x000e220008000c00 */
        /* <DEDUP_REMOVED lines=19> */
[----:B------:R-:W-:Y:S01]  /*0d70*/  IMAD.HI.U32 R7, R8, -0x2daee0ad, RZ ;  /* 0xd2511f5308077827 */ /* 0x000fe200078e00ff */
[----:B------:R-:W-:Y:S01]  /*0d80*/  LOP3.LUT R6, R11, UR19, R6, 0x96, !PT ;  /* 0x000000130b067c12 */ /* 0x000fe2000f8e9606 */
[----:B------:R-:W2:Y:S01]  /*0d90*/  LDCU.64 UR18, c[0x0][0x3a0] ;  /* 0x00007400ff1277ac */ /* 0x000ea20008000a00 */
[----:B------:R-:W-:Y:S01]  /*0da0*/  PRMT R35, R96, 0x7632, R35 ;  /* 0x0000763260237816 */ /* 0x000fe20000000023 */
[----:B------:R-:W-:Y:S01]  /*0db0*/  IMAD R11, R8, -0x2daee0ad, RZ ;  /* 0xd2511f53080b7824 */ /* 0x000fe200078e02ff */
[----:B------:R-:W-:Y:S01]  /*0dc0*/  LOP3.LUT R7, R10, UR20, R7, 0x96, !PT ;  /* 0x000000140a077c12 */ /* 0x000fe2000f8e9607 */
[----:B------:R-:W-:Y:S01]  /*0dd0*/  IMAD.HI.U32 R10, R6, -0x2daee0ad, RZ ;  /* 0xd2511f53060a7827 */ /* 0x000fe200078e00ff */
[----:B------:R-:W-:-:S02]  /*0de0*/  PRMT R36, R100, 0x7632, R36 ;  /* 0x0000763264247816 */ /* 0x000fc40000000024 */
[----:B------:R-:W-:Y:S01]  /*0df0*/  PRMT R37, R59, 0x7632, R37 ;  /* 0x000076323b257816 */ /* 0x000fe20000000025 */
[----:B------:R-:W-:Y:S01]  /*0e00*/  IMAD.HI.U32 R8, R7, -0x326172a9, RZ ;  /* 0xcd9e8d5707087827 */ /* 0x000fe200078e00ff */
[----:B------:R-:W-:Y:S01]  /*0e10*/  LOP3.LUT R10, R11, UR22, R10, 0x96, !PT ;  /* 0x000000160b0a7c12 */ /* 0x000fe2000f8e960a */
[----:B------:R-:W3:Y:S01]  /*0e20*/  LDCU UR22, c[0x0][0x404] ;  /* 0x00008080ff1677ac */ /* 0x000ee20008000800 */
[----:B------:R-:W-:Y:S01]  /*0e30*/  PRMT R11, R60, 0x7632, R11 ;  /* 0x000076323c0b7816 */ /* 0x000fe2000000000b */
[----:B------:R-:W-:Y:S01]  /*0e40*/  IMAD R12, R7, -0x326172a9, RZ ;  /* 0xcd9e8d57070c7824 */ /* 0x000fe200078e02ff */
[----:B------:R-:W-:Y:S01]  /*0e50*/  PRMT R38, R58, 0x7632, R38 ;  /* 0x000076323a267816 */ /* 0x000fe20000000026 */
[----:B------:R-:W-:Y:S01]  /*0e60*/  IMAD.HI.U32 R7, R10, -0x326172a9, RZ ;  /* 0xcd9e8d570a077827 */ /* 0x000fe200078e00ff */
[----:B------:R-:W-:Y:S02]  /*0e70*/  PRMT R39, R57, 0x7632, R39 ;  /* 0x0000763239277816 */ /* 0x000fe40000000027 */
[----:B------:R-:W-:Y:S01]  /*0e80*/  PRMT R40, R56, 0x7632, R40 ;  /* 0x0000763238287816 */ /* 0x000fe20000000028 */
[----:B------:R-:W-:Y:S01]  /*0e90*/  IMAD.SHL.U32 R44, R44, 0x20, RZ ;  /* 0x000000202c2c7824 */ /* 0x000fe200078e00ff */
[----:B------:R-:W-:Y:S01]  /*0ea0*/  LOP3.LUT R148, R12, UR6, R7, 0x96, !PT ;  /* 0x000000060c947c12 */ /* 0x000fe2000f8e9607 */
[----:B------:R-:W-:Y:S01]  /*0eb0*/  ULOP3.LUT UR6, UR4, 0x7f, URZ, 0xc0, !UPT ;  /* 0x0000007f04067892 */ /* 0x000fe2000f8ec0ff */
[----:B------:R-:W-:Y:S01]  /*0ec0*/  IMAD R9, R9, -0x326172a9, RZ ;  /* 0xcd9e8d5709097824 */ /* 0x000fe200078e02ff */
[----:B------:R-:W-:-:S02]  /*0ed0*/  PRMT R12, R64, 0x7632, R12 ;  /* 0x00007632400c7816 */ /* 0x000fc4000000000c */
[----:B------:R-:W-:Y:S01]  /*0ee0*/  LOP3.LUT R47, R44, 0x3e0, RZ, 0xc0, !PT ;  /* 0x000003e02c2f7812 */ /* 0x000fe200078ec0ff */
[----:B------:R-:W-:Y:S01]  /*0ef0*/  IMAD.HI.U32 R156, R148, -0x2daee0ad, RZ ;  /* 0xd2511f53949c7827 */ /* 0x000fe200078e00ff */
[----:B------:R-:W-:Y:S02]  /*0f00*/  VIADDMNMX R45, R45, UR6, RZ, !PT ;  /* 0x000000062d2d7c46 */ /* 0x000fe4000f8001ff */
[----:B------:R-:W-:Y:S01]  /*0f10*/  LOP3.LUT R8, R9, UR21, R8, 0x96, !PT ;  /* 0x0000001509087c12 */ /* 0x000fe2000f8e9608 */
[----:B------:R-:W-:Y:S01]  /*0f20*/  IMAD.MOV R48, RZ, RZ, -R47 ;  /* 0x000000ffff307224 */ /* 0x000fe200078e0a2f */
[----:B------:R-:W-:Y:S01]  /*0f30*/  VIMNMX R46, PT, PT, R45, 0x20, PT ;  /* 0x000000202d2e7848 */ /* 0x000fe20003fe0100 */
[----:B------:R-:W-:Y:S01]  /*0f40*/  IMAD R9, R6, -0x2daee0ad, RZ ;  /* 0xd2511f5306097824 */ /* 0x000fe200078e02ff */
[----:B------:R-:W-:Y:S01]  /*0f50*/  PRMT R41, R71, 0x7632, R41 ;  /* 0x0000763247297816 */ /* 0x000fe20000000029 */
[----:B------:R-:W-:Y:S01]  /*0f60*/  IMAD.HI.U32 R6, R8, -0x2daee0ad, RZ ;  /* 0xd2511f5308067827 */ /* 0x000fe200078e00ff */
[----:B------:R-:W-:Y:S01]  /*0f70*/  LEA R47, R46, UR5, 0x3 ;  /* 0x000000052e2f7c11 */ /* 0x000fe2000f8e18ff */
[----:B------:R-:W4:Y:S01]  /*0f80*/  LDCU.64 UR20, c[0x0][0x380] ;  /* 0x00007000ff1477ac */ /* 0x000f220008000a00 */
[----:B------:R-:W-:Y:S01]  /*0f90*/  VIADDMNMX R48, R48, UR6, RZ, !PT ;  /* 0x0000000630307c46 */ /* 0x000fe2000f8001ff */
[----:B------:R-:W-:Y:S01]  /*0fa0*/  IMAD R7, R8, -0x2daee0ad, RZ ;  /* 0xd2511f5308077824 */ /* 0x000fe200078e02ff */
[----:B------:R-:W-:Y:S01]  /*0fb0*/  I2FP.F32.U32 R108, R47 ;  /* 0x0000002f006c7245 */ /* 0x000fe20000201000 */
[----:B------:R-:W-:Y:S01]  /*0fc0*/  IMAD R148, R148, -0x2daee0ad, RZ ;  /* 0xd2511f5394947824 */ /* 0x000fe200078e02ff */
[----:B------:R-:W-:Y:S01]  /*0fd0*/  LOP3.LUT R158, R9, UR23, R6, 0x96, !PT ;  /* 0x00000017099e7c12 */ /* 0x000fe2000f8e9606 */
[----:B------:R-:W-:Y:S01]  /*0fe0*/  IMAD R9, R10, -0x326172a9, RZ ;  /* 0xcd9e8d570a097824 */ /* 0x000fe200078e02ff */
[----:B------:R-:W-:Y:S01]  /*0ff0*/  VIMNMX R48, PT, PT, R48, 0x20, PT ;  /* 0x0000002030307848 */ /* 0x000fe20003fe0100 */
[----:B------:R-:W0:Y:S01]  /*1000*/  LDCU UR23, c[0x0][0x388] ;  /* 0x00007100ff1777ac */ /* 0x000e220008000800 */
[----:B------:R-:W0:Y:S01]  /*1010*/  MUFU.RCP R108, R108 ;  /* 0x0000006c006c7308 */ /* 0x000e220000001000 */
[C---:B------:R-:W-:Y:S01]  /*1020*/  IMAD.HI.U32 R154, R158.reuse, -0x326172a9, RZ ;  /* 0xcd9e8d579e9a7827 */ /* 0x040fe200078e00ff */
[----:B------:R-:W-:Y:S01]  /*1030*/  LOP3.LUT R156, R7, UR25, R156, 0x96, !PT ;  /* 0x00000019079c7c12 */ /* 0x000fe2000f8e969c */
[----:B------:R-:W0:Y:S01]  /*1040*/  LDCU UR25, c[0x0][0x400] ;  /* 0x00008000ff1977ac */ /* 0x000e220008000800 */
[----:B------:R-:W-:Y:S01]  /*1050*/  PRMT R6, R67, 0x7632, R6 ;  /* 0x0000763243067816 */ /* 0x000fe20000000006 */
[----:B------:R-:W-:Y:S01]  /*1060*/  IMAD R158, R158, -0x326172a9, RZ ;  /* 0xcd9e8d579e9e7824 */ /* 0x000fe200078e02ff */
[----:B------:R-:W-:Y:S01]  /*1070*/  LOP3.LUT R154, R9, UR24, R154, 0x96, !PT ;  /* 0x00000018099a7c12 */ /* 0x000fe2000f8e969a */
[----:B------:R-:W0:Y:S01]  /*1080*/  LDCU.U8 UR24, c[0x0][0x410] ;  /* 0x00008200ff1877ac */ /* 0x000e220008000000 */
        /* <DEDUP_REMOVED lines=15> */
[----:B01234-:R-:W-:-:S07]  /*1180*/  LEA R115, R48, UR5, 0x3 ;  /* 0x0000000530737c11 */ /* 0x01ffce000f8e18ff */
.L_x_2404:
[----:B------:R-:W-:-:S06]  /*1190*/  UIMAD.WIDE UR4, UR7, 0x4, UR8 ;  /* 0x00000004070478a5 */ /* 0x000fcc000f8e0208 */
[----:B01234-:R-:W-:Y:S02]  /*11a0*/  IMAD.U32 R106, RZ, RZ, UR4 ;  /* 0x00000004ff6a7e24 */ /* 0x01ffe4000f8e00ff */
[----:B------:R-:W-:-:S05]  /*11b0*/  IMAD.U32 R107, RZ, RZ, UR5 ;  /* 0x00000005ff6b7e24 */ /* 0x000fca000f8e00ff */
[----:B------:R-:W2:Y:S01]  /*11c0*/  LDG.E R136, desc[UR14][R106.64] ;  /* 0x0000000e6a887981 */ /* 0x000ea2000c1e1900 */
[----:B------:R-:W-:-:S06]  /*11d0*/  UIMAD.WIDE UR4, UR7, 0x4, UR10 ;  /* 0x00000004070478a5 */ /* 0x000fcc000f8e020a */
[----:B------:R-:W-:Y:S01]  /*11e0*/  MOV R104, UR4 ;  /* 0x0000000400687c02 */ /* 0x000fe20008000f00 */
[----:B------:R-:W-:-:S05]  /*11f0*/  IMAD.U32 R105, RZ, RZ, UR5 ;  /* 0x00000005ff697e24 */ /* 0x000fca000f8e00ff */
[----:B------:R0:W3:Y:S01]  /*1200*/  LDG.E R104, desc[UR14][R104.64] ;  /* 0x0000000e68687981 */ /* 0x0000e2000c1e1900 */
[----:B------:R-:W-:Y:S01]  /*1210*/  UIMAD UR4, UR7, UR23, URZ ;  /* 0x00000017070472a4 */ /* 0x000fe2000f8e02ff */
[----:B------:R-:W-:Y:S01]  /*1220*/  ISETP.GE.U32.AND P1, PT, R2, 0x80, PT ;  /* 0x000000800200780c */ /* 0x000fe20003f26070 */
[----:B------:R-:W-:Y:S01]  /*1230*/  BSSY.RECONVERGENT B0, `(.L_x_1988) ;  /* 0x00006fa000007945 */ /* 0x000fe20003800200 */
[----:B------:R-:W1:Y:S01]  /*1240*/  S2R R128, SR_TID.X ;  /* 0x0000000000807919 */ /* 0x000e620000002100 */
[----:B------:R-:W-:-:S04]  /*1250*/  USHF.R.S32.HI UR5, URZ, 0x1f, UR4 ;  /* 0x0000001fff057899 */ /* 0x000fc80008011404 */
[----:B------:R-:W-:-:S06]  /*1260*/  ULEA.HI UR5, UR5, UR4, URZ, 0x3 ;  /* 0x0000000405057291 */ /* 0x000fcc000f8f18ff */
[----:B0-----:R-:W-:-:S05]  /*1270*/  IMAD.U32 R105, RZ, RZ, UR5 ;  /* 0x00000005ff697e24 */ /* 0x001fca000f8e00ff */
[----:B-1----:R-:W-:Y:S02]  /*1280*/  LEA.HI.SX32 R132, R105, R128, 0x1d ;  /* 0x0000008069847211 */ /* 0x002fe400078feaff */
[----:B--2---:R-:W-:-:S13]  /*1290*/  ISETP.GE.AND P0, PT, R136, 0x1, PT ;  /* 0x000000018800780c */ /* 0x004fda0003f06270 */
[----:B------:R-:W-:Y:S01]  /*12a0*/  @P0 VIADD R130, R136, 0xffffffff ;  /* 0xffffffff88820836 */ /* 0x000fe20000000000 */
[----:B---3--:R-:W-:-:S03]  /*12b0*/  R2UR UR4, R104 ;  /* 0x00000000680472ca */ /* 0x008fc600000e0000 */
[----:B------:R-:W-:-:S05]  /*12c0*/  @P0 IMAD R130, R130, UR23, RZ ;  /* 0x0000001782820c24 */ /* 0x000fca000f8e02ff */
[----:B------:R-:W-:-:S04]  /*12d0*/  @P0 SHF.R.S32.HI R177, RZ, 0x1f, R130 ;  /* 0x0000001fffb10819 */ /* 0x000fc80000011482 */
[----:B------:R-:W-:Y:S02]  /*12e0*/  @P0 LEA.HI R177, R177, R130, RZ, 0x3 ;  /* 0x00000082b1b10211 */ /* 0x000fe400078f18ff */
[----:B------:R-:W-:Y:S02]  /*12f0*/  MOV R130, RZ ;  /* 0x000000ff00827202 */ /* 0x000fe40000000f00 */
[----:B------:R-:W-:Y:S01]  /*1300*/  @P0 LEA.HI.SX32 R130, R177, R128, 0x1d ;  /* 0x00000080b1820211 */ /* 0x000fe200078feaff */
[----:B-----5:R-:W-:Y:S06]  /*1310*/  @!P1 BRA `(.L_x_1989) ;  /* 0x0000006c00ac9947 */ /* 0x020fec0003800000 */
[----:B------:R-:W-:-:S04]  /*1320*/  UISETP.NE.U32.AND UP0, UPT, UR18, URZ, UPT ;  /* 0x000000ff1200728c */ /* 0x000fc8000bf05070 */
[----:B------:R-:W-:Y:S01]  /*1330*/  UISETP.NE.AND.EX UP0, UPT, UR19, URZ, UPT, UP0 ;  /* 0x000000ff1300728c */ /* 0x000fe2000bf05300 */
[----:B------:R-:W-:Y:S10]  /*1340*/  @!P0 BRA `(.L_x_1990) ;  /* 0x00000000000c8947 */ /* 0x000ff40003800000 */
[----:B------:R-:W0:Y:S02]  /*1350*/  LDC.64 R52, c[0x0][0x390] ;  /* 0x0000e400ff347b82 */ /* 0x000e240000000a00 */
[----:B0-----:R-:W-:-:S06]  /*1360*/  IMAD.WIDE.U32 R52, R130, 0x10, R52 ;  /* 0x0000001082347825 */ /* 0x001fcc00078e0034 */
[----:B------:R-:W5:Y:S02]  /*1370*/  LDG.E.128 R52, desc[UR14][R52.64] ;  /* 0x0000000e34347981 */ /* 0x000f64000c1e1d00 */
.L_x_1990:
[----:B------:R-:W-:Y:S05]  /*1380*/  BRA.U !UP0, `(.L_x_1991) ;  /* 0x0000003508f47547 */ /* 0x000fea000b800000 */
[----:B------:R-:W0:Y:S02]  /*1390*/  LDC.64 R48, c[0x0][0x3a0] ;  /* 0x0000e800ff307b82 */ /* 0x000e240000000a00 */
[----:B0-----:R-:W-:-:S06]  /*13a0*/  IMAD.WIDE.U32 R48, R132, 0x10, R48 ;  /* 0x0000001084307825 */ /* 0x001fcc00078e0030 */
[----:B------:R-:W2:Y:S01]  /*13b0*/  LDG.E.128 R48, desc[UR14][R48.64] ;  /* 0x0000000e30307981 */ /* 0x000ea2000c1e1d00 */
[----:B------:R-:W-:-:S13]  /*13c0*/  ISETP.GT.AND P2, PT, R136, RZ, PT ;  /* 0x000000ff8800720c */ /* 0x000fda0003f44270 */
        /* <DEDUP_REMOVED lines=20> */
.L_x_1995:
        /* <DEDUP_REMOVED lines=13> */
.L_x_1997:
[----:B------:R-:W-:Y:S05]  /*15e0*/  BSYNC.RECONVERGENT B2 ;  /* 0x0000000000027941 */ /* 0x000fea0003800200 */
.L_x_1996:
        /* <DEDUP_REMOVED lines=14> */
[----:B------:R-:W-:-:S03]  /*16d0*/  UIADD3 UR6, UPT, UPT, UR13, 0x32370b8f, URZ ;  /* 0x32370b8f0d067890 */ /* 0x000fc6000fffe0ff */
[----:B------:R-:W-:Y:S01]  /*16e0*/  LOP3.LUT R106, R104, UR5, R177, 0x96, !PT ;  /* 0x00000005686a7c12 */ /* 0x000fe2000f8e96b1 */
[----:B------:R-:W-:Y:S01]  /*16f0*/  UIADD3 UR5, UPT, UPT, UR12, -0x255992d5, URZ ;  /* 0xdaa66d2b0c057890 */ /* 0x000fe2000fffe0ff */
        /* <DEDUP_REMOVED lines=9> */
[----:B------:R-:W-:-:S03]  /*1790*/  UIADD3 UR6, UPT, UPT, UR13, -0x56f99767, URZ ;  /* 0xa90668990d067890 */ /* 0x000fc6000fffe0ff */
[----:B------:R-:W-:Y:S01]  /*17a0*/  LOP3.LUT R106, R104, UR5, R177, 0x96, !PT ;  /* 0x00000005686a7c12 */ /* 0x000fe2000f8e96b1 */
[----:B------:R-:W-:Y:S01]  /*17b0*/  UIADD3 UR5, UPT, UPT, UR12, 0x1715609d, URZ ;  /* 0x1715609d0c057890 */ /* 0x000fe2000fffe0ff */
        /* <DEDUP_REMOVED lines=21> */
[----:B------:R-:W-:Y:S02]  /*1910*/  UIADD3 UR6, UPT, UPT, UR13, -0x695add53, URZ ;  /* 0x96a522ad0d067890 */ /* 0x000fe4000fffe0ff */
[----:B------:R-:W-:Y:S01]  /*1920*/  IMAD.MOV.U32 R105, RZ, RZ, R148 ;  /* 0x000000ffff697224 */ /* 0x000fe200078e0094 */
[----:B------:R-:W-:Y:S01]  /*1930*/  LOP3.LUT R106, R106, UR5, R117, 0x96, !PT ;  /* 0x000000056a6a7c12 */ /* 0x000fe2000f8e9675 */
[----:B------:R-:W-:Y:S01]  /*1940*/  UIADD3 UR5, UPT, UPT, UR12, -0x700cb87f, URZ ;  /* 0x8ff347810c057890 */ /* 0x000fe2000fffe0ff */
[----:B------:R-:W-:-:S04]  /*1950*/  IMAD.WIDE.U32 R176, R176, -0x326172a9, RZ ;  /* 0xcd9e8d57b0b07825 */ /* 0x000fc800078e00ff */
[----:B------:R-:W-:Y:S01]  /*1960*/  IMAD.WIDE.U32 R106, R106, -0x2daee0ad, RZ ;  /* 0xd2511f536a6a7825 */ /* 0x000fe200078e00ff */
[----:B------:R-:W-:Y:S02]  /*1970*/  LOP3.LUT R154, R116, UR5, R177, 0x96, !PT ;  /* 0x00000005749a7c12 */ /* 0x000fe4000f8e96b1 */
[----:B------:R-:W-:Y:S01]  /*1980*/  MOV R158, R176 ;  /* 0x000000b0009e7202 */ /* 0x000fe20000000f00 */
[----:B------:R-:W-:Y:S01]  /*1990*/  IMAD.MOV.U32 R121, RZ, RZ, R106 ;  /* 0x000000ffff797224 */ /* 0x000fe200078e006a */
[----:B------:R-:W-:Y:S01]  /*19a0*/  LOP3.LUT R156, R104, UR6, R107, 0x96, !PT ;  /* 0x00000006689c7c12 */ /* 0x000fe2000f8e966b */
[----:B------:R-:W-:-:S07]  /*19b0*/  HFMA2 R104, -RZ, RZ, 0, 0 ;  /* 0x00000000ff687431 */ /* 0x000fce00000001ff */
.L_x_1994:
[----:B------:R-:W-:Y:S05]  /*19c0*/  BSYNC.RECONVERGENT B1 ;  /* 0x0000000000017941 */ /* 0x000fea0003800200 */
.L_x_1993:
[----:B------:R-:W-:Y:S01]  /*19d0*/  I2FP.F32.U32 R105, R105 ;  /* 0x0000006900697245 */ /* 0x000fe20000201000 */
[----:B------:R-:W-:Y:S01]  /*19e0*/  IMAD.MOV.U32 R116, RZ, RZ, 0x2f800000 ;  /* 0x2f800000ff747424 */ /* 0x000fe200078e00ff */
[----:B------:R-:W-:Y:S01]  /*19f0*/  SHF.L.U32 R117, R92, 0x10, RZ ;  /* 0x000000105c757819 */ /* 0x000fe200000006ff */
[----:B-----5:R-:W-:Y:S02]  /*1a00*/  IMAD.U32 R106, R52, 0x10000, RZ ;  /* 0x00010000346a7824 */ /* 0x020fe400078e00ff */
[----:B------:R-:W-:Y:S02]  /*1a10*/  FFMA.FTZ R105, R105, R116, 1.1641532182693481445e-10 ;  /* 0x2f00000069697423 */ /* 0x000fe40000010074 */
[----:B------:R-:W-:-:S03]  /*1a20*/  FMUL.FTZ R106, R106, UR17 ;  /* 0x000000116a6a7c20 */ /* 0x000fc60008410000 */
[----:B------:R-:W-:Y:S01]  /*1a30*/  FSETP.GTU.FTZ.AND P3, PT, R105, UR22, PT ;  /* 0x0000001669007c0b */ /* 0x000fe2000bf7c000 */
[----:B------:R-:W-:Y:S01]  /*1a40*/  FMUL.FTZ R106, R106, UR16 ;  /* 0x000000106a6a7c20 */ /* 0x000fe20008410000 */
[----:B------:R-:W-:Y:S02]  /*1a50*/  IMAD.U32 R105, R48, 0x10000, RZ ;  /* 0x0001000030697824 */ /* 0x000fe400078e00ff */
[----:B------:R-:W-:Y:S02]  /*1a60*/  SEL R116, RZ, 0x1, P3 ;  /* 0x00000001ff747807 */ /* 0x000fe40001800000 */
[----:B------:R-:W-:-:S05]  /*1a70*/  FSEL R106, R106, RZ, !P3 ;  /* 0x000000ff6a6a7208 */ /* 0x000fca0005800000 */
[----:B------:R-:W-:-:S07]  /*1a80*/  FFMA.FTZ R117, R106, R117, R105 ;  /* 0x000000756a757223 */ /* 0x000fce0000010069 */
.L_x_1992:
        /* <DEDUP_REMOVED lines=22> */
.L_x_2001:
        /* <DEDUP_REMOVED lines=13> */
.L_x_2003:
[----:B------:R-:W-:Y:S05]  /*1cc0*/  BSYNC.RECONVERGENT B2 ;  /* 0x0000000000027941 */ /* 0x000fea0003800200 */
.L_x_2002:
        /* <DEDUP_REMOVED lines=51> */
[----:B------:R-:W-:Y:S01]  /*2000*/  HFMA2 R105, -RZ, RZ, 0, 0 ;  /* 0x00000000ff697431 */ /* 0x000fe200000001ff */
        /* <DEDUP_REMOVED lines=8> */
[----:B------:R-:W-:-:S07]  /*2090*/  IMAD.MOV.U32 R106, RZ, RZ, R121 ;  /* 0x000000ffff6a7224 */ /* 0x000fce00078e0079 */
.L_x_2000:
[----:B------:R-:W-:Y:S05]  /*20a0*/  BSYNC.RECONVERGENT B1 ;  /* 0x0000000000017941 */ /* 0x000fea0003800200 */
.L_x_1999:
[----:B-----5:R-:W-:Y:S01]  /*20b0*/  PRMT R107, R52, 0x7632, R107 ;  /* 0x00007632346b7816 */ /* 0x020fe2000000006b */
[----:B------:R-:W-:Y:S01]  /*20c0*/  IMAD.MOV.U32 R119, RZ, RZ, 0x2f800000 ;  /* 0x2f800000ff777424 */ /* 0x000fe200078e00ff */
[----:B------:R-:W-:Y:S02]  /*20d0*/  I2FP.F32.U32 R104, R106 ;  /* 0x0000006a00687245 */ /* 0x000fe40000201000 */
[----:B------:R-:W-:Y:S01]  /*20e0*/  PRMT R106, R48, 0x7632, R106 ;  /* 0x00007632306a7816 */ /* 0x000fe2000000006a */
[----:B------:R-:W-:Y:S02]  /*20f0*/  IMAD.U32 R107, R107, 0x10000, RZ ;  /* 0x000100006b6b7824 */ /* 0x000fe400078e00ff */
[----:B------:R-:W-:Y:S02]  /*2100*/  FFMA.FTZ R104, R104, R119, 1.1641532182693481445e-10 ;  /* 0x2f00000068687423 */ /* 0x000fe40000010077 */
[----:B------:R-:W-:Y:S01]  /*2110*/  FMUL.FTZ R107, R107, UR17 ;  /* 0x000000116b6b7c20 */ /* 0x000fe20008410000 */
[----:B------:R-:W-:-:S02]  /*2120*/  IMAD.U32 R106, R106, 0x10000, RZ ;  /* 0x000100006a6a7824 */ /* 0x000fc400078e00ff */
[----:B------:R-:W-:Y:S01]  /*2130*/  FSETP.GTU.FTZ.AND P3, PT, R104, UR22, PT ;  /* 0x0000001668007c0b */ /* 0x000fe2000bf7c000 */
[----:B------:R-:W-:Y:S01]  /*2140*/  FMUL.FTZ R107, R107, UR16 ;  /* 0x000000106b6b7c20 */ /* 0x000fe20008410000 */
[----:B------:R-:W-:Y:S02]  /*2150*/  SHF.L.U32 R104, R113, 0x10, RZ ;  /* 0x0000001071687819 */ /* 0x000fe400000006ff */
[----:B------:R-:W-:Y:S02]  /*2160*/  SEL R118, RZ, 0x1, P3 ;  /* 0x00000001ff767807 */ /* 0x000fe40001800000 */
[----:B------:R-:W-:-:S05]  /*2170*/  FSEL R107, R107, RZ, !P3 ;  /* 0x000000ff6b6b7208 */ /* 0x000fca0005800000 */
[----:B------:R-:W-:-:S07]  /*2180*/  FFMA.FTZ R119, R107, R104, R106 ;  /* 0x000000686b777223 */ /* 0x000fce000001006a */
.L_x_1998:
        /* <DEDUP_REMOVED lines=21> */
.L_x_2007:
        /* <DEDUP_REMOVED lines=13> */
.L_x_2009:
[----:B------:R-:W-:Y:S05]  /*23b0*/  BSYNC.RECONVERGENT B2 ;  /* 0x0000000000027941 */ /* 0x000fea0003800200 */
.L_x_2008:
        /* <DEDUP_REMOVED lines=61> */
.L_x_2006:
[----:B------:R-:W-:Y:S05]  /*2790*/  BSYNC.RECONVERGENT B1 ;  /* 0x0000000000017941 */ /* 0x000fea0003800200 */
.L_x_2005:
        /* <DEDUP_REMOVED lines=12> */
.L_x_2004:
        /* <DEDUP_REMOVED lines=22> */
.L_x_2013:
        /* <DEDUP_REMOVED lines=13> */
.L_x_2015:
[----:B------:R-:W-:Y:S05]  /*2a90*/  BSYNC.RECONVERGENT B2 ;  /* 0x0000000000027941 */ /* 0x000fea0003800200 */
.L_x_2014:
        /* <DEDUP_REMOVED lines=61> */
.L_x_2012:
[----:B------:R-:W-:Y:S05]  /*2e70*/  BSYNC.RECONVERGENT B1 ;  /* 0x0000000000017941 */ /* 0x000fea0003800200 */
.L_x_2011:
        /* <DEDUP_REMOVED lines=14> */
.L_x_2010:
        /* <DEDUP_REMOVED lines=21> */
.L_x_2019:
        /* <DEDUP_REMOVED lines=13> */
.L_x_2021:
[----:B------:R-:W-:Y:S05]  /*3180*/  BSYNC.RECONVERGENT B2 ;  /* 0x0000000000027941 */ /* 0x000fea0003800200 */
.L_x_2020:
        /* <DEDUP_REMOVED lines=61> */
.L_x_2018:
[----:B------:R-:W-:Y:S05]  /*3560*/  BSYNC.RECONVERGENT B1 ;  /* 0x0000000000017941 */ /* 0x000fea0003800200 */
.L_x_2017:
        /* <DEDUP_REMOVED lines=12> */
.L_x_2016:
        /* <DEDUP_REMOVED lines=22> */
.L_x_2025:
        /* <DEDUP_REMOVED lines=13> */
.L_x_2027:
[----:B------:R-:W-:Y:S05]  /*3860*/  BSYNC.RECONVERGENT B2 ;  /* 0x0000000000027941 */ /* 0x000fea0003800200 */
.L_x_2026:
        /* <DEDUP_REMOVED lines=61> */
.L_x_2024:
[----:B------:R-:W-:Y:S05]  /*3c40*/  BSYNC.RECONVERGENT B1 ;  /* 0x0000000000017941 */ /* 0x000fea0003800200 */
.L_x_2023:
        /* <DEDUP_REMOVED lines=14> */
.L_x_2022:
        /* <DEDUP_REMOVED lines=21> */
.L_x_2031:
        /* <DEDUP_REMOVED lines=13> */
.L_x_2033:
[----:B------:R-:W-:Y:S05]  /*3f50*/  BSYNC.RECONVERGENT B2 ;  /* 0x0000000000027941 */ /* 0x000fea0003800200 */
.L_x_2032:
        /* <DEDUP_REMOVED lines=61> */
.L_x_2030:
[----:B------:R-:W-:Y:S05]  /*4330*/  BSYNC.RECONVERGENT B1 ;  /* 0x0000000000017941 */ /* 0x000fea0003800200 */
.L_x_2029:
        /* <DEDUP_REMOVED lines=12> */
.L_x_2028:
        /* <DEDUP_REMOVED lines=22> */
.L_x_2037:
        /* <DEDUP_REMOVED lines=13> */
.L_x_2039:
[----:B------:R-:W-:Y:S05]  /*4630*/  BSYNC.RECONVERGENT B2 ;  /* 0x0000000000027941 */ /* 0x000fea0003800200 */
.L_x_2038:
        /* <DEDUP_REMOVED lines=61> */
.L_x_2036:
[----:B------:R-:W-:Y:S05]  /*4a10*/  BSYNC.RECONVERGENT B1 ;  /* 0x0000000000017941 */ /* 0x000fea0003800200 */
.L_x_2035:
[----:B-----5:R-:W-:Y:S02]  /*4a20*/  PRMT R106, R55, 0x7632, R106 ;  /* 0x00007632376a7816 */ /* 0x020fe4000000006a */
[----:B------:R-:W-:Y:S01]  /*4a30*/  I2FP.F32.U32 R104, R105 ;  /* 0x0000006900687245 */ /* 0x000fe20000201000 */
[----:B------:R-:W-:Y:S01]  /*4a40*/  IMAD.MOV.U32 R105, RZ, RZ, 0x2f800000 ;  /* 0x2f800000ff697424 */ /* 0x000fe200078e00ff */
[----:B------:R-:W-:Y:S01]  /*4a50*/  SHF.L.U32 R131, R110, 0x10, RZ ;  /* 0x000000106e837819 */ /* 0x000fe200000006ff */
[----:B------:R-:W-:Y:S02]  /*4a60*/  IMAD.U32 R106, R106, 0x10000, RZ ;  /* 0x000100006a6a7824 */ /* 0x000fe400078e00ff */
[----:B------:R-:W-:Y:S01]  /*4a70*/  FFMA.FTZ R104, R104, R105, 1.1641532182693481445e-10 ;  /* 0x2f00000068687423 */ /* 0x000fe20000010069 */
[----:B------:R-:W-:Y:S01]  /*4a80*/  PRMT R105, R51, 0x7632, R105 ;  /* 0x0000763233697816 */ /* 0x000fe20000000069 */
[----:B------:R-:W-:-:S03]  /*4a90*/  FMUL.FTZ R106, R106, UR17 ;  /* 0x000000116a6a7c20 */ /* 0x000fc60008410000 */
[----:B------:R-:W-:Y:S01]  /*4aa0*/  FSETP.GTU.FTZ.AND P2, PT, R104, UR22, PT ;  /* 0x0000001668007c0b */ /* 0x000fe2000bf5c000 */
[----:B------:R-:W-:Y:S01]  /*4ab0*/  FMUL.FTZ R106, R106, UR16 ;  /* 0x000000106a6a7c20 */ /* 0x000fe20008410000 */
[----:B------:R-:W-:Y:S02]  /*4ac0*/  IMAD.U32 R105, R105, 0x10000, RZ ;  /* 0x0001000069697824 */ /* 0x000fe400078e00ff */
[----:B------:R-:W-:Y:S02]  /*4ad0*/  SEL R152, RZ, 0x1, P2 ;  /* 0x00000001ff987807 */ /* 0x000fe40001000000 */
[----:B------:R-:W-:-:S05]  /*4ae0*/  FSEL R106, R106, RZ, !P2 ;  /* 0x000000ff6a6a7208 */ /* 0x000fca0005000000 */
[----:B------:R-:W-:-:S07]  /*4af0*/  FFMA.FTZ R131, R106, R131, R105 ;  /* 0x000000836a837223 */ /* 0x000fce0000010069 */
.L_x_2034:
[----:B------:R-:W-:Y:S02]  /*4b00*/  F2FP.BF16.F32.PACK_AB R107, RZ, R131 ;  /* 0x00000083ff6b723e */ /* 0x000fe400000010ff */
[----:B------:R-:W-:Y:S02]  /*4b10*/  PRMT R106, R146, 0x5410, R148 ;  /* 0x00005410926a7816 */ /* 0x000fe40000000094 */
[----:B------:R-:W-:Y:S02]  /*4b20*/  PRMT R105, R144, 0x5410, R142 ;  /* 0x0000541090697816 */ /* 0x000fe4000000008e */
[----:B------:R-:W-:Y:S02]  /*4b30*/  PRMT R104, R140, 0x5410, R138 ;  /* 0x000054108c687816 */ /* 0x000fe4000000008a */
[----:B------:R-:W-:Y:S01]  /*4b40*/  PRMT R107, R164, 0x5410, R107 ;  /* 0x00005410a46b7816 */ /* 0x000fe2000000006b */
[----:B------:R-:W-:Y:S06]  /*4b50*/  BRA `(.L_x_2040) ;  /* 0x0000003400307947 */ /* 0x000fec0003800000 */
.L_x_1991:
[----:B------:R-:W-:Y:S01]  /*4b60*/  IMAD.MOV.U32 R117, RZ, RZ, RZ ;  /* 0x000000ffff757224 */ /* 0x000fe200078e00ff */
[----:B------:R-:W-:Y:S01]  /*4b70*/  MOV R104, R160 ;  /* 0x000000a000687202 */ /* 0x000fe20000000f00 */
[----:B------:R-:W-:Y:S01]  /*4b80*/  IMAD.MOV.U32 R134, RZ, RZ, R148 ;  /* 0x000000ffff867224 */ /* 0x000fe200078e0094 */
        /* <DEDUP_REMOVED lines=17> */
.L_x_2044:
        /* <DEDUP_REMOVED lines=13> */
.L_x_2046:
[----:B------:R-:W-:Y:S05]  /*4d70*/  BSYNC.RECONVERGENT B2 ;  /* 0x0000000000027941 */ /* 0x000fea0003800200 */
.L_x_2045:
        /* <DEDUP_REMOVED lines=61> */
.L_x_2043:
[----:B------:R-:W-:Y:S05]  /*5150*/  BSYNC.RECONVERGENT B1 ;  /* 0x0000000000017941 */ /* 0x000fea0003800200 */
.L_x_2042:
[----:B------:R-:W-:Y:S01]  /*5160*/  I2FP.F32.U32 R105, R105 ;  /* 0x0000006900697245 */ /* 0x000fe20000201000 */
[----:B------:R-:W-:Y:S02]  /*5170*/  IMAD.MOV.U32 R106, RZ, RZ, 0x2f800000 ;  /* 0x2f800000ff6a7424 */ /* 0x000fe400078e00ff */
[----:B-----5:R-:W-:Y:S02]  /*5180*/  IMAD.U32 R107, R52, 0x10000, RZ ;  /* 0x00010000346b7824 */ /* 0x020fe400078e00ff */
[----:B------:R-:W-:Y:S01]  /*5190*/  FFMA.FTZ R105, R105, R106, 1.1641532182693481445e-10 ;  /* 0x2f00000069697423 */ /* 0x000fe2000001006a */
[----:B------:R-:W-:Y:S01]  /*51a0*/  SHF.L.U32 R106, R92, 0x10, RZ ;  /* 0x000000105c6a7819 */ /* 0x000fe200000006ff */
[----:B------:R-:W-:-:S03]  /*51b0*/  FMUL.FTZ R107, R107, UR17 ;  /* 0x000000116b6b7c20 */ /* 0x000fc60008410000 */
[----:B------:R-:W-:Y:S01]  /*51c0*/  FSETP.GTU.FTZ.AND P2, PT, R105, UR22, PT ;  /* 0x0000001669007c0b */ /* 0x000fe2000bf5c000 */
[----:B------:R-:W-:-:S03]  /*51d0*/  FMUL.FTZ R107, R107, UR16 ;  /* 0x000000106b6b7c20 */ /* 0x000fc60008410000 */
[----:B------:R-:W-:Y:S02]  /*51e0*/  SEL R116, RZ, 0x1, P2 ;  /* 0x00000001ff747807 */ /* 0x000fe40001000000 */
[----:B------:R-:W-:-:S05]  /*51f0*/  FSEL R117, R107, RZ, !P2 ;  /* 0x000000ff6b757208 */ /* 0x000fca0005000000 */
[----:B------:R-:W-:-:S07]  /*5200*/  FMUL.FTZ R117, R117, R106 ;  /* 0x0000006a75757220 */ /* 0x000fce0000410000 */
.L_x_2041:
[----:B------:R-:W-:Y:S01]  /*5210*/  F2FP.BF16.F32.PACK_AB R140, RZ, R117 ;  /* 0x00000075ff8c723e */ /* 0x000fe200000010ff */
[----:B------:R-:W-:Y:S02]  /*5220*/  IMAD.MOV.U32 R119, RZ, RZ, RZ ;  /* 0x000000ffff777224 */ /* 0x000fe400078e00ff */
[----:B------:R-:W-:Y:S01]  /*5230*/  IMAD.MOV.U32 R105, RZ, RZ, R104 ;  /* 0x000000ffff697224 */ /* 0x000fe200078e0068 */
[----:B------:R-:W-:Y:S06]  /*5240*/  @!P0 BRA `(.L_x_2047) ;  /* 0x0000000400948947 */ /* 0x000fec0003800000 */
        /* <DEDUP_REMOVED lines=13> */
.L_x_2050:
        /* <DEDUP_REMOVED lines=13> */
.L_x_2052:
[----:B------:R-:W-:Y:S05]  /*53f0*/  BSYNC.RECONVERGENT B2 ;  /* 0x0000000000027941 */ /* 0x000fea0003800200 */
.L_x_2051:
        /* <DEDUP_REMOVED lines=61> */
.L_x_2049:
[----:B------:R-:W-:Y:S05]  /*57d0*/  BSYNC.RECONVERGENT B1 ;  /* 0x0000000000017941 */ /* 0x000fea0003800200 */
.L_x_2048:
[----:B-----5:R-:W-:Y:S01]  /*57e0*/  PRMT R107, R52, 0x7632, R107 ;  /* 0x00007632346b7816 */ /* 0x020fe2000000006b */
[----:B------:R-:W-:Y:S01]  /*57f0*/  IMAD.MOV.U32 R119, RZ, RZ, 0x2f800000 ;  /* 0x2f800000ff777424 */ /* 0x000fe200078e00ff */
[----:B------:R-:W-:Y:S02]  /*5800*/  I2FP.F32.U32 R104, R106 ;  /* 0x0000006a00687245 */ /* 0x000fe40000201000 */
        /* <DEDUP_REMOVED lines=8> */
[----:B------:R-:W-:-:S07]  /*5890*/  FMUL.FTZ R119, R107, R104 ;  /* 0x000000686b777220 */ /* 0x000fce0000410000 */
.L_x_2047:
[----:B------:R-:W-:Y:S01]  /*58a0*/  F2FP.BF16.F32.PACK_AB R138, RZ, R119 ;  /* 0x00000077ff8a723e */ /* 0x000fe200000010ff */
[----:B------:R-:W-:Y:S01]  /*58b0*/  IMAD.MOV.U32 R121, RZ, RZ, RZ ;  /* 0x000000ffff797224 */ /* 0x000fe200078e00ff */
[----:B------:R-:W-:Y:S01]  /*58c0*/  MOV R104, R105 ;  /* 0x0000006900687202 */ /* 0x000fe20000000f00 */
[----:B------:R-:W-:Y:S06]  /*58d0*/  @!P0 BRA `(.L_x_2053) ;  /* 0x0000000400908947 */ /* 0x000fec0003800000 */
        /* <DEDUP_REMOVED lines=13> */
.L_x_2056:
        /* <DEDUP_REMOVED lines=13> */
.L_x_2058:
[----:B------:R-:W-:Y:S05]  /*5a80*/  BSYNC.RECONVERGENT B2 ;  /* 0x0000000000027941 */ /* 0x000fea0003800200 */
.L_x_2057:
        /* <DEDUP_REMOVED lines=61> */
.L_x_2055:
[----:B------:R-:W-:Y:S05]  /*5e60*/  BSYNC.RECONVERGENT B1 ;  /* 0x0000000000017941 */ /* 0x000fea0003800200 */
.L_x_2054:
        /* <DEDUP_REMOVED lines=10> */
[----:B------:R-:W-:-:S07]  /*5f10*/  FMUL.FTZ R121, R121, R106 ;  /* 0x0000006a79797220 */ /* 0x000fce0000410000 */
.L_x_2053:
[----:B------:R-:W-:Y:S01]  /*5f20*/  F2FP.BF16.F32.PACK_AB R144, RZ, R121 ;  /* 0x00000079ff90723e */ /* 0x000fe200000010ff */
[----:B------:R-:W-:Y:S01]  /*5f30*/  IMAD.MOV.U32 R105, RZ, RZ, R104 ;  /* 0x000000ffff697224 */ /* 0x000fe200078e0068 */
[----:B------:R-:W-:Y:S01]  /*5f40*/  MOV R123, RZ ;  /* 0x000000ff007b7202 */ /* 0x000fe20000000f00 */
[----:B------:R-:W-:Y:S06]  /*5f50*/  @!P0 BRA `(.L_x_2059) ;  /* 0x0000000400948947 */ /* 0x000fec0003800000 */
        /* <DEDUP_REMOVED lines=13> */
.L_x_2062:
        /* <DEDUP_REMOVED lines=13> */
.L_x_2064:
[----:B------:R-:W-:Y:S05]  /*6100*/  BSYNC.RECONVERGENT B2 ;  /* 0x0000000000027941 */ /* 0x000fea0003800200 */
.L_x_2063:
        /* <DEDUP_REMOVED lines=61> */
.L_x_2061:
[----:B------:R-:W-:Y:S05]  /*64e0*/  BSYNC.RECONVERGENT B1 ;  /* 0x0000000000017941 */ /* 0x000fea0003800200 */
.L_x_2060:
[----:B-----5:R-:W-:Y:S01]  /*64f0*/  PRMT R107, R53, 0x7632, R107 ;  /* 0x00007632356b7816 */ /* 0x020fe2000000006b */
[----:B------:R-:W-:Y:S01]  /*6500*/  IMAD.MOV.U32 R123, RZ, RZ, 0x2f800000 ;  /* 0x2f800000ff7b7424 */ /* 0x000fe200078e00ff */
[----:B------:R-:W-:-:S03]  /*6510*/  I2FP.F32.U32 R104, R106 ;  /* 0x0000006a00687245 */ /* 0x000fc60000201000 */
[----:B------:R-:W-:Y:S02]  /*6520*/  IMAD.U32 R107, R107, 0x10000, RZ ;  /* 0x000100006b6b7824 */ /* 0x000fe400078e00ff */
[----:B------:R-:W-:Y:S02]  /*6530*/  FFMA.FTZ R104, R104, R123, 1.1641532182693481445e-10 ;  /* 0x2f00000068687423 */ /* 0x000fe4000001007b */
[----:B------:R-:W-:-:S03]  /*6540*/  FMUL.FTZ R107, R107, UR17 ;  /* 0x000000116b6b7c20 */ /* 0x000fc60008410000 */
[----:B------:R-:W-:Y:S01]  /*6550*/  FSETP.GTU.FTZ.AND P2, PT, R104, UR22, PT ;  /* 0x0000001668007c0b */ /* 0x000fe2000bf5c000 */
[----:B------:R-:W-:Y:S01]  /*6560*/  FMUL.FTZ R107, R107, UR16 ;  /* 0x000000106b6b7c20 */ /* 0x000fe20008410000 */
[----:B------:R-:W-:Y:S02]  /*6570*/  SHF.L.U32 R104, R112, 0x10, RZ ;  /* 0x0000001070687819 */ /* 0x000fe400000006ff */
[----:B------:R-:W-:Y:S02]  /*6580*/  SEL R122, RZ, 0x1, P2 ;  /* 0x00000001ff7a7807 */ /* 0x000fe40001000000 */
[----:B------:R-:W-:-:S05]  /*6590*/  FSEL R107, R107, RZ, !P2 ;  /* 0x000000ff6b6b7208 */ /* 0x000fca0005000000 */
[----:B------:R-:W-:-:S07]  /*65a0*/  FMUL.FTZ R123, R107, R104 ;  /* 0x000000686b7b7220 */ /* 0x000fce0000410000 */
.L_x_2059:
        /* <DEDUP_REMOVED lines=17> */
.L_x_2068:
        /* <DEDUP_REMOVED lines=13> */
.L_x_2070:
[----:B------:R-:W-:Y:S05]  /*6790*/  BSYNC.RECONVERGENT B2 ;  /* 0x0000000000027941 */ /* 0x000fea0003800200 */
.L_x_2069:
        /* <DEDUP_REMOVED lines=61> */
.L_x_2067:
[----:B------:R-:W-:Y:S05]  /*6b70*/  BSYNC.RECONVERGENT B1 ;  /* 0x0000000000017941 */ /* 0x000fea0003800200 */
.L_x_2066:
[----:B------:R-:W-:Y:S01]  /*6b80*/  I2FP.F32.U32 R105, R106 ;  /* 0x0000006a00697245 */ /* 0x000fe20000201000 */
[----:B------:R-:W-:Y:S01]  /*6b90*/  IMAD.MOV.U32 R106, RZ, RZ, 0x2f800000 ;  /* 0x2f800000ff6a7424 */ /* 0x000fe200078e00ff */
[----:B-----5:R-:W-:-:S03]  /*6ba0*/  SHF.L.U32 R107, R54, 0x10, RZ ;  /* 0x00000010366b7819 */ /* 0x020fc600000006ff */
[----:B------:R-:W-:Y:S01]  /*6bb0*/  FFMA.FTZ R105, R105, R106, 1.1641532182693481445e-10 ;  /* 0x2f00000069697423 */ /* 0x000fe2000001006a */
[----:B------:R-:W-:Y:S02]  /*6bc0*/  IMAD.U32 R106, R94, 0x10000, RZ ;  /* 0x000100005e6a7824 */ /* 0x000fe400078e00ff */
[----:B------:R-:W-:Y:S02]  /*6bd0*/  FMUL.FTZ R107, R107, UR17 ;  /* 0x000000116b6b7c20 */ /* 0x000fe40008410000 */
[----:B------:R-:W-:Y:S02]  /*6be0*/  FSETP.GTU.FTZ.AND P2, PT, R105, UR22, PT ;  /* 0x0000001669007c0b */ /* 0x000fe4000bf5c000 */
[----:B------:R-:W-:Y:S02]  /*6bf0*/  FMUL.FTZ R107, R107, UR16 ;  /* 0x000000106b6b7c20 */ /* 0x000fe40008410000 */
[----:B------:R-:W-:-:S03]  /*6c00*/  SEL R124, RZ, 0x1, P2 ;  /* 0x00000001ff7c7807 */ /* 0x000fc60001000000 */
[----:B------:R-:W-:-:S05]  /*6c10*/  FSEL R125, R107, RZ, !P2 ;  /* 0x000000ff6b7d7208 */ /* 0x000fca0005000000 */
[----:B------:R-:W-:-:S07]  /*6c20*/  FMUL.FTZ R125, R125, R106 ;  /* 0x0000006a7d7d7220 */ /* 0x000fce0000410000 */
.L_x_2065:
        /* <DEDUP_REMOVED lines=17> */
.L_x_2074:
        /* <DEDUP_REMOVED lines=13> */
.L_x_2076:
[----:B------:R-:W-:Y:S05]  /*6e10*/  BSYNC.RECONVERGENT B2 ;  /* 0x0000000000027941 */ /* 0x000fea0003800200 */
.L_x_2075:
        /* <DEDUP_REMOVED lines=61> */
.L_x_2073:
[----:B------:R-:W-:Y:S05]  /*71f0*/  BSYNC.RECONVERGENT B1 ;  /* 0x0000000000017941 */ /* 0x000fea0003800200 */
.L_x_2072:
[----:B-----5:R-:W-:Y:S01]  /*7200*/  PRMT R107, R54, 0x7632, R107 ;  /* 0x00007632366b7816 */ /* 0x020fe2000000006b */
[----:B------:R-:W-:Y:S01]  /*7210*/  HFMA2 R127, -RZ, RZ, 0.1171875, 0 ;  /* 0x2f800000ff7f7431 */ /* 0x000fe200000001ff */
[----:B------:R-:W-:-:S03]  /*7220*/  I2FP.F32.U32 R104, R106 ;  /* 0x0000006a00687245 */ /* 0x000fc60000201000 */
[----:B------:R-:W-:Y:S02]  /*7230*/  IMAD.U32 R107, R107, 0x10000, RZ ;  /* 0x000100006b6b7824 */ /* 0x000fe400078e00ff */
        /* <DEDUP_REMOVED lines=8> */
.L_x_2071:
        /* <DEDUP_REMOVED lines=17> */
.L_x_2080:
        /* <DEDUP_REMOVED lines=13> */
.L_x_2082:
[----:B------:R-:W-:Y:S05]  /*74a0*/  BSYNC.RECONVERGENT B2 ;  /* 0x0000000000027941 */ /* 0x000fea0003800200 */
.L_x_2081:
        /* <DEDUP_REMOVED lines=61> */
.L_x_2079:
[----:B------:R-:W-:Y:S05]  /*7880*/  BSYNC.RECONVERGENT B1 ;  /* 0x0000000000017941 */ /* 0x000fea0003800200 */
.L_x_2078:
        /* <DEDUP_REMOVED lines=11> */
.L_x_2077:
        /* <DEDUP_REMOVED lines=17> */
.L_x_2086:
        /* <DEDUP_REMOVED lines=13> */
.L_x_2088:
[----:B------:R-:W-:Y:S05]  /*7b20*/  BSYNC.RECONVERGENT B2 ;  /* 0x0000000000027941 */ /* 0x000fea0003800200 */
.L_x_2087:
        /* <DEDUP_REMOVED lines=60> */
[----:B------:R-:W-:-:S07]  /*7ef0*/  MOV R134, R104 ;  /* 0x0000006800867202 */ /* 0x000fce0000000f00 */
.L_x_2085:
[----:B------:R-:W-:Y:S05]  /*7f00*/  BSYNC.RECONVERGENT B1 ;  /* 0x0000000000017941 */ /* 0x000fea0003800200 */
.L_x_2084:
[----:B-----5:R-:W-:Y:S01]  /*7f10*/  PRMT R106, R55, 0x7632, R106 ;  /* 0x00007632376a7816 */ /* 0x020fe2000000006a */
[----:B------:R-:W-:Y:S01]  /*7f20*/  IMAD.U32 R131, R110, 0x10000, RZ ;  /* 0x000100006e837824 */ /* 0x000fe200078e00ff */
        /* <DEDUP_REMOVED lines=8> */
[----:B------:R-:W-:-:S05]  /*7fb0*/  FSEL R106, R106, RZ, !P2 ;  /* 0x000000ff6a6a7208 */ /* 0x000fca0005000000 */
[----:B------:R-:W-:-:S07]  /*7fc0*/  FMUL.FTZ R131, R106, R131 ;  /* 0x000000836a837220 */ /* 0x000fce0000410000 */
.L_x_2083:
[----:B------:R-:W-:Y:S02]  /*7fd0*/  F2FP.BF16.F32.PACK_AB R107, RZ, R131 ;  /* 0x00000083ff6b723e */ /* 0x000fe400000010ff */
[----:B------:R-:W-:Y:S02]  /*7fe0*/  PRMT R106, R146, 0x5410, R148 ;  /* 0x00005410926a7816 */ /* 0x000fe40000000094 */
[----:B------:R-:W-:Y:S02]  /*7ff0*/  PRMT R105, R144, 0x5410, R142 ;  /* 0x0000541090697816 */ /* 0x000fe4000000008e */
[----:B------:R-:W-:Y:S02]  /*8000*/  PRMT R104, R140, 0x5410, R138 ;  /* 0x000054108c687816 */ /* 0x000fe4000000008a */
[----:B------:R-:W-:-:S07]  /*8010*/  PRMT R107, R162, 0x5410, R107 ;  /* 0x00005410a26b7816 */ /* 0x000fce000000006b */
.L_x_2040:
[----:B------:R-:W0:Y:S01]  /*8020*/  LDC.64 R176, c[0x0][0x3a8] ;  /* 0x0000ea00ffb07b82 */ /* 0x000e220000000a00 */
[----:B------:R-:W-:Y:S02]  /*8030*/  IMAD.MOV.U32 R148, RZ, RZ, R134 ;  /* 0x000000ffff947224 */ /* 0x000fe400078e0086 */
        /* <DEDUP_REMOVED lines=23> */
.L_x_2089:
[----:B------:R-:W-:Y:S02]  /*81b0*/  VIADD R132, R132, 0x80 ;  /* 0x0000008084847836 */ /* 0x000fe40000000000 */
[----:B------:R-:W-:-:S07]  /*81c0*/  VIADD R130, R130, 0x80 ;  /* 0x0000008082827836 */ /* 0x000fce0000000000 */
.L_x_1989:
[----:B------:R-:W-:Y:S05]  /*81d0*/  BSYNC.RECONVERGENT B0 ;  /* 0x0000000000007941 */ /* 0x000fea0003800200 */
.L_x_1988:
[----:B------:R-:W-:Y:S01]  /*81e0*/  ISETP.GE.U32.AND P2, PT, R2, 0x100, PT ;  /* 0x000001000200780c */ /* 0x000fe20003f46070 */
[----:B------:R-:W-:Y:S03]  /*81f0*/  BSSY.RECONVERGENT B0, `(.L_x_2090) ;  /* 0x00006ec000007945 */ /* 0x000fe60003800200 */
[----:B------:R-:W-:-:S09]  /*8200*/  P2R R134, PR, RZ, 0x4 ;  /* 0x00000004ff867803 */ /* 0x000fd20000000000 */
[----:B------:R-:W-:Y:S05]  /*8210*/  @!P2 BRA `(.L_x_2091) ;  /* 0x0000006c00a4a947 */ /* 0x000fea0003800000 */
[----:B------:R-:W-:Y:S01]  /*8220*/  ISETP.NE.U32.AND P2, PT, RZ, UR18, PT ;  /* 0x00000012ff007c0c */ /* 0x000fe2000bf45070 */
[----:B01----:R-:W0:Y:S03]  /*8230*/  @P0 LDC.64 R106, c[0x0][0x390] ;  /* 0x0000e400ff6a0b82 */ /* 0x003e260000000a00 */
[----:B------:R-:W-:-:S13]  /*8240*/  ISETP.NE.AND.EX P2, PT, RZ, UR19, PT, P2 ;  /* 0x00000013ff007c0c */ /* 0x000fda000bf45320 */
[----:B------:R-:W1:Y:S01]  /*8250*/  @P2 LDC.64 R104, c[0x0][0x3a0] ;  /* 0x0000e800ff682b82 */ /* 0x000e620000000a00 */
[----:B0-----:R-:W-:-:S05]  /*8260*/  @P0 IMAD.WIDE.U32 R106, R130, 0x10, R106 ;  /* 0x00000010826a0825 */ /* 0x001fca00078e006a */
[----:B-----5:R0:W5:Y:S01]  /*8270*/  @P0 LDG.E.128 R52, desc[UR14][R106.64] ;  /* 0x0000000e6a340981 */ /* 0x020162000c1e1d00 */
[----:B-1----:R-:W-:-:S05]  /*8280*/  @P2 IMAD.WIDE.U32 R104, R132, 0x10, R104 ;  /* 0x0000001084682825 */ /* 0x002fca00078e0068 */
[----:B------:R0:W5:Y:S01]  /*8290*/  @P2 LDG.E.128 R48, desc[UR14][R104.64] ;  /* 0x0000000e68302981 */ /* 0x000162000c1e1d00 */
[----:B------:R-:W-:Y:S05]  /*82a0*/  @!P2 BRA `(.L_x_2092) ;  /* 0x0000003400e8a947 */ /* 0x000fea0003800000 */
[----:B------:R-:W-:-:S13]  /*82b0*/  ISETP.GT.AND P2, PT, R136, RZ, PT ;  /* 0x000000ff8800720c */ /* 0x000fda0003f44270 */
[----:B-----5:R-:W-:Y:S01]  /*82c0*/  @!P2 SHF.L.U32 R133, R48, 0x10, RZ ;  /* 0x000000103085a819 */ /* 0x020fe200000006ff */
[----:B0-----:R-:W-:Y:S02]  /*82d0*/  @!P2 IMAD.MOV.U32 R104, RZ, RZ, R160 ;  /* 0x000000ffff68a224 */ /* 0x001fe400078e00a0 */
[----:B------:R-:W-:Y:S01]  /*82e0*/  @!P2 IMAD.MOV.U32 R137, RZ, RZ, R148 ;  /* 0x000000ffff89a224 */ /* 0x000fe200078e0094 */
        /* <DEDUP_REMOVED lines=17> */
.L_x_2096:
        /* <DEDUP_REMOVED lines=13> */
.L_x_2098:
[----:B------:R-:W-:Y:S05]  /*84d0*/  BSYNC.RECONVERGENT B2 ;  /* 0x0000000000027941 */ /* 0x000fea0003800200 */
.L_x_2097:
        /* <DEDUP_REMOVED lines=50> */
[----:B------:R-:W-:Y:S01]  /*8800*/  UIADD3 UR6, UPT, UPT, UR13, -0x695add53, URZ ;  /* 0x96a522ad0d067890 */ /* 0x000fe2000fffe0ff */
[----:B------:R-:W-:Y:S02]  /*8810*/  MOV R105, R148 ;  /* 0x0000009400697202 */ /* 0x000fe40000000f00 */
[----:B------:R-:W-:Y:S01]  /*8820*/  LOP3.LUT R106, R138, UR5, R143, 0x96, !PT ;  /* 0x000000058a6a7c12 */ /* 0x000fe2000f8e968f */
[----:B------:R-:W-:Y:S01]  /*8830*/  UIADD3 UR5, UPT, UPT, UR12, -0x700cb87f, URZ ;  /* 0x8ff347810c057890 */ /* 0x000fe2000fffe0ff */
[----:B------:R-:W-:-:S04]  /*8840*/  IMAD.WIDE.U32 R138, R139, -0x326172a9, RZ ;  /* 0xcd9e8d578b8a7825 */ /* 0x000fc800078e00ff */
[----:B------:R-:W-:Y:S01]  /*8850*/  IMAD.WIDE.U32 R106, R106, -0x2daee0ad, RZ ;  /* 0xd2511f536a6a7825 */ /* 0x000fe200078e00ff */
[----:B------:R-:W-:-:S03]  /*8860*/  LOP3.LUT R154, R142, UR5, R139, 0x96, !PT ;  /* 0x000000058e9a7c12 */ /* 0x000fc6000f8e968b */
[----:B------:R-:W-:Y:S01]  /*8870*/  IMAD.MOV.U32 R158, RZ, RZ, R138 ;  /* 0x000000ffff9e7224 */ /* 0x000fe200078e008a */
[----:B------:R-:W-:Y:S01]  /*8880*/  LOP3.LUT R156, R104, UR6, R107, 0x96, !PT ;  /* 0x00000006689c7c12 */ /* 0x000fe2000f8e966b */
[----:B------:R-:W-:Y:S02]  /*8890*/  IMAD.MOV.U32 R137, RZ, RZ, R106 ;  /* 0x000000ffff897224 */ /* 0x000fe400078e006a */
[----:B------:R-:W-:-:S07]  /*88a0*/  IMAD.MOV.U32 R104, RZ, RZ, RZ ;  /* 0x000000ffff687224 */ /* 0x000fce00078e00ff */
.L_x_2095:
[----:B------:R-:W-:Y:S05]  /*88b0*/  BSYNC.RECONVERGENT B1 ;  /* 0x0000000000017941 */ /* 0x000fea0003800200 */
.L_x_2094:
[----:B------:R-:W-:Y:S01]  /*88c0*/  I2FP.F32.U32 R105, R105 ;  /* 0x0000006900697245 */ /* 0x000fe20000201000 */
[----:B------:R-:W-:Y:S01]  /*88d0*/  IMAD.MOV.U32 R106, RZ, RZ, 0x2f800000 ;  /* 0x2f800000ff6a7424 */ /* 0x000fe200078e00ff */
[----:B------:R-:W-:Y:S01]  /*88e0*/  SHF.L.U32 R107, R52, 0x10, RZ ;  /* 0x00000010346b7819 */ /* 0x000fe200000006ff */
[----:B------:R-:W-:Y:S02]  /*88f0*/  IMAD.U32 R138, R48, 0x10000, RZ ;  /* 0x00010000308a7824 */ /* 0x000fe400078e00ff */
[----:B------:R-:W-:Y:S01]  /*8900*/  FFMA.FTZ R105, R105, R106, 1.1641532182693481445e-10 ;  /* 0x2f00000069697423 */ /* 0x000fe2000001006a */
[----:B------:R-:W-:Y:S02]  /*8910*/  IMAD.U32 R106, R80, 0x10000, RZ ;  /* 0x00010000506a7824 */ /* 0x000fe400078e00ff */
[----:B------:R-:W-:Y:S02]  /*8920*/  FMUL.FTZ R107, R107, UR17 ;  /* 0x000000116b6b7c20 */ /* 0x000fe40008410000 */
[----:B------:R-:W-:-:S02]  /*8930*/  FSETP.GTU.FTZ.AND P3, PT, R105, UR22, PT ;  /* 0x0000001669007c0b */ /* 0x000fc4000bf7c000 */
[----:B------:R-:W-:Y:S02]  /*8940*/  FMUL.FTZ R107, R107, UR16 ;  /* 0x000000106b6b7c20 */ /* 0x000fe40008410000 */
[----:B------:R-:W-:-:S03]  /*8950*/  SEL R116, RZ, 0x1, P3 ;  /* 0x00000001ff747807 */ /* 0x000fc60001800000 */
[----:B------:R-:W-:-:S05]  /*8960*/  FSEL R133, R107, RZ, !P3 ;  /* 0x000000ff6b857208 */ /* 0x000fca0005800000 */
[----:B------:R-:W-:-:S07]  /*8970*/  FFMA.FTZ R133, R133, R106, R138 ;  /* 0x0000006a85857223 */ /* 0x000fce000001008a */
.L_x_2093:
        /* <DEDUP_REMOVED lines=22> */
.L_x_2102:
        /* <DEDUP_REMOVED lines=13> */
.L_x_2104:
[----:B------:R-:W-:Y:S05]  /*8bb0*/  BSYNC.RECONVERGENT B2 ;  /* 0x0000000000027941 */ /* 0x000fea0003800200 */
.L_x_2103:
        /* <DEDUP_REMOVED lines=61> */
.L_x_2101:
[----:B------:R-:W-:Y:S05]  /*8f90*/  BSYNC.RECONVERGENT B1 ;  /* 0x0000000000017941 */ /* 0x000fea0003800200 */
.L_x_2100:
[----:B------:R-:W-:Y:S01]  /*8fa0*/  PRMT R107, R52, 0x7632, R107 ;  /* 0x00007632346b7816 */ /* 0x000fe2000000006b */
        /* <DEDUP_REMOVED lines=8> */
[----:B------:R-:W-:Y:S01]  /*9030*/  FMUL.FTZ R107, R107, UR16 ;  /* 0x000000106b6b7c20 */ /* 0x000fe20008410000 */
[----:B------:R-:W-:-:S02]  /*9040*/  IMAD.U32 R104, R109, 0x10000, RZ ;  /* 0x000100006d687824 */ /* 0x000fc400078e00ff */
[----:B------:R-:W-:Y:S02]  /*9050*/  SEL R118, RZ, 0x1, P3 ;  /* 0x00000001ff767807 */ /* 0x000fe40001800000 */
[----:B------:R-:W-:-:S05]  /*9060*/  FSEL R107, R107, RZ, !P3 ;  /* 0x000000ff6b6b7208 */ /* 0x000fca0005800000 */
[----:B------:R-:W-:-:S07]  /*9070*/  FFMA.FTZ R135, R107, R104, R106 ;  /* 0x000000686b877223 */ /* 0x000fce000001006a */
.L_x_2099:
[----:B------:R-:W-:Y:S01]  /*9080*/  F2FP.BF16.F32.PACK_AB R140, RZ, R135 ;  /* 0x00000087ff8c723e */ /* 0x000fe200000010ff */
[----:B------:R-:W-:Y:S01]  /*9090*/  @!P2 IMAD.MOV.U32 R104, RZ, RZ, R105 ;  /* 0x000000ffff68a224 */ /* 0x000fe200078e0069 */
[----:B------:R-:W-:Y:S01]  /*90a0*/  @!P2 SHF.L.U32 R137, R49, 0x10, RZ ;  /* 0x000000103189a819 */ /* 0x000fe200000006ff */
        /* <DEDUP_REMOVED lines=18> */
.L_x_2108:
        /* <DEDUP_REMOVED lines=13> */
.L_x_2110:
[----:B------:R-:W-:Y:S05]  /*92a0*/  BSYNC.RECONVERGENT B2 ;  /* 0x0000000000027941 */ /* 0x000fea0003800200 */
.L_x_2109:
        /* <DEDUP_REMOVED lines=61> */
.L_x_2107:
[----:B------:R-:W-:Y:S05]  /*9680*/  BSYNC.RECONVERGENT B1 ;  /* 0x0000000000017941 */ /* 0x000fea0003800200 */
.L_x_2106:
        /* <DEDUP_REMOVED lines=12> */
.L_x_2105:
        /* <DEDUP_REMOVED lines=22> */
.L_x_2114:
        /* <DEDUP_REMOVED lines=13> */
.L_x_2116:
[----:B------:R-:W-:Y:S05]  /*9980*/  BSYNC.RECONVERGENT B2 ;  /* 0x0000000000027941 */ /* 0x000fea0003800200 */
.L_x_2115:
        /* <DEDUP_REMOVED lines=61> */
.L_x_2113:
[----:B------:R-:W-:Y:S05]  /*9d60*/  BSYNC.RECONVERGENT B1 ;  /* 0x0000000000017941 */ /* 0x000fea0003800200 */
.L_x_2112:
        /* <DEDUP_REMOVED lines=14> */
.L_x_2111:
        /* <DEDUP_REMOVED lines=21> */
.L_x_2120:
        /* <DEDUP_REMOVED lines=13> */
.L_x_2122:
[----:B------:R-:W-:Y:S05]  /*a070*/  BSYNC.RECONVERGENT B2 ;  /* 0x0000000000027941 */ /* 0x000fea0003800200 */
.L_x_2121:
        /* <DEDUP_REMOVED lines=61> */
.L_x_2119:
[----:B------:R-:W-:Y:S05]  /*a450*/  BSYNC.RECONVERGENT B1 ;  /* 0x0000000000017941 */ /* 0x000fea0003800200 */
.L_x_2118:
        /* <DEDUP_REMOVED lines=12> */
.L_x_2117:
        /* <DEDUP_REMOVED lines=22> */
.L_x_2126:
        /* <DEDUP_REMOVED lines=13> */
.L_x_2128:
[----:B------:R-:W-:Y:S05]  /*a750*/  BSYNC.RECONVERGENT B2 ;  /* 0x0000000000027941 */ /* 0x000fea0003800200 */
.L_x_2127:
        /* <DEDUP_REMOVED lines=61> */
.L_x_2125:
[----:B------:R-:W-:Y:S05]  /*ab30*/  BSYNC.RECONVERGENT B1 ;  /* 0x0000000000017941 */ /* 0x000fea0003800200 */
.L_x_2124:
        /* <DEDUP_REMOVED lines=14> */
.L_x_2123:
        /* <DEDUP_REMOVED lines=21> */
.L_x_2132:
        /* <DEDUP_REMOVED lines=13> */
.L_x_2134:
[----:B------:R-:W-:Y:S05]  /*ae40*/  BSYNC.RECONVERGENT B2 ;  /* 0x0000000000027941 */ /* 0x000fea0003800200 */
.L_x_2133:
        /* <DEDUP_REMOVED lines=61> */
.L_x_2131:
[----:B------:R-:W-:Y:S05]  /*b220*/  BSYNC.RECONVERGENT B1 ;  /* 0x0000000000017941 */ /* 0x000fea0003800200 */
.L_x_2130:
        /* <DEDUP_REMOVED lines=12> */
.L_x_2129:
        /* <DEDUP_REMOVED lines=22> */
.L_x_2138:
        /* <DEDUP_REMOVED lines=13> */
.L_x_2140:
[----:B------:R-:W-:Y:S05]  /*b520*/  BSYNC.RECONVERGENT B2 ;  /* 0x0000000000027941 */ /* 0x000fea0003800200 */
.L_x_2139:
        /* <DEDUP_REMOVED lines=61> */
.L_x_2137:
[----:B------:R-:W-:Y:S05]  /*b900*/  BSYNC.RECONVERGENT B1 ;  /* 0x0000000000017941 */ /* 0x000fea0003800200 */
.L_x_2136:
[----:B------:R-:W-:Y:S01]  /*b910*/  PRMT R106, R55, 0x7632, R106 ;  /* 0x00007632376a7816 */ /* 0x000fe2000000006a */
[----:B------:R-:W-:Y:S01]  /*b920*/  IMAD.U32 R147, R45, 0x10000, RZ ;  /* 0x000100002d937824 */ /* 0x000fe200078e00ff */
[----:B------:R-:W-:Y:S01]  /*b930*/  I2FP.F32.U32 R104, R105 ;  /* 0x0000006900687245 */ /* 0x000fe20000201000 */
[----:B------:R-:W-:Y:S01]  /*b940*/  IMAD.MOV.U32 R105, RZ, RZ, 0x2f800000 ;  /* 0x2f800000ff697424 */ /* 0x000fe200078e00ff */
[----:B------:R-:W-:-:S03]  /*b950*/  SHF.L.U32 R106, R106, 0x10, RZ ;  /* 0x000000106a6a7819 */ /* 0x000fc600000006ff */
        /* <DEDUP_REMOVED lines=9> */
.L_x_2135:
[----:B------:R-:W-:Y:S02]  /*b9f0*/  F2FP.BF16.F32.PACK_AB R107, RZ, R147 ;  /* 0x00000093ff6b723e */ /* 0x000fe400000010ff */
[----:B------:R-:W-:Y:S02]  /*ba00*/  PRMT R106, R164, 0x5410, R166 ;  /* 0x00005410a46a7816 */ /* 0x000fe400000000a6 */
[----:B------:R-:W-:Y:S02]  /*ba10*/  PRMT R105, R148, 0x5410, R162 ;  /* 0x0000541094697816 */ /* 0x000fe400000000a2 */
[----:B------:R-:W-:Y:S02]  /*ba20*/  PRMT R104, R142, 0x5410, R140 ;  /* 0x000054108e687816 */ /* 0x000fe4000000008c */
[----:B------:R-:W-:Y:S01]  /*ba30*/  PRMT R107, R168, 0x5410, R107 ;  /* 0x00005410a86b7816 */ /* 0x000fe2000000006b */
[----:B------:R-:W-:Y:S06]  /*ba40*/  BRA `(.L_x_2141) ;  /* 0x00000034002c7947 */ /* 0x000fec0003800000 */
.L_x_2092:
[----:B------:R-:W-:Y:S02]  /*ba50*/  HFMA2 R133, -RZ, RZ, 0, 0 ;  /* 0x00000000ff857431 */ /* 0x000fe400000001ff */
[----:B0-----:R-:W-:Y:S02]  /*ba60*/  IMAD.MOV.U32 R104, RZ, RZ, R160 ;  /* 0x000000ffff687224 */ /* 0x001fe400078e00a0 */
[----:B------:R-:W-:Y:S01]  /*ba70*/  IMAD.MOV.U32 R138, RZ, RZ, R148 ;  /* 0x000000ffff8a7224 */ /* 0x000fe200078e0094 */
        /* <DEDUP_REMOVED lines=17> */
.L_x_2145:
        /* <DEDUP_REMOVED lines=13> */
.L_x_2147:
[----:B------:R-:W-:Y:S05]  /*bc60*/  BSYNC.RECONVERGENT B2 ;  /* 0x0000000000027941 */ /* 0x000fea0003800200 */
.L_x_2146:
        /* <DEDUP_REMOVED lines=56> */
[----:B------:R-:W-:-:S03]  /*bff0*/  LOP3.LUT R154, R106, UR5, R141, 0x96, !PT ;  /* 0x000000056a9a7c12 */ /* 0x000fc6000f8e968d */
[----:B------:R-:W-:Y:S01]  /*c000*/  IMAD.MOV.U32 R158, RZ, RZ, R140 ;  /* 0x000000ffff9e7224 */ /* 0x000fe200078e008c */
[----:B------:R-:W-:Y:S01]  /*c010*/  LOP3.LUT R156, R104, UR6, R139, 0x96, !PT ;  /* 0x00000006689c7c12 */ /* 0x000fe2000f8e968b */
[----:B------:R-:W-:-:S07]  /*c020*/  HFMA2 R104, -RZ, RZ, 0, 0 ;  /* 0x00000000ff687431 */ /* 0x000fce00000001ff */
.L_x_2144:
[----:B------:R-:W-:Y:S05]  /*c030*/  BSYNC.RECONVERGENT B1 ;  /* 0x0000000000017941 */ /* 0x000fea0003800200 */
.L_x_2143:
        /* <DEDUP_REMOVED lines=11> */
.L_x_2142:
        /* <DEDUP_REMOVED lines=17> */
.L_x_2151:
        /* <DEDUP_REMOVED lines=13> */
.L_x_2153:
[----:B------:R-:W-:Y:S05]  /*c2d0*/  BSYNC.RECONVERGENT B2 ;  /* 0x0000000000027941 */ /* 0x000fea0003800200 */
.L_x_2152:
        /* <DEDUP_REMOVED lines=61> */
.L_x_2150:
[----:B------:R-:W-:Y:S05]  /*c6b0*/  BSYNC.RECONVERGENT B1 ;  /* 0x0000000000017941 */ /* 0x000fea0003800200 */
.L_x_2149:
        /* <DEDUP_REMOVED lines=12> */
.L_x_2148:
        /* <DEDUP_REMOVED lines=17> */
.L_x_2157:
        /* <DEDUP_REMOVED lines=13> */
.L_x_2159:
[----:B------:R-:W-:Y:S05]  /*c960*/  BSYNC.RECONVERGENT B2 ;  /* 0x0000000000027941 */ /* 0x000fea0003800200 */
.L_x_2158:
        /* <DEDUP_REMOVED lines=61> */
.L_x_2156:
[----:B------:R-:W-:Y:S05]  /*cd40*/  BSYNC.RECONVERGENT B1 ;  /* 0x0000000000017941 */ /* 0x000fea0003800200 */
.L_x_2155:
        /* <DEDUP_REMOVED lines=11> */
.L_x_2154:
        /* <DEDUP_REMOVED lines=17> */
.L_x_2163:
        /* <DEDUP_REMOVED lines=13> */
.L_x_2165:
[----:B------:R-:W-:Y:S05]  /*cfe0*/  BSYNC.RECONVERGENT B2 ;  /* 0x0000000000027941 */ /* 0x000fea0003800200 */
.L_x_2164:
        /* <DEDUP_REMOVED lines=61> */
.L_x_2162:
[----:B------:R-:W-:Y:S05]  /*d3c0*/  BSYNC.RECONVERGENT B1 ;  /* 0x0000000000017941 */ /* 0x000fea0003800200 */
.L_x_2161:
        /* <DEDUP_REMOVED lines=12> */
.L_x_2160:
        /* <DEDUP_REMOVED lines=17> */
.L_x_2169:
        /* <DEDUP_REMOVED lines=13> */
.L_x_2171:
[----:B------:R-:W-:Y:S05]  /*d670*/  BSYNC.RECONVERGENT B2 ;  /* 0x0000000000027941 */ /* 0x000fea0003800200 */
.L_x_2170:
        /* <DEDUP_REMOVED lines=61> */
.L_x_2168:
[----:B------:R-:W-:Y:S05]  /*da50*/  BSYNC.RECONVERGENT B1 ;  /* 0x0000000000017941 */ /* 0x000fea0003800200 */
.L_x_2167:
        /* <DEDUP_REMOVED lines=11> */
.L_x_2166:
        /* <DEDUP_REMOVED lines=17> */
.L_x_2175:
        /* <DEDUP_REMOVED lines=13> */
.L_x_2177:
[----:B------:R-:W-:Y:S05]  /*dcf0*/  BSYNC.RECONVERGENT B2 ;  /* 0x0000000000027941 */ /* 0x000fea0003800200 */
.L_x_2176:
        /* <DEDUP_REMOVED lines=61> */
.L_x_2174:
[----:B------:R-:W-:Y:S05]  /*e0d0*/  BSYNC.RECONVERGENT B1 ;  /* 0x0000000000017941 */ /* 0x000fea0003800200 */
.L_x_2173:
        /* <DEDUP_REMOVED lines=12> */
.L_x_2172:
        /* <DEDUP_REMOVED lines=17> */
.L_x_2181:
        /* <DEDUP_REMOVED lines=13> */
.L_x_2183:
[----:B------:R-:W-:Y:S05]  /*e380*/  BSYNC.RECONVERGENT B2 ;  /* 0x0000000000027941 */ /* 0x000fea0003800200 */
.L_x_2182:
        /* <DEDUP_REMOVED lines=61> */
.L_x_2180:
[----:B------:R-:W-:Y:S05]  /*e760*/  BSYNC.RECONVERGENT B1 ;  /* 0x0000000000017941 */ /* 0x000fea0003800200 */
.L_x_2179:
        /* <DEDUP_REMOVED lines=11> */
.L_x_2178:
        /* <DEDUP_REMOVED lines=17> */
.L_x_2187:
        /* <DEDUP_REMOVED lines=13> */
.L_x_2189:
[----:B------:R-:W-:Y:S05]  /*ea00*/  BSYNC.RECONVERGENT B2 ;  /* 0x0000000000027941 */ /* 0x000fea0003800200 */
.L_x_2188:
        /* <DEDUP_REMOVED lines=61> */
.L_x_2186:
[----:B------:R-:W-:Y:S05]  /*ede0*/  BSYNC.RECONVERGENT B1 ;  /* 0x0000000000017941 */ /* 0x000fea0003800200 */
.L_x_2185:
        /* <DEDUP_REMOVED lines=12> */
.L_x_2184:
[----:B------:R-:W-:Y:S02]  /*eeb0*/  F2FP.BF16.F32.PACK_AB R107, RZ, R147 ;  /* 0x00000093ff6b723e */ /* 0x000fe400000010ff */
[----:B------:R-:W-:Y:S02]  /*eec0*/  PRMT R106, R164, 0x5410, R166 ;  /* 0x00005410a46a7816 */ /* 0x000fe400000000a6 */
[----:B------:R-:W-:Y:S02]  /*eed0*/  PRMT R105, R148, 0x5410, R162 ;  /* 0x0000541094697816 */ /* 0x000fe400000000a2 */
[----:B------:R-:W-:Y:S02]  /*eee0*/  PRMT R104, R142, 0x5410, R140 ;  /* 0x000054108e687816 */ /* 0x000fe4000000008c */
[----:B------:R-:W-:-:S07]  /*eef0*/  PRMT R107, R144, 0x5410, R107 ;  /* 0x00005410906b7816 */ /* 0x000fce000000006b */
.L_x_2141:
        /* <DEDUP_REMOVED lines=25> */
.L_x_2190:
[----:B------:R-:W-:Y:S02]  /*f090*/  VIADD R132, R132, 0x80 ;  /* 0x0000008084847836 */ /* 0x000fe40000000000 */
[----:B------:R-:W-:-:S07]  /*f0a0*/  VIADD R130, R130, 0x80 ;  /* 0x0000008082827836 */ /* 0x000fce0000000000 */
.L_x_2091:
[----:B------:R-:W-:Y:S05]  /*f0b0*/  BSYNC.RECONVERGENT B0 ;  /* 0x0000000000007941 */ /* 0x000fea0003800200 */
.L_x_2090:
        /* <DEDUP_REMOVED lines=33> */
.L_x_2197:
        /* <DEDUP_REMOVED lines=13> */
.L_x_2199:
[----:B------:R-:W-:Y:S05]  /*f3a0*/  BSYNC.RECONVERGENT B2 ;  /* 0x0000000000027941 */ /* 0x000fea0003800200 */
.L_x_2198:
        /* <DEDUP_REMOVED lines=56> */
[----:B------:R-:W-:Y:S02]  /*f730*/  IMAD.MOV.U32 R138, RZ, RZ, R104 ;  /* 0x000000ffff8a7224 */ /* 0x000fe400078e0068 */
[----:B------:R-:W-:Y:S01]  /*f740*/  HFMA2 R104, -RZ, RZ, 0, 0 ;  /* 0x00000000ff687431 */ /* 0x000fe200000001ff */
[----:B------:R-:W-:Y:S01]  /*f750*/  LOP3.LUT R156, R156, UR6, R105, 0x96, !PT ;  /* 0x000000069c9c7c12 */ /* 0x000fe2000f8e9669 */
[----:B------:R-:W-:-:S07]  /*f760*/  IMAD.MOV.U32 R105, RZ, RZ, R148 ;  /* 0x000000ffff697224 */ /* 0x000fce00078e0094 */
.L_x_2196:
[----:B------:R-:W-:Y:S05]  /*f770*/  BSYNC.RECONVERGENT B1 ;  /* 0x0000000000017941 */ /* 0x000fea0003800200 */
.L_x_2195:
[----:B------:R-:W-:Y:S01]  /*f780*/  I2FP.F32.U32 R105, R105 ;  /* 0x0000006900697245 */ /* 0x000fe20000201000 */
[----:B------:R-:W-:Y:S02]  /*f790*/  IMAD.MOV.U32 R106, RZ, RZ, 0x2f800000 ;  /* 0x2f800000ff6a7424 */ /* 0x000fe400078e00ff */
[----:B------:R-:W-:Y:S02]  /*f7a0*/  IMAD.U32 R107, R52, 0x10000, RZ ;  /* 0x00010000346b7824 */ /* 0x000fe400078e00ff */
[----:B------:R-:W-:Y:S01]  /*f7b0*/  FFMA.FTZ R105, R105, R106, 1.1641532182693481445e-10 ;  /* 0x2f00000069697423 */ /* 0x000fe2000001006a */
[----:B------:R-:W-:Y:S01]  /*f7c0*/  SHF.L.U32 R106, R68, 0x10, RZ ;  /* 0x00000010446a7819 */ /* 0x000fe200000006ff */
[----:B------:R-:W-:Y:S01]  /*f7d0*/  FMUL.FTZ R107, R107, UR17 ;  /* 0x000000116b6b7c20 */ /* 0x000fe20008410000 */
[----:B------:R-:W-:Y:S02]  /*f7e0*/  IMAD.U32 R140, R48, 0x10000, RZ ;  /* 0x00010000308c7824 */ /* 0x000fe400078e00ff */
[----:B------:R-:W-:Y:S01]  /*f7f0*/  FSETP.GTU.FTZ.AND P4, PT, R105, UR22, PT ;  /* 0x0000001669007c0b */ /* 0x000fe2000bf9c000 */
[----:B------:R-:W-:-:S03]  /*f800*/  FMUL.FTZ R107, R107, UR16 ;  /* 0x000000106b6b7c20 */ /* 0x000fc60008410000 */
[----:B------:R-:W-:Y:S02]  /*f810*/  SEL R116, RZ, 0x1, P4 ;  /* 0x00000001ff747807 */ /* 0x000fe40002000000 */
[----:B------:R-:W-:-:S05]  /*f820*/  FSEL R149, R107, RZ, !P4 ;  /* 0x000000ff6b957208 */ /* 0x000fca0006000000 */
[----:B------:R-:W-:-:S07]  /*f830*/  FFMA.FTZ R149, R149, R106, R140 ;  /* 0x0000006a95957223 */ /* 0x000fce000001008c */
.L_x_2194:
        /* <DEDUP_REMOVED lines=22> */
.L_x_2203:
        /* <DEDUP_REMOVED lines=13> */
.L_x_2205:
[----:B------:R-:W-:Y:S05]  /*fa70*/  BSYNC.RECONVERGENT B2 ;  /* 0x0000000000027941 */ /* 0x000fea0003800200 */
.L_x_2204:
        /* <DEDUP_REMOVED lines=56> */
[----:B------:R-:W-:-:S04]  /*fe00*/  LOP3.LUT R154, R154, UR5, R159, 0x96, !PT ;  /* 0x000000059a9a7c12 */ /* 0x000fc8000f8e969f */
[----:B------:R-:W-:Y:S01]  /*fe10*/  LOP3.LUT R156, R156, UR6, R105, 0x96, !PT ;  /* 0x000000069c9c7c12 */ /* 0x000fe2000f8e9669 */
[----:B------:R-:W-:Y:S01]  /*fe20*/  IMAD.MOV.U32 R105, RZ, RZ, RZ ;  /* 0x000000ffff697224 */ /* 0x000fe200078e00ff */
[----:B------:R-:W-:-:S07]  /*fe30*/  MOV R144, R104 ;  /* 0x0000006800907202 */ /* 0x000fce0000000f00 */
.L_x_2202:
[----:B------:R-:W-:Y:S05]  /*fe40*/  BSYNC.RECONVERGENT B1 ;  /* 0x0000000000017941 */ /* 0x000fea0003800200 */
.L_x_2201:
[----:B------:R-:W-:Y:S01]  /*fe50*/  PRMT R107, R52, 0x7632, R107 ;  /* 0x00007632346b7816 */ /* 0x000fe2000000006b */
[----:B------:R-:W-:Y:S01]  /*fe60*/  HFMA2 R151, -RZ, RZ, 0.1171875, 0 ;  /* 0x2f800000ff977431 */ /* 0x000fe200000001ff */
[----:B------:R-:W-:Y:S02]  /*fe70*/  I2FP.F32.U32 R104, R106 ;  /* 0x0000006a00687245 */ /* 0x000fe40000201000 */
[----:B------:R-:W-:Y:S01]  /*fe80*/  PRMT R106, R48, 0x7632, R106 ;  /* 0x00007632306a7816 */ /* 0x000fe2000000006a */
[----:B------:R-:W-:Y:S02]  /*fe90*/  IMAD.U32 R107, R107, 0x10000, RZ ;  /* 0x000100006b6b7824 */ /* 0x000fe400078e00ff */
[----:B------:R-:W-:Y:S01]  /*fea0*/  FFMA.FTZ R104, R104, R151, 1.1641532182693481445e-10 ;  /* 0x2f00000068687423 */ /* 0x000fe20000010097 */
[----:B------:R-:W-:Y:S01]  /*feb0*/  SHF.L.U32 R106, R106, 0x10, RZ ;  /* 0x000000106a6a7819 */ /* 0x000fe200000006ff */
[----:B------:R-:W-:-:S03]  /*fec0*/  FMUL.FTZ R107, R107, UR17 ;  /* 0x000000116b6b7c20 */ /* 0x000fc60008410000 */
[----:B------:R-:W-:Y:S01]  /*fed0*/  FSETP.GTU.FTZ.AND P4, PT, R104, UR22, PT ;  /* 0x0000001668007c0b */ /* 0x000fe2000bf9c000 */
[----:B------:R-:W-:Y:S01]  /*fee0*/  FMUL.FTZ R107, R107, UR16 ;  /* 0x000000106b6b7c20 */ /* 0x000fe20008410000 */
[----:B------:R-:W-:Y:S02]  /*fef0*/  IMAD.U32 R104, R44, 0x10000, RZ ;  /* 0x000100002c687824 */ /* 0x000fe400078e00ff */
[----:B------:R-:W-:Y:S02]  /*ff00*/  SEL R118, RZ, 0x1, P4 ;  /* 0x00000001ff767807 */ /* 0x000fe40002000000 */
[----:B------:R-:W-:-:S05]  /*ff10*/  FSEL R107, R107, RZ, !P4 ;  /* 0x000000ff6b6b7208 */ /* 0x000fca0006000000 */
[----:B------:R-:W-:-:S07]  /*ff20*/  FFMA.FTZ R151, R107, R104, R106 ;  /* 0x000000686b977223 */ /* 0x000fce000001006a */
.L_x_2200:
        /* <DEDUP_REMOVED lines=21> */
.L_x_2209:
        /* <DEDUP_REMOVED lines=13> */
.L_x_2211:
[----:B------:R-:W-:Y:S05]  /*10150*/  BSYNC.RECONVERGENT B2 ;  /* 0x0000000000027941 */ /* 0x000fea0003800200 */
.L_x_2210:
        /* <DEDUP_REMOVED lines=59> */
[----:B------:R-:W-:-:S07]  /*10510*/  IMAD.MOV.U32 R104, RZ, RZ, RZ ;  /* 0x000000ffff687224 */ /* 0x000fce00078e00ff */
.L_x_2208:
[----:B------:R-:W-:Y:S05]  /*10520*/  BSYNC.RECONVERGENT B1 ;  /* 0x0000000000017941 */ /* 0x000fea0003800200 */
.L_x_2207:
        /* <DEDUP_REMOVED lines=12> */
.L_x_2206:
        /* <DEDUP_REMOVED lines=22> */
.L_x_2215:
        /* <DEDUP_REMOVED lines=13> */
.L_x_2217:
[----:B------:R-:W-:Y:S05]  /*10820*/  BSYNC.RECONVERGENT B2 ;  /* 0x0000000000027941 */ /* 0x000fea0003800200 */
.L_x_2216:
        /* <DEDUP_REMOVED lines=60> */
.L_x_2214:
[----:B------:R-:W-:Y:S05]  /*10bf0*/  BSYNC.RECONVERGENT B1 ;  /* 0x0000000000017941 */ /* 0x000fea0003800200 */
.L_x_2213:
[----:B------:R-:W-:Y:S01]  /*10c00*/  PRMT R107, R53, 0x7632, R107 ;  /* 0x00007632356b7816 */ /* 0x000fe2000000006b */
        /* <DEDUP_REMOVED lines=13> */
.L_x_2212:
        /* <DEDUP_REMOVED lines=21> */
.L_x_2221:
        /* <DEDUP_REMOVED lines=13> */
.L_x_2223:
[----:B------:R-:W-:Y:S05]  /*10f00*/  BSYNC.RECONVERGENT B2 ;  /* 0x0000000000027941 */ /* 0x000fea0003800200 */
.L_x_2222:
        /* <DEDUP_REMOVED lines=57> */
[----:B------:R-:W-:Y:S01]  /*112a0*/  MOV R138, R104 ;  /* 0x00000068008a7202 */ /* 0x000fe20000000f00 */
[----:B------:R-:W-:Y:S01]  /*112b0*/  IMAD.MOV.U32 R104, RZ, RZ, RZ ;  /* 0x000000ffff687224 */ /* 0x000fe200078e00ff */
[----:B------:R-:W-:-:S07]  /*112c0*/  LOP3.LUT R156, R156, UR6, R105, 0x96, !PT ;  /* 0x000000069c9c7c12 */ /* 0x000fce000f8e9669 */
.L_x_2220:
[----:B------:R-:W-:Y:S05]  /*112d0*/  BSYNC.RECONVERGENT B1 ;  /* 0x0000000000017941 */ /* 0x000fea0003800200 */
.L_x_2219:
[----:B------:R-:W-:Y:S01]  /*112e0*/  I2FP.F32.U32 R105, R106 ;  /* 0x0000006a00697245 */ /* 0x000fe20000201000 */
[----:B------:R-:W-:Y:S02]  /*112f0*/  HFMA2 R106, -RZ, RZ, 0.1171875, 0 ;  /* 0x2f800000ff6a7431 */ /* 0x000fe400000001ff */
[----:B------:R-:W-:Y:S01]  /*11300*/  IMAD.U32 R107, R54, 0x10000, RZ ;  /* 0x00010000366b7824 */ /* 0x000fe200078e00ff */
[----:B------:R-:W-:Y:S02]  /*11310*/  SHF.L.U32 R148, R50, 0x10, RZ ;  /* 0x0000001032947819 */ /* 0x000fe400000006ff */
[----:B------:R-:W-:Y:S01]  /*11320*/  FFMA.FTZ R105, R105, R106, 1.1641532182693481445e-10 ;  /* 0x2f00000069697423 */ /* 0x000fe2000001006a */
[----:B------:R-:W-:Y:S01]  /*11330*/  FMUL.FTZ R107, R107, UR17 ;  /* 0x000000116b6b7c20 */ /* 0x000fe20008410000 */
[----:B------:R-:W-:-:S03]  /*11340*/  IMAD.U32 R106, R70, 0x10000, RZ ;  /* 0x00010000466a7824 */ /* 0x000fc600078e00ff */
[----:B------:R-:W-:Y:S01]  /*11350*/  FMUL.FTZ R107, R107, UR16 ;  /* 0x000000106b6b7c20 */ /* 0x000fe20008410000 */
[----:B------:R-:W-:-:S04]  /*11360*/  FSETP.GTU.FTZ.AND P4, PT, R105, UR22, PT ;  /* 0x0000001669007c0b */ /* 0x000fc8000bf9c000 */
[----:B------:R-:W-:Y:S02]  /*11370*/  FSEL R157, R107, RZ, !P4 ;  /* 0x000000ff6b9d7208 */ /* 0x000fe40006000000 */
[----:B------:R-:W-:-:S03]  /*11380*/  SEL R124, RZ, 0x1, P4 ;  /* 0x00000001ff7c7807 */ /* 0x000fc60002000000 */
[----:B------:R-:W-:-:S07]  /*11390*/  FFMA.FTZ R157, R157, R106, R148 ;  /* 0x0000006a9d9d7223 */ /* 0x000fce0000010094 */
.L_x_2218:
        /* <DEDUP_REMOVED lines=22> */
.L_x_2227:
        /* <DEDUP_REMOVED lines=13> */
.L_x_2229:
[----:B------:R-:W-:Y:S05]  /*115d0*/  BSYNC.RECONVERGENT B2 ;  /* 0x0000000000027941 */ /* 0x000fea0003800200 */
.L_x_2228:
        /* <DEDUP_REMOVED lines=59> */
[----:B------:R-:W-:-:S07]  /*11990*/  MOV R106, R138 ;  /* 0x0000008a006a7202 */ /* 0x000fce0000000f00 */
.L_x_2226:
[----:B------:R-:W-:Y:S05]  /*119a0*/  BSYNC.RECONVERGENT B1 ;  /* 0x0000000000017941 */ /* 0x000fea0003800200 */
.L_x_2225:
        /* <DEDUP_REMOVED lines=14> */
.L_x_2224:
        /* <DEDUP_REMOVED lines=21> */
.L_x_2233:
        /* <DEDUP_REMOVED lines=13> */
.L_x_2235:
[----:B------:R-:W-:Y:S05]  /*11cb0*/  BSYNC.RECONVERGENT B2 ;  /* 0x0000000000027941 */ /* 0x000fea0003800200 */
.L_x_2234:
        /* <DEDUP_REMOVED lines=61> */
.L_x_2232:
[----:B------:R-:W-:Y:S05]  /*12090*/  BSYNC.RECONVERGENT B1 ;  /* 0x0000000000017941 */ /* 0x000fea0003800200 */
.L_x_2231:
        /* <DEDUP_REMOVED lines=12> */
.L_x_2230:
        /* <DEDUP_REMOVED lines=22> */
.L_x_2239:
        /* <DEDUP_REMOVED lines=13> */
.L_x_2241:
[----:B------:R-:W-:Y:S05]  /*12390*/  BSYNC.RECONVERGENT B2 ;  /* 0x0000000000027941 */ /* 0x000fea0003800200 */
.L_x_2240:
        /* <DEDUP_REMOVED lines=61> */
.L_x_2238:
[----:B------:R-:W-:Y:S05]  /*12770*/  BSYNC.RECONVERGENT B1 ;  /* 0x0000000000017941 */ /* 0x000fea0003800200 */
.L_x_2237:
        /* <DEDUP_REMOVED lines=14> */
.L_x_2236:
[----:B------:R-:W-:Y:S02]  /*12860*/  F2FP.BF16.F32.PACK_AB R107, RZ, R183 ;  /* 0x000000b7ff6b723e */ /* 0x000fe400000010ff */
[----:B------:R-:W-:Y:S02]  /*12870*/  PRMT R106, R148, 0x5410, R162 ;  /* 0x00005410946a7816 */ /* 0x000fe400000000a2 */
[----:B------:R-:W-:Y:S02]  /*12880*/  PRMT R105, R144, 0x5410, R146 ;  /* 0x0000541090697816 */ /* 0x000fe40000000092 */
[----:B------:R-:W-:Y:S02]  /*12890*/  PRMT R104, R142, 0x5410, R140 ;  /* 0x000054108e687816 */ /* 0x000fe4000000008c */
[----:B------:R-:W-:Y:S01]  /*128a0*/  PRMT R107, R166, 0x5410, R107 ;  /* 0x00005410a66b7816 */ /* 0x000fe2000000006b */
[----:B------:R-:W-:Y:S06]  /*128b0*/  BRA `(.L_x_2242) ;  /* 0x0000003400187947 */ /* 0x000fec0003800000 */
.L_x_2193:
        /* <DEDUP_REMOVED lines=20> */
.L_x_2246:
        /* <DEDUP_REMOVED lines=13> */
.L_x_2248:
[----:B------:R-:W-:Y:S05]  /*12ad0*/  BSYNC.RECONVERGENT B2 ;  /* 0x0000000000027941 */ /* 0x000fea0003800200 */
.L_x_2247:
        /* <DEDUP_REMOVED lines=60> */
.L_x_2245:
[----:B------:R-:W-:Y:S05]  /*12ea0*/  BSYNC.RECONVERGENT B1 ;  /* 0x0000000000017941 */ /* 0x000fea0003800200 */
.L_x_2244:
        /* <DEDUP_REMOVED lines=11> */
.L_x_2243:
        /* <DEDUP_REMOVED lines=17> */
.L_x_2252:
        /* <DEDUP_REMOVED lines=13> */
.L_x_2254:
[----:B------:R-:W-:Y:S05]  /*13140*/  BSYNC.RECONVERGENT B2 ;  /* 0x0000000000027941 */ /* 0x000fea0003800200 */
.L_x_2253:
        /* <DEDUP_REMOVED lines=60> */
.L_x_2251:
[----:B------:R-:W-:Y:S05]  /*13510*/  BSYNC.RECONVERGENT B1 ;  /* 0x0000000000017941 */ /* 0x000fea0003800200 */
.L_x_2250:
        /* <DEDUP_REMOVED lines=12> */
.L_x_2249:
        /* <DEDUP_REMOVED lines=17> */
.L_x_2258:
        /* <DEDUP_REMOVED lines=13> */
.L_x_2260:
[----:B------:R-:W-:Y:S05]  /*137c0*/  BSYNC.RECONVERGENT B2 ;  /* 0x0000000000027941 */ /* 0x000fea0003800200 */
.L_x_2259:
        /* <DEDUP_REMOVED lines=57> */
[----:B------:R-:W-:Y:S02]  /*13b60*/  IMAD.MOV.U32 R138, RZ, RZ, R104 ;  /* 0x000000ffff8a7224 */ /* 0x000fe400078e0068 */
[----:B------:R-:W-:Y:S01]  /*13b70*/  HFMA2 R104, -RZ, RZ, 0, 0 ;  /* 0x00000000ff687431 */ /* 0x000fe200000001ff */
[----:B------:R-:W-:-:S07]  /*13b80*/  LOP3.LUT R156, R156, UR6, R105, 0x96, !PT ;  /* 0x000000069c9c7c12 */ /* 0x000fce000f8e9669 */
.L_x_2257:
[----:B------:R-:W-:Y:S05]  /*13b90*/  BSYNC.RECONVERGENT B1 ;  /* 0x0000000000017941 */ /* 0x000fea0003800200 */
.L_x_2256:
        /* <DEDUP_REMOVED lines=11> */
.L_x_2255:
        /* <DEDUP_REMOVED lines=17> */
.L_x_2264:
        /* <DEDUP_REMOVED lines=13> */
.L_x_2266:
[----:B------:R-:W-:Y:S05]  /*13e30*/  BSYNC.RECONVERGENT B2 ;  /* 0x0000000000027941 */ /* 0x000fea0003800200 */
.L_x_2265:
        /* <DEDUP_REMOVED lines=60> */
.L_x_2263:
[----:B------:R-:W-:Y:S05]  /*14200*/  BSYNC.RECONVERGENT B1 ;  /* 0x0000000000017941 */ /* 0x000fea0003800200 */
.L_x_2262:
        /* <DEDUP_REMOVED lines=12> */
.L_x_2261:
        /* <DEDUP_REMOVED lines=17> */
.L_x_2270:
        /* <DEDUP_REMOVED lines=13> */
.L_x_2272:
[----:B------:R-:W-:Y:S05]  /*144b0*/  BSYNC.RECONVERGENT B2 ;  /* 0x0000000000027941 */ /* 0x000fea0003800200 */
.L_x_2271:
        /* <DEDUP_REMOVED lines=59> */
[----:B------:R-:W-:-:S07]  /*14870*/  HFMA2 R104, -RZ, RZ, 0, 0 ;  /* 0x00000000ff687431 */ /* 0x000fce00000001ff */
.L_x_2269:
[----:B------:R-:W-:Y:S05]  /*14880*/  BSYNC.RECONVERGENT B1 ;  /* 0x0000000000017941 */ /* 0x000fea0003800200 */
.L_x_2268:
        /* <DEDUP_REMOVED lines=11> */
.L_x_2267:
        /* <DEDUP_REMOVED lines=17> */
.L_x_2276:
        /* <DEDUP_REMOVED lines=13> */
.L_x_2278:
[----:B------:R-:W-:Y:S05]  /*14b20*/  BSYNC.RECONVERGENT B2 ;  /* 0x0000000000027941 */ /* 0x000fea0003800200 */
.L_x_2277:
        /* <DEDUP_REMOVED lines=56> */
[----:B------:R-:W-:-:S03]  /*14eb0*/  LOP3.LUT R154, R106, UR5, R159, 0x96, !PT ;  /* 0x000000056a9a7c12 */ /* 0x000fc6000f8e969f */
[----:B------:R-:W-:Y:S01]  /*14ec0*/  IMAD.MOV.U32 R106, RZ, RZ, R138 ;  /* 0x000000ffff6a7224 */ /* 0x000fe200078e008a */
[----:B------:R-:W-:Y:S01]  /*14ed0*/  LOP3.LUT R156, R104, UR6, R177, 0x96, !PT ;  /* 0x00000006689c7c12 */ /* 0x000fe2000f8e96b1 */
[----:B------:R-:W-:-:S07]  /*14ee0*/  IMAD.MOV.U32 R138, RZ, RZ, R176 ;  /* 0x000000ffff8a7224 */ /* 0x000fce00078e00b0 */
.L_x_2275:
[----:B------:R-:W-:Y:S05]  /*14ef0*/  BSYNC.RECONVERGENT B1 ;  /* 0x0000000000017941 */ /* 0x000fea0003800200 */
.L_x_2274:
        /* <DEDUP_REMOVED lines=12> */
.L_x_2273:
        /* <DEDUP_REMOVED lines=17> */
.L_x_2282:
        /* <DEDUP_REMOVED lines=13> */
.L_x_2284:
[----:B------:R-:W-:Y:S05]  /*151a0*/  BSYNC.RECONVERGENT B2 ;  /* 0x0000000000027941 */ /* 0x000fea0003800200 */
.L_x_2283:
        /* <DEDUP_REMOVED lines=61> */
.L_x_2281:
[----:B------:R-:W-:Y:S05]  /*15580*/  BSYNC.RECONVERGENT B1 ;  /* 0x0000000000017941 */ /* 0x000fea0003800200 */
.L_x_2280:
        /* <DEDUP_REMOVED lines=11> */
.L_x_2279:
        /* <DEDUP_REMOVED lines=17> */
.L_x_2288:
        /* <DEDUP_REMOVED lines=13> */
.L_x_2290:
[----:B------:R-:W-:Y:S05]  /*15820*/  BSYNC.RECONVERGENT B2 ;  /* 0x0000000000027941 */ /* 0x000fea0003800200 */
.L_x_2289:
        /* <DEDUP_REMOVED lines=61> */
.L_x_2287:
[----:B------:R-:W-:Y:S05]  /*15c00*/  BSYNC.RECONVERGENT B1 ;  /* 0x0000000000017941 */ /* 0x000fea0003800200 */
.L_x_2286:
[----:B-----5:R-:W-:Y:S01]  /*15c10*/  PRMT R106, R55, 0x7632, R106 ;  /* 0x00007632376a7816 */ /* 0x020fe2000000006a */
[----:B------:R-:W-:Y:S01]  /*15c20*/  IMAD.U32 R183, R41, 0x10000, RZ ;  /* 0x0001000029b77824 */ /* 0x000fe200078e00ff */
[----:B------:R-:W-:Y:S01]  /*15c30*/  I2FP.F32.U32 R104, R105 ;  /* 0x0000006900687245 */ /* 0x000fe20000201000 */
[----:B------:R-:W-:Y:S02]  /*15c40*/  HFMA2 R105, -RZ, RZ, 0.1171875, 0 ;  /* 0x2f800000ff697431 */ /* 0x000fe400000001ff */
[----:B------:R-:W-:-:S03]  /*15c50*/  IMAD.U32 R106, R106, 0x10000, RZ ;  /* 0x000100006a6a7824 */ /* 0x000fc600078e00ff */
[----:B------:R-:W-:Y:S01]  /*15c60*/  FFMA.FTZ R104, R104, R105, 1.1641532182693481445e-10 ;  /* 0x2f00000068687423 */ /* 0x000fe20000010069 */
[----:B------:R-:W-:-:S04]  /*15c70*/  FMUL.FTZ R106, R106, UR17 ;  /* 0x000000116a6a7c20 */ /* 0x000fc80008410000 */
[----:B------:R-:W-:Y:S01]  /*15c80*/  FMUL.FTZ R106, R106, UR16 ;  /* 0x000000106a6a7c20 */ /* 0x000fe20008410000 */
[----:B------:R-:W-:-:S04]  /*15c90*/  FSETP.GTU.FTZ.AND P3, PT, R104, UR22, PT ;  /* 0x0000001668007c0b */ /* 0x000fc8000bf7c000 */
[----:B------:R-:W-:Y:S02]  /*15ca0*/  FSEL R106, R106, RZ, !P3 ;  /* 0x000000ff6a6a7208 */ /* 0x000fe40005800000 */
[----:B------:R-:W-:-:S03]  /*15cb0*/  SEL R152, RZ, 0x1, P3 ;  /* 0x00000001ff987807 */ /* 0x000fc60001800000 */
[----:B------:R-:W-:-:S07]  /*15cc0*/  FMUL.FTZ R183, R183, R106 ;  /* 0x0000006ab7b77220 */ /* 0x000fce0000410000 */
.L_x_2285:
[----:B------:R-:W-:Y:S02]  /*15cd0*/  F2FP.BF16.F32.PACK_AB R107, RZ, R183 ;  /* 0x000000b7ff6b723e */ /* 0x000fe400000010ff */
[----:B------:R-:W-:Y:S02]  /*15ce0*/  PRMT R106, R148, 0x5410, R162 ;  /* 0x00005410946a7816 */ /* 0x000fe400000000a2 */
[----:B------:R-:W-:Y:S02]  /*15cf0*/  PRMT R105, R144, 0x5410, R146 ;  /* 0x0000541090697816 */ /* 0x000fe40000000092 */
[----:B------:R-:W-:Y:S02]  /*15d00*/  PRMT R104, R142, 0x5410, R140 ;  /* 0x000054108e687816 */ /* 0x000fe4000000008c */
[----:B------:R-:W-:-:S07]  /*15d10*/  PRMT R107, R164, 0x5410, R107 ;  /* 0x00005410a46b7816 */ /* 0x000fce000000006b */
.L_x_2242:
[----:B------:R-:W0:Y:S01]  /*15d20*/  LDC.64 R176, c[0x0][0x3a8] ;  /* 0x0000ea00ffb07b82 */ /* 0x000e220000000a00 */
[----:B------:R-:W-:Y:S01]  /*15d30*/  MOV R148, R138 ;  /* 0x0000008a00947202 */ /* 0x000fe20000000f00 */
[----:B0-----:R-:W-:-:S05]  /*15d40*/  IMAD.WIDE.U32 R176, R132, 0x10, R176 ;  /* 0x0000001084b07825 */ /* 0x001fca00078e00b0 */
        /* <DEDUP_REMOVED lines=22> */
.L_x_2291:
[----:B------:R-:W-:Y:S01]  /*15eb0*/  VIADD R132, R132, 0x80 ;  /* 0x0000008084847836 */ /* 0x000fe20000000000 */
[----:B------:R-:W-:-:S07]  /*15ec0*/  IADD3 R130, PT, PT, R130, 0x80, RZ ;  /* 0x0000008082827810 */ /* 0x000fce0007ffe0ff */
.L_x_2192:
[----:B------:R-:W-:Y:S05]  /*15ed0*/  BSYNC.RECONVERGENT B0 ;  /* 0x0000000000007941 */ /* 0x000fea0003800200 */
.L_x_2191:
        /* <DEDUP_REMOVED lines=13> */
[----:B-----5:R-:W-:Y:S01]  /*15fb0*/  @!P4 IMAD.U32 R163, R48, 0x10000, RZ ;  /* 0x0001000030a3c824 */ /* 0x020fe200078e00ff */
[----:B------:R-:W-:Y:S01]  /*15fc0*/  @!P4 MOV R136, R148 ;  /* 0x000000940088c202 */ /* 0x000fe20000000f00 */
[----:B0-----:R-:W-:Y:S01]  /*15fd0*/  @!P4 IMAD.MOV.U32 R104, RZ, RZ, R160 ;  /* 0x000000ffff68c224 */ /* 0x001fe200078e00a0 */
        /* <DEDUP_REMOVED lines=17> */
.L_x_2298:
        /* <DEDUP_REMOVED lines=13> */
.L_x_2300:
[----:B------:R-:W-:Y:S05]  /*161c0*/  BSYNC.RECONVERGENT B2 ;  /* 0x0000000000027941 */ /* 0x000fea0003800200 */
.L_x_2299:
        /* <DEDUP_REMOVED lines=61> */
.L_x_2297:
[----:B------:R-:W-:Y:S05]  /*165a0*/  BSYNC.RECONVERGENT B1 ;  /* 0x0000000000017941 */ /* 0x000fea0003800200 */
.L_x_2296:
        /* <DEDUP_REMOVED lines=12> */
.L_x_2295:
        /* <DEDUP_REMOVED lines=22> */
.L_x_2304:
        /* <DEDUP_REMOVED lines=13> */
.L_x_2306:
[----:B------:R-:W-:Y:S05]  /*168a0*/  BSYNC.RECONVERGENT B2 ;  /* 0x0000000000027941 */ /* 0x000fea0003800200 */
.L_x_2305:
        /* <DEDUP_REMOVED lines=56> */
[----:B------:R-:W-:-:S03]  /*16c30*/  LOP3.LUT R154, R160, UR5, R165, 0x96, !PT ;  /* 0x00000005a09a7c12 */ /* 0x000fc6000f8e96a5 */
[----:B------:R-:W-:Y:S01]  /*16c40*/  IMAD.MOV.U32 R158, RZ, RZ, R164 ;  /* 0x000000ffff9e7224 */ /* 0x000fe200078e00a4 */
[----:B------:R-:W-:Y:S01]  /*16c50*/  MOV R140, R106 ;  /* 0x0000006a008c7202 */ /* 0x000fe20000000f00 */
[----:B------:R-:W-:Y:S01]  /*16c60*/  IMAD.MOV.U32 R106, RZ, RZ, R136 ;  /* 0x000000ffff6a7224 */ /* 0x000fe200078e0088 */
[----:B------:R-:W-:-:S07]  /*16c70*/  LOP3.LUT R156, R104, UR6, R107, 0x96, !PT ;  /* 0x00000006689c7c12 */ /* 0x000fce000f8e966b */
.L_x_2303:
[----:B------:R-:W-:Y:S05]  /*16c80*/  BSYNC.RECONVERGENT B1 ;  /* 0x0000000000017941 */ /* 0x000fea0003800200 */
.L_x_2302:
        /* <DEDUP_REMOVED lines=14> */
.L_x_2301:
        /* <DEDUP_REMOVED lines=21> */
.L_x_2310:
        /* <DEDUP_REMOVED lines=13> */
.L_x_2312:
[----:B------:R-:W-:Y:S05]  /*16f90*/  BSYNC.RECONVERGENT B2 ;  /* 0x0000000000027941 */ /* 0x000fea0003800200 */
.L_x_2311:
        /* <DEDUP_REMOVED lines=61> */
.L_x_2309:
[----:B------:R-:W-:Y:S05]  /*17370*/  BSYNC.RECONVERGENT B1 ;  /* 0x0000000000017941 */ /* 0x000fea0003800200 */
.L_x_2308:
        /* <DEDUP_REMOVED lines=12> */
.L_x_2307:
        /* <DEDUP_REMOVED lines=22> */
.L_x_2316:
        /* <DEDUP_REMOVED lines=8> */
[----:B------:R-:W-:Y:S01]  /*17620*/  @!P5 IADD3 R104, PT, PT, R114, 0x1, RZ ;  /* 0x000000017268d810 */ /* 0x000fe20007ffe0ff */
[----:B------:R-:W-:-:S03]  /*17630*/  @!P5 IMAD.MOV.U32 R4, RZ, RZ, RZ ;  /* 0x000000ffff04d224 */ /* 0x000fc600078e00ff */
[----:B------:R-:W-:-:S13]  /*17640*/  ISETP.NE.AND P6, PT, R0, RZ, !P5 ;  /* 0x000000ff0000720c */ /* 0x000fda0006fc5270 */
[----:B------:R-:W-:-:S05]  /*17650*/  @P6 IMAD.MOV R104, RZ, RZ, R114 ;  /* 0x000000ffff686224 */ /* 0x000fca00078e0272 */
[----:B------:R-:W-:-:S07]  /*17660*/  @!P5 MOV R114, R104 ;  /* 0x000000680072d202 */ /* 0x000fce0000000f00 */
.L_x_2318:
[----:B------:R-:W-:Y:S05]  /*17670*/  BSYNC.RECONVERGENT B2 ;  /* 0x0000000000027941 */ /* 0x000fea0003800200 */
.L_x_2317:
        /* <DEDUP_REMOVED lines=61> */
.L_x_2315:
[----:B------:R-:W-:Y:S05]  /*17a50*/  BSYNC.RECONVERGENT B1 ;  /* 0x0000000000017941 */ /* 0x000fea0003800200 */
.L_x_2314:
[----:B------:R-:W-:Y:S01]  /*17a60*/  PRMT R107, R53, 0x7632, R107 ;  /* 0x00007632356b7816 */ /* 0x000fe2000000006b */
        /* <DEDUP_REMOVED lines=13> */
.L_x_2313:
[----:B------:R-:W-:Y:S01]  /*17b40*/  F2FP.BF16.F32.PACK_AB R142, RZ, R169 ;  /* 0x000000a9ff8e723e */ /* 0x000fe200000010ff */
[----:B------:R-:W-:Y:S01]  /*17b50*/  @!P4 IMAD.MOV.U32 R104, RZ, RZ, R105 ;  /* 0x000000ffff68c224 */ /* 0x000fe200078e0069 */
[----:B------:R-:W-:Y:S02]  /*17b60*/  @!P4 SHF.L.U32 R171, R50, 0x10, RZ ;  /* 0x0000001032abc819 */ /* 0x000fe400000006ff */
[----:B------:R-:W-:Y:S01]  /*17b70*/  @!P4 MOV R146, R144 ;  /* 0x000000900092c202 */ /* 0x000fe20000000f00 */
        /* <DEDUP_REMOVED lines=17> */
.L_x_2322:
        /* <DEDUP_REMOVED lines=13> */
.L_x_2324:
[----:B------:R-:W-:Y:S05]  /*17d60*/  BSYNC.RECONVERGENT B2 ;  /* 0x0000000000027941 */ /* 0x000fea0003800200 */
.L_x_2323:
        /* <DEDUP_REMOVED lines=58> */
[----:B------:R-:W-:Y:S01]  /*18110*/  HFMA2 R104, -RZ, RZ, 0, 0 ;  /* 0x00000000ff687431 */ /* 0x000fe200000001ff */
[----:B------:R-:W-:Y:S01]  /*18120*/  LOP3.LUT R156, R106, UR6, R105, 0x96, !PT ;  /* 0x000000066a9c7c12 */ /* 0x000fe2000f8e9669 */
[----:B------:R-:W-:-:S07]  /*18130*/  IMAD.MOV.U32 R106, RZ, RZ, R144 ;  /* 0x000000ffff6a7224 */ /* 0x000fce00078e0090 */
.L_x_2321:
[----:B------:R-:W-:Y:S05]  /*18140*/  BSYNC.RECONVERGENT B1 ;  /* 0x0000000000017941 */ /* 0x000fea0003800200 */
.L_x_2320:
[----:B------:R-:W-:Y:S01]  /*18150*/  I2FP.F32.U32 R105, R106 ;  /* 0x0000006a00697245 */ /* 0x000fe20000201000 */
[----:B------:R-:W-:Y:S01]  /*18160*/  IMAD.MOV.U32 R106, RZ, RZ, 0x2f800000 ;  /* 0x2f800000ff6a7424 */ /* 0x000fe200078e00ff */
[----:B------:R-:W-:Y:S02]  /*18170*/  SHF.L.U32 R107, R54, 0x10, RZ ;  /* 0x00000010366b7819 */ /* 0x000fe400000006ff */
[----:B------:R-:W-:Y:S01]  /*18180*/  SHF.L.U32 R144, R50, 0x10, RZ ;  /* 0x0000001032907819 */ /* 0x000fe200000006ff */
        /* <DEDUP_REMOVED lines=8> */
.L_x_2319:
        /* <DEDUP_REMOVED lines=9> */
[----:B------:R-:W-:Y:S01]  /*182a0*/  IMAD.MOV.U32 R106, RZ, RZ, R158 ;  /* 0x000000ffff6a7224 */ /* 0x000fe200078e009e */
[----:B------:R-:W-:-:S08]  /*182b0*/  MOV R148, R146 ;  /* 0x0000009200947202 */ /* 0x000fd00000000f00 */
        /* <DEDUP_REMOVED lines=11> */
.L_x_2328:
        /* <DEDUP_REMOVED lines=13> */
.L_x_2330:
[----:B------:R-:W-:Y:S05]  /*18440*/  BSYNC.RECONVERGENT B2 ;  /* 0x0000000000027941 */ /* 0x000fea0003800200 */
.L_x_2329:
        /* <DEDUP_REMOVED lines=61> */
.L_x_2327:
[----:B------:R-:W-:Y:S05]  /*18820*/  BSYNC.RECONVERGENT B1 ;  /* 0x0000000000017941 */ /* 0x000fea0003800200 */
.L_x_2326:
        /* <DEDUP_REMOVED lines=14> */
.L_x_2325:
        /* <DEDUP_REMOVED lines=21> */
.L_x_2334:
        /* <DEDUP_REMOVED lines=13> */
.L_x_2336:
[----:B------:R-:W-:Y:S05]  /*18b30*/  BSYNC.RECONVERGENT B2 ;  /* 0x0000000000027941 */ /* 0x000fea0003800200 */
.L_x_2335:
        /* <DEDUP_REMOVED lines=61> */
.L_x_2333:
[----:B------:R-:W-:Y:S05]  /*18f10*/  BSYNC.RECONVERGENT B1 ;  /* 0x0000000000017941 */ /* 0x000fea0003800200 */
.L_x_2332:
        /* <DEDUP_REMOVED lines=12> */
.L_x_2331:
        /* <DEDUP_REMOVED lines=22> */
.L_x_2340:
        /* <DEDUP_REMOVED lines=13> */
.L_x_2342:
[----:B------:R-:W-:Y:S05]  /*19210*/  BSYNC.RECONVERGENT B2 ;  /* 0x0000000000027941 */ /* 0x000fea0003800200 */
.L_x_2341:
        /* <DEDUP_REMOVED lines=55> */
[----:B------:R-:W-:Y:S02]  /*19590*/  MOV R158, R160 ;  /* 0x000000a0009e7202 */ /* 0x000fe40000000f00 */
[----:B------:R-:W-:Y:S01]  /*195a0*/  LOP3.LUT R154, R176, UR5, R161, 0x96, !PT ;  /* 0x00000005b09a7c12 */ /* 0x000fe2000f8e96a1 */
[----:B------:R-:W-:Y:S01]  /*195b0*/  IMAD.MOV.U32 R148, RZ, RZ, R104 ;  /* 0x000000ffff947224 */ /* 0x000fe200078e0068 */
[----:B------:R-:W-:Y:S01]  /*195c0*/  LOP3.LUT R156, R106, UR6, R105, 0x96, !PT ;  /* 0x000000066a9c7c12 */ /* 0x000fe2000f8e9669 */
[----:B------:R-:W-:Y:S01]  /*195d0*/  IMAD.MOV.U32 R160, RZ, RZ, RZ ;  /* 0x000000ffffa07224 */ /* 0x000fe200078e00ff */
[----:B------:R-:W-:-:S07]  /*195e0*/  MOV R105, R162 ;  /* 0x000000a200697202 */ /* 0x000fce0000000f00 */
.L_x_2339:
[----:B------:R-:W-:Y:S05]  /*195f0*/  BSYNC.RECONVERGENT B1 ;  /* 0x0000000000017941 */ /* 0x000fea0003800200 */
.L_x_2338:
[----:B------:R-:W-:Y:S02]  /*19600*/  PRMT R106, R55, 0x7632, R106 ;  /* 0x00007632376a7816 */ /* 0x000fe4000000006a */
[----:B------:R-:W-:Y:S01]  /*19610*/  I2FP.F32.U32 R104, R105 ;  /* 0x0000006900687245 */ /* 0x000fe20000201000 */
[----:B------:R-:W-:Y:S01]  /*19620*/  HFMA2 R105, -RZ, RZ, 0.1171875, 0 ;  /* 0x2f800000ff697431 */ /* 0x000fe200000001ff */
[----:B------:R-:W-:Y:S01]  /*19630*/  SHF.L.U32 R161, R37, 0x10, RZ ;  /* 0x0000001025a17819 */ /* 0x000fe200000006ff */
[----:B------:R-:W-:-:S03]  /*19640*/  IMAD.U32 R106, R106, 0x10000, RZ ;  /* 0x000100006a6a7824 */ /* 0x000fc600078e00ff */
[----:B------:R-:W-:Y:S01]  /*19650*/  FFMA.FTZ R104, R104, R105, 1.1641532182693481445e-10 ;  /* 0x2f00000068687423 */ /* 0x000fe20000010069 */
[----:B------:R-:W-:Y:S01]  /*19660*/  FMUL.FTZ R106, R106, UR17 ;  /* 0x000000116a6a7c20 */ /* 0x000fe20008410000 */
[----:B------:R-:W-:-:S03]  /*19670*/  PRMT R105, R51, 0x7632, R105 ;  /* 0x0000763233697816 */ /* 0x000fc60000000069 */
[----:B------:R-:W-:Y:S01]  /*19680*/  FMUL.FTZ R106, R106, UR16 ;  /* 0x000000106a6a7c20 */ /* 0x000fe20008410000 */
[----:B------:R-:W-:Y:S01]  /*19690*/  FSETP.GTU.FTZ.AND P4, PT, R104, UR22, PT ;  /* 0x0000001668007c0b */ /* 0x000fe2000bf9c000 */
[----:B------:R-:W-:-:S03]  /*196a0*/  IMAD.U32 R105, R105, 0x10000, RZ ;  /* 0x0001000069697824 */ /* 0x000fc600078e00ff */
[----:B------:R-:W-:Y:S02]  /*196b0*/  FSEL R106, R106, RZ, !P4 ;  /* 0x000000ff6a6a7208 */ /* 0x000fe40006000000 */
[----:B------:R-:W-:-:S03]  /*196c0*/  SEL R152, RZ, 0x1, P4 ;  /* 0x00000001ff987807 */ /* 0x000fc60002000000 */
[----:B------:R-:W-:-:S07]  /*196d0*/  FFMA.FTZ R161, R106, R161, R105 ;  /* 0x000000a16aa17223 */ /* 0x000fce0000010069 */
.L_x_2337:
[----:B------:R-:W-:Y:S02]  /*196e0*/  F2FP.BF16.F32.PACK_AB R107, RZ, R161 ;  /* 0x000000a1ff6b723e */ /* 0x000fe400000010ff */
[----:B------:R-:W-:Y:S02]  /*196f0*/  PRMT R106, R144, 0x5410, R146 ;  /* 0x00005410906a7816 */ /* 0x000fe40000000092 */
[----:B------:R-:W-:Y:S02]  /*19700*/  PRMT R105, R140, 0x5410, R142 ;  /* 0x000054108c697816 */ /* 0x000fe4000000008e */
[----:B------:R-:W-:Y:S02]  /*19710*/  PRMT R104, R138, 0x5410, R136 ;  /* 0x000054108a687816 */ /* 0x000fe40000000088 */
[----:B------:R-:W-:Y:S01]  /*19720*/  PRMT R107, R164, 0x5410, R107 ;  /* 0x00005410a46b7816 */ /* 0x000fe2000000006b */
[----:B------:R-:W-:Y:S06]  /*19730*/  BRA `(.L_x_2343) ;  /* 0x0000003400347947 */ /* 0x000fec0003800000 */
.L_x_2294:
[----:B------:R-:W-:Y:S01]  /*19740*/  MOV R163, RZ ;  /* 0x000000ff00a37202 */ /* 0x000fe20000000f00 */
[----:B0-----:R-:W-:Y:S01]  /*19750*/  IMAD.MOV.U32 R104, RZ, RZ, R160 ;  /* 0x000000ffff687224 */ /* 0x001fe200078e00a0 */
[----:B------:R-:W-:Y:S01]  /*19760*/  MOV R144, R148 ;  /* 0x0000009400907202 */ /* 0x000fe20000000f00 */
        /* <DEDUP_REMOVED lines=17> */
.L_x_2347:
        /* <DEDUP_REMOVED lines=13> */
.L_x_2349:
[----:B------:R-:W-:Y:S05]  /*19950*/  BSYNC.RECONVERGENT B2 ;  /* 0x0000000000027941 */ /* 0x000fea0003800200 */
.L_x_2348:
        /* <DEDUP_REMOVED lines=59> */
[----:B------:R-:W-:Y:S01]  /*19d10*/  HFMA2 R104, -RZ, RZ, 0, 0 ;  /* 0x00000000ff687431 */ /* 0x000fe200000001ff */
[----:B------:R-:W-:-:S07]  /*19d20*/  MOV R144, R106 ;  /* 0x0000006a00907202 */ /* 0x000fce0000000f00 */
.L_x_2346:
[----:B------:R-:W-:Y:S05]  /*19d30*/  BSYNC.RECONVERGENT B1 ;  /* 0x0000000000017941 */ /* 0x000fea0003800200 */
.L_x_2345:
        /* <DEDUP_REMOVED lines=11> */
.L_x_2344:
[----:B------:R-:W-:Y:S01]  /*19df0*/  F2FP.BF16.F32.PACK_AB R136, RZ, R163 ;  /* 0x000000a3ff88723e */ /* 0x000fe200000010ff */
[----:B------:R-:W-:Y:S01]  /*19e00*/  IMAD.MOV.U32 R105, RZ, RZ, R104 ;  /* 0x000000ffff697224 */ /* 0x000fe200078e0068 */
[----:B------:R-:W-:Y:S01]  /*19e10*/  MOV R165, RZ ;  /* 0x000000ff00a57202 */ /* 0x000fe20000000f00 */
[----:B------:R-:W-:Y:S06]  /*19e20*/  @!P0 BRA `(.L_x_2350) ;  /* 0x0000000400948947 */ /* 0x000fec0003800000 */
        /* <DEDUP_REMOVED lines=13> */
.L_x_2353:
        /* <DEDUP_REMOVED lines=13> */
.L_x_2355:
[----:B------:R-:W-:Y:S05]  /*19fd0*/  BSYNC.RECONVERGENT B2 ;  /* 0x0000000000027941 */ /* 0x000fea0003800200 */
.L_x_2354:
        /* <DEDUP_REMOVED lines=61> */
.L_x_2352:
[----:B------:R-:W-:Y:S05]  /*1a3b0*/  BSYNC.RECONVERGENT B1 ;  /* 0x0000000000017941 */ /* 0x000fea0003800200 */
.L_x_2351:
        /* <DEDUP_REMOVED lines=12> */
.L_x_2350:
        /* <DEDUP_REMOVED lines=17> */
.L_x_2359:
        /* <DEDUP_REMOVED lines=13> */
.L_x_2361:
[----:B------:R-:W-:Y:S05]  /*1a660*/  BSYNC.RECONVERGENT B2 ;  /* 0x0000000000027941 */ /* 0x000fea0003800200 */
.L_x_2360:
        /* <DEDUP_REMOVED lines=60> */
[----:B------:R-:W-:-:S07]  /*1aa30*/  HFMA2 R104, -RZ, RZ, 0, 0 ;  /* 0x00000000ff687431 */ /* 0x000fce00000001ff */
.L_x_2358:
[----:B------:R-:W-:Y:S05]  /*1aa40*/  BSYNC.RECONVERGENT B1 ;  /* 0x0000000000017941 */ /* 0x000fea0003800200 */
.L_x_2357:
        /* <DEDUP_REMOVED lines=11> */
.L_x_2356:
        /* <DEDUP_REMOVED lines=17> */
.L_x_2365:
        /* <DEDUP_REMOVED lines=13> */
.L_x_2367:
[----:B------:R-:W-:Y:S05]  /*1ace0*/  BSYNC.RECONVERGENT B2 ;  /* 0x0000000000027941 */ /* 0x000fea0003800200 */
.L_x_2366:
        /* <DEDUP_REMOVED lines=61> */
.L_x_2364:
[----:B------:R-:W-:Y:S05]  /*1b0c0*/  BSYNC.RECONVERGENT B1 ;  /* 0x0000000000017941 */ /* 0x000fea0003800200 */
.L_x_2363:
        /* <DEDUP_REMOVED lines=12> */
.L_x_2362:
        /* <DEDUP_REMOVED lines=17> */
.L_x_2371:
        /* <DEDUP_REMOVED lines=13> */
.L_x_2373:
[----:B------:R-:W-:Y:S05]  /*1b370*/  BSYNC.RECONVERGENT B2 ;  /* 0x0000000000027941 */ /* 0x000fea0003800200 */
.L_x_2372:
        /* <DEDUP_REMOVED lines=61> */
.L_x_2370:
[----:B------:R-:W-:Y:S05]  /*1b750*/  BSYNC.RECONVERGENT B1 ;  /* 0x0000000000017941 */ /* 0x000fea0003800200 */
.L_x_2369:
        /* <DEDUP_REMOVED lines=11> */
.L_x_2368:
        /* <DEDUP_REMOVED lines=17> */
.L_x_2377:
        /* <DEDUP_REMOVED lines=13> */
.L_x_2379:
[----:B------:R-:W-:Y:S05]  /*1b9f0*/  BSYNC.RECONVERGENT B2 ;  /* 0x0000000000027941 */ /* 0x000fea0003800200 */
.L_x_2378:
        /* <DEDUP_REMOVED lines=61> */
.L_x_2376:
[----:B------:R-:W-:Y:S05]  /*1bdd0*/  BSYNC.RECONVERGENT B1 ;  /* 0x0000000000017941 */ /* 0x000fea0003800200 */
.L_x_2375:
        /* <DEDUP_REMOVED lines=12> */
.L_x_2374:
        /* <DEDUP_REMOVED lines=17> */
.L_x_2383:
        /* <DEDUP_REMOVED lines=13> */
.L_x_2385:
[----:B------:R-:W-:Y:S05]  /*1c080*/  BSYNC.RECONVERGENT B2 ;  /* 0x0000000000027941 */ /* 0x000fea0003800200 */
.L_x_2384:
        /* <DEDUP_REMOVED lines=61> */
.L_x_2382:
[----:B------:R-:W-:Y:S05]  /*1c460*/  BSYNC.RECONVERGENT B1 ;  /* 0x0000000000017941 */ /* 0x000fea0003800200 */
.L_x_2381:
        /* <DEDUP_REMOVED lines=11> */
.L_x_2380:
        /* <DEDUP_REMOVED lines=17> */
.L_x_2389:
        /* <DEDUP_REMOVED lines=13> */
.L_x_2391:
[----:B------:R-:W-:Y:S05]  /*1c700*/  BSYNC.RECONVERGENT B2 ;  /* 0x0000000000027941 */ /* 0x000fea0003800200 */
.L_x_2390:
        /* <DEDUP_REMOVED lines=52> */
[----:B------:R-:W-:Y:S01]  /*1ca50*/  IMAD.WIDE.U32 R160, R160, -0x326172a9, RZ ;  /* 0xcd9e8d57a0a07825 */ /* 0x000fe200078e00ff */
[----:B------:R-:W-:-:S03]  /*1ca60*/  UIADD3 UR5, UPT, UPT, UR12, -0x700cb87f, URZ ;  /* 0x8ff347810c057890 */ /* 0x000fc6000fffe0ff */
[----:B------:R-:W-:-:S03]  /*1ca70*/  IMAD.WIDE.U32 R104, R104, -0x2daee0ad, RZ ;  /* 0xd2511f5368687825 */ /* 0x000fc600078e00ff */
[----:B------:R-:W-:Y:S01]  /*1ca80*/  LOP3.LUT R154, R176, UR5, R161, 0x96, !PT ;  /* 0x00000005b09a7c12 */ /* 0x000fe2000f8e96a1 */
[----:B------:R-:W-:Y:S01]  /*1ca90*/  IMAD.MOV.U32 R158, RZ, RZ, R160 ;  /* 0x000000ffff9e7224 */ /* 0x000fe200078e00a0 */
[----:B------:R-:W-:Y:S01]  /*1caa0*/  LOP3.LUT R156, R106, UR6, R105, 0x96, !PT ;  /* 0x000000066a9c7c12 */ /* 0x000fe2000f8e9669 */
[----:B------:R-:W-:Y:S01]  /*1cab0*/  HFMA2 R160, -RZ, RZ, 0, 0 ;  /* 0x00000000ffa07431 */ /* 0x000fe200000001ff */
[----:B------:R-:W-:Y:S01]  /*1cac0*/  MOV R105, R144 ;  /* 0x0000009000697202 */ /* 0x000fe20000000f00 */
[----:B------:R-:W-:-:S07]  /*1cad0*/  IMAD.MOV.U32 R144, RZ, RZ, R104 ;  /* 0x000000ffff907224 */ /* 0x000fce00078e0068 */
.L_x_2388:
[----:B------:R-:W-:Y:S05]  /*1cae0*/  BSYNC.RECONVERGENT B1 ;  /* 0x0000000000017941 */ /* 0x000fea0003800200 */
.L_x_2387:
        /* <DEDUP_REMOVED lines=12> */
.L_x_2386:
[----:B------:R-:W-:Y:S02]  /*1cbb0*/  F2FP.BF16.F32.PACK_AB R107, RZ, R161 ;  /* 0x000000a1ff6b723e */ /* 0x000fe400000010ff */
[----:B------:R-:W-:Y:S02]  /*1cbc0*/  MOV R148, R144 ;  /* 0x0000009000947202 */ /* 0x000fe40000000f00 */
[----:B------:R-:W-:Y:S02]  /*1cbd0*/  PRMT R106, R146, 0x5410, R162 ;  /* 0x00005410926a7816 */ /* 0x000fe400000000a2 */
[----:B------:R-:W-:Y:S02]  /*1cbe0*/  PRMT R105, R142, 0x5410, R140 ;  /* 0x000054108e697816 */ /* 0x000fe4000000008c */
[----:B------:R-:W-:Y:S02]  /*1cbf0*/  PRMT R104, R136, 0x5410, R138 ;  /* 0x0000541088687816 */ /* 0x000fe4000000008a */
[----:B------:R-:W-:-:S07]  /*1cc00*/  PRMT R107, R164, 0x5410, R107 ;  /* 0x00005410a46b7816 */ /* 0x000fce000000006b */
.L_x_2343:
[----:B------:R-:W0:Y:S02]  /*1cc10*/  LDC.64 R176, c[0x0][0x3a8] ;  /* 0x0000ea00ffb07b82 */ /* 0x000e240000000a00 */
[----:B0-----:R-:W-:-:S05]  /*1cc20*/  IMAD.WIDE.U32 R176, R132, 0x10, R176 ;  /* 0x0000001084b07825 */ /* 0x001fca00078e00b0 */
[----:B------:R2:W-:Y:S01]  /*1cc30*/  STG.E.128 desc[UR14][R176.64], R104 ;  /* 0x00000068b0007986 */ /* 0x0005e2000c101d0e */
[----:B------:R-:W-:Y:S05]  /*1cc40*/  @!P0 BRA `(.L_x_2293) ;  /* 0x0000000000508947 */ /* 0x000fea0003800000 */
        /* <DEDUP_REMOVED lines=20> */
.L_x_2293:
[----:B------:R-:W-:Y:S05]  /*1cd90*/  BSYNC.RECONVERGENT B0 ;  /* 0x0000000000007941 */ /* 0x000fea0003800200 */
.L_x_2292:
[----:B0123--:R-:W-:Y:S01]  /*1cda0*/  FADD.FTZ R104, RZ, R117 ;  /* 0x00000075ff687221 */ /* 0x00ffe20000010000 */
[C---:B------:R-:W-:Y:S01]  /*1cdb0*/  ISETP.GT.U32.AND P5, PT, R2.reuse, 0xff, PT ;  /* 0x000000ff0200780c */ /* 0x040fe20003fa4070 */
[----:B------:R-:W-:Y:S01]  /*1cdc0*/  BSSY.RECONVERGENT B0, `(.L_x_2392) ;  /* 0x0000085000007945 */ /* 0x000fe20003800200 */
[C---:B------:R-:W-:Y:S01]  /*1cdd0*/  ISETP.GT.U32.AND P4, PT, R2.reuse, 0x17f, PT ;  /* 0x0000017f0200780c */ /* 0x040fe20003f84070 */
        /* <DEDUP_REMOVED lines=43> */
[----:B------:R-:W-:-:S03]  /*1d090*/  LOP3.LUT R136, R128, 0x1f, RZ, 0xc0, !PT ;  /* 0x0000001f80887812 */ /* 0x000fc600078ec0ff */
        /* <DEDUP_REMOVED lines=53> */
[----:B------:R-:W-:Y:S01]  /*1d3f0*/  ISETP.GT.U32.AND P4, PT, R136, 0x3, PT ;  /* 0x000000038800780c */ /* 0x000fe20003f84070 */
[----:B------:R-:W-:Y:S02]  /*1d400*/  HFMA2 R136, -RZ, RZ, 0, 0 ;  /* 0x00000000ff887431 */ /* 0x000fe400000001ff */
        /* <DEDUP_REMOVED lines=13> */
[----:B------:R-:W-:-:S04]  /*1d4e0*/  LOP3.LUT P0, RZ, R128, 0x1f, RZ, 0xc0, !PT ;  /* 0x0000001f80ff7812 */ /* 0x000fc8000780c0ff */
        /* <DEDUP_REMOVED lines=18> */
.L_x_2393:
[----:B------:R-:W-:Y:S05]  /*1d610*/  BSYNC.RECONVERGENT B0 ;  /* 0x0000000000007941 */ /* 0x000fea0003800200 */
.L_x_2392:
[----:B------:R-:W-:Y:S01]  /*1d620*/  BAR.SYNC.DEFER_BLOCKING 0x0 ;  /* 0x0000000000007b1d */ /* 0x000fe20000010000 */
[----:B0-----:R-:W-:-:S05]  /*1d630*/  CS2R R104, SRZ ;  /* 0x0000000000687805 */ /* 0x001fca000001ff00 */
[----:B------:R-:W-:Y:S04]  /*1d640*/  BSSY.RECONVERGENT B0, `(.L_x_2394) ;  /* 0x000000a000007945 */ /* 0x000fe80003800200 */
[----:B------:R-:W-:Y:S05]  /*1d650*/  @P4 BRA `(.L_x_2395) ;  /* 0x0000000000204947 */ /* 0x000fea0003800000 */
[----:B------:R-:W0:Y:S01]  /*1d660*/  S2UR UR6, SR_CgaCtaId ;  /* 0x00000000000679c3 */ /* 0x000e220000008800 */
[----:B------:R-:W-:Y:S01]  /*1d670*/  UMOV UR5, 0x400 ;  /* 0x0000040000057882 */ /* 0x000fe20000000000 */
[----:B------:R-:W-:Y:S01]  /*1d680*/  IMAD.SHL.U32 R104, R128, 0x8, RZ ;  /* 0x0000000880687824 */ /* 0x000fe200078e00ff */
[----:B------:R-:W-:-:S04]  /*1d690*/  MOV R136, R115 ;  /* 0x0000007300887202 */ /* 0x000fc80000000f00 */
[----:B------:R-:W-:Y:S01]  /*1d6a0*/  LOP3.LUT R104, R104, 0xf8, RZ, 0xc0, !PT ;  /* 0x000000f868687812 */ /* 0x000fe200078ec0ff */
[----:B0-----:R-:W-:-:S04]  /*1d6b0*/  ULEA UR5, UR6, UR5, 0x18 ;  /* 0x0000000506057291 */ /* 0x001fc8000f8ec0ff */
[----:B------:R-:W-:-:S09]  /*1d6c0*/  @UP1 UIADD3 UR5, UPT, UPT, UR5, 0x20, URZ ;  /* 0x0000002005051890 */ /* 0x000fd2000fffe0ff */
[----:B------:R-:W0:Y:S03]  /*1d6d0*/  LDS.64 R104, [R104+UR5] ;  /* 0x0000000568687984 */ /* 0x000e260008000a00 */
.L_x_2395:
[----:B------:R-:W-:Y:S05]  /*1d6e0*/  BSYNC.RECONVERGENT B0 ;  /* 0x0000000000007941 */ /* 0x000fea0003800200 */
.L_x_2394:
[----:B------:R-:W1:Y:S01]  /*1d6f0*/  SHFL.DOWN PT, R107, R136, 0x2, 0x1f ;  /* 0x08401f00886b7f89 */ /* 0x000e6200000e0000 */
[----:B------:R-:W-:Y:S01]  /*1d700*/  ISETP.NE.AND P0, PT, R128, RZ, PT ;  /* 0x000000ff8000720c */ /* 0x000fe20003f05270 */
[----:B------:R-:W-:Y:S01]  /*1d710*/  UISETP.GE.AND UP0, UPT, UR4, 0x1, UPT ;  /* 0x000000010400788c */ /* 0x000fe2000bf06270 */
[----:B------:R-:W-:Y:S01]  /*1d720*/  ISETP.NE.AND P4, PT, RZ, UR24, PT ;  /* 0x00000018ff007c0c */ /* 0x000fe2000bf85270 */
[----:B0-----:R-:W0:Y:S01]  /*1d730*/  SHFL.DOWN PT, R177, R104, 0x2, 0x1f ;  /* 0x08401f0068b17f89 */ /* 0x001e2200000e0000 */
[----:B------:R-:W-:-:S03]  /*1d740*/  MOV R187, UR7 ;  /* 0x0000000700bb7c02 */ /* 0x000fc60008000f00 */
[----:B------:R-:W2:Y:S01]  /*1d750*/  SHFL.DOWN PT, R106, R105, 0x2, 0x1f ;  /* 0x08401f00696a7f89 */ /* 0x000ea200000e0000 */
[----:B-1----:R-:W-:Y:S01]  /*1d760*/  IMAD.IADD R130, R107, 0x1, R136 ;  /* 0x000000016b827824 */ /* 0x002fe200078e0288 */
[----:B------:R-:W-:Y:S02]  /*1d770*/  I2FP.F32.S32 R140, R107 ;  /* 0x0000006b008c7245 */ /* 0x000fe40000201400 */
[----:B------:R-:W-:Y:S02]  /*1d780*/  I2FP.F32.S32 R107, R136 ;  /* 0x00000088006b7245 */ /* 0x000fe40000201400 */
[----:B------:R-:W-:Y:S01]  /*1d790*/  I2FP.F32.S32 R132, R130 ;  /* 0x0000008200847245 */ /* 0x000fe20000201400 */
[----:B------:R-:W1:Y:S01]  /*1d7a0*/  SHFL.DOWN PT, R185, R130, 0x1, 0x1f ;  /* 0x08201f0082b97f89 */ /* 0x000e6200000e0000 */
[C---:B0-----:R-:W-:Y:S01]  /*1d7b0*/  FMUL.FTZ R142, R177.reuse, R140 ;  /* 0x0000008cb18e7220 */ /* 0x041fe20000410000 */
[----:B------:R-:W-:Y:S01]  /*1d7c0*/  FADD.FTZ R177, -R177, R104 ;  /* 0x00000068b1b17221 */ /* 0x000fe20000010100 */
[----:B------:R-:W0:Y:S01]  /*1d7d0*/  MUFU.RCP R138, R132 ;  /* 0x00000084008a7308 */ /* 0x000e220000001000 */
[----:B--2---:R-:W-:Y:S01]  /*1d7e0*/  FADD.FTZ R105, R106, R105 ;  /* 0x000000696a697221 */ /* 0x004fe20000010000 */
[----:B------:R-:W-:Y:S01]  /*1d7f0*/  FFMA.FTZ R179, R107, R104, R142 ;  /* 0x000000686bb37223 */ /* 0x000fe2000001008e */
[----:B------:R-:W-:Y:S01]  /*1d800*/  FMUL.FTZ R177, R177, R177 ;  /* 0x000000b1b1b17220 */ /* 0x000fe20000410000 */
[----:B------:R-:W2:Y:S03]  /*1d810*/  LDC R136, c[0x0][0x448] ;  /* 0x00011200ff887b82 */ /* 0x000ea60000000800 */
        /* <DEDUP_REMOVED lines=9> */
[----:B------:R-:W3:Y:S01]  /*1d8b0*/  MUFU.RCP R130, R130 ;  /* 0x0000008200827308 */ /* 0x000ee20000001000 */
[----:B0-----:R-:W-:Y:S01]  /*1d8c0*/  FADD.FTZ R107, R179, -R104 ;  /* 0x80000068b36b7221 */ /* 0x001fe20000010000 */
[----:B------:R-:W-:-:S03]  /*1d8d0*/  FMUL.FTZ R177, R104, R185 ;  /* 0x000000b968b17220 */ /* 0x000fc60000410000 */
[----:B------:R-:W-:Y:S01]  /*1d8e0*/  FMUL.FTZ R107, R107, R107 ;  /* 0x0000006b6b6b7220 */ /* 0x000fe20000410000 */
[----:B------:R-:W-:-:S03]  /*1d8f0*/  FFMA.FTZ R177, R132, R179, R177 ;  /* 0x000000b384b17223 */ /* 0x000fc600000100b1 */
[----:B------:R-:W-:Y:S01]  /*1d900*/  FMUL.FTZ R132, R132, R107 ;  /* 0x0000006b84847220 */ /* 0x000fe20000410000 */
[----:B---3--:R-:W-:Y:S01]  /*1d910*/  FMUL.FTZ R177, R130, R177 ;  /* 0x000000b182b17220 */ /* 0x008fe20000410000 */
[----:B-1----:R-:W-:Y:S02]  /*1d920*/  FADD.FTZ R107, R105, R106 ;  /* 0x0000006a696b7221 */ /* 0x002fe40000010000 */
[----:B------:R-:W-:Y:S01]  /*1d930*/  FMUL.FTZ R132, R132, R185 ;  /* 0x000000b984847220 */ /* 0x000fe20000410000 */
[----:B------:R-:W0:Y:S02]  /*1d940*/  @!P0 LDC.64 R104, c[0x0][0x3c8] ;  /* 0x0000f200ff688b82 */ /* 0x000e240000000a00 */
[----:B------:R-:W1:Y:S01]  /*1d950*/  SHFL.IDX PT, R177, R177, RZ, 0x1f ;  /* 0x00001fffb1b17589 */ /* 0x000e6200000e0000 */
[----:B------:R-:W-:-:S05]  /*1d960*/  FFMA.FTZ R132, R130, R132, R107 ;  /* 0x0000008482847223 */ /* 0x000fca000001006b */
[----:B------:R-:W2:Y:S01]  /*1d970*/  SHFL.IDX PT, R185, R132, RZ, 0x1f ;  /* 0x00001fff84b97589 */ /* 0x000ea200000e0000 */
[----:B------:R-:W3:Y:S01]  /*1d980*/  @!P0 LDC.64 R106, c[0x0][0x3c0] ;  /* 0x0000f000ff6a8b82 */ /* 0x000ee20000000a00 */
[----:B0-----:R-:W-:-:S04]  /*1d990*/  @!P0 IMAD.WIDE R104, R187, 0x4, R104 ;  /* 0x00000004bb688825 */ /* 0x001fc800078e0268 */
[----:B-1----:R-:W-:-:S05]  /*1d9a0*/  FMUL.FTZ R130, R177, R177 ;  /* 0x000000b1b1827220 */ /* 0x002fca0000410000 */
[----:B------:R-:W-:Y:S01]  /*1d9b0*/  FSEL R179, R130, RZ, P4 ;  /* 0x000000ff82b37208 */ /* 0x000fe20002000000 */
[----:B--2---:R-:W-:Y:S01]  /*1d9c0*/  FFMA.FTZ R130, R185, UR25, R136 ;  /* 0x00000019b9827c23 */ /* 0x004fe20008010088 */
[----:B------:R-:W-:-:S03]  /*1d9d0*/  IMAD.U32 R185, RZ, RZ, UR7 ;  /* 0x00000007ffb97e24 */ /* 0x000fc6000f8e00ff */
[----:B------:R-:W-:Y:S01]  /*1d9e0*/  FADD.FTZ R179, R130, R179 ;  /* 0x000000b382b37221 */ /* 0x000fe20000010000 */
[----:B---3--:R-:W-:-:S05]  /*1d9f0*/  @!P0 IMAD.WIDE R106, R185, 0x4, R106 ;  /* 0x00000004b96a8825 */ /* 0x008fca00078e026a */
[----:B------:R-:W0:Y:S01]  /*1da00*/  MUFU.RSQ R179, R179 ;  /* 0x000000b300b37308 */ /* 0x000e220000001400 */
[----:B------:R1:W-:Y:S04]  /*1da10*/  @!P0 STG.E desc[UR14][R106.64], R177 ;  /* 0x000000b16a008986 */ /* 0x0003e8000c10190e */
[----:B0-----:R1:W-:Y:S01]  /*1da20*/  @!P0 STG.E desc[UR14][R104.64], R179 ;  /* 0x000000b368008986 */ /* 0x0013e2000c10190e */
        /* <DEDUP_REMOVED lines=10> */
[--C-:B-1----:R-:W-:Y:S01]  /*1dad0*/  FADD.FTZ R106, R121, -R130.reuse ;  /* 0x80000082796a7221 */ /* 0x102fe20000010000 */
        /* <DEDUP_REMOVED lines=47> */
.L_x_2398:
[----:B------:R-:W-:Y:S05]  /*1ddd0*/  BSYNC.RECONVERGENT B0 ;  /* 0x0000000000007941 */ /* 0x000fea0003800200 */
.L_x_2397:
[----:B------:R-:W-:Y:S01]  /*1dde0*/  ISETP.NE.AND P0, PT, R134, RZ, PT ;  /* 0x000000ff8600720c */ /* 0x000fe20003f05270 */
[----:B------:R-:W-:-:S12]  /*1ddf0*/  BSSY.RECONVERGENT B0, `(.L_x_2399) ;  /* 0x0000032000007945 */ /* 0x000fd80003800200 */
        /* <DEDUP_REMOVED lines=49> */
.L_x_2400:
[----:B------:R-:W-:Y:S05]  /*1e110*/  BSYNC.RECONVERGENT B0 ;  /* 0x0000000000007941 */ /* 0x000fea0003800200 */
.L_x_2399:
        /* <DEDUP_REMOVED lines=50> */
.L_x_2402:
[----:B------:R-:W-:Y:S05]  /*1e440*/  BSYNC.RECONVERGENT B0 ;  /* 0x0000000000007941 */ /* 0x000fea0003800200 */
.L_x_2401:
[----:B------:R-:W-:Y:S04]  /*1e450*/  BSSY.RECONVERGENT B0, `(.L_x_2396) ;  /* 0x0000031000007945 */ /* 0x000fe80003800200 */
[----:B------:R-:W-:Y:S05]  /*1e460*/  @!P3 BRA `(.L_x_2403) ;  /* 0x0000000000bcb947 */ /* 0x000fea0003800000 */
[----:B0123--:R-:W0:Y:S01]  /*1e470*/  LDC.64 R176, c[0x0][0x428] ;  /* 0x00010a00ffb07b82 */ /* 0x00fe220000000a00 */
[--C-:B------:R-:W-:Y:S01]  /*1e480*/  FADD.FTZ R104, R163, -R130.reuse ;  /* 0x80000082a3687221 */ /* 0x100fe20000010000 */
        /* <DEDUP_REMOVED lines=45> */
.L_x_2403:
[----:B------:R-:W-:Y:S05]  /*1e760*/  BSYNC.RECONVERGENT B0 ;  /* 0x0000000000007941 */ /* 0x000fea0003800200 */
.L_x_2396:
[----:B------:R-:W-:Y:S02]  /*1e770*/  UIADD3 UR7, UPT, UPT, UR7, UR20, URZ ;  /* 0x0000001407077290 */ /* 0x000fe4000fffe0ff */
[----:B------:R-:W-:Y:S02]  /*1e780*/  UPLOP3.LUT UP1, UPT, UPT, UPT, UP1, 0x40, 0x4 ;  /* 0x000000000004789c */ /* 0x000fe40003f2e810 */
[----:B------:R-:W-:-:S09]  /*1e790*/  UISETP.GE.AND UP0, UPT, UR7, UR21, UPT ;  /* 0x000000150700728c */ /* 0x000fd2000bf06270 */
[----:B------:R-:W-:Y:S05]  /*1e7a0*/  BRA.U !UP0, `(.L_x_2404) ;  /* 0xfffffe2908787547 */ /* 0x000fea000b83ffff */
[----:B------:R-:W-:Y:S05]  /*1e7b0*/  EXIT ;  /* 0x000000000000794d */ /* 0x000fea0003800000 */
.L_x_2405:
        /* <DEDUP_REMOVED lines=12> */
.L_x_27212:


//--------------------- .text._ZN10layer_norm13ln_fwd_kernelINS_13Kernel_traitsI13__nv_bfloat16S2_S2_S2_fjLj4096ELj1ELj1ELj4ELj16ENS_18Kernel_traits_baseILj4096ES2_S2_S2_S2_fjLj128EEEEELb1ELb1ELb1ELb1EEEvNS_9FwdParamsE --------------------------
	.section	.text._ZN10layer_norm13ln_fwd_kernelINS_13Kernel_traitsI13__nv_bfloat16S2_S2_S2_fjLj4096ELj1ELj1ELj4ELj16ENS_18Kernel_traits_baseILj4096ES2_S2_S2_S2_fjLj128EEEEELb1ELb1ELb1ELb1EEEvNS_9FwdParamsE,"ax",@progbits
	.align	128
        .global         _ZN10layer_norm13ln_fwd_kernelINS_13Kernel_traitsI13__nv_bfloat16S2_S2_S2_fjLj4096ELj1ELj1ELj4ELj16ENS_18Kernel_traits_baseILj4096ES2_S2_S2_S2_fjLj128EEEEELb1ELb1ELb1ELb1EEEvNS_9FwdParamsE
        .type           _ZN10layer_norm13ln_fwd_kernelINS_13Kernel_traitsI13__nv_bfloat16S2_S2_S2_fjLj4096ELj1ELj1ELj4ELj16ENS_18Kernel_traits_baseILj4096ES2_S2_S2_S2_fjLj128EEEEELb1ELb1ELb1ELb1EEEvNS_9FwdParamsE,@function
        .size           _ZN10layer_norm13ln_fwd_kernelINS_13Kernel_traitsI13__nv_bfloat16S2_S2_S2_fjLj4096ELj1ELj1ELj4ELj16ENS_18Kernel_traits_baseILj4096ES2_S2_S2_S2_fjLj128EEEEELb1ELb1ELb1ELb1EEEvNS_9FwdParamsE,(.L_x_27213 - _ZN10layer_norm13ln_fwd_kernelINS_13Kernel_traitsI13__nv_bfloat16S2_S2_S2_fjLj4096ELj1ELj1ELj4ELj16ENS_18Kernel_traits_baseILj4096ES2_S2_S2_S2_fjLj128EEEEELb1ELb1ELb1ELb1EEEvNS_9FwdParamsE)
        .other          _ZN10layer_norm13ln_fwd_kernelINS_13Kernel_traitsI13__nv_bfloat16S2_S2_S2_fjLj4096ELj1ELj1ELj4ELj16ENS_18Kernel_traits_baseILj4096ES2_S2_S2_S2_fjLj128EEEEELb1ELb1ELb1ELb1EEEvNS_9FwdParamsE,@"STO_CUDA_ENTRY STV_DEFAULT"
_ZN10layer_norm13ln_fwd_kernelINS_13Kernel_traitsI13__nv_bfloat16S2_S2_S2_fjLj4096ELj1ELj1ELj4ELj16ENS_18Kernel_traits_baseILj4096ES2_S2_S2_S2_fjLj128EEEEELb1ELb1ELb1ELb1EEEvNS_9FwdParamsE:
.text._ZN10layer_norm13ln_fwd_kernelINS_13Kernel_traitsI13__nv_bfloat16S2_S2_S2_fjLj4096ELj1ELj1ELj4ELj16ENS_18Kernel_traits_baseILj4096ES2_S2_S2_S2_fjLj128EEEEELb1ELb1ELb1ELb1EEEvNS_9FwdParamsE:
[----:B------:R-:W-:Y:S01]  /*0000*/  LDC R1, c[0x0][0x37c] ;  /* 0x0000df00ff017b82 */ /* 0x000fe20000000800 */
[----:B------:R-:W0:Y:S01]  /*0010*/  LDCU.64 UR4, c[0x0][0x438] ;  /* 0x00008700ff0477ac */ /* 0x000e220008000a00 */
[----:B------:R-:W1:Y:S06]  /*0020*/  S2R R163, SR_TID.X ;  /* 0x0000000000a37919 */ /* 0x000e6c0000002100 */
[----:B------:R-:W1:Y:S01]  /*0030*/  LDC.64 R8, c[0x0][0x3d0] ;  /* 0x0000f400ff087b82 */ /* 0x000e620000000a00 */
[----:B------:R-:W2:Y:S07]  /*0040*/  LDCU.64 UR12, c[0x0][0x358] ;  /* 0x00006b00ff0c77ac */ /* 0x000eae0008000a00 */
[----:B------:R-:W3:Y:S01]  /*0050*/  LDC.64 R12, c[0x0][0x3e8] ;  /* 0x0000fa00ff0c7b82 */ /* 0x000ee20000000a00 */
[----:B0-----:R-:W-:Y:S01]  /*0060*/  ISETP.NE.U32.AND P0, PT, RZ, UR4, PT ;  /* 0x00000004ff007c0c */ /* 0x001fe2000bf05070 */
[----:B------:R-:W0:Y:S03]  /*0070*/  LDCU.U8 UR4, c[0x0][0x464] ;  /* 0x00008c80ff0477ac */ /* 0x000e260008000000 */
[----:B------:R-:W-:-:S13]  /*0080*/  ISETP.NE.AND.EX P0, PT, RZ, UR5, PT, P0 ;  /* 0x00000005ff007c0c */ /* 0x000fda000bf05300 */
[C---:B-1----:R-:W-:Y:S01]  /*0090*/  @P0 IMAD.WIDE.U32 R6, R163.reuse, 0x10, R8 ;  /* 0x00000010a3060825 */ /* 0x042fe200078e0008 */
[----:B------:R-:W1:Y:S03]  /*00a0*/  LDC R120, c[0x0][0x458] ;  /* 0x00011600ff787b82 */ /* 0x000e660000000800 */
[C---:B---3--:R-:W-:Y:S01]  /*00b0*/  @P0 IMAD.WIDE.U32 R2, R163.reuse, 0x10, R12 ;  /* 0x00000010a3020825 */ /* 0x048fe200078e000c */
[----:B--2---:R-:W5:Y:S04]  /*00c0*/  @P0 LDG.E.128 R24, desc[UR12][R6.64] ;  /* 0x0000000c06180981 */ /* 0x004f68000c1e1d00 */
[----:B------:R-:W5:Y:S01]  /*00d0*/  @P0 LDG.E.128 R28, desc[UR12][R2.64] ;  /* 0x0000000c021c0981 */ /* 0x000f62000c1e1d00 */
[----:B------:R-:W2:Y:S03]  /*00e0*/  LDC R121, c[0x0][0x45c] ;  /* 0x00011700ff797b82 */ /* 0x000ea60000000800 */
[----:B------:R-:W5:Y:S04]  /*00f0*/  @P0 LDG.E.128 R32, desc[UR12][R2.64+0x800] ;  /* 0x0008000c02200981 */ /* 0x000f68000c1e1d00 */
[----:B------:R-:W5:Y:S01]  /*0100*/  @P0 LDG.E.128 R36, desc[UR12][R2.64+0x1000] ;  /* 0x0010000c02240981 */ /* 0x000f62000c1e1d00 */
[----:B------:R-:W3:Y:S03]  /*0110*/  @P0 LDC.64 R10, c[0x0][0x438] ;  /* 0x00010e00ff0a0b82 */ /* 0x000ee60000000a00 */
[----:B------:R-:W5:Y:S04]  /*0120*/  @P0 LDG.E.128 R40, desc[UR12][R2.64+0x1800] ;  /* 0x0018000c02280981 */ /* 0x000f68000c1e1d00 */
[----:B------:R-:W5:Y:S04]  /*0130*/  @P0 LDG.E.128 R44, desc[UR12][R6.64+0x800] ;  /* 0x0008000c062c0981 */ /* 0x000f68000c1e1d00 */
[----:B------:R-:W5:Y:S04]  /*0140*/  @P0 LDG.E.128 R48, desc[UR12][R6.64+0x1000] ;  /* 0x0010000c06300981 */ /* 0x000f68000c1e1d00 */
[----:B------:R3:W5:Y:S01]  /*0150*/  @P0 LDG.E.128 R52, desc[UR12][R6.64+0x1800] ;  /* 0x0018000c06340981 */ /* 0x000762000c1e1d00 */
[----:B------:R-:W4:Y:S01]  /*0160*/  LDCU.64 UR14, c[0x0][0x450] ;  /* 0x00008a00ff0e77ac */ /* 0x000f220008000a00 */
[----:B0-----:R-:W-:Y:S01]  /*0170*/  ISETP.NE.AND P1, PT, RZ, UR4, PT ;  /* 0x00000004ff007c0c */ /* 0x001fe2000bf25270 */
[C---:B------:R-:W-:Y:S01]  /*0180*/  @!P0 IMAD.WIDE.U32 R8, R163.reuse, 0x10, R8 ;  /* 0x00000010a3088825 */ /* 0x040fe200078e0008 */
[----:B------:R-:W0:Y:S01]  /*0190*/  S2UR UR7, SR_CTAID.X ;  /* 0x00000000000779c3 */ /* 0x000e220000002500 */
[----:B------:R-:W0:Y:S02]  /*01a0*/  LDCU UR4, c[0x0][0x384] ;  /* 0x00007080ff0477ac */ /* 0x000e240008000800 */
[----:B------:R-:W-:-:S04]  /*01b0*/  @!P0 IMAD.WIDE.U32 R12, R163, 0x10, R12 ;  /* 0x00000010a30c8825 */ /* 0x000fc800078e000c */
[----:B---3--:R-:W-:-:S04]  /*01c0*/  @P0 IMAD.WIDE.U32 R6, R163, 0x10, R10 ;  /* 0x00000010a3060825 */ /* 0x008fc800078e000a */
[----:B-1----:R-:W-:Y:S01]  /*01d0*/  @P1 MOV R4, R120 ;  /* 0x0000007800041202 */ /* 0x002fe20000000f00 */
[----:B--2---:R-:W-:Y:S01]  /*01e0*/  @P1 IMAD.MOV.U32 R5, RZ, RZ, R121 ;  /* 0x000000ffff051224 */ /* 0x004fe200078e0079 */
[----:B------:R1:W5:Y:S01]  /*01f0*/  @P0 LDG.E.128 R68, desc[UR12][R6.64] ;  /* 0x0000000c06440981 */ /* 0x000362000c1e1d00 */
[----:B------:R-:W2:Y:S01]  /*0200*/  @P1 LDC R11, c[0x0][0x460] ;  /* 0x00011800ff0b1b82 */ /* 0x000ea20000000800 */
[----:B----4-:R-:W-:Y:S02]  /*0210*/  IMAD.U32 R14, RZ, RZ, UR14 ;  /* 0x0000000eff0e7e24 */ /* 0x010fe4000f8e00ff */
[----:B------:R-:W-:Y:S01]  /*0220*/  IMAD.U32 R15, RZ, RZ, UR15 ;  /* 0x0000000fff0f7e24 */ /* 0x000fe2000f8e00ff */
[----:B------:R-:W5:Y:S04]  /*0230*/  @P1 LDG.E.64 R4, desc[UR12][R4.64] ;  /* 0x0000000c04041981 */ /* 0x000f68000c1e1b00 */
[----:B------:R1:W5:Y:S04]  /*0240*/  @P1 LDG.E.64 R2, desc[UR12][R14.64] ;  /* 0x0000000c0e021981 */ /* 0x000368000c1e1b00 */
[----:B------:R1:W5:Y:S04]  /*0250*/  @P0 LDG.E.128 R64, desc[UR12][R6.64+0x800] ;  /* 0x0008000c06400981 */ /* 0x000368000c1e1d00 */
[----:B------:R1:W5:Y:S04]  /*0260*/  @P0 LDG.E.128 R60, desc[UR12][R6.64+0x1000] ;  /* 0x0010000c063c0981 */ /* 0x000368000c1e1d00 */
[----:B------:R1:W5:Y:S04]  /*0270*/  @P0 LDG.E.128 R56, desc[UR12][R6.64+0x1800] ;  /* 0x0018000c06380981 */ /* 0x000368000c1e1d00 */
[----:B------:R1:W5:Y:S04]  /*0280*/  @!P0 LDG.E.128 R24, desc[UR12][R8.64] ;  /* 0x0000000c08188981 */ /* 0x000368000c1e1d00 */
[----:B------:R1:W5:Y:S04]  /*0290*/  @!P0 LDG.E.128 R28, desc[UR12][R12.64] ;  /* 0x0000000c0c1c8981 */ /* 0x000368000c1e1d00 */
[----:B------:R1:W5:Y:S04]  /*02a0*/  @!P0 LDG.E.128 R32, desc[UR12][R12.64+0x800] ;  /* 0x0008000c0c208981 */ /* 0x000368000c1e1d00 */
[----:B------:R1:W5:Y:S04]  /*02b0*/  @!P0 LDG.E.128 R36, desc[UR12][R12.64+0x1000] ;  /* 0x0010000c0c248981 */ /* 0x000368000c1e1d00 */
[----:B------:R1:W5:Y:S04]  /*02c0*/  @!P0 LDG.E.128 R40, desc[UR12][R12.64+0x1800] ;  /* 0x0018000c0c288981 */ /* 0x000368000c1e1d00 */
[----:B------:R1:W5:Y:S04]  /*02d0*/  @!P0 LDG.E.128 R44, desc[UR12][R8.64+0x800] ;  /* 0x0008000c082c8981 */ /* 0x000368000c1e1d00 */
[----:B------:R1:W5:Y:S04]  /*02e0*/  @!P0 LDG.E.128 R48, desc[UR12][R8.64+0x1000] ;  /* 0x0010000c08308981 */ /* 0x000368000c1e1d00 */
[----:B------:R1:W5:Y:S01]  /*02f0*/  @!P0 LDG.E.128 R52, desc[UR12][R8.64+0x1800] ;  /* 0x0018000c08348981 */ /* 0x000362000c1e1d00 */
[----:B0-----:R-:W-:-:S06]  /*0300*/  UISETP.GE.AND UP0, UPT, UR7, UR4, UPT ;  /* 0x000000040700728c */ /* 0x001fcc000bf06270 */
[----:B------:R-:W-:-:S13]  /*0310*/  PLOP3.LUT P2, PT, PT, PT, UP0, 0x80, 0x8 ;  /* 0x000000000008781c */ /* 0x000fda0003f4f008 */
[----:B-12---:R-:W-:Y:S05]  /*0320*/  @P2 EXIT ;  /* 0x000000000000294d */ /* 0x006fea0003800000 */
[----:B------:R-:W0:Y:S01]  /*0330*/  LDC R6, c[0x0][0x360] ;  /* 0x0000d800ff067b82 */ /* 0x000e220000000800 */
[----:B-----5:R-:W-:Y:S02]  /*0340*/  @P1 IADD3 R120, P2, PT, R4, R11, RZ ;  /* 0x0000000b04781210 */ /* 0x020fe40007f5e0ff */
[----:B------:R-:W-:Y:S02]  /*0350*/  @!P0 CS2R R70, SRZ ;  /* 0x0000000000468805 */ /* 0x000fe4000001ff00 */
[----:B------:R-:W-:Y:S02]  /*0360*/  @P1 R2UR UR14, R2 ;  /* 0x00000000020e12ca */ /* 0x000fe400000e0000 */
[----:B------:R-:W-:Y:S02]  /*0370*/  @!P0 CS2R R68, SRZ ;  /* 0x0000000000448805 */ /* 0x000fe4000001ff00 */
[----:B------:R-:W-:Y:S01]  /*0380*/  @P1 R2UR UR15, R3 ;  /* 0x00000000030f12ca */ /* 0x000fe200000e0000 */
[----:B------:R-:W-:Y:S01]  /*0390*/  @P1 IMAD.X R121, RZ, RZ, R5, P2 ;  /* 0x000000ffff791224 */ /* 0x000fe200010e0605 */
[----:B------:R-:W-:-:S02]  /*03a0*/  PRMT R11, R28, 0x7632, R11 ;  /* 0x000076321c0b7816 */ /* 0x000fc4000000000b */
[----:B------:R-:W-:Y:S02]  /*03b0*/  @!P0 CS2R R66, SRZ ;  /* 0x0000000000428805 */ /* 0x000fe4000001ff00 */
[----:B------:R-:W-:Y:S02]  /*03c0*/  PRMT R12, R35, 0x7632, R12 ;  /* 0x00007632230c7816 */ /* 0x000fe4000000000c */
[----:B------:R-:W-:Y:S02]  /*03d0*/  @!P0 CS2R R64, SRZ ;  /* 0x0000000000408805 */ /* 0x000fe4000001ff00 */
[--C-:B------:R-:W-:Y:S02]  /*03e0*/  SHF.R.U64 R0, R120, 0x2, R121.reuse ;  /* 0x0000000278007819 */ /* 0x100fe40000001279 */
[----:B------:R-:W-:Y:S02]  /*03f0*/  @!P0 CS2R R62, SRZ ;  /* 0x00000000003e8805 */ /* 0x000fe4000001ff00 */
[----:B------:R-:W-:-:S02]  /*0400*/  SHF.R.U32.HI R3, RZ, 0x2, R121 ;  /* 0x00000002ff037819 */ /* 0x000fc40000011679 */
[----:B------:R-:W-:Y:S02]  /*0410*/  @!P0 CS2R R60, SRZ ;  /* 0x00000000003c8805 */ /* 0x000fe4000001ff00 */
[----:B------:R-:W-:Y:S01]  /*0420*/  LOP3.LUT R120, R120, 0x3, RZ, 0xc0, !PT ;  /* 0x0000000378787812 */ /* 0x000fe200078ec0ff */
[----:B------:R-:W-:Y:S01]  /*0430*/  IMAD.HI.U32 R5, R0, -0x2daee0ad, RZ ;  /* 0xd2511f5300057827 */ /* 0x000fe200078e00ff */
[----:B------:R-:W-:Y:S01]  /*0440*/  UIADD3 UR4, UPT, UPT, UR14, -0x61c88647, URZ ;  /* 0x9e3779b90e047890 */ /* 0x000fe2000fffe0ff */
[----:B------:R-:W-:Y:S01]  /*0450*/  PRMT R13, R34, 0x7632, R13 ;  /* 0x00007632220d7816 */ /* 0x000fe2000000000d */
[----:B------:R-:W-:Y:S01]  /*0460*/  UIADD3 UR5, UPT, UPT, UR15, -0x4498517b, URZ ;  /* 0xbb67ae850f057890 */ /* 0x000fe2000fffe0ff */
[----:B------:R-:W-:Y:S01]  /*0470*/  IMAD R9, R0, -0x2daee0ad, RZ ;  /* 0xd2511f5300097824 */ /* 0x000fe200078e02ff */
[----:B------:R-:W-:Y:S02]  /*0480*/  LOP3.LUT R5, R5, UR15, RZ, 0x3c, !PT ;  /* 0x0000000f05057c12 */ /* 0x000fe4000f8e3cff */
[----:B------:R-:W-:-:S02]  /*0490*/  @!P0 CS2R R58, SRZ ;  /* 0x00000000003a8805 */ /* 0x000fc4000001ff00 */
[----:B------:R-:W-:Y:S01]  /*04a0*/  PRMT R14, R33, 0x7632, R14 ;  /* 0x00007632210e7816 */ /* 0x000fe2000000000e */
[----:B0-----:R-:W-:Y:S01]  /*04b0*/  IMAD R2, R6, UR7, R163 ;  /* 0x0000000706027c24 */ /* 0x001fe2000f8e02a3 */
[----:B------:R-:W-:Y:S01]  /*04c0*/  PRMT R15, R32, 0x7632, R15 ;  /* 0x00007632200f7816 */ /* 0x000fe2000000000f */
[----:B------:R-:W-:Y:S01]  /*04d0*/  IMAD.HI.U32 R6, R5, -0x326172a9, RZ ;  /* 0xcd9e8d5705067827 */ /* 0x000fe200078e00ff */
[----:B------:R-:W-:Y:S02]  /*04e0*/  PRMT R16, R39, 0x7632, R16 ;  /* 0x0000763227107816 */ /* 0x000fe40000000010 */
[----:B------:R-:W-:Y:S02]  /*04f0*/  @!P0 CS2R R56, SRZ ;  /* 0x0000000000388805 */ /* 0x000fe4000001ff00 */
[----:B------:R-:W-:Y:S01]  /*0500*/  PRMT R17, R38, 0x7632, R17 ;  /* 0x0000763226117816 */ /* 0x000fe20000000011 */
[----:B------:R-:W-:Y:S01]  /*0510*/  IMAD.HI.U32 R4, R2, -0x326172a9, RZ ;  /* 0xcd9e8d5702047827 */ /* 0x000fe200078e00ff */
[----:B------:R-:W-:Y:S01]  /*0520*/  PRMT R18, R37, 0x7632, R18 ;  /* 0x0000763225127816 */ /* 0x000fe20000000012 */
[----:B------:R-:W-:Y:S01]  /*0530*/  UPLOP3.LUT UP0, UPT, UPT, UPT, UPT, 0x40, 0x4 ;  /* 0x000000000004789c */ /* 0x000fe20003f0e870 */
[----:B------:R-:W-:Y:S01]  /*0540*/  PRMT R19, R36, 0x7632, R19 ;  /* 0x0000763224137816 */ /* 0x000fe20000000013 */
[----:B------:R-:W-:Y:S01]  /*0550*/  IMAD R7, R2, -0x326172a9, RZ ;  /* 0xcd9e8d5702077824 */ /* 0x000fe200078e02ff */
[----:B------:R-:W-:Y:S01]  /*0560*/  LOP3.LUT R4, R3, UR14, R4, 0x96, !PT ;  /* 0x0000000e03047c12 */ /* 0x000fe2000f8e9604 */
[----:B------:R-:W-:Y:S01]  /*0570*/  IMAD R5, R5, -0x326172a9, RZ ;  /* 0xcd9e8d5705057824 */ /* 0x000fe200078e02ff */
[----:B------:R-:W-:Y:S01]  /*0580*/  PRMT R20, R43, 0x7632, R20 ;  /* 0x000076322b147816 */ /* 0x000fe20000000014 */
[----:B------:R-:W0:Y:S01]  /*0590*/  LDCU UR23, c[0x0][0x404] ;  /* 0x00008080ff1777ac */ /* 0x000e220008000800 */
[----:B------:R-:W-:Y:S01]  /*05a0*/  LOP3.LUT R6, R7, UR4, R6, 0x96, !PT ;  /* 0x0000000407067c12 */ /* 0x000fe2000f8e9606 */
[----:B------:R-:W-:Y:S01]  /*05b0*/  IMAD.HI.U32 R8, R4, -0x2daee0ad, RZ ;  /* 0xd2511f5304087827 */ /* 0x000fe200078e00ff */
[----:B------:R-:W-:Y:S01]  /*05c0*/  PRMT R21, R42, 0x7632, R21 ;  /* 0x000076322a157816 */ /* 0x000fe20000000015 */
[----:B------:R-:W-:Y:S01]  /*05d0*/  UIADD3 UR4, UPT, UPT, UR14, 0x3c6ef372, URZ ;  /* 0x3c6ef3720e047890 */ /* 0x000fe2000fffe0ff */
[----:B------:R-:W-:Y:S01]  /*05e0*/  PRMT R22, R41, 0x7632, R22 ;  /* 0x0000763229167816 */ /* 0x000fe20000000016 */
[----:B------:R-:W-:Y:S01]  /*05f0*/  IMAD R10, R4, -0x2daee0ad, RZ ;  /* 0xd2511f53040a7824 */ /* 0x000fe200078e02ff */
[----:B------:R-:W-:Y:S01]  /*0600*/  LOP3.LUT R8, R9, UR5, R8, 0x96, !PT ;  /* 0x0000000509087c12 */ /* 0x000fe2000f8e9608 */
[----:B------:R-:W-:Y:S01]  /*0610*/  UIADD3 UR5, UPT, UPT, UR15, 0x76cf5d0a, URZ ;  /* 0x76cf5d0a0f057890 */ /* 0x000fe2000fffe0ff */
[----:B------:R-:W-:Y:S01]  /*0620*/  IMAD.HI.U32 R7, R6, -0x2daee0ad, RZ ;  /* 0xd2511f5306077827 */ /* 0x000fe200078e00ff */
[----:B------:R-:W-:Y:S01]  /*0630*/  PRMT R23, R40, 0x7632, R23 ;  /* 0x0000763228177816 */ /* 0x000fe20000000017 */
[----:B------:R-:W1:Y:S01]  /*0640*/  LDCU UR22, c[0x0][0x388] ;  /* 0x00007100ff1677ac */ /* 0x000e620008000800 */
[----:B------:R-:W-:Y:S01]  /*0650*/  PRMT R96, R70, 0x7632, R96 ;  /* 0x0000763246607816 */ /* 0x000fe20000000060 */
[----:B------:R-:W-:Y:S01]  /*0660*/  IMAD.HI.U32 R4, R8, -0x326172a9, RZ ;  /* 0xcd9e8d5708047827 */ /* 0x000fe200078e00ff */
[----:B------:R-:W-:Y:S01]  /*0670*/  LOP3.LUT R7, R10, UR5, R7, 0x96, !PT ;  /* 0x000000050a077c12 */ /* 0x000fe2000f8e9607 */
[----:B------:R-:W-:Y:S01]  /*0680*/  UIADD3 UR5, UPT, UPT, UR14, -0x255992d5, URZ ;  /* 0xdaa66d2b0e057890 */ /* 0x000fe2000fffe0ff */
[----:B------:R-:W-:Y:S01]  /*0690*/  PRMT R97, R69, 0x7632, R97 ;  /* 0x0000763245617816 */ /* 0x000fe20000000061 */
[----:B------:R-:W-:Y:S01]  /*06a0*/  IMAD R9, R6, -0x2daee0ad, RZ ;  /* 0xd2511f5306097824 */ /* 0x000fe200078e02ff */
[----:B------:R-:W-:Y:S01]  /*06b0*/  LOP3.LUT R4, R5, UR4, R4, 0x96, !PT ;  /* 0x0000000405047c12 */ /* 0x000fe2000f8e9604 */
[----:B------:R-:W-:Y:S01]  /*06c0*/  UIADD3 UR4, UPT, UPT, UR15, 0x32370b8f, URZ ;  /* 0x32370b8f0f047890 */ /* 0x000fe2000fffe0ff */
[----:B------:R-:W-:Y:S01]  /*06d0*/  IMAD R8, R8, -0x326172a9, RZ ;  /* 0xcd9e8d5708087824 */ /* 0x000fe200078e02ff */
[----:B------:R-:W-:Y:S01]  /*06e0*/  PRMT R98, R68, 0x7632, R98 ;  /* 0x0000763244627816 */ /* 0x000fe20000000062 */
[----:B------:R-:W-:Y:S01]  /*06f0*/  IMAD.HI.U32 R5, R7, -0x326172a9, RZ ;  /* 0xcd9e8d5707057827 */ /* 0x000fe200078e00ff */
[----:B------:R-:W2:Y:S03]  /*0700*/  LDCU.U8 UR24, c[0x0][0x410] ;  /* 0x00008200ff1877ac */ /* 0x000ea60008000000 */
[----:B------:R-:W-:Y:S01]  /*0710*/  IMAD.HI.U32 R6, R4, -0x2daee0ad, RZ ;  /* 0xd2511f5304067827 */ /* 0x000fe200078e00ff */
[----:B------:R-:W-:Y:S01]  /*0720*/  LOP3.LUT R5, R8, UR5, R5, 0x96, !PT ;  /* 0x0000000508057c12 */ /* 0x000fe2000f8e9605 */
[----:B------:R-:W-:-:S02]  /*0730*/  UIADD3 UR5, UPT, UPT, UR14, 0x78dde6e4, URZ ;  /* 0x78dde6e40e057890 */ /* 0x000fc4000fffe0ff */
[----:B------:R-:W-:Y:S01]  /*0740*/  IMAD R7, R7, -0x326172a9, RZ ;  /* 0xcd9e8d5707077824 */ /* 0x000fe200078e02ff */
[----:B------:R-:W-:Y:S01]  /*0750*/  LOP3.LUT R6, R9, UR4, R6, 0x96, !PT ;  /* 0x0000000409067c12 */ /* 0x000fe2000f8e9606 */
[----:B------:R-:W-:Y:S01]  /*0760*/  UIADD3 UR4, UPT, UPT, UR15, -0x126145ec, URZ ;  /* 0xed9eba140f047890 */ /* 0x000fe2000fffe0ff */
[----:B------:R-:W-:Y:S01]  /*0770*/  IMAD R9, R4, -0x2daee0ad, RZ ;  /* 0xd2511f5304097824 */ /* 0x000fe200078e02ff */
[----:B------:R-:W3:Y:S01]  /*0780*/  LDCU UR25, c[0x0][0x400] ;  /* 0x00008000ff1977ac */ /* 0x000ee20008000800 */
[----:B------:R-:W-:Y:S01]  /*0790*/  IMAD.HI.U32 R8, R5, -0x2daee0ad, RZ ;  /* 0xd2511f5305087827 */ /* 0x000fe200078e00ff */
[----:B------:R-:W4:Y:S03]  /*07a0*/  LDCU.64 UR20, c[0x0][0x408] ;  /* 0x00008100ff1477ac */ /* 0x000f260008000a00 */
[----:B------:R-:W-:Y:S01]  /*07b0*/  IMAD.HI.U32 R4, R6, -0x326172a9, RZ ;  /* 0xcd9e8d5706047827 */ /* 0x000fe200078e00ff */
[----:B------:R-:W-:Y:S01]  /*07c0*/  LOP3.LUT R8, R9, UR4, R8, 0x96, !PT ;  /* 0x0000000409087c12 */ /* 0x000fe2000f8e9608 */
[----:B------:R-:W-:-:S02]  /*07d0*/  UIADD3 UR4, UPT, UPT, UR14, 0x1715609d, URZ ;  /* 0x1715609d0e047890 */ /* 0x000fc4000fffe0ff */
[----:B------:R-:W-:Y:S01]  /*07e0*/  IMAD R10, R5, -0x2daee0ad, RZ ;  /* 0xd2511f53050a7824 */ /* 0x000fe200078e02ff */
[----:B------:R-:W-:Y:S01]  /*07f0*/  LOP3.LUT R4, R7, UR5, R4, 0x96, !PT ;  /* 0x0000000507047c12 */ /* 0x000fe2000f8e9604 */
[----:B------:R-:W-:Y:S01]  /*0800*/  UIADD3 UR5, UPT, UPT, UR15, -0x56f99767, URZ ;  /* 0xa90668990f057890 */ /* 0x000fe2000fffe0ff */
[----:B------:R-:W-:Y:S01]  /*0810*/  IMAD R7, R6, -0x326172a9, RZ ;  /* 0xcd9e8d5706077824 */ /* 0x000fe200078e02ff */
[----:B------:R-:W0:Y:S01]  /*0820*/  LDCU.128 UR8, c[0x0][0x3f0] ;  /* 0x00007e00ff0877ac */ /* 0x000e220008000c00 */
[----:B------:R-:W-:Y:S01]  /*0830*/  IMAD.HI.U32 R6, R8, -0x326172a9, RZ ;  /* 0xcd9e8d5708067827 */ /* 0x000fe200078e00ff */
[----:B------:R-:W0:Y:S03]  /*0840*/  LDCU.64 UR18, c[0x0][0x3a0] ;  /* 0x00007400ff1277ac */ /* 0x000e260008000a00 */
[----:B------:R-:W-:Y:S01]  /*0850*/  IMAD.HI.U32 R5, R4, -0x2daee0ad, RZ ;  /* 0xd2511f5304057827 */ /* 0x000fe200078e00ff */
[----:B------:R-:W-:Y:S01]  /*0860*/  LOP3.LUT R6, R7, UR4, R6, 0x96, !PT ;  /* 0x0000000407067c12 */ /* 0x000fe2000f8e9606 */
[----:B------:R-:W-:-:S02]  /*0870*/  UIADD3 UR4, UPT, UPT, UR14, -0x4ab325aa, URZ ;  /* 0xb54cda560e047890 */ /* 0x000fc4000fffe0ff */
[----:B------:R-:W-:Y:S01]  /*0880*/  IMAD R7, R8, -0x326172a9, RZ ;  /* 0xcd9e8d5708077824 */ /* 0x000fe200078e02ff */
[----:B------:R-:W-:Y:S01]  /*0890*/  LOP3.LUT R5, R10, UR5, R5, 0x96, !PT ;  /* 0x000000050a057c12 */ /* 0x000fe2000f8e9605 */
[----:B------:R-:W-:Y:S01]  /*08a0*/  UIADD3 UR5, UPT, UPT, UR15, 0x646e171e, URZ ;  /* 0x646e171e0f057890 */ /* 0x000fe2000fffe0ff */
[----:B------:R-:W-:Y:S01]  /*08b0*/  IMAD R10, R4, -0x2daee0ad, RZ ;  /* 0xd2511f53040a7824 */ /* 0x000fe200078e02ff */
[----:B------:R-:W0:Y:S01]  /*08c0*/  LDCU.64 UR16, c[0x0][0x380] ;  /* 0x00007000ff1077ac */ /* 0x000e220008000a00 */
[----:B------:R-:W-:-:S04]  /*08d0*/  IMAD.HI.U32 R9, R6, -0x2daee0ad, RZ ;  /* 0xd2511f5306097827 */ /* 0x000fc800078e00ff */
[----:B------:R-:W-:Y:S01]  /*08e0*/  IMAD.HI.U32 R4, R5, -0x326172a9, RZ ;  /* 0xcd9e8d5705047827 */ /* 0x000fe200078e00ff */
[----:B------:R-:W-:Y:S01]  /*08f0*/  LOP3.LUT R9, R10, UR5, R9, 0x96, !PT ;  /* 0x000000050a097c12 */ /* 0x000fe2000f8e9609 */
[----:B------:R-:W-:Y:S01]  /*0900*/  UIADD3 UR5, UPT, UPT, UR14, 0x5384540f, URZ ;  /* 0x5384540f0e057890 */ /* 0x000fe2000fffe0ff */
[----:B------:R-:W-:Y:S01]  /*0910*/  PRMT R10, R29, 0x7632, R10 ;  /* 0x000076321d0a7816 */ /* 0x000fe2000000000a */
[----:B------:R-:W-:Y:S01]  /*0920*/  IMAD R8, R5, -0x326172a9, RZ ;  /* 0xcd9e8d5705087824 */ /* 0x000fe200078e02ff */
[----:B------:R-:W-:Y:S01]  /*0930*/  LOP3.LUT R4, R7, UR4, R4, 0x96, !PT ;  /* 0x0000000407047c12 */ /* 0x000fe2000f8e9604 */
[----:B------:R-:W-:Y:S01]  /*0940*/  UIADD3 UR4, UPT, UPT, UR15, 0x1fd5c5a3, URZ ;  /* 0x1fd5c5a30f047890 */ /* 0x000fe2000fffe0ff */
[----:B------:R-:W-:Y:S02]  /*0950*/  IMAD R7, R6, -0x2daee0ad, RZ ;  /* 0xd2511f5306077824 */ /* 0x000fe400078e02ff */
[----:B------:R-:W-:-:S04]  /*0960*/  IMAD.HI.U32 R5, R9, -0x326172a9, RZ ;  /* 0xcd9e8d5709057827 */ /* 0x000fc800078e00ff */
[----:B------:R-:W-:Y:S01]  /*0970*/  IMAD.HI.U32 R6, R4, -0x2daee0ad, RZ ;  /* 0xd2511f5304067827 */ /* 0x000fe200078e00ff */
[----:B------:R-:W-:Y:S01]  /*0980*/  LOP3.LUT R5, R8, UR5, R5, 0x96, !PT ;  /* 0x0000000508057c12 */ /* 0x000fe2000f8e9605 */
[----:B------:R-:W-:Y:S02]  /*0990*/  UIADD3 UR5, UPT, UPT, UR14, -0xe443238, URZ ;  /* 0xf1bbcdc80e057890 */ /* 0x000fe4000fffe0ff */
[----:B------:R-:W-:Y:S01]  /*09a0*/  IMAD R8, R4, -0x2daee0ad, RZ ;  /* 0xd2511f5304087824 */ /* 0x000fe200078e02ff */
[----:B------:R-:W-:Y:S01]  /*09b0*/  LOP3.LUT R6, R7, UR4, R6, 0x96, !PT ;  /* 0x0000000407067c12 */ /* 0x000fe2000f8e9606 */
[----:B------:R-:W-:Y:S01]  /*09c0*/  UIADD3 UR4, UPT, UPT, UR15, -0x24c28bd8, URZ ;  /* 0xdb3d74280f047890 */ /* 0x000fe2000fffe0ff */
[----:B------:R-:W-:-:S04]  /*09d0*/  IMAD.HI.U32 R7, R5, -0x2daee0ad, RZ ;  /* 0xd2511f5305077827 */ /* 0x000fc800078e00ff */
[----:B------:R-:W-:Y:S01]  /*09e0*/  IMAD R9, R9, -0x326172a9, RZ ;  /* 0xcd9e8d5709097824 */ /* 0x000fe200078e02ff */
[----:B------:R-:W-:Y:S01]  /*09f0*/  LOP3.LUT R126, R8, UR4, R7, 0x96, !PT ;  /* 0x00000004087e7c12 */ /* 0x000fe2000f8e9607 */
[C---:B------:R-:W-:Y:S01]  /*0a00*/  IMAD.HI.U32 R4, R6.reuse, -0x326172a9, RZ ;  /* 0xcd9e8d5706047827 */ /* 0x040fe200078e00ff */
[----:B------:R-:W-:Y:S01]  /*0a10*/  UIADD3 UR4, UPT, UPT, UR14, -0x700cb87f, URZ ;  /* 0x8ff347810e047890 */ /* 0x000fe2000fffe0ff */
[----:B------:R-:W-:Y:S02]  /*0a20*/  PRMT R8, R31, 0x7632, R8 ;  /* 0x000076321f087816 */ /* 0x000fe40000000008 */
[----:B------:R-:W-:Y:S01]  /*0a30*/  IMAD R5, R5, -0x2daee0ad, RZ ;  /* 0xd2511f5305057824 */ /* 0x000fe200078e02ff */
[----:B------:R-:W-:Y:S01]  /*0a40*/  LOP3.LUT R106, R9, UR5, R4, 0x96, !PT ;  /* 0x00000005096a7c12 */ /* 0x000fe2000f8e9604 */
[----:B------:R-:W-:Y:S01]  /*0a50*/  UIADD3 UR5, UPT, UPT, UR15, -0x695add53, URZ ;  /* 0x96a522ad0f057890 */ /* 0x000fe2000fffe0ff */
[----:B------:R-:W-:Y:S02]  /*0a60*/  IMAD R7, R6, -0x326172a9, RZ ;  /* 0xcd9e8d5706077824 */ /* 0x000fe400078e02ff */
[----:B------:R-:W-:-:S02]  /*0a70*/  HFMA2 R4, -RZ, RZ, 0, 0 ;  /* 0x00000000ff047431 */ /* 0x000fc400000001ff */
[----:B------:R-:W-:Y:S01]  /*0a80*/  IMAD.HI.U32 R108, R126, -0x326172a9, RZ ;  /* 0xcd9e8d577e6c7827 */ /* 0x000fe200078e00ff */
[----:B------:R-:W-:Y:S02]  /*0a90*/  PRMT R6, R25, 0x7632, R6 ;  /* 0x0000763219067816 */ /* 0x000fe40000000006 */
[----:B------:R-:W-:Y:S01]  /*0aa0*/  PRMT R9, R30, 0x7632, R9 ;  /* 0x000076321e097816 */ /* 0x000fe20000000009 */
[----:B------:R-:W-:Y:S01]  /*0ab0*/  IMAD.HI.U32 R110, R106, -0x2daee0ad, RZ ;  /* 0xd2511f536a6e7827 */ /* 0x000fe200078e00ff */
[----:B------:R-:W-:Y:S02]  /*0ac0*/  LOP3.LUT R108, R7, UR4, R108, 0x96, !PT ;  /* 0x00000004076c7c12 */ /* 0x000fe4000f8e966c */
[----:B------:R-:W-:Y:S01]  /*0ad0*/  PRMT R7, R24, 0x7632, R7 ;  /* 0x0000763218077816 */ /* 0x000fe20000000007 */
[----:B------:R-:W-:Y:S01]  /*0ae0*/  IMAD R126, R126, -0x326172a9, RZ ;  /* 0xcd9e8d577e7e7824 */ /* 0x000fe200078e02ff */
[----:B------:R-:W-:Y:S01]  /*0af0*/  LOP3.LUT R110, R5, UR5, R110, 0x96, !PT ;  /* 0x00000005056e7c12 */ /* 0x000fe2000f8e966e */
[----:B------:R-:W-:Y:S01]  /*0b00*/  IMAD R106, R106, -0x2daee0ad, RZ ;  /* 0xd2511f536a6a7824 */ /* 0x000fe200078e02ff */
[----:B01234-:R-:W-:-:S07]  /*0b10*/  PRMT R5, R26, 0x7632, R5 ;  /* 0x000076321a057816 */ /* 0x01ffce0000000005 */
.L_x_2679:
[----:B------:R-:W-:-:S06]  /*0b20*/  UIMAD.WIDE UR4, UR7, 0x4, UR8 ;  /* 0x00000004070478a5 */ /* 0x000fcc000f8e0208 */
[----:B0-----:R-:W-:Y:S02]  /*0b30*/  IMAD.U32 R86, RZ, RZ, UR4 ;  /* 0x00000004ff567e24 */ /* 0x001fe4000f8e00ff */
[----:B------:R-:W-:-:S05]  /*0b40*/  IMAD.U32 R87, RZ, RZ, UR5 ;  /* 0x00000005ff577e24 */ /* 0x000fca000f8e00ff */
[----:B------:R-:W2:Y:S01]  /*0b50*/  LDG.E R86, desc[UR12][R86.64] ;  /* 0x0000000c56567981 */ /* 0x000ea2000c1e1900 */
[----:B------:R-:W-:-:S06]  /*0b60*/  UIMAD.WIDE UR4, UR7, 0x4, UR10 ;  /* 0x00000004070478a5 */ /* 0x000fcc000f8e020a */
[----:B-1----:R-:W-:Y:S01]  /*0b70*/  IMAD.U32 R83, RZ, RZ, UR5 ;  /* 0x00000005ff537e24 */ /* 0x002fe2000f8e00ff */
[----:B--2---:R-:W-:-:S13]  /*0b80*/  ISETP.GE.AND P1, PT, R86, 0x1, PT ;  /* 0x000000015600780c */ /* 0x004fda0003f26270 */
[----:B------:R-:W-:Y:S01]  /*0b90*/  @P1 IADD3 R82, PT, PT, R86, -0x1, RZ ;  /* 0xffffffff56521810 */ /* 0x000fe20007ffe0ff */
[----:B------:R-:W0:Y:S04]  /*0ba0*/  @P1 LDC.64 R80, c[0x0][0x390] ;  /* 0x0000e400ff501b82 */ /* 0x000e280000000a00 */
[----:B------:R-:W-:Y:S02]  /*0bb0*/  @P1 IMAD R84, R82, UR22, RZ ;  /* 0x0000001652541c24 */ /* 0x000fe4000f8e02ff */
[----:B------:R-:W-:-:S03]  /*0bc0*/  IMAD.U32 R82, RZ, RZ, UR4 ;  /* 0x00000004ff527e24 */ /* 0x000fc6000f8e00ff */
[----:B------:R-:W-:-:S03]  /*0bd0*/  @P1 SHF.R.S32.HI R85, RZ, 0x1f, R84 ;  /* 0x0000001fff551819 */ /* 0x000fc60000011454 */
[----:B------:R-:W2:Y:S01]  /*0be0*/  LDG.E R82, desc[UR12][R82.64] ;  /* 0x0000000c52527981 */ /* 0x000ea2000c1e1900 */
[----:B------:R-:W-:Y:S01]  /*0bf0*/  @P1 LEA.HI R84, R85, R84, RZ, 0x3 ;  /* 0x0000005455541211 */ /* 0x000fe200078f18ff */
[----:B------:R-:W-:Y:S01]  /*0c00*/  UIMAD UR4, UR7, UR22, URZ ;  /* 0x00000016070472a4 */ /* 0x000fe2000f8e02ff */
[----:B------:R-:W-:Y:S02]  /*0c10*/  ISETP.NE.U32.AND P0, PT, RZ, UR18, PT ;  /* 0x00000012ff007c0c */ /* 0x000fe4000bf05070 */
[----:B------:R-:W-:Y:S01]  /*0c20*/  MOV R88, RZ ;  /* 0x000000ff00587202 */ /* 0x000fe20000000f00 */
[----:B------:R-:W-:Y:S01]  /*0c30*/  USHF.R.S32.HI UR5, URZ, 0x1f, UR4 ;  /* 0x0000001fff057899 */ /* 0x000fe20008011404 */
[----:B------:R-:W-:Y:S02]  /*0c40*/  @P1 LEA.HI.SX32 R88, R84, R163, 0x1d ;  /* 0x000000a354581211 */ /* 0x000fe400078feaff */
[----:B------:R-:W-:Y:S01]  /*0c50*/  ISETP.NE.AND.EX P0, PT, RZ, UR19, PT, P0 ;  /* 0x00000013ff007c0c */ /* 0x000fe2000bf05300 */
[----:B------:R-:W-:-:S02]  /*0c60*/  ULEA.HI UR5, UR5, UR4, URZ, 0x3 ;  /* 0x0000000405057291 */ /* 0x000fc4000f8f18ff */
[----:B0-----:R-:W-:Y:S01]  /*0c70*/  @P1 IMAD.WIDE.U32 R80, R88, 0x10, R80 ;  /* 0x0000001058501825 */ /* 0x001fe200078e0050 */
[----:B------:R-:W-:-:S04]  /*0c80*/  UIADD3 UR26, UPT, UPT, UR14, 0x3c6ef372, URZ ;  /* 0x3c6ef3720e1a7890 */ /* 0x000fc8000fffe0ff */
[----:B-----5:R0:W5:Y:S01]  /*0c90*/  @P1 LDG.E.128 R72, desc[UR12][R80.64] ;  /* 0x0000000c50481981 */ /* 0x020162000c1e1d00 */
[----:B------:R-:W-:Y:S02]  /*0ca0*/  UIADD3 UR27, UPT, UPT, UR15, 0x1fd5c5a3, URZ ;  /* 0x1fd5c5a30f1b7890 */ /* 0x000fe4000fffe0ff */
[----:B------:R-:W-:Y:S02]  /*0cb0*/  UIADD3 UR28, UPT, UPT, UR14, -0x700cb87f, URZ ;  /* 0x8ff347810e1c7890 */ /* 0x000fe4000fffe0ff */
[----:B------:R-:W-:Y:S02]  /*0cc0*/  UIADD3 UR29, UPT, UPT, UR15, 0x646e171e, URZ ;  /* 0x646e171e0f1d7890 */ /* 0x000fe4000fffe0ff */
[----:B------:R-:W-:Y:S02]  /*0cd0*/  UIADD3 UR30, UPT, UPT, UR15, 0x32370b8f, URZ ;  /* 0x32370b8f0f1e7890 */ /* 0x000fe4000fffe0ff */
[----:B------:R-:W-:Y:S01]  /*0ce0*/  UIADD3 UR31, UPT, UPT, UR15, 0x76cf5d0a, URZ ;  /* 0x76cf5d0a0f1f7890 */ /* 0x000fe2000fffe0ff */
[----:B0-----:R-:W-:Y:S01]  /*0cf0*/  IMAD.U32 R80, RZ, RZ, UR5 ;  /* 0x00000005ff507e24 */ /* 0x001fe2000f8e00ff */
[----:B------:R-:W-:-:S02]  /*0d00*/  UIADD3 UR32, UPT, UPT, UR14, -0x61c88647, URZ ;  /* 0x9e3779b90e207890 */ /* 0x000fc4000fffe0ff */
[----:B------:R-:W-:Y:S02]  /*0d10*/  UIADD3 UR33, UPT, UPT, UR15, -0x56f99767, URZ ;  /* 0xa90668990f217890 */ /* 0x000fe4000fffe0ff */
[----:B------:R-:W-:Y:S01]  /*0d20*/  UIADD3 UR34, UPT, UPT, UR14, 0x5384540f, URZ ;  /* 0x5384540f0e227890 */ /* 0x000fe2000fffe0ff */
[----:B------:R-:W-:Y:S01]  /*0d30*/  LEA.HI.SX32 R163, R80, R163, 0x1d ;  /* 0x000000a350a37211 */ /* 0x000fe200078feaff */
[----:B------:R-:W-:Y:S02]  /*0d40*/  UIADD3 UR35, UPT, UPT, UR14, 0x78dde6e4, URZ ;  /* 0x78dde6e40e237890 */ /* 0x000fe4000fffe0ff */
[----:B------:R-:W-:Y:S02]  /*0d50*/  UIADD3 UR36, UPT, UPT, UR15, -0x4498517b, URZ ;  /* 0xbb67ae850f247890 */ /* 0x000fe4000fffe0ff */
[----:B------:R-:W-:Y:S02]  /*0d60*/  UIADD3 UR37, UPT, UPT, UR15, -0x24c28bd8, URZ ;  /* 0xdb3d74280f257890 */ /* 0x000fe4000fffe0ff */
[----:B------:R-:W-:-:S02]  /*0d70*/  UIADD3 UR38, UPT, UPT, UR14, 0x1715609d, URZ ;  /* 0x1715609d0e267890 */ /* 0x000fc4000fffe0ff */
[----:B------:R-:W-:Y:S02]  /*0d80*/  UIADD3 UR39, UPT, UPT, UR14, -0xe443238, URZ ;  /* 0xf1bbcdc80e277890 */ /* 0x000fe4000fffe0ff */
[----:B------:R-:W-:Y:S02]  /*0d90*/  UIADD3 UR40, UPT, UPT, UR15, -0x126145ec, URZ ;  /* 0xed9eba140f287890 */ /* 0x000fe4000fffe0ff */
[----:B------:R-:W-:Y:S02]  /*0da0*/  UIADD3 UR4, UPT, UPT, UR14, -0x4ab325aa, URZ ;  /* 0xb54cda560e047890 */ /* 0x000fe4000fffe0ff */
[----:B------:R-:W-:Y:S02]  /*0db0*/  UIADD3 UR41, UPT, UPT, UR14, -0x255992d5, URZ ;  /* 0xdaa66d2b0e297890 */ /* 0x000fe4000fffe0ff */
[----:B------:R-:W-:Y:S01]  /*0dc0*/  UIADD3 UR42, UPT, UPT, UR15, -0x695add53, URZ ;  /* 0x96a522ad0f2a7890 */ /* 0x000fe2000fffe0ff */
[----:B--2---:R-:W-:Y:S01]  /*0dd0*/  R2UR UR6, R82 ;  /* 0x00000000520672ca */ /* 0x004fe200000e0000 */
[----:B------:R-:W-:-:S14]  /*0de0*/  @!P0 BRA `(.L_x_2406) ;  /* 0x0000002c00008947 */ /* 0x000fdc0003800000 */
        /* <DEDUP_REMOVED lines=23> */
.L_x_2409:
        /* <DEDUP_REMOVED lines=12> */
.L_x_2410:
        /* <DEDUP_REMOVED lines=40> */
[----:B------:R-:W-:-:S07]  /*12a0*/  IMAD.MOV.U32 R81, RZ, RZ, RZ ;  /* 0x000000ffff517224 */ /* 0x000fce00078e00ff */
.L_x_2408:
[----:B------:R-:W-:Y:S01]  /*12b0*/  I2FP.F32.U32 R82, R82 ;  /* 0x0000005200527245 */ /* 0x000fe20000201000 */
[----:B------:R-:W-:Y:S01]  /*12c0*/  IMAD.MOV.U32 R85, RZ, RZ, 0x2f800000 ;  /* 0x2f800000ff557424 */ /* 0x000fe200078e00ff */
[----:B-----5:R-:W-:Y:S01]  /*12d0*/  SHF.L.U32 R83, R72, 0x10, RZ ;  /* 0x0000001048537819 */ /* 0x020fe200000006ff */
        /* <DEDUP_REMOVED lines=9> */
.L_x_2407:
[----:B------:R-:W-:Y:S01]  /*1370*/  @!P2 PRMT R87, R76, 0x7632, R87 ;  /* 0x000076324c57a816 */ /* 0x000fe20000000057 */
[----:B------:R-:W-:Y:S01]  /*1380*/  @!P2 IMAD.MOV.U32 R82, RZ, RZ, R80 ;  /* 0x000000ffff52a224 */ /* 0x000fe200078e0050 */
[----:B------:R-:W-:Y:S02]  /*1390*/  F2FP.BF16.F32.PACK_AB R84, RZ, R85 ;  /* 0x00000055ff54723e */ /* 0x000fe400000010ff */
[----:B------:R-:W-:Y:S01]  /*13a0*/  @!P2 MOV R83, R81 ;  /* 0x000000510053a202 */ /* 0x000fe20000000f00 */
[----:B------:R-:W-:Y:S01]  /*13b0*/  @!P2 IMAD.U32 R87, R87, 0x10000, RZ ;  /* 0x000100005757a824 */ /* 0x000fe200078e00ff */
        /* <DEDUP_REMOVED lines=16> */
.L_x_2413:
        /* <DEDUP_REMOVED lines=12> */
.L_x_2414:
        /* <DEDUP_REMOVED lines=41> */
.L_x_2412:
[----:B-----5:R-:W-:Y:S02]  /*1810*/  PRMT R81, R72, 0x7632, R81 ;  /* 0x0000763248517816 */ /* 0x020fe40000000051 */
[----:B------:R-:W-:Y:S02]  /*1820*/  I2FP.F32.U32 R80, R87 ;  /* 0x0000005700507245 */ /* 0x000fe40000201000 */
[----:B------:R-:W-:Y:S01]  /*1830*/  MOV R87, 0x2f800000 ;  /* 0x2f80000000577802 */ /* 0x000fe20000000f00 */
[----:B------:R-:W-:-:S04]  /*1840*/  IMAD.U32 R81, R81, 0x10000, RZ ;  /* 0x0001000051517824 */ /* 0x000fc800078e00ff */
[----:B------:R-:W-:Y:S01]  /*1850*/  FFMA.FTZ R80, R80, R87, 1.1641532182693481445e-10 ;  /* 0x2f00000050507423 */ /* 0x000fe20000010057 */
[----:B------:R-:W-:Y:S01]  /*1860*/  FMUL.FTZ R81, R81, UR21 ;  /* 0x0000001551517c20 */ /* 0x000fe20008410000 */
[----:B------:R-:W-:-:S03]  /*1870*/  PRMT R87, R76, 0x7632, R87 ;  /* 0x000076324c577816 */ /* 0x000fc60000000057 */
[----:B------:R-:W-:Y:S01]  /*1880*/  FMUL.FTZ R81, R81, UR20 ;  /* 0x0000001451517c20 */ /* 0x000fe20008410000 */
[----:B------:R-:W-:Y:S01]  /*1890*/  FSETP.GTU.FTZ.AND P3, PT, R80, UR23, PT ;  /* 0x0000001750007c0b */ /* 0x000fe2000bf7c000 */
[----:B------:R-:W-:Y:S01]  /*18a0*/  IMAD.U32 R80, R11, 0x10000, RZ ;  /* 0x000100000b507824 */ /* 0x000fe200078e00ff */
[----:B------:R-:W-:Y:S02]  /*18b0*/  SHF.L.U32 R90, R87, 0x10, RZ ;  /* 0x00000010575a7819 */ /* 0x000fe400000006ff */
[----:B------:R-:W-:Y:S02]  /*18c0*/  FSEL R81, R81, RZ, !P3 ;  /* 0x000000ff51517208 */ /* 0x000fe40005800000 */
[----:B------:R-:W-:-:S03]  /*18d0*/  SEL R100, RZ, 0x1, P3 ;  /* 0x00000001ff647807 */ /* 0x000fc60001800000 */
[----:B------:R-:W-:-:S07]  /*18e0*/  FFMA.FTZ R87, R81, R80, R90 ;  /* 0x0000005051577223 */ /* 0x000fce000001005a */
.L_x_2411:
        /* <DEDUP_REMOVED lines=20> */
.L_x_2417:
        /* <DEDUP_REMOVED lines=12> */
.L_x_2418:
        /* <DEDUP_REMOVED lines=40> */
[----:B------:R-:W-:-:S07]  /*1d70*/  HFMA2 R81, -RZ, RZ, 0, 0 ;  /* 0x00000000ff517431 */ /* 0x000fce00000001ff */
.L_x_2416:
[----:B------:R-:W-:Y:S01]  /*1d80*/  I2FP.F32.U32 R82, R89 ;  /* 0x0000005900527245 */ /* 0x000fe20000201000 */
[----:B------:R-:W-:Y:S02]  /*1d90*/  IMAD.MOV.U32 R89, RZ, RZ, 0x2f800000 ;  /* 0x2f800000ff597424 */ /* 0x000fe400078e00ff */
[----:B-----5:R-:W-:Y:S02]  /*1da0*/  IMAD.U32 R83, R73, 0x10000, RZ ;  /* 0x0001000049537824 */ /* 0x020fe400078e00ff */
[----:B------:R-:W-:Y:S01]  /*1db0*/  FFMA.FTZ R82, R82, R89, 1.1641532182693481445e-10 ;  /* 0x2f00000052527423 */ /* 0x000fe20000010059 */
[----:B------:R-:W-:Y:S02]  /*1dc0*/  IMAD.U32 R90, R77, 0x10000, RZ ;  /* 0x000100004d5a7824 */ /* 0x000fe400078e00ff */
[----:B------:R-:W-:Y:S02]  /*1dd0*/  FMUL.FTZ R83, R83, UR21 ;  /* 0x0000001553537c20 */ /* 0x000fe40008410000 */
[----:B------:R-:W-:-:S02]  /*1de0*/  FSETP.GTU.FTZ.AND P3, PT, R82, UR23, PT ;  /* 0x0000001752007c0b */ /* 0x000fc4000bf7c000 */
[----:B------:R-:W-:Y:S01]  /*1df0*/  FMUL.FTZ R83, R83, UR20 ;  /* 0x0000001453537c20 */ /* 0x000fe20008410000 */
[----:B------:R-:W-:Y:S02]  /*1e00*/  SHF.L.U32 R82, R29, 0x10, RZ ;  /* 0x000000101d527819 */ /* 0x000fe400000006ff */
[----:B------:R-:W-:Y:S02]  /*1e10*/  SEL R101, RZ, 0x1, P3 ;  /* 0x00000001ff657807 */ /* 0x000fe40001800000 */
[----:B------:R-:W-:-:S05]  /*1e20*/  FSEL R83, R83, RZ, !P3 ;  /* 0x000000ff53537208 */ /* 0x000fca0005800000 */
[----:B------:R-:W-:-:S07]  /*1e30*/  FFMA.FTZ R89, R83, R82, R90 ;  /* 0x0000005253597223 */ /* 0x000fce000001005a */
.L_x_2415:
        /* <DEDUP_REMOVED lines=21> */
.L_x_2421:
        /* <DEDUP_REMOVED lines=12> */
.L_x_2422:
        /* <DEDUP_REMOVED lines=41> */
.L_x_2420:
        /* <DEDUP_REMOVED lines=14> */
.L_x_2419:
[----:B------:R-:W-:Y:S01]  /*23c0*/  F2FP.BF16.F32.PACK_AB R106, RZ, R91 ;  /* 0x0000005bff6a723e */ /* 0x000fe200000010ff */
[----:B------:R-:W-:Y:S01]  /*23d0*/  @!P2 IMAD.MOV.U32 R80, RZ, RZ, R83 ;  /* 0x000000ffff50a224 */ /* 0x000fe200078e0053 */
[----:B------:R-:W-:Y:S01]  /*23e0*/  @!P2 SHF.L.U32 R93, R78, 0x10, RZ ;  /* 0x000000104e5da819 */ /* 0x000fe200000006ff */
[----:B------:R-:W-:Y:S01]  /*23f0*/  @!P2 IMAD.MOV.U32 R82, RZ, RZ, R90 ;  /* 0x000000ffff52a224 */ /* 0x000fe200078e005a */
        /* <DEDUP_REMOVED lines=16> */
.L_x_2425:
        /* <DEDUP_REMOVED lines=12> */
.L_x_2426:
        /* <DEDUP_REMOVED lines=41> */
.L_x_2424:
[----:B------:R-:W-:Y:S01]  /*2850*/  I2FP.F32.U32 R81, R81 ;  /* 0x0000005100517245 */ /* 0x000fe20000201000 */
[----:B-----5:R-:W-:Y:S01]  /*2860*/  IMAD.U32 R83, R74, 0x10000, RZ ;  /* 0x000100004a537824 */ /* 0x020fe200078e00ff */
[----:B------:R-:W-:Y:S02]  /*2870*/  MOV R90, 0x2f800000 ;  /* 0x2f800000005a7802 */ /* 0x000fe40000000f00 */
[----:B------:R-:W-:Y:S01]  /*2880*/  SHF.L.U32 R114, R78, 0x10, RZ ;  /* 0x000000104e727819 */ /* 0x000fe200000006ff */
[----:B------:R-:W-:Y:S02]  /*2890*/  FMUL.FTZ R83, R83, UR21 ;  /* 0x0000001553537c20 */ /* 0x000fe40008410000 */
[----:B------:R-:W-:Y:S01]  /*28a0*/  FFMA.FTZ R81, R81, R90, 1.1641532182693481445e-10 ;  /* 0x2f00000051517423 */ /* 0x000fe2000001005a */
[----:B------:R-:W-:Y:S02]  /*28b0*/  IMAD.U32 R90, R30, 0x10000, RZ ;  /* 0x000100001e5a7824 */ /* 0x000fe400078e00ff */
[----:B------:R-:W-:-:S02]  /*28c0*/  FMUL.FTZ R83, R83, UR20 ;  /* 0x0000001453537c20 */ /* 0x000fc40008410000 */
[----:B------:R-:W-:-:S04]  /*28d0*/  FSETP.GTU.FTZ.AND P3, PT, R81, UR23, PT ;  /* 0x0000001751007c0b */ /* 0x000fc8000bf7c000 */
[----:B------:R-:W-:Y:S02]  /*28e0*/  FSEL R83, R83, RZ, !P3 ;  /* 0x000000ff53537208 */ /* 0x000fe40005800000 */
[----:B------:R-:W-:-:S03]  /*28f0*/  SEL R103, RZ, 0x1, P3 ;  /* 0x00000001ff677807 */ /* 0x000fc60001800000 */
[----:B------:R-:W-:-:S07]  /*2900*/  FFMA.FTZ R93, R83, R90, R114 ;  /* 0x0000005a535d7223 */ /* 0x000fce0000010072 */
.L_x_2423:
        /* <DEDUP_REMOVED lines=21> */
.L_x_2429:
        /* <DEDUP_REMOVED lines=12> */
.L_x_2430:
        /* <DEDUP_REMOVED lines=42> */
.L_x_2428:
[----:B-----5:R-:W-:Y:S01]  /*2dc0*/  PRMT R82, R74, 0x7632, R82 ;  /* 0x000076324a527816 */ /* 0x020fe20000000052 */
        /* <DEDUP_REMOVED lines=13> */
.L_x_2427:
        /* <DEDUP_REMOVED lines=20> */
.L_x_2433:
        /* <DEDUP_REMOVED lines=12> */
.L_x_2434:
        /* <DEDUP_REMOVED lines=40> */
[----:B------:R-:W-:Y:S01]  /*3320*/  LOP3.LUT R110, R110, UR42, R81, 0x96, !PT ;  /* 0x0000002a6e6e7c12 */ /* 0x000fe2000f8e9651 */
[----:B------:R-:W-:-:S07]  /*3330*/  IMAD.MOV.U32 R82, RZ, RZ, R90 ;  /* 0x000000ffff527224 */ /* 0x000fce00078e005a */
.L_x_2432:
        /* <DEDUP_REMOVED lines=12> */
.L_x_2431:
        /* <DEDUP_REMOVED lines=21> */
.L_x_2437:
        /* <DEDUP_REMOVED lines=12> */
.L_x_2438:
        /* <DEDUP_REMOVED lines=40> */
[----:B------:R-:W-:Y:S01]  /*3890*/  IMAD.MOV.U32 R81, RZ, RZ, R115 ;  /* 0x000000ffff517224 */ /* 0x000fe200078e0073 */
[----:B------:R-:W-:-:S07]  /*38a0*/  MOV R90, R80 ;  /* 0x00000050005a7202 */ /* 0x000fce0000000f00 */
.L_x_2436:
[----:B-----5:R-:W-:Y:S01]  /*38b0*/  PRMT R82, R75, 0x7632, R82 ;  /* 0x000076324b527816 */ /* 0x020fe20000000052 */
[----:B------:R-:W-:Y:S01]  /*38c0*/  IMAD.U32 R109, R8, 0x10000, RZ ;  /* 0x00010000086d7824 */ /* 0x000fe200078e00ff */
[----:B------:R-:W-:Y:S01]  /*38d0*/  I2FP.F32.U32 R80, R81 ;  /* 0x0000005100507245 */ /* 0x000fe20000201000 */
[----:B------:R-:W-:Y:S02]  /*38e0*/  HFMA2 R81, -RZ, RZ, 0.1171875, 0 ;  /* 0x2f800000ff517431 */ /* 0x000fe400000001ff */
[----:B------:R-:W-:-:S03]  /*38f0*/  IMAD.U32 R82, R82, 0x10000, RZ ;  /* 0x0001000052527824 */ /* 0x000fc600078e00ff */
[----:B------:R-:W-:Y:S01]  /*3900*/  FFMA.FTZ R80, R80, R81, 1.1641532182693481445e-10 ;  /* 0x2f00000050507423 */ /* 0x000fe20000010051 */
[----:B------:R-:W-:Y:S01]  /*3910*/  FMUL.FTZ R82, R82, UR21 ;  /* 0x0000001552527c20 */ /* 0x000fe20008410000 */
[----:B------:R-:W-:-:S03]  /*3920*/  PRMT R81, R79, 0x7632, R81 ;  /* 0x000076324f517816 */ /* 0x000fc60000000051 */
[----:B------:R-:W-:Y:S01]  /*3930*/  FMUL.FTZ R82, R82, UR20 ;  /* 0x0000001452527c20 */ /* 0x000fe20008410000 */
[----:B------:R-:W-:Y:S02]  /*3940*/  FSETP.GTU.FTZ.AND P2, PT, R80, UR23, PT ;  /* 0x0000001750007c0b */ /* 0x000fe4000bf5c000 */
[----:B------:R-:W-:Y:S02]  /*3950*/  SHF.L.U32 R81, R81, 0x10, RZ ;  /* 0x0000001051517819 */ /* 0x000fe400000006ff */
[----:B------:R-:W-:Y:S02]  /*3960*/  FSEL R82, R82, RZ, !P2 ;  /* 0x000000ff52527208 */ /* 0x000fe40005000000 */
[----:B------:R-:W-:-:S03]  /*3970*/  SEL R112, RZ, 0x1, P2 ;  /* 0x00000001ff707807 */ /* 0x000fc60001000000 */
[----:B------:R-:W-:-:S07]  /*3980*/  FFMA.FTZ R109, R82, R109, R81 ;  /* 0x0000006d526d7223 */ /* 0x000fce0000010051 */
.L_x_2435:
[----:B------:R-:W-:Y:S02]  /*3990*/  F2FP.BF16.F32.PACK_AB R83, RZ, R109 ;  /* 0x0000006dff53723e */ /* 0x000fe400000010ff */
[----:B------:R-:W-:Y:S02]  /*39a0*/  PRMT R82, R113, 0x5410, R114 ;  /* 0x0000541071527816 */ /* 0x000fe40000000072 */
[----:B------:R-:W-:Y:S02]  /*39b0*/  PRMT R81, R94, 0x5410, R106 ;  /* 0x000054105e517816 */ /* 0x000fe4000000006a */
[----:B------:R-:W-:Y:S02]  /*39c0*/  PRMT R80, R84, 0x5410, R92 ;  /* 0x0000541054507816 */ /* 0x000fe4000000005c */
[----:B------:R-:W-:Y:S01]  /*39d0*/  PRMT R83, R116, 0x5410, R83 ;  /* 0x0000541074537816 */ /* 0x000fe20000000053 */
[----:B------:R-:W-:Y:S06]  /*39e0*/  BRA `(.L_x_2439) ;  /* 0x00000028004c7947 */ /* 0x000fec0003800000 */
.L_x_2406:
[----:B------:R-:W-:Y:S01]  /*39f0*/  IMAD.MOV.U32 R85, RZ, RZ, RZ ;  /* 0x000000ffff557224 */ /* 0x000fe200078e00ff */
[----:B------:R-:W-:Y:S01]  /*3a00*/  MOV R90, R106 ;  /* 0x0000006a005a7202 */ /* 0x000fe20000000f00 */
        /* <DEDUP_REMOVED lines=17> */
.L_x_2442:
        /* <DEDUP_REMOVED lines=12> */
.L_x_2443:
        /* <DEDUP_REMOVED lines=40> */
[----:B------:R-:W-:-:S07]  /*3e60*/  LOP3.LUT R110, R110, UR42, R91, 0x96, !PT ;  /* 0x0000002a6e6e7c12 */ /* 0x000fce000f8e965b */
.L_x_2441:
        /* <DEDUP_REMOVED lines=11> */
.L_x_2440:
[----:B------:R-:W-:Y:S01]  /*3f20*/  F2FP.BF16.F32.PACK_AB R84, RZ, R85 ;  /* 0x00000055ff54723e */ /* 0x000fe200000010ff */
[----:B------:R-:W-:Y:S02]  /*3f30*/  IMAD.MOV.U32 R87, RZ, RZ, RZ ;  /* 0x000000ffff577224 */ /* 0x000fe400078e00ff */
        /* <DEDUP_REMOVED lines=14> */
.L_x_2446:
        /* <DEDUP_REMOVED lines=12> */
.L_x_2447:
        /* <DEDUP_REMOVED lines=42> */
.L_x_2445:
        /* <DEDUP_REMOVED lines=12> */
.L_x_2444:
        /* <DEDUP_REMOVED lines=16> */
.L_x_2450:
        /* <DEDUP_REMOVED lines=12> */
.L_x_2451:
        /* <DEDUP_REMOVED lines=42> */
.L_x_2449:
        /* <DEDUP_REMOVED lines=11> */
.L_x_2448:
        /* <DEDUP_REMOVED lines=16> */
.L_x_2454:
        /* <DEDUP_REMOVED lines=12> */
.L_x_2455:
        /* <DEDUP_REMOVED lines=40> */
[----:B------:R-:W-:Y:S02]  /*4d90*/  IMAD.MOV.U32 R83, RZ, RZ, R90 ;  /* 0x000000ffff537224 */ /* 0x000fe400078e005a */
[----:B------:R-:W-:-:S07]  /*4da0*/  IMAD.MOV.U32 R90, RZ, RZ, R82 ;  /* 0x000000ffff5a7224 */ /* 0x000fce00078e0052 */
.L_x_2453:
[----:B-----5:R-:W-:Y:S02]  /*4db0*/  PRMT R82, R73, 0x7632, R82 ;  /* 0x0000763249527816 */ /* 0x020fe40000000052 */
        /* <DEDUP_REMOVED lines=10> */
[----:B------:R-:W-:-:S07]  /*4e60*/  FMUL.FTZ R91, R82, R91 ;  /* 0x0000005b525b7220 */ /* 0x000fce0000410000 */
.L_x_2452:
        /* <DEDUP_REMOVED lines=16> */
.L_x_2458:
        /* <DEDUP_REMOVED lines=12> */
.L_x_2459:
        /* <DEDUP_REMOVED lines=41> */
[----:B------:R-:W-:-:S07]  /*52c0*/  HFMA2 R80, -RZ, RZ, 0, 0 ;  /* 0x00000000ff507431 */ /* 0x000fce00000001ff */
.L_x_2457:
        /* <DEDUP_REMOVED lines=11> */
.L_x_2456:
        /* <DEDUP_REMOVED lines=16> */
.L_x_2462:
        /* <DEDUP_REMOVED lines=12> */
.L_x_2463:
        /* <DEDUP_REMOVED lines=42> */
.L_x_2461:
        /* <DEDUP_REMOVED lines=12> */
.L_x_2460:
        /* <DEDUP_REMOVED lines=16> */
.L_x_2466:
        /* <DEDUP_REMOVED lines=12> */
.L_x_2467:
        /* <DEDUP_REMOVED lines=42> */
.L_x_2465:
        /* <DEDUP_REMOVED lines=11> */
.L_x_2464:
        /* <DEDUP_REMOVED lines=16> */
.L_x_2470:
        /* <DEDUP_REMOVED lines=12> */
.L_x_2471:
        /* <DEDUP_REMOVED lines=42> */
.L_x_2469:
        /* <DEDUP_REMOVED lines=12> */
.L_x_2468:
[----:B------:R-:W-:Y:S02]  /*62d0*/  F2FP.BF16.F32.PACK_AB R83, RZ, R109 ;  /* 0x0000006dff53723e */ /* 0x000fe400000010ff */
[----:B------:R-:W-:Y:S02]  /*62e0*/  PRMT R82, R115, 0x5410, R116 ;  /* 0x0000541073527816 */ /* 0x000fe40000000074 */
[----:B------:R-:W-:Y:S02]  /*62f0*/  PRMT R81, R94, 0x5410, R114 ;  /* 0x000054105e517816 */ /* 0x000fe40000000072 */
[----:B------:R-:W-:Y:S02]  /*6300*/  PRMT R80, R84, 0x5410, R92 ;  /* 0x0000541054507816 */ /* 0x000fe4000000005c */
[----:B------:R-:W-:-:S07]  /*6310*/  PRMT R83, R106, 0x5410, R83 ;  /* 0x000054106a537816 */ /* 0x000fce0000000053 */
.L_x_2439:
[----:B------:R-:W0:Y:S01]  /*6320*/  LDC.64 R116, c[0x0][0x3a8] ;  /* 0x0000ea00ff747b82 */ /* 0x000e220000000a00 */
[----:B------:R-:W-:Y:S02]  /*6330*/  @P1 VIADD R113, R88, 0x80 ;  /* 0x0000008058711836 */ /* 0x000fe40000000000 */
[----:B------:R-:W-:-:S05]  /*6340*/  @P0 VIADD R123, R163, 0x80 ;  /* 0x00000080a37b0836 */ /* 0x000fca0000000000 */
[----:B------:R-:W1:Y:S08]  /*6350*/  @P1 LDC.64 R114, c[0x0][0x390] ;  /* 0x0000e400ff721b82 */ /* 0x000e700000000a00 */
[----:B------:R-:W2:Y:S01]  /*6360*/  @P0 LDC.64 R118, c[0x0][0x3a0] ;  /* 0x0000e800ff760b82 */ /* 0x000ea20000000a00 */
[----:B0-----:R-:W-:-:S05]  /*6370*/  IMAD.WIDE.U32 R120, R163, 0x10, R116 ;  /* 0x00000010a3787825 */ /* 0x001fca00078e0074 */
[----:B------:R0:W-:Y:S01]  /*6380*/  STG.E.128 desc[UR12][R120.64], R80 ;  /* 0x0000005078007986 */ /* 0x0001e2000c101d0c */
[----:B-1----:R-:W-:-:S04]  /*6390*/  @P1 IMAD.WIDE.U32 R114, R113, 0x10, R114 ;  /* 0x0000001071721825 */ /* 0x002fc800078e0072 */
[----:B--2---:R-:W-:Y:S01]  /*63a0*/  @P0 IMAD.WIDE.U32 R118, R123, 0x10, R118 ;  /* 0x000000107b760825 */ /* 0x004fe200078e0076 */
[----:B------:R-:W-:Y:S06]  /*63b0*/  @!P1 BRA `(.L_x_2472) ;  /* 0x0000000000509947 */ /* 0x000fec0003800000 */
        /* <DEDUP_REMOVED lines=20> */
.L_x_2472:
[----:B-----5:R2:W5:Y:S04]  /*6500*/  @P1 LDG.E.128 R72, desc[UR12][R114.64] ;  /* 0x0000000c72481981 */ /* 0x020568000c1e1d00 */
[----:B------:R2:W5:Y:S01]  /*6510*/  @P0 LDG.E.128 R76, desc[UR12][R118.64] ;  /* 0x0000000c764c0981 */ /* 0x000562000c1e1d00 */
[----:B------:R-:W-:Y:S05]  /*6520*/  @!P0 BRA `(.L_x_2473) ;  /* 0x0000002c00048947 */ /* 0x000fea0003800000 */
[----:B------:R-:W-:-:S13]  /*6530*/  ISETP.GT.AND P2, PT, R86, RZ, PT ;  /* 0x000000ff5600720c */ /* 0x000fda0003f44270 */
[----:B-----5:R-:W-:Y:S01]  /*6540*/  @!P2 IMAD.U32 R131, R76, 0x10000, RZ ;  /* 0x000100004c83a824 */ /* 0x020fe200078e00ff */
[----:B01----:R-:W-:Y:S01]  /*6550*/  @!P2 MOV R82, R90 ;  /* 0x0000005a0052a202 */ /* 0x003fe20000000f00 */
        /* <DEDUP_REMOVED lines=17> */
.L_x_2476:
        /* <DEDUP_REMOVED lines=12> */
.L_x_2477:
[----:B------:R-:W-:Y:S01]  /*6730*/  IMAD.WIDE.U32 R110, R2, -0x326172a9, RZ ;  /* 0xcd9e8d57026e7825 */ /* 0x000fe200078e00ff */
[----:B------:R-:W-:-:S04]  /*6740*/  LOP3.LUT R80, R4, UR15, R83, 0x96, !PT ;  /* 0x0000000f04507c12 */ /* 0x000fc8000f8e9653 */
[----:B--2---:R-:W-:Y:S01]  /*6750*/  LOP3.LUT R114, R3, UR14, R111, 0x96, !PT ;  /* 0x0000000e03727c12 */ /* 0x004fe2000f8e966f */
        /* <DEDUP_REMOVED lines=38> */
.L_x_2475:
        /* <DEDUP_REMOVED lines=12> */
.L_x_2474:
        /* <DEDUP_REMOVED lines=21> */
.L_x_2480:
[----:B------:R-:W-:-:S04]  /*6bd0*/  VIADD R0, R0, 0x1 ;  /* 0x0000000100007836 */ /* 0x000fc80000000000 */
[C---:B--2---:R-:W-:Y:S01]  /*6be0*/  IMAD.WIDE.U32 R114, R0.reuse, -0x2daee0ad, RZ ;  /* 0xd2511f5300727825 */ /* 0x044fe200078e00ff */
        /* <DEDUP_REMOVED lines=10> */
.L_x_2481:
        /* <DEDUP_REMOVED lines=42> */
.L_x_2479:
[----:B------:R-:W-:Y:S01]  /*6f30*/  PRMT R82, R72, 0x7632, R82 ;  /* 0x0000763248527816 */ /* 0x000fe20000000052 */
        /* <DEDUP_REMOVED lines=13> */
.L_x_2478:
        /* <DEDUP_REMOVED lines=20> */
.L_x_2484:
[----:B------:R-:W-:-:S04]  /*7150*/  VIADD R0, R0, 0x1 ;  /* 0x0000000100007836 */ /* 0x000fc80000000000 */
[C---:B--2---:R-:W-:Y:S01]  /*7160*/  IMAD.WIDE.U32 R114, R0.reuse, -0x2daee0ad, RZ ;  /* 0xd2511f5300727825 */ /* 0x044fe200078e00ff */
        /* <DEDUP_REMOVED lines=10> */
.L_x_2485:
        /* <DEDUP_REMOVED lines=42> */
.L_x_2483:
        /* <DEDUP_REMOVED lines=12> */
.L_x_2482:
        /* <DEDUP_REMOVED lines=21> */
.L_x_2488:
        /* <DEDUP_REMOVED lines=12> */
.L_x_2489:
        /* <DEDUP_REMOVED lines=42> */
.L_x_2487:
        /* <DEDUP_REMOVED lines=14> */
.L_x_2486:
[----:B------:R-:W-:Y:S01]  /*7b00*/  F2FP.BF16.F32.PACK_AB R94, RZ, R121 ;  /* 0x00000079ff5e723e */ /* 0x000fe200000010ff */
[----:B--2---:R-:W-:Y:S01]  /*7b10*/  @!P2 IMAD.U32 R119, R78, 0x10000, RZ ;  /* 0x000100004e77a824 */ /* 0x004fe200078e00ff */
        /* <DEDUP_REMOVED lines=18> */
.L_x_2492:
        /* <DEDUP_REMOVED lines=12> */
.L_x_2493:
        /* <DEDUP_REMOVED lines=42> */
.L_x_2491:
        /* <DEDUP_REMOVED lines=12> */
.L_x_2490:
        /* <DEDUP_REMOVED lines=21> */
.L_x_2496:
        /* <DEDUP_REMOVED lines=12> */
.L_x_2497:
        /* <DEDUP_REMOVED lines=42> */
.L_x_2495:
        /* <DEDUP_REMOVED lines=14> */
.L_x_2494:
        /* <DEDUP_REMOVED lines=20> */
.L_x_2500:
        /* <DEDUP_REMOVED lines=12> */
.L_x_2501:
        /* <DEDUP_REMOVED lines=42> */
.L_x_2499:
        /* <DEDUP_REMOVED lines=12> */
.L_x_2498:
        /* <DEDUP_REMOVED lines=21> */
.L_x_2504:
        /* <DEDUP_REMOVED lines=12> */
.L_x_2505:
        /* <DEDUP_REMOVED lines=42> */
.L_x_2503:
        /* <DEDUP_REMOVED lines=14> */
.L_x_2502:
[----:B------:R-:W-:Y:S02]  /*90e0*/  F2FP.BF16.F32.PACK_AB R83, RZ, R111 ;  /* 0x0000006fff53723e */ /* 0x000fe400000010ff */
[----:B------:R-:W-:Y:S02]  /*90f0*/  PRMT R82, R114, 0x5410, R118 ;  /* 0x0000541072527816 */ /* 0x000fe40000000076 */
[----:B------:R-:W-:Y:S02]  /*9100*/  PRMT R81, R106, 0x5410, R94 ;  /* 0x000054106a517816 */ /* 0x000fe4000000005e */
[----:B------:R-:W-:Y:S02]  /*9110*/  PRMT R80, R92, 0x5410, R90 ;  /* 0x000054105c507816 */ /* 0x000fe4000000005a */
[----:B------:R-:W-:Y:S01]  /*9120*/  PRMT R83, R120, 0x5410, R83 ;  /* 0x0000541078537816 */ /* 0x000fe20000000053 */
[----:B------:R-:W-:Y:S06]  /*9130*/  BRA `(.L_x_2506) ;  /* 0x0000002800507947 */ /* 0x000fec0003800000 */
.L_x_2473:
[----:B------:R-:W-:Y:S01]  /*9140*/  IMAD.MOV.U32 R131, RZ, RZ, RZ ;  /* 0x000000ffff837224 */ /* 0x000fe200078e00ff */
[----:B------:R-:W-:Y:S01]  /*9150*/  MOV R84, R90 ;  /* 0x0000005a00547202 */ /* 0x000fe20000000f00 */
[----:B01----:R-:W-:Y:S01]  /*9160*/  IMAD.MOV.U32 R80, RZ, RZ, R111 ;  /* 0x000000ffff507224 */ /* 0x003fe200078e006f */
        /* <DEDUP_REMOVED lines=16> */
.L_x_2509:
        /* <DEDUP_REMOVED lines=12> */
.L_x_2510:
        /* <DEDUP_REMOVED lines=42> */
.L_x_2508:
        /* <DEDUP_REMOVED lines=11> */
.L_x_2507:
        /* <DEDUP_REMOVED lines=16> */
.L_x_2513:
        /* <DEDUP_REMOVED lines=12> */
.L_x_2514:
[----:B--2---:R-:W-:Y:S01]  /*9840*/  IMAD.WIDE.U32 R114, R2, -0x326172a9, RZ ;  /* 0xcd9e8d5702727825 */ /* 0x004fe200078e00ff */
        /* <DEDUP_REMOVED lines=41> */
.L_x_2512:
        /* <DEDUP_REMOVED lines=12> */
.L_x_2511:
        /* <DEDUP_REMOVED lines=16> */
.L_x_2517:
        /* <DEDUP_REMOVED lines=12> */
.L_x_2518:
        /* <DEDUP_REMOVED lines=42> */
.L_x_2516:
        /* <DEDUP_REMOVED lines=11> */
.L_x_2515:
        /* <DEDUP_REMOVED lines=16> */
.L_x_2521:
        /* <DEDUP_REMOVED lines=12> */
.L_x_2522:
        /* <DEDUP_REMOVED lines=42> */
.L_x_2520:
        /* <DEDUP_REMOVED lines=12> */
.L_x_2519:
[----:B------:R-:W-:Y:S01]  /*a5d0*/  F2FP.BF16.F32.PACK_AB R94, RZ, R121 ;  /* 0x00000079ff5e723e */ /* 0x000fe200000010ff */
[----:B--2---:R-:W-:Y:S01]  /*a5e0*/  IMAD.MOV.U32 R119, RZ, RZ, RZ ;  /* 0x000000ffff777224 */ /* 0x004fe200078e00ff */
        /* <DEDUP_REMOVED lines=14> */
.L_x_2525:
        /* <DEDUP_REMOVED lines=12> */
.L_x_2526:
        /* <DEDUP_REMOVED lines=42> */
.L_x_2524:
        /* <DEDUP_REMOVED lines=11> */
.L_x_2523:
        /* <DEDUP_REMOVED lines=16> */
.L_x_2529:
        /* <DEDUP_REMOVED lines=12> */
.L_x_2530:
        /* <DEDUP_REMOVED lines=42> */
.L_x_2528:
        /* <DEDUP_REMOVED lines=12> */
.L_x_2527:
        /* <DEDUP_REMOVED lines=16> */
.L_x_2533:
        /* <DEDUP_REMOVED lines=12> */
.L_x_2534:
        /* <DEDUP_REMOVED lines=42> */
.L_x_2532:
        /* <DEDUP_REMOVED lines=11> */
.L_x_2531:
        /* <DEDUP_REMOVED lines=16> */
.L_x_2537:
        /* <DEDUP_REMOVED lines=12> */
.L_x_2538:
        /* <DEDUP_REMOVED lines=42> */
.L_x_2536:
        /* <DEDUP_REMOVED lines=12> */
.L_x_2535:
[----:B------:R-:W-:Y:S02]  /*ba30*/  F2FP.BF16.F32.PACK_AB R83, RZ, R111 ;  /* 0x0000006fff53723e */ /* 0x000fe400000010ff */
[----:B------:R-:W-:Y:S02]  /*ba40*/  PRMT R82, R114, 0x5410, R118 ;  /* 0x0000541072527816 */ /* 0x000fe40000000076 */
[----:B------:R-:W-:Y:S02]  /*ba50*/  PRMT R81, R106, 0x5410, R94 ;  /* 0x000054106a517816 */ /* 0x000fe4000000005e */
[----:B------:R-:W-:Y:S02]  /*ba60*/  PRMT R80, R92, 0x5410, R90 ;  /* 0x000054105c507816 */ /* 0x000fe4000000005a */
[----:B------:R-:W-:-:S07]  /*ba70*/  PRMT R83, R120, 0x5410, R83 ;  /* 0x0000541078537816 */ /* 0x000fce0000000053 */
.L_x_2506:
[C---:B------:R-:W-:Y:S01]  /*ba80*/  VIADD R135, R163.reuse, 0x80 ;  /* 0x00000080a3877836 */ /* 0x040fe20000000000 */
[----:B------:R-:W0:Y:S01]  /*ba90*/  @P1 LDC.64 R132, c[0x0][0x390] ;  /* 0x0000e400ff841b82 */ /* 0x000e220000000a00 */
[----:B------:R-:W-:Y:S01]  /*baa0*/  @P1 IADD3 R127, PT, PT, R88, 0x100, RZ ;  /* 0x00000100587f1810 */ /* 0x000fe20007ffe0ff */
[----:B------:R-:W-:Y:S02]  /*bab0*/  @P0 VIADD R137, R163, 0x100 ;  /* 0x00000100a3890836 */ /* 0x000fe40000000000 */
[----:B------:R-:W-:-:S04]  /*bac0*/  IMAD.WIDE.U32 R134, R135, 0x10, R116 ;  /* 0x0000001087867825 */ /* 0x000fc800078e0074 */
[----:B------:R-:W1:Y:S01]  /*bad0*/  @P0 LDC.64 R128, c[0x0][0x3a0] ;  /* 0x0000e800ff800b82 */ /* 0x000e620000000a00 */
[----:B------:R2:W-:Y:S01]  /*bae0*/  STG.E.128 desc[UR12][R134.64], R80 ;  /* 0x0000005086007986 */ /* 0x0005e2000c101d0c */
[----:B0-----:R-:W-:-:S04]  /*baf0*/  @P1 IMAD.WIDE.U32 R132, R127, 0x10, R132 ;  /* 0x000000107f841825 */ /* 0x001fc800078e0084 */
[----:B-1----:R-:W-:Y:S01]  /*bb00*/  @P0 IMAD.WIDE.U32 R128, R137, 0x10, R128 ;  /* 0x0000001089800825 */ /* 0x002fe200078e0080 */
[----:B--2---:R-:W-:Y:S06]  /*bb10*/  @!P1 BRA `(.L_x_2539) ;  /* 0x0000000000549947 */ /* 0x004fec0003800000 */
        /* <DEDUP_REMOVED lines=14> */
[----:B------:R-:W-:Y:S02]  /*bc00*/  LOP3.LUT R90, R82, R136, R134, 0xfe, !PT ;  /* 0x00000088525a7212 */ /* 0x000fe400078efe86 */
[----:B------:R-:W-:Y:S02]  /*bc10*/  LOP3.LUT R82, R135, R127, R137, 0xfe, !PT ;  /* 0x0000007f87527212 */ /* 0x000fe400078efe89 */
[----:B------:R-:W-:Y:S02]  /*bc20*/  IADD3 R127, PT, PT, R88, 0x80, RZ ;  /* 0x00000080587f7810 */ /* 0x000fe40007ffe0ff */
[----:B------:R-:W-:Y:S02]  /*bc30*/  LOP3.LUT R83, R82, R83, RZ, 0xfc, !PT ;  /* 0x0000005352537212 */ /* 0x000fe400078efcff */
[----:B------:R-:W-:Y:S01]  /*bc40*/  LOP3.LUT R82, R90, 0xff, R99, 0xf8, !PT ;  /* 0x000000ff5a527812 */ /* 0x000fe200078ef863 */
[----:B0-----:R-:W-:-:S05]  /*bc50*/  IMAD.WIDE.U32 R80, R127, 0x8, R80 ;  /* 0x000000087f507825 */ /* 0x001fca00078e0050 */
[----:B------:R0:W-:Y:S02]  /*bc60*/  STG.E.64 desc[UR12][R80.64], R82 ;  /* 0x0000005250007986 */ /* 0x0001e4000c101b0c */
.L_x_2539:
[----:B-----5:R1:W5:Y:S04]  /*bc70*/  @P1 LDG.E.128 R72, desc[UR12][R132.64] ;  /* 0x0000000c84481981 */ /* 0x020368000c1e1d00 */
        /* <DEDUP_REMOVED lines=22> */
.L_x_2543:
[----:B------:R-:W-:-:S04]  /*bde0*/  VIADD R0, R0, 0x1 ;  /* 0x0000000100007836 */ /* 0x000fc80000000000 */
[C---:B-1----:R-:W-:Y:S01]  /*bdf0*/  IMAD.WIDE.U32 R128, R0.reuse, -0x2daee0ad, RZ ;  /* 0xd2511f5300807825 */ /* 0x042fe200078e00ff */
        /* <DEDUP_REMOVED lines=10> */
.L_x_2544:
        /* <DEDUP_REMOVED lines=42> */
.L_x_2542:
        /* <DEDUP_REMOVED lines=12> */
.L_x_2541:
        /* <DEDUP_REMOVED lines=21> */
.L_x_2547:
[----:B------:R-:W-:-:S04]  /*c350*/  IADD3 R0, PT, PT, R0, 0x1, RZ ;  /* 0x0000000100007810 */ /* 0x000fc80007ffe0ff */
[C---:B------:R-:W-:Y:S01]  /*c360*/  ISETP.NE.AND P3, PT, R0.reuse, RZ, PT ;  /* 0x000000ff0000720c */ /* 0x040fe20003f65270 */
[----:B-1----:R-:W-:-:S12]  /*c370*/  IMAD.WIDE.U32 R128, R0, -0x2daee0ad, RZ ;  /* 0xd2511f5300807825 */ /* 0x002fd800078e00ff */
        /* <DEDUP_REMOVED lines=9> */
.L_x_2548:
        /* <DEDUP_REMOVED lines=42> */
.L_x_2546:
        /* <DEDUP_REMOVED lines=14> */
.L_x_2545:
        /* <DEDUP_REMOVED lines=20> */
.L_x_2551:
[----:B------:R-:W-:-:S04]  /*c8d0*/  VIADD R0, R0, 0x1 ;  /* 0x0000000100007836 */ /* 0x000fc80000000000 */
[C---:B-1----:R-:W-:Y:S01]  /*c8e0*/  IMAD.WIDE.U32 R128, R0.reuse, -0x2daee0ad, RZ ;  /* 0xd2511f5300807825 */ /* 0x042fe200078e00ff */
        /* <DEDUP_REMOVED lines=10> */
.L_x_2552:
        /* <DEDUP_REMOVED lines=42> */
.L_x_2550:
        /* <DEDUP_REMOVED lines=12> */
.L_x_2549:
        /* <DEDUP_REMOVED lines=21> */
.L_x_2555:
        /* <DEDUP_REMOVED lines=12> */
.L_x_2556:
        /* <DEDUP_REMOVED lines=42> */
.L_x_2554:
        /* <DEDUP_REMOVED lines=14> */
.L_x_2553:
        /* <DEDUP_REMOVED lines=20> */
.L_x_2559:
        /* <DEDUP_REMOVED lines=12> */
.L_x_2560:
        /* <DEDUP_REMOVED lines=42> */
.L_x_2558:
        /* <DEDUP_REMOVED lines=12> */
.L_x_2557:
        /* <DEDUP_REMOVED lines=21> */
.L_x_2563:
        /* <DEDUP_REMOVED lines=12> */
.L_x_2564:
        /* <DEDUP_REMOVED lines=42> */
.L_x_2562:
        /* <DEDUP_REMOVED lines=14> */
.L_x_2561:
        /* <DEDUP_REMOVED lines=20> */
.L_x_2567:
        /* <DEDUP_REMOVED lines=12> */
.L_x_2568:
        /* <DEDUP_REMOVED lines=42> */
.L_x_2566:
        /* <DEDUP_REMOVED lines=12> */
.L_x_2565:
[----:B-1----:R-:W-:Y:S01]  /*e2d0*/  @!P2 PRMT R133, R79, 0x7632, R133 ;  /* 0x000076324f85a816 */ /* 0x002fe20000000085 */
        /* <DEDUP_REMOVED lines=20> */
.L_x_2571:
        /* <DEDUP_REMOVED lines=12> */
.L_x_2572:
        /* <DEDUP_REMOVED lines=42> */
.L_x_2570:
[----:B------:R-:W-:Y:S02]  /*e780*/  PRMT R82, R75, 0x7632, R82 ;  /* 0x000076324b527816 */ /* 0x000fe40000000052 */
        /* <DEDUP_REMOVED lines=13> */
.L_x_2569:
[----:B------:R-:W-:Y:S02]  /*e860*/  F2FP.BF16.F32.PACK_AB R83, RZ, R133 ;  /* 0x00000085ff53723e */ /* 0x000fe400000010ff */
[----:B------:R-:W-:Y:S02]  /*e870*/  PRMT R82, R118, 0x5410, R120 ;  /* 0x0000541076527816 */ /* 0x000fe40000000078 */
[----:B------:R-:W-:Y:S02]  /*e880*/  PRMT R81, R114, 0x5410, R106 ;  /* 0x0000541072517816 */ /* 0x000fe4000000006a */
[----:B------:R-:W-:Y:S02]  /*e890*/  PRMT R80, R94, 0x5410, R92 ;  /* 0x000054105e507816 */ /* 0x000fe4000000005c */
[----:B------:R-:W-:Y:S01]  /*e8a0*/  PRMT R83, R84, 0x5410, R83 ;  /* 0x0000541054537816 */ /* 0x000fe20000000053 */
[----:B------:R-:W-:Y:S06]  /*e8b0*/  BRA `(.L_x_2573) ;  /* 0x0000002800507947 */ /* 0x000fec0003800000 */
.L_x_2540:
[----:B------:R-:W-:Y:S01]  /*e8c0*/  IMAD.MOV.U32 R147, RZ, RZ, RZ ;  /* 0x000000ffff937224 */ /* 0x000fe200078e00ff */
[----:B0-----:R-:W-:Y:S01]  /*e8d0*/  MOV R80, R124 ;  /* 0x0000007c00507202 */ /* 0x001fe20000000f00 */
        /* <DEDUP_REMOVED lines=17> */
.L_x_2576:
        /* <DEDUP_REMOVED lines=12> */
.L_x_2577:
        /* <DEDUP_REMOVED lines=42> */
.L_x_2575:
        /* <DEDUP_REMOVED lines=11> */
.L_x_2574:
        /* <DEDUP_REMOVED lines=16> */
.L_x_2580:
        /* <DEDUP_REMOVED lines=12> */
.L_x_2581:
        /* <DEDUP_REMOVED lines=42> */
.L_x_2579:
        /* <DEDUP_REMOVED lines=12> */
.L_x_2578:
        /* <DEDUP_REMOVED lines=16> */
.L_x_2584:
        /* <DEDUP_REMOVED lines=12> */
.L_x_2585:
        /* <DEDUP_REMOVED lines=42> */
.L_x_2583:
        /* <DEDUP_REMOVED lines=11> */
.L_x_2582:
        /* <DEDUP_REMOVED lines=16> */
.L_x_2588:
        /* <DEDUP_REMOVED lines=12> */
.L_x_2589:
        /* <DEDUP_REMOVED lines=42> */
.L_x_2587:
        /* <DEDUP_REMOVED lines=12> */
.L_x_2586:
        /* <DEDUP_REMOVED lines=16> */
.L_x_2592:
        /* <DEDUP_REMOVED lines=12> */
.L_x_2593:
        /* <DEDUP_REMOVED lines=42> */
.L_x_2591:
        /* <DEDUP_REMOVED lines=11> */
.L_x_2590:
        /* <DEDUP_REMOVED lines=16> */
.L_x_2596:
        /* <DEDUP_REMOVED lines=12> */
.L_x_2597:
        /* <DEDUP_REMOVED lines=42> */
.L_x_2595:
        /* <DEDUP_REMOVED lines=12> */
.L_x_2594:
        /* <DEDUP_REMOVED lines=16> */
.L_x_2600:
        /* <DEDUP_REMOVED lines=12> */
.L_x_2601:
        /* <DEDUP_REMOVED lines=42> */
.L_x_2599:
        /* <DEDUP_REMOVED lines=11> */
.L_x_2598:
[----:B------:R-:W-:Y:S01]  /*10c90*/  F2FP.BF16.F32.PACK_AB R84, RZ, R135 ;  /* 0x00000087ff54723e */ /* 0x000fe200000010ff */
[----:B------:R-:W-:Y:S01]  /*10ca0*/  IMAD.MOV.U32 R124, RZ, RZ, R80 ;  /* 0x000000ffff7c7224 */ /* 0x000fe200078e0050 */
[----:B-1----:R-:W-:Y:S01]  /*10cb0*/  MOV R133, RZ ;  /* 0x000000ff00857202 */ /* 0x002fe20000000f00 */
        /* <DEDUP_REMOVED lines=13> */
.L_x_2604:
        /* <DEDUP_REMOVED lines=12> */
.L_x_2605:
        /* <DEDUP_REMOVED lines=42> */
.L_x_2603:
        /* <DEDUP_REMOVED lines=12> */
.L_x_2602:
[----:B------:R-:W-:Y:S02]  /*111b0*/  F2FP.BF16.F32.PACK_AB R83, RZ, R133 ;  /* 0x00000085ff53723e */ /* 0x000fe400000010ff */
[----:B------:R-:W-:Y:S02]  /*111c0*/  PRMT R82, R118, 0x5410, R120 ;  /* 0x0000541076527816 */ /* 0x000fe40000000078 */
[----:B------:R-:W-:Y:S02]  /*111d0*/  PRMT R81, R106, 0x5410, R114 ;  /* 0x000054106a517816 */ /* 0x000fe40000000072 */
[----:B------:R-:W-:Y:S02]  /*111e0*/  PRMT R80, R94, 0x5410, R92 ;  /* 0x000054105e507816 */ /* 0x000fe4000000005c */
[----:B------:R-:W-:-:S07]  /*111f0*/  PRMT R83, R84, 0x5410, R83 ;  /* 0x0000541054537816 */ /* 0x000fce0000000053 */
.L_x_2573:
[C---:B------:R-:W-:Y:S01]  /*11200*/  IADD3 R151, PT, PT, R163.reuse, 0x100, RZ ;  /* 0x00000100a3977810 */ /* 0x040fe20007ffe0ff */
[----:B------:R-:W0:Y:S01]  /*11210*/  @P1 LDC.64 R148, c[0x0][0x390] ;  /* 0x0000e400ff941b82 */ /* 0x000e220000000a00 */
[----:B------:R-:W-:Y:S02]  /*11220*/  VIADD R84, R88, 0x180 ;  /* 0x0000018058547836 */ /* 0x000fe40000000000 */
[----:B------:R-:W-:Y:S02]  /*11230*/  VIADD R163, R163, 0x180 ;  /* 0x00000180a3a37836 */ /* 0x000fe40000000000 */
[----:B------:R-:W-:-:S03]  /*11240*/  IMAD.WIDE.U32 R150, R151, 0x10, R116 ;  /* 0x0000001097967825 */ /* 0x000fc600078e0074 */
[----:B------:R-:W1:Y:S02]  /*11250*/  @P0 LDC.64 R128, c[0x0][0x3a0] ;  /* 0x0000e800ff800b82 */ /* 0x000e640000000a00 */
[----:B------:R2:W-:Y:S01]  /*11260*/  STG.E.128 desc[UR12][R150.64], R80 ;  /* 0x0000005096007986 */ /* 0x0005e2000c101d0c */
[----:B0-----:R-:W-:-:S04]  /*11270*/  @P1 IMAD.WIDE.U32 R148, R84, 0x10, R148 ;  /* 0x0000001054941825 */ /* 0x001fc800078e0094 */
[----:B-1----:R-:W-:Y:S01]  /*11280*/  @P0 IMAD.WIDE.U32 R128, R163, 0x10, R128 ;  /* 0x00000010a3800825 */ /* 0x002fe200078e0080 */
[----:B--2---:R-:W-:Y:S06]  /*11290*/  @!P1 BRA `(.L_x_2606) ;  /* 0x0000000000549947 */ /* 0x004fec0003800000 */
[----:B------:R-:W-:Y:S01]  /*112a0*/  SHF.L.U32 R83, R105, 0x10, RZ ;  /* 0x0000001069537819 */ /* 0x000fe200000006ff */
        /* <DEDUP_REMOVED lines=12> */
[----:B------:R-:W-:-:S03]  /*11370*/  IMAD.WIDE.U32 R82, R83, 0x100, RZ ;  /* 0x0000010053527825 */ /* 0x000fc600078e00ff */
[----:B------:R-:W-:Y:S02]  /*11380*/  LOP3.LUT R92, R82, R152, R150, 0xfe, !PT ;  /* 0x00000098525c7212 */ /* 0x000fe400078efe96 */
[----:B------:R-:W-:Y:S01]  /*11390*/  LOP3.LUT R82, R151, R127, R153, 0xfe, !PT ;  /* 0x0000007f97527212 */ /* 0x000fe200078efe99 */
[----:B------:R-:W-:-:S03]  /*113a0*/  VIADD R127, R88, 0x100 ;  /* 0x00000100587f7836 */ /* 0x000fc60000000000 */
[----:B------:R-:W-:Y:S01]  /*113b0*/  LOP3.LUT R83, R82, R83, RZ, 0xfc, !PT ;  /* 0x0000005352537212 */ /* 0x000fe200078efcff */
[----:B0-----:R-:W-:Y:S01]  /*113c0*/  IMAD.WIDE.U32 R80, R127, 0x8, R80 ;  /* 0x000000087f507825 */ /* 0x001fe200078e0050 */
[----:B------:R-:W-:-:S05]  /*113d0*/  LOP3.LUT R82, R92, 0xff, R99, 0xf8, !PT ;  /* 0x000000ff5c527812 */ /* 0x000fca00078ef863 */
[----:B------:R0:W-:Y:S02]  /*113e0*/  STG.E.64 desc[UR12][R80.64], R82 ;  /* 0x0000005250007986 */ /* 0x0001e4000c101b0c */
.L_x_2606:
[----:B-----5:R1:W5:Y:S04]  /*113f0*/  @P1 LDG.E.128 R72, desc[UR12][R148.64] ;  /* 0x0000000c94481981 */ /* 0x020368000c1e1d00 */
[----:B------:R1:W5:Y:S01]  /*11400*/  @P0 LDG.E.128 R76, desc[UR12][R128.64] ;  /* 0x0000000c804c0981 */ /* 0x000362000c1e1d00 */
[----:B------:R-:W-:Y:S05]  /*11410*/  @!P0 BRA `(.L_x_2607) ;  /* 0x0000002c00088947 */ /* 0x000fea0003800000 */
[----:B------:R-:W-:-:S13]  /*11420*/  ISETP.GT.AND P0, PT, R86, RZ, PT ;  /* 0x000000ff5600720c */ /* 0x000fda0003f04270 */
[----:B-----5:R-:W-:Y:S01]  /*11430*/  @!P0 IMAD.U32 R161, R76, 0x10000, RZ ;  /* 0x000100004ca18824 */ /* 0x020fe200078e00ff */
[----:B0-----:R-:W-:Y:S01]  /*11440*/  @!P0 MOV R80, R124 ;  /* 0x0000007c00508202 */ /* 0x001fe20000000f00 */
        /* <DEDUP_REMOVED lines=17> */
.L_x_2610:
        /* <DEDUP_REMOVED lines=12> */
.L_x_2611:
        /* <DEDUP_REMOVED lines=42> */
.L_x_2609:
        /* <DEDUP_REMOVED lines=12> */
.L_x_2608:
        /* <DEDUP_REMOVED lines=21> */
.L_x_2614:
        /* <DEDUP_REMOVED lines=12> */
.L_x_2615:
        /* <DEDUP_REMOVED lines=42> */
.L_x_2613:
        /* <DEDUP_REMOVED lines=14> */
.L_x_2612:
        /* <DEDUP_REMOVED lines=20> */
.L_x_2618:
        /* <DEDUP_REMOVED lines=12> */
.L_x_2619:
        /* <DEDUP_REMOVED lines=42> */
.L_x_2617:
        /* <DEDUP_REMOVED lines=12> */
.L_x_2616:
        /* <DEDUP_REMOVED lines=21> */
.L_x_2622:
        /* <DEDUP_REMOVED lines=12> */
.L_x_2623:
        /* <DEDUP_REMOVED lines=39> */
[----:B------:R-:W-:Y:S01]  /*128f0*/  HFMA2 R81, -RZ, RZ, 0, 0 ;  /* 0x00000000ff517431 */ /* 0x000fe200000001ff */
[----:B------:R-:W-:Y:S01]  /*12900*/  MOV R86, R80 ;  /* 0x0000005000567202 */ /* 0x000fe20000000f00 */
[----:B------:R-:W-:-:S07]  /*12910*/  IMAD.MOV.U32 R82, RZ, RZ, R94 ;  /* 0x000000ffff527224 */ /* 0x000fce00078e005e */
.L_x_2621:
[----:B------:R-:W-:Y:S01]  /*12920*/  PRMT R83, R73, 0x7632, R83 ;  /* 0x0000763249537816 */ /* 0x000fe20000000053 */
[----:B------:R-:W-:Y:S01]  /*12930*/  IMAD.MOV.U32 R127, RZ, RZ, 0x2f800000 ;  /* 0x2f800000ff7f7424 */ /* 0x000fe200078e00ff */
[----:B------:R-:W-:Y:S02]  /*12940*/  I2FP.F32.U32 R80, R82 ;  /* 0x0000005200507245 */ /* 0x000fe40000201000 */
[----:B------:R-:W-:Y:S02]  /*12950*/  SHF.L.U32 R83, R83, 0x10, RZ ;  /* 0x0000001053537819 */ /* 0x000fe400000006ff */
[----:B------:R-:W-:Y:S01]  /*12960*/  PRMT R82, R77, 0x7632, R82 ;  /* 0x000076324d527816 */ /* 0x000fe20000000052 */
[----:B------:R-:W-:Y:S02]  /*12970*/  FFMA.FTZ R80, R80, R127, 1.1641532182693481445e-10 ;  /* 0x2f00000050507423 */ /* 0x000fe4000001007f */
[----:B------:R-:W-:Y:S01]  /*12980*/  FMUL.FTZ R83, R83, UR21 ;  /* 0x0000001553537c20 */ /* 0x000fe20008410000 */
[----:B------:R-:W-:-:S02]  /*12990*/  SHF.L.U32 R82, R82, 0x10, RZ ;  /* 0x0000001052527819 */ /* 0x000fc400000006ff */
[----:B------:R-:W-:Y:S01]  /*129a0*/  FSETP.GTU.FTZ.AND P2, PT, R80, UR23, PT ;  /* 0x0000001750007c0b */ /* 0x000fe2000bf5c000 */
[----:B------:R-:W-:Y:S01]  /*129b0*/  FMUL.FTZ R83, R83, UR20 ;  /* 0x0000001453537c20 */ /* 0x000fe20008410000 */
[----:B------:R-:W-:Y:S02]  /*129c0*/  IMAD.U32 R80, R22, 0x10000, RZ ;  /* 0x0001000016507824 */ /* 0x000fe400078e00ff */
[----:B------:R-:W-:Y:S02]  /*129d0*/  SEL R102, RZ, 0x1, P2 ;  /* 0x00000001ff667807 */ /* 0x000fe40001000000 */
[----:B------:R-:W-:-:S05]  /*129e0*/  FSEL R83, R83, RZ, !P2 ;  /* 0x000000ff53537208 */ /* 0x000fca0005000000 */
[----:B------:R-:W-:-:S07]  /*129f0*/  FFMA.FTZ R155, R83, R80, R82 ;  /* 0x00000050539b7223 */ /* 0x000fce0000010052 */
.L_x_2620:
[----:B------:R-:W-:Y:S01]  /*12a00*/  F2FP.BF16.F32.PACK_AB R94, RZ, R155 ;  /* 0x0000009bff5e723e */ /* 0x000fe200000010ff */
[----:B------:R-:W-:Y:S01]  /*12a10*/  @!P0 IMAD.U32 R153, R78, 0x10000, RZ ;  /* 0x000100004e998824 */ /* 0x000fe200078e00ff */
[----:B------:R-:W-:Y:S01]  /*12a20*/  @!P0 MOV R80, R81 ;  /* 0x0000005100508202 */ /* 0x000fe20000000f00 */
[----:B------:R-:W-:Y:S01]  /*12a30*/  @!P0 IMAD.MOV.U32 R106, RZ, RZ, R86 ;  /* 0x000000ffff6a8224 */ /* 0x000fe200078e0056 */
        /* <DEDUP_REMOVED lines=16> */
.L_x_2626:
[----:B------:R-:W-:-:S04]  /*12b40*/  VIADD R0, R0, 0x1 ;  /* 0x0000000100007836 */ /* 0x000fc80000000000 */
[C---:B-1----:R-:W-:Y:S01]  /*12b50*/  IMAD.WIDE.U32 R128, R0.reuse, -0x2daee0ad, RZ ;  /* 0xd2511f5300807825 */ /* 0x042fe200078e00ff */
        /* <DEDUP_REMOVED lines=10> */
.L_x_2627:
        /* <DEDUP_REMOVED lines=39> */
[----:B------:R-:W-:Y:S01]  /*12e70*/  HFMA2 R80, -RZ, RZ, 0, 0 ;  /* 0x00000000ff507431 */ /* 0x000fe200000001ff */
[----:B------:R-:W-:Y:S01]  /*12e80*/  LOP3.LUT R110, R82, UR42, R81, 0x96, !PT ;  /* 0x0000002a526e7c12 */ /* 0x000fe2000f8e9651 */
[----:B------:R-:W-:-:S07]  /*12e90*/  IMAD.MOV.U32 R82, RZ, RZ, R86 ;  /* 0x000000ffff527224 */ /* 0x000fce00078e0056 */
.L_x_2625:
        /* <DEDUP_REMOVED lines=12> */
.L_x_2624:
        /* <DEDUP_REMOVED lines=21> */
.L_x_2630:
        /* <DEDUP_REMOVED lines=12> */
.L_x_2631:
        /* <DEDUP_REMOVED lines=42> */
.L_x_2629:
        /* <DEDUP_REMOVED lines=14> */
.L_x_2628:
[----:B------:R-:W-:Y:S01]  /*134f0*/  F2FP.BF16.F32.PACK_AB R122, RZ, R151 ;  /* 0x00000097ff7a723e */ /* 0x000fe200000010ff */
[----:B-1----:R-:W-:Y:S01]  /*13500*/  @!P0 IMAD.U32 R149, R79, 0x10000, RZ ;  /* 0x000100004f958824 */ /* 0x002fe200078e00ff */
        /* <DEDUP_REMOVED lines=18> */
.L_x_2634:
        /* <DEDUP_REMOVED lines=12> */
.L_x_2635:
        /* <DEDUP_REMOVED lines=42> */
.L_x_2633:
        /* <DEDUP_REMOVED lines=12> */
.L_x_2632:
        /* <DEDUP_REMOVED lines=21> */
.L_x_2638:
        /* <DEDUP_REMOVED lines=12> */
.L_x_2639:
        /* <DEDUP_REMOVED lines=42> */
.L_x_2637:
        /* <DEDUP_REMOVED lines=10> */
[----:B------:R-:W-:Y:S02]  /*13fa0*/  SHF.L.U32 R81, R81, 0x10, RZ ;  /* 0x0000001051517819 */ /* 0x000fe400000006ff */
[----:B------:R-:W-:Y:S02]  /*13fb0*/  SEL R112, RZ, 0x1, P0 ;  /* 0x00000001ff707807 */ /* 0x000fe40000000000 */
[----:B------:R-:W-:-:S05]  /*13fc0*/  FSEL R82, R82, RZ, !P0 ;  /* 0x000000ff52527208 */ /* 0x000fca0004000000 */
[----:B------:R-:W-:-:S07]  /*13fd0*/  FFMA.FTZ R127, R82, R127, R81 ;  /* 0x0000007f527f7223 */ /* 0x000fce0000010051 */
.L_x_2636:
[----:B------:R-:W-:Y:S02]  /*13fe0*/  F2FP.BF16.F32.PACK_AB R83, RZ, R127 ;  /* 0x0000007fff53723e */ /* 0x000fe400000010ff */
[----:B------:R-:W-:Y:S02]  /*13ff0*/  PRMT R82, R118, 0x5410, R122 ;  /* 0x0000541076527816 */ /* 0x000fe4000000007a */
[----:B------:R-:W-:Y:S02]  /*14000*/  PRMT R81, R92, 0x5410, R94 ;  /* 0x000054105c517816 */ /* 0x000fe4000000005e */
[----:B------:R-:W-:Y:S02]  /*14010*/  PRMT R80, R90, 0x5410, R88 ;  /* 0x000054105a507816 */ /* 0x000fe40000000058 */
[----:B------:R-:W-:Y:S01]  /*14020*/  PRMT R83, R86, 0x5410, R83 ;  /* 0x0000541056537816 */ /* 0x000fe20000000053 */
[----:B------:R-:W-:Y:S06]  /*14030*/  BRA `(.L_x_2640) ;  /* 0x0000002800507947 */ /* 0x000fec0003800000 */
.L_x_2607:
[----:B------:R-:W-:Y:S01]  /*14040*/  IMAD.MOV.U32 R161, RZ, RZ, RZ ;  /* 0x000000ffffa17224 */ /* 0x000fe200078e00ff */
[----:B0-----:R-:W-:Y:S01]  /*14050*/  MOV R80, R124 ;  /* 0x0000007c00507202 */ /* 0x001fe20000000f00 */
        /* <DEDUP_REMOVED lines=17> */
.L_x_2643:
        /* <DEDUP_REMOVED lines=12> */
.L_x_2644:
        /* <DEDUP_REMOVED lines=42> */
.L_x_2642:
        /* <DEDUP_REMOVED lines=11> */
.L_x_2641:
[----:B------:R-:W-:Y:S01]  /*14580*/  F2FP.BF16.F32.PACK_AB R90, RZ, R161 ;  /* 0x000000a1ff5a723e */ /* 0x000fe200000010ff */
[----:B------:R-:W-:Y:S01]  /*14590*/  IMAD.MOV.U32 R81, RZ, RZ, R80 ;  /* 0x000000ffff517224 */ /* 0x000fe200078e0050 */
[----:B------:R-:W-:Y:S01]  /*145a0*/  MOV R159, RZ ;  /* 0x000000ff009f7202 */ /* 0x000fe20000000f00 */
        /* <DEDUP_REMOVED lines=13> */
.L_x_2647:
[----:B------:R-:W-:-:S04]  /*14680*/  IADD3 R0, PT, PT, R0, 0x1, RZ ;  /* 0x0000000100007810 */ /* 0x000fc80007ffe0ff */
[C---:B------:R-:W-:Y:S01]  /*14690*/  ISETP.NE.AND P0, PT, R0.reuse, RZ, PT ;  /* 0x000000ff0000720c */ /* 0x040fe20003f05270 */
[----:B-1----:R-:W-:-:S12]  /*146a0*/  IMAD.WIDE.U32 R128, R0, -0x2daee0ad, RZ ;  /* 0xd2511f5300807825 */ /* 0x002fd800078e00ff */
        /* <DEDUP_REMOVED lines=9> */
.L_x_2648:
        /* <DEDUP_REMOVED lines=42> */
.L_x_2646:
[----:B-----5:R-:W-:Y:S02]  /*149e0*/  PRMT R83, R72, 0x7632, R83 ;  /* 0x0000763248537816 */ /* 0x020fe40000000053 */
[----:B------:R-:W-:Y:S02]  /*149f0*/  I2FP.F32.U32 R80, R82 ;  /* 0x0000005200507245 */ /* 0x000fe40000201000 */
[----:B------:R-:W-:Y:S01]  /*14a00*/  MOV R127, 0x2f800000 ;  /* 0x2f800000007f7802 */ /* 0x000fe20000000f00 */
[----:B------:R-:W-:-:S04]  /*14a10*/  IMAD.U32 R83, R83, 0x10000, RZ ;  /* 0x0001000053537824 */ /* 0x000fc800078e00ff */
[----:B------:R-:W-:Y:S01]  /*14a20*/  FFMA.FTZ R80, R80, R127, 1.1641532182693481445e-10 ;  /* 0x2f00000050507423 */ /* 0x000fe2000001007f */
[----:B------:R-:W-:-:S04]  /*14a30*/  FMUL.FTZ R83, R83, UR21 ;  /* 0x0000001553537c20 */ /* 0x000fc80008410000 */
[----:B------:R-:W-:Y:S01]  /*14a40*/  FMUL.FTZ R83, R83, UR20 ;  /* 0x0000001453537c20 */ /* 0x000fe20008410000 */
[----:B------:R-:W-:Y:S02]  /*14a50*/  FSETP.GTU.FTZ.AND P0, PT, R80, UR23, PT ;  /* 0x0000001750007c0b */ /* 0x000fe4000bf1c000 */
[----:B------:R-:W-:Y:S02]  /*14a60*/  SHF.L.U32 R80, R23, 0x10, RZ ;  /* 0x0000001017507819 */ /* 0x000fe400000006ff */
[----:B------:R-:W-:Y:S02]  /*14a70*/  FSEL R83, R83, RZ, !P0 ;  /* 0x000000ff53537208 */ /* 0x000fe40004000000 */
[----:B------:R-:W-:-:S03]  /*14a80*/  SEL R100, RZ, 0x1, P0 ;  /* 0x00000001ff647807 */ /* 0x000fc60000000000 */
[----:B------:R-:W-:-:S07]  /*14a90*/  FMUL.FTZ R159, R80, R83 ;  /* 0x00000053509f7220 */ /* 0x000fce0000410000 */
.L_x_2645:
        /* <DEDUP_REMOVED lines=16> */
.L_x_2651:
        /* <DEDUP_REMOVED lines=12> */
.L_x_2652:
        /* <DEDUP_REMOVED lines=41> */
[----:B------:R-:W-:-:S07]  /*14ef0*/  HFMA2 R80, -RZ, RZ, 0, 0 ;  /* 0x00000000ff507431 */ /* 0x000fce00000001ff */
.L_x_2650:
        /* <DEDUP_REMOVED lines=11> */
.L_x_2649:
        /* <DEDUP_REMOVED lines=16> */
.L_x_2655:
        /* <DEDUP_REMOVED lines=12> */
.L_x_2656:
        /* <DEDUP_REMOVED lines=42> */
.L_x_2654:
        /* <DEDUP_REMOVED lines=12> */
.L_x_2653:
        /* <DEDUP_REMOVED lines=16> */
.L_x_2659:
        /* <DEDUP_REMOVED lines=12> */
.L_x_2660:
        /* <DEDUP_REMOVED lines=42> */
.L_x_2658:
        /* <DEDUP_REMOVED lines=11> */
.L_x_2657:
        /* <DEDUP_REMOVED lines=16> */
.L_x_2663:
        /* <DEDUP_REMOVED lines=12> */
.L_x_2664:
        /* <DEDUP_REMOVED lines=42> */
.L_x_2662:
        /* <DEDUP_REMOVED lines=12> */
.L_x_2661:
[----:B------:R-:W-:Y:S01]  /*15f00*/  F2FP.BF16.F32.PACK_AB R118, RZ, R151 ;  /* 0x00000097ff76723e */ /* 0x000fe200000010ff */
[----:B-1----:R-:W-:Y:S01]  /*15f10*/  IMAD.MOV.U32 R149, RZ, RZ, RZ ;  /* 0x000000ffff957224 */ /* 0x002fe200078e00ff */
        /* <DEDUP_REMOVED lines=14> */
.L_x_2667:
        /* <DEDUP_REMOVED lines=12> */
.L_x_2668:
        /* <DEDUP_REMOVED lines=42> */
.L_x_2666:
        /* <DEDUP_REMOVED lines=11> */
.L_x_2665:
        /* <DEDUP_REMOVED lines=16> */
.L_x_2671:
        /* <DEDUP_REMOVED lines=12> */
.L_x_2672:
        /* <DEDUP_REMOVED lines=42> */
.L_x_2670:
[----:B-----5:R-:W-:Y:S02]  /*16870*/  PRMT R82, R75, 0x7632, R82 ;  /* 0x000076324b527816 */ /* 0x020fe40000000052 */
[----:B------:R-:W-:Y:S02]  /*16880*/  I2FP.F32.U32 R80, R81 ;  /* 0x0000005100507245 */ /* 0x000fe40000201000 */
[----:B------:R-:W-:Y:S01]  /*16890*/  MOV R81, 0x2f800000 ;  /* 0x2f80000000517802 */ /* 0x000fe20000000f00 */
[----:B------:R-:W-:Y:S01]  /*168a0*/  IMAD.U32 R82, R82, 0x10000, RZ ;  /* 0x0001000052527824 */ /* 0x000fe200078e00ff */
[----:B------:R-:W-:-:S03]  /*168b0*/  SHF.L.U32 R127, R20, 0x10, RZ ;  /* 0x00000010147f7819 */ /* 0x000fc600000006ff */
[----:B------:R-:W-:Y:S01]  /*168c0*/  FFMA.FTZ R80, R80, R81, 1.1641532182693481445e-10 ;  /* 0x2f00000050507423 */ /* 0x000fe20000010051 */
[----:B------:R-:W-:-:S04]  /*168d0*/  FMUL.FTZ R82, R82, UR21 ;  /* 0x0000001552527c20 */ /* 0x000fc80008410000 */
[----:B------:R-:W-:Y:S01]  /*168e0*/  FMUL.FTZ R82, R82, UR20 ;  /* 0x0000001452527c20 */ /* 0x000fe20008410000 */
[----:B------:R-:W-:-:S04]  /*168f0*/  FSETP.GTU.FTZ.AND P0, PT, R80, UR23, PT ;  /* 0x0000001750007c0b */ /* 0x000fc8000bf1c000 */
[----:B------:R-:W-:Y:S02]  /*16900*/  FSEL R82, R82, RZ, !P0 ;  /* 0x000000ff52527208 */ /* 0x000fe40004000000 */
[----:B------:R-:W-:-:S03]  /*16910*/  SEL R112, RZ, 0x1, P0 ;  /* 0x00000001ff707807 */ /* 0x000fc60000000000 */
[----:B------:R-:W-:-:S07]  /*16920*/  FMUL.FTZ R127, R127, R82 ;  /* 0x000000527f7f7220 */ /* 0x000fce0000410000 */
.L_x_2669:
[----:B------:R-:W-:Y:S02]  /*16930*/  F2FP.BF16.F32.PACK_AB R83, RZ, R127 ;  /* 0x0000007fff53723e */ /* 0x000fe400000010ff */
[----:B------:R-:W-:Y:S02]  /*16940*/  PRMT R82, R114, 0x5410, R118 ;  /* 0x0000541072527816 */ /* 0x000fe40000000076 */
[----:B------:R-:W-:Y:S02]  /*16950*/  PRMT R81, R92, 0x5410, R94 ;  /* 0x000054105c517816 */ /* 0x000fe4000000005e */
[----:B------:R-:W-:Y:S02]  /*16960*/  PRMT R80, R90, 0x5410, R88 ;  /* 0x000054105a507816 */ /* 0x000fe40000000058 */
[----:B------:R-:W-:-:S07]  /*16970*/  PRMT R83, R86, 0x5410, R83 ;  /* 0x0000541056537816 */ /* 0x000fce0000000053 */
.L_x_2640:
        /* <DEDUP_REMOVED lines=55> */
.L_x_2673:
[----:B0-----:R-:W0:Y:S01]  /*16cf0*/  SHFL.BFLY PT, R81, R86, 0x1, 0x1f ;  /* 0x0c201f0056517f89 */ /* 0x001e2200000e0000 */
[----:B------:R-:W-:Y:S01]  /*16d00*/  BSSY.RECONVERGENT B0, `(.L_x_2674) ;  /* 0x0000061000007945 */ /* 0x000fe20003800200 */
[----:B------:R-:W1:Y:S01]  /*16d10*/  S2R R163, SR_TID.X ;  /* 0x0000000000a37919 */ /* 0x000e620000002100 */
        /* <DEDUP_REMOVED lines=76> */
[----:B------:R-:W-:-:S04]  /*171e0*/  HFMA2 R84, -RZ, RZ, 0, 0 ;  /* 0x00000000ff547431 */ /* 0x000fc800000001ff */
[----:B------:R-:W0:Y:S02]  /*171f0*/  SHFL.BFLY PT, R81, R82, 0x2, 0x1f ;  /* 0x0c401f0052517f89 */ /* 0x000e2400000e0000 */
[----:B0-----:R-:W-:-:S05]  /*17200*/  FADD.FTZ R83, R82, R81 ;  /* 0x0000005152537221 */ /* 0x001fca0000010000 */
[----:B------:R-:W0:Y:S02]  /*17210*/  SHFL.BFLY PT, R86, R83, 0x4, 0x1f ;  /* 0x0c801f0053567f89 */ /* 0x000e2400000e0000 */
[----:B0-----:R-:W-:-:S05]  /*17220*/  FADD.FTZ R86, R83, R86 ;  /* 0x0000005653567221 */ /* 0x001fca0000010000 */
[----:B------:R-:W0:Y:S02]  /*17230*/  SHFL.BFLY PT, R81, R86, 0x8, 0x1f ;  /* 0x0d001f0056517f89 */ /* 0x000e2400000e0000 */
[----:B0-----:R-:W-:Y:S01]  /*17240*/  FADD.FTZ R88, R86, R81 ;  /* 0x0000005156587221 */ /* 0x001fe20000010000 */
[----:B-1----:R-:W-:-:S04]  /*17250*/  LOP3.LUT P0, R81, R163, 0x1f, RZ, 0xc0, !PT ;  /* 0x0000001fa3517812 */ /* 0x002fc8000780c0ff */
        /* <DEDUP_REMOVED lines=11> */
.L_x_2675:
[----:B------:R-:W-:Y:S05]  /*17310*/  BSYNC.RECONVERGENT B0 ;  /* 0x0000000000007941 */ /* 0x000fea0003800200 */
.L_x_2674:
[----:B------:R-:W-:Y:S01]  /*17320*/  BAR.SYNC.DEFER_BLOCKING 0x0 ;  /* 0x0000000000007b1d */ /* 0x000fe20000010000 */
[----:B0-----:R-:W-:-:S05]  /*17330*/  CS2R R80, SRZ ;  /* 0x0000000000507805 */ /* 0x001fca000001ff00 */
[----:B------:R-:W-:Y:S04]  /*17340*/  BSSY.RECONVERGENT B0, `(.L_x_2676) ;  /* 0x000000a000007945 */ /* 0x000fe80003800200 */
        /* <DEDUP_REMOVED lines=9> */
.L_x_2677:
[----:B------:R-:W-:Y:S05]  /*173e0*/  BSYNC.RECONVERGENT B0 ;  /* 0x0000000000007941 */ /* 0x000fea0003800200 */
.L_x_2676:
[----:B------:R-:W1:Y:S01]  /*173f0*/  SHFL.DOWN PT, R83, R84, 0x2, 0x1f ;  /* 0x08401f0054537f89 */ /* 0x000e6200000e0000 */
[----:B------:R-:W-:Y:S01]  /*17400*/  ISETP.NE.AND P0, PT, R163, RZ, PT ;  /* 0x000000ffa300720c */ /* 0x000fe20003f05270 */
[----:B------:R-:W-:Y:S01]  /*17410*/  UISETP.GE.AND UP1, UPT, UR6, 0x1, UPT ;  /* 0x000000010600788c */ /* 0x000fe2000bf26270 */
[----:B------:R-:W-:Y:S01]  /*17420*/  ISETP.NE.AND P1, PT, RZ, UR24, PT ;  /* 0x00000018ff007c0c */ /* 0x000fe2000bf25270 */
[----:B0-----:R-:W0:Y:S04]  /*17430*/  SHFL.DOWN PT, R117, R80, 0x2, 0x1f ;  /* 0x08401f0050757f89 */ /* 0x001e2800000e0000 */
        /* <DEDUP_REMOVED lines=42> */
[----:B0-----:R-:W-:Y:S01]  /*176e0*/  @!P0 IMAD.WIDE R80, R86, 0x4, R80 ;  /* 0x0000000456508825 */ /* 0x001fe200078e0250 */
[----:B------:R-:W0:Y:S03]  /*176f0*/  MUFU.RSQ R117, R84 ;  /* 0x0000005400757308 */ /* 0x000e260000001400 */
[----:B---3--:R-:W-:-:S05]  /*17700*/  @!P0 IMAD.WIDE R82, R129, 0x4, R82 ;  /* 0x0000000481528825 */ /* 0x008fca00078e0252 */
[----:B------:R1:W-:Y:S04]  /*17710*/  @!P0 STG.E desc[UR12][R82.64], R165 ;  /* 0x000000a552008986 */ /* 0x0003e8000c10190c */
[----:B0-----:R1:W-:Y:S01]  /*17720*/  @!P0 STG.E desc[UR12][R80.64], R117 ;  /* 0x0000007550008986 */ /* 0x0013e2000c10190c */
[----:B------:R-:W-:Y:S05]  /*17730*/  BRA.U !UP1, `(.L_x_2678) ;  /* 0x0000000d09747547 */ /* 0x000fea000b800000 */
[----:B-1----:R-:W-:Y:S01]  /*17740*/  FSEL R80, R165, RZ, !P1 ;  /* 0x000000ffa5507208 */ /* 0x002fe20004800000 */
[----:B------:R-:W-:Y:S01]  /*17750*/  IMAD.U32 R128, R24, 0x10000, RZ ;  /* 0x0001000018807824 */ /* 0x000fe200078e00ff */
[----:B------:R-:W-:Y:S01]  /*17760*/  SHF.L.U32 R129, R98, 0x10, RZ ;  /* 0x0000001062817819 */ /* 0x000fe200000006ff */
[----:B------:R-:W-:Y:S01]  /*17770*/  UIADD3 UR4, UPT, UPT, UR6, -0x1, URZ ;  /* 0xffffffff06047890 */ /* 0x000fe2000fffe0ff */
[----:B------:R-:W-:Y:S01]  /*17780*/  SHF.L.U32 R130, R68, 0x10, RZ ;  /* 0x0000001044827819 */ /* 0x000fe200000006ff */
        /* <DEDUP_REMOVED lines=66> */
[----:B------:R-:W-:Y:S01]  /*17bb0*/  SHF.L.U32 R131, R97, 0x10, RZ ;  /* 0x0000001061837819 */ /* 0x000fe200000006ff */
[----:B------:R-:W-:-:S02]  /*17bc0*/  IMAD.U32 R129, R6, 0x10000, RZ ;  /* 0x0001000006817824 */ /* 0x000fc400078e00ff */
[----:B------:R-:W-:Y:S01]  /*17bd0*/  FFMA.FTZ R85, R85, R128, R130 ;  /* 0x0000008055557223 */ /* 0x000fe20000010082 */
[----:B------:R-:W-:Y:S01]  /*17be0*/  SHF.L.U32 R130, R69, 0x10, RZ ;  /* 0x0000001045827819 */ /* 0x000fe200000006ff */
[----:B------:R-:W-:Y:S02]  /*17bf0*/  IMAD.U32 R128, R25, 0x10000, RZ ;  /* 0x0001000019807824 */ /* 0x000fe400078e00ff */
[----:B------:R-:W-:Y:S01]  /*17c00*/  FFMA.FTZ R84, R84, R129, R131 ;  /* 0x0000008154547223 */ /* 0x000fe20000010083 */
[----:B------:R-:W-:Y:S01]  /*17c10*/  PRMT R129, R27, 0x7632, R129 ;  /* 0x000076321b817816 */ /* 0x000fe20000000081 */
[----:B------:R-:W-:Y:S01]  /*17c20*/  IMAD.U32 R132, R26, 0x10000, RZ ;  /* 0x000100001a847824 */ /* 0x000fe200078e00ff */
[----:B------:R-:W-:Y:S01]  /*17c30*/  PRMT R131, R71, 0x7632, R131 ;  /* 0x0000763247837816 */ /* 0x000fe20000000083 */
[----:B------:R-:W-:Y:S01]  /*17c40*/  IMAD.U32 R136, R27, 0x10000, RZ ;  /* 0x000100001b887824 */ /* 0x000fe200078e00ff */
[----:B------:R-:W-:Y:S01]  /*17c50*/  SHF.L.U32 R134, R70, 0x10, RZ ;  /* 0x0000001046867819 */ /* 0x000fe200000006ff */
[----:B------:R-:W-:Y:S01]  /*17c60*/  IMAD.U32 R133, R5, 0x10000, RZ ;  /* 0x0001000005857824 */ /* 0x000fe200078e00ff */
        /* <DEDUP_REMOVED lines=9> */
[----:B------:R-:W-:Y:S01]  /*17d00*/  FFMA.FTZ R94, R94, R133, R135 ;  /* 0x000000855e5e7223 */ /* 0x000fe20000010087 */
[----:B------:R-:W-:Y:S01]  /*17d10*/  SHF.L.U32 R134, R65, 0x10, RZ ;  /* 0x0000001041867819 */ /* 0x000fe200000006ff */
[C---:B------:R-:W-:Y:S01]  /*17d20*/  IMAD.U32 R132, R45.reuse, 0x10000, RZ ;  /* 0x000100002d847824 */ /* 0x040fe200078e00ff */
[----:B------:R-:W-:Y:S01]  /*17d30*/  PRMT R136, R45, 0x7632, R136 ;  /* 0x000076322d887816 */ /* 0x000fe20000000088 */
[----:B------:R-:W-:Y:S01]  /*17d40*/  IMAD.U32 R133, R44, 0x10000, RZ ;  /* 0x000100002c857824 */ /* 0x000fe200078e00ff */
[----:B------:R-:W-:Y:S01]  /*17d50*/  PRMT R138, R65, 0x7632, R138 ;  /* 0x00007632418a7816 */ /* 0x000fe2000000008a */
        /* <DEDUP_REMOVED lines=12> */
[----:B------:R-:W-:Y:S01]  /*17e20*/  IMAD.U32 R130, R46, 0x10000, RZ ;  /* 0x000100002e827824 */ /* 0x000fe200078e00ff */
[----:B------:R-:W-:Y:S01]  /*17e30*/  PRMT R133, R47, 0x7632, R133 ;  /* 0x000076322f857816 */ /* 0x000fe20000000085 */
[----:B------:R-:W-:Y:S01]  /*17e40*/  IMAD.U32 R131, R131, 0x10000, RZ ;  /* 0x0001000083837824 */ /* 0x000fe200078e00ff */
[----:B------:R-:W-:Y:S01]  /*17e50*/  PRMT R135, R67, 0x7632, R135 ;  /* 0x0000763243877816 */ /* 0x000fe20000000087 */
        /* <DEDUP_REMOVED lines=8> */
[----:B------:R-:W-:-:S02]  /*17ee0*/  IMAD.U32 R135, R135, 0x10000, RZ ;  /* 0x0001000087877824 */ /* 0x000fc400078e00ff */
[----:B------:R-:W-:Y:S01]  /*17ef0*/  FFMA.FTZ R130, R122, R129, R131 ;  /* 0x000000817a827223 */ /* 0x000fe20000010083 */
[----:B------:R-:W-:Y:S01]  /*17f00*/  FFMA.FTZ R129, R116, R137, R139 ;  /* 0x0000008974817223 */ /* 0x000fe2000001008b */
[----:B------:R-:W-:Y:S01]  /*17f10*/  PRMT R132, R48, 0x7632, R132 ;  /* 0x0000763230847816 */ /* 0x000fe20000000084 */
[----:B------:R-:W-:Y:S01]  /*17f20*/  FFMA.FTZ R131, R119, R134, R136 ;  /* 0x0000008677837223 */ /* 0x000fe20000010088 */
[----:B------:R-:W-:Y:S01]  /*17f30*/  PRMT R116, R60, 0x7632, R116 ;  /* 0x000076323c747816 */ /* 0x000fe20000000074 */
[----:B------:R-:W-:Y:S01]  /*17f40*/  FFMA.FTZ R134, R118, R133, R135 ;  /* 0x0000008576867223 */ /* 0x000fe20000010087 */
[C---:B------:R-:W-:Y:S01]  /*17f50*/  PRMT R136, R49.reuse, 0x7632, R136 ;  /* 0x0000763231887816 */ /* 0x040fe20000000088 */
[----:B------:R-:W-:Y:S01]  /*17f60*/  IMAD.U32 R133, R49, 0x10000, RZ ;  /* 0x0001000031857824 */ /* 0x000fe200078e00ff */
[C---:B------:R-:W-:Y:S01]  /*17f70*/  PRMT R118, R61.reuse, 0x7632, R118 ;  /* 0x000076323d767816 */ /* 0x040fe20000000076 */
[----:B------:R-:W-:Y:S01]  /*17f80*/  IMAD.U32 R132, R132, 0x10000, RZ ;  /* 0x0001000084847824 */ /* 0x000fe200078e00ff */
[----:B------:R-:W-:Y:S01]  /*17f90*/  SHF.L.U32 R119, R61, 0x10, RZ ;  /* 0x000000103d777819 */ /* 0x000fe200000006ff */
[C---:B------:R-:W-:Y:S01]  /*17fa0*/  IMAD.U32 R122, R50.reuse, 0x10000, RZ ;  /* 0x00010000327a7824 */ /* 0x040fe200078e00ff */
        /* <DEDUP_REMOVED lines=12> */
[----:B------:R-:W-:Y:S01]  /*18070*/  PRMT R115, R52, 0x7632, R115 ;  /* 0x0000763234737816 */ /* 0x000fe20000000073 */
[----:B------:R-:W-:Y:S01]  /*18080*/  FFMA.FTZ R136, R113, R136, R118 ;  /* 0x0000008871887223 */ /* 0x000fe20000010076 */
[C---:B------:R-:W-:Y:S01]  /*18090*/  PRMT R119, R56.reuse, 0x7632, R119 ;  /* 0x0000763238777816 */ /* 0x040fe20000000077 */
[----:B------:R-:W-:Y:S01]  /*180a0*/  FFMA.FTZ R138, R107, R140, R142 ;  /* 0x0000008c6b8a7223 */ /* 0x000fe2000001008e */
[----:B------:R-:W-:Y:S01]  /*180b0*/  SHF.L.U32 R113, R56, 0x10, RZ ;  /* 0x0000001038717819 */ /* 0x000fe200000006ff */
[----:B------:R-:W-:Y:S01]  /*180c0*/  IMAD.U32 R107, R52, 0x10000, RZ ;  /* 0x00010000346b7824 */ /* 0x000fe200078e00ff */
[----:B------:R-:W-:Y:S01]  /*180d0*/  SHF.L.U32 R119, R119, 0x10, RZ ;  /* 0x0000001077777819 */ /* 0x000fe200000006ff */
[----:B------:R-:W-:Y:S01]  /*180e0*/  IMAD.U32 R115, R115, 0x10000, RZ ;  /* 0x0001000073737824 */ /* 0x000fe200078e00ff */
[----:B------:R-:W-:Y:S01]  /*180f0*/  SHF.L.U32 R116, R63, 0x10, RZ ;  /* 0x000000103f747819 */ /* 0x000fe200000006ff */
[----:B------:R-:W-:Y:S01]  /*18100*/  FFMA.FTZ R92, R92, R107, R113 ;  /* 0x0000006b5c5c7223 */ /* 0x000fe20000010071 */
[----:B------:R-:W-:Y:S01]  /*18110*/  PRMT R140, R51, 0x7632, R140 ;  /* 0x00007632338c7816 */ /* 0x000fe2000000008c */
[----:B------:R-:W-:Y:S01]  /*18120*/  UIMAD UR4, UR4, UR22, URZ ;  /* 0x00000016040472a4 */ /* 0x000fe2000f8e02ff */
[----:B------:R-:W-:Y:S01]  /*18130*/  PRMT R118, R63, 0x7632, R118 ;  /* 0x000076323f767816 */ /* 0x000fe20000000076 */
[----:B------:R-:W-:Y:S01]  /*18140*/  FFMA.FTZ R107, R90, R115, R119 ;  /* 0x000000735a6b7223 */ /* 0x000fe20000010077 */
[----:B------:R-:W-:Y:S01]  /*18150*/  PRMT R142, R53, 0x7632, R142 ;  /* 0x00007632358e7816 */ /* 0x000fe2000000008e */
[----:B------:R-:W-:Y:S01]  /*18160*/  FFMA.FTZ R95, R95, R114, R116 ;  /* 0x000000725f5f7223 */ /* 0x000fe20000010074 */
[C---:B------:R-:W-:Y:S01]  /*18170*/  PRMT R90, R57.reuse, 0x7632, R90 ;  /* 0x00007632395a7816 */ /* 0x040fe2000000005a */
[----:B------:R-:W-:Y:S01]  /*18180*/  IMAD.U32 R118, R118, 0x10000, RZ ;  /* 0x0001000076767824 */ /* 0x000fe200078e00ff */
[----:B------:R-:W-:Y:S01]  /*18190*/  SHF.L.U32 R140, R140, 0x10, RZ ;  /* 0x000000108c8c7819 */ /* 0x000fe200000006ff */
[----:B------:R-:W0:Y:S01]  /*181a0*/  LDC.64 R122, c[0x0][0x428] ;  /* 0x00010a00ff7a7b82 */ /* 0x000e220000000a00 */
[----:B------:R-:W-:Y:S01]  /*181b0*/  SHF.L.U32 R116, R57, 0x10, RZ ;  /* 0x0000001039747819 */ /* 0x000fe200000006ff */
[----:B------:R-:W-:Y:S01]  /*181c0*/  USHF.R.S32.HI UR5, URZ, 0x1f, UR4 ;  /* 0x0000001fff057899 */ /* 0x000fe20008011404 */
[----:B------:R-:W-:Y:S01]  /*181d0*/  IMAD.U32 R114, R53, 0x10000, RZ ;  /* 0x0001000035727824 */ /* 0x000fe200078e00ff */
[----:B------:R-:W-:Y:S01]  /*181e0*/  SHF.L.U32 R90, R90, 0x10, RZ ;  /* 0x000000105a5a7819 */ /* 0x000fe200000006ff */
[----:B------:R-:W-:-:S02]  /*181f0*/  IMAD.U32 R142, R142, 0x10000, RZ ;  /* 0x000100008e8e7824 */ /* 0x000fc400078e00ff */
[----:B------:R-:W-:Y:S01]  /*18200*/  FFMA.FTZ R140, R93, R140, R118 ;  /* 0x0000008c5d8c7223 */ /* 0x000fe20000010076 */
[----:B------:R-:W-:Y:S01]  /*18210*/  ULEA.HI UR5, UR5, UR4, URZ, 0x3 ;  /* 0x0000000405057291 */ /* 0x000fe2000f8f18ff */
[----:B------:R-:W-:Y:S01]  /*18220*/  FFMA.FTZ R93, R89, R114, R116 ;  /* 0x00000072595d7223 */ /* 0x000fe20000010074 */
[----:B------:R-:W-:Y:S01]  /*18230*/  SHF.L.U32 R89, R58, 0x10, RZ ;  /* 0x000000103a597819 */ /* 0x000fe200000006ff */
[C---:B------:R-:W-:Y:S02]  /*18240*/  IMAD.U32 R113, R54.reuse, 0x10000, RZ ;  /* 0x0001000036717824 */ /* 0x040fe400078e00ff */
[----:B------:R-:W-:Y:S01]  /*18250*/  FFMA.FTZ R142, R87, R142, R90 ;  /* 0x0000008e578e7223 */ /* 0x000fe2000001005a */
[----:B------:R-:W-:Y:S01]  /*18260*/  PRMT R114, R54, 0x7632, R114 ;  /* 0x0000763236727816 */ /* 0x000fe20000000072 */
[----:B------:R-:W-:Y:S01]  /*18270*/  IMAD.U32 R118, RZ, RZ, UR5 ;  /* 0x00000005ff767e24 */ /* 0x000fe2000f8e00ff */
[----:B------:R-:W-:Y:S01]  /*18280*/  PRMT R90, R58, 0x7632, R90 ;  /* 0x000076323a5a7816 */ /* 0x000fe2000000005a */
[----:B------:R-:W-:Y:S01]  /*18290*/  FFMA.FTZ R113, R86, R113, R89 ;  /* 0x0000007156717223 */ /* 0x000fe20000010059 */
[----:B------:R-:W-:Y:S01]  /*182a0*/  SHF.L.U32 R86, R114, 0x10, RZ ;  /* 0x0000001072567819 */ /* 0x000fe200000006ff */
[----:B------:R-:W-:Y:S01]  /*182b0*/  IMAD.U32 R87, R55, 0x10000, RZ ;  /* 0x0001000037577824 */ /* 0x000fe200078e00ff */
[----:B------:R-:W-:Y:S01]  /*182c0*/  SHF.L.U32 R89, R59, 0x10, RZ ;  /* 0x000000103b597819 */ /* 0x000fe200000006ff */
[----:B------:R-:W-:Y:S01]  /*182d0*/  IMAD.U32 R90, R90, 0x10000, RZ ;  /* 0x000100005a5a7824 */ /* 0x000fe200078e00ff */
[----:B------:R-:W-:-:S02]  /*182e0*/  PRMT R116, R55, 0x7632, R116 ;  /* 0x0000763237747816 */ /* 0x000fc40000000074 */
[----:B------:R-:W-:Y:S01]  /*182f0*/  PRMT R114, R59, 0x7632, R114 ;  /* 0x000076323b727816 */ /* 0x000fe20000000072 */
[----:B------:R-:W-:Y:S01]  /*18300*/  FFMA.FTZ R144, R83, R86, R90 ;  /* 0x0000005653907223 */ /* 0x000fe2000001005a */
[----:B------:R-:W-:Y:S01]  /*18310*/  LEA.HI.SX32 R115, R118, R163, 0x1d ;  /* 0x000000a376737211 */ /* 0x000fe200078feaff */
[----:B------:R-:W-:Y:S01]  /*18320*/  FFMA.FTZ R135, R82, R87, R89 ;  /* 0x0000005752877223 */ /* 0x000fe20000010059 */
[----:B------:R-:W-:Y:S01]  /*18330*/  SHF.L.U32 R86, R116, 0x10, RZ ;  /* 0x0000001074567819 */ /* 0x000fe200000006ff */
[----:B------:R-:W-:Y:S01]  /*18340*/  IMAD.U32 R90, R114, 0x10000, RZ ;  /* 0x00010000725a7824 */ /* 0x000fe200078e00ff */
[C---:B------:R-:W-:Y:S01]  /*18350*/  IADD3 R83, PT, PT, R115.reuse, 0x80, RZ ;  /* 0x0000008073537810 */ /* 0x040fe20007ffe0ff */
[C---:B------:R-:W-:Y:S01]  /*18360*/  VIADD R119, R115.reuse, 0x100 ;  /* 0x0000010073777836 */ /* 0x040fe20000000000 */
[----:B------:R-:W-:Y:S01]  /*18370*/  IADD3 R87, PT, PT, R115, 0x180, RZ ;  /* 0x0000018073577810 */ /* 0x000fe20007ffe0ff */
        /* <DEDUP_REMOVED lines=11> */
[----:B------:R-:W-:Y:S01]  /*18430*/  F2FP.BF16.F32.PACK_AB R87, R134, R131 ;  /* 0x000000838657723e */ /* 0x000fe200000010ff */
[----:B------:R0:W-:Y:S01]  /*18440*/  STG.E.128 desc[UR12][R114.64], R80 ;  /* 0x0000005072007986 */ /* 0x0001e2000c101d0c */
[----:B------:R-:W-:-:S02]  /*18450*/  F2FP.BF16.F32.PACK_AB R84, R109, R88 ;  /* 0x000000586d54723e */ /* 0x000fc400000010ff */
[----:B------:R-:W-:Y:S02]  /*18460*/  F2FP.BF16.F32.PACK_AB R91, R140, R95 ;  /* 0x0000005f8c5b723e */ /* 0x000fe400000010ff */
        /* <DEDUP_REMOVED lines=10> */
.L_x_2678:
[----:B------:R-:W-:Y:S02]  /*18510*/  UIADD3 UR7, UPT, UPT, UR7, UR16, URZ ;  /* 0x0000001007077290 */ /* 0x000fe4000fffe0ff */
[----:B------:R-:W-:Y:S02]  /*18520*/  UPLOP3.LUT UP0, UPT, UPT, UPT, UP0, 0x40, 0x4 ;  /* 0x000000000004789c */ /* 0x000fe40003f0e800 */
[----:B------:R-:W-:-:S09]  /*18530*/  UISETP.GE.AND UP1, UPT, UR7, UR17, UPT ;  /* 0x000000110700728c */ /* 0x000fd2000bf26270 */
[----:B------:R-:W-:Y:S05]  /*18540*/  BRA.U !UP1, `(.L_x_2679) ;  /* 0xfffffe8509747547 */ /* 0x000fea000b83ffff */
[----:B------:R-:W-:Y:S05]  /*18550*/  EXIT ;  /* 0x000000000000794d */ /* 0x000fea0003800000 */
.L_x_2680:
        /* <DEDUP_REMOVED lines=10> */
.L_x_27213:


//--------------------- .text._ZN10layer_norm13ln_fwd_kernelINS_13Kernel_traitsI6__halfS2_S2_S2_fjLj4096ELj1ELj1ELj4ELj16ENS_18Kernel_traits_baseILj4096ES2_S2_S2_S2_fjLj128EEEEELb0ELb0ELb0ELb0EEEvNS_9FwdParamsE --------------------------
	.section	.text._ZN10layer_norm13ln_fwd_kernelINS_13Kernel_traitsI6__halfS2_S2_S2_fjLj4096ELj1ELj1ELj4ELj16ENS_18Kernel_traits_baseILj4096ES2_S2_S2_S2_fjLj128EEEEELb0ELb0ELb0ELb0EEEvNS_9FwdParamsE,"ax",@progbits
	.align	128
        .global         _ZN10layer_norm13ln_fwd_kernelINS_13Kernel_traitsI6__halfS2_S2_S2_fjLj4096ELj1ELj1ELj4ELj16ENS_18Kernel_traits_baseILj4096ES2_S2_S2_S2_fjLj128EEEEELb0ELb0ELb0ELb0EEEvNS_9FwdParamsE
        .type           _ZN10layer_norm13ln_fwd_kernelINS_13Kernel_traitsI6__halfS2_S2_S2_fjLj4096ELj1ELj1ELj4ELj16ENS_18Kernel_traits_baseILj4096ES2_S2_S2_S2_fjLj128EEEEELb0ELb0ELb0ELb0EEEvNS_9FwdParamsE,@function
        .size           _ZN10layer_norm13ln_fwd_kernelINS_13Kernel_traitsI6__halfS2_S2_S2_fjLj4096ELj1ELj1ELj4ELj16ENS_18Kernel_traits_baseILj4096ES2_S2_S2_S2_fjLj128EEEEELb0ELb0ELb0ELb0EEEvNS_9FwdParamsE,(.L_x_27214 - _ZN10layer_norm13ln_fwd_kernelINS_13Kernel_traitsI6__halfS2_S2_S2_fjLj4096ELj1ELj1ELj4ELj16ENS_18Kernel_traits_baseILj4096ES2_S2_S2_S2_fjLj128EEEEELb0ELb0ELb0ELb0EEEvNS_9FwdParamsE)
        .other          _ZN10layer_norm13ln_fwd_kernelINS_13Kernel_traitsI6__halfS2_S2_S2_fjLj4096ELj1ELj1ELj4ELj16ENS_18Kernel_traits_baseILj4096ES2_S2_S2_S2_fjLj128EEEEELb0ELb0ELb0ELb0EEEvNS_9FwdParamsE,@"STO_CUDA_ENTRY STV_DEFAULT"
_ZN10layer_norm13ln_fwd_kernelINS_13Kernel_traitsI6__halfS2_S2_S2_fjLj4096ELj1ELj1ELj4ELj16ENS_18Kernel_traits_baseILj4096ES2_S2_S2_S2_fjLj128EEEEELb0ELb0ELb0ELb0EEEvNS_9FwdParamsE:
.text._ZN10layer_norm13ln_fwd_kernelINS_13Kernel_traitsI6__halfS2_S2_S2_fjLj4096ELj1ELj1ELj4ELj16ENS_18Kernel_traits_baseILj4096ES2_S2_S2_S2_fjLj128EEEEELb0ELb0ELb0ELb0EEEvNS_9FwdParamsE:
        /* <DEDUP_REMOVED lines=54> */
.L_x_2682:
        /* <DEDUP_REMOVED lines=27> */
[----:B------:R-:W-:Y:S02]  /*0510*/  @P0 MOV R47, RZ ;  /* 0x000000ff002f0202 */ /* 0x000fe40000000f00 */
[----:B------:R-:W-:Y:S02]  /*0520*/  @P1 MOV R39, RZ ;  /* 0x000000ff00271202 */ /* 0x000fe40000000f00 */
[----:B0-----:R-:W-:-:S07]  /*0530*/  @P2 MOV R31, RZ ;  /* 0x000000ff001f2202 */ /* 0x001fce0000000f00 */
.L_x_2683:
[----:B------:R-:W-:Y:S05]  /*0540*/  BSYNC.RECONVERGENT B0 ;  /* 0x0000000000007941 */ /* 0x000fea0003800200 */
.L_x_2681:
[----:B------:R-:W0:Y:S02]  /*0550*/  LDCU UR4, c[0x0][0x384] ;  /* 0x00007080ff0477ac */ /* 0x000e240008000800 */
[----:B0-----:R-:W-:-:S06]  /*0560*/  UISETP.GE.AND UP1, UPT, UR6, UR4, UPT ;  /* 0x000000040600728c */ /* 0x001fcc000bf26270 */
[----:B------:R-:W-:-:S13]  /*0570*/  PLOP3.LUT P0, PT, PT, PT, UP1, 0x80, 0x8 ;  /* 0x000000000008781c */ /* 0x000fda0003f0f018 */
[----:B------:R-:W-:Y:S05]  /*0580*/  @P0 EXIT ;  /* 0x000000000000094d */ /* 0x000fea0003800000 */
[----:B------:R-:W-:Y:S01]  /*0590*/  SHF.R.S32.HI R10, RZ, 0x3, R10 ;  /* 0x00000003ff0a7819 */ /* 0x000fe2000001140a */
[----:B------:R-:W-:Y:S01]  /*05a0*/  UISETP.NE.U32.AND UP1, UPT, UR10, URZ, UPT ;  /* 0x000000ff0a00728c */ /* 0x000fe2000bf25070 */
[----:B------:R-:W0:Y:S02]  /*05b0*/  LDCU UR13, c[0x0][0x388] ;  /* 0x00007100ff0d77ac */ /* 0x000e240008000800 */
[C---:B------:R-:W-:Y:S02]  /*05c0*/  LOP3.LUT R2, R10.reuse, 0x7f, RZ, 0xc0, !PT ;  /* 0x0000007f0a027812 */ /* 0x040fe400078ec0ff */
[----:B------:R-:W-:Y:S01]  /*05d0*/  SHF.L.U32 R10, R10, 0x1, RZ ;  /* 0x000000010a0a7819 */ /* 0x000fe200000006ff */
[----:B------:R-:W-:Y:S01]  /*05e0*/  UISETP.NE.AND.EX UP1, UPT, UR11, URZ, UPT, UP1 ;  /* 0x000000ff0b00728c */ /* 0x000fe2000bf25310 */
[----:B------:R-:W-:Y:S01]  /*05f0*/  VIADDMNMX R13, R2, -R13, RZ, !PT ;  /* 0x8000000d020d7246 */ /* 0x000fe200078001ff */
[----:B------:R-:W-:Y:S01]  /*0600*/  IMAD R0, R0, -0x20, R2 ;  /* 0xffffffe000007824 */ /* 0x000fe200078e0202 */
[----:B------:R-:W-:Y:S01]  /*0610*/  LOP3.LUT R8, R10, 0xffffff00, RZ, 0xc0, !PT ;  /* 0xffffff000a087812 */ /* 0x000fe200078ec0ff */
[----:B------:R-:W1:Y:S01]  /*0620*/  LDCU.U8 UR7, c[0x0][0x410] ;  /* 0x00008200ff0777ac */ /* 0x000e620008000000 */
[----:B------:R-:W-:-:S02]  /*0630*/  VIMNMX R13, PT, PT, R13, 0x20, PT ;  /* 0x000000200d0d7848 */ /* 0x000fc40003fe0100 */
[----:B------:R-:W-:Y:S01]  /*0640*/  VIMNMX R0, PT, PT, RZ, R0, !PT ;  /* 0x00000000ff007248 */ /* 0x000fe20007fe0100 */
[----:B------:R-:W2:Y:S01]  /*0650*/  LDCU UR12, c[0x0][0x400] ;  /* 0x00008000ff0c77ac */ /* 0x000ea20008000800 */
[-C--:B------:R-:W-:Y:S02]  /*0660*/  LEA R13, R13, R8.reuse, 0x3 ;  /* 0x000000080d0d7211 */ /* 0x080fe400078e18ff */
[----:B------:R-:W-:Y:S01]  /*0670*/  VIMNMX R3, PT, PT, R0, 0x20, PT ;  /* 0x0000002000037848 */ /* 0x000fe20003fe0100 */
[----:B------:R-:W3:Y:S01]  /*0680*/  LDCU.64 UR16, c[0x0][0x3a0] ;  /* 0x00007400ff1077ac */ /* 0x000ee20008000a00 */
[----:B------:R-:W-:Y:S02]  /*0690*/  I2FP.F32.U32 R10, R13 ;  /* 0x0000000d000a7245 */ /* 0x000fe40000201000 */
[----:B------:R-:W-:Y:S01]  /*06a0*/  PLOP3.LUT P0, PT, PT, PT, UP1, 0x80, 0x8 ;  /* 0x000000000008781c */ /* 0x000fe20003f0f018 */
[----:B------:R-:W4:Y:S01]  /*06b0*/  LDCU.64 UR18, c[0x0][0x3e0] ;  /* 0x00007c00ff1277ac */ /* 0x000f220008000a00 */
[----:B------:R-:W-:-:S02]  /*06c0*/  LEA R8, R3, R8, 0x3 ;  /* 0x0000000803087211 */ /* 0x000fc400078e18ff */
[----:B------:R-:W0:Y:S01]  /*06d0*/  MUFU.RCP R10, R10 ;  /* 0x0000000a000a7308 */ /* 0x000e220000001000 */
[----:B------:R-:W0:Y:S01]  /*06e0*/  LDCU.64 UR14, c[0x0][0x380] ;  /* 0x00007000ff0e77ac */ /* 0x000e220008000a00 */
[----:B------:R-:W-:-:S11]  /*06f0*/  UPLOP3.LUT UP2, UPT, UPT, UPT, UPT, 0x40, 0x4 ;  /* 0x000000000004789c */ /* 0x000fd60003f4e870 */
.L_x_2716:
[----:B01234-:R-:W1:Y:S01]  /*0700*/  @P0 LDC.64 R52, c[0x0][0x3e0] ;  /* 0x0000f800ff340b82 */ /* 0x01fe620000000a00 */
[----:B------:R-:W-:-:S05]  /*0710*/  MOV R13, UR6 ;  /* 0x00000006000d7c02 */ /* 0x000fca0008000f00 */
[----:B-1----:R-:W-:-:S06]  /*0720*/  @P0 IMAD.WIDE R52, R13, 0x2, R52 ;  /* 0x000000020d340825 */ /* 0x002fcc00078e0234 */
[----:B------:R-:W2:Y:S01]  /*0730*/  @P0 LDG.E.U16 R52, desc[UR8][R52.64] ;  /* 0x0000000834340981 */ /* 0x000ea2000c1e1500 */
[----:B0-----:R-:W-:Y:S01]  /*0740*/  UIMAD UR4, UR6, UR13, URZ ;  /* 0x0000000d060472a4 */ /* 0x001fe2000f8e02ff */
[----:B------:R-:W-:Y:S01]  /*0750*/  ISETP.GE.U32.AND P1, PT, R11, 0x80, PT ;  /* 0x000000800b00780c */ /* 0x000fe20003f26070 */
[----:B------:R-:W-:Y:S01]  /*0760*/  BSSY.RECONVERGENT B0, `(.L_x_2684) ;  /* 0x000005f000007945 */ /* 0x000fe20003800200 */
[----:B------:R-:W-:Y:S01]  /*0770*/  HFMA2 R78, -RZ, RZ, 1.875, 0 ;  /* 0x3f800000ff4e7431 */ /* 0x000fe200000001ff */
[----:B------:R-:W-:-:S04]  /*0780*/  USHF.R.S32.HI UR5, URZ, 0x1f, UR4 ;  /* 0x0000001fff057899 */ /* 0x000fc80008011404 */
[----:B------:R-:W-:-:S06]  /*0790*/  ULEA.HI UR5, UR5, UR4, URZ, 0x3 ;  /* 0x0000000405057291 */ /* 0x000fcc000f8f18ff */
[----:B------:R-:W-:-:S04]  /*07a0*/  MOV R13, UR5 ;  /* 0x00000005000d7c02 */ /* 0x000fc80008000f00 */
[----:B------:R-:W-:-:S04]  /*07b0*/  LEA.HI.SX32 R13, R13, R12, 0x1d ;  /* 0x0000000c0d0d7211 */ /* 0x000fc800078feaff */
[----:B------:R-:W-:Y:S01]  /*07c0*/  MOV R79, R13 ;  /* 0x0000000d004f7202 */ /* 0x000fe20000000f00 */
[----:B--2---:R-:W-:Y:S01]  /*07d0*/  @P0 HADD2.F32 R78, -RZ, R52.H0_H0 ;  /* 0x20000034ff4e0230 */ /* 0x004fe20000004100 */
[----:B------:R-:W-:Y:S06]  /*07e0*/  @!P1 BRA `(.L_x_2685) ;  /* 0x0000000400589947 */ /* 0x000fec0003800000 */
[----:B------:R-:W0:Y:S02]  /*07f0*/  LDC.64 R2, c[0x0][0x390] ;  /* 0x0000e400ff027b82 */ /* 0x000e240000000a00 */
[----:B0-----:R-:W-:-:S05]  /*0800*/  IMAD.WIDE.U32 R2, R13, 0x10, R2 ;  /* 0x000000100d027825 */ /* 0x001fca00078e0002 */
[----:B------:R0:W5:Y:S01]  /*0810*/  LDG.E.128 R4, desc[UR8][R2.64] ;  /* 0x0000000802047981 */ /* 0x000162000c1e1d00 */
[----:B---3--:R-:W-:-:S04]  /*0820*/  UISETP.NE.U32.AND UP1, UPT, UR16, URZ, UPT ;  /* 0x000000ff1000728c */ /* 0x008fc8000bf25070 */
[----:B------:R-:W-:-:S09]  /*0830*/  UISETP.NE.AND.EX UP1, UPT, UR17, URZ, UPT, UP1 ;  /* 0x000000ff1100728c */ /* 0x000fd2000bf25310 */
[----:B0-----:R-:W-:Y:S05]  /*0840*/  BRA.U !UP1, `(.L_x_2686) ;  /* 0x0000000109807547 */ /* 0x001fea000b800000 */
[----:B------:R-:W0:Y:S02]  /*0850*/  LDC.64 R2, c[0x0][0x3a0] ;  /* 0x0000e800ff027b82 */ /* 0x000e240000000a00 */
[----:B0-----:R-:W-:-:S05]  /*0860*/  IMAD.WIDE.U32 R2, R13, 0x10, R2 ;  /* 0x000000100d027825 */ /* 0x001fca00078e0002 */
[----:B------:R-:W2:Y:S01]  /*0870*/  LDG.E.128 R16, desc[UR8][R2.64] ;  /* 0x0000000802107981 */ /* 0x000ea2000c1e1d00 */
[--C-:B-----5:R-:W-:Y:S02]  /*0880*/  HADD2.F32 R79, -RZ, R6.reuse.H0_H0 ;  /* 0x20000006ff4f7230 */ /* 0x120fe40000004100 */
[----:B------:R-:W-:Y:S02]  /*0890*/  HADD2.F32 R81, -RZ, R6.H1_H1 ;  /* 0x30000006ff517230 */ /* 0x000fe40000004100 */
[--C-:B------:R-:W-:Y:S02]  /*08a0*/  HADD2.F32 R9, -RZ, R4.reuse.H0_H0 ;  /* 0x20000004ff097230 */ /* 0x100fe40000004100 */
[----:B------:R-:W-:Y:S02]  /*08b0*/  HADD2.F32 R83, -RZ, R7.H0_H0 ;  /* 0x20000007ff537230 */ /* 0x000fe40000004100 */
[----:B------:R-:W-:Y:S02]  /*08c0*/  HADD2.F32 R53, -RZ, R4.H1_H1 ;  /* 0x30000004ff357230 */ /* 0x000fe40000004100 */
[----:B------:R-:W-:-:S02]  /*08d0*/  HADD2.F32 R55, -RZ, R5.H0_H0 ;  /* 0x20000005ff377230 */ /* 0x000fc40000004100 */
[----:B------:R-:W-:Y:S02]  /*08e0*/  HADD2.F32 R7, -RZ, R7.H1_H1 ;  /* 0x30000007ff077230 */ /* 0x000fe40000004100 */
[----:B------:R-:W-:Y:S02]  /*08f0*/  HADD2.F32 R5, -RZ, R5.H1_H1 ;  /* 0x30000005ff057230 */ /* 0x000fe40000004100 */
[----:B--2---:R-:W-:Y:S02]  /*0900*/  HADD2.F32 R6, -RZ, R16.H0_H0 ;  /* 0x20000010ff067230 */ /* 0x004fe40000004100 */
[----:B------:R-:W-:Y:S02]  /*0910*/  HADD2.F32 R2, -RZ, R18.H0_H0 ;  /* 0x20000012ff027230 */ /* 0x000fe40000004100 */
[----:B------:R-:W-:Y:S02]  /*0920*/  HADD2.F32 R54, -RZ, R19.H1_H1 ;  /* 0x30000013ff367230 */ /* 0x000fe40000004100 */
[----:B------:R-:W-:Y:S01]  /*0930*/  FFMA.FTZ R6, R9, R78, R6 ;  /* 0x0000004e09067223 */ /* 0x000fe20000010006 */
[----:B------:R-:W-:-:S02]  /*0940*/  HADD2.F32 R16, -RZ, R16.H1_H1 ;  /* 0x30000010ff107230 */ /* 0x000fc40000004100 */
[-C--:B------:R-:W-:Y:S01]  /*0950*/  FFMA.FTZ R2, R79, R78.reuse, R2 ;  /* 0x0000004e4f027223 */ /* 0x080fe20000010002 */
[--C-:B------:R-:W-:Y:S02]  /*0960*/  HADD2.F32 R4, -RZ, R17.reuse.H0_H0 ;  /* 0x20000011ff047230 */ /* 0x100fe40000004100 */
[-C--:B------:R-:W-:Y:S01]  /*0970*/  FFMA.FTZ R9, R7, R78.reuse, R54 ;  /* 0x0000004e07097223 */ /* 0x080fe20000010036 */
[----:B------:R-:W-:Y:S02]  /*0980*/  HADD2.F32 R52, -RZ, R17.H1_H1 ;  /* 0x30000011ff347230 */ /* 0x000fe40000004100 */
[-C--:B------:R-:W-:Y:S01]  /*0990*/  FFMA.FTZ R3, R53, R78.reuse, R16 ;  /* 0x0000004e35037223 */ /* 0x080fe20000010010 */
[----:B------:R-:W-:Y:S02]  /*09a0*/  HADD2.F32 R18, -RZ, R18.H1_H1 ;  /* 0x30000012ff127230 */ /* 0x000fe40000004100 */
[----:B------:R-:W-:Y:S01]  /*09b0*/  FFMA.FTZ R4, R55, R78, R4 ;  /* 0x0000004e37047223 */ /* 0x000fe20000010004 */
[----:B------:R-:W-:-:S02]  /*09c0*/  HADD2.F32 R0, -RZ, R19.H0_H0 ;  /* 0x20000013ff007230 */ /* 0x000fc40000004100 */
[----:B------:R-:W-:Y:S01]  /*09d0*/  FFMA.FTZ R5, R5, R78, R52 ;  /* 0x0000004e05057223 */ /* 0x000fe20000010034 */
[----:B------:R-:W-:Y:S01]  /*09e0*/  F2FP.F16.F32.PACK_AB R16, R3, R6 ;  /* 0x000000060310723e */ /* 0x000fe200000000ff */
[-C--:B------:R-:W-:Y:S01]  /*09f0*/  FFMA.FTZ R7, R81, R78.reuse, R18 ;  /* 0x0000004e51077223 */ /* 0x080fe20000010012 */
[----:B------:R-:W-:Y:S02]  /*0a00*/  FFMA.FTZ R0, R83, R78, R0 ;  /* 0x0000004e53007223 */ /* 0x000fe40000010000 */
[----:B------:R-:W-:Y:S02]  /*0a10*/  F2FP.F16.F32.PACK_AB R17, R5, R4 ;  /* 0x000000040511723e */ /* 0x000fe400000000ff */
[----:B------:R-:W-:Y:S02]  /*0a20*/  F2FP.F16.F32.PACK_AB R18, R7, R2 ;  /* 0x000000020712723e */ /* 0x000fe400000000ff */
[----:B------:R-:W-:Y:S01]  /*0a30*/  F2FP.F16.F32.PACK_AB R19, R9, R0 ;  /* 0x000000000913723e */ /* 0x000fe200000000ff */
[----:B------:R-:W-:Y:S06]  /*0a40*/  BRA `(.L_x_2687) ;  /* 0x0000000000a47947 */ /* 0x000fec0003800000 */
.L_x_2686:
[----:B----4-:R-:W-:-:S04]  /*0a50*/  UISETP.NE.U32.AND UP1, UPT, UR18, URZ, UPT ;  /* 0x000000ff1200728c */ /* 0x010fc8000bf25070 */
[----:B------:R-:W-:-:S06]  /*0a60*/  UISETP.NE.AND.EX UP1, UPT, UR19, URZ, UPT, UP1 ;  /* 0x000000ff1300728c */ /* 0x000fcc000bf25310 */
[----:B------:R-:W-:-:S13]  /*0a70*/  PLOP3.LUT P0, PT, PT, PT, UP1, 0x80, 0x8 ;  /* 0x000000000008781c */ /* 0x000fda0003f0f018 */
[----:B------:R-:W-:Y:S05]  /*0a80*/  @!P0 BRA `(.L_x_2688) ;  /* 0x0000000000548947 */ /* 0x000fea0003800000 */
[----:B-----5:R-:W-:Y:S02]  /*0a90*/  HADD2.F32 R9, -RZ, R5.H0_H0 ;  /* 0x20000005ff097230 */ /* 0x020fe40000004100 */
[--C-:B------:R-:W-:Y:S02]  /*0aa0*/  HADD2.F32 R55, -RZ, R7.reuse.H0_H0 ;  /* 0x20000007ff377230 */ /* 0x100fe40000004100 */
[--C-:B------:R-:W-:Y:S02]  /*0ab0*/  HADD2.F32 R3, -RZ, R4.reuse.H0_H0 ;  /* 0x20000004ff037230 */ /* 0x100fe40000004100 */
[----:B------:R-:W-:Y:S02]  /*0ac0*/  HADD2.F32 R7, -RZ, R7.H1_H1 ;  /* 0x30000007ff077230 */ /* 0x000fe40000004100 */
[-C--:B------:R-:W-:Y:S01]  /*0ad0*/  FMUL.FTZ R0, R55, R78.reuse ;  /* 0x0000004e37007220 */ /* 0x080fe20000410000 */
[----:B------:R-:W-:Y:S02]  /*0ae0*/  HADD2.F32 R17, -RZ, R4.H1_H1 ;  /* 0x30000004ff117230 */ /* 0x000fe40000004100 */
[----:B------:R-:W-:Y:S01]  /*0af0*/  FMUL.FTZ R4, R9, R78 ;  /* 0x0000004e09047220 */ /* 0x000fe20000410000 */
[----:B------:R-:W-:-:S02]  /*0b00*/  HADD2.F32 R5, -RZ, R5.H1_H1 ;  /* 0x30000005ff057230 */ /* 0x000fc40000004100 */
[-C--:B------:R-:W-:Y:S01]  /*0b10*/  FMUL.FTZ R9, R7, R78.reuse ;  /* 0x0000004e07097220 */ /* 0x080fe20000410000 */
[--C-:B------:R-:W-:Y:S02]  /*0b20*/  HADD2.F32 R19, -RZ, R6.reuse.H0_H0 ;  /* 0x20000006ff137230 */ /* 0x100fe40000004100 */
[----:B------:R-:W-:Y:S02]  /*0b30*/  HADD2.F32 R53, -RZ, R6.H1_H1 ;  /* 0x30000006ff357230 */ /* 0x000fe40000004100 */
[-C--:B------:R-:W-:Y:S01]  /*0b40*/  FMUL.FTZ R6, R3, R78.reuse ;  /* 0x0000004e03067220 */ /* 0x080fe20000410000 */
[-C--:B------:R-:W-:Y:S01]  /*0b50*/  FMUL.FTZ R5, R5, R78.reuse ;  /* 0x0000004e05057220 */ /* 0x080fe20000410000 */
[-C--:B------:R-:W-:Y:S01]  /*0b60*/  FMUL.FTZ R2, R19, R78.reuse ;  /* 0x0000004e13027220 */ /* 0x080fe20000410000 */
[-C--:B------:R-:W-:Y:S01]  /*0b70*/  FMUL.FTZ R3, R17, R78.reuse ;  /* 0x0000004e11037220 */ /* 0x080fe20000410000 */
[----:B------:R-:W-:Y:S01]  /*0b80*/  FMUL.FTZ R7, R53, R78 ;  /* 0x0000004e35077220 */ /* 0x000fe20000410000 */
[----:B------:R-:W-:-:S02]  /*0b90*/  F2FP.F16.F32.PACK_AB R19, R9, R0 ;  /* 0x000000000913723e */ /* 0x000fc400000000ff */
[----:B------:R-:W-:Y:S02]  /*0ba0*/  F2FP.F16.F32.PACK_AB R17, R5, R4 ;  /* 0x000000040511723e */ /* 0x000fe400000000ff */
[----:B------:R-:W-:Y:S02]  /*0bb0*/  F2FP.F16.F32.PACK_AB R18, R7, R2 ;  /* 0x000000020712723e */ /* 0x000fe400000000ff */
[----:B------:R-:W-:Y:S01]  /*0bc0*/  F2FP.F16.F32.PACK_AB R16, R3, R6 ;  /* 0x000000060310723e */ /* 0x000fe200000000ff */
[----:B------:R-:W-:Y:S06]  /*0bd0*/  BRA `(.L_x_2687) ;  /* 0x0000000000407947 */ /* 0x000fec0003800000 */
.L_x_2688:
[--C-:B-----5:R-:W-:Y:S02]  /*0be0*/  HADD2.F32 R3, -RZ, R4.reuse.H0_H0 ;  /* 0x20000004ff037230 */ /* 0x120fe40000004100 */
[----:B------:R-:W-:Y:S02]  /*0bf0*/  HADD2.F32 R9, -RZ, R4.H1_H1 ;  /* 0x30000004ff097230 */ /* 0x000fe40000004100 */
[--C-:B------:R-:W-:Y:S02]  /*0c00*/  HADD2.F32 R53, -RZ, R5.reuse.H0_H0 ;  /* 0x20000005ff357230 */ /* 0x100fe40000004100 */
[----:B------:R-:W-:Y:S02]  /*0c10*/  HADD2.F32 R5, -RZ, R5.H1_H1 ;  /* 0x30000005ff057230 */ /* 0x000fe40000004100 */
[--C-:B------:R-:W-:Y:S02]  /*0c20*/  HADD2.F32 R55, -RZ, R6.reuse.H0_H0 ;  /* 0x20000006ff377230 */ /* 0x100fe40000004100 */
[----:B------:R-:W-:Y:S01]  /*0c30*/  FMUL.FTZ R4, R53, R78 ;  /* 0x0000004e35047220 */ /* 0x000fe20000410000 */
[----:B------:R-:W-:-:S02]  /*0c40*/  HADD2.F32 R79, -RZ, R6.H1_H1 ;  /* 0x30000006ff4f7230 */ /* 0x000fc40000004100 */
[-C--:B------:R-:W-:Y:S01]  /*0c50*/  FMUL.FTZ R6, R3, R78.reuse ;  /* 0x0000004e03067220 */ /* 0x080fe20000410000 */
[--C-:B------:R-:W-:Y:S02]  /*0c60*/  HADD2.F32 R81, -RZ, R7.reuse.H0_H0 ;  /* 0x20000007ff517230 */ /* 0x100fe40000004100 */
[-C--:B------:R-:W-:Y:S01]  /*0c70*/  FMUL.FTZ R3, R9, R78.reuse ;  /* 0x0000004e09037220 */ /* 0x080fe20000410000 */
[----:B------:R-:W-:Y:S02]  /*0c80*/  HADD2.F32 R83, -RZ, R7.H1_H1 ;  /* 0x30000007ff537230 */ /* 0x000fe40000004100 */
[-C--:B------:R-:W-:Y:S01]  /*0c90*/  FMUL.FTZ R5, R5, R78.reuse ;  /* 0x0000004e05057220 */ /* 0x080fe20000410000 */
[-C--:B------:R-:W-:Y:S01]  /*0ca0*/  FMUL.FTZ R2, R55, R78.reuse ;  /* 0x0000004e37027220 */ /* 0x080fe20000410000 */
[-C--:B------:R-:W-:Y:S01]  /*0cb0*/  FMUL.FTZ R7, R79, R78.reuse ;  /* 0x0000004e4f077220 */ /* 0x080fe20000410000 */
[-C--:B------:R-:W-:Y:S01]  /*0cc0*/  FMUL.FTZ R0, R81, R78.reuse ;  /* 0x0000004e51007220 */ /* 0x080fe20000410000 */
[----:B------:R-:W-:-:S07]  /*0cd0*/  FMUL.FTZ R9, R83, R78 ;  /* 0x0000004e53097220 */ /* 0x000fce0000410000 */
.L_x_2687:
[----:B------:R-:W0:Y:S01]  /*0ce0*/  @UP0 LDCU.64 UR4, c[0x0][0x3a8] ;  /* 0x00007500ff0407ac */ /* 0x000e220008000a00 */
[----:B------:R-:W-:Y:S01]  /*0cf0*/  PLOP3.LUT P2, PT, PT, PT, UP0, 0x80, 0x8 ;  /* 0x000000000008781c */ /* 0x000fe20003f4f008 */
[----:B------:R-:W-:Y:S01]  /*0d00*/  HFMA2 R52, -RZ, RZ, 0, 9.5367431640625e-07 ;  /* 0x00000010ff347431 */ /* 0x000fe200000001ff */
[----:B------:R-:W-:Y:S02]  /*0d10*/  PLOP3.LUT P3, PT, PT, PT, UP0, 0x80, 0x8 ;  /* 0x000000000008781c */ /* 0x000fe40003f6f008 */
[----:B------:R-:W-:-:S09]  /*0d20*/  IADD3 R79, PT, PT, R13, 0x80, RZ ;  /* 0x000000800d4f7810 */ /* 0x000fd20007ffe0ff */
[----:B0-----:R-:W-:-:S05]  /*0d30*/  @P2 IMAD.WIDE.U32 R52, R13, R52, UR4 ;  /* 0x000000040d342e25 */ /* 0x001fca000f8e0034 */
[----:B------:R0:W-:Y:S02]  /*0d40*/  @P3 STG.E.128 desc[UR8][R52.64], R16 ;  /* 0x0000001034003986 */ /* 0x0001e4000c101d08 */
.L_x_2685:
[----:B---34-:R-:W-:Y:S05]  /*0d50*/  BSYNC.RECONVERGENT B0 ;  /* 0x0000000000007941 */ /* 0x018fea0003800200 */
.L_x_2684:
[----:B------:R-:W-:Y:S01]  /*0d60*/  ISETP.GE.U32.AND P2, PT, R11, 0x100, PT ;  /* 0x000001000b00780c */ /* 0x000fe20003f46070 */
[----:B------:R-:W-:-:S12]  /*0d70*/  BSSY.RECONVERGENT B0, `(.L_x_2689) ;  /* 0x0000057000007945 */ /* 0x000fd80003800200 */
[----:B------:R-:W-:Y:S05]  /*0d80*/  @!P2 BRA `(.L_x_2690) ;  /* 0x000000040054a947 */ /* 0x000fea0003800000 */
[----:B------:R-:W1:Y:S02]  /*0d90*/  LDC.64 R14, c[0x0][0x390] ;  /* 0x0000e400ff0e7b82 */ /* 0x000e640000000a00 */
[----:B-1----:R-:W-:-:S05]  /*0da0*/  IMAD.WIDE.U32 R14, R79, 0x10, R14 ;  /* 0x000000104f0e7825 */ /* 0x002fca00078e000e */
[----:B0-----:R0:W5:Y:S01]  /*0db0*/  LDG.E.128 R52, desc[UR8][R14.64] ;  /* 0x000000080e347981 */ /* 0x001162000c1e1d00 */
[----:B------:R-:W-:-:S04]  /*0dc0*/  UISETP.NE.U32.AND UP1, UPT, UR16, URZ, UPT ;  /* 0x000000ff1000728c */ /* 0x000fc8000bf25070 */
[----:B------:R-:W-:-:S09]  /*0dd0*/  UISETP.NE.AND.EX UP1, UPT, UR17, URZ, UPT, UP1 ;  /* 0x000000ff1100728c */ /* 0x000fd2000bf25310 */
[----:B0-----:R-:W-:Y:S05]  /*0de0*/  BRA.U !UP1, `(.L_x_2691) ;  /* 0x0000000109807547 */ /* 0x001fea000b800000 */
[----:B------:R-:W0:Y:S02]  /*0df0*/  LDC.64 R14, c[0x0][0x3a0] ;  /* 0x0000e800ff0e7b82 */ /* 0x000e240000000a00 */
[----:B0-----:R-:W-:-:S05]  /*0e00*/  IMAD.WIDE.U32 R14, R79, 0x10, R14 ;  /* 0x000000104f0e7825 */ /* 0x001fca00078e000e */
[----:B------:R-:W2:Y:S01]  /*0e10*/  LDG.E.128 R16, desc[UR8][R14.64] ;  /* 0x000000080e107981 */ /* 0x000ea2000c1e1d00 */
[--C-:B-----5:R-:W-:Y:S02]  /*0e20*/  HADD2.F32 R57, -RZ, R52.reuse.H0_H0 ;  /* 0x20000034ff397230 */ /* 0x120fe40000004100 */
[----:B------:R-:W-:Y:S02]  /*0e30*/  HADD2.F32 R81, -RZ, R52.H1_H1 ;  /* 0x30000034ff517230 */ /* 0x000fe40000004100 */
[----:B------:R-:W-:Y:S02]  /*0e40*/  HADD2.F32 R59, -RZ, R53.H0_H0 ;  /* 0x20000035ff3b7230 */ /* 0x000fe40000004100 */
[--C-:B------:R-:W-:Y:S02]  /*0e50*/  HADD2.F32 R61, -RZ, R54.reuse.H0_H0 ;  /* 0x20000036ff3d7230 */ /* 0x100fe40000004100 */
[----:B------:R-:W-:Y:S02]  /*0e60*/  HADD2.F32 R83, -RZ, R54.H1_H1 ;  /* 0x30000036ff537230 */ /* 0x000fe40000004100 */
[----:B------:R-:W-:-:S02]  /*0e70*/  HADD2.F32 R85, -RZ, R55.H0_H0 ;  /* 0x20000037ff557230 */ /* 0x000fc40000004100 */
[----:B------:R-:W-:Y:S02]  /*0e80*/  HADD2.F32 R53, -RZ, R53.H1_H1 ;  /* 0x30000035ff357230 */ /* 0x000fe40000004100 */
[----:B------:R-:W-:Y:S02]  /*0e90*/  HADD2.F32 R55, -RZ, R55.H1_H1 ;  /* 0x30000037ff377230 */ /* 0x000fe40000004100 */
[----:B--2---:R-:W-:Y:S02]  /*0ea0*/  HADD2.F32 R52, -RZ, R16.H0_H0 ;  /* 0x20000010ff347230 */ /* 0x004fe40000004100 */
[----:B------:R-:W-:Y:S02]  /*0eb0*/  HADD2.F32 R14, -RZ, R17.H0_H0 ;  /* 0x20000011ff0e7230 */ /* 0x000fe40000004100 */
[----:B------:R-:W-:Y:S02]  /*0ec0*/  HADD2.F32 R54, -RZ, R18.H0_H0 ;  /* 0x20000012ff367230 */ /* 0x000fe40000004100 */
[----:B------:R-:W-:Y:S01]  /*0ed0*/  FFMA.FTZ R15, R57, R78, R52 ;  /* 0x0000004e390f7223 */ /* 0x000fe20000010034 */
[----:B------:R-:W-:-:S02]  /*0ee0*/  HADD2.F32 R58, -RZ, R19.H0_H0 ;  /* 0x20000013ff3a7230 */ /* 0x000fc40000004100 */
[-C--:B------:R-:W-:Y:S01]  /*0ef0*/  FFMA.FTZ R57, R59, R78.reuse, R14 ;  /* 0x0000004e3b397223 */ /* 0x080fe2000001000e */
[----:B------:R-:W-:Y:S02]  /*0f00*/  HADD2.F32 R16, -RZ, R16.H1_H1 ;  /* 0x30000010ff107230 */ /* 0x000fe40000004100 */
[-C--:B------:R-:W-:Y:S01]  /*0f10*/  FFMA.FTZ R59, R61, R78.reuse, R54 ;  /* 0x0000004e3d3b7223 */ /* 0x080fe20000010036 */
[----:B------:R-:W-:Y:S02]  /*0f20*/  HADD2.F32 R56, -RZ, R17.H1_H1 ;  /* 0x30000011ff387230 */ /* 0x000fe40000004100 */
[-C--:B------:R-:W-:Y:S01]  /*0f30*/  FFMA.FTZ R61, R85, R78.reuse, R58 ;  /* 0x0000004e553d7223 */ /* 0x080fe2000001003a */
[----:B------:R-:W-:Y:S02]  /*0f40*/  HADD2.F32 R18, -RZ, R18.H1_H1 ;  /* 0x30000012ff127230 */ /* 0x000fe40000004100 */
[----:B------:R-:W-:Y:S01]  /*0f50*/  FFMA.FTZ R58, R81, R78, R16 ;  /* 0x0000004e513a7223 */ /* 0x000fe20000010010 */
[----:B------:R-:W-:-:S02]  /*0f60*/  HADD2.F32 R60, -RZ, R19.H1_H1 ;  /* 0x30000013ff3c7230 */ /* 0x000fc40000004100 */
[-C--:B------:R-:W-:Y:S01]  /*0f70*/  FFMA.FTZ R56, R53, R78.reuse, R56 ;  /* 0x0000004e35387223 */ /* 0x080fe20000010038 */
[-C--:B------:R-:W-:Y:S01]  /*0f80*/  FFMA.FTZ R14, R83, R78.reuse, R18 ;  /* 0x0000004e530e7223 */ /* 0x080fe20000010012 */
[----:B------:R-:W-:Y:S01]  /*0f90*/  F2FP.F16.F32.PACK_AB R16, R58, R15 ;  /* 0x0000000f3a10723e */ /* 0x000fe200000000ff */
[----:B------:R-:W-:Y:S02]  /*0fa0*/  FFMA.FTZ R60, R55, R78, R60 ;  /* 0x0000004e373c7223 */ /* 0x000fe4000001003c */
[----:B------:R-:W-:Y:S02]  /*0fb0*/  F2FP.F16.F32.PACK_AB R17, R56, R57 ;  /* 0x000000393811723e */ /* 0x000fe400000000ff */
[----:B------:R-:W-:Y:S02]  /*0fc0*/  F2FP.F16.F32.PACK_AB R18, R14, R59 ;  /* 0x0000003b0e12723e */ /* 0x000fe400000000ff */
[----:B------:R-:W-:Y:S01]  /*0fd0*/  F2FP.F16.F32.PACK_AB R19, R60, R61 ;  /* 0x0000003d3c13723e */ /* 0x000fe200000000ff */
[----:B------:R-:W-:Y:S06]  /*0fe0*/  BRA `(.L_x_2692) ;  /* 0x0000000000a07947 */ /* 0x000fec0003800000 */
.L_x_2691:
[----:B------:R-:W-:-:S04]  /*0ff0*/  UISETP.NE.U32.AND UP1, UPT, UR18, URZ, UPT ;  /* 0x000000ff1200728c */ /* 0x000fc8000bf25070 */
[----:B------:R-:W-:-:S09]  /*1000*/  UISETP.NE.AND.EX UP1, UPT, UR19, URZ, UPT, UP1 ;  /* 0x000000ff1300728c */ /* 0x000fd2000bf25310 */
[----:B------:R-:W-:Y:S05]  /*1010*/  BRA.U UP1, `(.L_x_2693) ;  /* 0x0000000101447547 */ /* 0x000fea000b800000 */
[----:B-----5:R-:W-:Y:S02]  /*1020*/  HADD2.F32 R57, -RZ, R52.H1_H1 ;  /* 0x30000034ff397230 */ /* 0x020fe40000004100 */
[----:B------:R-:W-:Y:S02]  /*1030*/  HADD2.F32 R59, -RZ, R53.H0_H0 ;  /* 0x20000035ff3b7230 */ /* 0x000fe40000004100 */
[----:B------:R-:W-:Y:S02]  /*1040*/  HADD2.F32 R61, -RZ, R54.H0_H0 ;  /* 0x20000036ff3d7230 */ /* 0x000fe40000004100 */
[-C--:B------:R-:W-:Y:S01]  /*1050*/  FMUL.FTZ R58, R57, R78.reuse ;  /* 0x0000004e393a7220 */ /* 0x080fe20000410000 */
[----:B------:R-:W-:Y:S02]  /*1060*/  HADD2.F32 R83, -RZ, R55.H0_H0 ;  /* 0x20000037ff537230 */ /* 0x000fe40000004100 */
[----:B------:R-:W-:Y:S01]  /*1070*/  FMUL.FTZ R57, R59, R78 ;  /* 0x0000004e3b397220 */ /* 0x000fe20000410000 */
[----:B------:R-:W-:-:S02]  /*1080*/  HADD2.F32 R15, -RZ, R52.H0_H0 ;  /* 0x20000034ff0f7230 */ /* 0x000fc40000004100 */
[-C--:B------:R-:W-:Y:S01]  /*1090*/  FMUL.FTZ R59, R61, R78.reuse ;  /* 0x0000004e3d3b7220 */ /* 0x080fe20000410000 */
[----:B------:R-:W-:Y:S02]  /*10a0*/  HADD2.F32 R53, -RZ, R53.H1_H1 ;  /* 0x30000035ff357230 */ /* 0x000fe40000004100 */
[-C--:B------:R-:W-:Y:S01]  /*10b0*/  FMUL.FTZ R61, R83, R78.reuse ;  /* 0x0000004e533d7220 */ /* 0x080fe20000410000 */
[----:B------:R-:W-:Y:S02]  /*10c0*/  HADD2.F32 R81, -RZ, R54.H1_H1 ;  /* 0x30000036ff517230 */ /* 0x000fe40000004100 */
[-C--:B------:R-:W-:Y:S01]  /*10d0*/  FMUL.FTZ R15, R15, R78.reuse ;  /* 0x0000004e0f0f7220 */ /* 0x080fe20000410000 */
[----:B------:R-:W-:Y:S02]  /*10e0*/  HADD2.F32 R55, -RZ, R55.H1_H1 ;  /* 0x30000037ff377230 */ /* 0x000fe40000004100 */
[-C--:B------:R-:W-:Y:S01]  /*10f0*/  FMUL.FTZ R56, R53, R78.reuse ;  /* 0x0000004e35387220 */ /* 0x080fe20000410000 */
[----:B------:R-:W-:-:S02]  /*1100*/  FMUL.FTZ R14, R81, R78 ;  /* 0x0000004e510e7220 */ /* 0x000fc40000410000 */
[----:B------:R-:W-:Y:S01]  /*1110*/  FMUL.FTZ R60, R55, R78 ;  /* 0x0000004e373c7220 */ /* 0x000fe20000410000 */
[----:B------:R-:W-:Y:S06]  /*1120*/  BRA `(.L_x_2692) ;  /* 0x0000000000507947 */ /* 0x000fec0003800000 */
.L_x_2693:
[----:B-----5:R-:W-:Y:S02]  /*1130*/  HADD2.F32 R57, -RZ, R53.H0_H0 ;  /* 0x20000035ff397230 */ /* 0x020fe40000004100 */
[----:B------:R-:W-:Y:S02]  /*1140*/  HADD2.F32 R61, -RZ, R55.H0_H0 ;  /* 0x20000037ff3d7230 */ /* 0x000fe40000004100 */
[--C-:B------:R-:W-:Y:S02]  /*1150*/  HADD2.F32 R15, -RZ, R52.reuse.H0_H0 ;  /* 0x20000034ff0f7230 */ /* 0x100fe40000004100 */
[-C--:B------:R-:W-:Y:S01]  /*1160*/  FMUL.FTZ R57, R57, R78.reuse ;  /* 0x0000004e39397220 */ /* 0x080fe20000410000 */
[----:B------:R-:W-:Y:S02]  /*1170*/  HADD2.F32 R17, -RZ, R52.H1_H1 ;  /* 0x30000034ff117230 */ /* 0x000fe40000004100 */
[----:B------:R-:W-:Y:S01]  /*1180*/  FMUL.FTZ R61, R61, R78 ;  /* 0x0000004e3d3d7220 */ /* 0x000fe20000410000 */
[----:B------:R-:W-:-:S02]  /*1190*/  HADD2.F32 R53, -RZ, R53.H1_H1 ;  /* 0x30000035ff357230 */ /* 0x000fc40000004100 */
[-C--:B------:R-:W-:Y:S01]  /*11a0*/  FMUL.FTZ R15, R15, R78.reuse ;  /* 0x0000004e0f0f7220 */ /* 0x080fe20000410000 */
[--C-:B------:R-:W-:Y:S02]  /*11b0*/  HADD2.F32 R59, -RZ, R54.reuse.H0_H0 ;  /* 0x20000036ff3b7230 */ /* 0x100fe40000004100 */
[-C--:B------:R-:W-:Y:S01]  /*11c0*/  FMUL.FTZ R58, R17, R78.reuse ;  /* 0x0000004e113a7220 */ /* 0x080fe20000410000 */
[----:B------:R-:W-:Y:S02]  /*11d0*/  HADD2.F32 R19, -RZ, R54.H1_H1 ;  /* 0x30000036ff137230 */ /* 0x000fe40000004100 */
[-C--:B------:R-:W-:Y:S01]  /*11e0*/  FMUL.FTZ R56, R53, R78.reuse ;  /* 0x0000004e35387220 */ /* 0x080fe20000410000 */
[----:B------:R-:W-:Y:S02]  /*11f0*/  HADD2.F32 R55, -RZ, R55.H1_H1 ;  /* 0x30000037ff377230 */ /* 0x000fe40000004100 */
[-C--:B------:R-:W-:Y:S01]  /*1200*/  FMUL.FTZ R59, R59, R78.reuse ;  /* 0x0000004e3b3b7220 */ /* 0x080fe20000410000 */
[----:B------:R-:W-:Y:S01]  /*1210*/  F2FP.F16.F32.PACK_AB R16, R58, R15 ;  /* 0x0000000f3a10723e */ /* 0x000fe200000000ff */
[-C--:B------:R-:W-:Y:S01]  /*1220*/  FMUL.FTZ R14, R19, R78.reuse ;  /* 0x0000004e130e7220 */ /* 0x080fe20000410000 */
[----:B------:R-:W-:Y:S01]  /*1230*/  F2FP.F16.F32.PACK_AB R17, R56, R57 ;  /* 0x000000393811723e */ /* 0x000fe200000000ff */
[----:B------:R-:W-:-:S03]  /*1240*/  FMUL.FTZ R60, R55, R78 ;  /* 0x0000004e373c7220 */ /* 0x000fc60000410000 */
[----:B------:R-:W-:Y:S02]  /*1250*/  F2FP.F16.F32.PACK_AB R18, R14, R59 ;  /* 0x0000003b0e12723e */ /* 0x000fe400000000ff */
[----:B------:R-:W-:-:S07]  /*1260*/  F2FP.F16.F32.PACK_AB R19, R60, R61 ;  /* 0x0000003d3c13723e */ /* 0x000fce00000000ff */
.L_x_2692:
[----:B------:R-:W0:Y:S01]  /*1270*/  @UP0 LDCU.64 UR4, c[0x0][0x3a8] ;  /* 0x00007500ff0407ac */ /* 0x000e220008000a00 */
[----:B------:R-:W-:Y:S02]  /*1280*/  PLOP3.LUT P3, PT, PT, PT, UP0, 0x80, 0x8 ;  /* 0x000000000008781c */ /* 0x000fe40003f6f008 */
[----:B------:R-:W-:Y:S02]  /*1290*/  PLOP3.LUT P4, PT, PT, PT, UP0, 0x80, 0x8 ;  /* 0x000000000008781c */ /* 0x000fe40003f8f008 */
[----:B------:R-:W-:-:S09]  /*12a0*/  MOV R52, 0x10 ;  /* 0x0000001000347802 */ /* 0x000fd20000000f00 */
[C---:B0-----:R-:W-:Y:S01]  /*12b0*/  @P3 IMAD.WIDE.U32 R52, R79.reuse, R52, UR4 ;  /* 0x000000044f343e25 */ /* 0x041fe2000f8e0034 */
[----:B------:R-:W-:-:S04]  /*12c0*/  IADD3 R79, PT, PT, R79, 0x80, RZ ;  /* 0x000000804f4f7810 */ /* 0x000fc80007ffe0ff */
[----:B------:R1:W-:Y:S03]  /*12d0*/  @P4 STG.E.128 desc[UR8][R52.64], R16 ;  /* 0x0000001034004986 */ /* 0x0003e6000c101d08 */
.L_x_2690:
[----:B------:R-:W-:Y:S05]  /*12e0*/  BSYNC.RECONVERGENT B0 ;  /* 0x0000000000007941 */ /* 0x000fea0003800200 */
.L_x_2689:
        /* <DEDUP_REMOVED lines=12> */
[--C-:B-----5:R-:W-:Y:S02]  /*13b0*/  HADD2.F32 R63, -RZ, R52.reuse.H0_H0 ;  /* 0x20000034ff3f7230 */ /* 0x120fe40000004100 */
[----:B------:R-:W-:Y:S02]  /*13c0*/  HADD2.F32 R81, -RZ, R52.H1_H1 ;  /* 0x30000034ff517230 */ /* 0x000fe40000004100 */
[--C-:B------:R-:W-:Y:S02]  /*13d0*/  HADD2.F32 R67, -RZ, R54.reuse.H0_H0 ;  /* 0x20000036ff437230 */ /* 0x100fe40000004100 */
[----:B------:R-:W-:Y:S02]  /*13e0*/  HADD2.F32 R83, -RZ, R54.H1_H1 ;  /* 0x30000036ff537230 */ /* 0x000fe40000004100 */
[----:B------:R-:W-:Y:S02]  /*13f0*/  HADD2.F32 R65, -RZ, R53.H0_H0 ;  /* 0x20000035ff417230 */ /* 0x000fe40000004100 */
[----:B------:R-:W-:-:S02]  /*1400*/  HADD2.F32 R69, -RZ, R55.H0_H0 ;  /* 0x20000037ff457230 */ /* 0x000fc40000004100 */
[----:B------:R-:W-:Y:S02]  /*1410*/  HADD2.F32 R53, -RZ, R53.H1_H1 ;  /* 0x30000035ff357230 */ /* 0x000fe40000004100 */
[----:B------:R-:W-:Y:S02]  /*1420*/  HADD2.F32 R55, -RZ, R55.H1_H1 ;  /* 0x30000037ff377230 */ /* 0x000fe40000004100 */
[--C-:B--2---:R-:W-:Y:S02]  /*1430*/  HADD2.F32 R52, -RZ, R16.reuse.H0_H0 ;  /* 0x20000010ff347230 */ /* 0x104fe40000004100 */
[----:B------:R-:W-:Y:S02]  /*1440*/  HADD2.F32 R62, -RZ, R16.H1_H1 ;  /* 0x30000010ff3e7230 */ /* 0x000fe40000004100 */
[----:B------:R-:W-:Y:S02]  /*1450*/  HADD2.F32 R54, -RZ, R18.H0_H0 ;  /* 0x20000012ff367230 */ /* 0x000fe40000004100 */
[----:B------:R-:W-:Y:S01]  /*1460*/  FFMA.FTZ R63, R63, R78, R52 ;  /* 0x0000004e3f3f7223 */ /* 0x000fe20000010034 */
[----:B------:R-:W-:-:S02]  /*1470*/  HADD2.F32 R66, -RZ, R19.H0_H0 ;  /* 0x20000013ff427230 */ /* 0x000fc40000004100 */
[-C--:B------:R-:W-:Y:S01]  /*1480*/  FFMA.FTZ R62, R81, R78.reuse, R62 ;  /* 0x0000004e513e7223 */ /* 0x080fe2000001003e */
[--C-:B------:R-:W-:Y:S02]  /*1490*/  HADD2.F32 R16, -RZ, R17.reuse.H0_H0 ;  /* 0x20000011ff107230 */ /* 0x100fe40000004100 */
[-C--:B------:R-:W-:Y:S01]  /*14a0*/  FFMA.FTZ R67, R67, R78.reuse, R54 ;  /* 0x0000004e43437223 */ /* 0x080fe20000010036 */
[----:B------:R-:W-:Y:S02]  /*14b0*/  HADD2.F32 R64, -RZ, R17.H1_H1 ;  /* 0x30000011ff407230 */ /* 0x000fe40000004100 */
[-C--:B------:R-:W-:Y:S01]  /*14c0*/  FFMA.FTZ R69, R69, R78.reuse, R66 ;  /* 0x0000004e45457223 */ /* 0x080fe20000010042 */
[----:B------:R-:W-:Y:S02]  /*14d0*/  HADD2.F32 R18, -RZ, R18.H1_H1 ;  /* 0x30000012ff127230 */ /* 0x000fe40000004100 */
[----:B------:R-:W-:Y:S01]  /*14e0*/  FFMA.FTZ R65, R65, R78, R16 ;  /* 0x0000004e41417223 */ /* 0x000fe20000010010 */
[----:B------:R-:W-:-:S02]  /*14f0*/  HADD2.F32 R68, -RZ, R19.H1_H1 ;  /* 0x30000013ff447230 */ /* 0x000fc40000004100 */
[-C--:B------:R-:W-:Y:S01]  /*1500*/  FFMA.FTZ R64, R53, R78.reuse, R64 ;  /* 0x0000004e35407223 */ /* 0x080fe20000010040 */
[----:B------:R-:W-:Y:S01]  /*1510*/  F2FP.F16.F32.PACK_AB R16, R62, R63 ;  /* 0x0000003f3e10723e */ /* 0x000fe200000000ff */
[-C--:B------:R-:W-:Y:S01]  /*1520*/  FFMA.FTZ R66, R83, R78.reuse, R18 ;  /* 0x0000004e53427223 */ /* 0x080fe20000010012 */
[----:B------:R-:W-:Y:S02]  /*1530*/  FFMA.FTZ R68, R55, R78, R68 ;  /* 0x0000004e37447223 */ /* 0x000fe40000010044 */
[----:B------:R-:W-:Y:S02]  /*1540*/  F2FP.F16.F32.PACK_AB R17, R64, R65 ;  /* 0x000000414011723e */ /* 0x000fe400000000ff */
[----:B------:R-:W-:Y:S02]  /*1550*/  F2FP.F16.F32.PACK_AB R18, R66, R67 ;  /* 0x000000434212723e */ /* 0x000fe400000000ff */
[----:B------:R-:W-:Y:S01]  /*1560*/  F2FP.F16.F32.PACK_AB R19, R68, R69 ;  /* 0x000000454413723e */ /* 0x000fe200000000ff */
[----:B------:R-:W-:Y:S06]  /*1570*/  BRA `(.L_x_2697) ;  /* 0x0000000000a07947 */ /* 0x000fec0003800000 */
.L_x_2696:
        /* <DEDUP_REMOVED lines=20> */
.L_x_2698:
        /* <DEDUP_REMOVED lines=20> */
.L_x_2697:
[----:B------:R-:W0:Y:S01]  /*1800*/  @UP0 LDCU.64 UR4, c[0x0][0x3a8] ;  /* 0x00007500ff0407ac */ /* 0x000e220008000a00 */
[----:B------:R-:W-:Y:S01]  /*1810*/  PLOP3.LUT P4, PT, PT, PT, UP0, 0x80, 0x8 ;  /* 0x000000000008781c */ /* 0x000fe20003f8f008 */
[----:B------:R-:W-:Y:S01]  /*1820*/  HFMA2 R52, -RZ, RZ, 0, 9.5367431640625e-07 ;  /* 0x00000010ff347431 */ /* 0x000fe200000001ff */
[----:B------:R-:W-:-:S11]  /*1830*/  PLOP3.LUT P5, PT, PT, PT, UP0, 0x80, 0x8 ;  /* 0x000000000008781c */ /* 0x000fd60003faf008 */
[C---:B0-----:R-:W-:Y:S01]  /*1840*/  @P4 IMAD.WIDE.U32 R52, R79.reuse, R52, UR4 ;  /* 0x000000044f344e25 */ /* 0x041fe2000f8e0034 */
[----:B------:R-:W-:-:S04]  /*1850*/  IADD3 R79, PT, PT, R79, 0x80, RZ ;  /* 0x000000804f4f7810 */ /* 0x000fc80007ffe0ff */
[----:B------:R2:W-:Y:S03]  /*1860*/  @P5 STG.E.128 desc[UR8][R52.64], R16 ;  /* 0x0000001034005986 */ /* 0x0005e6000c101d08 */
.L_x_2695:
[----:B------:R-:W-:Y:S05]  /*1870*/  BSYNC.RECONVERGENT B0 ;  /* 0x0000000000007941 */ /* 0x000fea0003800200 */
.L_x_2694:
        /* <DEDUP_REMOVED lines=21> */
[----:B------:R-:W-:Y:S02]  /*19d0*/  HADD2.F32 R52, -RZ, R16.H0_H0 ;  /* 0x20000010ff347230 */ /* 0x000fe40000004100 */
[----:B------:R-:W-:Y:S02]  /*19e0*/  HADD2.F32 R70, -RZ, R18.H0_H0 ;  /* 0x20000012ff467230 */ /* 0x000fe40000004100 */
[----:B------:R-:W-:Y:S01]  /*19f0*/  FFMA.FTZ R77, R77, R78, R74 ;  /* 0x0000004e4d4d7223 */ /* 0x000fe2000001004a */
[----:B------:R-:W-:-:S02]  /*1a00*/  HADD2.F32 R76, -RZ, R19.H1_H1 ;  /* 0x30000013ff4c7230 */ /* 0x000fc40000004100 */
[-C--:B------:R-:W-:Y:S01]  /*1a10*/  FFMA.FTZ R71, R71, R78.reuse, R52 ;  /* 0x0000004e47477223 */ /* 0x080fe20000010034 */
[----:B------:R-:W-:Y:S02]  /*1a20*/  HADD2.F32 R16, -RZ, R16.H1_H1 ;  /* 0x30000010ff107230 */ /* 0x000fe40000004100 */
[-C--:B------:R-:W-:Y:S01]  /*1a30*/  FFMA.FTZ R75, R75, R78.reuse, R70 ;  /* 0x0000004e4b4b7223 */ /* 0x080fe20000010046 */
[--C-:B------:R-:W-:Y:S02]  /*1a40*/  HADD2.F32 R54, -RZ, R17.reuse.H0_H0 ;  /* 0x20000011ff367230 */ /* 0x100fe40000004100 */
[-C--:B------:R-:W-:Y:S01]  /*1a50*/  FFMA.FTZ R76, R83, R78.reuse, R76 ;  /* 0x0000004e534c7223 */ /* 0x080fe2000001004c */
[----:B------:R-:W-:Y:S02]  /*1a60*/  HADD2.F32 R72, -RZ, R17.H1_H1 ;  /* 0x30000011ff487230 */ /* 0x000fe40000004100 */
[----:B------:R-:W-:Y:S01]  /*1a70*/  FFMA.FTZ R70, R55, R78, R16 ;  /* 0x0000004e37467223 */ /* 0x000fe20000010010 */
[----:B------:R-:W-:-:S02]  /*1a80*/  HADD2.F32 R18, -RZ, R18.H1_H1 ;  /* 0x30000012ff127230 */ /* 0x000fc40000004100 */
[-C--:B------:R-:W-:Y:S01]  /*1a90*/  FFMA.FTZ R73, R73, R78.reuse, R54 ;  /* 0x0000004e49497223 */ /* 0x080fe20000010036 */
[----:B------:R-:W-:Y:S01]  /*1aa0*/  F2FP.F16.F32.PACK_AB R19, R76, R77 ;  /* 0x0000004d4c13723e */ /* 0x000fe200000000ff */
[-C--:B------:R-:W-:Y:S01]  /*1ab0*/  FFMA.FTZ R72, R53, R78.reuse, R72 ;  /* 0x0000004e35487223 */ /* 0x080fe20000010048 */
[----:B------:R-:W-:Y:S01]  /*1ac0*/  F2FP.F16.F32.PACK_AB R16, R70, R71 ;  /* 0x000000474610723e */ /* 0x000fe200000000ff */
[----:B------:R-:W-:-:S03]  /*1ad0*/  FFMA.FTZ R74, R81, R78, R18 ;  /* 0x0000004e514a7223 */ /* 0x000fc60000010012 */
[----:B------:R-:W-:Y:S02]  /*1ae0*/  F2FP.F16.F32.PACK_AB R17, R72, R73 ;  /* 0x000000494811723e */ /* 0x000fe400000000ff */
[----:B------:R-:W-:Y:S01]  /*1af0*/  F2FP.F16.F32.PACK_AB R18, R74, R75 ;  /* 0x0000004b4a12723e */ /* 0x000fe200000000ff */
[----:B------:R-:W-:Y:S06]  /*1b00*/  BRA `(.L_x_2702) ;  /* 0x0000000000a07947 */ /* 0x000fec0003800000 */
.L_x_2701:
[----:B------:R-:W-:-:S04]  /*1b10*/  UISETP.NE.U32.AND UP1, UPT, UR18, URZ, UPT ;  /* 0x000000ff1200728c */ /* 0x000fc8000bf25070 */
[----:B------:R-:W-:-:S09]  /*1b20*/  UISETP.NE.AND.EX UP1, UPT, UR19, URZ, UPT, UP1 ;  /* 0x000000ff1300728c */ /* 0x000fd2000bf25310 */
[----:B------:R-:W-:Y:S05]  /*1b30*/  BRA.U UP1, `(.L_x_2703) ;  /* 0x0000000101447547 */ /* 0x000fea000b800000 */
[--C-:B-----5:R-:W-:Y:S02]  /*1b40*/  HADD2.F32 R77, -RZ, R55.reuse.H0_H0 ;  /* 0x20000037ff4d7230 */ /* 0x120fe40000004100 */
[----:B------:R-:W-:Y:S02]  /*1b50*/  HADD2.F32 R83, -RZ, R55.H1_H1 ;  /* 0x30000037ff537230 */ /* 0x000fe40000004100 */
[----:B------:R-:W-:Y:S02]  /*1b60*/  HADD2.F32 R73, -RZ, R53.H0_H0 ;  /* 0x20000035ff497230 */ /* 0x000fe40000004100 */
[-C--:B------:R-:W-:Y:S01]  /*1b70*/  FMUL.FTZ R77, R77, R78.reuse ;  /* 0x0000004e4d4d7220 */ /* 0x080fe20000410000 */
[--C-:B------:R-:W-:Y:S02]  /*1b80*/  HADD2.F32 R71, -RZ, R52.reuse.H0_H0 ;  /* 0x20000034ff477230 */ /* 0x100fe40000004100 */
[----:B------:R-:W-:Y:S01]  /*1b90*/  FMUL.FTZ R76, R83, R78 ;  /* 0x0000004e534c7220 */ /* 0x000fe20000410000 */
[----:B------:R-:W-:-:S02]  /*1ba0*/  HADD2.F32 R55, -RZ, R52.H1_H1 ;  /* 0x30000034ff377230 */ /* 0x000fc40000004100 */
[-C--:B------:R-:W-:Y:S01]  /*1bb0*/  FMUL.FTZ R73, R73, R78.reuse ;  /* 0x0000004e49497220 */ /* 0x080fe20000410000 */
[----:B------:R-:W-:Y:S02]  /*1bc0*/  HADD2.F32 R53, -RZ, R53.H1_H1 ;  /* 0x30000035ff357230 */ /* 0x000fe40000004100 */
[-C--:B------:R-:W-:Y:S01]  /*1bd0*/  FMUL.FTZ R71, R71, R78.reuse ;  /* 0x0000004e47477220 */ /* 0x080fe20000410000 */
[--C-:B------:R-:W-:Y:S02]  /*1be0*/  HADD2.F32 R75, -RZ, R54.reuse.H0_H0 ;  /* 0x20000036ff4b7230 */ /* 0x100fe40000004100 */
[-C--:B------:R-:W-:Y:S01]  /*1bf0*/  FMUL.FTZ R70, R55, R78.reuse ;  /* 0x0000004e37467220 */ /* 0x080fe20000410000 */
[----:B------:R-:W-:Y:S02]  /*1c00*/  HADD2.F32 R81, -RZ, R54.H1_H1 ;  /* 0x30000036ff517230 */ /* 0x000fe40000004100 */
[-C--:B------:R-:W-:Y:S01]  /*1c10*/  FMUL.FTZ R72, R53, R78.reuse ;  /* 0x0000004e35487220 */ /* 0x080fe20000410000 */
[----:B------:R-:W-:-:S02]  /*1c20*/  FMUL.FTZ R75, R75, R78 ;  /* 0x0000004e4b4b7220 */ /* 0x000fc40000410000 */
[----:B------:R-:W-:Y:S01]  /*1c30*/  FMUL.FTZ R74, R81, R78 ;  /* 0x0000004e514a7220 */ /* 0x000fe20000410000 */
[----:B------:R-:W-:Y:S06]  /*1c40*/  BRA `(.L_x_2702) ;  /* 0x0000000000507947 */ /* 0x000fec0003800000 */
.L_x_2703:
[----:B-----5:R-:W-:Y:S02]  /*1c50*/  HADD2.F32 R77, -RZ, R55.H0_H0 ;  /* 0x20000037ff4d7230 */ /* 0x020fe40000004100 */
[----:B------:R-:W-:Y:S02]  /*1c60*/  HADD2.F32 R73, -RZ, R53.H0_H0 ;  /* 0x20000035ff497230 */ /* 0x000fe40000004100 */
[----:B------:R-:W-:Y:S02]  /*1c70*/  HADD2.F32 R55, -RZ, R55.H1_H1 ;  /* 0x30000037ff377230 */ /* 0x000fe40000004100 */
        /* <DEDUP_REMOVED lines=11> */
[-C--:B------:R-:W-:Y:S01]  /*1d30*/  FMUL.FTZ R75, R75, R78.reuse ;  /* 0x0000004e4b4b7220 */ /* 0x080fe20000410000 */
[----:B------:R-:W-:Y:S01]  /*1d40*/  F2FP.F16.F32.PACK_AB R16, R70, R71 ;  /* 0x000000474610723e */ /* 0x000fe200000000ff */
[----:B------:R-:W-:Y:S01]  /*1d50*/  FMUL.FTZ R74, R19, R78 ;  /* 0x0000004e134a7220 */ /* 0x000fe20000410000 */
[----:B------:R-:W-:-:S02]  /*1d60*/  F2FP.F16.F32.PACK_AB R19, R76, R77 ;  /* 0x0000004d4c13723e */ /* 0x000fc400000000ff */
[----:B------:R-:W-:Y:S02]  /*1d70*/  F2FP.F16.F32.PACK_AB R17, R72, R73 ;  /* 0x000000494811723e */ /* 0x000fe400000000ff */
[----:B------:R-:W-:-:S07]  /*1d80*/  F2FP.F16.F32.PACK_AB R18, R74, R75 ;  /* 0x0000004b4a12723e */ /* 0x000fce00000000ff */
.L_x_2702:
[----:B------:R-:W0:Y:S01]  /*1d90*/  @UP0 LDCU.64 UR4, c[0x0][0x3a8] ;  /* 0x00007500ff0407ac */ /* 0x000e220008000a00 */
[----:B------:R-:W-:Y:S02]  /*1da0*/  PLOP3.LUT P5, PT, PT, PT, UP0, 0x80, 0x8 ;  /* 0x000000000008781c */ /* 0x000fe40003faf008 */
[----:B------:R-:W-:Y:S02]  /*1db0*/  PLOP3.LUT P6, PT, PT, PT, UP0, 0x80, 0x8 ;  /* 0x000000000008781c */ /* 0x000fe40003fcf008 */
[----:B------:R-:W-:-:S09]  /*1dc0*/  MOV R52, 0x10 ;  /* 0x0000001000347802 */ /* 0x000fd20000000f00 */
[----:B0-----:R-:W-:-:S05]  /*1dd0*/  @P5 IMAD.WIDE.U32 R52, R79, R52, UR4 ;  /* 0x000000044f345e25 */ /* 0x001fca000f8e0034 */
[----:B------:R3:W-:Y:S02]  /*1de0*/  @P6 STG.E.128 desc[UR8][R52.64], R16 ;  /* 0x0000001034006986 */ /* 0x0007e4000c101d08 */
.L_x_2700:
[----:B------:R-:W-:Y:S05]  /*1df0*/  BSYNC.RECONVERGENT B0 ;  /* 0x0000000000007941 */ /* 0x000fea0003800200 */
.L_x_2699:
        /* <DEDUP_REMOVED lines=138> */
.L_x_2705:
[----:B------:R-:W-:Y:S05]  /*26a0*/  BSYNC.RECONVERGENT B0 ;  /* 0x0000000000007941 */ /* 0x000fea0003800200 */
.L_x_2704:
        /* <DEDUP_REMOVED lines=12> */
.L_x_2707:
[----:B------:R-:W-:Y:S05]  /*2770*/  BSYNC.RECONVERGENT B0 ;  /* 0x0000000000007941 */ /* 0x000fea0003800200 */
.L_x_2706:
[----:B------:R-:W1:Y:S01]  /*2780*/  SHFL.DOWN PT, R78, R81, 0x2, 0x1f ;  /* 0x08401f00514e7f89 */ /* 0x000e6200000e0000 */
[----:B------:R-:W-:Y:S01]  /*2790*/  I2FP.F32.S32 R82, R81 ;  /* 0x0000005100527245 */ /* 0x000fe20000201400 */
[----:B------:R-:W-:Y:S01]  /*27a0*/  BSSY.RECONVERGENT B0, `(.L_x_2708) ;  /* 0x0000067000007945 */ /* 0x000fe20003800200 */
[----:B------:R-:W-:Y:S01]  /*27b0*/  ISETP.NE.AND P5, PT, RZ, UR7, PT ;  /* 0x00000007ff007c0c */ /* 0x000fe2000bfa5270 */
[----:B0-----:R-:W0:Y:S01]  /*27c0*/  SHFL.DOWN PT, R83, R52, 0x2, 0x1f ;  /* 0x08401f0034537f89 */ /* 0x001e2200000e0000 */
[----:B------:R-:W-:-:S03]  /*27d0*/  ISETP.NE.AND P6, PT, R12, RZ, PT ;  /* 0x000000ff0c00720c */ /* 0x000fc60003fc5270 */
        /* <DEDUP_REMOVED lines=24> */
[C---:B------:R-:W-:Y:S01]  /*2960*/  FFMA.FTZ R52, R54.reuse, R81, R83 ;  /* 0x0000005136347223 */ /* 0x040fe20000010053 */
[----:B------:R-:W-:Y:S02]  /*2970*/  MOV R81, UR6 ;  /* 0x0000000600517c02 */ /* 0x000fe40008000f00 */
[----:B------:R-:W-:Y:S01]  /*2980*/  FMUL.FTZ R79, R54, R79 ;  /* 0x0000004f364f7220 */ /* 0x000fe20000410000 */
[----:B--2---:R-:W-:Y:S01]  /*2990*/  FMUL.FTZ R54, R55, R52 ;  /* 0x0000003437367220 */ /* 0x004fe20000410000 */
[----:B-1----:R-:W-:Y:S01]  /*29a0*/  FADD.FTZ R52, R80, R53 ;  /* 0x0000003550347221 */ /* 0x002fe20000010000 */
[----:B------:R-:W-:Y:S01]  /*29b0*/  MOV R83, UR6 ;  /* 0x0000000600537c02 */ /* 0x000fe20008000f00 */
[----:B------:R-:W-:Y:S02]  /*29c0*/  FMUL.FTZ R82, R79, R82 ;  /* 0x000000524f527220 */ /* 0x000fe40000410000 */
[----:B------:R-:W0:Y:S02]  /*29d0*/  SHFL.IDX PT, R79, R54, RZ, 0x1f ;  /* 0x00001fff364f7589 */ /* 0x000e2400000e0000 */
[----:B------:R-:W-:-:S02]  /*29e0*/  FFMA.FTZ R82, R55, R82, R52 ;  /* 0x0000005237527223 */ /* 0x000fc40000010034 */
[----:B------:R-:W1:Y:S04]  /*29f0*/  LDC R55, c[0x0][0x448] ;  /* 0x00011200ff377b82 */ /* 0x000e680000000800 */
[----:B------:R-:W1:Y:S01]  /*2a00*/  SHFL.IDX PT, R82, R82, RZ, 0x1f ;  /* 0x00001fff52527589 */ /* 0x000e6200000e0000 */
[C---:B0-----:R-:W-:Y:S01]  /*2a10*/  FMUL.FTZ R52, R79.reuse, R79 ;  /* 0x0000004f4f347220 */ /* 0x041fe20000410000 */
[----:B------:R-:W-:-:S04]  /*2a20*/  FSEL R80, R79, RZ, !P5 ;  /* 0x000000ff4f507208 */ /* 0x000fc80006800000 */
[----:B------:R-:W-:Y:S02]  /*2a30*/  FSEL R53, R52, RZ, P5 ;  /* 0x000000ff34357208 */ /* 0x000fe40002800000 */
[----:B------:R-:W-:Y:S01]  /*2a40*/  R2UR UR5, R80 ;  /* 0x00000000500572ca */ /* 0x000fe200000e0000 */
[----:B-1----:R-:W-:Y:S02]  /*2a50*/  FFMA.FTZ R52, R82, UR12, R55 ;  /* 0x0000000c52347c23 */ /* 0x002fe40008010037 */
        /* <DEDUP_REMOVED lines=10> */
[----:B------:R-:W-:Y:S05]  /*2b00*/  @!P1 BRA `(.L_x_2709) ;  /* 0x0000000000c09947 */ /* 0x000fea0003800000 */
[----:B0-----:R-:W-:Y:S01]  /*2b10*/  FADD.FTZ R52, R6, -UR5 ;  /* 0x8000000506347e21 */ /* 0x001fe20008010000 */
[----:B-----5:R-:W-:Y:S02]  /*2b20*/  HADD2.F32 R53, -RZ, R48.H0_H0 ;  /* 0x20000030ff357230 */ /* 0x020fe40000004100 */
[----:B------:R-:W-:Y:S01]  /*2b30*/  FADD.FTZ R54, R4, -UR5 ;  /* 0x8000000504367e21 */ /* 0x000fe20008010000 */
[----:B------:R-:W-:Y:S02]  /*2b40*/  HADD2.F32 R55, -RZ, R44.H0_H0 ;  /* 0x2000002cff377230 */ /* 0x000fe40000004100 */
[----:B------:R-:W-:Y:S01]  /*2b50*/  FMUL.FTZ R52, R52, UR4 ;  /* 0x0000000434347c20 */ /* 0x000fe20008410000 */
[----:B------:R-:W-:Y:S02]  /*2b60*/  HADD2.F32 R79, -RZ, R49.H0_H0 ;  /* 0x20000031ff4f7230 */ /* 0x000fe40000004100 */
[----:B------:R-:W-:Y:S01]  /*2b70*/  FMUL.FTZ R54, R54, UR4 ;  /* 0x0000000436367c20 */ /* 0x000fe20008410000 */
[----:B------:R-:W-:-:S02]  /*2b80*/  HADD2.F32 R81, -RZ, R45.H0_H0 ;  /* 0x2000002dff517230 */ /* 0x000fc40000004100 */
[----:B------:R-:W-:Y:S01]  /*2b90*/  FFMA.FTZ R52, R52, R53, R55 ;  /* 0x0000003534347223 */ /* 0x000fe20000010037 */
[----:B------:R-:W-:Y:S01]  /*2ba0*/  FADD.FTZ R55, R5, -UR5 ;  /* 0x8000000505377e21 */ /* 0x000fe20008010000 */
[----:B------:R-:W-:Y:S01]  /*2bb0*/  FADD.FTZ R78, R2, -UR5 ;  /* 0x80000005024e7e21 */ /* 0x000fe20008010000 */
[----:B------:R-:W-:Y:S02]  /*2bc0*/  HADD2.F32 R80, -RZ, R49.H1_H1 ;  /* 0x30000031ff507230 */ /* 0x000fe40000004100 */
[----:B------:R-:W-:Y:S01]  /*2bd0*/  FFMA.FTZ R53, R54, R79, R81 ;  /* 0x0000004f36357223 */ /* 0x000fe20000010051 */
[----:B------:R-:W-:Y:S02]  /*2be0*/  HADD2.F32 R54, -RZ, R45.H1_H1 ;  /* 0x3000002dff367230 */ /* 0x000fe40000004100 */
[----:B------:R-:W-:Y:S01]  /*2bf0*/  FADD.FTZ R82, R7, -UR5 ;  /* 0x8000000507527e21 */ /* 0x000fe20008010000 */
[----:B------:R-:W-:Y:S02]  /*2c00*/  HADD2.F32 R79, -RZ, R50.H0_H0 ;  /* 0x20000032ff4f7230 */ /* 0x000fe40000004100 */
[----:B------:R-:W-:Y:S01]  /*2c10*/  FMUL.FTZ R55, R55, UR4 ;  /* 0x0000000437377c20 */ /* 0x000fe20008410000 */
[----:B------:R-:W-:-:S02]  /*2c20*/  HADD2.F32 R81, -RZ, R46.H0_H0 ;  /* 0x2000002eff517230 */ /* 0x000fc40000004100 */
[----:B------:R-:W-:Y:S01]  /*2c30*/  FMUL.FTZ R78, R78, UR4 ;  /* 0x000000044e4e7c20 */ /* 0x000fe20008410000 */
[----:B------:R-:W-:Y:S02]  /*2c40*/  HADD2.F32 R83, -RZ, R50.H1_H1 ;  /* 0x30000032ff537230 */ /* 0x000fe40000004100 */
[----:B------:R-:W-:Y:S01]  /*2c50*/  FMUL.FTZ R82, R82, UR4 ;  /* 0x0000000452527c20 */ /* 0x000fe20008410000 */
[----:B------:R-:W-:Y:S02]  /*2c60*/  HADD2.F32 R85, -RZ, R46.H1_H1 ;  /* 0x3000002eff557230 */ /* 0x000fe40000004100 */
[----:B------:R-:W-:Y:S01]  /*2c70*/  FFMA.FTZ R80, R55, R80, R54 ;  /* 0x0000005037507223 */ /* 0x000fe20000010036 */
[----:B------:R-:W-:Y:S01]  /*2c80*/  FFMA.FTZ R54, R78, R79, R81 ;  /* 0x0000004f4e367223 */ /* 0x000fe20000010051 */
[----:B------:R-:W-:Y:S01]  /*2c90*/  FADD.FTZ R55, R0, -UR5 ;  /* 0x8000000500377e21 */ /* 0x000fe20008010000 */
[----:B------:R-:W0:Y:S01]  /*2ca0*/  LDC.64 R78, c[0x0][0x428] ;  /* 0x00010a00ff4e7b82 */ /* 0x000e220000000a00 */
[----:B------:R-:W-:Y:S01]  /*2cb0*/  FFMA.FTZ R81, R82, R83, R85 ;  /* 0x0000005352517223 */ /* 0x000fe20000010055 */
[----:B------:R-:W-:-:S02]  /*2cc0*/  HADD2.F32 R82, -RZ, R51.H0_H0 ;  /* 0x20000033ff527230 */ /* 0x000fc40000004100 */
[----:B------:R-:W-:Y:S01]  /*2cd0*/  FMUL.FTZ R55, R55, UR4 ;  /* 0x0000000437377c20 */ /* 0x000fe20008410000 */
[----:B------:R-:W-:Y:S02]  /*2ce0*/  HADD2.F32 R84, -RZ, R47.H0_H0 ;  /* 0x2000002fff547230 */ /* 0x000fe40000004100 */
[----:B------:R-:W-:Y:S01]  /*2cf0*/  FADD.FTZ R83, R9, -UR5 ;  /* 0x8000000509537e21 */ /* 0x000fe20008010000 */
[----:B------:R-:W-:Y:S02]  /*2d00*/  F2FP.F16.F32.PACK_AB R54, R81, R54 ;  /* 0x000000365136723e */ /* 0x000fe400000000ff */
[----:B------:R-:W-:Y:S01]  /*2d10*/  F2FP.F16.F32.PACK_AB R53, R80, R53 ;  /* 0x000000355035723e */ /* 0x000fe200000000ff */
[----:B------:R-:W-:Y:S01]  /*2d20*/  FFMA.FTZ R85, R55, R82, R84 ;  /* 0x0000005237557223 */ /* 0x000fe20000010054 */
[----:B------:R-:W-:Y:S02]  /*2d30*/  HADD2.F32 R82, -RZ, R51.H1_H1 ;  /* 0x30000033ff527230 */ /* 0x000fe40000004100 */
[----:B------:R-:W-:Y:S01]  /*2d40*/  FMUL.FTZ R83, R83, UR4 ;  /* 0x0000000453537c20 */ /* 0x000fe20008410000 */
[----:B------:R-:W-:-:S02]  /*2d50*/  HADD2.F32 R84, -RZ, R47.H1_H1 ;  /* 0x3000002fff547230 */ /* 0x000fc40000004100 */
[----:B------:R-:W-:-:S03]  /*2d60*/  FADD.FTZ R55, R3, -UR5 ;  /* 0x8000000503377e21 */ /* 0x000fc60008010000 */
[----:B------:R-:W-:Y:S01]  /*2d70*/  FFMA.FTZ R86, R83, R82, R84 ;  /* 0x0000005253567223 */ /* 0x000fe20000010054 */
[----:B------:R-:W-:Y:S02]  /*2d80*/  HADD2.F32 R82, -RZ, R48.H1_H1 ;  /* 0x30000030ff527230 */ /* 0x000fe40000004100 */
[----:B------:R-:W-:Y:S01]  /*2d90*/  FMUL.FTZ R55, R55, UR4 ;  /* 0x0000000437377c20 */ /* 0x000fe20008410000 */
[----:B------:R-:W-:Y:S02]  /*2da0*/  HADD2.F32 R84, -RZ, R44.H1_H1 ;  /* 0x3000002cff547230 */ /* 0x000fe40000004100 */
[----:B0-----:R-:W-:-:S04]  /*2db0*/  IMAD.WIDE.U32 R78, R13, 0x10, R78 ;  /* 0x000000100d4e7825 */ /* 0x001fc800078e004e */
[----:B------:R-:W-:Y:S01]  /*2dc0*/  FFMA.FTZ R83, R55, R82, R84 ;  /* 0x0000005237537223 */ /* 0x000fe20000010054 */
[----:B------:R-:W-:Y:S02]  /*2dd0*/  F2FP.F16.F32.PACK_AB R55, R86, R85 ;  /* 0x000000555637723e */ /* 0x000fe400000000ff */
[----:B------:R-:W-:Y:S02]  /*2de0*/  IADD3 R13, PT, PT, R13, 0x80, RZ ;  /* 0x000000800d0d7810 */ /* 0x000fe40007ffe0ff */
[----:B------:R-:W-:-:S05]  /*2df0*/  F2FP.F16.F32.PACK_AB R52, R83, R52 ;  /* 0x000000345334723e */ /* 0x000fca00000000ff */
[----:B------:R1:W-:Y:S02]  /*2e00*/  STG.E.128 desc[UR8][R78.64], R52 ;  /* 0x000000344e007986 */ /* 0x0003e4000c101d08 */
.L_x_2709:
[----:B------:R-:W-:Y:S05]  /*2e10*/  BSYNC.RECONVERGENT B0 ;  /* 0x0000000000007941 */ /* 0x000fea0003800200 */
.L_x_2708:
[----:B------:R-:W-:Y:S04]  /*2e20*/  BSSY.RECONVERGENT B0, `(.L_x_2710) ;  /* 0x0000032000007945 */ /* 0x000fe80003800200 */
[----:B------:R-:W-:Y:S05]  /*2e30*/  @!P2 BRA `(.L_x_2711) ;  /* 0x0000000000c0a947 */ /* 0x000fea0003800000 */
[----:B01----:R-:W-:Y:S01]  /*2e40*/  FADD.FTZ R52, R15, -UR5 ;  /* 0x800000050f347e21 */ /* 0x003fe20008010000 */
        /* <DEDUP_REMOVED lines=47> */
.L_x_2711:
[----:B------:R-:W-:Y:S05]  /*3140*/  BSYNC.RECONVERGENT B0 ;  /* 0x0000000000007941 */ /* 0x000fea0003800200 */
.L_x_2710:
[----:B------:R-:W-:Y:S04]  /*3150*/  BSSY.RECONVERGENT B0, `(.L_x_2712) ;  /* 0x0000032000007945 */ /* 0x000fe80003800200 */
[----:B------:R-:W-:Y:S05]  /*3160*/  @!P3 BRA `(.L_x_2713) ;  /* 0x0000000000c0b947 */ /* 0x000fea0003800000 */
[----:B012---:R-:W-:Y:S01]  /*3170*/  FADD.FTZ R52, R63, -UR5 ;  /* 0x800000053f347e21 */ /* 0x007fe20008010000 */
        /* <DEDUP_REMOVED lines=47> */
.L_x_2713:
[----:B------:R-:W-:Y:S05]  /*3470*/  BSYNC.RECONVERGENT B0 ;  /* 0x0000000000007941 */ /* 0x000fea0003800200 */
.L_x_2712:
[----:B------:R-:W-:Y:S04]  /*3480*/  BSSY.RECONVERGENT B0, `(.L_x_2714) ;  /* 0x0000031000007945 */ /* 0x000fe80003800200 */
[----:B------:R-:W-:Y:S05]  /*3490*/  @!P4 BRA `(.L_x_2715) ;  /* 0x0000000000bcc947 */ /* 0x000fea0003800000 */
[----:B0123--:R-:W-:Y:S01]  /*34a0*/  FADD.FTZ R52, R71, -UR5 ;  /* 0x8000000547347e21 */ /* 0x00ffe20008010000 */
[----:B------:R-:W-:Y:S01]  /*34b0*/  FADD.FTZ R54, R73, -UR5 ;  /* 0x8000000549367e21 */ /* 0x000fe20008010000 */
[----:B-----5:R-:W-:Y:S02]  /*34c0*/  HADD2.F32 R53, -RZ, R24.H0_H0 ;  /* 0x20000018ff357230 */ /* 0x020fe40000004100 */
[----:B------:R-:W-:Y:S01]  /*34d0*/  FADD.FTZ R78, R72, -UR5 ;  /* 0x80000005484e7e21 */ /* 0x000fe20008010000 */
[----:B------:R-:W-:Y:S02]  /*34e0*/  HADD2.F32 R55, -RZ, R20.H0_H0 ;  /* 0x20000014ff377230 */ /* 0x000fe40000004100 */
[----:B------:R-:W-:Y:S01]  /*34f0*/  FMUL.FTZ R52, R52, UR4 ;  /* 0x0000000434347c20 */ /* 0x000fe20008410000 */
[----:B------:R-:W-:Y:S02]  /*3500*/  HADD2.F32 R79, -RZ, R25.H0_H0 ;  /* 0x20000019ff4f7230 */ /* 0x000fe40000004100 */
[----:B------:R-:W-:Y:S01]  /*3510*/  FMUL.FTZ R54, R54, UR4 ;  /* 0x0000000436367c20 */ /* 0x000fe20008410000 */
[----:B------:R-:W-:-:S02]  /*3520*/  HADD2.F32 R81, -RZ, R21.H0_H0 ;  /* 0x20000015ff517230 */ /* 0x000fc40000004100 */
[----:B------:R-:W-:Y:S01]  /*3530*/  FMUL.FTZ R78, R78, UR4 ;  /* 0x000000044e4e7c20 */ /* 0x000fe20008410000 */
[----:B------:R-:W-:Y:S02]  /*3540*/  HADD2.F32 R83, -RZ, R25.H1_H1 ;  /* 0x30000019ff537230 */ /* 0x000fe40000004100 */
[----:B------:R-:W-:Y:S01]  /*3550*/  FFMA.FTZ R52, R52, R53, R55 ;  /* 0x0000003534347223 */ /* 0x000fe20000010037 */
[----:B------:R-:W-:Y:S02]  /*3560*/  HADD2.F32 R85, -RZ, R21.H1_H1 ;  /* 0x30000015ff557230 */ /* 0x000fe40000004100 */
[----:B------:R-:W-:Y:S01]  /*3570*/  FFMA.FTZ R53, R54, R79, R81 ;  /* 0x0000004f36357223 */ /* 0x000fe20000010051 */
[----:B------:R-:W-:Y:S01]  /*3580*/  FADD.FTZ R54, R75, -UR5 ;  /* 0x800000054b367e21 */ /* 0x000fe20008010000 */
[----:B------:R-:W-:Y:S02]  /*3590*/  HADD2.F32 R55, -RZ, R26.H0_H0 ;  /* 0x2000001aff377230 */ /* 0x000fe40000004100 */
[----:B------:R-:W-:Y:S01]  /*35a0*/  FFMA.FTZ R80, R78, R83, R85 ;  /* 0x000000534e507223 */ /* 0x000fe20000010055 */
[----:B------:R-:W-:-:S02]  /*35b0*/  HADD2.F32 R79, -RZ, R22.H0_H0 ;  /* 0x20000016ff4f7230 */ /* 0x000fc40000004100 */
[----:B------:R-:W-:Y:S01]  /*35c0*/  FADD.FTZ R78, R74, -UR5 ;  /* 0x800000054a4e7e21 */ /* 0x000fe20008010000 */
[----:B------:R-:W-:Y:S01]  /*35d0*/  FMUL.FTZ R54, R54, UR4 ;  /* 0x0000000436367c20 */ /* 0x000fe20008410000 */
[----:B------:R-:W-:Y:S02]  /*35e0*/  HADD2.F32 R82, -RZ, R26.H1_H1 ;  /* 0x3000001aff527230 */ /* 0x000fe40000004100 */
[----:B------:R-:W-:Y:S01]  /*35f0*/  FADD.FTZ R83, R76, -UR5 ;  /* 0x800000054c537e21 */ /* 0x000fe20008010000 */
[----:B------:R-:W-:Y:S02]  /*3600*/  HADD2.F32 R84, -RZ, R22.H1_H1 ;  /* 0x30000016ff547230 */ /* 0x000fe40000004100 */
[----:B------:R-:W-:Y:S01]  /*3610*/  FMUL.FTZ R81, R78, UR4 ;  /* 0x000000044e517c20 */ /* 0x000fe20008410000 */
[----:B------:R-:W-:Y:S01]  /*3620*/  FFMA.FTZ R54, R54, R55, R79 ;  /* 0x0000003736367223 */ /* 0x000fe2000001004f */
[----:B------:R-:W-:Y:S01]  /*3630*/  FADD.FTZ R55, R77, -UR5 ;  /* 0x800000054d377e21 */ /* 0x000fe20008010000 */
[----:B------:R-:W0:Y:S01]  /*3640*/  LDC.64 R78, c[0x0][0x428] ;  /* 0x00010a00ff4e7b82 */ /* 0x000e220000000a00 */
[----:B------:R-:W-:Y:S01]  /*3650*/  FFMA.FTZ R81, R81, R82, R84 ;  /* 0x0000005251517223 */ /* 0x000fe20000010054 */
[----:B------:R-:W-:-:S02]  /*3660*/  HADD2.F32 R82, -RZ, R27.H0_H0 ;  /* 0x2000001bff527230 */ /* 0x000fc40000004100 */
[----:B------:R-:W-:Y:S01]  /*3670*/  FMUL.FTZ R55, R55, UR4 ;  /* 0x0000000437377c20 */ /* 0x000fe20008410000 */
[----:B------:R-:W-:Y:S02]  /*3680*/  HADD2.F32 R84, -RZ, R23.H0_H0 ;  /* 0x20000017ff547230 */ /* 0x000fe40000004100 */
[----:B------:R-:W-:Y:S01]  /*3690*/  FMUL.FTZ R83, R83, UR4 ;  /* 0x0000000453537c20 */ /* 0x000fe20008410000 */
[----:B------:R-:W-:Y:S02]  /*36a0*/  F2FP.F16.F32.PACK_AB R54, R81, R54 ;  /* 0x000000365136723e */ /* 0x000fe400000000ff */
[----:B------:R-:W-:Y:S01]  /*36b0*/  F2FP.F16.F32.PACK_AB R53, R80, R53 ;  /* 0x000000355035723e */ /* 0x000fe200000000ff */
[----:B------:R-:W-:Y:S01]  /*36c0*/  FFMA.FTZ R85, R55, R82, R84 ;  /* 0x0000005237557223 */ /* 0x000fe20000010054 */
[----:B------:R-:W-:Y:S02]  /*36d0*/  HADD2.F32 R82, -RZ, R27.H1_H1 ;  /* 0x3000001bff527230 */ /* 0x000fe40000004100 */
[----:B------:R-:W-:Y:S01]  /*36e0*/  FADD.FTZ R55, R70, -UR5 ;  /* 0x8000000546377e21 */ /* 0x000fe20008010000 */
[----:B------:R-:W-:-:S03]  /*36f0*/  HADD2.F32 R84, -RZ, R23.H1_H1 ;  /* 0x30000017ff547230 */ /* 0x000fc60000004100 */
[----:B------:R-:W-:Y:S02]  /*3700*/  FMUL.FTZ R55, R55, UR4 ;  /* 0x0000000437377c20 */ /* 0x000fe40008410000 */
[----:B------:R-:W-:Y:S01]  /*3710*/  FFMA.FTZ R86, R83, R82, R84 ;  /* 0x0000005253567223 */ /* 0x000fe20000010054 */
[----:B------:R-:W-:Y:S02]  /*3720*/  HADD2.F32 R82, -RZ, R24.H1_H1 ;  /* 0x30000018ff527230 */ /* 0x000fe40000004100 */
[----:B------:R-:W-:Y:S02]  /*3730*/  HADD2.F32 R84, -RZ, R20.H1_H1 ;  /* 0x30000014ff547230 */ /* 0x000fe40000004100 */
[----:B0-----:R-:W-:-:S04]  /*3740*/  IMAD.WIDE.U32 R78, R13, 0x10, R78 ;  /* 0x000000100d4e7825 */ /* 0x001fc800078e004e */
[----:B------:R-:W-:Y:S01]  /*3750*/  FFMA.FTZ R83, R55, R82, R84 ;  /* 0x0000005237537223 */ /* 0x000fe20000010054 */
[----:B------:R-:W-:-:S04]  /*3760*/  F2FP.F16.F32.PACK_AB R55, R86, R85 ;  /* 0x000000555637723e */ /* 0x000fc800000000ff */
[----:B------:R-:W-:-:S05]  /*3770*/  F2FP.F16.F32.PACK_AB R52, R83, R52 ;  /* 0x000000345334723e */ /* 0x000fca00000000ff */
[----:B------:R4:W-:Y:S02]  /*3780*/  STG.E.128 desc[UR8][R78.64], R52 ;  /* 0x000000344e007986 */ /* 0x0009e4000c101d08 */
.L_x_2715:
[----:B------:R-:W-:Y:S05]  /*3790*/  BSYNC.RECONVERGENT B0 ;  /* 0x0000000000007941 */ /* 0x000fea0003800200 */
.L_x_2714:
[----:B------:R-:W-:Y:S02]  /*37a0*/  UIADD3 UR6, UPT, UPT, UR6, UR14, URZ ;  /* 0x0000000e06067290 */ /* 0x000fe4000fffe0ff */
[----:B------:R-:W-:Y:S02]  /*37b0*/  UPLOP3.LUT UP2, UPT, UPT, UPT, UP2, 0x40, 0x4 ;  /* 0x000000000004789c */ /* 0x000fe40003f4e820 */
[----:B------:R-:W-:-:S09]  /*37c0*/  UISETP.GE.AND UP1, UPT, UR6, UR15, UPT ;  /* 0x0000000f0600728c */ /* 0x000fd2000bf26270 */
[----:B------:R-:W-:Y:S05]  /*37d0*/  BRA.U !UP1, `(.L_x_2716) ;  /* 0xffffffcd09c87547 */ /* 0x000fea000b83ffff */
[----:B------:R-:W-:Y:S05]  /*37e0*/  EXIT ;  /* 0x000000000000794d */ /* 0x000fea0003800000 */
.L_x_2717:
        /* <DEDUP_REMOVED lines=9> */
.L_x_27214:


//--------------------- .text._ZN10layer_norm13ln_fwd_kernelINS_13Kernel_traitsI6__halfS2_S2_S2_fjLj4096ELj1ELj1ELj4ELj16ENS_18Kernel_traits_baseILj4096ES2_S2_S2_S2_fjLj128EEEEELb0ELb0ELb0ELb1EEEvNS_9FwdParamsE --------------------------
	.section	.text._ZN10layer_norm13ln_fwd_kernelINS_13Kernel_traitsI6__halfS2_S2_S2_fjLj4096ELj1ELj1ELj4ELj16ENS_18Kernel_traits_baseILj4096ES2_S2_S2_S2_fjLj128EEEEELb0ELb0ELb0ELb1EEEvNS_9FwdParamsE,"ax",@progbits
	.align	128
        .global         _ZN10layer_norm13ln_fwd_kernelINS_13Kernel_traitsI6__halfS2_S2_S2_fjLj4096ELj1ELj1ELj4ELj16ENS_18Kernel_traits_baseILj4096ES2_S2_S2_S2_fjLj128EEEEELb0ELb0ELb0ELb1EEEvNS_9FwdParamsE
        .type           _ZN10layer_norm13ln_fwd_kernelINS_13Kernel_traitsI6__halfS2_S2_S2_fjLj4096ELj1ELj1ELj4ELj16ENS_18Kernel_traits_baseILj4096ES2_S2_S2_S2_fjLj128EEEEELb0ELb0ELb0ELb1EEEvNS_9FwdParamsE,@function
        .size           _ZN10layer_norm13ln_fwd_kernelINS_13Kernel_traitsI6__halfS2_S2_S2_fjLj4096ELj1ELj1ELj4ELj16ENS_18Kernel_traits_baseILj4096ES2_S2_S2_S2_fjLj128EEEEELb0ELb0ELb0ELb1EEEvNS_9FwdParamsE,(.L_x_27215 - _ZN10layer_norm13ln_fwd_kernelINS_13Kernel_traitsI6__halfS2_S2_S2_fjLj4096ELj1ELj1ELj4ELj16ENS_18Kernel_traits_baseILj4096ES2_S2_S2_S2_fjLj128EEEEELb0ELb0ELb0ELb1EEEvNS_9FwdParamsE)
        .other          _ZN10layer_norm13ln_fwd_kernelINS_13Kernel_traitsI6__halfS2_S2_S2_fjLj4096ELj1ELj1ELj4ELj16ENS_18Kernel_traits_baseILj4096ES2_S2_S2_S2_fjLj128EEEEELb0ELb0ELb0ELb1EEEvNS_9FwdParamsE,@"STO_CUDA_ENTRY STV_DEFAULT"
_ZN10layer_norm13ln_fwd_kernelINS_13Kernel_traitsI6__halfS2_S2_S2_fjLj4096ELj1ELj1ELj4ELj16ENS_18Kernel_traits_baseILj4096ES2_S2_S2_S2_fjLj128EEEEELb0ELb0ELb0ELb1EEEvNS_9FwdParamsE:
.text._ZN10layer_norm13ln_fwd_kernelINS_13Kernel_traitsI6__halfS2_S2_S2_fjLj4096ELj1ELj1ELj4ELj16ENS_18Kernel_traits_baseILj4096ES2_S2_S2_S2_fjLj128EEEEELb0ELb0ELb0ELb1EEEvNS_9FwdParamsE:
[----:B------:R-:W-:Y:S01]  /*0000*/  LDC R1, c[0x0][0x37c] ;  /* 0x0000df00ff017b82 */ /* 0x000fe20000000800 */
[----:B------:R-:W0:Y:S01]  /*0010*/  S2R R55, SR_TID.X ;  /* 0x0000000000377919 */ /* 0x000e220000002100 */
[----:B------:R-:W1:Y:S06]  /*0020*/  LDCU.64 UR4, c[0x0][0x438] ;  /* 0x00008700ff0477ac */ /* 0x000e6c0008000a00 */
[----:B------:R-:W0:Y:S01]  /*0030*/  LDC.64 R2, c[0x0][0x3d0] ;  /* 0x0000f400ff027b82 */ /* 0x000e220000000a00 */
[----:B------:R-:W2:Y:S01]  /*0040*/  LDCU.64 UR6, c[0x0][0x358] ;  /* 0x00006b00ff0677ac */ /* 0x000ea20008000a00 */
[----:B-1----:R-:W-:-:S04]  /*0050*/  ISETP.NE.U32.AND P0, PT, RZ, UR4, PT ;  /* 0x00000004ff007c0c */ /* 0x002fc8000bf05070 */
[----:B------:R-:W-:Y:S01]  /*0060*/  ISETP.NE.AND.EX P0, PT, RZ, UR5, PT, P0 ;  /* 0x00000005ff007c0c */ /* 0x000fe2000bf05300 */
[C---:B0-----:R-:W-:Y:S01]  /*0070*/  IMAD.WIDE.U32 R2, R55.reuse, 0x10, R2 ;  /* 0x0000001037027825 */ /* 0x041fe200078e0002 */
[----:B------:R-:W0:Y:S01]  /*0080*/  S2UR UR4, SR_CTAID.X ;  /* 0x00000000000479c3 */ /* 0x000e220000002500 */
[----:B------:R-:W1:Y:S03]  /*0090*/  LDCU UR5, c[0x0][0x384] ;  /* 0x00007080ff0577ac */ /* 0x000e660008000800 */
[----:B--2---:R-:W2:Y:S07]  /*00a0*/  LDG.E.128 R12, desc[UR6][R2.64] ;  /* 0x00000006020c7981 */ /* 0x004eae000c1e1d00 */
[----:B------:R-:W3:Y:S01]  /*00b0*/  @P0 LDC.64 R4, c[0x0][0x438] ;  /* 0x00010e00ff040b82 */ /* 0x000ee20000000a00 */
[----:B------:R-:W4:Y:S04]  /*00c0*/  LDG.E.128 R40, desc[UR6][R2.64+0x800] ;  /* 0x0008000602287981 */ /* 0x000f28000c1e1d00 */
[----:B------:R-:W4:Y:S04]  /*00d0*/  LDG.E.128 R36, desc[UR6][R2.64+0x1000] ;  /* 0x0010000602247981 */ /* 0x000f28000c1e1d00 */
[----:B------:R0:W5:Y:S01]  /*00e0*/  LDG.E.128 R32, desc[UR6][R2.64+0x1800] ;  /* 0x0018000602207981 */ /* 0x000162000c1e1d00 */
[----:B---3--:R-:W-:-:S05]  /*00f0*/  @P0 IMAD.WIDE.U32 R4, R55, 0x10, R4 ;  /* 0x0000001037040825 */ /* 0x008fca00078e0004 */
[----:B------:R3:W5:Y:S04]  /*0100*/  @P0 LDG.E.128 R28, desc[UR6][R4.64] ;  /* 0x00000006041c0981 */ /* 0x000768000c1e1d00 */
[----:B------:R3:W5:Y:S04]  /*0110*/  @P0 LDG.E.128 R24, desc[UR6][R4.64+0x800] ;  /* 0x0008000604180981 */ /* 0x000768000c1e1d00 */
[----:B------:R3:W5:Y:S04]  /*0120*/  @P0 LDG.E.128 R20, desc[UR6][R4.64+0x1000] ;  /* 0x0010000604140981 */ /* 0x000768000c1e1d00 */
[----:B------:R3:W5:Y:S01]  /*0130*/  @P0 LDG.E.128 R16, desc[UR6][R4.64+0x1800] ;  /* 0x0018000604100981 */ /* 0x000762000c1e1d00 */
[----:B0-----:R-:W-:-:S04]  /*0140*/  MOV R11, UR4 ;  /* 0x00000004000b7c02 */ /* 0x001fc80008000f00 */
[----:B-1----:R-:W-:Y:S01]  /*0150*/  ISETP.GE.AND P1, PT, R11, UR5, PT ;  /* 0x000000050b007c0c */ /* 0x002fe2000bf26270 */
[----:B------:R-:W0:Y:S01]  /*0160*/  LDCU.64 UR4, c[0x0][0x3a0] ;  /* 0x00007400ff0477ac */ /* 0x000e220008000a00 */
[-C--:B--2---:R-:W-:Y:S02]  /*0170*/  @P0 MOV R53, R13.reuse ;  /* 0x0000000d00350202 */ /* 0x084fe40000000f00 */
[-C--:B------:R-:W-:Y:S02]  /*0180*/  @P0 MOV R52, R14.reuse ;  /* 0x0000000e00340202 */ /* 0x080fe40000000f00 */
[----:B------:R-:W-:Y:S02]  /*0190*/  @!P0 MOV R53, R13 ;  /* 0x0000000d00358202 */ /* 0x000fe40000000f00 */
[----:B------:R-:W-:Y:S02]  /*01a0*/  @!P0 MOV R52, R14 ;  /* 0x0000000e00348202 */ /* 0x000fe40000000f00 */
[----:B----4-:R-:W-:-:S02]  /*01b0*/  @P0 MOV R14, R40 ;  /* 0x00000028000e0202 */ /* 0x010fc40000000f00 */
[-C--:B------:R-:W-:Y:S02]  /*01c0*/  @P0 MOV R13, R41.reuse ;  /* 0x00000029000d0202 */ /* 0x080fe40000000f00 */
[----:B------:R-:W-:Y:S02]  /*01d0*/  @!P0 MOV R14, R40 ;  /* 0x00000028000e8202 */ /* 0x000fe40000000f00 */
[----:B------:R-:W-:Y:S02]  /*01e0*/  @!P0 MOV R13, R41 ;  /* 0x00000029000d8202 */ /* 0x000fe40000000f00 */
[----:B------:R-:W1:Y:S01]  /*01f0*/  LDC.64 R40, c[0x0][0x3e0] ;  /* 0x0000f800ff287b82 */ /* 0x000e620000000a00 */
[-C--:B------:R-:W-:Y:S02]  /*0200*/  @P0 MOV R54, R12.reuse ;  /* 0x0000000c00360202 */ /* 0x080fe40000000f00 */
[----:B------:R-:W-:Y:S02]  /*0210*/  @!P0 MOV R54, R12 ;  /* 0x0000000c00368202 */ /* 0x000fe40000000f00 */
[----:B------:R-:W-:-:S02]  /*0220*/  @P0 MOV R12, R42 ;  /* 0x0000002a000c0202 */ /* 0x000fc40000000f00 */
[----:B------:R-:W-:Y:S02]  /*0230*/  @P0 MOV R10, R43 ;  /* 0x0000002b000a0202 */ /* 0x000fe40000000f00 */
[----:B------:R-:W-:Y:S02]  /*0240*/  @P0 MOV R9, R36 ;  /* 0x0000002400090202 */ /* 0x000fe40000000f00 */
[----:B------:R-:W-:Y:S02]  /*0250*/  @P0 MOV R8, R37 ;  /* 0x0000002500080202 */ /* 0x000fe40000000f00 */
[----:B------:R-:W-:Y:S02]  /*0260*/  @!P0 MOV R12, R42 ;  /* 0x0000002a000c8202 */ /* 0x000fe40000000f00 */
[----:B------:R-:W-:Y:S02]  /*0270*/  @!P0 MOV R10, R43 ;  /* 0x0000002b000a8202 */ /* 0x000fe40000000f00 */
[----:B------:R-:W-:-:S02]  /*0280*/  @!P0 MOV R9, R36 ;  /* 0x0000002400098202 */ /* 0x000fc40000000f00 */
[----:B------:R-:W-:Y:S02]  /*0290*/  @!P0 MOV R8, R37 ;  /* 0x0000002500088202 */ /* 0x000fe40000000f00 */
[----:B------:R-:W-:Y:S02]  /*02a0*/  @P0 MOV R7, R38 ;  /* 0x0000002600070202 */ /* 0x000fe40000000f00 */
[----:B------:R-:W-:Y:S01]  /*02b0*/  @P0 MOV R6, R39 ;  /* 0x0000002700060202 */ /* 0x000fe20000000f00 */
[----:B0--3--:R-:W-:Y:S06]  /*02c0*/  @P1 EXIT ;  /* 0x000000000000194d */ /* 0x009fec0003800000 */
[C---:B-1----:R-:W-:Y:S02]  /*02d0*/  LOP3.LUT P1, RZ, R40.reuse, UR4, RZ, 0xfc, !PT ;  /* 0x0000000428ff7c12 */ /* 0x042fe4000f82fcff */
[----:B-----5:R-:W-:Y:S02]  /*02e0*/  @!P0 CS2R R30, SRZ ;  /* 0x00000000001e8805 */ /* 0x020fe4000001ff00 */
[----:B------:R-:W-:Y:S02]  /*02f0*/  ISETP.NE.U32.AND P2, PT, R40, RZ, PT ;  /* 0x000000ff2800720c */ /* 0x000fe40003f45070 */
[----:B------:R-:W-:Y:S02]  /*0300*/  @!P0 CS2R R28, SRZ ;  /* 0x00000000001c8805 */ /* 0x000fe4000001ff00 */
[----:B------:R-:W-:Y:S02]  /*0310*/  @P0 MOV R5, R32 ;  /* 0x0000002000050202 */ /* 0x000fe40000000f00 */
[----:B------:R-:W-:-:S02]  /*0320*/  @!P0 CS2R R26, SRZ ;  /* 0x00000000001a8805 */ /* 0x000fc4000001ff00 */
[----:B------:R-:W-:Y:S02]  /*0330*/  @P0 MOV R4, R33 ;  /* 0x0000002100040202 */ /* 0x000fe40000000f00 */
[----:B------:R-:W-:Y:S02]  /*0340*/  @!P0 CS2R R24, SRZ ;  /* 0x0000000000188805 */ /* 0x000fe4000001ff00 */
[----:B------:R-:W-:Y:S02]  /*0350*/  @P0 MOV R3, R34 ;  /* 0x0000002200030202 */ /* 0x000fe40000000f00 */
[----:B------:R-:W-:Y:S02]  /*0360*/  @!P0 CS2R R22, SRZ ;  /* 0x0000000000168805 */ /* 0x000fe4000001ff00 */
[----:B------:R-:W-:Y:S02]  /*0370*/  @P0 MOV R2, R35 ;  /* 0x0000002300020202 */ /* 0x000fe40000000f00 */
[----:B------:R-:W-:-:S02]  /*0380*/  @!P0 CS2R R20, SRZ ;  /* 0x0000000000148805 */ /* 0x000fc4000001ff00 */
[----:B------:R-:W-:Y:S02]  /*0390*/  @!P0 MOV R7, R38 ;  /* 0x0000002600078202 */ /* 0x000fe40000000f00 */
[----:B------:R-:W-:Y:S02]  /*03a0*/  @!P0 CS2R R18, SRZ ;  /* 0x0000000000128805 */ /* 0x000fe4000001ff00 */
[----:B------:R-:W-:Y:S02]  /*03b0*/  @!P0 MOV R6, R39 ;  /* 0x0000002700068202 */ /* 0x000fe40000000f00 */
[----:B------:R-:W-:Y:S02]  /*03c0*/  @!P0 CS2R R16, SRZ ;  /* 0x0000000000108805 */ /* 0x000fe4000001ff00 */
[----:B------:R-:W-:Y:S01]  /*03d0*/  @!P0 MOV R5, R32 ;  /* 0x0000002000058202 */ /* 0x000fe20000000f00 */
[----:B------:R-:W-:Y:S01]  /*03e0*/  UPLOP3.LUT UP2, UPT, UPT, UPT, UPT, 0x40, 0x4 ;  /* 0x000000000004789c */ /* 0x000fe20003f4e870 */
[----:B------:R-:W-:Y:S01]  /*03f0*/  @!P0 MOV R4, R33 ;  /* 0x0000002100048202 */ /* 0x000fe20000000f00 */
[----:B------:R-:W0:Y:S01]  /*0400*/  LDCU UR8, c[0x0][0x388] ;  /* 0x00007100ff0877ac */ /* 0x000e220008000800 */
[----:B------:R-:W-:-:S02]  /*0410*/  @!P0 MOV R3, R34 ;  /* 0x0000002200038202 */ /* 0x000fc40000000f00 */
[----:B------:R-:W-:Y:S01]  /*0420*/  @!P0 MOV R2, R35 ;  /* 0x0000002300028202 */ /* 0x000fe20000000f00 */
[----:B------:R-:W1:Y:S01]  /*0430*/  LDCU.U8 UR9, c[0x0][0x410] ;  /* 0x00008200ff0977ac */ /* 0x000e620008000000 */
[C---:B------:R-:W-:Y:S02]  /*0440*/  LOP3.LUT P1, RZ, R41.reuse, UR5, RZ, 0xfc, P1 ;  /* 0x0000000529ff7c12 */ /* 0x040fe4000882fcff */
[----:B------:R-:W-:Y:S01]  /*0450*/  ISETP.NE.AND.EX P2, PT, R41, RZ, PT, P2 ;  /* 0x000000ff2900720c */ /* 0x000fe20003f45320 */
[----:B------:R-:W2:Y:S01]  /*0460*/  LDCU UR10, c[0x0][0x400] ;  /* 0x00008000ff0a77ac */ /* 0x000ea20008000800 */
[----:B------:R-:W-:Y:S01]  /*0470*/  LOP3.LUT R0, R55, 0x1f, RZ, 0xc0, !PT ;  /* 0x0000001f37007812 */ /* 0x000fe200078ec0ff */
[----:B------:R-:W3:Y:S01]  /*0480*/  LDCU.64 UR14, c[0x0][0x3e0] ;  /* 0x00007c00ff0e77ac */ /* 0x000ee20008000a00 */
[----:B------:R-:W4:Y:S09]  /*0490*/  LDCU.64 UR12, c[0x0][0x3a0] ;  /* 0x00007400ff0c77ac */ /* 0x000f320008000a00 */
.L_x_2732:
[----:B0-----:R-:W1:Y:S01]  /*04a0*/  @P2 LDC.64 R42, c[0x0][0x3e0] ;  /* 0x0000f800ff2a2b82 */ /* 0x001e620000000a00 */
[----:B0-----:R-:W-:Y:S01]  /*04b0*/  IMAD R36, R11, UR8, RZ ;  /* 0x000000080b247c24 */ /* 0x001fe2000f8e02ff */
[----:B------:R-:W-:-:S04]  /*04c0*/  LOP3.LUT R38, R55, 0x60, RZ, 0xc0, !PT ;  /* 0x0000006037267812 */ /* 0x000fc800078ec0ff */
[----:B------:R-:W-:Y:S02]  /*04d0*/  SHF.R.S32.HI R37, RZ, 0x1f, R36 ;  /* 0x0000001fff257819 */ /* 0x000fe40000011424 */
[----:B------:R-:W0:Y:S01]  /*04e0*/  LDC.64 R74, c[0x0][0x390] ;  /* 0x0000e400ff4a7b82 */ /* 0x000e220000000a00 */
[----:B------:R-:W-:Y:S02]  /*04f0*/  LOP3.LUT R38, R38, 0x1f, R55, 0xf8, !PT ;  /* 0x0000001f26267812 */ /* 0x000fe400078ef837 */
[----:B------:R-:W-:-:S04]  /*0500*/  LEA.HI R37, R37, R36, RZ, 0x3 ;  /* 0x0000002425257211 */ /* 0x000fc800078f18ff */
[----:B------:R-:W-:Y:S01]  /*0510*/  LEA.HI.SX32 R40, R37, R38, 0x1d ;  /* 0x0000002625287211 */ /* 0x000fe200078feaff */
[----:B-1----:R-:W-:-:S06]  /*0520*/  @P2 IMAD.WIDE R42, R11, 0x2, R42 ;  /* 0x000000020b2a2825 */ /* 0x002fcc00078e022a */
[----:B------:R-:W2:Y:S01]  /*0530*/  @P2 LDG.E.U16 R42, desc[UR6][R42.64] ;  /* 0x000000062a2a2981 */ /* 0x000ea2000c1e1500 */
[----:B0-----:R-:W-:-:S06]  /*0540*/  IMAD.WIDE.U32 R36, R40, 0x10, R74 ;  /* 0x0000001028247825 */ /* 0x001fcc00078e004a */
[----:B------:R-:W5:Y:S01]  /*0550*/  LDG.E.128 R36, desc[UR6][R36.64] ;  /* 0x0000000624247981 */ /* 0x000f62000c1e1d00 */
[----:B----4-:R-:W-:Y:S01]  /*0560*/  UISETP.NE.U32.AND UP0, UPT, UR12, URZ, UPT ;  /* 0x000000ff0c00728c */ /* 0x010fe2000bf05070 */
[----:B------:R-:W-:-:S03]  /*0570*/  HFMA2 R41, -RZ, RZ, 1.875, 0 ;  /* 0x3f800000ff297431 */ /* 0x000fc600000001ff */
[----:B------:R-:W-:Y:S01]  /*0580*/  UISETP.NE.AND.EX UP0, UPT, UR13, URZ, UPT, UP0 ;  /* 0x000000ff0d00728c */ /* 0x000fe2000bf05300 */
[----:B--2---:R-:W-:-:S08]  /*0590*/  @P2 HADD2.F32 R41, -RZ, R42.H0_H0 ;  /* 0x2000002aff292230 */ /* 0x004fd00000004100 */
[----:B------:R-:W-:Y:S05]  /*05a0*/  BRA.U !UP0, `(.L_x_2718) ;  /* 0x0000000108807547 */ /* 0x000fea000b800000 */
[----:B------:R-:W0:Y:S02]  /*05b0*/  LDC.64 R32, c[0x0][0x3a0] ;  /* 0x0000e800ff207b82 */ /* 0x000e240000000a00 */
[----:B0-----:R-:W-:-:S06]  /*05c0*/  IMAD.WIDE.U32 R32, R40, 0x10, R32 ;  /* 0x0000001028207825 */ /* 0x001fcc00078e0020 */
        /* <DEDUP_REMOVED lines=30> */
.L_x_2718:
[----:B------:R-:W0:Y:S02]  /*07b0*/  LDC.64 R42, c[0x0][0x3e0] ;  /* 0x0000f800ff2a7b82 */ /* 0x000e240000000a00 */
[----:B0-----:R-:W-:-:S04]  /*07c0*/  ISETP.NE.U32.AND P2, PT, R42, RZ, PT ;  /* 0x000000ff2a00720c */ /* 0x001fc80003f45070 */
[----:B------:R-:W-:-:S13]  /*07d0*/  ISETP.NE.AND.EX P2, PT, R43, RZ, PT, P2 ;  /* 0x000000ff2b00720c */ /* 0x000fda0003f45320 */
[----:B------:R-:W-:Y:S05]  /*07e0*/  @!P2 BRA `(.L_x_2720) ;  /* 0x000000000054a947 */ /* 0x000fea0003800000 */
        /* <DEDUP_REMOVED lines=14> */
[----:B------:R-:W-:Y:S01]  /*08d0*/  F2FP.F16.F32.PACK_AB R32, R43, R50 ;  /* 0x000000322b20723e */ /* 0x000fe200000000ff */
[-C--:B------:R-:W-:Y:S01]  /*08e0*/  FMUL.FTZ R44, R44, R41.reuse ;  /* 0x000000292c2c7220 */ /* 0x080fe20000410000 */
[----:B------:R-:W-:Y:S01]  /*08f0*/  F2FP.F16.F32.PACK_AB R33, R45, R48 ;  /* 0x000000302d21723e */ /* 0x000fe200000000ff */
[----:B------:R-:W-:Y:S01]  /*0900*/  FMUL.FTZ R49, R34, R41 ;  /* 0x0000002922317220 */ /* 0x000fe20000410000 */
[----:B------:R-:W-:-:S04]  /*0910*/  F2FP.F16.F32.PACK_AB R34, R47, R46 ;  /* 0x0000002e2f22723e */ /* 0x000fc800000000ff */
[----:B------:R-:W-:Y:S01]  /*0920*/  F2FP.F16.F32.PACK_AB R35, R49, R44 ;  /* 0x0000002c3123723e */ /* 0x000fe200000000ff */
[----:B------:R-:W-:Y:S06]  /*0930*/  BRA `(.L_x_2719) ;  /* 0x0000000000407947 */ /* 0x000fec0003800000 */
.L_x_2720:
        /* <DEDUP_REMOVED lines=15> */
[----:B------:R-:W-:-:S07]  /*0a30*/  FMUL.FTZ R49, R56, R41 ;  /* 0x0000002938317220 */ /* 0x000fce0000410000 */
.L_x_2719:
        /* <DEDUP_REMOVED lines=20> */
[--C-:B------:R-:W-:Y:S02]  /*0b80*/  HADD2.F32 R37, -RZ, R32.reuse.H0_H0 ;  /* 0x20000020ff257230 */ /* 0x100fe40000004100 */
        /* <DEDUP_REMOVED lines=18> */
.L_x_2721:
[----:B---3--:R-:W-:-:S04]  /*0cb0*/  UISETP.NE.U32.AND UP1, UPT, UR14, URZ, UPT ;  /* 0x000000ff0e00728c */ /* 0x008fc8000bf25070 */
[----:B------:R-:W-:-:S09]  /*0cc0*/  UISETP.NE.AND.EX UP1, UPT, UR15, URZ, UPT, UP1 ;  /* 0x000000ff0f00728c */ /* 0x000fd2000bf25310 */
[----:B------:R-:W-:Y:S05]  /*0cd0*/  BRA.U UP1, `(.L_x_2723) ;  /* 0x0000000101447547 */ /* 0x000fea000b800000 */
[----:B-----5:R-:W-:Y:S02]  /*0ce0*/  HADD2.F32 R62, -RZ, R36.H0_H0 ;  /* 0x20000024ff3e7230 */ /* 0x020fe40000004100 */
[--C-:B0-----:R-:W-:Y:S02]  /*0cf0*/  HADD2.F32 R56, -RZ, R37.reuse.H1_H1 ;  /* 0x30000025ff387230 */ /* 0x101fe40000004100 */
[----:B------:R-:W-:Y:S02]  /*0d00*/  HADD2.F32 R58, -RZ, R38.H0_H0 ;  /* 0x20000026ff3a7230 */ /* 0x000fe40000004100 */
[-C--:B------:R-:W-:Y:S01]  /*0d10*/  FMUL.FTZ R62, R62, R41.reuse ;  /* 0x000000293e3e7220 */ /* 0x080fe20000410000 */
[----:B------:R-:W-:Y:S02]  /*0d20*/  HADD2.F32 R36, -RZ, R36.H1_H1 ;  /* 0x30000024ff247230 */ /* 0x000fe40000004100 */
[----:B------:R-:W-:Y:S01]  /*0d30*/  FMUL.FTZ R59, R56, R41 ;  /* 0x00000029383b7220 */ /* 0x000fe20000410000 */
[----:B------:R-:W-:-:S02]  /*0d40*/  HADD2.F32 R60, -RZ, R37.H0_H0 ;  /* 0x20000025ff3c7230 */ /* 0x000fc40000004100 */
        /* <DEDUP_REMOVED lines=10> */
.L_x_2723:
[----:B-----5:R-:W-:Y:S02]  /*0df0*/  HADD2.F32 R62, -RZ, R36.H0_H0 ;  /* 0x20000024ff3e7230 */ /* 0x020fe40000004100 */
[----:B------:R-:W-:Y:S02]  /*0e00*/  HADD2.F32 R58, -RZ, R38.H0_H0 ;  /* 0x20000026ff3a7230 */ /* 0x000fe40000004100 */
[----:B------:R-:W-:Y:S02]  /*0e10*/  HADD2.F32 R36, -RZ, R36.H1_H1 ;  /* 0x30000024ff247230 */ /* 0x000fe40000004100 */
[-C--:B------:R-:W-:Y:S01]  /*0e20*/  FMUL.FTZ R62, R62, R41.reuse ;  /* 0x000000293e3e7220 */ /* 0x080fe20000410000 */
[--C-:B------:R-:W-:Y:S02]  /*0e30*/  HADD2.F32 R60, -RZ, R37.reuse.H0_H0 ;  /* 0x20000025ff3c7230 */ /* 0x100fe40000004100 */
[----:B------:R-:W-:Y:S01]  /*0e40*/  FMUL.FTZ R58, R58, R41 ;  /* 0x000000293a3a7220 */ /* 0x000fe20000410000 */
[----:B0-----:R-:W-:-:S02]  /*0e50*/  HADD2.F32 R32, -RZ, R37.H1_H1 ;  /* 0x30000025ff207230 */ /* 0x001fc40000004100 */
        /* <DEDUP_REMOVED lines=12> */
[----:B------:R-:W-:-:S07]  /*0f20*/  F2FP.F16.F32.PACK_AB R35, R63, R56 ;  /* 0x000000383f23723e */ /* 0x000fce00000000ff */
.L_x_2722:
        /* <DEDUP_REMOVED lines=10> */
[----:B-----5:R-:W-:Y:S02]  /*0fd0*/  HADD2.F32 R68, -RZ, R36.H0_H0 ;  /* 0x20000024ff447230 */ /* 0x020fe40000004100 */
[--C-:B------:R-:W-:Y:S02]  /*0fe0*/  HADD2.F32 R64, -RZ, R37.reuse.H0_H0 ;  /* 0x20000025ff407230 */ /* 0x100fe40000004100 */
[----:B------:R-:W-:Y:S02]  /*0ff0*/  HADD2.F32 R70, -RZ, R37.H1_H1 ;  /* 0x30000025ff467230 */ /* 0x000fe40000004100 */
[----:B------:R-:W-:Y:S02]  /*1000*/  HADD2.F32 R72, -RZ, R38.H0_H0 ;  /* 0x20000026ff487230 */ /* 0x000fe40000004100 */
[--C-:B------:R-:W-:Y:S02]  /*1010*/  HADD2.F32 R66, -RZ, R39.reuse.H0_H0 ;  /* 0x20000027ff427230 */ /* 0x100fe40000004100 */
[----:B------:R-:W-:-:S02]  /*1020*/  HADD2.F32 R76, -RZ, R39.H1_H1 ;  /* 0x30000027ff4c7230 */ /* 0x000fc40000004100 */
        /* <DEDUP_REMOVED lines=17> */
[----:B------:R-:W-:Y:S01]  /*1140*/  FFMA.FTZ R69, R38, R41, R69 ;  /* 0x0000002926457223 */ /* 0x000fe20000010045 */
[----:B------:R-:W-:Y:S01]  /*1150*/  F2FP.F16.F32.PACK_AB R33, R70, R73 ;  /* 0x000000494621723e */ /* 0x000fe200000000ff */
[----:B------:R-:W-:-:S03]  /*1160*/  FFMA.FTZ R66, R76, R41, R35 ;  /* 0x000000294c427223 */ /* 0x000fc60000010023 */
[----:B------:R-:W-:Y:S02]  /*1170*/  F2FP.F16.F32.PACK_AB R34, R69, R72 ;  /* 0x000000484522723e */ /* 0x000fe400000000ff */
[----:B------:R-:W-:Y:S01]  /*1180*/  F2FP.F16.F32.PACK_AB R35, R66, R71 ;  /* 0x000000474223723e */ /* 0x000fe200000000ff */
[----:B------:R-:W-:Y:S06]  /*1190*/  BRA `(.L_x_2725) ;  /* 0x0000000000a07947 */ /* 0x000fec0003800000 */
.L_x_2724:
[----:B---3--:R-:W-:-:S04]  /*11a0*/  UISETP.NE.U32.AND UP1, UPT, UR14, URZ, UPT ;  /* 0x000000ff0e00728c */ /* 0x008fc8000bf25070 */
[----:B------:R-:W-:-:S09]  /*11b0*/  UISETP.NE.AND.EX UP1, UPT, UR15, URZ, UPT, UP1 ;  /* 0x000000ff0f00728c */ /* 0x000fd2000bf25310 */
[----:B------:R-:W-:Y:S05]  /*11c0*/  BRA.U UP1, `(.L_x_2726) ;  /* 0x0000000101447547 */ /* 0x000fea000b800000 */
[----:B-----5:R-:W-:Y:S02]  /*11d0*/  HADD2.F32 R68, -RZ, R36.H0_H0 ;  /* 0x20000024ff447230 */ /* 0x020fe40000004100 */
[----:B------:R-:W-:Y:S02]  /*11e0*/  HADD2.F32 R72, -RZ, R38.H0_H0 ;  /* 0x20000026ff487230 */ /* 0x000fe40000004100 */
[----:B------:R-:W-:Y:S02]  /*11f0*/  HADD2.F32 R66, -RZ, R39.H0_H0 ;  /* 0x20000027ff427230 */ /* 0x000fe40000004100 */
[-C--:B------:R-:W-:Y:S01]  /*1200*/  FMUL.FTZ R68, R68, R41.reuse ;  /* 0x0000002944447220 */ /* 0x080fe20000410000 */
[----:B------:R-:W-:Y:S02]  /*1210*/  HADD2.F32 R36, -RZ, R36.H1_H1 ;  /* 0x30000024ff247230 */ /* 0x000fe40000004100 */
[----:B------:R-:W-:Y:S01]  /*1220*/  FMUL.FTZ R72, R72, R41 ;  /* 0x0000002948487220 */ /* 0x000fe20000410000 */
[----:B0-----:R-:W-:-:S02]  /*1230*/  HADD2.F32 R64, -RZ, R37.H0_H0 ;  /* 0x20000025ff407230 */ /* 0x001fc40000004100 */
        /* <DEDUP_REMOVED lines=10> */
.L_x_2726:
[----:B-----5:R-:W-:Y:S02]  /*12e0*/  HADD2.F32 R68, -RZ, R36.H0_H0 ;  /* 0x20000024ff447230 */ /* 0x020fe40000004100 */
[----:B------:R-:W-:Y:S02]  /*12f0*/  HADD2.F32 R72, -RZ, R38.H0_H0 ;  /* 0x20000026ff487230 */ /* 0x000fe40000004100 */
[----:B------:R-:W-:Y:S02]  /*1300*/  HADD2.F32 R36, -RZ, R36.H1_H1 ;  /* 0x30000024ff247230 */ /* 0x000fe40000004100 */
[-C--:B------:R-:W-:Y:S01]  /*1310*/  FMUL.FTZ R68, R68, R41.reuse ;  /* 0x0000002944447220 */ /* 0x080fe20000410000 */
[--C-:B0-----:R-:W-:Y:S02]  /*1320*/  HADD2.F32 R32, -RZ, R37.reuse.H0_H0 ;  /* 0x20000025ff207230 */ /* 0x101fe40000004100 */
        /* <DEDUP_REMOVED lines=10> */
[----:B------:R-:W-:Y:S01]  /*13d0*/  FMUL.FTZ R71, R34, R41 ;  /* 0x0000002922477220 */ /* 0x000fe20000410000 */
[----:B------:R-:W-:Y:S01]  /*13e0*/  F2FP.F16.F32.PACK_AB R33, R70, R73 ;  /* 0x000000494621723e */ /* 0x000fe200000000ff */
[----:B------:R-:W-:Y:S01]  /*13f0*/  FMUL.FTZ R66, R66, R41 ;  /* 0x0000002942427220 */ /* 0x000fe20000410000 */
[----:B------:R-:W-:-:S04]  /*1400*/  F2FP.F16.F32.PACK_AB R34, R69, R72 ;  /* 0x000000484522723e */ /* 0x000fc800000000ff */
[----:B------:R-:W-:-:S07]  /*1410*/  F2FP.F16.F32.PACK_AB R35, R66, R71 ;  /* 0x000000474223723e */ /* 0x000fce00000000ff */
.L_x_2725:
        /* <DEDUP_REMOVED lines=39> */
.L_x_2727:
[----:B---3--:R-:W-:-:S04]  /*1690*/  UISETP.NE.U32.AND UP0, UPT, UR14, URZ, UPT ;  /* 0x000000ff0e00728c */ /* 0x008fc8000bf05070 */
[----:B------:R-:W-:-:S09]  /*16a0*/  UISETP.NE.AND.EX UP0, UPT, UR15, URZ, UPT, UP0 ;  /* 0x000000ff0f00728c */ /* 0x000fd2000bf05300 */
[----:B------:R-:W-:Y:S05]  /*16b0*/  BRA.U UP0, `(.L_x_2729) ;  /* 0x0000000100447547 */ /* 0x000fea000b800000 */
[--C-:B-----5:R-:W-:Y:S02]  /*16c0*/  HADD2.F32 R78, -RZ, R36.reuse.H0_H0 ;  /* 0x20000024ff4e7230 */ /* 0x120fe40000004100 */
[--C-:B------:R-:W-:Y:S02]  /*16d0*/  HADD2.F32 R82, -RZ, R39.reuse.H0_H0 ;  /* 0x20000027ff527230 */ /* 0x100fe40000004100 */
[----:B------:R-:W-:Y:S02]  /*16e0*/  HADD2.F32 R84, -RZ, R39.H1_H1 ;  /* 0x30000027ff547230 */ /* 0x000fe40000004100 */
[-C--:B------:R-:W-:Y:S01]  /*16f0*/  FMUL.FTZ R78, R78, R41.reuse ;  /* 0x000000294e4e7220 */ /* 0x080fe20000410000 */
[----:B------:R-:W-:Y:S02]  /*1700*/  HADD2.F32 R36, -RZ, R36.H1_H1 ;  /* 0x30000024ff247230 */ /* 0x000fe40000004100 */
[----:B------:R-:W-:Y:S01]  /*1710*/  FMUL.FTZ R75, R82, R41 ;  /* 0x00000029524b7220 */ /* 0x000fe20000410000 */
[----:B------:R-:W-:-:S02]  /*1720*/  HADD2.F32 R74, -RZ, R37.H0_H0 ;  /* 0x20000025ff4a7230 */ /* 0x000fc40000004100 */
[----:B------:R-:W-:Y:S02]  /*1730*/  HADD2.F32 R64, -RZ, R37.H1_H1 ;  /* 0x30000025ff407230 */ /* 0x000fe40000004100 */
[-C--:B0-----:R-:W-:Y:S01]  /*1740*/  FMUL.FTZ R77, R36, R41.reuse ;  /* 0x00000029244d7220 */ /* 0x081fe20000410000 */
[--C-:B------:R-:W-:Y:S02]  /*1750*/  HADD2.F32 R76, -RZ, R38.reuse.H0_H0 ;  /* 0x20000026ff4c7230 */ /* 0x100fe40000004100 */
[-C--:B------:R-:W-:Y:S01]  /*1760*/  FMUL.FTZ R74, R74, R41.reuse ;  /* 0x000000294a4a7220 */ /* 0x080fe20000410000 */
[----:B------:R-:W-:Y:S02]  /*1770*/  HADD2.F32 R80, -RZ, R38.H1_H1 ;  /* 0x30000026ff507230 */ /* 0x000fe40000004100 */
[-C--:B------:R-:W-:Y:S01]  /*1780*/  FMUL.FTZ R38, R84, R41.reuse ;  /* 0x0000002954267220 */ /* 0x080fe20000410000 */
[-C--:B------:R-:W-:Y:S01]  /*1790*/  FMUL.FTZ R39, R64, R41.reuse ;  /* 0x0000002940277220 */ /* 0x080fe20000410000 */
[-C--:B------:R-:W-:Y:S01]  /*17a0*/  FMUL.FTZ R76, R76, R41.reuse ;  /* 0x000000294c4c7220 */ /* 0x080fe20000410000 */
[----:B------:R-:W-:Y:S01]  /*17b0*/  FMUL.FTZ R79, R80, R41 ;  /* 0x00000029504f7220 */ /* 0x000fe20000410000 */
[----:B------:R-:W-:Y:S06]  /*17c0*/  BRA `(.L_x_2728) ;  /* 0x0000000000507947 */ /* 0x000fec0003800000 */
.L_x_2729:
[--C-:B-----5:R-:W-:Y:S02]  /*17d0*/  HADD2.F32 R78, -RZ, R36.reuse.H0_H0 ;  /* 0x20000024ff4e7230 */ /* 0x120fe40000004100 */
[--C-:B------:R-:W-:Y:S02]  /*17e0*/  HADD2.F32 R64, -RZ, R39.reuse.H0_H0 ;  /* 0x20000027ff407230 */ /* 0x100fe40000004100 */
[----:B------:R-:W-:Y:S02]  /*17f0*/  HADD2.F32 R80, -RZ, R39.H1_H1 ;  /* 0x30000027ff507230 */ /* 0x000fe40000004100 */
[-C--:B------:R-:W-:Y:S01]  /*1800*/  FMUL.FTZ R78, R78, R41.reuse ;  /* 0x000000294e4e7220 */ /* 0x080fe20000410000 */
[----:B------:R-:W-:Y:S02]  /*1810*/  HADD2.F32 R36, -RZ, R36.H1_H1 ;  /* 0x30000024ff247230 */ /* 0x000fe40000004100 */
[----:B------:R-:W-:Y:S01]  /*1820*/  FMUL.FTZ R75, R64, R41 ;  /* 0x00000029404b7220 */ /* 0x000fe20000410000 */
[----:B------:R-:W-:-:S02]  /*1830*/  HADD2.F32 R74, -RZ, R37.H0_H0 ;  /* 0x20000025ff4a7230 */ /* 0x000fc40000004100 */
[----:B0-----:R-:W-:Y:S02]  /*1840*/  HADD2.F32 R32, -RZ, R37.H1_H1 ;  /* 0x30000025ff207230 */ /* 0x001fe40000004100 */
[-C--:B------:R-:W-:Y:S01]  /*1850*/  FMUL.FTZ R77, R36, R41.reuse ;  /* 0x00000029244d7220 */ /* 0x080fe20000410000 */
[--C-:B------:R-:W-:Y:S02]  /*1860*/  HADD2.F32 R76, -RZ, R38.reuse.H0_H0 ;  /* 0x20000026ff4c7230 */ /* 0x100fe40000004100 */
[-C--:B------:R-:W-:Y:S01]  /*1870*/  FMUL.FTZ R74, R74, R41.reuse ;  /* 0x000000294a4a7220 */ /* 0x080fe20000410000 */
[----:B------:R-:W-:Y:S02]  /*1880*/  HADD2.F32 R34, -RZ, R38.H1_H1 ;  /* 0x30000026ff227230 */ /* 0x000fe40000004100 */
[-C--:B------:R-:W-:Y:S01]  /*1890*/  FMUL.FTZ R38, R80, R41.reuse ;  /* 0x0000002950267220 */ /* 0x080fe20000410000 */
[-C--:B------:R-:W-:Y:S01]  /*18a0*/  FMUL.FTZ R39, R32, R41.reuse ;  /* 0x0000002920277220 */ /* 0x080fe20000410000 */
[-C--:B------:R-:W-:Y:S01]  /*18b0*/  FMUL.FTZ R76, R76, R41.reuse ;  /* 0x000000294c4c7220 */ /* 0x080fe20000410000 */
[----:B------:R-:W-:Y:S01]  /*18c0*/  F2FP.F16.F32.PACK_AB R32, R77, R78 ;  /* 0x0000004e4d20723e */ /* 0x000fe200000000ff */
[----:B------:R-:W-:Y:S01]  /*18d0*/  FMUL.FTZ R79, R34, R41 ;  /* 0x00000029224f7220 */ /* 0x000fe20000410000 */
[----:B------:R-:W-:-:S02]  /*18e0*/  F2FP.F16.F32.PACK_AB R35, R38, R75 ;  /* 0x0000004b2623723e */ /* 0x000fc400000000ff */
[----:B------:R-:W-:Y:S02]  /*18f0*/  F2FP.F16.F32.PACK_AB R33, R39, R74 ;  /* 0x0000004a2721723e */ /* 0x000fe400000000ff */
[----:B------:R-:W-:-:S07]  /*1900*/  F2FP.F16.F32.PACK_AB R34, R79, R76 ;  /* 0x0000004c4f22723e */ /* 0x000fce00000000ff */
.L_x_2728:
        /* <DEDUP_REMOVED lines=48> */
[C---:B------:R-:W-:Y:S01]  /*1c10*/  FADD.FTZ R64, -R36.reuse, R45 ;  /* 0x0000002d24407221 */ /* 0x040fe20000010100 */
[----:B------:R-:W-:Y:S01]  /*1c20*/  FFMA.FTZ R37, R37, R37, RZ ;  /* 0x0000002525257223 */ /* 0x000fe200000100ff */
[----:B------:R-:W-:-:S03]  /*1c30*/  FADD.FTZ R80, -R36, R44 ;  /* 0x0000002c24507221 */ /* 0x000fc60000010100 */
[----:B------:R-:W-:Y:S01]  /*1c40*/  FFMA.FTZ R37, R82, R82, R37 ;  /* 0x0000005252257223 */ /* 0x000fe20000010025 */
[----:B------:R-:W-:-:S03]  /*1c50*/  FADD.FTZ R82, -R36, R46 ;  /* 0x0000002e24527221 */ /* 0x000fc60000010100 */
[----:B------:R-:W-:-:S04]  /*1c60*/  FFMA.FTZ R37, R84, R84, R37 ;  /* 0x0000005454257223 */ /* 0x000fc80000010025 */
        /* <DEDUP_REMOVED lines=76> */
.L_x_2731:
[----:B---3--:R-:W-:Y:S05]  /*2130*/  BSYNC.RECONVERGENT B0 ;  /* 0x0000000000007941 */ /* 0x008fea0003800200 */
.L_x_2730:
[----:B------:R-:W-:Y:S01]  /*2140*/  BAR.SYNC.DEFER_BLOCKING 0x0 ;  /* 0x0000000000007b1d */ /* 0x000fe20000010000 */
[----:B------:R-:W-:Y:S01]  /*2150*/  ISETP.GT.U32.AND P0, PT, R0, 0x3, PT ;  /* 0x000000030000780c */ /* 0x000fe20003f04070 */
[----:B------:R-:W-:Y:S01]  /*2160*/  HFMA2 R83, -RZ, RZ, 0, 0 ;  /* 0x00000000ff537431 */ /* 0x000fe200000001ff */
[----:B------:R-:W-:Y:S01]  /*2170*/  PLOP3.LUT P4, PT, PT, PT, UP2, 0x80, 0x8 ;  /* 0x000000000008781c */ /* 0x000fe20003f8f028 */
[----:B------:R-:W-:Y:S01]  /*2180*/  HADD2.F32 R89, -RZ, R31.H0_H0 ;  /* 0x2000001fff597230 */ /* 0x000fe20000004100 */
[----:B------:R-:W-:Y:S01]  /*2190*/  PLOP3.LUT P3, PT, PT, PT, PT, 0x8, 0x80 ;  /* 0x000000000080781c */ /* 0x000fe20003f6e170 */
[----:B------:R-:W-:-:S08]  /*21a0*/  UPLOP3.LUT UP2, UPT, UPT, UPT, UP2, 0x40, 0x4 ;  /* 0x000000000004789c */ /* 0x000fd00003f4e820 */
[----:B0-----:R-:W0:Y:S01]  /*21b0*/  @!P0 S2R R37, SR_CgaCtaId ;  /* 0x0000000000258919 */ /* 0x001e220000008800 */
[----:B------:R-:W-:Y:S02]  /*21c0*/  @!P0 PLOP3.LUT P3, PT, P4, PT, PT, 0x80, 0x8 ;  /* 0x000000000008881c */ /* 0x000fe4000276f070 */
[----:B------:R-:W-:Y:S02]  /*21d0*/  @!P0 MOV R36, 0x400 ;  /* 0x0000040000248802 */ /* 0x000fe40000000f00 */
[----:B------:R-:W-:-:S05]  /*21e0*/  @!P0 MOV R83, 0x400 ;  /* 0x0000040000538802 */ /* 0x000fca0000000f00 */
[----:B------:R-:W1:Y:S01]  /*21f0*/  SHFL.DOWN PT, R84, R83, 0x2, 0x1f ;  /* 0x08401f0053547f89 */ /* 0x000e6200000e0000 */
[----:B0-----:R-:W-:Y:S02]  /*2200*/  @!P0 LEA R81, R37, R36, 0x18 ;  /* 0x0000002425518211 */ /* 0x001fe400078ec0ff */
[----:B------:R-:W-:Y:S02]  /*2210*/  CS2R R36, SRZ ;  /* 0x0000000000247805 */ /* 0x000fe4000001ff00 */
[----:B-1----:R-:W-:Y:S02]  /*2220*/  IADD3 R64, PT, PT, R84, R83, RZ ;  /* 0x0000005354407210 */ /* 0x002fe40007ffe0ff */
[----:B------:R-:W-:Y:S02]  /*2230*/  @P3 IADD3 R81, PT, PT, R81, 0x20, RZ ;  /* 0x0000002051513810 */ /* 0x000fe40007ffe0ff */
[----:B------:R-:W-:Y:S02]  /*2240*/  I2FP.F32.S32 R41, R64 ;  /* 0x0000004000297245 */ /* 0x000fe40000201400 */
[----:B------:R-:W-:-:S02]  /*2250*/  @!P0 LEA R81, R0, R81, 0x3 ;  /* 0x0000005100518211 */ /* 0x000fc400078e18ff */
[----:B------:R-:W0:Y:S01]  /*2260*/  MUFU.RCP R80, R41 ;  /* 0x0000002900507308 */ /* 0x000e220000001000 */
[----:B------:R-:W-:Y:S02]  /*2270*/  I2FP.F32.S32 R86, R84 ;  /* 0x0000005400567245 */ /* 0x000fe40000201400 */
[----:B------:R-:W1:Y:S01]  /*2280*/  @!P0 LDS.64 R36, [R81] ;  /* 0x0000000051248984 */ /* 0x000e620000000a00 */
[----:B------:R-:W-:Y:S02]  /*2290*/  I2FP.F32.U32 R84, R83 ;  /* 0x0000005300547245 */ /* 0x000fe40000201000 */
[----:B------:R-:W-:Y:S01]  /*22a0*/  ISETP.NE.AND P3, PT, R55, RZ, PT ;  /* 0x000000ff3700720c */ /* 0x000fe20003f65270 */
[----:B------:R-:W-:Y:S01]  /*22b0*/  SHFL.DOWN PT, R81, R64, 0x1, 0x1f ;  /* 0x08201f0040517f89 */ /* 0x000fe200000e0000 */
[----:B------:R-:W-:-:S03]  /*22c0*/  ISETP.NE.AND P0, PT, RZ, UR9, PT ;  /* 0x00000009ff007c0c */ /* 0x000fc6000bf05270 */
[----:B-1----:R-:W1:Y:S04]  /*22d0*/  SHFL.DOWN PT, R85, R36, 0x2, 0x1f ;  /* 0x08401f0024557f89 */ /* 0x002e6800000e0000 */
[----:B------:R-:W2:Y:S01]  /*22e0*/  SHFL.DOWN PT, R82, R37, 0x2, 0x1f ;  /* 0x08401f0025527f89 */ /* 0x000ea200000e0000 */
[C---:B-1----:R-:W-:Y:S01]  /*22f0*/  FMUL.FTZ R87, R85.reuse, R86 ;  /* 0x0000005655577220 */ /* 0x042fe20000410000 */
[----:B------:R-:W-:-:S03]  /*2300*/  FADD.FTZ R85, -R85, R36 ;  /* 0x0000002455557221 */ /* 0x000fc60000010100 */
[----:B------:R-:W-:Y:S01]  /*2310*/  FFMA.FTZ R87, R84, R36, R87 ;  /* 0x0000002454577223 */ /* 0x000fe20000010057 */
[----:B------:R-:W-:Y:S01]  /*2320*/  FMUL.FTZ R85, R85, R85 ;  /* 0x0000005555557220 */ /* 0x000fe20000410000 */
[----:B--2---:R-:W-:Y:S02]  /*2330*/  FADD.FTZ R37, R82, R37 ;  /* 0x0000002552257221 */ /* 0x004fe40000010000 */
[C---:B0-----:R-:W-:Y:S01]  /*2340*/  FMUL.FTZ R36, R80.reuse, R87 ;  /* 0x0000005750247220 */ /* 0x041fe20000410000 */
[----:B------:R-:W-:Y:S01]  /*2350*/  FMUL.FTZ R85, R85, R84 ;  /* 0x0000005455557220 */ /* 0x000fe20000410000 */
[----:B------:R-:W-:Y:S01]  /*2360*/  I2FP.F32.S32 R84, R81 ;  /* 0x0000005100547245 */ /* 0x000fe20000201400 */
[----:B------:R-:W-:Y:S02]  /*2370*/  HADD2.F32 R87, -RZ, R28.H0_H0 ;  /* 0x2000001cff577230 */ /* 0x000fe40000004100 */
[----:B------:R-:W-:Y:S01]  /*2380*/  FMUL.FTZ R85, R85, R86 ;  /* 0x0000005655557220 */ /* 0x000fe20000410000 */
[----:B------:R-:W0:Y:S03]  /*2390*/  SHFL.DOWN PT, R83, R36, 0x1, 0x1f ;  /* 0x08201f0024537f89 */ /* 0x000e2600000e0000 */
[----:B------:R-:W-:Y:S01]  /*23a0*/  FFMA.FTZ R37, R80, R85, R37 ;  /* 0x0000005550257223 */ /* 0x000fe20000010025 */
[----:B------:R-:W-:Y:S01]  /*23b0*/  IADD3 R80, PT, PT, R64, R81, RZ ;  /* 0x0000005140507210 */ /* 0x000fe20007ffe0ff */
[----:B------:R-:W-:-:S03]  /*23c0*/  HADD2.F32 R85, -RZ, R54.H0_H0 ;  /* 0x20000036ff557230 */ /* 0x000fc60000004100 */
[----:B------:R-:W-:Y:S01]  /*23d0*/  I2FP.F32.S32 R80, R80 ;  /* 0x0000005000507245 */ /* 0x000fe20000201400 */
[----:B------:R-:W1:Y:S05]  /*23e0*/  SHFL.DOWN PT, R64, R37, 0x1, 0x1f ;  /* 0x08201f0025407f89 */ /* 0x000e6a00000e0000 */
[----:B------:R-:W2:Y:S01]  /*23f0*/  MUFU.RCP R80, R80 ;  /* 0x0000005000507308 */ /* 0x000ea20000001000 */
[----:B0-----:R-:W-:Y:S01]  /*2400*/  FADD.FTZ R81, R36, -R83 ;  /* 0x8000005324517221 */ /* 0x001fe20000010000 */
[----:B------:R-:W-:-:S03]  /*2410*/  FMUL.FTZ R86, R83, R84 ;  /* 0x0000005453567220 */ /* 0x000fc60000410000 */
[----:B------:R-:W-:Y:S01]  /*2420*/  FMUL.FTZ R82, R81, R81 ;  /* 0x0000005151527220 */ /* 0x000fe20000410000 */
[C---:B------:R-:W-:Y:S01]  /*2430*/  FFMA.FTZ R81, R41.reuse, R36, R86 ;  /* 0x0000002429517223 */ /* 0x040fe20000010056 */
[----:B------:R-:W-:Y:S02]  /*2440*/  HADD2.F32 R86, -RZ, R29.H1_H1 ;  /* 0x3000001dff567230 */ /* 0x000fe40000004100 */
[----:B------:R-:W-:Y:S01]  /*2450*/  FMUL.FTZ R82, R41, R82 ;  /* 0x0000005229527220 */ /* 0x000fe20000410000 */
[----:B--2---:R-:W-:Y:S01]  /*2460*/  FMUL.FTZ R41, R80, R81 ;  /* 0x0000005150297220 */ /* 0x004fe20000410000 */
[----:B-1----:R-:W-:Y:S02]  /*2470*/  FADD.FTZ R81, R37, R64 ;  /* 0x0000004025517221 */ /* 0x002fe40000010000 */
[----:B------:R-:W-:Y:S01]  /*2480*/  FMUL.FTZ R82, R82, R84 ;  /* 0x0000005452527220 */ /* 0x000fe20000410000 */
[----:B------:R-:W0:Y:S01]  /*2490*/  LDC R64, c[0x0][0x448] ;  /* 0x00011200ff407b82 */ /* 0x000e220000000800 */
[----:B------:R-:W-:Y:S01]  /*24a0*/  HADD2.F32 R84, -RZ, R53.H1_H1 ;  /* 0x30000035ff547230 */ /* 0x000fe20000004100 */
[----:B------:R-:W1:Y:S01]  /*24b0*/  SHFL.IDX PT, R41, R41, RZ, 0x1f ;  /* 0x00001fff29297589 */ /* 0x000e6200000e0000 */
[----:B------:R-:W-:-:S05]  /*24c0*/  FFMA.FTZ R82, R80, R82, R81 ;  /* 0x0000005250527223 */ /* 0x000fca0000010051 */
[----:B------:R2:W0:Y:S01]  /*24d0*/  SHFL.IDX PT, R83, R82, RZ, 0x1f ;  /* 0x00001fff52537589 */ /* 0x00042200000e0000 */
[----:B------:R-:W3:Y:S01]  /*24e0*/  @!P3 LDC.64 R80, c[0x0][0x3c0] ;  /* 0x0000f000ff50bb82 */ /* 0x000ee20000000a00 */
[----:B--2---:R-:W-:Y:S02]  /*24f0*/  HADD2.F32 R82, -RZ, R28.H1_H1 ;  /* 0x3000001cff527230 */ /* 0x004fe40000004100 */
[----:B-1----:R-:W-:-:S05]  /*2500*/  FMUL.FTZ R36, R41, R41 ;  /* 0x0000002929247220 */ /* 0x002fca0000410000 */
[----:B------:R-:W-:Y:S01]  /*2510*/  FSEL R37, R36, RZ, P0 ;  /* 0x000000ff24257208 */ /* 0x000fe20000000000 */
[----:B0-----:R-:W-:Y:S01]  /*2520*/  FFMA.FTZ R36, R83, UR10, R64 ;  /* 0x0000000a53247c23 */ /* 0x001fe20008010040 */
[----:B---3--:R-:W-:-:S04]  /*2530*/  @!P3 IMAD.WIDE R80, R11, 0x4, R80 ;  /* 0x000000040b50b825 */ /* 0x008fc800078e0250 */
[----:B------:R-:W-:Y:S01]  /*2540*/  FADD.FTZ R64, R36, R37 ;  /* 0x0000002524407221 */ /* 0x000fe20000010000 */
[----:B------:R-:W-:Y:S01]  /*2550*/  FSEL R37, R41, RZ, !P0 ;  /* 0x000000ff29257208 */ /* 0x000fe20004000000 */
[----:B------:R0:W-:Y:S04]  /*2560*/  @!P3 STG.E desc[UR6][R80.64], R41 ;  /* 0x000000295000b986 */ /* 0x0001e8000c101906 */
[----:B------:R-:W1:Y:S01]  /*2570*/  MUFU.RSQ R64, R64 ;  /* 0x0000004000407308 */ /* 0x000e620000001400 */
[C---:B------:R-:W-:Y:S01]  /*2580*/  FADD.FTZ R83, -R37.reuse, R50 ;  /* 0x0000003225537221 */ /* 0x040fe20000010100 */
[C---:B------:R-:W-:Y:S01]  /*2590*/  FADD.FTZ R43, -R37.reuse, R43 ;  /* 0x0000002b252b7221 */ /* 0x040fe20000010100 */
[----:B------:R-:W-:Y:S01]  /*25a0*/  FADD.FTZ R45, -R37, R45 ;  /* 0x0000002d252d7221 */ /* 0x000fe20000010100 */
[----:B------:R-:W-:-:S02]  /*25b0*/  HADD2.F32 R50, -RZ, R54.H1_H1 ;  /* 0x30000036ff327230 */ /* 0x000fc40000004100 */
[C---:B------:R-:W-:Y:S01]  /*25c0*/  FADD.FTZ R47, -R37.reuse, R47 ;  /* 0x0000002f252f7221 */ /* 0x040fe20000010100 */
[C---:B------:R-:W-:Y:S01]  /*25d0*/  FADD.FTZ R49, -R37.reuse, R49 ;  /* 0x0000003125317221 */ /* 0x040fe20000010100 */
[C---:B------:R-:W-:Y:S01]  /*25e0*/  FADD.FTZ R57, -R37.reuse, R57 ;  /* 0x0000003925397221 */ /* 0x040fe20000010100 */
[C---:B0-----:R-:W-:Y:S01]  /*25f0*/  FADD.FTZ R81, -R37.reuse, R44 ;  /* 0x0000002c25517221 */ /* 0x041fe20000010100 */
[----:B------:R-:W-:Y:S02]  /*2600*/  HADD2.F32 R80, -RZ, R30.H0_H0 ;  /* 0x2000001eff507230 */ /* 0x000fe40000004100 */
        /* <DEDUP_REMOVED lines=9> */
[----:B------:R-:W-:Y:S01]  /*26a0*/  FADD.FTZ R83, -R37, R48 ;  /* 0x0000003025537221 */ /* 0x000fe20000010100 */
[C---:B------:R-:W-:Y:S01]  /*26b0*/  FMUL.FTZ R41, R64.reuse, R43 ;  /* 0x0000002b40297220 */ /* 0x040fe20000410000 */
[----:B------:R-:W-:Y:S01]  /*26c0*/  FMUL.FTZ R43, R64, R45 ;  /* 0x0000002d402b7220 */ /* 0x000fe20000410000 */
[----:B------:R-:W-:Y:S01]  /*26d0*/  FFMA.FTZ R36, R36, R85, R87 ;  /* 0x0000005524247223 */ /* 0x000fe20000010057 */
[----:B------:R-:W-:-:S02]  /*26e0*/  HADD2.F32 R85, -RZ, R53.H0_H0 ;  /* 0x20000035ff557230 */ /* 0x000fc40000004100 */
[C---:B------:R-:W-:Y:S01]  /*26f0*/  FMUL.FTZ R48, R64.reuse, R83 ;  /* 0x0000005340307220 */ /* 0x040fe20000410000 */
[----:B------:R-:W-:Y:S02]  /*2700*/  HADD2.F32 R87, -RZ, R29.H0_H0 ;  /* 0x2000001dff577230 */ /* 0x000fe40000004100 */
[----:B------:R-:W-:Y:S01]  /*2710*/  FADD.FTZ R45, -R37, R46 ;  /* 0x0000002e252d7221 */ /* 0x000fe20000010100 */
[----:B------:R-:W-:Y:S01]  /*2720*/  FFMA.FTZ R41, R41, R50, R82 ;  /* 0x0000003229297223 */ /* 0x000fe20000010052 */
[--C-:B------:R-:W-:Y:S02]  /*2730*/  HADD2.F32 R50, -RZ, R52.reuse.H0_H0 ;  /* 0x20000034ff327230 */ /* 0x100fe40000004100 */
[----:B------:R-:W-:Y:S01]  /*2740*/  FMUL.FTZ R44, R64, R81 ;  /* 0x00000051402c7220 */ /* 0x000fe20000410000 */
[----:B------:R-:W-:Y:S01]  /*2750*/  FFMA.FTZ R48, R48, R85, R87 ;  /* 0x0000005530307223 */ /* 0x000fe20000010057 */
[----:B------:R-:W-:Y:S02]  /*2760*/  HADD2.F32 R87, -RZ, R15.H0_H0 ;  /* 0x2000000fff577230 */ /* 0x000fe40000004100 */
[----:B------:R-:W-:Y:S01]  /*2770*/  FMUL.FTZ R45, R64, R45 ;  /* 0x0000002d402d7220 */ /* 0x000fe20000410000 */
[----:B------:R-:W-:-:S02]  /*2780*/  HADD2.F32 R83, -RZ, R52.H1_H1 ;  /* 0x30000034ff537230 */ /* 0x000fc40000004100 */
[----:B------:R-:W-:Y:S01]  /*2790*/  FMUL.FTZ R46, R64, R47 ;  /* 0x0000002f402e7220 */ /* 0x000fe20000410000 */
[----:B------:R-:W-:Y:S02]  /*27a0*/  HADD2.F32 R85, -RZ, R30.H1_H1 ;  /* 0x3000001eff557230 */ /* 0x000fe40000004100 */
[----:B------:R-:W-:Y:S01]  /*27b0*/  FFMA.FTZ R81, R45, R50, R80 ;  /* 0x000000322d517223 */ /* 0x000fe20000010050 */
[----:B------:R-:W-:Y:S01]  /*27c0*/  FFMA.FTZ R80, R44, R87, R89 ;  /* 0x000000572c507223 */ /* 0x000fe20000010059 */
[----:B------:R-:W-:Y:S02]  /*27d0*/  HADD2.F32 R44, -RZ, R15.H1_H1 ;  /* 0x3000000fff2c7230 */ /* 0x000fe40000004100 */
[----:B------:R-:W-:Y:S01]  /*27e0*/  FADD.FTZ R45, -R37, R62 ;  /* 0x0000003e252d7221 */ /* 0x000fe20000010100 */
[----:B------:R-:W-:Y:S02]  /*27f0*/  HADD2.F32 R50, -RZ, R31.H1_H1 ;  /* 0x3000001fff327230 */ /* 0x000fe40000004100 */
[----:B------:R-:W-:Y:S01]  /*2800*/  FFMA.FTZ R43, R43, R84, R86 ;  /* 0x000000542b2b7223 */ /* 0x000fe20000010056 */
[----:B------:R-:W-:Y:S01]  /*2810*/  FMUL.FTZ R49, R64, R49 ;  /* 0x0000003140317220 */ /* 0x000fe20000410000 */
[----:B------:R-:W-:-:S02]  /*2820*/  HADD2.F32 R86, -RZ, R14.H1_H1 ;  /* 0x3000000eff567230 */ /* 0x000fc40000004100 */
[----:B------:R-:W-:Y:S01]  /*2830*/  FMUL.FTZ R57, R64, R57 ;  /* 0x0000003940397220 */ /* 0x000fe20000410000 */
[----:B------:R-:W-:Y:S02]  /*2840*/  HADD2.F32 R62, -RZ, R24.H1_H1 ;  /* 0x30000018ff3e7230 */ /* 0x000fe40000004100 */
[----:B------:R-:W-:Y:S01]  /*2850*/  FFMA.FTZ R46, R46, R83, R85 ;  /* 0x000000532e2e7223 */ /* 0x000fe20000010055 */
[----:B------:R-:W-:Y:S02]  /*2860*/  HADD2.F32 R82, -RZ, R14.H0_H0 ;  /* 0x2000000eff527230 */ /* 0x000fe40000004100 */
[----:B------:R-:W-:Y:S01]  /*2870*/  FMUL.FTZ R45, R64, R45 ;  /* 0x0000002d402d7220 */ /* 0x000fe20000410000 */
[----:B------:R-:W-:Y:S02]  /*2880*/  HADD2.F32 R84, -RZ, R24.H0_H0 ;  /* 0x20000018ff547230 */ /* 0x000fe40000004100 */
[----:B------:R-:W-:Y:S01]  /*2890*/  FFMA.FTZ R83, R49, R44, R50 ;  /* 0x0000002c31537223 */ /* 0x000fe20000010032 */
[C---:B------:R-:W-:Y:S01]  /*28a0*/  FADD.FTZ R47, -R37.reuse, R60 ;  /* 0x0000003c252f7221 */ /* 0x040fe20000010100 */
[----:B------:R-:W-:Y:S01]  /*28b0*/  FADD.FTZ R49, -R37, R58 ;  /* 0x0000003a25317221 */ /* 0x000fe20000010100 */
[----:B------:R-:W-:Y:S01]  /*28c0*/  FFMA.FTZ R44, R57, R86, R62 ;  /* 0x00000056392c7223 */ /* 0x000fe2000001003e */
[----:B------:R-:W-:Y:S01]  /*28d0*/  FFMA.FTZ R45, R45, R82, R84 ;  /* 0x000000522d2d7223 */ /* 0x000fe20000010054 */
[----:B------:R-:W-:-:S02]  /*28e0*/  HADD2.F32 R50, -RZ, R13.H0_H0 ;  /* 0x2000000dff327230 */ /* 0x000fc40000004100 */
[C---:B------:R-:W-:Y:S01]  /*28f0*/  FMUL.FTZ R47, R64.reuse, R47 ;  /* 0x0000002f402f7220 */ /* 0x040fe20000410000 */
[----:B------:R-:W-:Y:S02]  /*2900*/  HADD2.F32 R62, -RZ, R25.H0_H0 ;  /* 0x20000019ff3e7230 */ /* 0x000fe40000004100 */
[C---:B------:R-:W-:Y:S01]  /*2910*/  FMUL.FTZ R59, R64.reuse, R59 ;  /* 0x0000003b403b7220 */ /* 0x040fe20000410000 */
[----:B------:R-:W-:Y:S02]  /*2920*/  HADD2.F32 R82, -RZ, R13.H1_H1 ;  /* 0x3000000dff527230 */ /* 0x000fe40000004100 */
[----:B------:R-:W-:Y:S01]  /*2930*/  FMUL.FTZ R49, R64, R49 ;  /* 0x0000003140317220 */ /* 0x000fe20000410000 */
[----:B------:R-:W-:Y:S02]  /*2940*/  HADD2.F32 R84, -RZ, R25.H1_H1 ;  /* 0x30000019ff547230 */ /* 0x000fe40000004100 */
[----:B------:R-:W-:Y:S01]  /*2950*/  FFMA.FTZ R50, R47, R50, R62 ;  /* 0x000000322f327223 */ /* 0x000fe2000001003e */
[----:B------:R-:W-:-:S02]  /*2960*/  HADD2.F32 R86, -RZ, R12.H0_H0 ;  /* 0x2000000cff567230 */ /* 0x000fc40000004100 */
[----:B------:R-:W-:Y:S01]  /*2970*/  FADD.FTZ R57, -R37, R56 ;  /* 0x0000003825397221 */ /* 0x000fe20000010100 */
[----:B------:R-:W-:Y:S02]  /*2980*/  HADD2.F32 R58, -RZ, R26.H0_H0 ;  /* 0x2000001aff3a7230 */ /* 0x000fe40000004100 */
[----:B------:R-:W-:Y:S01]  /*2990*/  FFMA.FTZ R47, R59, R82, R84 ;  /* 0x000000523b2f7223 */ /* 0x000fe20000010054 */
[----:B------:R-:W-:Y:S02]  /*29a0*/  HADD2.F32 R82, -RZ, R12.H1_H1 ;  /* 0x3000000cff527230 */ /* 0x000fe40000004100 */
[----:B------:R-:W-:Y:S01]  /*29b0*/  FMUL.FTZ R61, R64, R61 ;  /* 0x0000003d403d7220 */ /* 0x000fe20000410000 */
[----:B------:R-:W-:Y:S02]  /*29c0*/  HADD2.F32 R60, -RZ, R10.H0_H0 ;  /* 0x2000000aff3c7230 */ /* 0x000fe40000004100 */
[----:B------:R-:W-:Y:S01]  /*29d0*/  FFMA.FTZ R49, R49, R86, R58 ;  /* 0x0000005631317223 */ /* 0x000fe2000001003a */
[----:B------:R-:W-:-:S02]  /*29e0*/  HADD2.F32 R58, -RZ, R26.H1_H1 ;  /* 0x3000001aff3a7230 */ /* 0x000fc40000004100 */
[C---:B------:R-:W-:Y:S01]  /*29f0*/  FMUL.FTZ R57, R64.reuse, R57 ;  /* 0x0000003940397220 */ /* 0x040fe20000410000 */
[--C-:B------:R-:W-:Y:S02]  /*2a00*/  HADD2.F32 R62, -RZ, R27.reuse.H0_H0 ;  /* 0x2000001bff3e7230 */ /* 0x100fe40000004100 */
[----:B------:R-:W-:Y:S01]  /*2a10*/  FMUL.FTZ R63, R64, R63 ;  /* 0x0000003f403f7220 */ /* 0x000fe20000410000 */
[----:B------:R-:W-:Y:S02]  /*2a20*/  HADD2.F32 R84, -RZ, R10.H1_H1 ;  /* 0x3000000aff547230 */ /* 0x000fe40000004100 */
[----:B------:R-:W-:Y:S01]  /*2a30*/  FFMA.FTZ R82, R61, R82, R58 ;  /* 0x000000523d527223 */ /* 0x000fe2000001003a */
[----:B------:R-:W-:Y:S02]  /*2a40*/  HADD2.F32 R56, -RZ, R27.H1_H1 ;  /* 0x3000001bff387230 */ /* 0x000fe40000004100 */
[----:B------:R-:W-:Y:S01]  /*2a50*/  FFMA.FTZ R61, R57, R60, R62 ;  /* 0x0000003c393d7223 */ /* 0x000fe2000001003e */
[----:B------:R-:W-:Y:S01]  /*2a60*/  FADD.FTZ R57, -R37, R68 ;  /* 0x0000004425397221 */ /* 0x000fe20000010100 */
[----:B------:R-:W-:-:S02]  /*2a70*/  HADD2.F32 R58, -RZ, R20.H0_H0 ;  /* 0x20000014ff3a7230 */ /* 0x000fc40000004100 */
[C---:B------:R-:W-:Y:S01]  /*2a80*/  FMUL.FTZ R67, R64.reuse, R67 ;  /* 0x0000004340437220 */ /* 0x040fe20000410000 */
[----:B------:R-:W-:Y:S01]  /*2a90*/  FFMA.FTZ R60, R63, R84, R56 ;  /* 0x000000543f3c7223 */ /* 0x000fe20000010038 */
[--C-:B------:R-:W-:Y:S02]  /*2aa0*/  HADD2.F32 R56, -RZ, R9.reuse.H0_H0 ;  /* 0x20000009ff387230 */ /* 0x100fe40000004100 */
[C---:B------:R-:W-:Y:S01]  /*2ab0*/  FMUL.FTZ R57, R64.reuse, R57 ;  /* 0x0000003940397220 */ /* 0x040fe20000410000 */
[----:B------:R-:W-:Y:S02]  /*2ac0*/  HADD2.F32 R62, -RZ, R9.H1_H1 ;  /* 0x30000009ff3e7230 */ /* 0x000fe40000004100 */
[----:B------:R-:W-:Y:S01]  /*2ad0*/  FMUL.FTZ R73, R64, R73 ;  /* 0x0000004940497220 */ /* 0x000fe20000410000 */
[----:B------:R-:W-:Y:S02]  /*2ae0*/  HADD2.F32 R84, -RZ, R20.H1_H1 ;  /* 0x30000014ff547230 */ /* 0x000fe40000004100 */
[----:B------:R-:W-:Y:S01]  /*2af0*/  FFMA.FTZ R59, R57, R56, R58 ;  /* 0x00000038393b7223 */ /* 0x000fe2000001003a */
[----:B------:R-:W-:-:S02]  /*2b00*/  HADD2.F32 R86, -RZ, R8.H0_H0 ;  /* 0x20000008ff567230 */ /* 0x000fc40000004100 */
[----:B------:R-:W-:Y:S01]  /*2b10*/  FADD.FTZ R57, -R37, R70 ;  /* 0x0000004625397221 */ /* 0x000fe20000010100 */
[--C-:B------:R-:W-:Y:S02]  /*2b20*/  HADD2.F32 R68, -RZ, R21.reuse.H0_H0 ;  /* 0x20000015ff447230 */ /* 0x100fe40000004100 */
[----:B------:R-:W-:Y:S01]  /*2b30*/  FFMA.FTZ R58, R67, R62, R84 ;  /* 0x0000003e433a7223 */ /* 0x000fe20000010054 */
[----:B------:R-:W-:Y:S01]  /*2b40*/  FADD.FTZ R63, -R37, R72 ;  /* 0x00000048253f7221 */ /* 0x000fe20000010100 */
[----:B------:R-:W-:Y:S02]  /*2b50*/  HADD2.F32 R56, -RZ, R8.H1_H1 ;  /* 0x30000008ff387230 */ /* 0x000fe40000004100 */
[C---:B------:R-:W-:Y:S01]  /*2b60*/  FMUL.FTZ R57, R64.reuse, R57 ;  /* 0x0000003940397220 */ /* 0x040fe20000410000 */
[----:B------:R-:W-:Y:S01]  /*2b70*/  FFMA.FTZ R62, R73, R86, R68 ;  /* 0x00000056493e7223 */ /* 0x000fe20000010044 */
[----:B------:R-:W-:Y:S02]  /*2b80*/  HADD2.F32 R68, -RZ, R21.H1_H1 ;  /* 0x30000015ff447230 */ /* 0x000fe40000004100 */
[----:B------:R-:W-:Y:S01]  /*2b90*/  FMUL.FTZ R63, R64, R63 ;  /* 0x0000003f403f7220 */ /* 0x000fe20000410000 */
[----:B------:R-:W-:-:S02]  /*2ba0*/  HADD2.F32 R84, -RZ, R7.H0_H0 ;  /* 0x20000007ff547230 */ /* 0x000fc40000004100 */
[----:B------:R-:W-:Y:S01]  /*2bb0*/  FMUL.FTZ R70, R64, R69 ;  /* 0x0000004540467220 */ /* 0x000fe20000410000 */
[--C-:B------:R-:W-:Y:S02]  /*2bc0*/  HADD2.F32 R86, -RZ, R22.reuse.H0_H0 ;  /* 0x20000016ff567230 */ /* 0x100fe40000004100 */
[----:B------:R-:W-:Y:S01]  /*2bd0*/  FFMA.FTZ R67, R57, R56, R68 ;  /* 0x0000003839437223 */ /* 0x000fe20000010044 */
[----:B------:R-:W-:Y:S02]  /*2be0*/  HADD2.F32 R73, -RZ, R7.H1_H1 ;  /* 0x30000007ff497230 */ /* 0x000fe40000004100 */
[----:B------:R-:W-:Y:S01]  /*2bf0*/  FADD.FTZ R57, -R37, R66 ;  /* 0x0000004225397221 */ /* 0x000fe20000010100 */
[----:B------:R-:W-:Y:S02]  /*2c00*/  HADD2.F32 R85, -RZ, R22.H1_H1 ;  /* 0x30000016ff557230 */ /* 0x000fe40000004100 */
[----:B------:R-:W-:Y:S01]  /*2c10*/  FFMA.FTZ R69, R63, R84, R86 ;  /* 0x000000543f457223 */ /* 0x000fe20000010056 */
[----:B------:R-:W-:Y:S01]  /*2c20*/  FADD.FTZ R63, -R37, R78 ;  /* 0x0000004e253f7221 */ /* 0x000fe20000010100 */
[----:B------:R-:W-:-:S02]  /*2c30*/  HADD2.F32 R56, -RZ, R6.H0_H0 ;  /* 0x20000006ff387230 */ /* 0x000fc40000004100 */
[----:B------:R-:W-:Y:S01]  /*2c40*/  FMUL.FTZ R71, R64, R71 ;  /* 0x0000004740477220 */ /* 0x000fe20000410000 */
[----:B------:R-:W-:Y:S01]  /*2c50*/  FFMA.FTZ R68, R70, R73, R85 ;  /* 0x0000004946447223 */ /* 0x000fe20000010055 */
[--C-:B------:R-:W-:Y:S02]  /*2c60*/  HADD2.F32 R70, -RZ, R23.reuse.H0_H0 ;  /* 0x20000017ff467230 */ /* 0x100fe40000004100 */
[C---:B------:R-:W-:Y:S01]  /*2c70*/  FMUL.FTZ R57, R64.reuse, R57 ;  /* 0x0000003940397220 */ /* 0x040fe20000410000 */
[----:B------:R-:W-:Y:S02]  /*2c80*/  HADD2.F32 R72, -RZ, R6.H1_H1 ;  /* 0x30000006ff487230 */ /* 0x000fe40000004100 */
[----:B------:R-:W-:Y:S01]  /*2c90*/  FMUL.FTZ R63, R64, R63 ;  /* 0x0000003f403f7220 */ /* 0x000fe20000410000 */
[----:B------:R-:W-:Y:S02]  /*2ca0*/  HADD2.F32 R84, -RZ, R23.H1_H1 ;  /* 0x30000017ff547230 */ /* 0x000fe40000004100 */
[----:B------:R-:W-:Y:S01]  /*2cb0*/  FADD.FTZ R39, -R37, R39 ;  /* 0x0000002725277221 */ /* 0x000fe20000010100 */
[----:B------:R-:W-:-:S02]  /*2cc0*/  HADD2.F32 R86, -RZ, R5.H0_H0 ;  /* 0x20000005ff567230 */ /* 0x000fc40000004100 */
[----:B------:R-:W-:Y:S01]  /*2cd0*/  FFMA.FTZ R73, R71, R56, R70 ;  /* 0x0000003847497223 */ /* 0x000fe20000010046 */
[--C-:B------:R-:W-:Y:S02]  /*2ce0*/  HADD2.F32 R66, -RZ, R16.reuse.H0_H0 ;  /* 0x20000010ff427230 */ /* 0x100fe40000004100 */
[----:B------:R-:W-:Y:S01]  /*2cf0*/  FFMA.FTZ R72, R57, R72, R84 ;  /* 0x0000004839487223 */ /* 0x000fe20000010054 */
[----:B------:R-:W-:Y:S02]  /*2d00*/  HADD2.F32 R57, -RZ, R5.H1_H1 ;  /* 0x30000005ff397230 */ /* 0x000fe40000004100 */
[----:B------:R-:W-:Y:S01]  /*2d10*/  FADD.FTZ R85, -R37, R74 ;  /* 0x0000004a25557221 */ /* 0x000fe20000010100 */
[----:B------:R-:W-:Y:S02]  /*2d20*/  HADD2.F32 R71, -RZ, R16.H1_H1 ;  /* 0x30000010ff477230 */ /* 0x000fe40000004100 */
[----:B------:R-:W-:Y:S01]  /*2d30*/  FFMA.FTZ R63, R63, R86, R66 ;  /* 0x000000563f3f7223 */ /* 0x000fe20000010042 */
[----:B------:R-:W-:-:S02]  /*2d40*/  HADD2.F32 R56, -RZ, R4.H1_H1 ;  /* 0x30000004ff387230 */ /* 0x000fc40000004100 */
[C---:B------:R-:W-:Y:S01]  /*2d50*/  FMUL.FTZ R66, R64.reuse, R77 ;  /* 0x0000004d40427220 */ /* 0x040fe20000410000 */
[----:B------:R-:W-:Y:S02]  /*2d60*/  HADD2.F32 R74, -RZ, R17.H1_H1 ;  /* 0x30000011ff4a7230 */ /* 0x000fe40000004100 */
[----:B------:R-:W-:Y:S01]  /*2d70*/  FMUL.FTZ R39, R64, R39 ;  /* 0x0000002740277220 */ /* 0x000fe20000410000 */
[----:B------:R-:W-:Y:S01]  /*2d80*/  FADD.FTZ R79, -R37, R79 ;  /* 0x0000004f254f7221 */ /* 0x000fe20000010100 */
[----:B------:R-:W-:Y:S01]  /*2d90*/  FFMA.FTZ R66, R66, R57, R71 ;  /* 0x0000003942427223 */ /* 0x000fe20000010047 */
[----:B------:R-:W-:Y:S02]  /*2da0*/  HADD2.F32 R78, -RZ, R18.H1_H1 ;  /* 0x30000012ff4e7230 */ /* 0x000fe40000004100 */
[----:B------:R-:W-:Y:S01]  /*2db0*/  FFMA.FTZ R71, R39, R56, R74 ;  /* 0x0000003827477223 */ /* 0x000fe2000001004a */
[----:B------:R-:W-:Y:S01]  /*2dc0*/  FADD.FTZ R39, -R37, R76 ;  /* 0x0000004c25277221 */ /* 0x000fe20000010100 */
[----:B------:R-:W-:-:S02]  /*2dd0*/  HADD2.F32 R56, -RZ, R3.H0_H0 ;  /* 0x20000003ff387230 */ /* 0x000fc40000004100 */
[C---:B------:R-:W-:Y:S01]  /*2de0*/  FMUL.FTZ R79, R64.reuse, R79 ;  /* 0x0000004f404f7220 */ /* 0x040fe20000410000 */
[----:B------:R-:W-:Y:S02]  /*2df0*/  HADD2.F32 R74, -RZ, R18.H0_H0 ;  /* 0x20000012ff4a7230 */ /* 0x000fe40000004100 */
[C---:B------:R-:W-:Y:S01]  /*2e00*/  FMUL.FTZ R39, R64.reuse, R39 ;  /* 0x0000002740277220 */ /* 0x040fe20000410000 */
[----:B------:R-:W-:Y:S02]  /*2e10*/  HADD2.F32 R76, -RZ, R3.H1_H1 ;  /* 0x30000003ff4c7230 */ /* 0x000fe40000004100 */
[----:B------:R-:W-:Y:S01]  /*2e20*/  FMUL.FTZ R70, R64, R85 ;  /* 0x0000005540467220 */ /* 0x000fe20000410000 */
[----:B------:R-:W-:Y:S02]  /*2e30*/  HADD2.F32 R87, -RZ, R4.H0_H0 ;  /* 0x20000004ff577230 */ /* 0x000fe40000004100 */
[----:B------:R-:W-:Y:S01]  /*2e40*/  FADD.FTZ R57, -R37, R75 ;  /* 0x0000004b25397221 */ /* 0x000fe20000010100 */
[----:B------:R-:W-:-:S02]  /*2e50*/  HADD2.F32 R89, -RZ, R17.H0_H0 ;  /* 0x20000011ff597230 */ /* 0x000fc40000004100 */
[----:B------:R-:W-:Y:S01]  /*2e60*/  FFMA.FTZ R75, R39, R56, R74 ;  /* 0x00000038274b7223 */ /* 0x000fe2000001004a */
[----:B------:R-:W-:Y:S01]  /*2e70*/  FADD.FTZ R37, -R37, R38 ;  /* 0x0000002625257221 */ /* 0x000fe20000010100 */
[----:B------:R-:W-:Y:S01]  /*2e80*/  FFMA.FTZ R74, R79, R76, R78 ;  /* 0x0000004c4f4a7223 */ /* 0x000fe2000001004e */
[--C-:B------:R-:W-:Y:S02]  /*2e90*/  HADD2.F32 R56, -RZ, R2.reuse.H1_H1 ;  /* 0x30000002ff387230 */ /* 0x100fe40000004100 */
[----:B------:R-:W-:Y:S01]  /*2ea0*/  FFMA.FTZ R70, R70, R87, R89 ;  /* 0x0000005746467223 */ /* 0x000fe20000010059 */
[----:B------:R-:W0:Y:S01]  /*2eb0*/  @!P3 LDC.64 R78, c[0x0][0x3c8] ;  /* 0x0000f200ff4ebb82 */ /* 0x000e220000000a00 */
[----:B------:R-:W-:Y:S02]  /*2ec0*/  HADD2.F32 R84, -RZ, R19.H1_H1 ;  /* 0x30000013ff547230 */ /* 0x000fe40000004100 */
[----:B------:R-:W-:Y:S01]  /*2ed0*/  FMUL.FTZ R37, R64, R37 ;  /* 0x0000002540257220 */ /* 0x000fe20000410000 */
[----:B------:R-:W-:-:S02]  /*2ee0*/  HADD2.F32 R76, -RZ, R2.H0_H0 ;  /* 0x20000002ff4c7230 */ /* 0x000fc40000004100 */
[----:B------:R-:W-:Y:S01]  /*2ef0*/  FMUL.FTZ R57, R64, R57 ;  /* 0x0000003940397220 */ /* 0x000fe20000410000 */
[----:B------:R-:W-:Y:S02]  /*2f00*/  HADD2.F32 R38, -RZ, R19.H0_H0 ;  /* 0x20000013ff267230 */ /* 0x000fe40000004100 */
[----:B------:R-:W-:Y:S01]  /*2f10*/  FFMA.FTZ R77, R37, R56, R84 ;  /* 0x00000038254d7223 */ /* 0x000fe20000010054 */
[----:B------:R-:W-:Y:S01]  /*2f20*/  F2FP.F16.F32.PACK_AB R37, R43, R48 ;  /* 0x000000302b25723e */ /* 0x000fe200000000ff */
[----:B------:R-:W1:Y:S01]  /*2f30*/  LDC.64 R88, c[0x0][0x428] ;  /* 0x00010a00ff587b82 */ /* 0x000e620000000a00 */
[----:B------:R-:W-:Y:S01]  /*2f40*/  F2FP.F16.F32.PACK_AB R43, R60, R61 ;  /* 0x0000003d3c2b723e */ /* 0x000fe200000000ff */
[----:B------:R-:W-:Y:S01]  /*2f50*/  FFMA.FTZ R76, R57, R76, R38 ;  /* 0x0000004c394c7223 */ /* 0x000fe20000010026 */
[----:B------:R-:W-:Y:S02]  /*2f60*/  F2FP.F16.F32.PACK_AB R39, R83, R80 ;  /* 0x000000505327723e */ /* 0x000fe400000000ff */
[----:B------:R-:W-:-:S02]  /*2f70*/  F2FP.F16.F32.PACK_AB R38, R46, R81 ;  /* 0x000000512e26723e */ /* 0x000fc400000000ff */
[----:B------:R-:W-:Y:S01]  /*2f80*/  F2FP.F16.F32.PACK_AB R36, R41, R36 ;  /* 0x000000242924723e */ /* 0x000fe200000000ff */
[----:B------:R-:W2:Y:S01]  /*2f90*/  LDC.64 R60, c[0x0][0x380] ;  /* 0x0000e000ff3c7b82 */ /* 0x000ea20000000a00 */
[----:B------:R-:W-:Y:S02]  /*2fa0*/  F2FP.F16.F32.PACK_AB R41, R47, R50 ;  /* 0x000000322f29723e */ /* 0x000fe400000000ff */
[----:B------:R-:W-:Y:S02]  /*2fb0*/  F2FP.F16.F32.PACK_AB R47, R72, R73 ;  /* 0x00000049482f723e */ /* 0x000fe400000000ff */
[----:B------:R-:W-:Y:S02]  /*2fc0*/  F2FP.F16.F32.PACK_AB R46, R68, R69 ;  /* 0x00000045442e723e */ /* 0x000fe400000000ff */
[----:B------:R-:W-:Y:S01]  /*2fd0*/  F2FP.F16.F32.PACK_AB R50, R74, R75 ;  /* 0x0000004b4a32723e */ /* 0x000fe200000000ff */
[----:B0-----:R-:W-:Y:S01]  /*2fe0*/  @!P3 IMAD.WIDE R78, R11, 0x4, R78 ;  /* 0x000000040b4eb825 */ /* 0x001fe200078e024e */
[----:B------:R-:W-:-:S04]  /*2ff0*/  F2FP.F16.F32.PACK_AB R48, R66, R63 ;  /* 0x0000003f4230723e */ /* 0x000fc800000000ff */
[----:B------:R0:W-:Y:S01]  /*3000*/  @!P3 STG.E desc[UR6][R78.64], R64 ;  /* 0x000000404e00b986 */ /* 0x0001e2000c101906 */
[--C-:B-1----:R-:W-:Y:S01]  /*3010*/  IMAD.WIDE.U32 R56, R40, 0x10, R88.reuse ;  /* 0x0000001028387825 */ /* 0x102fe200078e0058 */
[----:B------:R-:W-:Y:S02]  /*3020*/  F2FP.F16.F32.PACK_AB R40, R44, R45 ;  /* 0x0000002d2c28723e */ /* 0x000fe400000000ff */
[----:B------:R-:W-:Y:S01]  /*3030*/  F2FP.F16.F32.PACK_AB R45, R67, R62 ;  /* 0x0000003e432d723e */ /* 0x000fe200000000ff */
[--C-:B------:R-:W-:Y:S01]  /*3040*/  IMAD.WIDE.U32 R84, R42, 0x10, R88.reuse ;  /* 0x000000102a547825 */ /* 0x100fe200078e0058 */
[----:B------:R-:W-:Y:S01]  /*3050*/  F2FP.F16.F32.PACK_AB R42, R82, R49 ;  /* 0x00000031522a723e */ /* 0x000fe200000000ff */
[----:B------:R0:W-:Y:S01]  /*3060*/  STG.E.128 desc[UR6][R56.64], R36 ;  /* 0x0000002438007986 */ /* 0x0001e2000c101d06 */
[----:B------:R-:W-:Y:S01]  /*3070*/  F2FP.F16.F32.PACK_AB R44, R58, R59 ;  /* 0x0000003b3a2c723e */ /* 0x000fe200000000ff */
[--C-:B------:R-:W-:Y:S01]  /*3080*/  IMAD.WIDE.U32 R86, R51, 0x10, R88.reuse ;  /* 0x0000001033567825 */ /* 0x100fe200078e0058 */
[----:B------:R-:W-:Y:S01]  /*3090*/  F2FP.F16.F32.PACK_AB R51, R77, R76 ;  /* 0x0000004c4d33723e */ /* 0x000fe200000000ff */
[----:B------:R0:W-:Y:S01]  /*30a0*/  STG.E.128 desc[UR6][R84.64], R40 ;  /* 0x0000002854007986 */ /* 0x0001e2000c101d06 */
[----:B------:R-:W-:Y:S01]  /*30b0*/  F2FP.F16.F32.PACK_AB R49, R71, R70 ;  /* 0x000000464731723e */ /* 0x000fe200000000ff */
[----:B------:R-:W-:Y:S01]  /*30c0*/  IMAD.WIDE.U32 R88, R65, 0x10, R88 ;  /* 0x0000001041587825 */ /* 0x000fe200078e0058 */
[----:B--2---:R-:W-:Y:S01]  /*30d0*/  IADD3 R11, PT, PT, R11, R60, RZ ;  /* 0x0000003c0b0b7210 */ /* 0x004fe20007ffe0ff */
[----:B------:R0:W-:Y:S03]  /*30e0*/  STG.E.128 desc[UR6][R86.64], R44 ;  /* 0x0000002c56007986 */ /* 0x0001e6000c101d06 */
[----:B------:R-:W-:Y:S01]  /*30f0*/  ISETP.GE.AND P0, PT, R11, R61, PT ;  /* 0x0000003d0b00720c */ /* 0x000fe20003f06270 */
[----:B------:R0:W-:-:S12]  /*3100*/  STG.E.128 desc[UR6][R88.64], R48 ;  /* 0x0000003058007986 */ /* 0x0001d8000c101d06 */
[----:B------:R-:W-:Y:S05]  /*3110*/  @!P0 BRA `(.L_x_2732) ;  /* 0xffffffd000e08947 */ /* 0x000fea000383ffff */
[----:B------:R-:W-:Y:S05]  /*3120*/  EXIT ;  /* 0x000000000000794d */ /* 0x000fea0003800000 */
.L_x_2733:
        /* <DEDUP_REMOVED lines=13> */
.L_x_27215:


//--------------------- .text._ZN10layer_norm13ln_fwd_kernelINS_13Kernel_traitsI6__halfS2_S2_S2_fjLj4096ELj1ELj1ELj4ELj16ENS_18Kernel_traits_baseILj4096ES2_S2_S2_S2_fjLj128EEEEELb0ELb0ELb1ELb0EEEvNS_9FwdParamsE --------------------------
	.section	.text._ZN10layer_norm13ln_fwd_kernelINS_13Kernel_traitsI6__halfS2_S2_S2_fjLj4096ELj1ELj1ELj4ELj16ENS_18Kernel_traits_baseILj4096ES2_S2_S2_S2_fjLj128EEEEELb0ELb0ELb1ELb0EEEvNS_9FwdParamsE,"ax",@progbits
	.align	128
        .global         _ZN10layer_norm13ln_fwd_kernelINS_13Kernel_traitsI6__halfS2_S2_S2_fjLj4096ELj1ELj1ELj4ELj16ENS_18Kernel_traits_baseILj4096ES2_S2_S2_S2_fjLj128EEEEELb0ELb0ELb1ELb0EEEvNS_9FwdParamsE
        .type           _ZN10layer_norm13ln_fwd_kernelINS_13Kernel_traitsI6__halfS2_S2_S2_fjLj4096ELj1ELj1ELj4ELj16ENS_18Kernel_traits_baseILj4096ES2_S2_S2_S2_fjLj128EEEEELb0ELb0ELb1ELb0EEEvNS_9FwdParamsE,@function
        .size           _ZN10layer_norm13ln_fwd_kernelINS_13Kernel_traitsI6__halfS2_S2_S2_fjLj4096ELj1ELj1ELj4ELj16ENS_18Kernel_traits_baseILj4096ES2_S2_S2_S2_fjLj128EEEEELb0ELb0ELb1ELb0EEEvNS_9FwdParamsE,(.L_x_27216 - _ZN10layer_norm13ln_fwd_kernelINS_13Kernel_traitsI6__halfS2_S2_S2_fjLj4096ELj1ELj1ELj4ELj16ENS_18Kernel_traits_baseILj4096ES2_S2_S2_S2_fjLj128EEEEELb0ELb0ELb1ELb0EEEvNS_9FwdParamsE)
        .other          _ZN10layer_norm13ln_fwd_kernelINS_13Kernel_traitsI6__halfS2_S2_S2_fjLj4096ELj1ELj1ELj4ELj16ENS_18Kernel_traits_baseILj4096ES2_S2_S2_S2_fjLj128EEEEELb0ELb0ELb1ELb0EEEvNS_9FwdParamsE,@"STO_CUDA_ENTRY STV_DEFAULT"
_ZN10layer_norm13ln_fwd_kernelINS_13Kernel_traitsI6__halfS2_S2_S2_fjLj4096ELj1ELj1ELj4ELj16ENS_18Kernel_traits_baseILj4096ES2_S2_S2_S2_fjLj128EEEEELb0ELb0ELb1ELb0EEEvNS_9FwdParamsE:
.text._ZN10layer_norm13ln_fwd_kernelINS_13Kernel_traitsI6__halfS2_S2_S2_fjLj4096ELj1ELj1ELj4ELj16ENS_18Kernel_traits_baseILj4096ES2_S2_S2_S2_fjLj128EEEEELb0ELb0ELb1ELb0EEEvNS_9FwdParamsE:
        /* <DEDUP_REMOVED lines=11> */
[----:B0-----:R-:W-:-:S04]  /*00b0*/  LOP3.LUT R3, R2, 0x60, RZ, 0xc0, !PT ;  /* 0x0000006002037812 */ /* 0x001fc800078ec0ff */
[----:B------:R-:W-:Y:S02]  /*00c0*/  LOP3.LUT R17, R3, 0x1f, R2, 0xf8, !PT ;  /* 0x0000001f03117812 */ /* 0x000fe400078ef802 */
[----:B------:R-:W-:Y:S02]  /*00d0*/  LOP3.LUT R2, R2, 0x1f, RZ, 0xc0, !PT ;  /* 0x0000001f02027812 */ /* 0x000fe400078ec0ff */
        /* <DEDUP_REMOVED lines=36> */
.L_x_2735:
        /* <DEDUP_REMOVED lines=30> */
.L_x_2736:
[----:B------:R-:W-:Y:S05]  /*0500*/  BSYNC.RECONVERGENT B0 ;  /* 0x0000000000007941 */ /* 0x000fea0003800200 */
.L_x_2734:
[----:B------:R-:W0:Y:S02]  /*0510*/  LDCU UR4, c[0x0][0x384] ;  /* 0x00007080ff0477ac */ /* 0x000e240008000800 */
[----:B0-----:R-:W-:-:S06]  /*0520*/  UISETP.GE.AND UP0, UPT, UR18, UR4, UPT ;  /* 0x000000041200728c */ /* 0x001fcc000bf06270 */
[----:B------:R-:W-:-:S13]  /*0530*/  PLOP3.LUT P0, PT, PT, PT, UP0, 0x80, 0x8 ;  /* 0x000000000008781c */ /* 0x000fda0003f0f008 */
[----:B------:R-:W-:Y:S05]  /*0540*/  @P0 EXIT ;  /* 0x000000000000094d */ /* 0x000fea0003800000 */
[----:B------:R-:W-:Y:S01]  /*0550*/  SHF.R.S32.HI R16, RZ, 0x3, R16 ;  /* 0x00000003ff107819 */ /* 0x000fe20000011410 */
[----:B------:R-:W0:Y:S03]  /*0560*/  LDCU UR22, c[0x0][0x388] ;  /* 0x00007100ff1677ac */ /* 0x000e260008000800 */
[C---:B------:R-:W-:Y:S01]  /*0570*/  LOP3.LUT R4, R16.reuse, 0x7f, RZ, 0xc0, !PT ;  /* 0x0000007f10047812 */ /* 0x040fe200078ec0ff */
[----:B------:R-:W1:Y:S01]  /*0580*/  LDCU.U8 UR19, c[0x0][0x410] ;  /* 0x00008200ff1377ac */ /* 0x000e620008000000 */
[----:B------:R-:W-:Y:S02]  /*0590*/  SHF.L.U32 R16, R16, 0x1, RZ ;  /* 0x0000000110107819 */ /* 0x000fe400000006ff */
[----:B------:R-:W-:Y:S01]  /*05a0*/  VIADDMNMX R3, R4, -R3, RZ, !PT ;  /* 0x8000000304037246 */ /* 0x000fe200078001ff */
[----:B------:R-:W-:Y:S01]  /*05b0*/  IMAD R4, R2, -0x20, R4 ;  /* 0xffffffe002047824 */ /* 0x000fe200078e0204 */
[----:B------:R-:W-:Y:S01]  /*05c0*/  LOP3.LUT R16, R16, 0xffffff00, RZ, 0xc0, !PT ;  /* 0xffffff0010107812 */ /* 0x000fe200078ec0ff */
[----:B------:R-:W2:Y:S01]  /*05d0*/  LDCU UR20, c[0x0][0x400] ;  /* 0x00008000ff1477ac */ /* 0x000ea20008000800 */
[----:B------:R-:W-:-:S02]  /*05e0*/  VIMNMX R3, PT, PT, R3, 0x20, PT ;  /* 0x0000002003037848 */ /* 0x000fc40003fe0100 */
[----:B------:R-:W-:Y:S01]  /*05f0*/  VIMNMX R4, PT, PT, RZ, R4, !PT ;  /* 0x00000004ff047248 */ /* 0x000fe20007fe0100 */
[----:B------:R-:W3:Y:S01]  /*0600*/  LDCU.64 UR14, c[0x0][0x3a0] ;  /* 0x00007400ff0e77ac */ /* 0x000ee20008000a00 */
[-C--:B------:R-:W-:Y:S01]  /*0610*/  LEA R3, R3, R16.reuse, 0x3 ;  /* 0x0000001003037211 */ /* 0x080fe200078e18ff */
[----:B------:R-:W4:Y:S03]  /*0620*/  LDCU.128 UR8, c[0x0][0x3f0] ;  /* 0x00007e00ff0877ac */ /* 0x000f260008000c00 */
[----:B------:R-:W-:Y:S02]  /*0630*/  I2FP.F32.U32 R5, R3 ;  /* 0x0000000300057245 */ /* 0x000fe40000201000 */
[----:B------:R-:W-:Y:S01]  /*0640*/  VIMNMX R3, PT, PT, R4, 0x20, PT ;  /* 0x0000002004037848 */ /* 0x000fe20003fe0100 */
[----:B------:R-:W0:Y:S01]  /*0650*/  LDCU.64 UR16, c[0x0][0x380] ;  /* 0x00007000ff1077ac */ /* 0x000e220008000a00 */
[----:B------:R0:W0:Y:S02]  /*0660*/  MUFU.RCP R2, R5 ;  /* 0x0000000500027308 */ /* 0x0000240000001000 */
[----:B------:R-:W-:Y:S01]  /*0670*/  LEA R3, R3, R16, 0x3 ;  /* 0x0000001003037211 */ /* 0x000fe200078e18ff */
[----:B-1----:R-:W-:-:S11]  /*0680*/  UPLOP3.LUT UP1, UPT, UPT, UPT, UPT, 0x40, 0x4 ;  /* 0x000000000004789c */ /* 0x002fd60003f2e870 */
.L_x_2769:
[----:B----4-:R-:W-:-:S06]  /*0690*/  UIMAD.WIDE UR4, UR18, 0x4, UR8 ;  /* 0x00000004120478a5 */ /* 0x010fcc000f8e0208 */
[----:B0123--:R-:W-:Y:S02]  /*06a0*/  MOV R60, UR4 ;  /* 0x00000004003c7c02 */ /* 0x00ffe40008000f00 */
[----:B------:R-:W-:-:S05]  /*06b0*/  MOV R61, UR5 ;  /* 0x00000005003d7c02 */ /* 0x000fca0008000f00 */
[----:B------:R-:W4:Y:S01]  /*06c0*/  LDG.E R60, desc[UR12][R60.64] ;  /* 0x0000000c3c3c7981 */ /* 0x000f22000c1e1900 */
[----:B------:R-:W-:-:S06]  /*06d0*/  UIMAD.WIDE UR4, UR18, 0x4, UR10 ;  /* 0x00000004120478a5 */ /* 0x000fcc000f8e020a */
[----:B------:R-:W-:Y:S02]  /*06e0*/  MOV R22, UR4 ;  /* 0x0000000400167c02 */ /* 0x000fe40008000f00 */
[----:B------:R-:W-:-:S05]  /*06f0*/  MOV R23, UR5 ;  /* 0x0000000500177c02 */ /* 0x000fca0008000f00 */
[----:B------:R-:W2:Y:S01]  /*0700*/  LDG.E R22, desc[UR12][R22.64] ;  /* 0x0000000c16167981 */ /* 0x000ea2000c1e1900 */
[----:B0-----:R-:W-:Y:S01]  /*0710*/  UIMAD UR4, UR18, UR22, URZ ;  /* 0x00000016120472a4 */ /* 0x001fe2000f8e02ff */
[----:B------:R-:W-:Y:S01]  /*0720*/  ISETP.GE.U32.AND P0, PT, R0, 0x80, PT ;  /* 0x000000800000780c */ /* 0x000fe20003f06070 */
[----:B------:R-:W-:Y:S01]  /*0730*/  BSSY.RECONVERGENT B0, `(.L_x_2737) ;  /* 0x000007b000007945 */ /* 0x000fe20003800200 */
[----:B------:R-:W0:Y:S01]  /*0740*/  S2R R64, SR_TID.X ;  /* 0x0000000000407919 */ /* 0x000e220000002100 */
[----:B------:R-:W-:Y:S01]  /*0750*/  HFMA2 R68, -RZ, RZ, 0, 0 ;  /* 0x00000000ff447431 */ /* 0x000fe200000001ff */
[----:B----4-:R-:W-:-:S13]  /*0760*/  R2UR UR21, R60 ;  /* 0x000000003c1572ca */ /* 0x010fda00000e0000 */
        /* <DEDUP_REMOVED lines=8> */
[----:B--2---:R-:W-:-:S03]  /*07f0*/  R2UR UR6, R22 ;  /* 0x00000000160672ca */ /* 0x004fc600000e0000 */
[----:B------:R-:W-:Y:S02]  /*0800*/  MOV R23, UR5 ;  /* 0x0000000500177c02 */ /* 0x000fe40008000f00 */
[----:B------:R-:W-:Y:S02]  /*0810*/  MOV R61, UR7 ;  /* 0x00000007003d7c02 */ /* 0x000fe40008000f00 */
[-C--:B0-----:R-:W-:Y:S02]  /*0820*/  LEA.HI.SX32 R66, R23, R64.reuse, 0x1d ;  /* 0x0000004017427211 */ /* 0x081fe400078feaff */
[----:B------:R-:W-:Y:S01]  /*0830*/  @P4 LEA.HI.SX32 R68, R61, R64, 0x1d ;  /* 0x000000403d444211 */ /* 0x000fe200078feaff */
[----:B------:R-:W-:Y:S06]  /*0840*/  @!P0 BRA `(.L_x_2738) ;  /* 0x0000000400a48947 */ /* 0x000fec0003800000 */
[----:B---3--:R-:W-:-:S04]  /*0850*/  UISETP.NE.U32.AND UP0, UPT, UR14, URZ, UPT ;  /* 0x000000ff0e00728c */ /* 0x008fc8000bf05070 */
[----:B------:R-:W-:Y:S01]  /*0860*/  UISETP.NE.AND.EX UP0, UPT, UR15, URZ, UPT, UP0 ;  /* 0x000000ff0f00728c */ /* 0x000fe2000bf05300 */
[----:B------:R-:W-:Y:S10]  /*0870*/  BRA.U !UP2, `(.L_x_2739) ;  /* 0x000000010a0c7547 */ /* 0x000ff4000b800000 */
[----:B------:R-:W0:Y:S02]  /*0880*/  LDC.64 R22, c[0x0][0x390] ;  /* 0x0000e400ff167b82 */ /* 0x000e240000000a00 */
[----:B0-----:R-:W-:-:S05]  /*0890*/  IMAD.WIDE.U32 R22, R68, 0x10, R22 ;  /* 0x0000001044167825 */ /* 0x001fca00078e0016 */
[----:B------:R0:W5:Y:S02]  /*08a0*/  LDG.E.128 R24, desc[UR12][R22.64] ;  /* 0x0000000c16187981 */ /* 0x000164000c1e1d00 */
.L_x_2739:
[----:B------:R-:W-:Y:S05]  /*08b0*/  BRA.U !UP0, `(.L_x_2740) ;  /* 0x0000000108c47547 */ /* 0x000fea000b800000 */
[----:B0-----:R-:W0:Y:S02]  /*08c0*/  LDC.64 R22, c[0x0][0x3a0] ;  /* 0x0000e800ff167b82 */ /* 0x001e240000000a00 */
[----:B0-----:R-:W-:-:S05]  /*08d0*/  IMAD.WIDE.U32 R22, R66, 0x10, R22 ;  /* 0x0000001042167825 */ /* 0x001fca00078e0016 */
[----:B------:R0:W2:Y:S01]  /*08e0*/  LDG.E.128 R60, desc[UR12][R22.64] ;  /* 0x0000000c163c7981 */ /* 0x0000a2000c1e1d00 */
[----:B------:R-:W-:-:S13]  /*08f0*/  ISETP.LT.AND P1, PT, RZ, UR21, PT ;  /* 0x00000015ff007c0c */ /* 0x000fda000bf21270 */
[----:B------:R-:W1:Y:S01]  /*0900*/  @P1 LDC R15, c[0x0][0x40c] ;  /* 0x00010300ff0f1b82 */ /* 0x000e620000000800 */
[----:B-----5:R-:W-:Y:S02]  /*0910*/  @P1 HADD2.F32 R20, -RZ, R24.H1_H1 ;  /* 0x30000018ff141230 */ /* 0x020fe40000004100 */
[--C-:B------:R-:W-:Y:S02]  /*0920*/  @P1 HADD2.F32 R74, -RZ, R25.reuse.H0_H0 ;  /* 0x20000019ff4a1230 */ /* 0x100fe40000004100 */
[----:B------:R-:W-:-:S03]  /*0930*/  @P1 HADD2.F32 R76, -RZ, R25.H1_H1 ;  /* 0x30000019ff4c1230 */ /* 0x000fc60000004100 */
[----:B------:R-:W3:Y:S08]  /*0940*/  @P1 LDC R71, c[0x0][0x40c] ;  /* 0x00010300ff471b82 */ /* 0x000ef00000000800 */
[----:B------:R-:W4:Y:S08]  /*0950*/  @P1 LDC R70, c[0x0][0x40c] ;  /* 0x00010300ff461b82 */ /* 0x000f300000000800 */
[----:B------:R-:W4:Y:S08]  /*0960*/  @P1 LDC R78, c[0x0][0x40c] ;  /* 0x00010300ff4e1b82 */ /* 0x000f300000000800 */
[----:B------:R-:W4:Y:S08]  /*0970*/  @P1 LDC R72, c[0x0][0x40c] ;  /* 0x00010300ff481b82 */ /* 0x000f300000000800 */
[----:B0-----:R-:W0:Y:S08]  /*0980*/  @P1 LDC R23, c[0x0][0x40c] ;  /* 0x00010300ff171b82 */ /* 0x001e300000000800 */
[----:B------:R-:W0:Y:S01]  /*0990*/  @P1 LDC R22, c[0x0][0x40c] ;  /* 0x00010300ff161b82 */ /* 0x000e220000000800 */
[----:B--2---:R-:W-:-:S02]  /*09a0*/  HADD2.F32 R5, -RZ, R60.H1_H1 ;  /* 0x3000003cff057230 */ /* 0x004fc40000004100 */
[----:B------:R-:W-:Y:S02]  /*09b0*/  HADD2.F32 R13, -RZ, R61.H0_H0 ;  /* 0x2000003dff0d7230 */ /* 0x000fe40000004100 */
[----:B------:R-:W-:Y:S02]  /*09c0*/  HADD2.F32 R73, -RZ, R62.H1_H1 ;  /* 0x3000003eff497230 */ /* 0x000fe40000004100 */
[----:B-1----:R-:W-:Y:S01]  /*09d0*/  @P1 FFMA.FTZ R5, R20, R15, R5 ;  /* 0x0000000f14051223 */ /* 0x002fe20000010005 */
[----:B------:R-:W-:Y:S01]  /*09e0*/  HADD2.F32 R87, -RZ, R60.H0_H0 ;  /* 0x2000003cff577230 */ /* 0x000fe20000004100 */
[----:B------:R-:W1:Y:S01]  /*09f0*/  @P1 LDC R20, c[0x0][0x40c] ;  /* 0x00010300ff141b82 */ /* 0x000e620000000800 */
[----:B---3--:R-:W-:Y:S01]  /*0a00*/  @P1 FFMA.FTZ R13, R74, R71, R13 ;  /* 0x000000474a0d1223 */ /* 0x008fe2000001000d */
[----:B------:R-:W-:Y:S02]  /*0a10*/  HADD2.F32 R71, -RZ, R62.H0_H0 ;  /* 0x2000003eff477230 */ /* 0x000fe40000004100 */
[----:B------:R-:W-:-:S02]  /*0a20*/  @P1 HADD2.F32 R62, -RZ, R26.H0_H0 ;  /* 0x2000001aff3e1230 */ /* 0x000fc40000004100 */
[----:B------:R-:W-:Y:S01]  /*0a30*/  HADD2.F32 R15, -RZ, R61.H1_H1 ;  /* 0x3000003dff0f7230 */ /* 0x000fe20000004100 */
[----:B------:R-:W-:Y:S01]  /*0a40*/  F2FP.F16.F32.PACK_AB R61, RZ, R13 ;  /* 0x0000000dff3d723e */ /* 0x000fe200000000ff */
[----:B------:R-:W-:Y:S02]  /*0a50*/  @P1 HADD2.F32 R74, -RZ, R26.H1_H1 ;  /* 0x3000001aff4a1230 */ /* 0x000fe40000004100 */
[----:B----4-:R-:W-:Y:S01]  /*0a60*/  @P1 FFMA.FTZ R71, R62, R70, R71 ;  /* 0x000000463e471223 */ /* 0x010fe20000010047 */
[--C-:B------:R-:W-:Y:S02]  /*0a70*/  HADD2.F32 R89, -RZ, R63.reuse.H0_H0 ;  /* 0x2000003fff597230 */ /* 0x100fe40000004100 */
[----:B------:R-:W-:Y:S01]  /*0a80*/  @P1 FFMA.FTZ R15, R76, R78, R15 ;  /* 0x0000004e4c0f1223 */ /* 0x000fe2000001000f */
[----:B------:R-:W-:Y:S02]  /*0a90*/  HADD2.F32 R91, -RZ, R63.H1_H1 ;  /* 0x3000003fff5b7230 */ /* 0x000fe40000004100 */
[----:B------:R-:W-:Y:S01]  /*0aa0*/  @P1 FFMA.FTZ R73, R74, R72, R73 ;  /* 0x000000484a491223 */ /* 0x000fe20000010049 */
[----:B------:R-:W-:-:S02]  /*0ab0*/  @P1 HADD2.F32 R62, -RZ, R27.H0_H0 ;  /* 0x2000001bff3e1230 */ /* 0x000fc40000004100 */
[----:B------:R-:W-:Y:S02]  /*0ac0*/  @P1 HADD2.F32 R60, -RZ, R24.H0_H0 ;  /* 0x20000018ff3c1230 */ /* 0x000fe40000004100 */
[----:B------:R-:W-:-:S03]  /*0ad0*/  @P1 HADD2.F32 R70, -RZ, R27.H1_H1 ;  /* 0x3000001bff461230 */ /* 0x000fc60000004100 */
[----:B0-----:R-:W-:Y:S01]  /*0ae0*/  @P1 FFMA.FTZ R87, R60, R23, R87 ;  /* 0x000000173c571223 */ /* 0x001fe20000010057 */
[----:B------:R-:W-:Y:S01]  /*0af0*/  F2FP.F16.F32.PACK_AB R23, RZ, R73 ;  /* 0x00000049ff17723e */ /* 0x000fe200000000ff */
[----:B------:R-:W-:Y:S01]  /*0b00*/  @P1 FFMA.FTZ R91, R70, R22, R91 ;  /* 0x00000016465b1223 */ /* 0x000fe2000001005b */
[----:B-1----:R-:W-:Y:S01]  /*0b10*/  @P1 FFMA.FTZ R89, R62, R20, R89 ;  /* 0x000000143e591223 */ /* 0x002fe20000010059 */
[----:B------:R-:W-:Y:S02]  /*0b20*/  F2FP.F16.F32.PACK_AB R20, RZ, R5 ;  /* 0x00000005ff14723e */ /* 0x000fe400000000ff */
[----:B------:R-:W-:Y:S02]  /*0b30*/  F2FP.F16.F32.PACK_AB R22, RZ, R15 ;  /* 0x0000000fff16723e */ /* 0x000fe400000000ff */
[----:B------:R-:W-:Y:S02]  /*0b40*/  F2FP.F16.F32.PACK_AB R62, RZ, R71 ;  /* 0x00000047ff3e723e */ /* 0x000fe400000000ff */
[----:B------:R-:W-:-:S02]  /*0b50*/  F2FP.F16.F32.PACK_AB R70, RZ, R89 ;  /* 0x00000059ff46723e */ /* 0x000fc400000000ff */
[----:B------:R-:W-:Y:S02]  /*0b60*/  F2FP.F16.F32.PACK_AB R60, RZ, R87 ;  /* 0x00000057ff3c723e */ /* 0x000fe400000000ff */
[----:B------:R-:W-:Y:S02]  /*0b70*/  F2FP.F16.F32.PACK_AB R63, RZ, R91 ;  /* 0x0000005bff3f723e */ /* 0x000fe400000000ff */
[----:B------:R-:W-:Y:S02]  /*0b80*/  PRMT R61, R61, 0x5410, R22 ;  /* 0x000054103d3d7816 */ /* 0x000fe40000000016 */
[----:B------:R-:W-:Y:S02]  /*0b90*/  PRMT R62, R62, 0x5410, R23 ;  /* 0x000054103e3e7816 */ /* 0x000fe40000000017 */
[----:B------:R-:W-:Y:S02]  /*0ba0*/  PRMT R60, R60, 0x5410, R20 ;  /* 0x000054103c3c7816 */ /* 0x000fe40000000014 */
[----:B------:R-:W-:Y:S01]  /*0bb0*/  PRMT R63, R70, 0x5410, R63 ;  /* 0x00005410463f7816 */ /* 0x000fe2000000003f */
[----:B------:R-:W-:Y:S06]  /*0bc0*/  BRA `(.L_x_2741) ;  /* 0x0000000000b07947 */ /* 0x000fec0003800000 */
.L_x_2740:
[----:B------:R-:W1:Y:S01]  /*0bd0*/  @UP2 LDCU UR5, c[0x0][0x40c] ;  /* 0x00008180ff0527ac */ /* 0x000e620008000800 */
[--C-:B-----5:R-:W-:Y:S02]  /*0be0*/  @P4 HADD2.F32 R20, -RZ, R24.reuse.H1_H1 ;  /* 0x30000018ff144230 */ /* 0x120fe40000004100 */
[----:B------:R-:W-:Y:S02]  /*0bf0*/  HFMA2 R5, -RZ, RZ, 0, 0 ;  /* 0x00000000ff057431 */ /* 0x000fe400000001ff */
[----:B0-----:R-:W-:Y:S01]  /*0c00*/  @P4 HADD2.F32 R22, -RZ, R25.H0_H0 ;  /* 0x20000019ff164230 */ /* 0x001fe20000004100 */
[----:B------:R-:W0:Y:S01]  /*0c10*/  @UP2 LDCU UR7, c[0x0][0x40c] ;  /* 0x00008180ff0727ac */ /* 0x000e220008000800 */
[----:B------:R-:W-:Y:S01]  /*0c20*/  @P4 HADD2.F32 R15, -RZ, R24.H0_H0 ;  /* 0x20000018ff0f4230 */ /* 0x000fe20000004100 */
[----:B------:R-:W-:Y:S01]  /*0c30*/  MOV R13, RZ ;  /* 0x000000ff000d7202 */ /* 0x000fe20000000f00 */
[--C-:B------:R-:W-:Y:S01]  /*0c40*/  @P4 HADD2.F32 R60, -RZ, R27.reuse.H0_H0 ;  /* 0x2000001bff3c4230 */ /* 0x100fe20000004100 */
[----:B------:R-:W2:Y:S01]  /*0c50*/  @UP2 LDCU UR4, c[0x0][0x40c] ;  /* 0x00008180ff0427ac */ /* 0x000ea20008000800 */
[----:B------:R-:W-:Y:S01]  /*0c60*/  @P4 HADD2.F32 R61, -RZ, R27.H1_H1 ;  /* 0x3000001bff3d4230 */ /* 0x000fe20000004100 */
[----:B------:R-:W-:Y:S01]  /*0c70*/  MOV R87, RZ ;  /* 0x000000ff00577202 */ /* 0x000fe20000000f00 */
[----:B------:R-:W-:Y:S01]  /*0c80*/  @P4 HADD2.F32 R23, -RZ, R26.H1_H1 ;  /* 0x3000001aff174230 */ /* 0x000fe20000004100 */
[----:B------:R-:W3:Y:S01]  /*0c90*/  @UP2 LDCU UR23, c[0x0][0x40c] ;  /* 0x00008180ff1727ac */ /* 0x000ee20008000800 */
[----:B------:R-:W-:Y:S01]  /*0ca0*/  MOV R71, RZ ;  /* 0x000000ff00477202 */ /* 0x000fe20000000f00 */
[----:B------:R-:W-:Y:S01]  /*0cb0*/  HFMA2 R89, -RZ, RZ, 0, 0 ;  /* 0x00000000ff597431 */ /* 0x000fe200000001ff */
[----:B------:R-:W-:Y:S01]  /*0cc0*/  MOV R91, RZ ;  /* 0x000000ff005b7202 */ /* 0x000fe20000000f00 */
[----:B------:R-:W4:Y:S01]  /*0cd0*/  @UP2 LDCU UR24, c[0x0][0x40c] ;  /* 0x00008180ff1827ac */ /* 0x000f220008000800 */
[----:B------:R-:W-:-:S02]  /*0ce0*/  HFMA2 R73, -RZ, RZ, 0, 0 ;  /* 0x00000000ff497431 */ /* 0x000fc400000001ff */
[----:B-1----:R-:W-:Y:S01]  /*0cf0*/  @P4 FMUL.FTZ R5, R20, UR5 ;  /* 0x0000000514054c20 */ /* 0x002fe20008410000 */
[----:B------:R-:W-:Y:S01]  /*0d00*/  @P4 HADD2.F32 R20, -RZ, R25.H1_H1 ;  /* 0x30000019ff144230 */ /* 0x000fe20000004100 */
[----:B------:R-:W1:Y:S01]  /*0d10*/  @UP2 LDCU UR26, c[0x0][0x40c] ;  /* 0x00008180ff1a27ac */ /* 0x000e620008000800 */
[----:B0-----:R-:W-:Y:S01]  /*0d20*/  @P4 FMUL.FTZ R13, R22, UR7 ;  /* 0x00000007160d4c20 */ /* 0x001fe20008410000 */
[----:B------:R-:W-:Y:S01]  /*0d30*/  @P4 HADD2.F32 R22, -RZ, R26.H0_H0 ;  /* 0x2000001aff164230 */ /* 0x000fe20000004100 */
[----:B------:R-:W0:Y:S01]  /*0d40*/  @UP2 LDCU UR27, c[0x0][0x40c] ;  /* 0x00008180ff1b27ac */ /* 0x000e220008000800 */
[----:B--2---:R-:W-:Y:S01]  /*0d50*/  @P4 FMUL.FTZ R87, R15, UR4 ;  /* 0x000000040f574c20 */ /* 0x004fe20008410000 */
[----:B------:R-:W-:Y:S01]  /*0d60*/  HFMA2 R15, -RZ, RZ, 0, 0 ;  /* 0x00000000ff0f7431 */ /* 0x000fe200000001ff */
[----:B------:R-:W2:Y:S01]  /*0d70*/  @UP2 LDCU UR25, c[0x0][0x40c] ;  /* 0x00008180ff1927ac */ /* 0x000ea20008000800 */
[----:B---3--:R-:W-:Y:S01]  /*0d80*/  @P4 FMUL.FTZ R15, R20, UR23 ;  /* 0x00000017140f4c20 */ /* 0x008fe20008410000 */
[----:B------:R-:W-:Y:S01]  /*0d90*/  F2FP.F16.F32.PACK_AB R20, RZ, R5 ;  /* 0x00000005ff14723e */ /* 0x000fe200000000ff */
[----:B----4-:R-:W-:-:S03]  /*0da0*/  @P4 FMUL.FTZ R71, R22, UR24 ;  /* 0x0000001816474c20 */ /* 0x010fc60008410000 */
[----:B------:R-:W-:Y:S01]  /*0db0*/  F2FP.F16.F32.PACK_AB R22, RZ, R15 ;  /* 0x0000000fff16723e */ /* 0x000fe200000000ff */
[----:B-1----:R-:W-:Y:S01]  /*0dc0*/  @P4 FMUL.FTZ R89, R60, UR26 ;  /* 0x0000001a3c594c20 */ /* 0x002fe20008410000 */
[----:B------:R-:W-:Y:S02]  /*0dd0*/  F2FP.F16.F32.PACK_AB R60, RZ, R87 ;  /* 0x00000057ff3c723e */ /* 0x000fe400000000ff */
[----:B------:R-:W-:Y:S01]  /*0de0*/  F2FP.F16.F32.PACK_AB R62, RZ, R71 ;  /* 0x00000047ff3e723e */ /* 0x000fe200000000ff */
[----:B0-----:R-:W-:Y:S01]  /*0df0*/  @P4 FMUL.FTZ R91, R61, UR27 ;  /* 0x0000001b3d5b4c20 */ /* 0x001fe20008410000 */
[----:B------:R-:W-:Y:S02]  /*0e00*/  F2FP.F16.F32.PACK_AB R63, RZ, R89 ;  /* 0x00000059ff3f723e */ /* 0x000fe400000000ff */
[----:B------:R-:W-:Y:S01]  /*0e10*/  F2FP.F16.F32.PACK_AB R61, RZ, R13 ;  /* 0x0000000dff3d723e */ /* 0x000fe200000000ff */
[----:B--2---:R-:W-:Y:S01]  /*0e20*/  @P4 FMUL.FTZ R73, R23, UR25 ;  /* 0x0000001917494c20 */ /* 0x004fe20008410000 */
[----:B------:R-:W-:-:S02]  /*0e30*/  F2FP.F16.F32.PACK_AB R70, RZ, R91 ;  /* 0x0000005bff46723e */ /* 0x000fc400000000ff */
[----:B------:R-:W-:Y:S02]  /*0e40*/  PRMT R60, R60, 0x5410, R20 ;  /* 0x000054103c3c7816 */ /* 0x000fe40000000014 */
[----:B------:R-:W-:Y:S02]  /*0e50*/  F2FP.F16.F32.PACK_AB R23, RZ, R73 ;  /* 0x00000049ff17723e */ /* 0x000fe400000000ff */
[----:B------:R-:W-:Y:S02]  /*0e60*/  PRMT R63, R63, 0x5410, R70 ;  /* 0x000054103f3f7816 */ /* 0x000fe40000000046 */
[----:B------:R-:W-:Y:S02]  /*0e70*/  PRMT R61, R61, 0x5410, R22 ;  /* 0x000054103d3d7816 */ /* 0x000fe40000000016 */
[----:B------:R-:W-:-:S07]  /*0e80*/  PRMT R62, R62, 0x5410, R23 ;  /* 0x000054103e3e7816 */ /* 0x000fce0000000017 */
.L_x_2741:
[----:B------:R-:W0:Y:S01]  /*0e90*/  LDC.64 R22, c[0x0][0x3a8] ;  /* 0x0000ea00ff167b82 */ /* 0x000e220000000a00 */
[----:B------:R-:W-:Y:S01]  /*0ea0*/  IADD3 R68, PT, PT, R68, 0x80, RZ ;  /* 0x0000008044447810 */ /* 0x000fe20007ffe0ff */
[C---:B0-----:R-:W-:Y:S01]  /*0eb0*/  IMAD.WIDE.U32 R22, R66.reuse, 0x10, R22 ;  /* 0x0000001042167825 */ /* 0x041fe200078e0016 */
[----:B------:R-:W-:-:S04]  /*0ec0*/  IADD3 R66, PT, PT, R66, 0x80, RZ ;  /* 0x0000008042427810 */ /* 0x000fc80007ffe0ff */
[----:B------:R0:W-:Y:S03]  /*0ed0*/  STG.E.128 desc[UR12][R22.64], R60 ;  /* 0x0000003c16007986 */ /* 0x0001e6000c101d0c */
.L_x_2738:
[----:B---3--:R-:W-:Y:S05]  /*0ee0*/  BSYNC.RECONVERGENT B0 ;  /* 0x0000000000007941 */ /* 0x008fea0003800200 */
.L_x_2737:
        /* <DEDUP_REMOVED lines=9> */
.L_x_2744:
[----:B------:R-:W-:Y:S05]  /*0f80*/  BRA.U !UP0, `(.L_x_2745) ;  /* 0x0000000108cc7547 */ /* 0x000fea000b800000 */
[----:B0-----:R-:W0:Y:S02]  /*0f90*/  LDC.64 R60, c[0x0][0x3a0] ;  /* 0x0000e800ff3c7b82 */ /* 0x001e240000000a00 */
[----:B0-----:R-:W-:-:S06]  /*0fa0*/  IMAD.WIDE.U32 R60, R66, 0x10, R60 ;  /* 0x00000010423c7825 */ /* 0x001fcc00078e003c */
[----:B------:R-:W2:Y:S01]  /*0fb0*/  LDG.E.128 R60, desc[UR12][R60.64] ;  /* 0x0000000c3c3c7981 */ /* 0x000ea2000c1e1d00 */
[----:B------:R-:W-:-:S13]  /*0fc0*/  ISETP.LT.AND P2, PT, RZ, UR21, PT ;  /* 0x00000015ff007c0c */ /* 0x000fda000bf41270 */
[----:B------:R-:W0:Y:S01]  /*0fd0*/  @P2 LDC R19, c[0x0][0x40c] ;  /* 0x00010300ff132b82 */ /* 0x000e220000000800 */
[----:B-----5:R-:W-:Y:S02]  /*0fe0*/  @P2 HADD2.F32 R20, -RZ, R24.H1_H1 ;  /* 0x30000018ff142230 */ /* 0x020fe40000004100 */
[--C-:B------:R-:W-:Y:S02]  /*0ff0*/  @P2 HADD2.F32 R70, -RZ, R25.reuse.H0_H0 ;  /* 0x20000019ff462230 */ /* 0x100fe40000004100 */
[----:B------:R-:W-:-:S03]  /*1000*/  @P2 HADD2.F32 R74, -RZ, R25.H1_H1 ;  /* 0x30000019ff4a2230 */ /* 0x000fc60000004100 */
[----:B------:R-:W1:Y:S08]  /*1010*/  @P2 LDC R72, c[0x0][0x40c] ;  /* 0x00010300ff482b82 */ /* 0x000e700000000800 */
[----:B------:R-:W3:Y:S08]  /*1020*/  @P2 LDC R4, c[0x0][0x40c] ;  /* 0x00010300ff042b82 */ /* 0x000ef00000000800 */
[----:B------:R-:W4:Y:S08]  /*1030*/  @P2 LDC R6, c[0x0][0x40c] ;  /* 0x00010300ff062b82 */ /* 0x000f300000000800 */
[----:B------:R-:W4:Y:S08]  /*1040*/  @P2 LDC R76, c[0x0][0x40c] ;  /* 0x00010300ff4c2b82 */ /* 0x000f300000000800 */
[----:B------:R-:W4:Y:S08]  /*1050*/  @P2 LDC R22, c[0x0][0x40c] ;  /* 0x00010300ff162b82 */ /* 0x000f300000000800 */
[----:B------:R-:W4:Y:S01]  /*1060*/  @P2 LDC R23, c[0x0][0x40c] ;  /* 0x00010300ff172b82 */ /* 0x000f220000000800 */
[----:B--2---:R-:W-:-:S02]  /*1070*/  HADD2.F32 R7, -RZ, R60.H1_H1 ;  /* 0x3000003cff077230 */ /* 0x004fc40000004100 */
[----:B------:R-:W-:Y:S02]  /*1080*/  HADD2.F32 R17, -RZ, R61.H0_H0 ;  /* 0x2000003dff117230 */ /* 0x000fe40000004100 */
[--C-:B------:R-:W-:Y:S02]  /*1090*/  HADD2.F32 R75, -RZ, R62.reuse.H0_H0 ;  /* 0x2000003eff4b7230 */ /* 0x100fe40000004100 */
[----:B0-----:R-:W-:Y:S01]  /*10a0*/  @P2 FFMA.FTZ R7, R20, R19, R7 ;  /* 0x0000001314072223 */ /* 0x001fe20000010007 */
[----:B------:R-:W-:Y:S01]  /*10b0*/  HADD2.F32 R77, -RZ, R62.H1_H1 ;  /* 0x3000003eff4d7230 */ /* 0x000fe20000004100 */
[----:B------:R-:W0:Y:S01]  /*10c0*/  @P2 LDC R20, c[0x0][0x40c] ;  /* 0x00010300ff142b82 */ /* 0x000e220000000800 */
[----:B-1----:R-:W-:Y:S01]  /*10d0*/  @P2 FFMA.FTZ R17, R70, R72, R17 ;  /* 0x0000004846112223 */ /* 0x002fe20000010011 */
[--C-:B------:R-:W-:Y:S02]  /*10e0*/  @P2 HADD2.F32 R62, -RZ, R26.reuse.H0_H0 ;  /* 0x2000001aff3e2230 */ /* 0x100fe40000004100 */
[----:B------:R-:W-:-:S02]  /*10f0*/  @P2 HADD2.F32 R70, -RZ, R26.H1_H1 ;  /* 0x3000001aff462230 */ /* 0x000fc40000004100 */
[----:B------:R-:W-:Y:S02]  /*1100*/  HADD2.F32 R19, -RZ, R61.H1_H1 ;  /* 0x3000003dff137230 */ /* 0x000fe40000004100 */
[----:B---3--:R-:W-:Y:S01]  /*1110*/  @P2 FFMA.FTZ R75, R62, R4, R75 ;  /* 0x000000043e4b2223 */ /* 0x008fe2000001004b */
[----:B------:R-:W-:Y:S02]  /*1120*/  HADD2.F32 R93, -RZ, R60.H0_H0 ;  /* 0x2000003cff5d7230 */ /* 0x000fe40000004100 */
[----:B----4-:R-:W-:Y:S01]  /*1130*/  @P2 FFMA.FTZ R77, R70, R6, R77 ;  /* 0x00000006464d2223 */ /* 0x010fe2000001004d */
[--C-:B------:R-:W-:Y:S02]  /*1140*/  HADD2.F32 R61, -RZ, R63.reuse.H0_H0 ;  /* 0x2000003fff3d7230 */ /* 0x100fe40000004100 */
[----:B------:R-:W-:Y:S01]  /*1150*/  @P2 FFMA.FTZ R19, R74, R76, R19 ;  /* 0x0000004c4a132223 */ /* 0x000fe20000010013 */
[----:B------:R-:W-:Y:S02]  /*1160*/  HADD2.F32 R60, -RZ, R63.H1_H1 ;  /* 0x3000003fff3c7230 */ /* 0x000fe40000004100 */
[--C-:B------:R-:W-:Y:S01]  /*1170*/  @P2 HADD2.F32 R70, -RZ, R27.reuse.H0_H0 ;  /* 0x2000001bff462230 */ /* 0x100fe20000004100 */
[----:B------:R-:W-:Y:S01]  /*1180*/  @!P2 MOV R4, R61 ;  /* 0x0000003d0004a202 */ /* 0x000fe20000000f00 */
[----:B------:R-:W-:Y:S01]  /*1190*/  @P2 HADD2.F32 R62, -RZ, R24.H0_H0 ;  /* 0x20000018ff3e2230 */ /* 0x000fe20000004100 */
[----:B------:R-:W-:Y:S01]  /*11a0*/  @!P2 MOV R6, R60 ;  /* 0x0000003c0006a202 */ /* 0x000fe20000000f00 */
[----:B------:R-:W-:-:S03]  /*11b0*/  @P2 HADD2.F32 R63, -RZ, R27.H1_H1 ;  /* 0x3000001bff3f2230 */ /* 0x000fc60000004100 */
[----:B------:R-:W-:Y:S01]  /*11c0*/  @P2 FFMA.FTZ R93, R62, R22, R93 ;  /* 0x000000163e5d2223 */ /* 0x000fe2000001005d */
[----:B------:R-:W-:Y:S01]  /*11d0*/  F2FP.F16.F32.PACK_AB R22, RZ, R19 ;  /* 0x00000013ff16723e */ /* 0x000fe200000000ff */
[----:B------:R-:W-:Y:S01]  /*11e0*/  @P2 FFMA.FTZ R6, R63, R23, R60 ;  /* 0x000000173f062223 */ /* 0x000fe2000001003c */
[----:B0-----:R-:W-:Y:S01]  /*11f0*/  @P2 FFMA.FTZ R4, R70, R20, R61 ;  /* 0x0000001446042223 */ /* 0x001fe2000001003d */
[----:B------:R-:W-:Y:S02]  /*1200*/  F2FP.F16.F32.PACK_AB R20, RZ, R7 ;  /* 0x00000007ff14723e */ /* 0x000fe400000000ff */
[----:B------:R-:W-:Y:S02]  /*1210*/  F2FP.F16.F32.PACK_AB R61, RZ, R17 ;  /* 0x00000011ff3d723e */ /* 0x000fe400000000ff */
[----:B------:R-:W-:Y:S02]  /*1220*/  F2FP.F16.F32.PACK_AB R62, RZ, R75 ;  /* 0x0000004bff3e723e */ /* 0x000fe400000000ff */
[----:B------:R-:W-:-:S02]  /*1230*/  F2FP.F16.F32.PACK_AB R23, RZ, R77 ;  /* 0x0000004dff17723e */ /* 0x000fc400000000ff */
[----:B------:R-:W-:Y:S02]  /*1240*/  F2FP.F16.F32.PACK_AB R70, RZ, R4 ;  /* 0x00000004ff46723e */ /* 0x000fe400000000ff */
[----:B------:R-:W-:Y:S02]  /*1250*/  F2FP.F16.F32.PACK_AB R60, RZ, R93 ;  /* 0x0000005dff3c723e */ /* 0x000fe400000000ff */
[----:B------:R-:W-:Y:S02]  /*1260*/  F2FP.F16.F32.PACK_AB R63, RZ, R6 ;  /* 0x00000006ff3f723e */ /* 0x000fe400000000ff */
[----:B------:R-:W-:Y:S02]  /*1270*/  PRMT R61, R61, 0x5410, R22 ;  /* 0x000054103d3d7816 */ /* 0x000fe40000000016 */
[----:B------:R-:W-:Y:S02]  /*1280*/  PRMT R62, R62, 0x5410, R23 ;  /* 0x000054103e3e7816 */ /* 0x000fe40000000017 */
[----:B------:R-:W-:-:S02]  /*1290*/  PRMT R60, R60, 0x5410, R20 ;  /* 0x000054103c3c7816 */ /* 0x000fc40000000014 */
[----:B------:R-:W-:Y:S01]  /*12a0*/  PRMT R63, R70, 0x5410, R63 ;  /* 0x00005410463f7816 */ /* 0x000fe2000000003f */
[----:B------:R-:W-:Y:S06]  /*12b0*/  BRA `(.L_x_2746) ;  /* 0x0000000000b07947 */ /* 0x000fec0003800000 */
.L_x_2745:
[----:B------:R-:W1:Y:S01]  /*12c0*/  @UP2 LDCU UR4, c[0x0][0x40c] ;  /* 0x00008180ff0427ac */ /* 0x000e620008000800 */
[--C-:B-----5:R-:W-:Y:S02]  /*12d0*/  @P4 HADD2.F32 R4, -RZ, R24.reuse.H0_H0 ;  /* 0x20000018ff044230 */ /* 0x120fe40000004100 */
[----:B------:R-:W-:Y:S02]  /*12e0*/  HFMA2 R93, -RZ, RZ, 0, 0 ;  /* 0x00000000ff5d7431 */ /* 0x000fe400000001ff */
[----:B------:R-:W-:Y:S01]  /*12f0*/  @P4 HADD2.F32 R6, -RZ, R24.H1_H1 ;  /* 0x30000018ff064230 */ /* 0x000fe20000004100 */
[----:B------:R-:W2:Y:S01]  /*1300*/  @UP2 LDCU UR5, c[0x0][0x40c] ;  /* 0x00008180ff0527ac */ /* 0x000ea20008000800 */
[--C-:B------:R-:W-:Y:S01]  /*1310*/  @P4 HADD2.F32 R19, -RZ, R25.reuse.H0_H0 ;  /* 0x20000019ff134230 */ /* 0x100fe20000004100 */
[----:B------:R-:W-:Y:S01]  /*1320*/  MOV R7, RZ ;  /* 0x000000ff00077202 */ /* 0x000fe20000000f00 */
[----:B------:R-:W-:Y:S01]  /*1330*/  @P4 HADD2.F32 R20, -RZ, R25.H1_H1 ;  /* 0x30000019ff144230 */ /* 0x000fe20000004100 */
[----:B------:R-:W3:Y:S01]  /*1340*/  @UP2 LDCU UR7, c[0x0][0x40c] ;  /* 0x00008180ff0727ac */ /* 0x000ee20008000800 */
[----:B0-----:R-:W-:-:S02]  /*1350*/  @P4 HADD2.F32 R60, -RZ, R27.H0_H0 ;  /* 0x2000001bff3c4230 */ /* 0x001fc40000004100 */
[----:B------:R-:W-:Y:S02]  /*1360*/  HFMA2 R17, -RZ, RZ, 0, 0 ;  /* 0x00000000ff117431 */ /* 0x000fe400000001ff */
[----:B------:R-:W-:Y:S01]  /*1370*/  @P4 HADD2.F32 R61, -RZ, R27.H1_H1 ;  /* 0x3000001bff3d4230 */ /* 0x000fe20000004100 */
[----:B------:R-:W0:Y:S01]  /*1380*/  @UP2 LDCU UR23, c[0x0][0x40c] ;  /* 0x00008180ff1727ac */ /* 0x000e220008000800 */
[--C-:B------:R-:W-:Y:S02]  /*1390*/  @P4 HADD2.F32 R22, -RZ, R26.reuse.H0_H0 ;  /* 0x2000001aff164230 */ /* 0x100fe40000004100 */
[----:B------:R-:W-:Y:S02]  /*13a0*/  HFMA2 R75, -RZ, RZ, 0, 0 ;  /* 0x00000000ff4b7431 */ /* 0x000fe400000001ff */
[----:B------:R-:W-:Y:S01]  /*13b0*/  @P4 HADD2.F32 R23, -RZ, R26.H1_H1 ;  /* 0x3000001aff174230 */ /* 0x000fe20000004100 */
[----:B------:R-:W4:Y:S01]  /*13c0*/  @UP2 LDCU UR24, c[0x0][0x40c] ;  /* 0x00008180ff1827ac */ /* 0x000f220008000800 */
[----:B------:R-:W-:Y:S01]  /*13d0*/  MOV R77, RZ ;  /* 0x000000ff004d7202 */ /* 0x000fe20000000f00 */
[----:B-1----:R-:W-:Y:S01]  /*13e0*/  @P4 FMUL.FTZ R93, R4, UR4 ;  /* 0x00000004045d4c20 */ /* 0x002fe20008410000 */
[----:B------:R-:W-:Y:S01]  /*13f0*/  MOV R4, RZ ;  /* 0x000000ff00047202 */ /* 0x000fe20000000f00 */
[----:B------:R-:W1:Y:S01]  /*1400*/  @UP2 LDCU UR26, c[0x0][0x40c] ;  /* 0x00008180ff1a27ac */ /* 0x000e620008000800 */
[----:B--2---:R-:W-:Y:S01]  /*1410*/  @P4 FMUL.FTZ R7, R6, UR5 ;  /* 0x0000000506074c20 */ /* 0x004fe20008410000 */
[----:B------:R-:W-:Y:S01]  /*1420*/  HFMA2 R6, -RZ, RZ, 0, 0 ;  /* 0x00000000ff067431 */ /* 0x000fe200000001ff */
[----:B------:R-:W2:Y:S01]  /*1430*/  @UP2 LDCU UR27, c[0x0][0x40c] ;  /* 0x00008180ff1b27ac */ /* 0x000ea20008000800 */
[----:B---3--:R-:W-:Y:S01]  /*1440*/  @P4 FMUL.FTZ R17, R19, UR7 ;  /* 0x0000000713114c20 */ /* 0x008fe20008410000 */
[----:B------:R-:W-:Y:S01]  /*1450*/  MOV R19, RZ ;  /* 0x000000ff00137202 */ /* 0x000fe20000000f00 */
[----:B------:R-:W3:Y:S01]  /*1460*/  @UP2 LDCU UR25, c[0x0][0x40c] ;  /* 0x00008180ff1927ac */ /* 0x000ee20008000800 */
[----:B0-----:R-:W-:Y:S01]  /*1470*/  @P4 FMUL.FTZ R19, R20, UR23 ;  /* 0x0000001714134c20 */ /* 0x001fe20008410000 */
[----:B------:R-:W-:Y:S01]  /*1480*/  F2FP.F16.F32.PACK_AB R20, RZ, R7 ;  /* 0x00000007ff14723e */ /* 0x000fe200000000ff */
[----:B----4-:R-:W-:-:S03]  /*1490*/  @P4 FMUL.FTZ R75, R22, UR24 ;  /* 0x00000018164b4c20 */ /* 0x010fc60008410000 */
[----:B------:R-:W-:Y:S01]  /*14a0*/  F2FP.F16.F32.PACK_AB R22, RZ, R19 ;  /* 0x00000013ff16723e */ /* 0x000fe200000000ff */
[----:B-1----:R-:W-:Y:S01]  /*14b0*/  @P4 FMUL.FTZ R4, R60, UR26 ;  /* 0x0000001a3c044c20 */ /* 0x002fe20008410000 */
[----:B------:R-:W-:Y:S02]  /*14c0*/  F2FP.F16.F32.PACK_AB R60, RZ, R93 ;  /* 0x0000005dff3c723e */ /* 0x000fe400000000ff */
[----:B------:R-:W-:Y:S01]  /*14d0*/  F2FP.F16.F32.PACK_AB R62, RZ, R75 ;  /* 0x0000004bff3e723e */ /* 0x000fe200000000ff */
[----:B--2---:R-:W-:Y:S01]  /*14e0*/  @P4 FMUL.FTZ R6, R61, UR27 ;  /* 0x0000001b3d064c20 */ /* 0x004fe20008410000 */
[----:B------:R-:W-:Y:S02]  /*14f0*/  F2FP.F16.F32.PACK_AB R63, RZ, R4 ;  /* 0x00000004ff3f723e */ /* 0x000fe400000000ff */
[----:B------:R-:W-:Y:S01]  /*1500*/  F2FP.F16.F32.PACK_AB R61, RZ, R17 ;  /* 0x00000011ff3d723e */ /* 0x000fe200000000ff */
[----:B---3--:R-:W-:Y:S01]  /*1510*/  @P4 FMUL.FTZ R77, R23, UR25 ;  /* 0x00000019174d4c20 */ /* 0x008fe20008410000 */
[----:B------:R-:W-:-:S02]  /*1520*/  F2FP.F16.F32.PACK_AB R70, RZ, R6 ;  /* 0x00000006ff46723e */ /* 0x000fc400000000ff */
[----:B------:R-:W-:Y:S02]  /*1530*/  PRMT R60, R60, 0x5410, R20 ;  /* 0x000054103c3c7816 */ /* 0x000fe40000000014 */
[----:B------:R-:W-:Y:S02]  /*1540*/  F2FP.F16.F32.PACK_AB R23, RZ, R77 ;  /* 0x0000004dff17723e */ /* 0x000fe400000000ff */
[----:B------:R-:W-:Y:S02]  /*1550*/  PRMT R63, R63, 0x5410, R70 ;  /* 0x000054103f3f7816 */ /* 0x000fe40000000046 */
[----:B------:R-:W-:Y:S02]  /*1560*/  PRMT R61, R61, 0x5410, R22 ;  /* 0x000054103d3d7816 */ /* 0x000fe40000000016 */
[----:B------:R-:W-:-:S07]  /*1570*/  PRMT R62, R62, 0x5410, R23 ;  /* 0x000054103e3e7816 */ /* 0x000fce0000000017 */
.L_x_2746:
[----:B------:R-:W0:Y:S01]  /*1580*/  LDC.64 R22, c[0x0][0x3a8] ;  /* 0x0000ea00ff167b82 */ /* 0x000e220000000a00 */
[----:B------:R-:W-:Y:S01]  /*1590*/  IADD3 R68, PT, PT, R68, 0x80, RZ ;  /* 0x0000008044447810 */ /* 0x000fe20007ffe0ff */
[C---:B0-----:R-:W-:Y:S01]  /*15a0*/  IMAD.WIDE.U32 R22, R66.reuse, 0x10, R22 ;  /* 0x0000001042167825 */ /* 0x041fe200078e0016 */
[----:B------:R-:W-:-:S04]  /*15b0*/  IADD3 R66, PT, PT, R66, 0x80, RZ ;  /* 0x0000008042427810 */ /* 0x000fc80007ffe0ff */
[----:B------:R1:W-:Y:S03]  /*15c0*/  STG.E.128 desc[UR12][R22.64], R60 ;  /* 0x0000003c16007986 */ /* 0x0003e6000c101d0c */
.L_x_2743:
[----:B------:R-:W-:Y:S05]  /*15d0*/  BSYNC.RECONVERGENT B0 ;  /* 0x0000000000007941 */ /* 0x000fea0003800200 */
.L_x_2742:
        /* <DEDUP_REMOVED lines=9> */
.L_x_2749:
[----:B------:R-:W-:Y:S05]  /*1670*/  BRA.U !UP0, `(.L_x_2750) ;  /* 0x0000000108d07547 */ /* 0x000fea000b800000 */
[----:B------:R-:W2:Y:S02]  /*1680*/  LDC.64 R20, c[0x0][0x3a0] ;  /* 0x0000e800ff147b82 */ /* 0x000ea40000000a00 */
[----:B--2---:R-:W-:-:S06]  /*1690*/  IMAD.WIDE.U32 R20, R66, 0x10, R20 ;  /* 0x0000001042147825 */ /* 0x004fcc00078e0014 */
[----:B01----:R-:W2:Y:S01]  /*16a0*/  LDG.E.128 R20, desc[UR12][R20.64] ;  /* 0x0000000c14147981 */ /* 0x003ea2000c1e1d00 */
        /* <DEDUP_REMOVED lines=8> */
[----:B------:R-:W3:Y:S08]  /*1730*/  @P3 LDC R74, c[0x0][0x40c] ;  /* 0x00010300ff4a3b82 */ /* 0x000ef00000000800 */
[----:B------:R-:W4:Y:S01]  /*1740*/  @P3 LDC R62, c[0x0][0x40c] ;  /* 0x00010300ff3e3b82 */ /* 0x000f220000000800 */
[----:B--2---:R-:W-:-:S02]  /*1750*/  HADD2.F32 R9, -RZ, R20.H1_H1 ;  /* 0x30000014ff097230 */ /* 0x004fc40000004100 */
[--C-:B------:R-:W-:Y:S02]  /*1760*/  HADD2.F32 R12, -RZ, R21.reuse.H0_H0 ;  /* 0x20000015ff0c7230 */ /* 0x100fe40000004100 */
[----:B------:R-:W-:Y:S02]  /*1770*/  HADD2.F32 R65, -RZ, R21.H1_H1 ;  /* 0x30000015ff417230 */ /* 0x000fe40000004100 */
[----:B0-----:R-:W-:Y:S01]  /*1780*/  @P3 FFMA.FTZ R9, R60, R61, R9 ;  /* 0x0000003d3c093223 */ /* 0x001fe20000010009 */
[--C-:B------:R-:W-:Y:S01]  /*1790*/  HADD2.F32 R79, -RZ, R22.reuse.H0_H0 ;  /* 0x20000016ff4f7230 */ /* 0x100fe20000004100 */
[----:B------:R-:W0:Y:S01]  /*17a0*/  @P3 LDC R60, c[0x0][0x40c] ;  /* 0x00010300ff3c3b82 */ /* 0x000e220000000800 */
[----:B------:R-:W-:Y:S01]  /*17b0*/  @!P3 MOV R21, R12 ;  /* 0x0000000c0015b202 */ /* 0x000fe20000000f00 */
[----:B-1----:R-:W-:Y:S01]  /*17c0*/  @P3 FFMA.FTZ R21, R63, R70, R12 ;  /* 0x000000463f153223 */ /* 0x002fe2000001000c */
[----:B------:R-:W-:Y:S02]  /*17d0*/  HADD2.F32 R81, -RZ, R22.H1_H1 ;  /* 0x30000016ff517230 */ /* 0x000fe40000004100 */
[----:B---3--:R-:W-:Y:S01]  /*17e0*/  @P3 FFMA.FTZ R65, R72, R74, R65 ;  /* 0x0000004a48413223 */ /* 0x008fe20000010041 */
[----:B------:R-:W-:-:S02]  /*17f0*/  @P3 HADD2.F32 R22, -RZ, R26.H0_H0 ;  /* 0x2000001aff163230 */ /* 0x000fc40000004100 */
[----:B------:R-:W-:Y:S01]  /*1800*/  @P3 HADD2.F32 R70, -RZ, R26.H1_H1 ;  /* 0x3000001aff463230 */ /* 0x000fe20000004100 */
[----:B------:R-:W1:Y:S01]  /*1810*/  @P3 LDC R61, c[0x0][0x40c] ;  /* 0x00010300ff3d3b82 */ /* 0x000e620000000800 */
[----:B------:R-:W-:Y:S02]  /*1820*/  HADD2.F32 R20, -RZ, R20.H0_H0 ;  /* 0x20000014ff147230 */ /* 0x000fe40000004100 */
[----:B------:R-:W-:Y:S01]  /*1830*/  @P3 FFMA.FTZ R79, R22, R8, R79 ;  /* 0x00000008164f3223 */ /* 0x000fe2000001004f */
[--C-:B------:R-:W-:Y:S02]  /*1840*/  HADD2.F32 R63, -RZ, R23.reuse.H0_H0 ;  /* 0x20000017ff3f7230 */ /* 0x100fe40000004100 */
[----:B----4-:R-:W-:Y:S01]  /*1850*/  @P3 FFMA.FTZ R81, R70, R10, R81 ;  /* 0x0000000a46513223 */ /* 0x010fe20000010051 */
[----:B------:R-:W-:Y:S01]  /*1860*/  HADD2.F32 R12, -RZ, R23.H1_H1 ;  /* 0x30000017ff0c7230 */ /* 0x000fe20000004100 */
[----:B------:R-:W-:Y:S01]  /*1870*/  @!P3 MOV R8, R20 ;  /* 0x000000140008b202 */ /* 0x000fe20000000f00 */
[----:B------:R-:W-:Y:S01]  /*1880*/  @P3 HADD2.F32 R22, -RZ, R27.H0_H0 ;  /* 0x2000001bff163230 */ /* 0x000fe20000004100 */
[----:B------:R-:W-:Y:S01]  /*1890*/  @!P3 MOV R10, R63 ;  /* 0x0000003f000ab202 */ /* 0x000fe20000000f00 */
[----:B------:R-:W-:-:S02]  /*18a0*/  @P3 HADD2.F32 R23, -RZ, R24.H0_H0 ;  /* 0x20000018ff173230 */ /* 0x000fc40000004100 */
[----:B------:R-:W-:Y:S02]  /*18b0*/  @P3 HADD2.F32 R70, -RZ, R27.H1_H1 ;  /* 0x3000001bff463230 */ /* 0x000fe40000004100 */
[----:B0-----:R-:W-:-:S03]  /*18c0*/  @P3 FFMA.FTZ R10, R22, R60, R63 ;  /* 0x0000003c160a3223 */ /* 0x001fc6000001003f */
[----:B------:R-:W-:Y:S01]  /*18d0*/  @P3 FFMA.FTZ R12, R70, R62, R12 ;  /* 0x0000003e460c3223 */ /* 0x000fe2000001000c */
[----:B------:R-:W-:Y:S02]  /*18e0*/  F2FP.F16.F32.PACK_AB R22, RZ, R65 ;  /* 0x00000041ff16723e */ /* 0x000fe400000000ff */
[----:B------:R-:W-:Y:S02]  /*18f0*/  F2FP.F16.F32.PACK_AB R62, RZ, R79 ;  /* 0x0000004fff3e723e */ /* 0x000fe400000000ff */
[----:B------:R-:W-:Y:S01]  /*1900*/  F2FP.F16.F32.PACK_AB R70, RZ, R10 ;  /* 0x0000000aff46723e */ /* 0x000fe200000000ff */
[----:B-1----:R-:W-:Y:S01]  /*1910*/  @P3 FFMA.FTZ R8, R23, R61, R20 ;  /* 0x0000003d17083223 */ /* 0x002fe20000010014 */
        /* <DEDUP_REMOVED lines=10> */
.L_x_2750:
[----:B------:R-:W2:Y:S01]  /*19c0*/  @UP2 LDCU UR7, c[0x0][0x40c] ;  /* 0x00008180ff0727ac */ /* 0x000ea20008000800 */
[----:B-----5:R-:W-:Y:S02]  /*19d0*/  @P4 HADD2.F32 R20, -RZ, R25.H0_H0 ;  /* 0x20000019ff144230 */ /* 0x020fe40000004100 */
[----:B------:R-:W-:Y:S02]  /*19e0*/  HFMA2 R21, -RZ, RZ, 0, 0 ;  /* 0x00000000ff157431 */ /* 0x000fe400000001ff */
[--C-:B------:R-:W-:Y:S01]  /*19f0*/  @P4 HADD2.F32 R10, -RZ, R24.reuse.H0_H0 ;  /* 0x20000018ff0a4230 */ /* 0x100fe20000004100 */
[----:B------:R-:W3:Y:S01]  /*1a00*/  @UP2 LDCU UR4, c[0x0][0x40c] ;  /* 0x00008180ff0427ac */ /* 0x000ee20008000800 */
[----:B------:R-:W-:Y:S01]  /*1a10*/  @P4 HADD2.F32 R12, -RZ, R24.H1_H1 ;  /* 0x30000018ff0c4230 */ /* 0x000fe20000004100 */
[----:B------:R-:W-:Y:S01]  /*1a20*/  CS2R R8, SRZ ;  /* 0x0000000000087805 */ /* 0x000fe2000001ff00 */
[--C-:B01----:R-:W-:Y:S01]  /*1a30*/  @P4 HADD2.F32 R60, -RZ, R27.reuse.H0_H0 ;  /* 0x2000001bff3c4230 */ /* 0x103fe20000004100 */
[----:B------:R-:W0:Y:S01]  /*1a40*/  @UP2 LDCU UR5, c[0x0][0x40c] ;  /* 0x00008180ff0527ac */ /* 0x000e220008000800 */
[----:B------:R-:W-:Y:S01]  /*1a50*/  @P4 HADD2.F32 R61, -RZ, R27.H1_H1 ;  /* 0x3000001bff3d4230 */ /* 0x000fe20000004100 */
[----:B------:R-:W-:Y:S01]  /*1a60*/  MOV R65, RZ ;  /* 0x000000ff00417202 */ /* 0x000fe20000000f00 */
[--C-:B------:R-:W-:Y:S01]  /*1a70*/  @P4 HADD2.F32 R22, -RZ, R26.reuse.H0_H0 ;  /* 0x2000001aff164230 */ /* 0x100fe20000004100 */
[----:B------:R-:W1:Y:S01]  /*1a80*/  @UP2 LDCU UR23, c[0x0][0x40c] ;  /* 0x00008180ff1727ac */ /* 0x000e620008000800 */
[----:B------:R-:W-:-:S02]  /*1a90*/  @P4 HADD2.F32 R23, -RZ, R26.H1_H1 ;  /* 0x3000001aff174230 */ /* 0x000fc40000004100 */
[----:B------:R-:W-:Y:S01]  /*1aa0*/  HFMA2 R79, -RZ, RZ, 0, 0 ;  /* 0x00000000ff4f7431 */ /* 0x000fe200000001ff */
[----:B------:R-:W-:Y:S01]  /*1ab0*/  MOV R81, RZ ;  /* 0x000000ff00517202 */ /* 0x000fe20000000f00 */
[----:B------:R-:W4:Y:S01]  /*1ac0*/  @UP2 LDCU UR24, c[0x0][0x40c] ;  /* 0x00008180ff1827ac */ /* 0x000f220008000800 */
[----:B--2---:R-:W-:Y:S01]  /*1ad0*/  @P4 FMUL.FTZ R21, R20, UR7 ;  /* 0x0000000714154c20 */ /* 0x004fe20008410000 */
[----:B------:R-:W-:Y:S01]  /*1ae0*/  @P4 HADD2.F32 R20, -RZ, R25.H1_H1 ;  /* 0x30000019ff144230 */ /* 0x000fe20000004100 */
[----:B------:R-:W2:Y:S01]  /*1af0*/  @UP2 LDCU UR26, c[0x0][0x40c] ;  /* 0x00008180ff1a27ac */ /* 0x000ea20008000800 */
[----:B---3--:R-:W-:Y:S01]  /*1b00*/  @P4 FMUL.FTZ R8, R10, UR4 ;  /* 0x000000040a084c20 */ /* 0x008fe20008410000 */
[----:B------:R-:W-:Y:S01]  /*1b10*/  MOV R10, RZ ;  /* 0x000000ff000a7202 */ /* 0x000fe20000000f00 */
[----:B------:R-:W3:Y:S01]  /*1b20*/  @UP2 LDCU UR27, c[0x0][0x40c] ;  /* 0x00008180ff1b27ac */ /* 0x000ee20008000800 */
[----:B0-----:R-:W-:Y:S01]  /*1b30*/  @P4 FMUL.FTZ R9, R12, UR5 ;  /* 0x000000050c094c20 */ /* 0x001fe20008410000 */
[----:B------:R-:W-:Y:S01]  /*1b40*/  HFMA2 R12, -RZ, RZ, 0, 0 ;  /* 0x00000000ff0c7431 */ /* 0x000fe200000001ff */
[----:B------:R-:W0:Y:S01]  /*1b50*/  @UP2 LDCU UR25, c[0x0][0x40c] ;  /* 0x00008180ff1927ac */ /* 0x000e220008000800 */
[----:B-1----:R-:W-:-:S02]  /*1b60*/  @P4 FMUL.FTZ R65, R20, UR23 ;  /* 0x0000001714414c20 */ /* 0x002fc40008410000 */
[----:B------:R-:W-:Y:S01]  /*1b70*/  F2FP.F16.F32.PACK_AB R20, RZ, R9 ;  /* 0x00000009ff14723e */ /* 0x000fe200000000ff */
[----:B----4-:R-:W-:Y:S02]  /*1b80*/  @P4 FMUL.FTZ R79, R22, UR24 ;  /* 0x00000018164f4c20 */ /* 0x010fe40008410000 */
[----:B------:R-:W-:Y:S01]  /*1b90*/  F2FP.F16.F32.PACK_AB R22, RZ, R65 ;  /* 0x00000041ff16723e */ /* 0x000fe200000000ff */
[----:B--2---:R-:W-:Y:S01]  /*1ba0*/  @P4 FMUL.FTZ R10, R60, UR26 ;  /* 0x0000001a3c0a4c20 */ /* 0x004fe20008410000 */
[----:B------:R-:W-:Y:S02]  /*1bb0*/  F2FP.F16.F32.PACK_AB R60, RZ, R8 ;  /* 0x00000008ff3c723e */ /* 0x000fe400000000ff */
[----:B------:R-:W-:Y:S01]  /*1bc0*/  F2FP.F16.F32.PACK_AB R62, RZ, R79 ;  /* 0x0000004fff3e723e */ /* 0x000fe200000000ff */
[----:B---3--:R-:W-:Y:S01]  /*1bd0*/  @P4 FMUL.FTZ R12, R61, UR27 ;  /* 0x0000001b3d0c4c20 */ /* 0x008fe20008410000 */
[----:B------:R-:W-:Y:S02]  /*1be0*/  F2FP.F16.F32.PACK_AB R63, RZ, R10 ;  /* 0x0000000aff3f723e */ /* 0x000fe400000000ff */
[----:B------:R-:W-:Y:S01]  /*1bf0*/  F2FP.F16.F32.PACK_AB R61, RZ, R21 ;  /* 0x00000015ff3d723e */ /* 0x000fe200000000ff */
[----:B0-----:R-:W-:Y:S01]  /*1c00*/  @P4 FMUL.FTZ R81, R23, UR25 ;  /* 0x0000001917514c20 */ /* 0x001fe20008410000 */
[----:B------:R-:W-:-:S02]  /*1c10*/  F2FP.F16.F32.PACK_AB R70, RZ, R12 ;  /* 0x0000000cff46723e */ /* 0x000fc400000000ff */
[----:B------:R-:W-:Y:S02]  /*1c20*/  PRMT R60, R60, 0x5410, R20 ;  /* 0x000054103c3c7816 */ /* 0x000fe40000000014 */
[----:B------:R-:W-:Y:S02]  /*1c30*/  F2FP.F16.F32.PACK_AB R23, RZ, R81 ;  /* 0x00000051ff17723e */ /* 0x000fe400000000ff */
[----:B------:R-:W-:Y:S02]  /*1c40*/  PRMT R63, R63, 0x5410, R70 ;  /* 0x000054103f3f7816 */ /* 0x000fe40000000046 */
[----:B------:R-:W-:Y:S02]  /*1c50*/  PRMT R61, R61, 0x5410, R22 ;  /* 0x000054103d3d7816 */ /* 0x000fe40000000016 */
[----:B------:R-:W-:-:S07]  /*1c60*/  PRMT R62, R62, 0x5410, R23 ;  /* 0x000054103e3e7816 */ /* 0x000fce0000000017 */
.L_x_2751:
[----:B------:R-:W0:Y:S01]  /*1c70*/  LDC.64 R22, c[0x0][0x3a8] ;  /* 0x0000ea00ff167b82 */ /* 0x000e220000000a00 */
[----:B------:R-:W-:Y:S01]  /*1c80*/  IADD3 R68, PT, PT, R68, 0x80, RZ ;  /* 0x0000008044447810 */ /* 0x000fe20007ffe0ff */
[C---:B0-----:R-:W-:Y:S01]  /*1c90*/  IMAD.WIDE.U32 R22, R66.reuse, 0x10, R22 ;  /* 0x0000001042167825 */ /* 0x041fe200078e0016 */
[----:B------:R-:W-:-:S04]  /*1ca0*/  IADD3 R66, PT, PT, R66, 0x80, RZ ;  /* 0x0000008042427810 */ /* 0x000fc80007ffe0ff */
[----:B------:R2:W-:Y:S03]  /*1cb0*/  STG.E.128 desc[UR12][R22.64], R60 ;  /* 0x0000003c16007986 */ /* 0x0005e6000c101d0c */
.L_x_2748:
[----:B------:R-:W-:Y:S05]  /*1cc0*/  BSYNC.RECONVERGENT B0 ;  /* 0x0000000000007941 */ /* 0x000fea0003800200 */
.L_x_2747:
[----:B------:R-:W-:Y:S01]  /*1cd0*/  ISETP.GE.U32.AND P3, PT, R0, 0x200, PT ;  /* 0x000002000000780c */ /* 0x000fe20003f66070 */
[----:B------:R-:W-:-:S12]  /*1ce0*/  BSSY.RECONVERGENT B0, `(.L_x_2752) ;  /* 0x000006b000007945 */ /* 0x000fd80003800200 */
[----:B------:R-:W-:Y:S05]  /*1cf0*/  @!P3 BRA `(.L_x_2753) ;  /* 0x0000000400a4b947 */ /* 0x000fea0003800000 */
[----:B------:R-:W-:-:S04]  /*1d00*/  UISETP.NE.U32.AND UP0, UPT, UR14, URZ, UPT ;  /* 0x000000ff0e00728c */ /* 0x000fc8000bf05070 */
[----:B------:R-:W-:Y:S01]  /*1d10*/  UISETP.NE.AND.EX UP0, UPT, UR15, URZ, UPT, UP0 ;  /* 0x000000ff0f00728c */ /* 0x000fe2000bf05300 */
[----:B------:R-:W-:Y:S10]  /*1d20*/  BRA.U !UP2, `(.L_x_2754) ;  /* 0x000000010a0c7547 */ /* 0x000ff4000b800000 */
[----:B012---:R-:W0:Y:S02]  /*1d30*/  LDC.64 R22, c[0x0][0x390] ;  /* 0x0000e400ff167b82 */ /* 0x007e240000000a00 */
[----:B0-----:R-:W-:-:S05]  /*1d40*/  IMAD.WIDE.U32 R22, R68, 0x10, R22 ;  /* 0x0000001044167825 */ /* 0x001fca00078e0016 */
[----:B------:R3:W5:Y:S02]  /*1d50*/  LDG.E.128 R24, desc[UR12][R22.64] ;  /* 0x0000000c16187981 */ /* 0x000764000c1e1d00 */
.L_x_2754:
[----:B------:R-:W-:Y:S05]  /*1d60*/  BRA.U !UP0, `(.L_x_2755) ;  /* 0x0000000108cc7547 */ /* 0x000fea000b800000 */
[----:B0123--:R-:W0:Y:S02]  /*1d70*/  LDC.64 R22, c[0x0][0x3a0] ;  /* 0x0000e800ff167b82 */ /* 0x00fe240000000a00 */
[----:B0-----:R-:W-:-:S05]  /*1d80*/  IMAD.WIDE.U32 R22, R66, 0x10, R22 ;  /* 0x0000001042167825 */ /* 0x001fca00078e0016 */
[----:B------:R0:W2:Y:S01]  /*1d90*/  LDG.E.128 R60, desc[UR12][R22.64] ;  /* 0x0000000c163c7981 */ /* 0x0000a2000c1e1d00 */
[----:B------:R-:W-:-:S13]  /*1da0*/  ISETP.LT.AND P4, PT, RZ, UR21, PT ;  /* 0x00000015ff007c0c */ /* 0x000fda000bf81270 */
[----:B------:R-:W1:Y:S01]  /*1db0*/  @P4 LDC R20, c[0x0][0x40c] ;  /* 0x00010300ff144b82 */ /* 0x000e620000000800 */
[----:B-----5:R-:W-:Y:S02]  /*1dc0*/  @P4 HADD2.F32 R18, -RZ, R24.H1_H1 ;  /* 0x30000018ff124230 */ /* 0x020fe40000004100 */
[----:B------:R-:W-:-:S05]  /*1dd0*/  @P4 HADD2.F32 R70, -RZ, R25.H1_H1 ;  /* 0x30000019ff464230 */ /* 0x000fca0000004100 */
        /* <DEDUP_REMOVED lines=8> */
[--C-:B------:R-:W-:Y:S02]  /*1e60*/  HADD2.F32 R83, -RZ, R62.reuse.H0_H0 ;  /* 0x2000003eff537230 */ /* 0x100fe40000004100 */
[----:B-1----:R-:W-:Y:S01]  /*1e70*/  @P4 FFMA.FTZ R11, R18, R20, R11 ;  /* 0x00000014120b4223 */ /* 0x002fe2000001000b */
[----:B------:R-:W-:Y:S01]  /*1e80*/  @P4 HADD2.F32 R18, -RZ, R25.H0_H0 ;  /* 0x20000019ff124230 */ /* 0x000fe20000004100 */
[----:B------:R-:W1:Y:S01]  /*1e90*/  @P4 LDC R20, c[0x0][0x40c] ;  /* 0x00010300ff144b82 */ /* 0x000e620000000800 */
[----:B------:R-:W-:Y:S02]  /*1ea0*/  HADD2.F32 R85, -RZ, R62.H1_H1 ;  /* 0x3000003eff557230 */ /* 0x000fe40000004100 */
[--C-:B------:R-:W-:Y:S02]  /*1eb0*/  @P4 HADD2.F32 R62, -RZ, R26.reuse.H0_H0 ;  /* 0x2000001aff3e4230 */ /* 0x100fe40000004100 */
[----:B---3--:R-:W-:Y:S01]  /*1ec0*/  @P4 FFMA.FTZ R67, R18, R68, R67 ;  /* 0x0000004412434223 */ /* 0x008fe20000010043 */
[----:B------:R-:W-:-:S02]  /*1ed0*/  @P4 HADD2.F32 R68, -RZ, R26.H1_H1 ;  /* 0x3000001aff444230 */ /* 0x000fc40000004100 */
[----:B------:R-:W-:Y:S02]  /*1ee0*/  HADD2.F32 R69, -RZ, R61.H1_H1 ;  /* 0x3000003dff457230 */ /* 0x000fe40000004100 */
[----:B----4-:R-:W-:Y:S01]  /*1ef0*/  @P4 FFMA.FTZ R83, R62, R14, R83 ;  /* 0x0000000e3e534223 */ /* 0x010fe20000010053 */
[----:B------:R-:W-:Y:S02]  /*1f00*/  HADD2.F32 R61, -RZ, R60.H0_H0 ;  /* 0x2000003cff3d7230 */ /* 0x000fe40000004100 */
[----:B------:R-:W-:Y:S01]  /*1f10*/  @P4 FFMA.FTZ R85, R68, R16, R85 ;  /* 0x0000001044554223 */ /* 0x000fe20000010055 */
[--C-:B------:R-:W-:Y:S02]  /*1f20*/  HADD2.F32 R60, -RZ, R63.reuse.H0_H0 ;  /* 0x2000003fff3c7230 */ /* 0x100fe40000004100 */
[----:B------:R-:W-:Y:S01]  /*1f30*/  @P4 FFMA.FTZ R69, R70, R72, R69 ;  /* 0x0000004846454223 */ /* 0x000fe20000010045 */
[----:B------:R-:W-:Y:S01]  /*1f40*/  HADD2.F32 R18, -RZ, R63.H1_H1 ;  /* 0x3000003fff127230 */ /* 0x000fe20000004100 */
[----:B------:R-:W-:Y:S01]  /*1f50*/  @!P4 MOV R14, R61 ;  /* 0x0000003d000ec202 */ /* 0x000fe20000000f00 */
[----:B------:R-:W-:Y:S01]  /*1f60*/  @P4 HADD2.F32 R63, -RZ, R27.H0_H0 ;  /* 0x2000001bff3f4230 */ /* 0x000fe20000004100 */
[----:B------:R-:W-:Y:S01]  /*1f70*/  @!P4 MOV R16, R60 ;  /* 0x0000003c0010c202 */ /* 0x000fe20000000f00 */
[----:B------:R-:W-:-:S02]  /*1f80*/  @P4 HADD2.F32 R62, -RZ, R24.H0_H0 ;  /* 0x20000018ff3e4230 */ /* 0x000fc40000004100 */
[----:B------:R-:W-:Y:S02]  /*1f90*/  @P4 HADD2.F32 R68, -RZ, R27.H1_H1 ;  /* 0x3000001bff444230 */ /* 0x000fe40000004100 */
[----:B0-----:R-:W-:Y:S01]  /*1fa0*/  @P4 FFMA.FTZ R16, R63, R22, R60 ;  /* 0x000000163f104223 */ /* 0x001fe2000001003c */
[----:B------:R-:W-:Y:S01]  /*1fb0*/  F2FP.F16.F32.PACK_AB R22, RZ, R69 ;  /* 0x00000045ff16723e */ /* 0x000fe200000000ff */
[----:B-1----:R-:W-:Y:S01]  /*1fc0*/  @P4 FFMA.FTZ R14, R62, R20, R61 ;  /* 0x000000143e0e4223 */ /* 0x002fe2000001003d */
[----:B------:R-:W-:Y:S01]  /*1fd0*/  @P4 FFMA.FTZ R18, R68, R23, R18 ;  /* 0x0000001744124223 */ /* 0x000fe20000010012 */
[----:B------:R-:W-:Y:S02]  /*1fe0*/  F2FP.F16.F32.PACK_AB R20, RZ, R11 ;  /* 0x0000000bff14723e */ /* 0x000fe400000000ff */
[----:B------:R-:W-:Y:S02]  /*1ff0*/  F2FP.F16.F32.PACK_AB R61, RZ, R67 ;  /* 0x00000043ff3d723e */ /* 0x000fe400000000ff */
[----:B------:R-:W-:-:S02]  /*2000*/  F2FP.F16.F32.PACK_AB R62, RZ, R83 ;  /* 0x00000053ff3e723e */ /* 0x000fc400000000ff */
[----:B------:R-:W-:Y:S02]  /*2010*/  F2FP.F16.F32.PACK_AB R23, RZ, R85 ;  /* 0x00000055ff17723e */ /* 0x000fe400000000ff */
[----:B------:R-:W-:Y:S02]  /*2020*/  F2FP.F16.F32.PACK_AB R68, RZ, R16 ;  /* 0x00000010ff44723e */ /* 0x000fe400000000ff */
[----:B------:R-:W-:Y:S02]  /*2030*/  F2FP.F16.F32.PACK_AB R60, RZ, R14 ;  /* 0x0000000eff3c723e */ /* 0x000fe400000000ff */
[----:B------:R-:W-:Y:S02]  /*2040*/  F2FP.F16.F32.PACK_AB R63, RZ, R18 ;  /* 0x00000012ff3f723e */ /* 0x000fe400000000ff */
[----:B------:R-:W-:Y:S02]  /*2050*/  PRMT R61, R61, 0x5410, R22 ;  /* 0x000054103d3d7816 */ /* 0x000fe40000000016 */
[----:B------:R-:W-:-:S02]  /*2060*/  PRMT R62, R62, 0x5410, R23 ;  /* 0x000054103e3e7816 */ /* 0x000fc40000000017 */
[----:B------:R-:W-:Y:S02]  /*2070*/  PRMT R60, R60, 0x5410, R20 ;  /* 0x000054103c3c7816 */ /* 0x000fe40000000014 */
[----:B------:R-:W-:Y:S01]  /*2080*/  PRMT R63, R68, 0x5410, R63 ;  /* 0x00005410443f7816 */ /* 0x000fe2000000003f */
[----:B------:R-:W-:Y:S06]  /*2090*/  BRA `(.L_x_2756) ;  /* 0x0000000000b07947 */ /* 0x000fec0003800000 */
.L_x_2755:
[----:B------:R-:W4:Y:S01]  /*20a0*/  @UP2 LDCU UR7, c[0x0][0x40c] ;  /* 0x00008180ff0727ac */ /* 0x000f220008000800 */
[----:B-----5:R-:W-:Y:S02]  /*20b0*/  @P4 HADD2.F32 R20, -RZ, R25.H0_H0 ;  /* 0x20000019ff144230 */ /* 0x020fe40000004100 */
[----:B------:R-:W-:Y:S02]  /*20c0*/  HFMA2 R67, -RZ, RZ, 0, 0 ;  /* 0x00000000ff437431 */ /* 0x000fe400000001ff */
[--C-:B------:R-:W-:Y:S01]  /*20d0*/  @P4 HADD2.F32 R16, -RZ, R24.reuse.H0_H0 ;  /* 0x20000018ff104230 */ /* 0x100fe20000004100 */
[----:B------:R-:W4:Y:S01]  /*20e0*/  @UP2 LDCU UR4, c[0x0][0x40c] ;  /* 0x00008180ff0427ac */ /* 0x000f220008000800 */
[----:B------:R-:W-:Y:S02]  /*20f0*/  @P4 HADD2.F32 R18, -RZ, R24.H1_H1 ;  /* 0x30000018ff124230 */ /* 0x000fe40000004100 */
[----:B------:R-:W-:Y:S02]  /*2100*/  HFMA2 R14, -RZ, RZ, 0, 0 ;  /* 0x00000000ff0e7431 */ /* 0x000fe400000001ff */
[--C-:B012---:R-:W-:Y:S01]  /*2110*/  @P4 HADD2.F32 R60, -RZ, R27.reuse.H0_H0 ;  /* 0x2000001bff3c4230 */ /* 0x107fe20000004100 */
[----:B------:R-:W0:Y:S01]  /*2120*/  @UP2 LDCU UR5, c[0x0][0x40c] ;  /* 0x00008180ff0527ac */ /* 0x000e220008000800 */
[----:B------:R-:W-:Y:S01]  /*2130*/  @P4 HADD2.F32 R61, -RZ, R27.H1_H1 ;  /* 0x3000001bff3d4230 */ /* 0x000fe20000004100 */
[----:B------:R-:W-:Y:S01]  /*2140*/  MOV R11, RZ ;  /* 0x000000ff000b7202 */ /* 0x000fe20000000f00 */
[--C-:B---3--:R-:W-:Y:S01]  /*2150*/  @P4 HADD2.F32 R22, -RZ, R26.reuse.H0_H0 ;  /* 0x2000001aff164230 */ /* 0x108fe20000004100 */
[----:B------:R-:W1:Y:S01]  /*2160*/  @UP2 LDCU UR23, c[0x0][0x40c] ;  /* 0x00008180ff1727ac */ /* 0x000e620008000800 */
[----:B------:R-:W-:Y:S01]  /*2170*/  @P4 HADD2.F32 R23, -RZ, R26.H1_H1 ;  /* 0x3000001aff174230 */ /* 0x000fe20000004100 */
[----:B------:R-:W-:Y:S01]  /*2180*/  MOV R69, RZ ;  /* 0x000000ff00457202 */ /* 0x000fe20000000f00 */
[----:B------:R-:W-:Y:S01]  /*2190*/  HFMA2 R83, -RZ, RZ, 0, 0 ;  /* 0x00000000ff537431 */ /* 0x000fe200000001ff */
[----:B------:R-:W2:Y:S01]  /*21a0*/  @UP2 LDCU UR24, c[0x0][0x40c] ;  /* 0x00008180ff1827ac */ /* 0x000ea20008000800 */
[----:B------:R-:W-:Y:S01]  /*21b0*/  MOV R85, RZ ;  /* 0x000000ff00557202 */ /* 0x000fe20000000f00 */
[----:B----4-:R-:W-:Y:S01]  /*21c0*/  @P4 FMUL.FTZ R67, R20, UR7 ;  /* 0x0000000714434c20 */ /* 0x010fe20008410000 */
[----:B------:R-:W-:Y:S01]  /*21d0*/  @P4 HADD2.F32 R20, -RZ, R25.H1_H1 ;  /* 0x30000019ff144230 */ /* 0x000fe20000004100 */
[----:B------:R-:W3:Y:S01]  /*21e0*/  @UP2 LDCU UR26, c[0x0][0x40c] ;  /* 0x00008180ff1a27ac */ /* 0x000ee20008000800 */
[----:B------:R-:W-:Y:S01]  /*21f0*/  @P4 FMUL.FTZ R14, R16, UR4 ;  /* 0x00000004100e4c20 */ /* 0x000fe20008410000 */
[----:B------:R-:W-:Y:S01]  /*2200*/  MOV R16, RZ ;  /* 0x000000ff00107202 */ /* 0x000fe20000000f00 */
[----:B------:R-:W4:Y:S01]  /*2210*/  @UP2 LDCU UR27, c[0x0][0x40c] ;  /* 0x00008180ff1b27ac */ /* 0x000f220008000800 */
[----:B0-----:R-:W-:Y:S01]  /*2220*/  @P4 FMUL.FTZ R11, R18, UR5 ;  /* 0x00000005120b4c20 */ /* 0x001fe20008410000 */
[----:B------:R-:W-:Y:S01]  /*2230*/  HFMA2 R18, -RZ, RZ, 0, 0 ;  /* 0x00000000ff127431 */ /* 0x000fe200000001ff */
[----:B------:R-:W0:Y:S01]  /*2240*/  @UP2 LDCU UR25, c[0x0][0x40c] ;  /* 0x00008180ff1927ac */ /* 0x000e220008000800 */
[----:B-1----:R-:W-:-:S02]  /*2250*/  @P4 FMUL.FTZ R69, R20, UR23 ;  /* 0x0000001714454c20 */ /* 0x002fc40008410000 */
[----:B------:R-:W-:Y:S01]  /*2260*/  F2FP.F16.F32.PACK_AB R20, RZ, R11 ;  /* 0x0000000bff14723e */ /* 0x000fe200000000ff */
[----:B--2---:R-:W-:Y:S02]  /*2270*/  @P4 FMUL.FTZ R83, R22, UR24 ;  /* 0x0000001816534c20 */ /* 0x004fe40008410000 */
[----:B------:R-:W-:Y:S01]  /*2280*/  F2FP.F16.F32.PACK_AB R22, RZ, R69 ;  /* 0x00000045ff16723e */ /* 0x000fe200000000ff */
[----:B---3--:R-:W-:Y:S01]  /*2290*/  @P4 FMUL.FTZ R16, R60, UR26 ;  /* 0x0000001a3c104c20 */ /* 0x008fe20008410000 */
[----:B------:R-:W-:Y:S02]  /*22a0*/  F2FP.F16.F32.PACK_AB R60, RZ, R14 ;  /* 0x0000000eff3c723e */ /* 0x000fe400000000ff */
[----:B------:R-:W-:Y:S01]  /*22b0*/  F2FP.F16.F32.PACK_AB R62, RZ, R83 ;  /* 0x00000053ff3e723e */ /* 0x000fe200000000ff */
[----:B----4-:R-:W-:Y:S01]  /*22c0*/  @P4 FMUL.FTZ R18, R61, UR27 ;  /* 0x0000001b3d124c20 */ /* 0x010fe20008410000 */
        /* <DEDUP_REMOVED lines=9> */
.L_x_2756:
[----:B------:R-:W0:Y:S02]  /*2360*/  LDC.64 R22, c[0x0][0x3a8] ;  /* 0x0000ea00ff167b82 */ /* 0x000e240000000a00 */
[----:B0-----:R-:W-:-:S05]  /*2370*/  IMAD.WIDE.U32 R22, R66, 0x10, R22 ;  /* 0x0000001042167825 */ /* 0x001fca00078e0016 */
[----:B------:R3:W-:Y:S02]  /*2380*/  STG.E.128 desc[UR12][R22.64], R60 ;  /* 0x0000003c16007986 */ /* 0x0007e4000c101d0c */
.L_x_2753:
[----:B------:R-:W-:Y:S05]  /*2390*/  BSYNC.RECONVERGENT B0 ;  /* 0x0000000000007941 */ /* 0x000fea0003800200 */
.L_x_2752:
[----:B------:R-:W-:Y:S01]  /*23a0*/  FADD.FTZ R20, RZ, R87 ;  /* 0x00000057ff147221 */ /* 0x000fe20000010000 */
[C---:B------:R-:W-:Y:S01]  /*23b0*/  ISETP.GT.U32.AND P6, PT, R0.reuse, 0xff, PT ;  /* 0x000000ff0000780c */ /* 0x040fe20003fc4070 */
[----:B------:R-:W-:Y:S01]  /*23c0*/  BSSY.RECONVERGENT B0, `(.L_x_2757) ;  /* 0x0000084000007945 */ /* 0x000fe20003800200 */
[C---:B------:R-:W-:Y:S01]  /*23d0*/  ISETP.GT.U32.AND P5, PT, R0.reuse, 0x17f, PT ;  /* 0x0000017f0000780c */ /* 0x040fe20003fa4070 */
[----:B------:R-:W-:Y:S01]  /*23e0*/  FADD.FTZ R20, R5, R20 ;  /* 0x0000001405147221 */ /* 0x000fe20000010000 */
[----:B------:R-:W-:Y:S01]  /*23f0*/  ISETP.GT.U32.AND P4, PT, R0, 0x1ff, PT ;  /* 0x000001ff0000780c */ /* 0x000fe20003f84070 */
[----:B------:R-:W-:Y:S02]  /*2400*/  HFMA2 R68, -RZ, RZ, 0, 0 ;  /* 0x00000000ff447431 */ /* 0x000fe400000001ff */
[----:B------:R-:W-:-:S04]  /*2410*/  FADD.FTZ R20, R13, R20 ;  /* 0x000000140d147221 */ /* 0x000fc80000010000 */
[----:B------:R-:W-:-:S04]  /*2420*/  FADD.FTZ R20, R15, R20 ;  /* 0x000000140f147221 */ /* 0x000fc80000010000 */
[----:B------:R-:W-:-:S04]  /*2430*/  FADD.FTZ R20, R71, R20 ;  /* 0x0000001447147221 */ /* 0x000fc80000010000 */
[----:B------:R-:W-:-:S04]  /*2440*/  FADD.FTZ R20, R73, R20 ;  /* 0x0000001449147221 */ /* 0x000fc80000010000 */
[----:B------:R-:W-:-:S04]  /*2450*/  FADD.FTZ R20, R89, R20 ;  /* 0x0000001459147221 */ /* 0x000fc80000010000 */
[----:B------:R-:W-:-:S05]  /*2460*/  FADD.FTZ R20, R91, R20 ;  /* 0x000000145b147221 */ /* 0x000fca0000010000 */
[----:B0123--:R-:W-:-:S05]  /*2470*/  FSEL R23, R20, RZ, P0 ;  /* 0x000000ff14177208 */ /* 0x00ffca0000000000 */
        /* <DEDUP_REMOVED lines=120> */
.L_x_2758:
[----:B------:R-:W-:Y:S05]  /*2c00*/  BSYNC.RECONVERGENT B0 ;  /* 0x0000000000007941 */ /* 0x000fea0003800200 */
.L_x_2757:
        /* <DEDUP_REMOVED lines=11> */
[----:B------:R0:W1:Y:S03]  /*2cc0*/  LDS.64 R22, [R20+UR4] ;  /* 0x0000000414167984 */ /* 0x0000660008000a00 */
.L_x_2760:
[----:B------:R-:W-:Y:S05]  /*2cd0*/  BSYNC.RECONVERGENT B0 ;  /* 0x0000000000007941 */ /* 0x000fea0003800200 */
.L_x_2759:
[----:B------:R-:W2:Y:S01]  /*2ce0*/  SHFL.DOWN PT, R61, R68, 0x2, 0x1f ;  /* 0x08401f00443d7f89 */ /* 0x000ea200000e0000 */
[----:B------:R-:W-:Y:S01]  /*2cf0*/  I2FP.F32.S32 R70, R68 ;  /* 0x0000004400467245 */ /* 0x000fe20000201400 */
[----:B------:R-:W-:Y:S01]  /*2d00*/  UISETP.GE.AND UP0, UPT, UR6, 0x1, UPT ;  /* 0x000000010600788c */ /* 0x000fe2000bf06270 */
[----:B------:R-:W-:Y:S01]  /*2d10*/  ISETP.NE.AND P5, PT, RZ, UR19, PT ;  /* 0x00000013ff007c0c */ /* 0x000fe2000bfa5270 */
[----:B-1----:R-:W1:Y:S01]  /*2d20*/  SHFL.DOWN PT, R63, R22, 0x2, 0x1f ;  /* 0x08401f00163f7f89 */ /* 0x002e6200000e0000 */
[----:B------:R-:W-:-:S03]  /*2d30*/  ISETP.NE.AND P4, PT, R64, RZ, PT ;  /* 0x000000ff4000720c */ /* 0x000fc60003f85270 */
[----:B------:R-:W3:Y:S01]  /*2d40*/  SHFL.DOWN PT, R62, R23, 0x2, 0x1f ;  /* 0x08401f00173e7f89 */ /* 0x000ee200000e0000 */
[----:B--2---:R-:W-:Y:S02]  /*2d50*/  IADD3 R60, PT, PT, R61, R68, RZ ;  /* 0x000000443d3c7210 */ /* 0x004fe40007ffe0ff */
[----:B------:R-:W-:Y:S02]  /*2d60*/  I2FP.F32.S32 R72, R61 ;  /* 0x0000003d00487245 */ /* 0x000fe40000201400 */
[----:B0-----:R-:W-:Y:S01]  /*2d70*/  I2FP.F32.S32 R20, R60 ;  /* 0x0000003c00147245 */ /* 0x001fe20000201400 */
[----:B------:R-:W0:Y:S02]  /*2d80*/  SHFL.DOWN PT, R61, R60, 0x1, 0x1f ;  /* 0x08201f003c3d7f89 */ /* 0x000e2400000e0000 */
[C---:B-1----:R-:W-:Y:S01]  /*2d90*/  FMUL.FTZ R74, R63.reuse, R72 ;  /* 0x000000483f4a7220 */ /* 0x042fe20000410000 */
[----:B------:R-:W1:Y:S01]  /*2da0*/  MUFU.RCP R66, R20 ;  /* 0x0000001400427308 */ /* 0x000e620000001000 */
[----:B------:R-:W-:Y:S01]  /*2db0*/  FADD.FTZ R63, -R63, R22 ;  /* 0x000000163f3f7221 */ /* 0x000fe20000010100 */
[----:B---3--:R-:W-:Y:S01]  /*2dc0*/  FADD.FTZ R23, R62, R23 ;  /* 0x000000173e177221 */ /* 0x008fe20000010000 */
[----:B------:R-:W-:-:S02]  /*2dd0*/  FFMA.FTZ R74, R70, R22, R74 ;  /* 0x00000016464a7223 */ /* 0x000fc4000001004a */
[----:B------:R-:W-:-:S04]  /*2de0*/  FMUL.FTZ R22, R63, R63 ;  /* 0x0000003f3f167220 */ /* 0x000fc80000410000 */
[----:B------:R-:W-:-:S04]  /*2df0*/  FMUL.FTZ R22, R22, R70 ;  /* 0x0000004616167220 */ /* 0x000fc80000410000 */
[----:B------:R-:W-:Y:S01]  /*2e00*/  FMUL.FTZ R22, R22, R72 ;  /* 0x0000004816167220 */ /* 0x000fe20000410000 */
[----:B-1----:R-:W-:-:S03]  /*2e10*/  FMUL.FTZ R63, R66, R74 ;  /* 0x0000004a423f7220 */ /* 0x002fc60000410000 */
[----:B------:R-:W-:Y:S01]  /*2e20*/  FFMA.FTZ R22, R66, R22, R23 ;  /* 0x0000001642167223 */ /* 0x000fe20000010017 */
[----:B------:R-:W-:Y:S02]  /*2e30*/  MOV R66, UR18 ;  /* 0x0000001200427c02 */ /* 0x000fe40008000f00 */
[-C--:B0-----:R-:W-:Y:S01]  /*2e40*/  IADD3 R60, PT, PT, R60, R61.reuse, RZ ;  /* 0x0000003d3c3c7210 */ /* 0x081fe20007ffe0ff */
        /* <DEDUP_REMOVED lines=16> */
[----:B------:R2:W1:Y:S02]  /*2f50*/  SHFL.IDX PT, R61, R20, RZ, 0x1f ;  /* 0x00001fff143d7589 */ /* 0x00046400000e0000 */
[----:B--2---:R-:W-:Y:S01]  /*2f60*/  MOV R20, UR18 ;  /* 0x0000001200147c02 */ /* 0x004fe20008000f00 */
[----:B0-----:R-:W-:-:S05]  /*2f70*/  FMUL.FTZ R22, R63, R63 ;  /* 0x0000003f3f167220 */ /* 0x001fca0000410000 */
[----:B------:R-:W-:Y:S01]  /*2f80*/  FSEL R23, R22, RZ, P5 ;  /* 0x000000ff16177208 */ /* 0x000fe20002800000 */
        /* <DEDUP_REMOVED lines=12> */
[----:B------:R-:W-:Y:S01]  /*3050*/  UIADD3 UR4, UPT, UPT, UR6, -0x1, URZ ;  /* 0xffffffff06047890 */ /* 0x000fe2000fffe0ff */
[----:B0-----:R-:W-:Y:S01]  /*3060*/  FSEL R63, R63, RZ, !P5 ;  /* 0x000000ff3f3f7208 */ /* 0x001fe20006800000 */
        /* <DEDUP_REMOVED lines=18> */
[----:B------:R-:W-:Y:S01]  /*3190*/  FFMA.FTZ R60, R20, R23, R61 ;  /* 0x00000017143c7223 */ /* 0x000fe2000001003d */
[----:B------:R-:W-:Y:S02]  /*31a0*/  HADD2.F32 R68, -RZ, R57.H1_H1 ;  /* 0x30000039ff447230 */ /* 0x000fe40000004100 */
[----:B------:R-:W-:Y:S01]  /*31b0*/  FADD.FTZ R72, R71, -UR4 ;  /* 0x8000000447487e21 */ /* 0x000fe20008010000 */
[----:B------:R-:W-:Y:S02]  /*31c0*/  HADD2.F32 R70, -RZ, R53.H1_H1 ;  /* 0x30000035ff467230 */ /* 0x000fe40000004100 */
[----:B------:R-:W-:Y:S01]  /*31d0*/  FFMA.FTZ R61, R22, R63, R62 ;  /* 0x0000003f163d7223 */ /* 0x000fe2000001003e */
[----:B------:R-:W-:Y:S01]  /*31e0*/  FADD.FTZ R22, R73, -UR4 ;  /* 0x8000000449167e21 */ /* 0x000fe20008010000 */
[----:B------:R-:W-:Y:S01]  /*31f0*/  FADD.FTZ R23, R89, -UR4 ;  /* 0x8000000459177e21 */ /* 0x000fe20008010000 */
[----:B------:R-:W-:-:S02]  /*3200*/  HADD2.F32 R74, -RZ, R58.H0_H0 ;  /* 0x2000003aff4a7230 */ /* 0x000fc40000004100 */
[----:B------:R-:W-:Y:S01]  /*3210*/  FMUL.FTZ R72, R72, UR7 ;  /* 0x0000000748487c20 */ /* 0x000fe20008410000 */
[----:B------:R-:W-:Y:S02]  /*3220*/  HADD2.F32 R76, -RZ, R54.H0_H0 ;  /* 0x20000036ff4c7230 */ /* 0x000fe40000004100 */
[----:B------:R-:W-:Y:S01]  /*3230*/  FFMA.FTZ R20, R66, R68, R70 ;  /* 0x0000004442147223 */ /* 0x000fe20000010046 */
[----:B------:R-:W-:Y:S02]  /*3240*/  HADD2.F32 R63, -RZ, R58.H1_H1 ;  /* 0x3000003aff3f7230 */ /* 0x000fe40000004100 */
[----:B------:R-:W-:Y:S01]  /*3250*/  FMUL.FTZ R66, R22, UR7 ;  /* 0x0000000716427c20 */ /* 0x000fe20008410000 */
[----:B------:R-:W-:Y:S02]  /*3260*/  HADD2.F32 R68, -RZ, R54.H1_H1 ;  /* 0x30000036ff447230 */ /* 0x000fe40000004100 */
[----:B------:R-:W-:Y:S01]  /*3270*/  FMUL.FTZ R70, R23, UR7 ;  /* 0x0000000717467c20 */ /* 0x000fe20008410000 */
[----:B------:R-:W-:Y:S01]  /*3280*/  FFMA.FTZ R62, R72, R74, R76 ;  /* 0x0000004a483e7223 */ /* 0x000fe2000001004c */
[----:B------:R-:W0:Y:S01]  /*3290*/  LDC.64 R22, c[0x0][0x428] ;  /* 0x00010a00ff167b82 */ /* 0x000e220000000a00 */
[----:B------:R-:W-:-:S02]  /*32a0*/  HADD2.F32 R72, -RZ, R59.H0_H0 ;  /* 0x2000003bff487230 */ /* 0x000fc40000004100 */
[----:B------:R-:W-:Y:S01]  /*32b0*/  FFMA.FTZ R66, R66, R63, R68 ;  /* 0x0000003f42427223 */ /* 0x000fe20000010044 */
        /* <DEDUP_REMOVED lines=12> */
[----:B------:R-:W-:-:S05]  /*3380*/  HADD2.F32 R70, -RZ, R52.H1_H1 ;  /* 0x30000034ff467230 */ /* 0x000fca0000004100 */
[----:B------:R-:W-:Y:S01]  /*3390*/  FFMA.FTZ R68, R63, R68, R70 ;  /* 0x000000443f447223 */ /* 0x000fe20000010046 */
[----:B------:R-:W-:Y:S01]  /*33a0*/  F2FP.F16.F32.PACK_AB R63, R74, R72 ;  /* 0x000000484a3f723e */ /* 0x000fe200000000ff */
[C---:B0-----:R-:W-:Y:S01]  /*33b0*/  IMAD.WIDE.U32 R22, R64.reuse, 0x10, R22 ;  /* 0x0000001040167825 */ /* 0x041fe200078e0016 */
[----:B------:R-:W-:Y:S02]  /*33c0*/  IADD3 R64, PT, PT, R64, 0x80, RZ ;  /* 0x0000008040407810 */ /* 0x000fe40007ffe0ff */
[----:B------:R-:W-:-:S05]  /*33d0*/  F2FP.F16.F32.PACK_AB R60, R68, R60 ;  /* 0x0000003c443c723e */ /* 0x000fca00000000ff */
[----:B------:R0:W-:Y:S02]  /*33e0*/  STG.E.128 desc[UR12][R22.64], R60 ;  /* 0x0000003c16007986 */ /* 0x0001e4000c101d0c */
.L_x_2763:
[----:B------:R-:W-:Y:S05]  /*33f0*/  BSYNC.RECONVERGENT B0 ;  /* 0x0000000000007941 */ /* 0x000fea0003800200 */
.L_x_2762:
[----:B------:R-:W-:Y:S04]  /*3400*/  BSSY.RECONVERGENT B0, `(.L_x_2764) ;  /* 0x0000032000007945 */ /* 0x000fe80003800200 */
[----:B------:R-:W-:Y:S05]  /*3410*/  @!P1 BRA `(.L_x_2765) ;  /* 0x0000000000c09947 */ /* 0x000fea0003800000 */
[----:B------:R-:W-:Y:S01]  /*3420*/  FADD.FTZ R20, R93, -UR4 ;  /* 0x800000045d147e21 */ /* 0x000fe20008010000 */
        /* <DEDUP_REMOVED lines=47> */
.L_x_2765:
[----:B------:R-:W-:Y:S05]  /*3720*/  BSYNC.RECONVERGENT B0 ;  /* 0x0000000000007941 */ /* 0x000fea0003800200 */
.L_x_2764:
[----:B------:R-:W-:Y:S04]  /*3730*/  BSSY.RECONVERGENT B0, `(.L_x_2766) ;  /* 0x0000032000007945 */ /* 0x000fe80003800200 */
[----:B------:R-:W-:Y:S05]  /*3740*/  @!P2 BRA `(.L_x_2767) ;  /* 0x0000000000c0a947 */ /* 0x000fea0003800000 */
[----:B------:R-:W-:Y:S01]  /*3750*/  FADD.FTZ R20, R8, -UR4 ;  /* 0x8000000408147e21 */ /* 0x000fe20008010000 */
        /* <DEDUP_REMOVED lines=47> */
.L_x_2767:
[----:B------:R-:W-:Y:S05]  /*3a50*/  BSYNC.RECONVERGENT B0 ;  /* 0x0000000000007941 */ /* 0x000fea0003800200 */
.L_x_2766:
[----:B------:R-:W-:Y:S04]  /*3a60*/  BSSY.RECONVERGENT B0, `(.L_x_2761) ;  /* 0x0000031000007945 */ /* 0x000fe80003800200 */
[----:B------:R-:W-:Y:S05]  /*3a70*/  @!P3 BRA `(.L_x_2768) ;  /* 0x0000000000bcb947 */ /* 0x000fea0003800000 */
[----:B------:R-:W-:Y:S01]  /*3a80*/  FADD.FTZ R20, R14, -UR4 ;  /* 0x800000040e147e21 */ /* 0x000fe20008010000 */
        /* <DEDUP_REMOVED lines=8> */
[----:B------:R-:W-:Y:S01]  /*3b10*/  FADD.FTZ R72, R83, -UR4 ;  /* 0x8000000453487e21 */ /* 0x000fe20008010000 */
[----:B------:R-:W-:Y:S02]  /*3b20*/  HADD2.F32 R68, -RZ, R33.H1_H1 ;  /* 0x30000021ff447230 */ /* 0x000fe40000004100 */
[----:B------:R-:W-:Y:S01]  /*3b30*/  FMUL.FTZ R66, R60, UR7 ;  /* 0x000000073c427c20 */ /* 0x000fe20008410000 */
[----:B------:R-:W-:Y:S02]  /*3b40*/  HADD2.F32 R70, -RZ, R29.H1_H1 ;  /* 0x3000001dff467230 */ /* 0x000fe40000004100 */
[----:B------:R-:W-:Y:S01]  /*3b50*/  FFMA.FTZ R60, R20, R23, R61 ;  /* 0x00000017143c7223 */ /* 0x000fe2000001003d */
[----:B------:R-:W-:Y:S01]  /*3b60*/  FFMA.FTZ R61, R22, R63, R62 ;  /* 0x0000003f163d7223 */ /* 0x000fe2000001003e */
[----:B------:R-:W-:Y:S02]  /*3b70*/  HADD2.F32 R74, -RZ, R34.H0_H0 ;  /* 0x20000022ff4a7230 */ /* 0x000fe40000004100 */
[----:B------:R-:W-:Y:S01]  /*3b80*/  FADD.FTZ R63, R85, -UR4 ;  /* 0x80000004553f7e21 */ /* 0x000fe20008010000 */
[----:B------:R-:W-:-:S02]  /*3b90*/  HADD2.F32 R76, -RZ, R30.H0_H0 ;  /* 0x2000001eff4c7230 */ /* 0x000fc40000004100 */
[----:B------:R-:W-:Y:S01]  /*3ba0*/  FMUL.FTZ R72, R72, UR7 ;  /* 0x0000000748487c20 */ /* 0x000fe20008410000 */
[----:B------:R-:W-:Y:S01]  /*3bb0*/  FFMA.FTZ R20, R66, R68, R70 ;  /* 0x0000004442147223 */ /* 0x000fe20000010046 */
[----:B------:R-:W-:Y:S02]  /*3bc0*/  HADD2.F32 R66, -RZ, R34.H1_H1 ;  /* 0x30000022ff427230 */ /* 0x000fe40000004100 */
[----:B------:R-:W-:Y:S01]  /*3bd0*/  FADD.FTZ R70, R16, -UR4 ;  /* 0x8000000410467e21 */ /* 0x000fe20008010000 */
[----:B------:R-:W-:Y:S01]  /*3be0*/  HADD2.F32 R68, -RZ, R30.H1_H1 ;  /* 0x3000001eff447230 */ /* 0x000fe20000004100 */
[----:B------:R-:W0:Y:S01]  /*3bf0*/  LDC.64 R22, c[0x0][0x428] ;  /* 0x00010a00ff167b82 */ /* 0x000e220000000a00 */
[----:B------:R-:W-:Y:S01]  /*3c00*/  FMUL.FTZ R63, R63, UR7 ;  /* 0x000000073f3f7c20 */ /* 0x000fe20008410000 */
[----:B------:R-:W-:Y:S01]  /*3c10*/  FFMA.FTZ R62, R72, R74, R76 ;  /* 0x0000004a483e7223 */ /* 0x000fe2000001004c */
[----:B------:R-:W-:Y:S02]  /*3c20*/  HADD2.F32 R72, -RZ, R35.H0_H0 ;  /* 0x20000023ff487230 */ /* 0x000fe40000004100 */
[----:B------:R-:W-:Y:S01]  /*3c30*/  FMUL.FTZ R70, R70, UR7 ;  /* 0x0000000746467c20 */ /* 0x000fe20008410000 */
[----:B------:R-:W-:-:S02]  /*3c40*/  HADD2.F32 R74, -RZ, R31.H0_H0 ;  /* 0x2000001fff4a7230 */ /* 0x000fc40000004100 */
[----:B------:R-:W-:Y:S01]  /*3c50*/  FFMA.FTZ R66, R63, R66, R68 ;  /* 0x000000423f427223 */ /* 0x000fe20000010044 */
[----:B------:R-:W-:Y:S01]  /*3c60*/  FADD.FTZ R63, R18, -UR4 ;  /* 0x80000004123f7e21 */ /* 0x000fe20008010000 */
[----:B------:R-:W-:Y:S01]  /*3c70*/  F2FP.F16.F32.PACK_AB R61, R20, R61 ;  /* 0x0000003d143d723e */ /* 0x000fe200000000ff */
[----:B------:R-:W-:Y:S01]  /*3c80*/  FFMA.FTZ R72, R70, R72, R74 ;  /* 0x0000004846487223 */ /* 0x000fe2000001004a */
[----:B------:R-:W-:Y:S02]  /*3c90*/  HADD2.F32 R70, -RZ, R35.H1_H1 ;  /* 0x30000023ff467230 */ /* 0x000fe40000004100 */
[----:B------:R-:W-:Y:S01]  /*3ca0*/  FMUL.FTZ R68, R63, UR7 ;  /* 0x000000073f447c20 */ /* 0x000fe20008410000 */
[----:B------:R-:W-:Y:S02]  /*3cb0*/  HADD2.F32 R74, -RZ, R31.H1_H1 ;  /* 0x3000001fff4a7230 */ /* 0x000fe40000004100 */
[----:B------:R-:W-:Y:S01]  /*3cc0*/  FADD.FTZ R63, R11, -UR4 ;  /* 0x800000040b3f7e21 */ /* 0x000fe20008010000 */
[----:B------:R-:W-:-:S02]  /*3cd0*/  F2FP.F16.F32.PACK_AB R62, R66, R62 ;  /* 0x0000003e423e723e */ /* 0x000fc400000000ff */
[----:B------:R-:W-:Y:S01]  /*3ce0*/  FFMA.FTZ R74, R68, R70, R74 ;  /* 0x00000046444a7223 */ /* 0x000fe2000001004a */
[----:B------:R-:W-:Y:S02]  /*3cf0*/  HADD2.F32 R68, -RZ, R32.H1_H1 ;  /* 0x30000020ff447230 */ /* 0x000fe40000004100 */
[----:B------:R-:W-:Y:S01]  /*3d00*/  FMUL.FTZ R63, R63, UR7 ;  /* 0x000000073f3f7c20 */ /* 0x000fe20008410000 */
[----:B------:R-:W-:Y:S02]  /*3d10*/  HADD2.F32 R70, -RZ, R28.H1_H1 ;  /* 0x3000001cff467230 */ /* 0x000fe40000004100 */
[----:B0-----:R-:W-:-:S04]  /*3d20*/  IMAD.WIDE.U32 R22, R64, 0x10, R22 ;  /* 0x0000001040167825 */ /* 0x001fc800078e0016 */
[----:B------:R-:W-:Y:S01]  /*3d30*/  FFMA.FTZ R68, R63, R68, R70 ;  /* 0x000000443f447223 */ /* 0x000fe20000010046 */
[----:B------:R-:W-:-:S04]  /*3d40*/  F2FP.F16.F32.PACK_AB R63, R74, R72 ;  /* 0x000000484a3f723e */ /* 0x000fc800000000ff */
[----:B------:R-:W-:-:S05]  /*3d50*/  F2FP.F16.F32.PACK_AB R60, R68, R60 ;  /* 0x0000003c443c723e */ /* 0x000fca00000000ff */
[----:B------:R3:W-:Y:S02]  /*3d60*/  STG.E.128 desc[UR12][R22.64], R60 ;  /* 0x0000003c16007986 */ /* 0x0007e4000c101d0c */
.L_x_2768:
[----:B------:R-:W-:Y:S05]  /*3d70*/  BSYNC.RECONVERGENT B0 ;  /* 0x0000000000007941 */ /* 0x000fea0003800200 */
.L_x_2761:
[----:B------:R-:W-:Y:S02]  /*3d80*/  UIADD3 UR18, UPT, UPT, UR18, UR16, URZ ;  /* 0x0000001012127290 */ /* 0x000fe4000fffe0ff */
[----:B------:R-:W-:Y:S02]  /*3d90*/  UPLOP3.LUT UP1, UPT, UPT, UPT, UP1, 0x40, 0x4 ;  /* 0x000000000004789c */ /* 0x000fe40003f2e810 */
[----:B------:R-:W-:-:S09]  /*3da0*/  UISETP.GE.AND UP0, UPT, UR18, UR17, UPT ;  /* 0x000000111200728c */ /* 0x000fd2000bf06270 */
[----:B------:R-:W-:Y:S05]  /*3db0*/  BRA.U !UP0, `(.L_x_2769) ;  /* 0xffffffc908347547 */ /* 0x000fea000b83ffff */
[----:B------:R-:W-:Y:S05]  /*3dc0*/  EXIT ;  /* 0x000000000000794d */ /* 0x000fea0003800000 */
.L_x_2770:
        /* <DEDUP_REMOVED lines=11> */
.L_x_27216:


//--------------------- .text._ZN10layer_norm13ln_fwd_kernelINS_13Kernel_traitsI6__halfS2_S2_S2_fjLj4096ELj1ELj1ELj4ELj16ENS_18Kernel_traits_baseILj4096ES2_S2_S2_S2_fjLj128EEEEELb0ELb0ELb1ELb1EEEvNS_9FwdParamsE --------------------------
	.section	.text._ZN10layer_norm13ln_fwd_kernelINS_13Kernel_traitsI6__halfS2_S2_S2_fjLj4096ELj1ELj1ELj4ELj16ENS_18Kernel_traits_baseILj4096ES2_S2_S2_S2_fjLj128EEEEELb0ELb0ELb1ELb1EEEvNS_9FwdParamsE,"ax",@progbits
	.align	128
        .global         _ZN10layer_norm13ln_fwd_kernelINS_13Kernel_traitsI6__halfS2_S2_S2_fjLj4096ELj1ELj1ELj4ELj16ENS_18Kernel_traits_baseILj4096ES2_S2_S2_S2_fjLj128EEEEELb0ELb0ELb1ELb1EEEvNS_9FwdParamsE
        .type           _ZN10layer_norm13ln_fwd_kernelINS_13Kernel_traitsI6__halfS2_S2_S2_fjLj4096ELj1ELj1ELj4ELj16ENS_18Kernel_traits_baseILj4096ES2_S2_S2_S2_fjLj128EEEEELb0ELb0ELb1ELb1EEEvNS_9FwdParamsE,@function
        .size           _ZN10layer_norm13ln_fwd_kernelINS_13Kernel_traitsI6__halfS2_S2_S2_fjLj4096ELj1ELj1ELj4ELj16ENS_18Kernel_traits_baseILj4096ES2_S2_S2_S2_fjLj128EEEEELb0ELb0ELb1ELb1EEEvNS_9FwdParamsE,(.L_x_27217 - _ZN10layer_norm13ln_fwd_kernelINS_13Kernel_traitsI6__halfS2_S2_S2_fjLj4096ELj1ELj1ELj4ELj16ENS_18Kernel_traits_baseILj4096ES2_S2_S2_S2_fjLj128EEEEELb0ELb0ELb1ELb1EEEvNS_9FwdParamsE)
        .other          _ZN10layer_norm13ln_fwd_kernelINS_13Kernel_traitsI6__halfS2_S2_S2_fjLj4096ELj1ELj1ELj4ELj16ENS_18Kernel_traits_baseILj4096ES2_S2_S2_S2_fjLj128EEEEELb0ELb0ELb1ELb1EEEvNS_9FwdParamsE,@"STO_CUDA_ENTRY STV_DEFAULT"
_ZN10layer_norm13ln_fwd_kernelINS_13Kernel_traitsI6__halfS2_S2_S2_fjLj4096ELj1ELj1ELj4ELj16ENS_18Kernel_traits_baseILj4096ES2_S2_S2_S2_fjLj128EEEEELb0ELb0ELb1ELb1EEEvNS_9FwdParamsE:
.text._ZN10layer_norm13ln_fwd_kernelINS_13Kernel_traitsI6__halfS2_S2_S2_fjLj4096ELj1ELj1ELj4ELj16ENS_18Kernel_traits_baseILj4096ES2_S2_S2_S2_fjLj128EEEEELb0ELb0ELb1ELb1EEEvNS_9FwdParamsE:
[----:B------:R-:W-:Y:S01]  /*0000*/  LDC R1, c[0x0][0x37c] ;  /* 0x0000df00ff017b82 */ /* 0x000fe20000000800 */
[----:B------:R-:W0:Y:S07]  /*0010*/  S2R R54, SR_TID.X ;  /* 0x0000000000367919 */ /* 0x000e2e0000002100 */
[----:B------:R-:W0:Y:S01]  /*0020*/  LDC.64 R2, c[0x0][0x3d0] ;  /* 0x0000f400ff027b82 */ /* 0x000e220000000a00 */
[----:B------:R-:W1:Y:S01]  /*0030*/  LDCU.64 UR14, c[0x0][0x358] ;  /* 0x00006b00ff0e77ac */ /* 0x000e620008000a00 */
[----:B------:R-:W2:Y:S01]  /*0040*/  LDCU.64 UR4, c[0x0][0x438] ;  /* 0x00008700ff0477ac */ /* 0x000ea20008000a00 */
[----:B0-----:R-:W-:-:S05]  /*0050*/  IMAD.WIDE.U32 R2, R54, 0x10, R2 ;  /* 0x0000001036027825 */ /* 0x001fca00078e0002 */
[----:B-1----:R-:W3:Y:S01]  /*0060*/  LDG.E.128 R40, desc[UR14][R2.64] ;  /* 0x0000000e02287981 */ /* 0x002ee2000c1e1d00 */
[----:B--2---:R-:W-:Y:S01]  /*0070*/  ISETP.NE.U32.AND P0, PT, RZ, UR4, PT ;  /* 0x00000004ff007c0c */ /* 0x004fe2000bf05070 */
[----:B------:R-:W0:Y:S01]  /*0080*/  S2UR UR7, SR_CTAID.X ;  /* 0x00000000000779c3 */ /* 0x000e220000002500 */
[----:B------:R-:W0:Y:S01]  /*0090*/  LDCU UR4, c[0x0][0x384] ;  /* 0x00007080ff0477ac */ /* 0x000e220008000800 */
[----:B------:R-:W2:Y:S01]  /*00a0*/  LDG.E.128 R44, desc[UR14][R2.64+0x800] ;  /* 0x0008000e022c7981 */ /* 0x000ea2000c1e1d00 */
[----:B------:R-:W-:-:S03]  /*00b0*/  ISETP.NE.AND.EX P0, PT, RZ, UR5, PT, P0 ;  /* 0x00000005ff007c0c */ /* 0x000fc6000bf05300 */
[----:B------:R-:W4:Y:S04]  /*00c0*/  LDG.E.128 R36, desc[UR14][R2.64+0x1000] ;  /* 0x0010000e02247981 */ /* 0x000f28000c1e1d00 */
[----:B------:R1:W5:Y:S06]  /*00d0*/  LDG.E.128 R32, desc[UR14][R2.64+0x1800] ;  /* 0x0018000e02207981 */ /* 0x00036c000c1e1d00 */
[----:B------:R-:W1:Y:S01]  /*00e0*/  @P0 LDC.64 R4, c[0x0][0x438] ;  /* 0x00010e00ff040b82 */ /* 0x000e620000000a00 */
[----:B0-----:R-:W-:-:S06]  /*00f0*/  UISETP.GE.AND UP0, UPT, UR7, UR4, UPT ;  /* 0x000000040700728c */ /* 0x001fcc000bf06270 */
[----:B------:R-:W-:Y:S01]  /*0100*/  PLOP3.LUT P1, PT, PT, PT, UP0, 0x80, 0x8 ;  /* 0x000000000008781c */ /* 0x000fe20003f2f008 */
[----:B-1----:R-:W-:-:S05]  /*0110*/  @P0 IMAD.WIDE.U32 R4, R54, 0x10, R4 ;  /* 0x0000001036040825 */ /* 0x002fca00078e0004 */
[----:B------:R0:W5:Y:S04]  /*0120*/  @P0 LDG.E.128 R28, desc[UR14][R4.64] ;  /* 0x0000000e041c0981 */ /* 0x000168000c1e1d00 */
[----:B------:R0:W5:Y:S04]  /*0130*/  @P0 LDG.E.128 R24, desc[UR14][R4.64+0x800] ;  /* 0x0008000e04180981 */ /* 0x000168000c1e1d00 */
[----:B------:R0:W5:Y:S04]  /*0140*/  @P0 LDG.E.128 R20, desc[UR14][R4.64+0x1000] ;  /* 0x0010000e04140981 */ /* 0x000168000c1e1d00 */
[----:B------:R0:W5:Y:S01]  /*0150*/  @P0 LDG.E.128 R16, desc[UR14][R4.64+0x1800] ;  /* 0x0018000e04100981 */ /* 0x000162000c1e1d00 */
[----:B---3--:R-:W-:-:S02]  /*0160*/  @P0 MOV R53, R40 ;  /* 0x0000002800350202 */ /* 0x008fc40000000f00 */
[----:B------:R-:W-:Y:S02]  /*0170*/  @P0 MOV R52, R41 ;  /* 0x0000002900340202 */ /* 0x000fe40000000f00 */
[----:B------:R-:W-:Y:S02]  /*0180*/  @P0 MOV R15, R42 ;  /* 0x0000002a000f0202 */ /* 0x000fe40000000f00 */
[----:B------:R-:W-:Y:S02]  /*0190*/  @P0 MOV R14, R43 ;  /* 0x0000002b000e0202 */ /* 0x000fe40000000f00 */
[----:B--2---:R-:W-:Y:S02]  /*01a0*/  @P0 MOV R13, R44 ;  /* 0x0000002c000d0202 */ /* 0x004fe40000000f00 */
[----:B------:R-:W-:Y:S02]  /*01b0*/  @P0 MOV R12, R45 ;  /* 0x0000002d000c0202 */ /* 0x000fe40000000f00 */
[----:B------:R-:W-:-:S02]  /*01c0*/  @P0 MOV R11, R46 ;  /* 0x0000002e000b0202 */ /* 0x000fc40000000f00 */
[----:B------:R-:W-:Y:S02]  /*01d0*/  @!P0 MOV R53, R40 ;  /* 0x0000002800358202 */ /* 0x000fe40000000f00 */
[----:B------:R-:W-:Y:S02]  /*01e0*/  @!P0 MOV R52, R41 ;  /* 0x0000002900348202 */ /* 0x000fe40000000f00 */
[----:B------:R-:W-:Y:S02]  /*01f0*/  @!P0 MOV R15, R42 ;  /* 0x0000002a000f8202 */ /* 0x000fe40000000f00 */
[----:B------:R-:W-:Y:S02]  /*0200*/  @!P0 MOV R14, R43 ;  /* 0x0000002b000e8202 */ /* 0x000fe40000000f00 */
[----:B------:R-:W-:Y:S02]  /*0210*/  @!P0 MOV R13, R44 ;  /* 0x0000002c000d8202 */ /* 0x000fe40000000f00 */
[----:B------:R-:W-:-:S02]  /*0220*/  @!P0 MOV R12, R45 ;  /* 0x0000002d000c8202 */ /* 0x000fc40000000f00 */
[----:B------:R-:W-:Y:S02]  /*0230*/  @!P0 MOV R11, R46 ;  /* 0x0000002e000b8202 */ /* 0x000fe40000000f00 */
[----:B------:R-:W-:Y:S02]  /*0240*/  @P0 MOV R10, R47 ;  /* 0x0000002f000a0202 */ /* 0x000fe40000000f00 */
[----:B----4-:R-:W-:Y:S02]  /*0250*/  @P0 MOV R9, R36 ;  /* 0x0000002400090202 */ /* 0x010fe40000000f00 */
[----:B------:R-:W-:Y:S01]  /*0260*/  @P0 MOV R8, R37 ;  /* 0x0000002500080202 */ /* 0x000fe20000000f00 */
[----:B0-----:R-:W-:Y:S06]  /*0270*/  @P1 EXIT ;  /* 0x000000000000194d */ /* 0x001fec0003800000 */
[----:B------:R-:W0:Y:S01]  /*0280*/  LDCU.U8 UR4, c[0x0][0x410] ;  /* 0x00008200ff0477ac */ /* 0x000e220008000000 */
[----:B------:R-:W-:Y:S02]  /*0290*/  @P0 MOV R7, R38 ;  /* 0x0000002600070202 */ /* 0x000fe40000000f00 */
[----:B-----5:R-:W-:Y:S02]  /*02a0*/  @!P0 CS2R R30, SRZ ;  /* 0x00000000001e8805 */ /* 0x020fe4000001ff00 */
[----:B------:R-:W-:Y:S02]  /*02b0*/  @P0 MOV R6, R39 ;  /* 0x0000002700060202 */ /* 0x000fe40000000f00 */
        /* <DEDUP_REMOVED lines=16> */
[----:B------:R-:W1:Y:S01]  /*03c0*/  LDCU UR13, c[0x0][0x388] ;  /* 0x00007100ff0d77ac */ /* 0x000e620008000800 */
[----:B------:R-:W-:-:S02]  /*03d0*/  @!P0 MOV R6, R39 ;  /* 0x0000002700068202 */ /* 0x000fc40000000f00 */
[----:B------:R-:W-:Y:S01]  /*03e0*/  @!P0 MOV R5, R32 ;  /* 0x0000002000058202 */ /* 0x000fe20000000f00 */
[----:B------:R-:W2:Y:S01]  /*03f0*/  LDCU UR18, c[0x0][0x400] ;  /* 0x00008000ff1277ac */ /* 0x000ea20008000800 */
[----:B------:R-:W-:Y:S02]  /*0400*/  @!P0 MOV R4, R33 ;  /* 0x0000002100048202 */ /* 0x000fe40000000f00 */
[----:B------:R-:W-:Y:S01]  /*0410*/  @!P0 MOV R3, R34 ;  /* 0x0000002200038202 */ /* 0x000fe20000000f00 */
[----:B------:R-:W3:Y:S01]  /*0420*/  LDCU.128 UR8, c[0x0][0x3f0] ;  /* 0x00007e00ff0877ac */ /* 0x000ee20008000c00 */
[----:B------:R-:W-:Y:S02]  /*0430*/  @!P0 MOV R2, R35 ;  /* 0x0000002300028202 */ /* 0x000fe40000000f00 */
[----:B------:R-:W-:Y:S01]  /*0440*/  LOP3.LUT R0, R54, 0x1f, RZ, 0xc0, !PT ;  /* 0x0000001f36007812 */ /* 0x000fe200078ec0ff */
[----:B------:R-:W4:Y:S01]  /*0450*/  LDCU.64 UR16, c[0x0][0x3a0] ;  /* 0x00007400ff1077ac */ /* 0x000f220008000a00 */
[----:B0-----:R-:W-:Y:S01]  /*0460*/  ISETP.NE.AND P1, PT, RZ, UR4, PT ;  /* 0x00000004ff007c0c */ /* 0x001fe2000bf25270 */
[----:B------:R-:W0:-:S12]  /*0470*/  LDCU.64 UR20, c[0x0][0x380] ;  /* 0x00007000ff1477ac */ /* 0x000e180008000a00 */
.L_x_2780:
[----:B---3--:R-:W-:-:S06]  /*0480*/  UIMAD.WIDE UR4, UR7, 0x4, UR8 ;  /* 0x00000004070478a5 */ /* 0x008fcc000f8e0208 */
[----:B-12---:R-:W-:Y:S02]  /*0490*/  MOV R38, UR4 ;  /* 0x0000000400267c02 */ /* 0x006fe40008000f00 */
[----:B------:R-:W-:-:S05]  /*04a0*/  MOV R39, UR5 ;  /* 0x0000000500277c02 */ /* 0x000fca0008000f00 */
[----:B------:R-:W3:Y:S01]  /*04b0*/  LDG.E R38, desc[UR14][R38.64] ;  /* 0x0000000e26267981 */ /* 0x000ee2000c1e1900 */
[----:B------:R-:W-:Y:S01]  /*04c0*/  HFMA2 R44, -RZ, RZ, 0, 0 ;  /* 0x00000000ff2c7431 */ /* 0x000fe200000001ff */
[----:B---3--:R-:W-:-:S13]  /*04d0*/  R2UR UR12, R38 ;  /* 0x00000000260c72ca */ /* 0x008fda00000e0000 */
[----:B------:R-:W-:-:S06]  /*04e0*/  UISETP.GE.AND UP0, UPT, UR12, 0x1, UPT ;  /* 0x000000010c00788c */ /* 0x000fcc000bf06270 */
[----:B------:R-:W-:-:S05]  /*04f0*/  PLOP3.LUT P0, PT, PT, PT, UP0, 0x80, 0x8 ;  /* 0x000000000008781c */ /* 0x000fca0003f0f008 */
[----:B------:R-:W-:-:S06]  /*0500*/  @UP0 UIADD3 UR4, UPT, UPT, UR12, -0x1, URZ ;  /* 0xffffffff0c040890 */ /* 0x000fcc000fffe0ff */
[----:B------:R-:W-:Y:S01]  /*0510*/  MOV R42, UR4 ;  /* 0x00000004002a7c02 */ /* 0x000fe20008000f00 */
[----:B------:R-:W-:Y:S01]  /*0520*/  UIMAD.WIDE UR4, UR7, 0x4, UR10 ;  /* 0x00000004070478a5 */ /* 0x000fe2000f8e020a */
[----:B------:R-:W3:Y:S03]  /*0530*/  @P0 LDC.64 R36, c[0x0][0x390] ;  /* 0x0000e400ff240b82 */ /* 0x000ee60000000a00 */
[----:B-1----:R-:W-:Y:S02]  /*0540*/  @P0 IMAD R42, R42, UR13, RZ ;  /* 0x0000000d2a2a0c24 */ /* 0x002fe4000f8e02ff */
[----:B------:R-:W-:Y:S02]  /*0550*/  MOV R40, UR4 ;  /* 0x0000000400287c02 */ /* 0x000fe40008000f00 */
[----:B------:R-:W-:Y:S02]  /*0560*/  MOV R41, UR5 ;  /* 0x0000000500297c02 */ /* 0x000fe40008000f00 */
[----:B------:R-:W-:-:S03]  /*0570*/  @P0 SHF.R.S32.HI R43, RZ, 0x1f, R42 ;  /* 0x0000001fff2b0819 */ /* 0x000fc6000001142a */
[----:B------:R-:W2:Y:S01]  /*0580*/  LDG.E R40, desc[UR14][R40.64] ;  /* 0x0000000e28287981 */ /* 0x000ea2000c1e1900 */
[----:B------:R-:W-:-:S04]  /*0590*/  @P0 LEA.HI R43, R43, R42, RZ, 0x3 ;  /* 0x0000002a2b2b0211 */ /* 0x000fc800078f18ff */
[----:B------:R-:W-:-:S05]  /*05a0*/  @P0 LEA.HI.SX32 R44, R43, R54, 0x1d ;  /* 0x000000362b2c0211 */ /* 0x000fca00078feaff */
[----:B---3--:R-:W-:-:S05]  /*05b0*/  @P0 IMAD.WIDE.U32 R36, R44, 0x10, R36 ;  /* 0x000000102c240825 */ /* 0x008fca00078e0024 */
[----:B------:R1:W5:Y:S01]  /*05c0*/  @P0 LDG.E.128 R32, desc[UR14][R36.64] ;  /* 0x0000000e24200981 */ /* 0x000362000c1e1d00 */
[----:B------:R-:W-:Y:S02]  /*05d0*/  UIMAD UR4, UR7, UR13, URZ ;  /* 0x0000000d070472a4 */ /* 0x000fe4000f8e02ff */
[----:B----4-:R-:W-:Y:S02]  /*05e0*/  UISETP.NE.U32.AND UP0, UPT, UR16, URZ, UPT ;  /* 0x000000ff1000728c */ /* 0x010fe4000bf05070 */
[----:B------:R-:W-:Y:S02]  /*05f0*/  USHF.R.S32.HI UR5, URZ, 0x1f, UR4 ;  /* 0x0000001fff057899 */ /* 0x000fe40008011404 */
[----:B------:R-:W-:Y:S02]  /*0600*/  UISETP.NE.AND.EX UP0, UPT, UR17, URZ, UPT, UP0 ;  /* 0x000000ff1100728c */ /* 0x000fe4000bf05300 */
[----:B------:R-:W-:-:S06]  /*0610*/  ULEA.HI UR5, UR5, UR4, URZ, 0x3 ;  /* 0x0000000405057291 */ /* 0x000fcc000f8f18ff */
[----:B------:R-:W-:-:S04]  /*0620*/  MOV R81, UR5 ;  /* 0x0000000500517c02 */ /* 0x000fc80008000f00 */
[----:B------:R-:W-:Y:S02]  /*0630*/  LEA.HI.SX32 R81, R81, R54, 0x1d ;  /* 0x0000003651517211 */ /* 0x000fe400078feaff */
[----:B--2---:R-:W-:Y:S01]  /*0640*/  R2UR UR6, R40 ;  /* 0x00000000280672ca */ /* 0x004fe200000e0000 */
[----:B-1----:R-:W-:-:S14]  /*0650*/  BRA.U !UP0, `(.L_x_2771) ;  /* 0x0000000108c47547 */ /* 0x002fdc000b800000 */
[----:B------:R-:W1:Y:S02]  /*0660*/  LDC.64 R36, c[0x0][0x3a0] ;  /* 0x0000e800ff247b82 */ /* 0x000e640000000a00 */
[----:B-1----:R-:W-:-:S06]  /*0670*/  IMAD.WIDE.U32 R36, R81, 0x10, R36 ;  /* 0x0000001051247825 */ /* 0x002fcc00078e0024 */
[----:B------:R-:W2:Y:S01]  /*0680*/  LDG.E.128 R36, desc[UR14][R36.64] ;  /* 0x0000000e24247981 */ /* 0x000ea2000c1e1d00 */
[----:B------:R-:W-:-:S13]  /*0690*/  ISETP.LT.AND P2, PT, RZ, UR12, PT ;  /* 0x0000000cff007c0c */ /* 0x000fda000bf41270 */
[----:B------:R-:W1:Y:S01]  /*06a0*/  @P2 LDC R48, c[0x0][0x40c] ;  /* 0x00010300ff302b82 */ /* 0x000e620000000800 */
[----:B-----5:R-:W-:Y:S02]  /*06b0*/  @P2 HADD2.F32 R40, -RZ, R32.H1_H1 ;  /* 0x30000020ff282230 */ /* 0x020fe40000004100 */
[--C-:B------:R-:W-:Y:S02]  /*06c0*/  @P2 HADD2.F32 R42, -RZ, R33.reuse.H0_H0 ;  /* 0x20000021ff2a2230 */ /* 0x100fe40000004100 */
[----:B------:R-:W-:-:S03]  /*06d0*/  @P2 HADD2.F32 R46, -RZ, R33.H1_H1 ;  /* 0x30000021ff2e2230 */ /* 0x000fc60000004100 */
[----:B------:R-:W3:Y:S08]  /*06e0*/  @P2 LDC R50, c[0x0][0x40c] ;  /* 0x00010300ff322b82 */ /* 0x000ef00000000800 */
[----:B------:R-:W4:Y:S08]  /*06f0*/  @P2 LDC R56, c[0x0][0x40c] ;  /* 0x00010300ff382b82 */ /* 0x000f300000000800 */
[----:B------:R-:W0:Y:S08]  /*0700*/  @P2 LDC R58, c[0x0][0x40c] ;  /* 0x00010300ff3a2b82 */ /* 0x000e300000000800 */
[----:B------:R-:W0:Y:S08]  /*0710*/  @P2 LDC R60, c[0x0][0x40c] ;  /* 0x00010300ff3c2b82 */ /* 0x000e300000000800 */
[----:B------:R-:W0:Y:S08]  /*0720*/  @P2 LDC R61, c[0x0][0x40c] ;  /* 0x00010300ff3d2b82 */ /* 0x000e300000000800 */
[----:B------:R-:W0:Y:S08]  /*0730*/  @P2 LDC R47, c[0x0][0x40c] ;  /* 0x00010300ff2f2b82 */ /* 0x000e300000000800 */
[----:B------:R-:W0:Y:S01]  /*0740*/  @P2 LDC R62, c[0x0][0x40c] ;  /* 0x00010300ff3e2b82 */ /* 0x000e220000000800 */
[----:B--2---:R-:W-:-:S02]  /*0750*/  HADD2.F32 R41, -RZ, R36.H1_H1 ;  /* 0x30000024ff297230 */ /* 0x004fc40000004100 */
[--C-:B------:R-:W-:Y:S02]  /*0760*/  HADD2.F32 R43, -RZ, R37.reuse.H0_H0 ;  /* 0x20000025ff2b7230 */ /* 0x100fe40000004100 */
[----:B------:R-:W-:Y:S02]  /*0770*/  HADD2.F32 R45, -RZ, R37.H1_H1 ;  /* 0x30000025ff2d7230 */ /* 0x000fe40000004100 */
[----:B-1----:R-:W-:Y:S01]  /*0780*/  @P2 FFMA.FTZ R41, R40, R48, R41 ;  /* 0x0000003028292223 */ /* 0x002fe20000010029 */
[----:B------:R-:W-:Y:S02]  /*0790*/  HADD2.F32 R51, -RZ, R36.H0_H0 ;  /* 0x20000024ff337230 */ /* 0x000fe40000004100 */
[----:B---3--:R-:W-:Y:S01]  /*07a0*/  @P2 FFMA.FTZ R43, R42, R50, R43 ;  /* 0x000000322a2b2223 */ /* 0x008fe2000001002b */
[--C-:B------:R-:W-:Y:S02]  /*07b0*/  HADD2.F32 R59, -RZ, R38.reuse.H0_H0 ;  /* 0x20000026ff3b7230 */ /* 0x100fe40000004100 */
[----:B----4-:R-:W-:Y:S01]  /*07c0*/  @P2 FFMA.FTZ R45, R46, R56, R45 ;  /* 0x000000382e2d2223 */ /* 0x010fe2000001002d */
[----:B------:R-:W-:-:S02]  /*07d0*/  HADD2.F32 R57, -RZ, R38.H1_H1 ;  /* 0x30000026ff397230 */ /* 0x000fc40000004100 */
[--C-:B------:R-:W-:Y:S01]  /*07e0*/  HADD2.F32 R55, -RZ, R39.reuse.H0_H0 ;  /* 0x20000027ff377230 */ /* 0x100fe20000004100 */
[----:B------:R-:W-:Y:S01]  /*07f0*/  F2FP.F16.F32.PACK_AB R37, RZ, R43 ;  /* 0x0000002bff25723e */ /* 0x000fe200000000ff */
[----:B------:R-:W-:Y:S02]  /*0800*/  HADD2.F32 R49, -RZ, R39.H1_H1 ;  /* 0x30000027ff317230 */ /* 0x000fe40000004100 */
[--C-:B------:R-:W-:Y:S02]  /*0810*/  @P2 HADD2.F32 R38, -RZ, R34.reuse.H0_H0 ;  /* 0x20000022ff262230 */ /* 0x100fe40000004100 */
[----:B------:R-:W-:Y:S02]  /*0820*/  @P2 HADD2.F32 R40, -RZ, R34.H1_H1 ;  /* 0x30000022ff282230 */ /* 0x000fe40000004100 */
[----:B------:R-:W-:Y:S02]  /*0830*/  @P2 HADD2.F32 R42, -RZ, R35.H0_H0 ;  /* 0x20000023ff2a2230 */ /* 0x000fe40000004100 */
[----:B0-----:R-:W-:Y:S01]  /*0840*/  @P2 FFMA.FTZ R59, R38, R58, R59 ;  /* 0x0000003a263b2223 */ /* 0x001fe2000001003b */
[----:B------:R-:W-:-:S02]  /*0850*/  @P2 HADD2.F32 R36, -RZ, R32.H0_H0 ;  /* 0x20000020ff242230 */ /* 0x000fc40000004100 */
[----:B------:R-:W-:Y:S01]  /*0860*/  @P2 FFMA.FTZ R57, R40, R60, R57 ;  /* 0x0000003c28392223 */ /* 0x000fe20000010039 */
[----:B------:R-:W-:Y:S02]  /*0870*/  @P2 HADD2.F32 R46, -RZ, R35.H1_H1 ;  /* 0x30000023ff2e2230 */ /* 0x000fe40000004100 */
[----:B------:R-:W-:Y:S01]  /*0880*/  @P2 FFMA.FTZ R55, R42, R61, R55 ;  /* 0x0000003d2a372223 */ /* 0x000fe20000010037 */
[----:B------:R-:W-:Y:S01]  /*0890*/  F2FP.F16.F32.PACK_AB R38, RZ, R45 ;  /* 0x0000002dff26723e */ /* 0x000fe200000000ff */
[----:B------:R-:W-:Y:S01]  /*08a0*/  @P2 FFMA.FTZ R51, R36, R47, R51 ;  /* 0x0000002f24332223 */ /* 0x000fe20000010033 */
[----:B------:R-:W-:Y:S01]  /*08b0*/  F2FP.F16.F32.PACK_AB R40, RZ, R41 ;  /* 0x00000029ff28723e */ /* 0x000fe200000000ff */
[----:B------:R-:W-:Y:S01]  /*08c0*/  @P2 FFMA.FTZ R49, R46, R62, R49 ;  /* 0x0000003e2e312223 */ /* 0x000fe20000010031 */
        /* <DEDUP_REMOVED lines=10> */
.L_x_2771:
[----:B------:R-:W1:Y:S01]  /*0970*/  @P0 LDC R37, c[0x0][0x40c] ;  /* 0x00010300ff250b82 */ /* 0x000e620000000800 */
[--C-:B-----5:R-:W-:Y:S01]  /*0980*/  @P0 HADD2.F32 R36, -RZ, R32.reuse.H0_H0 ;  /* 0x20000020ff240230 */ /* 0x120fe20000004100 */
[----:B------:R-:W-:Y:S01]  /*0990*/  MOV R51, RZ ;  /* 0x000000ff00337202 */ /* 0x000fe20000000f00 */
[----:B------:R-:W-:Y:S01]  /*09a0*/  @P0 HADD2.F32 R38, -RZ, R32.H1_H1 ;  /* 0x30000020ff260230 */ /* 0x000fe20000004100 */
[----:B------:R-:W-:Y:S01]  /*09b0*/  MOV R41, RZ ;  /* 0x000000ff00297202 */ /* 0x000fe20000000f00 */
[----:B------:R-:W-:Y:S01]  /*09c0*/  @P0 HADD2.F32 R40, -RZ, R33.H0_H0 ;  /* 0x20000021ff280230 */ /* 0x000fe20000004100 */
[----:B------:R-:W-:Y:S02]  /*09d0*/  MOV R43, RZ ;  /* 0x000000ff002b7202 */ /* 0x000fe40000000f00 */
[----:B------:R-:W2:Y:S01]  /*09e0*/  @P0 LDC R39, c[0x0][0x40c] ;  /* 0x00010300ff270b82 */ /* 0x000ea20000000800 */
[----:B------:R-:W-:Y:S02]  /*09f0*/  MOV R59, RZ ;  /* 0x000000ff003b7202 */ /* 0x000fe40000000f00 */
[----:B------:R-:W-:-:S02]  /*0a00*/  MOV R57, RZ ;  /* 0x000000ff00397202 */ /* 0x000fc40000000f00 */
[----:B------:R-:W-:Y:S02]  /*0a10*/  MOV R55, RZ ;  /* 0x000000ff00377202 */ /* 0x000fe40000000f00 */
[----:B------:R-:W-:Y:S01]  /*0a20*/  MOV R49, RZ ;  /* 0x000000ff00317202 */ /* 0x000fe20000000f00 */
[----:B------:R-:W3:Y:S08]  /*0a30*/  @P0 LDC R45, c[0x0][0x40c] ;  /* 0x00010300ff2d0b82 */ /* 0x000ef00000000800 */
[----:B------:R-:W4:Y:S01]  /*0a40*/  @P0 LDC R47, c[0x0][0x40c] ;  /* 0x00010300ff2f0b82 */ /* 0x000f220000000800 */
[----:B-1----:R-:W-:Y:S01]  /*0a50*/  @P0 FMUL.FTZ R51, R36, R37 ;  /* 0x0000002524330220 */ /* 0x002fe20000410000 */
[----:B------:R-:W-:-:S02]  /*0a60*/  @P0 HADD2.F32 R36, -RZ, R33.H1_H1 ;  /* 0x30000021ff240230 */ /* 0x000fc40000004100 */
[----:B------:R-:W-:-:S04]  /*0a70*/  @P0 HADD2.F32 R37, -RZ, R34.H0_H0 ;  /* 0x20000022ff250230 */ /* 0x000fc80000004100 */
[----:B------:R-:W1:Y:S01]  /*0a80*/  @P0 LDC R42, c[0x0][0x40c] ;  /* 0x00010300ff2a0b82 */ /* 0x000e620000000800 */
[----:B--2---:R-:W-:Y:S01]  /*0a90*/  @P0 FMUL.FTZ R41, R38, R39 ;  /* 0x0000002726290220 */ /* 0x004fe20000410000 */
[----:B------:R-:W-:Y:S02]  /*0aa0*/  @P0 HADD2.F32 R38, -RZ, R34.H1_H1 ;  /* 0x30000022ff260230 */ /* 0x000fe40000004100 */
[----:B------:R-:W-:-:S04]  /*0ab0*/  @P0 HADD2.F32 R39, -RZ, R35.H0_H0 ;  /* 0x20000023ff270230 */ /* 0x000fc80000004100 */
[----:B------:R-:W2:Y:S01]  /*0ac0*/  @P0 LDC R61, c[0x0][0x40c] ;  /* 0x00010300ff3d0b82 */ /* 0x000ea20000000800 */
[----:B---3--:R-:W-:Y:S01]  /*0ad0*/  @P0 FMUL.FTZ R43, R40, R45 ;  /* 0x0000002d282b0220 */ /* 0x008fe20000410000 */
[----:B------:R-:W-:Y:S01]  /*0ae0*/  @P0 HADD2.F32 R40, -RZ, R35.H1_H1 ;  /* 0x30000023ff280230 */ /* 0x000fe20000004100 */
[----:B------:R-:W-:-:S05]  /*0af0*/  MOV R45, RZ ;  /* 0x000000ff002d7202 */ /* 0x000fca0000000f00 */
[----:B------:R-:W3:Y:S01]  /*0b00*/  @P0 LDC R46, c[0x0][0x40c] ;  /* 0x00010300ff2e0b82 */ /* 0x000ee20000000800 */
[----:B----4-:R-:W-:Y:S01]  /*0b10*/  @P0 FMUL.FTZ R45, R36, R47 ;  /* 0x0000002f242d0220 */ /* 0x010fe20000410000 */
[----:B------:R-:W-:-:S06]  /*0b20*/  F2FP.F16.F32.PACK_AB R36, RZ, R51 ;  /* 0x00000033ff24723e */ /* 0x000fcc00000000ff */
[----:B------:R-:W4:Y:S01]  /*0b30*/  @P0 LDC R63, c[0x0][0x40c] ;  /* 0x00010300ff3f0b82 */ /* 0x000f220000000800 */
[----:B-1----:R-:W-:Y:S01]  /*0b40*/  @P0 FMUL.FTZ R59, R37, R42 ;  /* 0x0000002a253b0220 */ /* 0x002fe20000410000 */
[----:B------:R-:W-:-:S04]  /*0b50*/  F2FP.F16.F32.PACK_AB R37, RZ, R41 ;  /* 0x00000029ff25723e */ /* 0x000fc800000000ff */
[----:B------:R-:W-:Y:S01]  /*0b60*/  PRMT R36, R36, 0x5410, R37 ;  /* 0x0000541024247816 */ /* 0x000fe20000000025 */
[----:B--2---:R-:W-:Y:S01]  /*0b70*/  @P0 FMUL.FTZ R57, R38, R61 ;  /* 0x0000003d26390220 */ /* 0x004fe20000410000 */
[----:B------:R-:W-:-:S04]  /*0b80*/  F2FP.F16.F32.PACK_AB R38, RZ, R43 ;  /* 0x0000002bff26723e */ /* 0x000fc800000000ff */
[----:B------:R-:W-:Y:S01]  /*0b90*/  F2FP.F16.F32.PACK_AB R42, RZ, R57 ;  /* 0x00000039ff2a723e */ /* 0x000fe200000000ff */
[----:B---3--:R-:W-:Y:S01]  /*0ba0*/  @P0 FMUL.FTZ R55, R39, R46 ;  /* 0x0000002e27370220 */ /* 0x008fe20000410000 */
[----:B------:R-:W-:-:S04]  /*0bb0*/  F2FP.F16.F32.PACK_AB R39, RZ, R45 ;  /* 0x0000002dff27723e */ /* 0x000fc800000000ff */
[----:B------:R-:W-:Y:S02]  /*0bc0*/  F2FP.F16.F32.PACK_AB R46, RZ, R55 ;  /* 0x00000037ff2e723e */ /* 0x000fe400000000ff */
[----:B------:R-:W-:Y:S01]  /*0bd0*/  PRMT R37, R38, 0x5410, R39 ;  /* 0x0000541026257816 */ /* 0x000fe20000000027 */
[----:B----4-:R-:W-:Y:S01]  /*0be0*/  @P0 FMUL.FTZ R49, R40, R63 ;  /* 0x0000003f28310220 */ /* 0x010fe20000410000 */
[----:B------:R-:W-:-:S04]  /*0bf0*/  F2FP.F16.F32.PACK_AB R40, RZ, R59 ;  /* 0x0000003bff28723e */ /* 0x000fc800000000ff */
[----:B------:R-:W-:Y:S02]  /*0c00*/  F2FP.F16.F32.PACK_AB R47, RZ, R49 ;  /* 0x00000031ff2f723e */ /* 0x000fe400000000ff */
[----:B------:R-:W-:Y:S02]  /*0c10*/  PRMT R38, R40, 0x5410, R42 ;  /* 0x0000541028267816 */ /* 0x000fe4000000002a */
[----:B------:R-:W-:-:S07]  /*0c20*/  PRMT R39, R46, 0x5410, R47 ;  /* 0x000054102e277816 */ /* 0x000fce000000002f */
.L_x_2772:
[----:B------:R-:W1:Y:S01]  /*0c30*/  LDC.64 R46, c[0x0][0x3a8] ;  /* 0x0000ea00ff2e7b82 */ /* 0x000e620000000a00 */
[----:B------:R-:W-:-:S07]  /*0c40*/  @P0 IADD3 R65, PT, PT, R44, 0x80, RZ ;  /* 0x000000802c410810 */ /* 0x000fce0007ffe0ff */
[----:B------:R-:W2:Y:S01]  /*0c50*/  @P0 LDC.64 R62, c[0x0][0x390] ;  /* 0x0000e400ff3e0b82 */ /* 0x000ea20000000a00 */
[----:B-1----:R-:W-:-:S05]  /*0c60*/  IMAD.WIDE.U32 R60, R81, 0x10, R46 ;  /* 0x00000010513c7825 */ /* 0x002fca00078e002e */
[----:B------:R1:W-:Y:S01]  /*0c70*/  STG.E.128 desc[UR14][R60.64], R36 ;  /* 0x000000243c007986 */ /* 0x0003e2000c101d0e */
[----:B--2---:R-:W-:-:S05]  /*0c80*/  @P0 IMAD.WIDE.U32 R62, R65, 0x10, R62 ;  /* 0x00000010413e0825 */ /* 0x004fca00078e003e */
[----:B------:R1:W5:Y:S01]  /*0c90*/  @P0 LDG.E.128 R32, desc[UR14][R62.64] ;  /* 0x0000000e3e200981 */ /* 0x000362000c1e1d00 */
[----:B------:R-:W-:Y:S01]  /*0ca0*/  IADD3 R73, PT, PT, R81, 0x80, RZ ;  /* 0x0000008051497810 */ /* 0x000fe20007ffe0ff */
[----:B------:R-:W-:Y:S06]  /*0cb0*/  BRA.U !UP0, `(.L_x_2773) ;  /* 0x0000000108c47547 */ /* 0x000fec000b800000 */
[----:B-1----:R-:W1:Y:S02]  /*0cc0*/  LDC.64 R36, c[0x0][0x3a0] ;  /* 0x0000e800ff247b82 */ /* 0x002e640000000a00 */
        /* <DEDUP_REMOVED lines=16> */
[----:B------:R-:W-:Y:S02]  /*0dd0*/  HADD2.F32 R77, -RZ, R36.H0_H0 ;  /* 0x20000024ff4d7230 */ /* 0x000fe40000004100 */
[----:B-1----:R-:W-:Y:S01]  /*0de0*/  @P2 FFMA.FTZ R61, R42, R48, R61 ;  /* 0x000000302a3d2223 */ /* 0x002fe2000001003d */
[----:B------:R-:W-:Y:S02]  /*0df0*/  HADD2.F32 R65, -RZ, R37.H1_H1 ;  /* 0x30000025ff417230 */ /* 0x000fe40000004100 */
[----:B---3--:R-:W-:Y:S01]  /*0e00*/  @P2 FFMA.FTZ R63, R50, R56, R63 ;  /* 0x00000038323f2223 */ /* 0x008fe2000001003f */
[--C-:B------:R-:W-:Y:S02]  /*0e10*/  HADD2.F32 R67, -RZ, R38.reuse.H0_H0 ;  /* 0x20000026ff437230 */ /* 0x100fe40000004100 */
[----:B------:R-:W-:-:S02]  /*0e20*/  HADD2.F32 R69, -RZ, R38.H1_H1 ;  /* 0x30000026ff457230 */ /* 0x000fc40000004100 */
[----:B----4-:R-:W-:Y:S01]  /*0e30*/  @P2 FFMA.FTZ R65, R58, R60, R65 ;  /* 0x0000003c3a412223 */ /* 0x010fe20000010041 */
        /* <DEDUP_REMOVED lines=25> */
.L_x_2773:
[----:B-1----:R-:W1:Y:S01]  /*0fd0*/  @P0 LDC R37, c[0x0][0x40c] ;  /* 0x00010300ff250b82 */ /* 0x002e620000000800 */
[--C-:B-----5:R-:W-:Y:S01]  /*0fe0*/  @P0 HADD2.F32 R36, -RZ, R32.reuse.H0_H0 ;  /* 0x20000020ff240230 */ /* 0x120fe20000004100 */
[----:B------:R-:W-:Y:S01]  /*0ff0*/  MOV R77, RZ ;  /* 0x000000ff004d7202 */ /* 0x000fe20000000f00 */
[----:B------:R-:W-:Y:S02]  /*1000*/  @P0 HADD2.F32 R38, -RZ, R32.H1_H1 ;  /* 0x30000020ff260230 */ /* 0x000fe40000004100 */
[----:B------:R-:W-:Y:S02]  /*1010*/  HFMA2 R61, -RZ, RZ, 0, 0 ;  /* 0x00000000ff3d7431 */ /* 0x000fe400000001ff */
[----:B------:R-:W-:Y:S01]  /*1020*/  @P0 HADD2.F32 R40, -RZ, R33.H0_H0 ;  /* 0x20000021ff280230 */ /* 0x000fe20000004100 */
[----:B------:R-:W-:Y:S01]  /*1030*/  MOV R63, RZ ;  /* 0x000000ff003f7202 */ /* 0x000fe20000000f00 */
[----:B------:R-:W-:Y:S01]  /*1040*/  HFMA2 R69, -RZ, RZ, 0, 0 ;  /* 0x00000000ff457431 */ /* 0x000fe200000001ff */
[----:B------:R-:W2:Y:S01]  /*1050*/  @P0 LDC R39, c[0x0][0x40c] ;  /* 0x00010300ff270b82 */ /* 0x000ea20000000800 */
[----:B------:R-:W-:Y:S01]  /*1060*/  MOV R67, RZ ;  /* 0x000000ff00437202 */ /* 0x000fe20000000f00 */
[----:B------:R-:W-:Y:S01]  /*1070*/  HFMA2 R79, -RZ, RZ, 0, 0 ;  /* 0x00000000ff4f7431 */ /* 0x000fe200000001ff */
[----:B------:R-:W-:-:S05]  /*1080*/  MOV R75, RZ ;  /* 0x000000ff004b7202 */ /* 0x000fca0000000f00 */
        /* <DEDUP_REMOVED lines=11> */
[----:B------:R-:W-:Y:S02]  /*1140*/  @P0 HADD2.F32 R40, -RZ, R35.H1_H1 ;  /* 0x30000023ff280230 */ /* 0x000fe40000004100 */
[----:B------:R-:W-:-:S04]  /*1150*/  HFMA2 R65, -RZ, RZ, 0, 0 ;  /* 0x00000000ff417431 */ /* 0x000fc800000001ff */
        /* <DEDUP_REMOVED lines=19> */
.L_x_2774:
[----:B------:R-:W1:Y:S01]  /*1290*/  @P0 LDC.64 R70, c[0x0][0x390] ;  /* 0x0000e400ff460b82 */ /* 0x000e620000000a00 */
[----:B------:R-:W-:Y:S01]  /*12a0*/  @P0 IADD3 R83, PT, PT, R44, 0x100, RZ ;  /* 0x000001002c530810 */ /* 0x000fe20007ffe0ff */
[----:B------:R-:W-:-:S05]  /*12b0*/  IMAD.WIDE.U32 R72, R73, 0x10, R46 ;  /* 0x0000001049487825 */ /* 0x000fca00078e002e */
[----:B------:R2:W-:Y:S01]  /*12c0*/  STG.E.128 desc[UR14][R72.64], R36 ;  /* 0x0000002448007986 */ /* 0x0005e2000c101d0e */
[----:B-1----:R-:W-:-:S05]  /*12d0*/  @P0 IMAD.WIDE.U32 R70, R83, 0x10, R70 ;  /* 0x0000001053460825 */ /* 0x002fca00078e0046 */
[----:B------:R2:W5:Y:S01]  /*12e0*/  @P0 LDG.E.128 R32, desc[UR14][R70.64] ;  /* 0x0000000e46200981 */ /* 0x000562000c1e1d00 */
[----:B------:R-:W-:Y:S05]  /*12f0*/  BRA.U !UP0, `(.L_x_2775) ;  /* 0x0000000108c87547 */ /* 0x000fea000b800000 */
[----:B--2---:R-:W1:Y:S01]  /*1300*/  LDC.64 R36, c[0x0][0x3a0] ;  /* 0x0000e800ff247b82 */ /* 0x004e620000000a00 */
[----:B------:R-:W-:-:S05]  /*1310*/  IADD3 R39, PT, PT, R81, 0x100, RZ ;  /* 0x0000010051277810 */ /* 0x000fca0007ffe0ff */
        /* <DEDUP_REMOVED lines=15> */
[----:B------:R-:W-:Y:S02]  /*1410*/  HADD2.F32 R40, -RZ, R36.H0_H0 ;  /* 0x20000024ff287230 */ /* 0x000fe40000004100 */
[--C-:B------:R-:W-:Y:S02]  /*1420*/  HADD2.F32 R85, -RZ, R37.reuse.H0_H0 ;  /* 0x20000025ff557230 */ /* 0x100fe40000004100 */
[----:B-1----:R-:W-:Y:S01]  /*1430*/  @P2 FFMA.FTZ R87, R62, R64, R87 ;  /* 0x000000403e572223 */ /* 0x002fe20000010057 */
[----:B------:R-:W-:Y:S02]  /*1440*/  HADD2.F32 R83, -RZ, R37.H1_H1 ;  /* 0x30000025ff537230 */ /* 0x000fe40000004100 */
[--C-:B------:R-:W-:Y:S02]  /*1450*/  HADD2.F32 R89, -RZ, R38.reuse.H0_H0 ;  /* 0x20000026ff597230 */ /* 0x100fe40000004100 */
[----:B---3--:R-:W-:Y:S01]  /*1460*/  @P2 FFMA.FTZ R85, R66, R68, R85 ;  /* 0x0000004442552223 */ /* 0x008fe20000010055 */
[----:B------:R-:W-:-:S02]  /*1470*/  HADD2.F32 R91, -RZ, R38.H1_H1 ;  /* 0x30000026ff5b7230 */ /* 0x000fc40000004100 */
[----:B----4-:R-:W-:Y:S01]  /*1480*/  @P2 FFMA.FTZ R83, R70, R71, R83 ;  /* 0x0000004746532223 */ /* 0x010fe20000010053 */
[--C-:B------:R-:W-:Y:S02]  /*1490*/  HADD2.F32 R93, -RZ, R39.reuse.H0_H0 ;  /* 0x20000027ff5d7230 */ /* 0x100fe40000004100 */
        /* <DEDUP_REMOVED lines=24> */
.L_x_2775:
[----:B--2---:R-:W1:Y:S01]  /*1620*/  @P0 LDC R37, c[0x0][0x40c] ;  /* 0x00010300ff250b82 */ /* 0x004e620000000800 */
[--C-:B-----5:R-:W-:Y:S01]  /*1630*/  @P0 HADD2.F32 R36, -RZ, R32.reuse.H0_H0 ;  /* 0x20000020ff240230 */ /* 0x120fe20000004100 */
[----:B------:R-:W-:Y:S01]  /*1640*/  MOV R40, RZ ;  /* 0x000000ff00287202 */ /* 0x000fe20000000f00 */
[----:B------:R-:W-:Y:S02]  /*1650*/  @P0 HADD2.F32 R38, -RZ, R32.H1_H1 ;  /* 0x30000020ff260230 */ /* 0x000fe40000004100 */
[----:B------:R-:W-:Y:S02]  /*1660*/  HFMA2 R87, -RZ, RZ, 0, 0 ;  /* 0x00000000ff577431 */ /* 0x000fe400000001ff */
[----:B------:R-:W-:Y:S01]  /*1670*/  @P0 HADD2.F32 R42, -RZ, R33.H0_H0 ;  /* 0x20000021ff2a0230 */ /* 0x000fe20000004100 */
[----:B------:R-:W-:Y:S01]  /*1680*/  MOV R85, RZ ;  /* 0x000000ff00557202 */ /* 0x000fe20000000f00 */
[----:B------:R-:W-:Y:S01]  /*1690*/  @P0 HADD2.F32 R58, -RZ, R35.H1_H1 ;  /* 0x30000023ff3a0230 */ /* 0x000fe20000004100 */
[----:B------:R-:W2:Y:S01]  /*16a0*/  @P0 LDC R39, c[0x0][0x40c] ;  /* 0x00010300ff270b82 */ /* 0x000ea20000000800 */
[----:B------:R-:W-:Y:S01]  /*16b0*/  HFMA2 R83, -RZ, RZ, 0, 0 ;  /* 0x00000000ff537431 */ /* 0x000fe200000001ff */
[----:B------:R-:W-:Y:S01]  /*16c0*/  MOV R89, RZ ;  /* 0x000000ff00597202 */ /* 0x000fe20000000f00 */
[----:B------:R-:W-:Y:S01]  /*16d0*/  HFMA2 R91, -RZ, RZ, 0, 0 ;  /* 0x00000000ff5b7431 */ /* 0x000fe200000001ff */
[----:B------:R-:W-:-:S04]  /*16e0*/  MOV R93, RZ ;  /* 0x000000ff005d7202 */ /* 0x000fc80000000f00 */
        /* <DEDUP_REMOVED lines=11> */
[----:B------:R-:W-:-:S06]  /*17a0*/  HFMA2 R42, -RZ, RZ, 0, 0 ;  /* 0x00000000ff2a7431 */ /* 0x000fcc00000001ff */
[----:B------:R-:W3:Y:S01]  /*17b0*/  @P0 LDC R56, c[0x0][0x40c] ;  /* 0x00010300ff380b82 */ /* 0x000ee20000000800 */
[----:B----4-:R-:W-:Y:S01]  /*17c0*/  @P0 FMUL.FTZ R83, R36, R73 ;  /* 0x0000004924530220 */ /* 0x010fe20000410000 */
[----:B------:R-:W-:-:S06]  /*17d0*/  F2FP.F16.F32.PACK_AB R36, RZ, R40 ;  /* 0x00000028ff24723e */ /* 0x000fcc00000000ff */
[----:B------:R-:W4:Y:S01]  /*17e0*/  @P0 LDC R60, c[0x0][0x40c] ;  /* 0x00010300ff3c0b82 */ /* 0x000f220000000800 */
[----:B-1----:R-:W-:Y:S01]  /*17f0*/  @P0 FMUL.FTZ R89, R37, R48 ;  /* 0x0000003025590220 */ /* 0x002fe20000410000 */
[----:B------:R-:W-:-:S04]  /*1800*/  F2FP.F16.F32.PACK_AB R37, RZ, R87 ;  /* 0x00000057ff25723e */ /* 0x000fc800000000ff */
[----:B------:R-:W-:Y:S01]  /*1810*/  F2FP.F16.F32.PACK_AB R48, RZ, R89 ;  /* 0x00000059ff30723e */ /* 0x000fe200000000ff */
[----:B--2---:R-:W-:Y:S01]  /*1820*/  @P0 FMUL.FTZ R91, R38, R50 ;  /* 0x00000032265b0220 */ /* 0x004fe20000410000 */
[----:B------:R-:W-:Y:S02]  /*1830*/  F2FP.F16.F32.PACK_AB R38, RZ, R85 ;  /* 0x00000055ff26723e */ /* 0x000fe400000000ff */
[----:B------:R-:W-:Y:S02]  /*1840*/  PRMT R36, R36, 0x5410, R37 ;  /* 0x0000541024247816 */ /* 0x000fe40000000025 */
[----:B------:R-:W-:Y:S01]  /*1850*/  F2FP.F16.F32.PACK_AB R50, RZ, R91 ;  /* 0x0000005bff32723e */ /* 0x000fe200000000ff */
[----:B---3--:R-:W-:Y:S01]  /*1860*/  @P0 FMUL.FTZ R93, R39, R56 ;  /* 0x00000038275d0220 */ /* 0x008fe20000410000 */
[----:B------:R-:W-:-:S04]  /*1870*/  F2FP.F16.F32.PACK_AB R39, RZ, R83 ;  /* 0x00000053ff27723e */ /* 0x000fc800000000ff */
[----:B------:R-:W-:Y:S02]  /*1880*/  F2FP.F16.F32.PACK_AB R56, RZ, R93 ;  /* 0x0000005dff38723e */ /* 0x000fe400000000ff */
[----:B------:R-:W-:Y:S01]  /*1890*/  PRMT R37, R38, 0x5410, R39 ;  /* 0x0000541026257816 */ /* 0x000fe20000000027 */
[----:B----4-:R-:W-:Y:S01]  /*18a0*/  @P0 FMUL.FTZ R42, R58, R60 ;  /* 0x0000003c3a2a0220 */ /* 0x010fe20000410000 */
[----:B------:R-:W-:-:S04]  /*18b0*/  PRMT R38, R48, 0x5410, R50 ;  /* 0x0000541030267816 */ /* 0x000fc80000000032 */
[----:B------:R-:W-:-:S04]  /*18c0*/  F2FP.F16.F32.PACK_AB R58, RZ, R42 ;  /* 0x0000002aff3a723e */ /* 0x000fc800000000ff */
[----:B------:R-:W-:-:S07]  /*18d0*/  PRMT R39, R56, 0x5410, R58 ;  /* 0x0000541038277816 */ /* 0x000fce000000003a */
.L_x_2776:
[----:B------:R-:W1:Y:S01]  /*18e0*/  @P0 LDC.64 R72, c[0x0][0x390] ;  /* 0x0000e400ff480b82 */ /* 0x000e620000000a00 */
[----:B------:R-:W-:Y:S02]  /*18f0*/  IADD3 R71, PT, PT, R81, 0x100, RZ ;  /* 0x0000010051477810 */ /* 0x000fe40007ffe0ff */
[----:B------:R-:W-:-:S03]  /*1900*/  @P0 IADD3 R44, PT, PT, R44, 0x180, RZ ;  /* 0x000001802c2c0810 */ /* 0x000fc60007ffe0ff */
[----:B------:R-:W-:-:S05]  /*1910*/  IMAD.WIDE.U32 R70, R71, 0x10, R46 ;  /* 0x0000001047467825 */ /* 0x000fca00078e002e */
[----:B------:R2:W-:Y:S01]  /*1920*/  STG.E.128 desc[UR14][R70.64], R36 ;  /* 0x0000002446007986 */ /* 0x0005e2000c101d0e */
[----:B-1----:R-:W-:-:S05]  /*1930*/  @P0 IMAD.WIDE.U32 R72, R44, 0x10, R72 ;  /* 0x000000102c480825 */ /* 0x002fca00078e0048 */
[----:B------:R2:W5:Y:S01]  /*1940*/  @P0 LDG.E.128 R32, desc[UR14][R72.64] ;  /* 0x0000000e48200981 */ /* 0x000562000c1e1d00 */
[----:B------:R-:W-:Y:S01]  /*1950*/  IADD3 R66, PT, PT, R81, 0x180, RZ ;  /* 0x0000018051427810 */ /* 0x000fe20007ffe0ff */
[----:B------:R-:W-:Y:S06]  /*1960*/  BRA.U !UP0, `(.L_x_2777) ;  /* 0x0000000108c87547 */ /* 0x000fec000b800000 */
[----:B--2---:R-:W1:Y:S02]  /*1970*/  LDC.64 R36, c[0x0][0x3a0] ;  /* 0x0000e800ff247b82 */ /* 0x004e640000000a00 */
[----:B-1----:R-:W-:-:S06]  /*1980*/  IMAD.WIDE.U32 R36, R66, 0x10, R36 ;  /* 0x0000001042247825 */ /* 0x002fcc00078e0024 */
[----:B------:R-:W2:Y:S01]  /*1990*/  LDG.E.128 R36, desc[UR14][R36.64] ;  /* 0x0000000e24247981 */ /* 0x000ea2000c1e1d00 */
[----:B------:R-:W-:-:S06]  /*19a0*/  UISETP.GT.AND UP0, UPT, UR12, URZ, UPT ;  /* 0x000000ff0c00728c */ /* 0x000fcc000bf04270 */
[----:B------:R-:W-:-:S05]  /*19b0*/  PLOP3.LUT P0, PT, PT, PT, UP0, 0x80, 0x8 ;  /* 0x000000000008781c */ /* 0x000fca0003f0f008 */
[----:B------:R-:W1:Y:S01]  /*19c0*/  @UP0 LDCU UR5, c[0x0][0x40c] ;  /* 0x00008180ff0507ac */ /* 0x000e620008000800 */
[----:B------:R-:W3:Y:S01]  /*19d0*/  @UP0 LDCU UR12, c[0x0][0x40c] ;  /* 0x00008180ff0c07ac */ /* 0x000ee20008000800 */
[----:B------:R-:W4:Y:S06]  /*19e0*/  @UP0 LDCU UR4, c[0x0][0x40c] ;  /* 0x00008180ff0407ac */ /* 0x000f2c0008000800 */
[----:B-----5:R-:W-:Y:S02]  /*19f0*/  @P0 HADD2.F32 R71, -RZ, R32.H1_H1 ;  /* 0x30000020ff470230 */ /* 0x020fe40000004100 */
[--C-:B------:R-:W-:Y:S01]  /*1a00*/  @P0 HADD2.F32 R73, -RZ, R33.reuse.H0_H0 ;  /* 0x20000021ff490230 */ /* 0x100fe20000004100 */
[----:B------:R-:W0:Y:S01]  /*1a10*/  @UP0 LDCU UR19, c[0x0][0x40c] ;  /* 0x00008180ff1307ac */ /* 0x000e220008000800 */
[----:B------:R-:W-:Y:S01]  /*1a20*/  @P0 HADD2.F32 R44, -RZ, R33.H1_H1 ;  /* 0x30000021ff2c0230 */ /* 0x000fe20000004100 */
[----:B------:R-:W4:Y:S01]  /*1a30*/  @UP0 LDCU UR22, c[0x0][0x40c] ;  /* 0x00008180ff1607ac */ /* 0x000f220008000800 */
[----:B------:R-:W4:Y:S01]  /*1a40*/  @UP0 LDCU UR24, c[0x0][0x40c] ;  /* 0x00008180ff1807ac */ /* 0x000f220008000800 */
[----:B------:R-:W4:Y:S01]  /*1a50*/  @UP0 LDCU UR25, c[0x0][0x40c] ;  /* 0x00008180ff1907ac */ /* 0x000f220008000800 */
[----:B------:R-:W4:Y:S01]  /*1a60*/  @UP0 LDCU UR23, c[0x0][0x40c] ;  /* 0x00008180ff1707ac */ /* 0x000f220008000800 */
[----:B--2---:R-:W-:-:S02]  /*1a70*/  HADD2.F32 R60, -RZ, R36.H1_H1 ;  /* 0x30000024ff3c7230 */ /* 0x004fc40000004100 */
[--C-:B------:R-:W-:Y:S02]  /*1a80*/  HADD2.F32 R58, -RZ, R37.reuse.H0_H0 ;  /* 0x20000025ff3a7230 */ /* 0x100fe40000004100 */
[----:B------:R-:W-:Y:S02]  /*1a90*/  HADD2.F32 R62, -RZ, R37.H1_H1 ;  /* 0x30000025ff3e7230 */ /* 0x000fe40000004100 */
[----:B-1----:R-:W-:Y:S01]  /*1aa0*/  @P0 FFMA.FTZ R60, R71, UR5, R60 ;  /* 0x00000005473c0c23 */ /* 0x002fe2000801003c */
[----:B------:R-:W-:Y:S02]  /*1ab0*/  HADD2.F32 R64, -RZ, R36.H0_H0 ;  /* 0x20000024ff407230 */ /* 0x000fe40000004100 */
[----:B---3--:R-:W-:Y:S01]  /*1ac0*/  @P0 FFMA.FTZ R58, R73, UR12, R58 ;  /* 0x0000000c493a0c23 */ /* 0x008fe2000801003a */
[----:B------:R-:W-:Y:S02]  /*1ad0*/  @P0 HADD2.F32 R37, -RZ, R32.H0_H0 ;  /* 0x20000020ff250230 */ /* 0x000fe40000004100 */
[----:B0-----:R-:W-:Y:S01]  /*1ae0*/  @P0 FFMA.FTZ R62, R44, UR19, R62 ;  /* 0x000000132c3e0c23 */ /* 0x001fe2000801003e */
[----:B------:R-:W-:-:S02]  /*1af0*/  HADD2.F32 R48, -RZ, R39.H0_H0 ;  /* 0x20000027ff307230 */ /* 0x000fc40000004100 */
[----:B------:R-:W-:Y:S02]  /*1b00*/  HADD2.F32 R56, -RZ, R39.H1_H1 ;  /* 0x30000027ff387230 */ /* 0x000fe40000004100 */
[----:B----4-:R-:W-:Y:S01]  /*1b10*/  @P0 FFMA.FTZ R64, R37, UR4, R64 ;  /* 0x0000000425400c23 */ /* 0x010fe20008010040 */
[--C-:B------:R-:W-:Y:S01]  /*1b20*/  HADD2.F32 R50, -RZ, R38.reuse.H0_H0 ;  /* 0x20000026ff327230 */ /* 0x100fe20000004100 */
[----:B------:R-:W-:Y:S01]  /*1b30*/  F2FP.F16.F32.PACK_AB R37, RZ, R60 ;  /* 0x0000003cff25723e */ /* 0x000fe200000000ff */
[----:B------:R-:W-:Y:S01]  /*1b40*/  HADD2.F32 R81, -RZ, R38.H1_H1 ;  /* 0x30000026ff517230 */ /* 0x000fe20000004100 */
[----:B------:R-:W-:Y:S01]  /*1b50*/  F2FP.F16.F32.PACK_AB R38, RZ, R58 ;  /* 0x0000003aff26723e */ /* 0x000fe200000000ff */
[--C-:B------:R-:W-:Y:S01]  /*1b60*/  @P0 HADD2.F32 R39, -RZ, R34.reuse.H0_H0 ;  /* 0x20000022ff270230 */ /* 0x100fe20000004100 */
[----:B------:R-:W-:Y:S01]  /*1b70*/  F2FP.F16.F32.PACK_AB R44, RZ, R62 ;  /* 0x0000003eff2c723e */ /* 0x000fe200000000ff */
[----:B------:R-:W-:Y:S02]  /*1b80*/  @P0 HADD2.F32 R36, -RZ, R34.H1_H1 ;  /* 0x30000022ff240230 */ /* 0x000fe40000004100 */
[----:B------:R-:W-:-:S02]  /*1b90*/  @P0 HADD2.F32 R71, -RZ, R35.H0_H0 ;  /* 0x20000023ff470230 */ /* 0x000fc40000004100 */
[----:B------:R-:W-:Y:S01]  /*1ba0*/  @P0 FFMA.FTZ R50, R39, UR22, R50 ;  /* 0x0000001627320c23 */ /* 0x000fe20008010032 */
[----:B------:R-:W-:Y:S02]  /*1bb0*/  @P0 HADD2.F32 R73, -RZ, R35.H1_H1 ;  /* 0x30000023ff490230 */ /* 0x000fe40000004100 */
[----:B------:R-:W-:Y:S01]  /*1bc0*/  @P0 FFMA.FTZ R81, R36, UR23, R81 ;  /* 0x0000001724510c23 */ /* 0x000fe20008010051 */
[----:B------:R-:W-:Y:S01]  /*1bd0*/  F2FP.F16.F32.PACK_AB R36, RZ, R64 ;  /* 0x00000040ff24723e */ /* 0x000fe200000000ff */
[----:B------:R-:W-:Y:S01]  /*1be0*/  @P0 FFMA.FTZ R48, R71, UR24, R48 ;  /* 0x0000001847300c23 */ /* 0x000fe20008010030 */
[----:B------:R-:W-:Y:S01]  /*1bf0*/  F2FP.F16.F32.PACK_AB R68, RZ, R50 ;  /* 0x00000032ff44723e */ /* 0x000fe200000000ff */
[----:B------:R-:W-:Y:S01]  /*1c00*/  @P0 FFMA.FTZ R56, R73, UR25, R56 ;  /* 0x0000001949380c23 */ /* 0x000fe20008010038 */
[----:B------:R-:W-:Y:S02]  /*1c10*/  F2FP.F16.F32.PACK_AB R70, RZ, R81 ;  /* 0x00000051ff46723e */ /* 0x000fe400000000ff */
[----:B------:R-:W-:-:S02]  /*1c20*/  F2FP.F16.F32.PACK_AB R71, RZ, R48 ;  /* 0x00000030ff47723e */ /* 0x000fc400000000ff */
[----:B------:R-:W-:Y:S02]  /*1c30*/  F2FP.F16.F32.PACK_AB R39, RZ, R56 ;  /* 0x00000038ff27723e */ /* 0x000fe400000000ff */
[----:B------:R-:W-:Y:S02]  /*1c40*/  PRMT R36, R36, 0x5410, R37 ;  /* 0x0000541024247816 */ /* 0x000fe40000000025 */
[----:B------:R-:W-:Y:S02]  /*1c50*/  PRMT R37, R38, 0x5410, R44 ;  /* 0x0000541026257816 */ /* 0x000fe4000000002c */
[----:B------:R-:W-:Y:S02]  /*1c60*/  PRMT R39, R71, 0x5410, R39 ;  /* 0x0000541047277816 */ /* 0x000fe40000000027 */
[----:B------:R-:W-:Y:S01]  /*1c70*/  PRMT R38, R68, 0x5410, R70 ;  /* 0x0000541044267816 */ /* 0x000fe20000000046 */
[----:B------:R-:W-:Y:S06]  /*1c80*/  BRA `(.L_x_2778) ;  /* 0x0000000000b07947 */ /* 0x000fec0003800000 */
.L_x_2777:
[----:B--2---:R-:W1:Y:S01]  /*1c90*/  @P0 LDC R37, c[0x0][0x40c] ;  /* 0x00010300ff250b82 */ /* 0x004e620000000800 */
        /* <DEDUP_REMOVED lines=10> */
[----:B------:R-:W-:Y:S01]  /*1d40*/  MOV R48, RZ ;  /* 0x000000ff00307202 */ /* 0x000fe20000000f00 */
[----:B------:R-:W-:-:S04]  /*1d50*/  HFMA2 R56, -RZ, RZ, 0, 0 ;  /* 0x00000000ff387431 */ /* 0x000fc800000001ff */
        /* <DEDUP_REMOVED lines=11> */
[----:B------:R-:W-:-:S06]  /*1e10*/  @P0 HADD2.F32 R44, -RZ, R35.H1_H1 ;  /* 0x30000023ff2c0230 */ /* 0x000fcc0000004100 */
        /* <DEDUP_REMOVED lines=19> */
.L_x_2778:
[----:B------:R-:W-:Y:S01]  /*1f50*/  FADD.FTZ R44, RZ, R51 ;  /* 0x00000033ff2c7221 */ /* 0x000fe20000010000 */
[----:B------:R-:W1:Y:S01]  /*1f60*/  S2UR UR5, SR_CgaCtaId ;  /* 0x00000000000579c3 */ /* 0x000e620000008800 */
[----:B------:R-:W-:Y:S01]  /*1f70*/  ISETP.NE.AND P0, PT, R0, RZ, PT ;  /* 0x000000ff0000720c */ /* 0x000fe20003f05270 */
[----:B------:R-:W-:Y:S01]  /*1f80*/  UMOV UR4, 0x400 ;  /* 0x0000040000047882 */ /* 0x000fe20000000000 */
[----:B------:R-:W-:Y:S01]  /*1f90*/  FADD.FTZ R44, R44, R41 ;  /* 0x000000292c2c7221 */ /* 0x000fe20000010000 */
[----:B------:R-:W-:Y:S01]  /*1fa0*/  IMAD.WIDE.U32 R46, R66, 0x10, R46 ;  /* 0x00000010422e7825 */ /* 0x000fe200078e002e */
[----:B------:R-:W-:Y:S01]  /*1fb0*/  ISETP.GT.U32.AND P2, PT, R0, 0x3, PT ;  /* 0x000000030000780c */ /* 0x000fe20003f44070 */
[----:B------:R-:W-:Y:S02]  /*1fc0*/  UISETP.GE.AND UP0, UPT, UR6, 0x1, UPT ;  /* 0x000000010600788c */ /* 0x000fe4000bf06270 */
[----:B------:R-:W-:Y:S01]  /*1fd0*/  FADD.FTZ R44, R44, R43 ;  /* 0x0000002b2c2c7221 */ /* 0x000fe20000010000 */
[----:B------:R-:W-:Y:S03]  /*1fe0*/  STG.E.128 desc[UR14][R46.64], R36 ;  /* 0x000000242e007986 */ /* 0x000fe6000c101d0e */
[----:B------:R-:W-:-:S04]  /*1ff0*/  FADD.FTZ R44, R44, R45 ;  /* 0x0000002d2c2c7221 */ /* 0x000fc80000010000 */
[----:B------:R-:W-:-:S04]  /*2000*/  FADD.FTZ R44, R44, R59 ;  /* 0x0000003b2c2c7221 */ /* 0x000fc80000010000 */
[----:B------:R-:W-:-:S04]  /*2010*/  FADD.FTZ R44, R44, R57 ;  /* 0x000000392c2c7221 */ /* 0x000fc80000010000 */
[----:B------:R-:W-:Y:S01]  /*2020*/  FADD.FTZ R44, R44, R55 ;  /* 0x000000372c2c7221 */ /* 0x000fe20000010000 */
[----:B-1----:R-:W-:-:S03]  /*2030*/  ULEA UR4, UR5, UR4, 0x18 ;  /* 0x0000000405047291 */ /* 0x002fc6000f8ec0ff */
        /* <DEDUP_REMOVED lines=26> */
[----:B------:R-:W1:Y:S02]  /*21e0*/  SHFL.BFLY PT, R44, R71, 0x1, 0x1f ;  /* 0x0c201f00472c7f89 */ /* 0x000e6400000e0000 */
[----:B-1----:R-:W-:-:S05]  /*21f0*/  FADD.FTZ R68, R71, R44 ;  /* 0x0000002c47447221 */ /* 0x002fca0000010000 */
[----:B------:R-:W1:Y:S02]  /*2200*/  SHFL.BFLY PT, R73, R68, 0x2, 0x1f ;  /* 0x0c401f0044497f89 */ /* 0x000e6400000e0000 */
[----:B-1----:R-:W-:-:S05]  /*2210*/  FADD.FTZ R73, R68, R73 ;  /* 0x0000004944497221 */ /* 0x002fca0000010000 */
[----:B------:R-:W1:Y:S02]  /*2220*/  SHFL.BFLY PT, R44, R73, 0x4, 0x1f ;  /* 0x0c801f00492c7f89 */ /* 0x000e6400000e0000 */
[----:B-1----:R-:W-:-:S05]  /*2230*/  FADD.FTZ R72, R73, R44 ;  /* 0x0000002c49487221 */ /* 0x002fca0000010000 */
[----:B------:R-:W1:Y:S02]  /*2240*/  SHFL.BFLY PT, R44, R72, 0x8, 0x1f ;  /* 0x0d001f00482c7f89 */ /* 0x000e6400000e0000 */
[----:B-1----:R-:W-:-:S05]  /*2250*/  FADD.FTZ R74, R72, R44 ;  /* 0x0000002c484a7221 */ /* 0x002fca0000010000 */
[----:B------:R-:W1:Y:S02]  /*2260*/  SHFL.BFLY PT, R44, R74, 0x10, 0x1f ;  /* 0x0e001f004a2c7f89 */ /* 0x000e6400000e0000 */
[----:B-1----:R-:W-:-:S04]  /*2270*/  FADD.FTZ R44, R74, R44 ;  /* 0x0000002c4a2c7221 */ /* 0x002fc80000010000 */
        /* <DEDUP_REMOVED lines=65> */
[----:B------:R-:W1:Y:S02]  /*2690*/  SHFL.BFLY PT, R71, R44, 0x1, 0x1f ;  /* 0x0c201f002c477f89 */ /* 0x000e6400000e0000 */
[----:B-1----:R-:W-:Y:S01]  /*26a0*/  FADD.FTZ R71, R44, R71 ;  /* 0x000000472c477221 */ /* 0x002fe20000010000 */
[----:B------:R-:W-:-:S04]  /*26b0*/  @!P0 SHF.R.U32.HI R44, RZ, 0x2, R54 ;  /* 0x00000002ff2c8819 */ /* 0x000fc80000011636 */
[----:B------:R-:W1:Y:S01]  /*26c0*/  SHFL.BFLY PT, R68, R71, 0x2, 0x1f ;  /* 0x0c401f0047447f89 */ /* 0x000e6200000e0000 */
[----:B------:R-:W-:Y:S01]  /*26d0*/  @!P0 LOP3.LUT R66, R44, 0x18, RZ, 0xc0, !PT ;  /* 0x000000182c428812 */ /* 0x000fe200078ec0ff */
[----:B-1----:R-:W-:-:S05]  /*26e0*/  FADD.FTZ R68, R71, R68 ;  /* 0x0000004447447221 */ /* 0x002fca0000010000 */
[----:B------:R-:W1:Y:S02]  /*26f0*/  SHFL.BFLY PT, R73, R68, 0x4, 0x1f ;  /* 0x0c801f0044497f89 */ /* 0x000e6400000e0000 */
[----:B-1----:R-:W-:Y:S01]  /*2700*/  FADD.FTZ R73, R68, R73 ;  /* 0x0000004944497221 */ /* 0x002fe20000010000 */
[----:B------:R-:W-:Y:S02]  /*2710*/  MOV R68, RZ ;  /* 0x000000ff00447202 */ /* 0x000fe40000000f00 */
[----:B------:R-:W-:Y:S02]  /*2720*/  @!P2 MOV R68, 0x400 ;  /* 0x000004000044a802 */ /* 0x000fe40000000f00 */
[----:B------:R-:W1:Y:S02]  /*2730*/  SHFL.BFLY PT, R72, R73, 0x8, 0x1f ;  /* 0x0d001f0049487f89 */ /* 0x000e6400000e0000 */
[-C--:B------:R-:W-:Y:S02]  /*2740*/  I2FP.F32.U32 R37, R68.reuse ;  /* 0x0000004400257245 */ /* 0x080fe40000201000 */
[----:B------:R-:W2:Y:S01]  /*2750*/  SHFL.DOWN PT, R76, R68, 0x2, 0x1f ;  /* 0x08401f00444c7f89 */ /* 0x000ea200000e0000 */
[----:B-1----:R-:W-:Y:S01]  /*2760*/  FADD.FTZ R72, R73, R72 ;  /* 0x0000004849487221 */ /* 0x002fe20000010000 */
[----:B--2---:R-:W-:-:S04]  /*2770*/  IADD3 R80, PT, PT, R76, R68, RZ ;  /* 0x000000444c507210 */ /* 0x004fc80007ffe0ff */
[----:B------:R-:W1:Y:S01]  /*2780*/  SHFL.BFLY PT, R74, R72, 0x10, 0x1f ;  /* 0x0e001f00484a7f89 */ /* 0x000e6200000e0000 */
[----:B------:R-:W-:Y:S02]  /*2790*/  I2FP.F32.S32 R39, R76 ;  /* 0x0000004c00277245 */ /* 0x000fe40000201400 */
[----:B------:R-:W-:Y:S01]  /*27a0*/  I2FP.F32.S32 R44, R80 ;  /* 0x00000050002c7245 */ /* 0x000fe20000201400 */
[----:B------:R-:W2:Y:S03]  /*27b0*/  SHFL.DOWN PT, R36, R80, 0x1, 0x1f ;  /* 0x08201f0050247f89 */ /* 0x000ea600000e0000 */
[----:B------:R-:W3:Y:S01]  /*27c0*/  MUFU.RCP R82, R44 ;  /* 0x0000002c00527308 */ /* 0x000ee20000001000 */
[----:B-1----:R-:W-:Y:S01]  /*27d0*/  FADD.FTZ R71, R72, R74 ;  /* 0x0000004a48477221 */ /* 0x002fe20000010000 */
[----:B------:R-:W-:Y:S02]  /*27e0*/  CS2R R72, SRZ ;  /* 0x0000000000487805 */ /* 0x000fe4000001ff00 */
[----:B------:R-:W-:-:S02]  /*27f0*/  @!P2 LEA R74, R0, UR4, 0x3 ;  /* 0x00000004004aac11 */ /* 0x000fc4000f8e18ff */
[----:B--2---:R-:W-:Y:S01]  /*2800*/  IADD3 R80, PT, PT, R80, R36, RZ ;  /* 0x0000002450507210 */ /* 0x004fe20007ffe0ff */
[----:B------:R-:W-:Y:S01]  /*2810*/  @!P0 STS.64 [R66+UR4], R70 ;  /* 0x0000004642008988 */ /* 0x000fe20008000a04 */
[----:B------:R-:W-:Y:S02]  /*2820*/  BAR.SYNC.DEFER_BLOCKING 0x0 ;  /* 0x0000000000007b1d */ /* 0x000fe40000010000 */
[----:B------:R-:W-:Y:S02]  /*2830*/  I2FP.F32.S32 R80, R80 ;  /* 0x0000005000507245 */ /* 0x000fe40000201400 */
[----:B------:R-:W-:-:S04]  /*2840*/  ISETP.NE.AND P0, PT, R54, RZ, PT ;  /* 0x000000ff3600720c */ /* 0x000fc80003f05270 */
[----:B------:R-:W1:Y:S01]  /*2850*/  MUFU.RCP R80, R80 ;  /* 0x0000005000507308 */ /* 0x000e620000001000 */
[----:B------:R-:W2:Y:S04]  /*2860*/  @!P2 LDS.64 R72, [R74] ;  /* 0x000000004a48a984 */ /* 0x000ea80000000a00 */
[----:B--2---:R-:W2:Y:S04]  /*2870*/  SHFL.DOWN PT, R78, R72, 0x2, 0x1f ;  /* 0x08401f00484e7f89 */ /* 0x004ea800000e0000 */
[----:B------:R-:W4:Y:S01]  /*2880*/  SHFL.DOWN PT, R38, R73, 0x2, 0x1f ;  /* 0x08401f0049267f89 */ /* 0x000f2200000e0000 */
[C---:B--2---:R-:W-:Y:S01]  /*2890*/  FMUL.FTZ R46, R78.reuse, R39 ;  /* 0x000000274e2e7220 */ /* 0x044fe20000410000 */
[----:B------:R-:W-:-:S03]  /*28a0*/  FADD.FTZ R78, -R78, R72 ;  /* 0x000000484e4e7221 */ /* 0x000fc60000010100 */
[----:B------:R-:W-:Y:S01]  /*28b0*/  FFMA.FTZ R47, R37, R72, R46 ;  /* 0x00000048252f7223 */ /* 0x000fe2000001002e */
[----:B------:R-:W-:Y:S01]  /*28c0*/  FMUL.FTZ R78, R78, R78 ;  /* 0x0000004e4e4e7220 */ /* 0x000fe20000410000 */
[----:B----4-:R-:W-:Y:S02]  /*28d0*/  FADD.FTZ R73, R38, R73 ;  /* 0x0000004926497221 */ /* 0x010fe40000010000 */
[----:B---3--:R-:W-:Y:S01]  /*28e0*/  FMUL.FTZ R47, R82, R47 ;  /* 0x0000002f522f7220 */ /* 0x008fe20000410000 */
[----:B------:R-:W-:-:S04]  /*28f0*/  FMUL.FTZ R78, R78, R37 ;  /* 0x000000254e4e7220 */ /* 0x000fc80000410000 */
[----:B------:R-:W2:Y:S01]  /*2900*/  SHFL.DOWN PT, R46, R47, 0x1, 0x1f ;  /* 0x08201f002f2e7f89 */ /* 0x000ea200000e0000 */
[----:B------:R-:W-:Y:S01]  /*2910*/  FMUL.FTZ R78, R78, R39 ;  /* 0x000000274e4e7220 */ /* 0x000fe20000410000 */
[----:B------:R-:W-:-:S03]  /*2920*/  I2FP.F32.S32 R39, R36 ;  /* 0x0000002400277245 */ /* 0x000fc60000201400 */
[----:B------:R-:W-:-:S05]  /*2930*/  FFMA.FTZ R73, R82, R78, R73 ;  /* 0x0000004e52497223 */ /* 0x000fca0000010049 */
[----:B------:R-:W3:Y:S01]  /*2940*/  SHFL.DOWN PT, R38, R73, 0x1, 0x1f ;  /* 0x08201f0049267f89 */ /* 0x000ee200000e0000 */
[----:B--2---:R-:W-:Y:S01]  /*2950*/  FADD.FTZ R36, R47, -R46 ;  /* 0x8000002e2f247221 */ /* 0x004fe20000010000 */
[----:B------:R-:W-:-:S03]  /*2960*/  FMUL.FTZ R71, R46, R39 ;  /* 0x000000272e477220 */ /* 0x000fc60000410000 */
[----:B------:R-:W-:Y:S01]  /*2970*/  FMUL.FTZ R37, R36, R36 ;  /* 0x0000002424257220 */ /* 0x000fe20000410000 */
[C---:B------:R-:W-:Y:S01]  /*2980*/  FFMA.FTZ R71, R44.reuse, R47, R71 ;  /* 0x0000002f2c477223 */ /* 0x040fe20000010047 */
[----:B------:R-:W-:Y:S02]  /*2990*/  MOV R47, UR7 ;  /* 0x00000007002f7c02 */ /* 0x000fe40008000f00 */
[----:B------:R-:W-:Y:S01]  /*29a0*/  FMUL.FTZ R44, R44, R37 ;  /* 0x000000252c2c7220 */ /* 0x000fe20000410000 */
[----:B-1----:R-:W-:Y:S01]  /*29b0*/  FMUL.FTZ R71, R80, R71 ;  /* 0x0000004750477220 */ /* 0x002fe20000410000 */
[----:B---3--:R-:W-:Y:S01]  /*29c0*/  FADD.FTZ R37, R73, R38 ;  /* 0x0000002649257221 */ /* 0x008fe20000010000 */
[----:B------:R-:W-:Y:S01]  /*29d0*/  MOV R73, UR7 ;  /* 0x0000000700497c02 */ /* 0x000fe20008000f00 */
[----:B------:R-:W-:Y:S01]  /*29e0*/  FMUL.FTZ R44, R44, R39 ;  /* 0x000000272c2c7220 */ /* 0x000fe20000410000 */
[----:B------:R-:W1:Y:S02]  /*29f0*/  LDC R38, c[0x0][0x448] ;  /* 0x00011200ff267b82 */ /* 0x000e640000000800 */
[----:B------:R-:W2:Y:S01]  /*2a00*/  SHFL.IDX PT, R71, R71, RZ, 0x1f ;  /* 0x00001fff47477589 */ /* 0x000ea200000e0000 */
[----:B------:R-:W-:-:S05]  /*2a10*/  FFMA.FTZ R44, R80, R44, R37 ;  /* 0x0000002c502c7223 */ /* 0x000fca0000010025 */
[----:B------:R-:W1:Y:S01]  /*2a20*/  SHFL.IDX PT, R39, R44, RZ, 0x1f ;  /* 0x00001fff2c277589 */ /* 0x000e6200000e0000 */
[----:B--2---:R-:W-:-:S05]  /*2a30*/  FMUL.FTZ R36, R71, R71 ;  /* 0x0000004747247220 */ /* 0x004fca0000410000 */
[----:B------:R-:W-:Y:S01]  /*2a40*/  FSEL R37, R36, RZ, P1 ;  /* 0x000000ff24257208 */ /* 0x000fe20000800000 */
[----:B-1----:R-:W-:Y:S02]  /*2a50*/  FFMA.FTZ R36, R39, UR18, R38 ;  /* 0x0000001227247c23 */ /* 0x002fe40008010026 */
[----:B------:R-:W1:Y:S02]  /*2a60*/  @!P0 LDC.64 R38, c[0x0][0x3c0] ;  /* 0x0000f000ff268b82 */ /* 0x000e640000000a00 */
[----:B------:R-:W-:-:S06]  /*2a70*/  FADD.FTZ R46, R36, R37 ;  /* 0x00000025242e7221 */ /* 0x000fcc0000010000 */
[----:B------:R-:W2:Y:S01]  /*2a80*/  MUFU.RSQ R46, R46 ;  /* 0x0000002e002e7308 */ /* 0x000ea20000001400 */
[----:B------:R-:W3:Y:S01]  /*2a90*/  @!P0 LDC.64 R36, c[0x0][0x3c8] ;  /* 0x0000f200ff248b82 */ /* 0x000ee20000000a00 */
[----:B-1----:R-:W-:Y:S01]  /*2aa0*/  @!P0 IMAD.WIDE R38, R47, 0x4, R38 ;  /* 0x000000042f268825 */ /* 0x002fe200078e0226 */
[----:B--2---:R-:W-:-:S04]  /*2ab0*/  R2UR UR19, R46 ;  /* 0x000000002e1372ca */ /* 0x004fc800000e0000 */
[----:B------:R1:W-:Y:S01]  /*2ac0*/  @!P0 STG.E desc[UR14][R38.64], R71 ;  /* 0x0000004726008986 */ /* 0x0003e2000c10190e */
[----:B---3--:R-:W-:-:S08]  /*2ad0*/  @!P0 IMAD.WIDE R36, R73, 0x4, R36 ;  /* 0x0000000449248825 */ /* 0x008fd000078e0224 */
[----:B------:R-:W-:-:S05]  /*2ae0*/  MOV R47, UR19 ;  /* 0x00000013002f7c02 */ /* 0x000fca0008000f00 */
[----:B------:R1:W-:Y:S01]  /*2af0*/  @!P0 STG.E desc[UR14][R36.64], R47 ;  /* 0x0000002f24008986 */ /* 0x0003e2000c10190e */
[----:B------:R-:W-:Y:S05]  /*2b00*/  BRA.U !UP0, `(.L_x_2779) ;  /* 0x0000000d08107547 */ /* 0x000fea000b800000 */
[----:B-1----:R-:W-:Y:S01]  /*2b10*/  FSEL R71, R71, RZ, !P1 ;  /* 0x000000ff47477208 */ /* 0x002fe20004800000 */
[--C-:B------:R-:W-:Y:S01]  /*2b20*/  HADD2.F32 R37, -RZ, R53.reuse.H0_H0 ;  /* 0x20000035ff257230 */ /* 0x100fe20000004100 */
[----:B------:R-:W-:Y:S01]  /*2b30*/  UIADD3 UR4, UPT, UPT, UR6, -0x1, URZ ;  /* 0xffffffff06047890 */ /* 0x000fe2000fffe0ff */
[--C-:B------:R-:W-:Y:S01]  /*2b40*/  HADD2.F32 R39, -RZ, R28.reuse.H0_H0 ;  /* 0x2000001cff277230 */ /* 0x100fe20000004100 */
[----:B------:R-:W-:Y:S01]  /*2b50*/  R2UR UR12, R71 ;  /* 0x00000000470c72ca */ /* 0x000fe200000e0000 */
[----:B------:R-:W-:Y:S01]  /*2b60*/  HADD2.F32 R38, -RZ, R53.H1_H1 ;  /* 0x30000035ff267230 */ /* 0x000fe20000004100 */
[----:B------:R-:W-:Y:S01]  /*2b70*/  UIMAD UR4, UR4, UR13, URZ ;  /* 0x0000000d040472a4 */ /* 0x000fe2000f8e02ff */
[----:B------:R-:W-:Y:S02]  /*2b80*/  HADD2.F32 R44, -RZ, R28.H1_H1 ;  /* 0x3000001cff2c7230 */ /* 0x000fe40000004100 */
[----:B------:R-:W-:Y:S01]  /*2b90*/  HADD2.F32 R46, -RZ, R52.H0_H0 ;  /* 0x20000034ff2e7230 */ /* 0x000fe20000004100 */
[----:B------:R-:W-:Y:S01]  /*2ba0*/  USHF.R.S32.HI UR5, URZ, 0x1f, UR4 ;  /* 0x0000001fff057899 */ /* 0x000fe20008011404 */
[----:B------:R-:W-:-:S02]  /*2bb0*/  HADD2.F32 R66, -RZ, R29.H0_H0 ;  /* 0x2000001dff427230 */ /* 0x000fc40000004100 */
[----:B------:R-:W-:Y:S01]  /*2bc0*/  HADD2.F32 R68, -RZ, R52.H1_H1 ;  /* 0x30000034ff447230 */ /* 0x000fe20000004100 */
[----:B------:R-:W-:Y:S01]  /*2bd0*/  ULEA.HI UR5, UR5, UR4, URZ, 0x3 ;  /* 0x0000000405057291 */ /* 0x000fe2000f8f18ff */
[----:B------:R-:W-:Y:S02]  /*2be0*/  HADD2.F32 R70, -RZ, R29.H1_H1 ;  /* 0x3000001dff467230 */ /* 0x000fe40000004100 */
        /* <DEDUP_REMOVED lines=9> */
[----:B------:R-:W-:Y:S01]  /*2c80*/  FFMA.FTZ R36, R36, R37, R39 ;  /* 0x0000002524247223 */ /* 0x000fe20000010027 */
[----:B------:R-:W-:Y:S01]  /*2c90*/  FADD.FTZ R57, R57, -UR12 ;  /* 0x8000000c39397e21 */ /* 0x000fe20008010000 */
[----:B------:R-:W-:Y:S01]  /*2ca0*/  FADD.FTZ R55, R55, -UR12 ;  /* 0x8000000c37377e21 */ /* 0x000fe20008010000 */
[----:B------:R-:W-:Y:S01]  /*2cb0*/  FFMA.FTZ R41, R41, R38, R44 ;  /* 0x0000002629297223 */ /* 0x000fe2000001002c */
[----:B------:R-:W-:Y:S01]  /*2cc0*/  FFMA.FTZ R37, R43, R46, R66 ;  /* 0x0000002e2b257223 */ /* 0x000fe20000010042 */
[----:B------:R-:W-:Y:S01]  /*2cd0*/  FADD.FTZ R49, R49, -UR12 ;  /* 0x8000000c31317e21 */ /* 0x000fe20008010000 */
[----:B------:R-:W-:Y:S01]  /*2ce0*/  FFMA.FTZ R44, R45, R68, R70 ;  /* 0x000000442d2c7223 */ /* 0x000fe20000010046 */
[----:B------:R-:W-:-:S02]  /*2cf0*/  HADD2.F32 R39, -RZ, R15.H0_H0 ;  /* 0x2000000fff277230 */ /* 0x000fc40000004100 */
[----:B------:R-:W-:Y:S01]  /*2d00*/  FMUL.FTZ R38, R59, UR19 ;  /* 0x000000133b267c20 */ /* 0x000fe20008410000 */
[--C-:B------:R-:W-:Y:S02]  /*2d10*/  HADD2.F32 R43, -RZ, R30.reuse.H0_H0 ;  /* 0x2000001eff2b7230 */ /* 0x100fe40000004100 */
[----:B------:R-:W-:Y:S01]  /*2d20*/  FMUL.FTZ R57, R57, UR19 ;  /* 0x0000001339397c20 */ /* 0x000fe20008410000 */
[----:B------:R-:W-:Y:S02]  /*2d30*/  HADD2.F32 R46, -RZ, R15.H1_H1 ;  /* 0x3000000fff2e7230 */ /* 0x000fe40000004100 */
[----:B------:R-:W-:Y:S01]  /*2d40*/  FMUL.FTZ R55, R55, UR19 ;  /* 0x0000001337377c20 */ /* 0x000fe20008410000 */
[----:B------:R-:W-:Y:S02]  /*2d50*/  HADD2.F32 R66, -RZ, R30.H1_H1 ;  /* 0x3000001eff427230 */ /* 0x000fe40000004100 */
[----:B------:R-:W-:Y:S01]  /*2d60*/  FMUL.FTZ R49, R49, UR19 ;  /* 0x0000001331317c20 */ /* 0x000fe20008410000 */
[----:B------:R-:W-:-:S02]  /*2d70*/  HADD2.F32 R68, -RZ, R14.H0_H0 ;  /* 0x2000000eff447230 */ /* 0x000fc40000004100 */
[----:B------:R-:W-:Y:S01]  /*2d80*/  FADD.FTZ R77, R77, -UR12 ;  /* 0x8000000c4d4d7e21 */ /* 0x000fe20008010000 */
[--C-:B------:R-:W-:Y:S02]  /*2d90*/  HADD2.F32 R70, -RZ, R31.reuse.H0_H0 ;  /* 0x2000001fff467230 */ /* 0x100fe40000004100 */
[----:B------:R-:W-:Y:S01]  /*2da0*/  FADD.FTZ R61, R61, -UR12 ;  /* 0x8000000c3d3d7e21 */ /* 0x000fe20008010000 */
[----:B------:R-:W-:Y:S02]  /*2db0*/  HADD2.F32 R72, -RZ, R14.H1_H1 ;  /* 0x3000000eff487230 */ /* 0x000fe40000004100 */
[----:B------:R-:W-:Y:S01]  /*2dc0*/  FFMA.FTZ R38, R38, R39, R43 ;  /* 0x0000002726267223 */ /* 0x000fe2000001002b */
[----:B------:R-:W-:Y:S02]  /*2dd0*/  HADD2.F32 R74, -RZ, R31.H1_H1 ;  /* 0x3000001fff4a7230 */ /* 0x000fe40000004100 */
[----:B------:R-:W-:Y:S01]  /*2de0*/  FADD.FTZ R63, R63, -UR12 ;  /* 0x8000000c3f3f7e21 */ /* 0x000fe20008010000 */
[----:B------:R-:W-:Y:S01]  /*2df0*/  FADD.FTZ R65, R65, -UR12 ;  /* 0x8000000c41417e21 */ /* 0x000fe20008010000 */
[----:B------:R-:W-:Y:S01]  /*2e00*/  FFMA.FTZ R43, R57, R46, R66 ;  /* 0x0000002e392b7223 */ /* 0x000fe20000010042 */
[----:B------:R-:W-:Y:S01]  /*2e10*/  FFMA.FTZ R68, R55, R68, R70 ;  /* 0x0000004437447223 */ /* 0x000fe20000010046 */
[----:B------:R-:W-:-:S02]  /*2e20*/  HADD2.F32 R45, -RZ, R13.H0_H0 ;  /* 0x2000000dff2d7230 */ /* 0x000fc40000004100 */
[----:B------:R-:W-:Y:S01]  /*2e30*/  FFMA.FTZ R39, R49, R72, R74 ;  /* 0x0000004831277223 */ /* 0x000fe2000001004a */
[--C-:B------:R-:W-:Y:S02]  /*2e40*/  HADD2.F32 R47, -RZ, R24.reuse.H0_H0 ;  /* 0x20000018ff2f7230 */ /* 0x100fe40000004100 */
[----:B------:R-:W-:Y:S01]  /*2e50*/  FMUL.FTZ R46, R77, UR19 ;  /* 0x000000134d2e7c20 */ /* 0x000fe20008410000 */
[----:B------:R-:W-:Y:S02]  /*2e60*/  HADD2.F32 R66, -RZ, R13.H1_H1 ;  /* 0x3000000dff427230 */ /* 0x000fe40000004100 */
[----:B------:R-:W-:Y:S01]  /*2e70*/  FMUL.FTZ R61, R61, UR19 ;  /* 0x000000133d3d7c20 */ /* 0x000fe20008410000 */
[----:B------:R-:W-:Y:S02]  /*2e80*/  HADD2.F32 R70, -RZ, R24.H1_H1 ;  /* 0x30000018ff467230 */ /* 0x000fe40000004100 */
[----:B------:R-:W-:Y:S01]  /*2e90*/  FMUL.FTZ R63, R63, UR19 ;  /* 0x000000133f3f7c20 */ /* 0x000fe20008410000 */
[----:B------:R-:W-:-:S02]  /*2ea0*/  HADD2.F32 R72, -RZ, R12.H0_H0 ;  /* 0x2000000cff487230 */ /* 0x000fc40000004100 */
[----:B------:R-:W-:Y:S01]  /*2eb0*/  FMUL.FTZ R65, R65, UR19 ;  /* 0x0000001341417c20 */ /* 0x000fe20008410000 */
[--C-:B------:R-:W-:Y:S02]  /*2ec0*/  HADD2.F32 R74, -RZ, R25.reuse.H0_H0 ;  /* 0x20000019ff4a7230 */ /* 0x100fe40000004100 */
[----:B------:R-:W-:Y:S01]  /*2ed0*/  FFMA.FTZ R46, R46, R45, R47 ;  /* 0x0000002d2e2e7223 */ /* 0x000fe2000001002f */
[----:B------:R-:W-:Y:S02]  /*2ee0*/  HADD2.F32 R76, -RZ, R12.H1_H1 ;  /* 0x3000000cff4c7230 */ /* 0x000fe40000004100 */
[----:B------:R-:W-:Y:S01]  /*2ef0*/  FADD.FTZ R69, R69, -UR12 ;  /* 0x8000000c45457e21 */ /* 0x000fe20008010000 */
[----:B------:R-:W-:Y:S02]  /*2f00*/  HADD2.F32 R78, -RZ, R25.H1_H1 ;  /* 0x30000019ff4e7230 */ /* 0x000fe40000004100 */
[----:B------:R-:W-:Y:S01]  /*2f10*/  FFMA.FTZ R45, R61, R66, R70 ;  /* 0x000000423d2d7223 */ /* 0x000fe20000010046 */
[----:B------:R-:W-:Y:S01]  /*2f20*/  FADD.FTZ R75, R75, -UR12 ;  /* 0x8000000c4b4b7e21 */ /* 0x000fe20008010000 */
[----:B------:R-:W-:Y:S01]  /*2f30*/  FFMA.FTZ R66, R63, R72, R74 ;  /* 0x000000483f427223 */ /* 0x000fe2000001004a */
[----:B------:R-:W-:Y:S01]  /*2f40*/  FADD.FTZ R79, R79, -UR12 ;  /* 0x8000000c4f4f7e21 */ /* 0x000fe20008010000 */
[----:B------:R-:W-:Y:S01]  /*2f50*/  FFMA.FTZ R47, R65, R76, R78 ;  /* 0x0000004c412f7223 */ /* 0x000fe2000001004e */
[----:B------:R-:W-:-:S02]  /*2f60*/  HADD2.F32 R72, -RZ, R11.H1_H1 ;  /* 0x3000000bff487230 */ /* 0x000fc40000004100 */
[----:B------:R-:W-:Y:S01]  /*2f70*/  FMUL.FTZ R55, R69, UR19 ;  /* 0x0000001345377c20 */ /* 0x000fe20008410000 */
[----:B------:R-:W-:Y:S02]  /*2f80*/  HADD2.F32 R76, -RZ, R26.H1_H1 ;  /* 0x3000001aff4c7230 */ /* 0x000fe40000004100 */
[----:B------:R-:W-:Y:S01]  /*2f90*/  FADD.FTZ R67, R67, -UR12 ;  /* 0x8000000c43437e21 */ /* 0x000fe20008010000 */
[--C-:B------:R-:W-:Y:S02]  /*2fa0*/  HADD2.F32 R78, -RZ, R10.reuse.H0_H0 ;  /* 0x2000000aff4e7230 */ /* 0x100fe40000004100 */
[----:B------:R-:W-:Y:S01]  /*2fb0*/  FMUL.FTZ R75, R75, UR19 ;  /* 0x000000134b4b7c20 */ /* 0x000fe20008410000 */
[----:B------:R-:W-:Y:S02]  /*2fc0*/  HADD2.F32 R80, -RZ, R27.H0_H0 ;  /* 0x2000001bff507230 */ /* 0x000fe40000004100 */
[----:B------:R-:W-:Y:S01]  /*2fd0*/  FMUL.FTZ R65, R79, UR19 ;  /* 0x000000134f417c20 */ /* 0x000fe20008410000 */
[----:B------:R-:W-:-:S02]  /*2fe0*/  HADD2.F32 R82, -RZ, R10.H1_H1 ;  /* 0x3000000aff527230 */ /* 0x000fc40000004100 */
[----:B------:R-:W-:Y:S01]  /*2ff0*/  FADD.FTZ R40, R40, -UR12 ;  /* 0x8000000c28287e21 */ /* 0x000fe20008010000 */
[----:B------:R-:W-:Y:S02]  /*3000*/  HADD2.F32 R84, -RZ, R27.H1_H1 ;  /* 0x3000001bff547230 */ /* 0x000fe40000004100 */
[----:B------:R-:W-:Y:S01]  /*3010*/  FADD.FTZ R87, R87, -UR12 ;  /* 0x8000000c57577e21 */ /* 0x000fe20008010000 */
[----:B------:R-:W-:Y:S02]  /*3020*/  HADD2.F32 R74, -RZ, R11.H0_H0 ;  /* 0x2000000bff4a7230 */ /* 0x000fe40000004100 */
[----:B------:R-:W-:Y:S01]  /*3030*/  FFMA.FTZ R55, R55, R72, R76 ;  /* 0x0000004837377223 */ /* 0x000fe2000001004c */
[----:B------:R-:W-:Y:S02]  /*3040*/  HADD2.F32 R70, -RZ, R26.H0_H0 ;  /* 0x2000001aff467230 */ /* 0x000fe40000004100 */
[----:B------:R-:W-:Y:S01]  /*3050*/  FADD.FTZ R85, R85, -UR12 ;  /* 0x8000000c55557e21 */ /* 0x000fe20008010000 */
[----:B------:R-:W-:Y:S01]  /*3060*/  FMUL.FTZ R67, R67, UR19 ;  /* 0x0000001343437c20 */ /* 0x000fe20008410000 */
        /* <DEDUP_REMOVED lines=10> */
[----:B------:R-:W-:Y:S01]  /*3110*/  FFMA.FTZ R74, R67, R74, R70 ;  /* 0x0000004a434a7223 */ /* 0x000fe20000010046 */
[----:B------:R-:W-:Y:S02]  /*3120*/  HADD2.F32 R82, -RZ, R21.H0_H0 ;  /* 0x20000015ff527230 */ /* 0x000fe40000004100 */
[----:B------:R-:W-:Y:S01]  /*3130*/  FADD.FTZ R93, R93, -UR12 ;  /* 0x8000000c5d5d7e21 */ /* 0x000fe20008010000 */
[----:B------:R-:W-:Y:S01]  /*3140*/  FFMA.FTZ R70, R40, R49, R51 ;  /* 0x0000003128467223 */ /* 0x000fe20000010033 */
[----:B------:R-:W-:Y:S01]  /*3150*/  FFMA.FTZ R49, R87, R72, R78 ;  /* 0x0000004857317223 */ /* 0x000fe2000001004e */
[----:B------:R-:W-:Y:S02]  /*3160*/  HADD2.F32 R61, -RZ, R6.H0_H0 ;  /* 0x20000006ff3d7230 */ /* 0x000fe40000004100 */
[----:B------:R-:W-:Y:S01]  /*3170*/  FFMA.FTZ R72, R85, R80, R82 ;  /* 0x0000005055487223 */ /* 0x000fe20000010052 */
[----:B------:R-:W-:Y:S02]  /*3180*/  HADD2.F32 R63, -RZ, R23.H0_H0 ;  /* 0x20000017ff3f7230 */ /* 0x000fe40000004100 */
[----:B------:R-:W-:Y:S01]  /*3190*/  FMUL.FTZ R82, R93, UR19 ;  /* 0x000000135d527c20 */ /* 0x000fe20008410000 */
[----:B------:R-:W-:Y:S01]  /*31a0*/  FADD.FTZ R91, R91, -UR12 ;  /* 0x8000000c5b5b7e21 */ /* 0x000fe20008010000 */
[----:B------:R-:W-:Y:S01]  /*31b0*/  FADD.FTZ R62, R62, -UR12 ;  /* 0x8000000c3e3e7e21 */ /* 0x000fe20008010000 */
[----:B------:R-:W-:Y:S01]  /*31c0*/  FADD.FTZ R89, R89, -UR12 ;  /* 0x8000000c59597e21 */ /* 0x000fe20008010000 */
[----:B------:R-:W-:Y:S01]  /*31d0*/  FADD.FTZ R58, R58, -UR12 ;  /* 0x8000000c3a3a7e21 */ /* 0x000fe20008010000 */
[----:B------:R-:W-:-:S02]  /*31e0*/  HADD2.F32 R40, -RZ, R7.H1_H1 ;  /* 0x30000007ff287230 */ /* 0x000fc40000004100 */
[----:B------:R-:W-:Y:S01]  /*31f0*/  FFMA.FTZ R82, R82, R61, R63 ;  /* 0x0000003d52527223 */ /* 0x000fe2000001003f */
[--C-:B------:R-:W-:Y:S02]  /*3200*/  HADD2.F32 R78, -RZ, R22.reuse.H1_H1 ;  /* 0x30000016ff4e7230 */ /* 0x100fe40000004100 */
[----:B------:R-:W-:Y:S01]  /*3210*/  FMUL.FTZ R71, R91, UR19 ;  /* 0x000000135b477c20 */ /* 0x000fe20008410000 */
[----:B------:R-:W-:Y:S02]  /*3220*/  HADD2.F32 R57, -RZ, R7.H0_H0 ;  /* 0x20000007ff397230 */ /* 0x000fe40000004100 */
[----:B------:R-:W-:Y:S01]  /*3230*/  FMUL.FTZ R62, R62, UR19 ;  /* 0x000000133e3e7c20 */ /* 0x000fe20008410000 */
[----:B------:R-:W-:Y:S02]  /*3240*/  HADD2.F32 R59, -RZ, R22.H0_H0 ;  /* 0x20000016ff3b7230 */ /* 0x000fe40000004100 */
[----:B------:R-:W-:Y:S01]  /*3250*/  FMUL.FTZ R80, R89, UR19 ;  /* 0x0000001359507c20 */ /* 0x000fe20008410000 */
[----:B------:R-:W-:-:S02]  /*3260*/  HADD2.F32 R69, -RZ, R4.H0_H0 ;  /* 0x20000004ff457230 */ /* 0x000fc40000004100 */
[----:B------:R-:W-:Y:S01]  /*3270*/  FMUL.FTZ R58, R58, UR19 ;  /* 0x000000133a3a7c20 */ /* 0x000fe20008410000 */
[--C-:B------:R-:W-:Y:S02]  /*3280*/  HADD2.F32 R63, -RZ, R17.reuse.H0_H0 ;  /* 0x20000011ff3f7230 */ /* 0x100fe40000004100 */
[----:B------:R-:W-:Y:S01]  /*3290*/  FADD.FTZ R64, R64, -UR12 ;  /* 0x8000000c40407e21 */ /* 0x000fe20008010000 */
[----:B------:R-:W-:Y:S02]  /*32a0*/  HADD2.F32 R75, -RZ, R4.H1_H1 ;  /* 0x30000004ff4b7230 */ /* 0x000fe40000004100 */
[----:B------:R-:W-:Y:S01]  /*32b0*/  FFMA.FTZ R71, R71, R40, R78 ;  /* 0x0000002847477223 */ /* 0x000fe2000001004e */
[----:B------:R-:W-:Y:S02]  /*32c0*/  HADD2.F32 R77, -RZ, R17.H1_H1 ;  /* 0x30000011ff4d7230 */ /* 0x000fe40000004100 */
[----:B------:R-:W-:Y:S01]  /*32d0*/  FADD.FTZ R42, R42, -UR12 ;  /* 0x8000000c2a2a7e21 */ /* 0x000fe20008010000 */
[----:B------:R-:W-:Y:S01]  /*32e0*/  FFMA.FTZ R80, R80, R57, R59 ;  /* 0x0000003950507223 */ /* 0x000fe2000001003b */
[----:B------:R-:W-:Y:S01]  /*32f0*/  FFMA.FTZ R69, R58, R69, R63 ;  /* 0x000000453a457223 */ /* 0x000fe2000001003f */
[----:B------:R-:W-:-:S02]  /*3300*/  HADD2.F32 R57, -RZ, R5.H0_H0 ;  /* 0x20000005ff397230 */ /* 0x000fc40000004100 */
[----:B------:R-:W-:Y:S01]  /*3310*/  FFMA.FTZ R78, R62, R75, R77 ;  /* 0x0000004b3e4e7223 */ /* 0x000fe2000001004d */
[----:B------:R-:W-:Y:S01]  /*3320*/  HADD2.F32 R59, -RZ, R16.H0_H0 ;  /* 0x20000010ff3b7230 */ /* 0x000fe20000004100 */
[----:B------:R-:W1:Y:S01]  /*3330*/  LDC.64 R62, c[0x0][0x428] ;  /* 0x00010a00ff3e7b82 */ /* 0x000e620000000a00 */
[----:B------:R-:W-:Y:S01]  /*3340*/  FMUL.FTZ R64, R64, UR19 ;  /* 0x0000001340407c20 */ /* 0x000fe20008410000 */
[----:B------:R-:W-:Y:S02]  /*3350*/  HADD2.F32 R73, -RZ, R6.H1_H1 ;  /* 0x30000006ff497230 */ /* 0x000fe40000004100 */
[----:B------:R-:W-:Y:S01]  /*3360*/  FMUL.FTZ R42, R42, UR19 ;  /* 0x000000132a2a7c20 */ /* 0x000fe20008410000 */
[----:B------:R-:W-:Y:S02]  /*3370*/  HADD2.F32 R67, -RZ, R23.H1_H1 ;  /* 0x30000017ff437230 */ /* 0x000fe40000004100 */
[----:B------:R-:W-:Y:S01]  /*3380*/  FADD.FTZ R50, R50, -UR12 ;  /* 0x8000000c32327e21 */ /* 0x000fe20008010000 */
[----:B------:R-:W-:Y:S01]  /*3390*/  FADD.FTZ R60, R60, -UR12 ;  /* 0x8000000c3c3c7e21 */ /* 0x000fe20008010000 */
[----:B------:R-:W-:Y:S01]  /*33a0*/  FFMA.FTZ R64, R64, R57, R59 ;  /* 0x0000003940407223 */ /* 0x000fe2000001003b */
[----:B------:R-:W-:-:S02]  /*33b0*/  HADD2.F32 R75, -RZ, R3.H0_H0 ;  /* 0x20000003ff4b7230 */ /* 0x000fc40000004100 */
[----:B------:R-:W-:Y:S01]  /*33c0*/  FFMA.FTZ R73, R42, R73, R67 ;  /* 0x000000492a497223 */ /* 0x000fe20000010043 */
[----:B------:R-:W-:Y:S02]  /*33d0*/  HADD2.F32 R57, -RZ, R18.H0_H0 ;  /* 0x20000012ff397230 */ /* 0x000fe40000004100 */
[----:B------:R-:W-:Y:S01]  /*33e0*/  FADD.FTZ R81, R81, -UR12 ;  /* 0x8000000c51517e21 */ /* 0x000fe20008010000 */
[----:B------:R-:W-:Y:S01]  /*33f0*/  FMUL.FTZ R50, R50, UR19 ;  /* 0x0000001332327c20 */ /* 0x000fe20008410000 */
[----:B------:R-:W-:Y:S02]  /*3400*/  HADD2.F32 R67, -RZ, R5.H1_H1 ;  /* 0x30000005ff437230 */ /* 0x000fe40000004100 */
[----:B------:R-:W-:Y:S01]  /*3410*/  FMUL.FTZ R60, R60, UR19 ;  /* 0x000000133c3c7c20 */ /* 0x000fe20008410000 */
[----:B------:R-:W-:Y:S02]  /*3420*/  HADD2.F32 R61, -RZ, R16.H1_H1 ;  /* 0x30000010ff3d7230 */ /* 0x000fe40000004100 */
[----:B------:R-:W-:Y:S01]  /*3430*/  FADD.FTZ R48, R48, -UR12 ;  /* 0x8000000c30307e21 */ /* 0x000fe20008010000 */
[----:B------:R-:W-:-:S02]  /*3440*/  HADD2.F32 R40, -RZ, R3.H1_H1 ;  /* 0x30000003ff287230 */ /* 0x000fc40000004100 */
[----:B------:R-:W-:Y:S01]  /*3450*/  FMUL.FTZ R81, R81, UR19 ;  /* 0x0000001351517c20 */ /* 0x000fe20008410000 */
[----:B------:R-:W-:Y:S02]  /*3460*/  HADD2.F32 R42, -RZ, R18.H1_H1 ;  /* 0x30000012ff2a7230 */ /* 0x000fe40000004100 */
[----:B------:R-:W-:Y:S01]  /*3470*/  FFMA.FTZ R75, R50, R75, R57 ;  /* 0x0000004b324b7223 */ /* 0x000fe20000010039 */
[----:B------:R-:W-:Y:S01]  /*3480*/  FADD.FTZ R83, R83, -UR12 ;  /* 0x8000000c53537e21 */ /* 0x000fe20008010000 */
[----:B------:R-:W-:Y:S01]  /*3490*/  MOV R57, UR5 ;  /* 0x0000000500397c02 */ /* 0x000fe20008000f00 */
[----:B------:R-:W-:Y:S01]  /*34a0*/  FFMA.FTZ R67, R60, R67, R61 ;  /* 0x000000433c437223 */ /* 0x000fe2000001003d */
[----:B------:R-:W-:Y:S01]  /*34b0*/  FADD.FTZ R56, R56, -UR12 ;  /* 0x8000000c38387e21 */ /* 0x000fe20008010000 */
[----:B------:R-:W-:Y:S02]  /*34c0*/  HADD2.F32 R59, -RZ, R2.H0_H0 ;  /* 0x20000002ff3b7230 */ /* 0x000fe40000004100 */
[----:B------:R-:W-:Y:S01]  /*34d0*/  FMUL.FTZ R48, R48, UR19 ;  /* 0x0000001330307c20 */ /* 0x000fe20008410000 */
[----:B------:R-:W-:-:S02]  /*34e0*/  HADD2.F32 R61, -RZ, R19.H0_H0 ;  /* 0x20000013ff3d7230 */ /* 0x000fc40000004100 */
[----:B------:R-:W-:Y:S01]  /*34f0*/  FFMA.FTZ R50, R81, R40, R42 ;  /* 0x0000002851327223 */ /* 0x000fe2000001002a */
[----:B------:R-:W-:Y:S02]  /*3500*/  HADD2.F32 R84, -RZ, R8.H1_H1 ;  /* 0x30000008ff547230 */ /* 0x000fe40000004100 */
[----:B------:R-:W-:Y:S01]  /*3510*/  FMUL.FTZ R83, R83, UR19 ;  /* 0x0000001353537c20 */ /* 0x000fe20008410000 */
[----:B------:R-:W-:Y:S01]  /*3520*/  HADD2.F32 R86, -RZ, R21.H1_H1 ;  /* 0x30000015ff567230 */ /* 0x000fe20000004100 */
[----:B------:R-:W-:Y:S01]  /*3530*/  LEA.HI.SX32 R57, R57, R54, 0x1d ;  /* 0x0000003639397211 */ /* 0x000fe200078feaff */
[----:B------:R-:W-:Y:S02]  /*3540*/  HADD2.F32 R77, -RZ, R2.H1_H1 ;  /* 0x30000002ff4d7230 */ /* 0x000fe40000004100 */
[----:B------:R-:W-:Y:S01]  /*3550*/  FMUL.FTZ R56, R56, UR19 ;  /* 0x0000001338387c20 */ /* 0x000fe20008410000 */
[----:B------:R-:W-:Y:S02]  /*3560*/  HADD2.F32 R81, -RZ, R19.H1_H1 ;  /* 0x30000013ff517230 */ /* 0x000fe40000004100 */
[----:B------:R-:W-:Y:S01]  /*3570*/  FFMA.FTZ R48, R48, R59, R61 ;  /* 0x0000003b30307223 */ /* 0x000fe2000001003d */
[----:B------:R-:W-:Y:S01]  /*3580*/  FFMA.FTZ R51, R83, R84, R86 ;  /* 0x0000005453337223 */ /* 0x000fe20000010056 */
[----:B------:R-:W-:-:S02]  /*3590*/  IADD3 R59, PT, PT, R57, 0x80, RZ ;  /* 0x00000080393b7810 */ /* 0x000fc40007ffe0ff */
[C---:B------:R-:W-:Y:S01]  /*35a0*/  IADD3 R61, PT, PT, R57.reuse, 0x100, RZ ;  /* 0x00000100393d7810 */ /* 0x040fe20007ffe0ff */
[----:B------:R-:W-:Y:S01]  /*35b0*/  FFMA.FTZ R77, R56, R77, R81 ;  /* 0x0000004d384d7223 */ /* 0x000fe20000010051 */
[C---:B------:R-:W-:Y:S01]  /*35c0*/  IADD3 R79, PT, PT, R57.reuse, 0x180, RZ ;  /* 0x00000180394f7810 */ /* 0x040fe20007ffe0ff */
[--C-:B-1----:R-:W-:Y:S01]  /*35d0*/  IMAD.WIDE.U32 R56, R57, 0x10, R62.reuse ;  /* 0x0000001039387825 */ /* 0x102fe200078e003e */
[----:B------:R-:W-:Y:S02]  /*35e0*/  F2FP.F16.F32.PACK_AB R39, R39, R68 ;  /* 0x000000442727723e */ /* 0x000fe400000000ff */
[----:B------:R-:W-:Y:S01]  /*35f0*/  F2FP.F16.F32.PACK_AB R38, R43, R38 ;  /* 0x000000262b26723e */ /* 0x000fe200000000ff */
[--C-:B------:R-:W-:Y:S01]  /*3600*/  IMAD.WIDE.U32 R58, R59, 0x10, R62.reuse ;  /* 0x000000103b3a7825 */ /* 0x100fe200078e003e */
[----:B------:R-:W-:Y:S02]  /*3610*/  F2FP.F16.F32.PACK_AB R37, R44, R37 ;  /* 0x000000252c25723e */ /* 0x000fe400000000ff */
[----:B------:R-:W-:Y:S01]  /*3620*/  F2FP.F16.F32.PACK_AB R36, R41, R36 ;  /* 0x000000242924723e */ /* 0x000fe200000000ff */
[----:B------:R-:W-:Y:S01]  /*3630*/  IMAD.WIDE.U32 R60, R61, 0x10, R62 ;  /* 0x000000103d3c7825 */ /* 0x000fe200078e003e */
[----:B------:R-:W-:-:S02]  /*3640*/  F2FP.F16.F32.PACK_AB R40, R45, R46 ;  /* 0x0000002e2d28723e */ /* 0x000fc400000000ff */
[----:B------:R-:W-:Y:S01]  /*3650*/  F2FP.F16.F32.PACK_AB R43, R65, R76 ;  /* 0x0000004c412b723e */ /* 0x000fe200000000ff */
[----:B------:R-:W-:Y:S01]  /*3660*/  IMAD.WIDE.U32 R62, R79, 0x10, R62 ;  /* 0x000000104f3e7825 */ /* 0x000fe200078e003e */
[----:B------:R-:W-:Y:S01]  /*3670*/  F2FP.F16.F32.PACK_AB R42, R55, R74 ;  /* 0x0000004a372a723e */ /* 0x000fe200000000ff */
[----:B------:R2:W-:Y:S01]  /*3680*/  STG.E.128 desc[UR14][R56.64], R36 ;  /* 0x0000002438007986 */ /* 0x0005e2000c101d0e */
[----:B------:R-:W-:Y:S02]  /*3690*/  F2FP.F16.F32.PACK_AB R41, R47, R66 ;  /* 0x000000422f29723e */ /* 0x000fe400000000ff */
[----:B------:R-:W-:Y:S02]  /*36a0*/  F2FP.F16.F32.PACK_AB R45, R51, R72 ;  /* 0x00000048332d723e */ /* 0x000fe400000000ff */
[----:B------:R-:W-:Y:S01]  /*36b0*/  F2FP.F16.F32.PACK_AB R47, R73, R82 ;  /* 0x00000052492f723e */ /* 0x000fe200000000ff */
[----:B------:R2:W-:Y:S01]  /*36c0*/  STG.E.128 desc[UR14][R58.64], R40 ;  /* 0x000000283a007986 */ /* 0x0005e2000c101d0e */
[----:B------:R-:W-:-:S02]  /*36d0*/  F2FP.F16.F32.PACK_AB R46, R71, R80 ;  /* 0x00000050472e723e */ /* 0x000fc400000000ff */
[----:B------:R-:W-:Y:S02]  /*36e0*/  F2FP.F16.F32.PACK_AB R44, R49, R70 ;  /* 0x00000046312c723e */ /* 0x000fe400000000ff */
[----:B------:R-:W-:Y:S02]  /*36f0*/  F2FP.F16.F32.PACK_AB R51, R77, R48 ;  /* 0x000000304d33723e */ /* 0x000fe400000000ff */
[----:B------:R-:W-:Y:S01]  /*3700*/  F2FP.F16.F32.PACK_AB R50, R50, R75 ;  /* 0x0000004b3232723e */ /* 0x000fe200000000ff */
[----:B------:R2:W-:Y:S01]  /*3710*/  STG.E.128 desc[UR14][R60.64], R44 ;  /* 0x0000002c3c007986 */ /* 0x0005e2000c101d0e */
[----:B------:R-:W-:Y:S02]  /*3720*/  F2FP.F16.F32.PACK_AB R49, R78, R69 ;  /* 0x000000454e31723e */ /* 0x000fe400000000ff */
[----:B------:R-:W-:-:S05]  /*3730*/  F2FP.F16.F32.PACK_AB R48, R67, R64 ;  /* 0x000000404330723e */ /* 0x000fca00000000ff */
[----:B------:R2:W-:Y:S02]  /*3740*/  STG.E.128 desc[UR14][R62.64], R48 ;  /* 0x000000303e007986 */ /* 0x0005e4000c101d0e */
.L_x_2779:
[----:B0-----:R-:W-:Y:S02]  /*3750*/  UIADD3 UR7, UPT, UPT, UR7, UR20, URZ ;  /* 0x0000001407077290 */ /* 0x001fe4000fffe0ff */
[----:B------:R-:W-:Y:S02]  /*3760*/  UPLOP3.LUT UP1, UPT, UPT, UPT, UP1, 0x40, 0x4 ;  /* 0x000000000004789c */ /* 0x000fe40003f2e810 */
[----:B------:R-:W-:-:S09]  /*3770*/  UISETP.GE.AND UP0, UPT, UR7, UR21, UPT ;  /* 0x000000150700728c */ /* 0x000fd2000bf06270 */
[----:B------:R-:W-:Y:S05]  /*3780*/  BRA.U !UP0, `(.L_x_2780) ;  /* 0xffffffcd083c7547 */ /* 0x000fea000b83ffff */
[----:B------:R-:W-:Y:S05]  /*3790*/  EXIT ;  /* 0x000000000000794d */ /* 0x000fea0003800000 */
.L_x_2781:
        /* <DEDUP_REMOVED lines=14> */
.L_x_27217:


//--------------------- .text._ZN10layer_norm13ln_fwd_kernelINS_13Kernel_traitsI6__halfS2_S2_S2_fjLj4096ELj1ELj1ELj4ELj16ENS_18Kernel_traits_baseILj4096ES2_S2_S2_S2_fjLj128EEEEELb0ELb1ELb0ELb0EEEvNS_9FwdParamsE --------------------------
	.section	.text._ZN10layer_norm13ln_fwd_kernelINS_13Kernel_traitsI6__halfS2_S2_S2_fjLj4096ELj1ELj1ELj4ELj16ENS_18Kernel_traits_baseILj4096ES2_S2_S2_S2_fjLj128EEEEELb0ELb1ELb0ELb0EEEvNS_9FwdParamsE,"ax",@progbits
	.align	128
        .global         _ZN10layer_norm13ln_fwd_kernelINS_13Kernel_traitsI6__halfS2_S2_S2_fjLj4096ELj1ELj1ELj4ELj16ENS_18Kernel_traits_baseILj4096ES2_S2_S2_S2_fjLj128EEEEELb0ELb1ELb0ELb0EEEvNS_9FwdParamsE
        .type           _ZN10layer_norm13ln_fwd_kernelINS_13Kernel_traitsI6__halfS2_S2_S2_fjLj4096ELj1ELj1ELj4ELj16ENS_18Kernel_traits_baseILj4096ES2_S2_S2_S2_fjLj128EEEEELb0ELb1ELb0ELb0EEEvNS_9FwdParamsE,@function
        .size           _ZN10layer_norm13ln_fwd_kernelINS_13Kernel_traitsI6__halfS2_S2_S2_fjLj4096ELj1ELj1ELj4ELj16ENS_18Kernel_traits_baseILj4096ES2_S2_S2_S2_fjLj128EEEEELb0ELb1ELb0ELb0EEEvNS_9FwdParamsE,(.L_x_27218 - _ZN10layer_norm13ln_fwd_kernelINS_13Kernel_traitsI6__halfS2_S2_S2_fjLj4096ELj1ELj1ELj4ELj16ENS_18Kernel_traits_baseILj4096ES2_S2_S2_S2_fjLj128EEEEELb0ELb1ELb0ELb0EEEvNS_9FwdParamsE)
        .other          _ZN10layer_norm13ln_fwd_kernelINS_13Kernel_traitsI6__halfS2_S2_S2_fjLj4096ELj1ELj1ELj4ELj16ENS_18Kernel_traits_baseILj4096ES2_S2_S2_S2_fjLj128EEEEELb0ELb1ELb0ELb0EEEvNS_9FwdParamsE,@"STO_CUDA_ENTRY STV_DEFAULT"
_ZN10layer_norm13ln_fwd_kernelINS_13Kernel_traitsI6__halfS2_S2_S2_fjLj4096ELj1ELj1ELj4ELj16ENS_18Kernel_traits_baseILj4096ES2_S2_S2_S2_fjLj128EEEEELb0ELb1ELb0ELb0EEEvNS_9FwdParamsE:
.text._ZN10layer_norm13ln_fwd_kernelINS_13Kernel_traitsI6__halfS2_S2_S2_fjLj4096ELj1ELj1ELj4ELj16ENS_18Kernel_traits_baseILj4096ES2_S2_S2_S2_fjLj128EEEEELb0ELb1ELb0ELb0EEEvNS_9FwdParamsE:
        /* <DEDUP_REMOVED lines=13> */
[----:B------:R-:W-:Y:S02]  /*00d0*/  LOP3.LUT R6, R0, 0x1f, R7, 0xf8, !PT ;  /* 0x0000001f00067812 */ /* 0x000fe400078ef807 */
[----:B----4-:R-:W-:Y:S02]  /*00e0*/  MOV R4, UR4 ;  /* 0x0000000400047c02 */ /* 0x010fe40008000f00 */
[----:B------:R-:W-:-:S04]  /*00f0*/  LOP3.LUT R3, R6, 0x7f, RZ, 0x3c, !PT ;  /* 0x0000007f06037812 */ /* 0x000fc800078e3cff */
[----:B------:R-:W-:Y:S01]  /*0100*/  LEA.HI.SX32 R3, R2, R3, 0x1d ;  /* 0x0000000302037211 */ /* 0x000fe200078feaff */
[----:B---3--:R-:W-:Y:S06]  /*0110*/  BRA.U !UP0, `(.L_x_2783) ;  /* 0x0000000108b87547 */ /* 0x008fec000b800000 */
        /* <DEDUP_REMOVED lines=46> */
.L_x_2783:
        /* <DEDUP_REMOVED lines=20> */
[C---:B---3--:R-:W-:Y:S01]  /*0540*/  @P2 IMAD.WIDE.U32 R22, R65.reuse, 0x10, R14 ;  /* 0x0000001041162825 */ /* 0x048fe200078e000e */
[----:B------:R-:W-:-:S04]  /*0550*/  @P2 IADD3 R65, PT, PT, R65, 0x80, RZ ;  /* 0x0000008041412810 */ /* 0x000fc80007ffe0ff */
        /* <DEDUP_REMOVED lines=21> */
.L_x_2784:
[----:B------:R-:W-:Y:S05]  /*06b0*/  BSYNC.RECONVERGENT B0 ;  /* 0x0000000000007941 */ /* 0x000fea0003800200 */
.L_x_2782:
[----:B------:R-:W0:Y:S02]  /*06c0*/  LDCU UR4, c[0x0][0x384] ;  /* 0x00007080ff0477ac */ /* 0x000e240008000800 */
[----:B0-----:R-:W-:-:S13]  /*06d0*/  ISETP.GE.AND P0, PT, R4, UR4, PT ;  /* 0x0000000404007c0c */ /* 0x001fda000bf06270 */
[----:B------:R-:W-:Y:S05]  /*06e0*/  @P0 EXIT ;  /* 0x000000000000094d */ /* 0x000fea0003800000 */
[----:B------:R-:W-:Y:S01]  /*06f0*/  SHF.R.S32.HI R2, RZ, 0x3, R2 ;  /* 0x00000003ff027819 */ /* 0x000fe20000011402 */
[----:B------:R-:W0:Y:S01]  /*0700*/  LDC.64 R10, c[0x0][0x3e0] ;  /* 0x0000f800ff0a7b82 */ /* 0x000e220000000a00 */
[----:B------:R-:W1:Y:S02]  /*0710*/  LDCU.U8 UR4, c[0x0][0x410] ;  /* 0x00008200ff0477ac */ /* 0x000e640008000000 */
[C---:B------:R-:W-:Y:S02]  /*0720*/  LOP3.LUT R8, R2.reuse, 0x7f, RZ, 0xc0, !PT ;  /* 0x0000007f02087812 */ /* 0x040fe400078ec0ff */
[----:B------:R-:W-:Y:S01]  /*0730*/  SHF.L.U32 R2, R2, 0x1, RZ ;  /* 0x0000000102027819 */ /* 0x000fe200000006ff */
[----:B------:R-:W2:Y:S01]  /*0740*/  LDCU UR11, c[0x0][0x388] ;  /* 0x00007100ff0b77ac */ /* 0x000ea20008000800 */
[----:B------:R-:W-:Y:S01]  /*0750*/  VIADDMNMX R0, R8, -R0, RZ, !PT ;  /* 0x8000000008007246 */ /* 0x000fe200078001ff */
[----:B------:R-:W-:Y:S01]  /*0760*/  IMAD R8, R5, -0x20, R8 ;  /* 0xffffffe005087824 */ /* 0x000fe200078e0208 */
[----:B------:R-:W-:Y:S01]  /*0770*/  LOP3.LUT R9, R2, 0xffffff00, RZ, 0xc0, !PT ;  /* 0xffffff0002097812 */ /* 0x000fe200078ec0ff */
[----:B------:R-:W3:Y:S01]  /*0780*/  LDCU UR10, c[0x0][0x400] ;  /* 0x00008000ff0a77ac */ /* 0x000ee20008000800 */
[----:B------:R-:W-:-:S02]  /*0790*/  VIMNMX R0, PT, PT, R0, 0x20, PT ;  /* 0x0000002000007848 */ /* 0x000fc40003fe0100 */
[----:B------:R-:W-:Y:S01]  /*07a0*/  VIMNMX R8, PT, PT, RZ, R8, !PT ;  /* 0x00000008ff087248 */ /* 0x000fe20007fe0100 */
[----:B------:R-:W4:Y:S01]  /*07b0*/  LDCU.64 UR8, c[0x0][0x3a0] ;  /* 0x00007400ff0877ac */ /* 0x000f220008000a00 */
[----:B------:R-:W-:Y:S01]  /*07c0*/  LEA R0, R0, R9, 0x3 ;  /* 0x0000000900007211 */ /* 0x000fe200078e18ff */
[----:B------:R-:W-:-:S03]  /*07d0*/  UPLOP3.LUT UP1, UPT, UPT, UPT, UPT, 0x40, 0x4 ;  /* 0x000000000004789c */ /* 0x000fc60003f2e870 */
[----:B------:R-:W-:Y:S02]  /*07e0*/  I2FP.F32.U32 R2, R0 ;  /* 0x0000000000027245 */ /* 0x000fe40000201000 */
[----:B-1----:R-:W-:Y:S02]  /*07f0*/  ISETP.NE.AND P1, PT, RZ, UR4, PT ;  /* 0x00000004ff007c0c */ /* 0x002fe4000bf25270 */
[----:B------:R-:W-:Y:S02]  /*0800*/  VIMNMX R0, PT, PT, R8, 0x20, PT ;  /* 0x0000002008007848 */ /* 0x000fe40003fe0100 */
[----:B------:R-:W1:Y:S01]  /*0810*/  MUFU.RCP R2, R2 ;  /* 0x0000000200027308 */ /* 0x000e620000001000 */
[----:B0-----:R-:W-:Y:S02]  /*0820*/  ISETP.NE.U32.AND P0, PT, R10, RZ, PT ;  /* 0x000000ff0a00720c */ /* 0x001fe40003f05070 */
[----:B------:R-:W-:Y:S02]  /*0830*/  P2R R8, PR, RZ, 0x2 ;  /* 0x00000002ff087803 */ /* 0x000fe40000000000 */
[----:B------:R-:W-:-:S02]  /*0840*/  ISETP.NE.AND.EX P0, PT, R11, RZ, PT, P0 ;  /* 0x000000ff0b00720c */ /* 0x000fc40003f05300 */
[----:B-1234-:R-:W-:-:S11]  /*0850*/  LEA R0, R0, R9, 0x3 ;  /* 0x0000000900007211 */ /* 0x01efd600078e18ff */
.L_x_2811:
[----:B------:R-:W0:Y:S02]  /*0860*/  @P0 LDC.64 R76, c[0x0][0x3e0] ;  /* 0x0000f800ff4c0b82 */ /* 0x000e240000000a00 */
[----:B0-----:R-:W-:-:S06]  /*0870*/  @P0 IMAD.WIDE R76, R4, 0x2, R76 ;  /* 0x00000002044c0825 */ /* 0x001fcc00078e024c */
[----:B------:R-:W2:Y:S01]  /*0880*/  @P0 LDG.E.U16 R76, desc[UR6][R76.64] ;  /* 0x000000064c4c0981 */ /* 0x000ea2000c1e1500 */
[----:B------:R-:W-:Y:S01]  /*0890*/  IMAD R78, R4, UR11, RZ ;  /* 0x0000000b044e7c24 */ /* 0x000fe2000f8e02ff */
[----:B------:R-:W-:Y:S01]  /*08a0*/  ISETP.GE.U32.AND P1, PT, R3, 0x80, PT ;  /* 0x000000800300780c */ /* 0x000fe20003f26070 */
[----:B------:R-:W-:Y:S01]  /*08b0*/  BSSY.RECONVERGENT B0, `(.L_x_2785) ;  /* 0x0000066000007945 */ /* 0x000fe20003800200 */
[----:B------:R-:W-:Y:S02]  /*08c0*/  HFMA2 R100, -RZ, RZ, 1.875, 0 ;  /* 0x3f800000ff647431 */ /* 0x000fe400000001ff */
[----:B------:R-:W-:-:S04]  /*08d0*/  SHF.R.S32.HI R79, RZ, 0x1f, R78 ;  /* 0x0000001fff4f7819 */ /* 0x000fc8000001144e */
[----:B------:R-:W-:-:S04]  /*08e0*/  LEA.HI R79, R79, R78, RZ, 0x3 ;  /* 0x0000004e4f4f7211 */ /* 0x000fc800078f18ff */
[----:B------:R-:W-:-:S04]  /*08f0*/  LEA.HI.SX32 R97, R79, R6, 0x1d ;  /* 0x000000064f617211 */ /* 0x000fc800078feaff */
[----:B------:R-:W-:Y:S01]  /*0900*/  MOV R101, R97 ;  /* 0x0000006100657202 */ /* 0x000fe20000000f00 */
[----:B--2---:R-:W-:Y:S01]  /*0910*/  @P0 HADD2.F32 R100, -RZ, R76.H0_H0 ;  /* 0x2000004cff640230 */ /* 0x004fe20000004100 */
        /* <DEDUP_REMOVED lines=10> */
[----:B-----5:R-:W-:Y:S02]  /*09c0*/  HADD2.F32 R23, -RZ, R76.H0_H0 ;  /* 0x2000004cff177230 */ /* 0x020fe40000004100 */
[----:B------:R-:W-:Y:S02]  /*09d0*/  HADD2.F32 R83, -RZ, R77.H0_H0 ;  /* 0x2000004dff537230 */ /* 0x000fe40000004100 */
[----:B------:R-:W-:Y:S02]  /*09e0*/  HADD2.F32 R85, -RZ, R78.H0_H0 ;  /* 0x2000004eff557230 */ /* 0x000fe40000004100 */
[-C--:B------:R-:W-:Y:S01]  /*09f0*/  FMUL.FTZ R23, R23, R100.reuse ;  /* 0x0000006417177220 */ /* 0x080fe20000410000 */
[----:B------:R-:W-:Y:S02]  /*0a00*/  HADD2.F32 R101, -RZ, R79.H0_H0 ;  /* 0x2000004fff657230 */ /* 0x000fe40000004100 */
[----:B------:R-:W-:Y:S01]  /*0a10*/  FMUL.FTZ R83, R83, R100 ;  /* 0x0000006453537220 */ /* 0x000fe20000410000 */
[----:B------:R-:W-:-:S02]  /*0a20*/  HADD2.F32 R81, -RZ, R76.H1_H1 ;  /* 0x3000004cff517230 */ /* 0x000fc40000004100 */
[-C--:B------:R-:W-:Y:S01]  /*0a30*/  FMUL.FTZ R85, R85, R100.reuse ;  /* 0x0000006455557220 */ /* 0x080fe20000410000 */
[----:B------:R-:W-:Y:S02]  /*0a40*/  HADD2.F32 R99, -RZ, R78.H1_H1 ;  /* 0x3000004eff637230 */ /* 0x000fe40000004100 */
[-C--:B------:R-:W-:Y:S01]  /*0a50*/  FMUL.FTZ R101, R101, R100.reuse ;  /* 0x0000006465657220 */ /* 0x080fe20000410000 */
[----:B------:R-:W-:Y:S02]  /*0a60*/  HADD2.F32 R80, -RZ, R60.H0_H0 ;  /* 0x2000003cff507230 */ /* 0x000fe40000004100 */
[----:B------:R-:W-:Y:S02]  /*0a70*/  HADD2.F32 R22, -RZ, R61.H0_H0 ;  /* 0x2000003dff167230 */ /* 0x000fe40000004100 */
[----:B------:R-:W-:Y:S01]  /*0a80*/  FMUL.FTZ R99, R99, R100 ;  /* 0x0000006463637220 */ /* 0x000fe20000410000 */
[----:B------:R-:W-:Y:S02]  /*0a90*/  HADD2.F32 R76, -RZ, R62.H0_H0 ;  /* 0x2000003eff4c7230 */ /* 0x000fe40000004100 */
[----:B------:R-:W-:-:S02]  /*0aa0*/  HADD2.F32 R98, -RZ, R63.H0_H0 ;  /* 0x2000003fff627230 */ /* 0x000fc40000004100 */
[----:B------:R-:W-:Y:S02]  /*0ab0*/  HADD2.F32 R77, -RZ, R77.H1_H1 ;  /* 0x3000004dff4d7230 */ /* 0x000fe40000004100 */
[----:B------:R-:W-:Y:S02]  /*0ac0*/  HADD2.F32 R79, -RZ, R79.H1_H1 ;  /* 0x3000004fff4f7230 */ /* 0x000fe40000004100 */
[----:B------:R-:W-:Y:S02]  /*0ad0*/  HADD2.F32 R104, -RZ, R62.H1_H1 ;  /* 0x3000003eff687230 */ /* 0x000fe40000004100 */
[-C--:B------:R-:W-:Y:S01]  /*0ae0*/  FMUL.FTZ R77, R77, R100.reuse ;  /* 0x000000644d4d7220 */ /* 0x080fe20000410000 */
[----:B------:R-:W-:Y:S02]  /*0af0*/  HADD2.F32 R108, -RZ, R63.H1_H1 ;  /* 0x3000003fff6c7230 */ /* 0x000fe40000004100 */
[----:B------:R-:W-:Y:S01]  /*0b00*/  FMUL.FTZ R79, R79, R100 ;  /* 0x000000644f4f7220 */ /* 0x000fe20000410000 */
[----:B--2---:R-:W-:-:S02]  /*0b10*/  HADD2.F32 R18, -RZ, R72.H0_H0 ;  /* 0x20000048ff127230 */ /* 0x004fc40000004100 */
[----:B------:R-:W-:Y:S02]  /*0b20*/  HADD2.F32 R20, -RZ, R73.H0_H0 ;  /* 0x20000049ff147230 */ /* 0x000fe40000004100 */
[----:B------:R-:W-:Y:S02]  /*0b30*/  HADD2.F32 R78, -RZ, R74.H0_H0 ;  /* 0x2000004aff4e7230 */ /* 0x000fe40000004100 */
[----:B------:R-:W-:Y:S01]  /*0b40*/  FFMA.FTZ R80, R23, R80, R18 ;  /* 0x0000005017507223 */ /* 0x000fe20000010012 */
[--C-:B------:R-:W-:Y:S02]  /*0b50*/  HADD2.F32 R102, -RZ, R75.reuse.H0_H0 ;  /* 0x2000004bff667230 */ /* 0x100fe40000004100 */
[----:B------:R-:W-:Y:S01]  /*0b60*/  FFMA.FTZ R22, R83, R22, R20 ;  /* 0x0000001653167223 */ /* 0x000fe20000010014 */
[----:B------:R-:W-:Y:S02]  /*0b70*/  HADD2.F32 R110, -RZ, R75.H1_H1 ;  /* 0x3000004bff6e7230 */ /* 0x000fe40000004100 */
[----:B------:R-:W-:Y:S01]  /*0b80*/  FFMA.FTZ R20, R85, R76, R78 ;  /* 0x0000004c55147223 */ /* 0x000fe2000001004e */
[----:B------:R-:W-:-:S02]  /*0b90*/  HADD2.F32 R76, -RZ, R60.H1_H1 ;  /* 0x3000003cff4c7230 */ /* 0x000fc40000004100 */
[----:B------:R-:W-:Y:S01]  /*0ba0*/  FFMA.FTZ R18, R101, R98, R102 ;  /* 0x0000006265127223 */ /* 0x000fe20000010066 */
[----:B------:R-:W-:Y:S02]  /*0bb0*/  HADD2.F32 R98, -RZ, R61.H1_H1 ;  /* 0x3000003dff627230 */ /* 0x000fe40000004100 */
[----:B------:R-:W-:Y:S01]  /*0bc0*/  FMUL.FTZ R23, R81, R100 ;  /* 0x0000006451177220 */ /* 0x000fe20000410000 */
[----:B------:R-:W-:Y:S02]  /*0bd0*/  HADD2.F32 R106, -RZ, R74.H1_H1 ;  /* 0x3000004aff6a7230 */ /* 0x000fe40000004100 */
[----:B------:R-:W-:Y:S01]  /*0be0*/  FFMA.FTZ R85, R79, R108, R110 ;  /* 0x0000006c4f557223 */ /* 0x000fe2000001006e */
[----:B------:R-:W-:Y:S02]  /*0bf0*/  HADD2.F32 R102, -RZ, R73.H1_H1 ;  /* 0x30000049ff667230 */ /* 0x000fe40000004100 */
[----:B------:R-:W-:Y:S02]  /*0c00*/  HADD2.F32 R78, -RZ, R72.H1_H1 ;  /* 0x30000048ff4e7230 */ /* 0x000fe40000004100 */
[----:B------:R-:W-:Y:S01]  /*0c10*/  FFMA.FTZ R83, R99, R104, R106 ;  /* 0x0000006863537223 */ /* 0x000fe2000001006a */
[----:B------:R-:W-:Y:S01]  /*0c20*/  F2FP.F16.F32.PACK_AB R79, R85, R18 ;  /* 0x00000012554f723e */ /* 0x000fe200000000ff */
[----:B------:R-:W-:Y:S01]  /*0c30*/  FFMA.FTZ R81, R77, R98, R102 ;  /* 0x000000624d517223 */ /* 0x000fe20000010066 */
[----:B------:R-:W-:-:S02]  /*0c40*/  FFMA.FTZ R23, R23, R76, R78 ;  /* 0x0000004c17177223 */ /* 0x000fc4000001004e */
[----:B------:R-:W-:Y:S02]  /*0c50*/  F2FP.F16.F32.PACK_AB R78, R83, R20 ;  /* 0x00000014534e723e */ /* 0x000fe400000000ff */
[----:B------:R-:W-:Y:S02]  /*0c60*/  F2FP.F16.F32.PACK_AB R77, R81, R22 ;  /* 0x00000016514d723e */ /* 0x000fe400000000ff */
[----:B------:R-:W-:Y:S01]  /*0c70*/  F2FP.F16.F32.PACK_AB R76, R23, R80 ;  /* 0x00000050174c723e */ /* 0x000fe200000000ff */
[----:B------:R-:W-:Y:S06]  /*0c80*/  BRA `(.L_x_2788) ;  /* 0x0000000000907947 */ /* 0x000fec0003800000 */
.L_x_2787:
[----:B-----5:R-:W-:Y:S02]  /*0c90*/  HADD2.F32 R23, -RZ, R76.H0_H0 ;  /* 0x2000004cff177230 */ /* 0x020fe40000004100 */
        /* <DEDUP_REMOVED lines=8> */
[----:B------:R-:W-:Y:S01]  /*0d20*/  FMUL.FTZ R101, R101, R100 ;  /* 0x0000006465657220 */ /* 0x000fe20000410000 */
[----:B------:R-:W-:Y:S02]  /*0d30*/  HADD2.F32 R77, -RZ, R77.H1_H1 ;  /* 0x3000004dff4d7230 */ /* 0x000fe40000004100 */
[----:B------:R-:W-:Y:S01]  /*0d40*/  FMUL.FTZ R80, R23, R80 ;  /* 0x0000005017507220 */ /* 0x000fe20000410000 */
[----:B------:R-:W-:Y:S02]  /*0d50*/  HADD2.F32 R99, -RZ, R78.H1_H1 ;  /* 0x3000004eff637230 */ /* 0x000fe40000004100 */
[----:B------:R-:W-:Y:S01]  /*0d60*/  FMUL.FTZ R23, R81, R100 ;  /* 0x0000006451177220 */ /* 0x000fe20000410000 */
[----:B------:R-:W-:-:S02]  /*0d70*/  HADD2.F32 R79, -RZ, R79.H1_H1 ;  /* 0x3000004fff4f7230 */ /* 0x000fc40000004100 */
[-C--:B------:R-:W-:Y:S01]  /*0d80*/  FMUL.FTZ R77, R77, R100.reuse ;  /* 0x000000644d4d7220 */ /* 0x080fe20000410000 */
[----:B------:R-:W-:Y:S02]  /*0d90*/  HADD2.F32 R22, -RZ, R61.H0_H0 ;  /* 0x2000003dff167230 */ /* 0x000fe40000004100 */
[-C--:B------:R-:W-:Y:S01]  /*0da0*/  FMUL.FTZ R99, R99, R100.reuse ;  /* 0x0000006463637220 */ /* 0x080fe20000410000 */
[----:B------:R-:W-:Y:S02]  /*0db0*/  HADD2.F32 R20, -RZ, R62.H0_H0 ;  /* 0x2000003eff147230 */ /* 0x000fe40000004100 */
[----:B------:R-:W-:Y:S01]  /*0dc0*/  FMUL.FTZ R79, R79, R100 ;  /* 0x000000644f4f7220 */ /* 0x000fe20000410000 */
[----:B------:R-:W-:Y:S02]  /*0dd0*/  HADD2.F32 R18, -RZ, R63.H0_H0 ;  /* 0x2000003fff127230 */ /* 0x000fe40000004100 */
[----:B------:R-:W-:Y:S01]  /*0de0*/  FMUL.FTZ R22, R83, R22 ;  /* 0x0000001653167220 */ /* 0x000fe20000410000 */
[----:B------:R-:W-:-:S02]  /*0df0*/  HADD2.F32 R76, -RZ, R60.H1_H1 ;  /* 0x3000003cff4c7230 */ /* 0x000fc40000004100 */
[----:B------:R-:W-:Y:S01]  /*0e00*/  FMUL.FTZ R20, R85, R20 ;  /* 0x0000001455147220 */ /* 0x000fe20000410000 */
[----:B------:R-:W-:Y:S02]  /*0e10*/  HADD2.F32 R78, -RZ, R61.H1_H1 ;  /* 0x3000003dff4e7230 */ /* 0x000fe40000004100 */
[----:B------:R-:W-:Y:S01]  /*0e20*/  FMUL.FTZ R18, R101, R18 ;  /* 0x0000001265127220 */ /* 0x000fe20000410000 */
[----:B------:R-:W-:Y:S02]  /*0e30*/  HADD2.F32 R98, -RZ, R62.H1_H1 ;  /* 0x3000003eff627230 */ /* 0x000fe40000004100 */
[----:B------:R-:W-:Y:S01]  /*0e40*/  FMUL.FTZ R23, R23, R76 ;  /* 0x0000004c17177220 */ /* 0x000fe20000410000 */
[----:B------:R-:W-:Y:S02]  /*0e50*/  HADD2.F32 R102, -RZ, R63.H1_H1 ;  /* 0x3000003fff667230 */ /* 0x000fe40000004100 */
[----:B------:R-:W-:Y:S01]  /*0e60*/  FMUL.FTZ R81, R77, R78 ;  /* 0x0000004e4d517220 */ /* 0x000fe20000410000 */
[----:B------:R-:W-:Y:S01]  /*0e70*/  FMUL.FTZ R83, R99, R98 ;  /* 0x0000006263537220 */ /* 0x000fe20000410000 */
[----:B------:R-:W-:Y:S01]  /*0e80*/  F2FP.F16.F32.PACK_AB R76, R23, R80 ;  /* 0x00000050174c723e */ /* 0x000fe200000000ff */
[----:B------:R-:W-:-:S02]  /*0e90*/  FMUL.FTZ R85, R79, R102 ;  /* 0x000000664f557220 */ /* 0x000fc40000410000 */
[----:B------:R-:W-:Y:S02]  /*0ea0*/  F2FP.F16.F32.PACK_AB R77, R81, R22 ;  /* 0x00000016514d723e */ /* 0x000fe400000000ff */
[----:B------:R-:W-:Y:S02]  /*0eb0*/  F2FP.F16.F32.PACK_AB R78, R83, R20 ;  /* 0x00000014534e723e */ /* 0x000fe400000000ff */
[----:B------:R-:W-:-:S07]  /*0ec0*/  F2FP.F16.F32.PACK_AB R79, R85, R18 ;  /* 0x00000012554f723e */ /* 0x000fce00000000ff */
.L_x_2788:
[----:B------:R-:W0:Y:S01]  /*0ed0*/  LDC.64 R98, c[0x0][0x3a8] ;  /* 0x0000ea00ff627b82 */ /* 0x000e220000000a00 */
[C---:B------:R-:W-:Y:S01]  /*0ee0*/  IADD3 R101, PT, PT, R97.reuse, 0x80, RZ ;  /* 0x0000008061657810 */ /* 0x040fe20007ffe0ff */
[----:B0-----:R-:W-:-:S05]  /*0ef0*/  IMAD.WIDE.U32 R98, R97, 0x10, R98 ;  /* 0x0000001061627825 */ /* 0x001fca00078e0062 */
[----:B------:R0:W-:Y:S02]  /*0f00*/  STG.E.128 desc[UR6][R98.64], R76 ;  /* 0x0000004c62007986 */ /* 0x0001e4000c101d06 */
.L_x_2786:
[----:B------:R-:W-:Y:S05]  /*0f10*/  BSYNC.RECONVERGENT B0 ;  /* 0x0000000000007941 */ /* 0x000fea0003800200 */
.L_x_2785:
[----:B------:R-:W-:Y:S01]  /*0f20*/  ISETP.GE.U32.AND P2, PT, R3, 0x100, PT ;  /* 0x000001000300780c */ /* 0x000fe20003f46070 */
[----:B------:R-:W-:Y:S03]  /*0f30*/  BSSY.RECONVERGENT B0, `(.L_x_2789) ;  /* 0x0000061000007945 */ /* 0x000fe60003800200 */
[----:B0-----:R-:W-:-:S09]  /*0f40*/  P2R R76, PR, RZ, 0x4 ;  /* 0x00000004ff4c7803 */ /* 0x001fd20000000000 */
[----:B------:R-:W-:Y:S05]  /*0f50*/  @!P2 BRA `(.L_x_2790) ;  /* 0x000000040078a947 */ /* 0x000fea0003800000 */
[----:B------:R-:W-:Y:S01]  /*0f60*/  ISETP.NE.U32.AND P2, PT, RZ, UR8, PT ;  /* 0x00000008ff007c0c */ /* 0x000fe2000bf45070 */
[----:B------:R-:W0:Y:S03]  /*0f70*/  LDC.64 R76, c[0x0][0x390] ;  /* 0x0000e400ff4c7b82 */ /* 0x000e260000000a00 */
[----:B------:R-:W-:-:S13]  /*0f80*/  ISETP.NE.AND.EX P2, PT, RZ, UR9, PT, P2 ;  /* 0x00000009ff007c0c */ /* 0x000fda000bf45320 */
[----:B------:R-:W1:Y:S01]  /*0f90*/  @P2 LDC.64 R14, c[0x0][0x3a0] ;  /* 0x0000e800ff0e2b82 */ /* 0x000e620000000a00 */
[----:B0-----:R-:W-:-:S06]  /*0fa0*/  IMAD.WIDE.U32 R76, R101, 0x10, R76 ;  /* 0x00000010654c7825 */ /* 0x001fcc00078e004c */
[----:B------:R-:W5:Y:S01]  /*0fb0*/  LDG.E.128 R76, desc[UR6][R76.64] ;  /* 0x000000064c4c7981 */ /* 0x000f62000c1e1d00 */
[----:B-1----:R-:W-:-:S05]  /*0fc0*/  @P2 IMAD.WIDE.U32 R14, R101, 0x10, R14 ;  /* 0x00000010650e2825 */ /* 0x002fca00078e000e */
[----:B------:R0:W5:Y:S01]  /*0fd0*/  @P2 LDG.E.128 R72, desc[UR6][R14.64] ;  /* 0x000000060e482981 */ /* 0x000162000c1e1d00 */
[----:B------:R-:W-:Y:S05]  /*0fe0*/  @!P2 BRA `(.L_x_2791) ;  /* 0x0000000000b4a947 */ /* 0x000fea0003800000 */
[----:B0----5:R-:W-:Y:S02]  /*0ff0*/  HADD2.F32 R15, -RZ, R76.H0_H0 ;  /* 0x2000004cff0f7230 */ /* 0x021fe40000004100 */
        /* <DEDUP_REMOVED lines=14> */
[----:B------:R-:W-:Y:S01]  /*10e0*/  FFMA.FTZ R16, R15, R16, R10 ;  /* 0x000000100f107223 */ /* 0x000fe2000001000a */
[----:B------:R-:W-:Y:S02]  /*10f0*/  HADD2.F32 R76, -RZ, R50.H0_H0 ;  /* 0x20000032ff4c7230 */ /* 0x000fe40000004100 */
[----:B------:R-:W-:Y:S01]  /*1100*/  FMUL.FTZ R15, R17, R100 ;  /* 0x00000064110f7220 */ /* 0x000fe20000410000 */
[----:B------:R-:W-:Y:S02]  /*1110*/  HADD2.F32 R78, -RZ, R74.H0_H0 ;  /* 0x2000004aff4e7230 */ /* 0x000fe40000004100 */
[----:B------:R-:W-:Y:S01]  /*1120*/  FFMA.FTZ R14, R19, R14, R12 ;  /* 0x0000000e130e7223 */ /* 0x000fe2000001000c */
[----:B------:R-:W-:Y:S02]  /*1130*/  HADD2.F32 R98, -RZ, R51.H0_H0 ;  /* 0x20000033ff627230 */ /* 0x000fe40000004100 */
[----:B------:R-:W-:Y:S02]  /*1140*/  HADD2.F32 R102, -RZ, R75.H0_H0 ;  /* 0x2000004bff667230 */ /* 0x000fe40000004100 */
[----:B------:R-:W-:Y:S01]  /*1150*/  FFMA.FTZ R12, R21, R76, R78 ;  /* 0x0000004c150c7223 */ /* 0x000fe2000001004e */
[----:B------:R-:W-:-:S02]  /*1160*/  HADD2.F32 R77, -RZ, R77.H1_H1 ;  /* 0x3000004dff4d7230 */ /* 0x000fc40000004100 */
[----:B------:R-:W-:Y:S02]  /*1170*/  HADD2.F32 R79, -RZ, R79.H1_H1 ;  /* 0x3000004fff4f7230 */ /* 0x000fe40000004100 */
[----:B------:R-:W-:Y:S01]  /*1180*/  FFMA.FTZ R10, R103, R98, R102 ;  /* 0x00000062670a7223 */ /* 0x000fe20000010066 */
[----:B------:R-:W-:Y:S02]  /*1190*/  HADD2.F32 R76, -RZ, R48.H1_H1 ;  /* 0x30000030ff4c7230 */ /* 0x000fe40000004100 */
[-C--:B------:R-:W-:Y:S01]  /*11a0*/  FMUL.FTZ R77, R77, R100.reuse ;  /* 0x000000644d4d7220 */ /* 0x080fe20000410000 */
[----:B------:R-:W-:Y:S02]  /*11b0*/  HADD2.F32 R78, -RZ, R72.H1_H1 ;  /* 0x30000048ff4e7230 */ /* 0x000fe40000004100 */
[----:B------:R-:W-:Y:S01]  /*11c0*/  FMUL.FTZ R79, R79, R100 ;  /* 0x000000644f4f7220 */ /* 0x000fe20000410000 */
[----:B------:R-:W-:Y:S02]  /*11d0*/  HADD2.F32 R98, -RZ, R49.H1_H1 ;  /* 0x30000031ff627230 */ /* 0x000fe40000004100 */
[----:B------:R-:W-:-:S02]  /*11e0*/  HADD2.F32 R102, -RZ, R73.H1_H1 ;  /* 0x30000049ff667230 */ /* 0x000fc40000004100 */
[----:B------:R-:W-:Y:S01]  /*11f0*/  FFMA.FTZ R15, R15, R76, R78 ;  /* 0x0000004c0f0f7223 */ /* 0x000fe2000001004e */
[----:B------:R-:W-:Y:S02]  /*1200*/  HADD2.F32 R104, -RZ, R50.H1_H1 ;  /* 0x30000032ff687230 */ /* 0x000fe40000004100 */
[----:B------:R-:W-:Y:S02]  /*1210*/  HADD2.F32 R106, -RZ, R74.H1_H1 ;  /* 0x3000004aff6a7230 */ /* 0x000fe40000004100 */
[----:B------:R-:W-:Y:S01]  /*1220*/  FFMA.FTZ R17, R77, R98, R102 ;  /* 0x000000624d117223 */ /* 0x000fe20000010066 */
[----:B------:R-:W-:Y:S01]  /*1230*/  HADD2.F32 R108, -RZ, R51.H1_H1 ;  /* 0x30000033ff6c7230 */ /* 0x000fe20000004100 */
[----:B------:R-:W-:Y:S01]  /*1240*/  F2FP.F16.F32.PACK_AB R76, R15, R16 ;  /* 0x000000100f4c723e */ /* 0x000fe200000000ff */
[----:B------:R-:W-:Y:S02]  /*1250*/  HADD2.F32 R110, -RZ, R75.H1_H1 ;  /* 0x3000004bff6e7230 */ /* 0x000fe40000004100 */
[----:B------:R-:W-:Y:S01]  /*1260*/  FFMA.FTZ R19, R99, R104, R106 ;  /* 0x0000006863137223 */ /* 0x000fe2000001006a */
[----:B------:R-:W-:-:S02]  /*1270*/  F2FP.F16.F32.PACK_AB R77, R17, R14 ;  /* 0x0000000e114d723e */ /* 0x000fc400000000ff */
[----:B------:R-:W-:Y:S02]  /*1280*/  FFMA.FTZ R21, R79, R108, R110 ;  /* 0x0000006c4f157223 */ /* 0x000fe4000001006e */
[----:B------:R-:W-:-:S03]  /*1290*/  F2FP.F16.F32.PACK_AB R78, R19, R12 ;  /* 0x0000000c134e723e */ /* 0x000fc600000000ff */
[----:B------:R-:W-:Y:S01]  /*12a0*/  F2FP.F16.F32.PACK_AB R79, R21, R10 ;  /* 0x0000000a154f723e */ /* 0x000fe200000000ff */
[----:B------:R-:W-:Y:S06]  /*12b0*/  BRA `(.L_x_2792) ;  /* 0x0000000000907947 */ /* 0x000fec0003800000 */
.L_x_2791:
[----:B0----5:R-:W-:Y:S02]  /*12c0*/  HADD2.F32 R15, -RZ, R76.H0_H0 ;  /* 0x2000004cff0f7230 */ /* 0x021fe40000004100 */
        /* <DEDUP_REMOVED lines=35> */
.L_x_2792:
[----:B------:R-:W0:Y:S02]  /*1500*/  LDC.64 R98, c[0x0][0x3a8] ;  /* 0x0000ea00ff627b82 */ /* 0x000e240000000a00 */
[C---:B0-----:R-:W-:Y:S01]  /*1510*/  IMAD.WIDE.U32 R98, R101.reuse, 0x10, R98 ;  /* 0x0000001065627825 */ /* 0x041fe200078e0062 */
[----:B------:R-:W-:-:S04]  /*1520*/  IADD3 R101, PT, PT, R101, 0x80, RZ ;  /* 0x0000008065657810 */ /* 0x000fc80007ffe0ff */
[----:B------:R0:W-:Y:S03]  /*1530*/  STG.E.128 desc[UR6][R98.64], R76 ;  /* 0x0000004c62007986 */ /* 0x0001e6000c101d06 */
.L_x_2790:
[----:B------:R-:W-:Y:S05]  /*1540*/  BSYNC.RECONVERGENT B0 ;  /* 0x0000000000007941 */ /* 0x000fea0003800200 */
.L_x_2789:
        /* <DEDUP_REMOVED lines=12> */
[----:B-----5:R-:W-:Y:S02]  /*1610*/  HADD2.F32 R9, -RZ, R76.H0_H0 ;  /* 0x2000004cff097230 */ /* 0x020fe40000004100 */
[----:B------:R-:W-:Y:S02]  /*1620*/  HADD2.F32 R11, -RZ, R77.H0_H0 ;  /* 0x2000004dff0b7230 */ /* 0x000fe40000004100 */
[----:B------:R-:W-:Y:S02]  /*1630*/  HADD2.F32 R13, -RZ, R78.H0_H0 ;  /* 0x2000004eff0d7230 */ /* 0x000fe40000004100 */
[-C--:B------:R-:W-:Y:S01]  /*1640*/  FMUL.FTZ R9, R9, R100.reuse ;  /* 0x0000006409097220 */ /* 0x080fe20000410000 */
[----:B0-----:R-:W-:Y:S02]  /*1650*/  HADD2.F32 R87, -RZ, R79.H0_H0 ;  /* 0x2000004fff577230 */ /* 0x001fe40000004100 */
[----:B------:R-:W-:Y:S01]  /*1660*/  FMUL.FTZ R11, R11, R100 ;  /* 0x000000640b0b7220 */ /* 0x000fe20000410000 */
[----:B------:R-:W-:-:S02]  /*1670*/  HADD2.F32 R99, -RZ, R76.H1_H1 ;  /* 0x3000004cff637230 */ /* 0x000fc40000004100 */
[----:B------:R-:W-:Y:S02]  /*1680*/  HADD2.F32 R103, -RZ, R78.H1_H1 ;  /* 0x3000004eff677230 */ /* 0x000fe40000004100 */
[-C--:B------:R-:W-:Y:S01]  /*1690*/  FMUL.FTZ R87, R87, R100.reuse ;  /* 0x0000006457577220 */ /* 0x080fe20000410000 */
[----:B------:R-:W-:Y:S02]  /*16a0*/  HADD2.F32 R76, -RZ, R36.H0_H0 ;  /* 0x20000024ff4c7230 */ /* 0x000fe40000004100 */
[-C--:B------:R-:W-:Y:S01]  /*16b0*/  FMUL.FTZ R99, R99, R100.reuse ;  /* 0x0000006463637220 */ /* 0x080fe20000410000 */
[----:B------:R-:W-:Y:S02]  /*16c0*/  HADD2.F32 R86, -RZ, R72.H0_H0 ;  /* 0x20000048ff567230 */ /* 0x000fe40000004100 */
[-C--:B------:R-:W-:Y:S01]  /*16d0*/  FMUL.FTZ R103, R103, R100.reuse ;  /* 0x0000006467677220 */ /* 0x080fe20000410000 */
[----:B------:R-:W-:Y:S02]  /*16e0*/  HADD2.F32 R105, -RZ, R79.H1_H1 ;  /* 0x3000004fff697230 */ /* 0x000fe40000004100 */
[----:B------:R-:W-:Y:S01]  /*16f0*/  FMUL.FTZ R79, R13, R100 ;  /* 0x000000640d4f7220 */ /* 0x000fe20000410000 */
[----:B------:R-:W-:-:S02]  /*1700*/  HADD2.F32 R78, -RZ, R37.H0_H0 ;  /* 0x20000025ff4e7230 */ /* 0x000fc40000004100 */
[----:B------:R-:W-:Y:S01]  /*1710*/  FFMA.FTZ R13, R9, R76, R86 ;  /* 0x0000004c090d7223 */ /* 0x000fe20000010056 */
[----:B------:R-:W-:Y:S02]  /*1720*/  HADD2.F32 R88, -RZ, R73.H0_H0 ;  /* 0x20000049ff587230 */ /* 0x000fe40000004100 */
[----:B------:R-:W-:Y:S01]  /*1730*/  FMUL.FTZ R105, R105, R100 ;  /* 0x0000006469697220 */ /* 0x000fe20000410000 */
[----:B------:R-:W-:Y:S02]  /*1740*/  HADD2.F32 R82, -RZ, R38.H0_H0 ;  /* 0x20000026ff527230 */ /* 0x000fe40000004100 */
[----:B------:R-:W-:Y:S02]  /*1750*/  HADD2.F32 R98, -RZ, R74.H0_H0 ;  /* 0x2000004aff627230 */ /* 0x000fe40000004100 */
[----:B------:R-:W-:Y:S01]  /*1760*/  FFMA.FTZ R11, R11, R78, R88 ;  /* 0x0000004e0b0b7223 */ /* 0x000fe20000010058 */
[----:B------:R-:W-:Y:S02]  /*1770*/  HADD2.F32 R84, -RZ, R39.H0_H0 ;  /* 0x20000027ff547230 */ /* 0x000fe40000004100 */
[----:B------:R-:W-:-:S02]  /*1780*/  HADD2.F32 R102, -RZ, R75.H0_H0 ;  /* 0x2000004bff667230 */ /* 0x000fc40000004100 */
[----:B------:R-:W-:Y:S01]  /*1790*/  FFMA.FTZ R9, R79, R82, R98 ;  /* 0x000000524f097223 */ /* 0x000fe20000010062 */
[----:B------:R-:W-:Y:S02]  /*17a0*/  HADD2.F32 R77, -RZ, R77.H1_H1 ;  /* 0x3000004dff4d7230 */ /* 0x000fe40000004100 */
[----:B------:R-:W-:Y:S02]  /*17b0*/  HADD2.F32 R76, -RZ, R72.H1_H1 ;  /* 0x30000048ff4c7230 */ /* 0x000fe40000004100 */
[----:B------:R-:W-:Y:S01]  /*17c0*/  FFMA.FTZ R87, R87, R84, R102 ;  /* 0x0000005457577223 */ /* 0x000fe20000010066 */
        /* <DEDUP_REMOVED lines=17> */
.L_x_2795:
[----:B-----5:R-:W-:Y:S02]  /*18e0*/  HADD2.F32 R9, -RZ, R76.H0_H0 ;  /* 0x2000004cff097230 */ /* 0x020fe40000004100 */
[----:B------:R-:W-:Y:S02]  /*18f0*/  HADD2.F32 R13, -RZ, R78.H0_H0 ;  /* 0x2000004eff0d7230 */ /* 0x000fe40000004100 */
[--C-:B0-----:R-:W-:Y:S02]  /*1900*/  HADD2.F32 R87, -RZ, R79.reuse.H0_H0 ;  /* 0x2000004fff577230 */ /* 0x101fe40000004100 */
[-C--:B------:R-:W-:Y:S01]  /*1910*/  FMUL.FTZ R9, R9, R100.reuse ;  /* 0x0000006409097220 */ /* 0x080fe20000410000 */
[----:B------:R-:W-:Y:S02]  /*1920*/  HADD2.F32 R99, -RZ, R76.H1_H1 ;  /* 0x3000004cff637230 */ /* 0x000fe40000004100 */
[----:B------:R-:W-:Y:S02]  /*1930*/  HADD2.F32 R76, -RZ, R36.H0_H0 ;  /* 0x20000024ff4c7230 */ /* 0x000fe40000004100 */
[----:B------:R-:W-:Y:S01]  /*1940*/  FMUL.FTZ R87, R87, R100 ;  /* 0x0000006457577220 */ /* 0x000fe20000410000 */
[----:B------:R-:W-:-:S02]  /*1950*/  HADD2.F32 R105, -RZ, R79.H1_H1 ;  /* 0x3000004fff697230 */ /* 0x000fc40000004100 */
[----:B------:R-:W-:Y:S01]  /*1960*/  FMUL.FTZ R79, R13, R100 ;  /* 0x000000640d4f7220 */ /* 0x000fe20000410000 */
[----:B------:R-:W-:Y:S02]  /*1970*/  HADD2.F32 R82, -RZ, R38.H0_H0 ;  /* 0x20000026ff527230 */ /* 0x000fe40000004100 */
[----:B------:R-:W-:Y:S01]  /*1980*/  FMUL.FTZ R13, R9, R76 ;  /* 0x0000004c090d7220 */ /* 0x000fe20000410000 */
[----:B------:R-:W-:Y:S02]  /*1990*/  HADD2.F32 R84, -RZ, R39.H0_H0 ;  /* 0x20000027ff547230 */ /* 0x000fe40000004100 */
[----:B------:R-:W-:Y:S01]  /*19a0*/  FMUL.FTZ R105, R105, R100 ;  /* 0x0000006469697220 */ /* 0x000fe20000410000 */
[--C-:B------:R-:W-:Y:S02]  /*19b0*/  HADD2.F32 R11, -RZ, R77.reuse.H0_H0 ;  /* 0x2000004dff0b7230 */ /* 0x100fe40000004100 */
[----:B------:R-:W-:Y:S01]  /*19c0*/  FMUL.FTZ R9, R79, R82 ;  /* 0x000000524f097220 */ /* 0x000fe20000410000 */
[----:B------:R-:W-:-:S02]  /*19d0*/  HADD2.F32 R77, -RZ, R77.H1_H1 ;  /* 0x3000004dff4d7230 */ /* 0x000fc40000004100 */
[----:B------:R-:W-:Y:S01]  /*19e0*/  FMUL.FTZ R87, R87, R84 ;  /* 0x0000005457577220 */ /* 0x000fe20000410000 */
[----:B------:R-:W-:Y:S02]  /*19f0*/  HADD2.F32 R103, -RZ, R78.H1_H1 ;  /* 0x3000004eff677230 */ /* 0x000fe40000004100 */
[-C--:B------:R-:W-:Y:S01]  /*1a00*/  FMUL.FTZ R11, R11, R100.reuse ;  /* 0x000000640b0b7220 */ /* 0x080fe20000410000 */
[--C-:B------:R-:W-:Y:S02]  /*1a10*/  HADD2.F32 R78, -RZ, R37.reuse.H0_H0 ;  /* 0x20000025ff4e7230 */ /* 0x100fe40000004100 */
[-C--:B------:R-:W-:Y:S01]  /*1a20*/  FMUL.FTZ R77, R77, R100.reuse ;  /* 0x000000644d4d7220 */ /* 0x080fe20000410000 */
[----:B------:R-:W-:Y:S02]  /*1a30*/  HADD2.F32 R84, -RZ, R36.H1_H1 ;  /* 0x30000024ff547230 */ /* 0x000fe40000004100 */
[----:B------:R-:W-:Y:S01]  /*1a40*/  FMUL.FTZ R103, R103, R100 ;  /* 0x0000006467677220 */ /* 0x000fe20000410000 */
[----:B------:R-:W-:-:S02]  /*1a50*/  HADD2.F32 R82, -RZ, R37.H1_H1 ;  /* 0x30000025ff527230 */ /* 0x000fc40000004100 */
[----:B------:R-:W-:Y:S01]  /*1a60*/  FMUL.FTZ R99, R99, R100 ;  /* 0x0000006463637220 */ /* 0x000fe20000410000 */
[----:B------:R-:W-:Y:S02]  /*1a70*/  HADD2.F32 R86, -RZ, R38.H1_H1 ;  /* 0x30000026ff567230 */ /* 0x000fe40000004100 */
[----:B------:R-:W-:Y:S01]  /*1a80*/  FMUL.FTZ R11, R11, R78 ;  /* 0x0000004e0b0b7220 */ /* 0x000fe20000410000 */
[----:B------:R-:W-:Y:S02]  /*1a90*/  HADD2.F32 R88, -RZ, R39.H1_H1 ;  /* 0x30000027ff587230 */ /* 0x000fe40000004100 */
[----:B------:R-:W-:Y:S01]  /*1aa0*/  FMUL.FTZ R82, R77, R82 ;  /* 0x000000524d527220 */ /* 0x000fe20000410000 */
[----:B------:R-:W-:Y:S01]  /*1ab0*/  FMUL.FTZ R84, R99, R84 ;  /* 0x0000005463547220 */ /* 0x000fe20000410000 */
[----:B------:R-:W-:Y:S01]  /*1ac0*/  FMUL.FTZ R86, R103, R86 ;  /* 0x0000005667567220 */ /* 0x000fe20000410000 */
[----:B------:R-:W-:Y:S02]  /*1ad0*/  FMUL.FTZ R88, R105, R88 ;  /* 0x0000005869587220 */ /* 0x000fe40000410000 */
[----:B------:R-:W-:-:S02]  /*1ae0*/  F2FP.F16.F32.PACK_AB R77, R82, R11 ;  /* 0x0000000b524d723e */ /* 0x000fc400000000ff */
[----:B------:R-:W-:Y:S02]  /*1af0*/  F2FP.F16.F32.PACK_AB R78, R86, R9 ;  /* 0x00000009564e723e */ /* 0x000fe400000000ff */
[----:B------:R-:W-:Y:S02]  /*1b00*/  F2FP.F16.F32.PACK_AB R79, R88, R87 ;  /* 0x00000057584f723e */ /* 0x000fe400000000ff */
[----:B------:R-:W-:-:S07]  /*1b10*/  F2FP.F16.F32.PACK_AB R76, R84, R13 ;  /* 0x0000000d544c723e */ /* 0x000fce00000000ff */
.L_x_2796:
[----:B------:R-:W0:Y:S02]  /*1b20*/  LDC.64 R98, c[0x0][0x3a8] ;  /* 0x0000ea00ff627b82 */ /* 0x000e240000000a00 */
[C---:B0-----:R-:W-:Y:S01]  /*1b30*/  IMAD.WIDE.U32 R98, R101.reuse, 0x10, R98 ;  /* 0x0000001065627825 */ /* 0x041fe200078e0062 */
[----:B------:R-:W-:-:S04]  /*1b40*/  IADD3 R101, PT, PT, R101, 0x80, RZ ;  /* 0x0000008065657810 */ /* 0x000fc80007ffe0ff */
[----:B------:R1:W-:Y:S03]  /*1b50*/  STG.E.128 desc[UR6][R98.64], R76 ;  /* 0x0000004c62007986 */ /* 0x0003e6000c101d06 */
.L_x_2794:
[----:B------:R-:W-:Y:S05]  /*1b60*/  BSYNC.RECONVERGENT B0 ;  /* 0x0000000000007941 */ /* 0x000fea0003800200 */
.L_x_2793:
        /* <DEDUP_REMOVED lines=16> */
[----:B0-----:R-:W-:Y:S02]  /*1c70*/  HADD2.F32 R91, -RZ, R76.H1_H1 ;  /* 0x3000004cff5b7230 */ /* 0x001fe40000004100 */
[----:B------:R-:W-:Y:S01]  /*1c80*/  FMUL.FTZ R89, R89, R100 ;  /* 0x0000006459597220 */ /* 0x000fe20000410000 */
[----:B------:R-:W-:-:S02]  /*1c90*/  HADD2.F32 R99, -RZ, R78.H1_H1 ;  /* 0x3000004eff637230 */ /* 0x000fc40000004100 */
[-C--:B------:R-:W-:Y:S01]  /*1ca0*/  FMUL.FTZ R95, R95, R100.reuse ;  /* 0x000000645f5f7220 */ /* 0x080fe20000410000 */
[----:B------:R-:W-:Y:S02]  /*1cb0*/  HADD2.F32 R103, -RZ, R79.H0_H0 ;  /* 0x2000004fff677230 */ /* 0x000fe40000004100 */
[-C--:B------:R-:W-:Y:S01]  /*1cc0*/  FMUL.FTZ R90, R91, R100.reuse ;  /* 0x000000645b5a7220 */ /* 0x080fe20000410000 */
[----:B------:R-:W-:Y:S02]  /*1cd0*/  HADD2.F32 R78, -RZ, R25.H0_H0 ;  /* 0x20000019ff4e7230 */ /* 0x000fe40000004100 */
[-C--:B------:R-:W-:Y:S01]  /*1ce0*/  FMUL.FTZ R99, R99, R100.reuse ;  /* 0x0000006463637220 */ /* 0x080fe20000410000 */
[----:B------:R-:W-:Y:S02]  /*1cf0*/  HADD2.F32 R102, -RZ, R73.H0_H0 ;  /* 0x20000049ff667230 */ /* 0x000fe40000004100 */
[----:B------:R-:W-:Y:S01]  /*1d00*/  FMUL.FTZ R103, R103, R100 ;  /* 0x0000006467677220 */ /* 0x000fe20000410000 */
[----:B------:R-:W-:-:S02]  /*1d10*/  HADD2.F32 R77, -RZ, R77.H1_H1 ;  /* 0x3000004dff4d7230 */ /* 0x000fc40000004100 */
[----:B------:R-:W-:Y:S02]  /*1d20*/  HADD2.F32 R79, -RZ, R79.H1_H1 ;  /* 0x3000004fff4f7230 */ /* 0x000fe40000004100 */
[----:B------:R-:W-:Y:S01]  /*1d30*/  FFMA.FTZ R91, R93, R78, R102 ;  /* 0x0000004e5d5b7223 */ /* 0x000fe20000010066 */
[----:B------:R-:W-:Y:S02]  /*1d40*/  HADD2.F32 R76, -RZ, R24.H0_H0 ;  /* 0x20000018ff4c7230 */ /* 0x000fe40000004100 */
[-C--:B------:R-:W-:Y:S01]  /*1d50*/  FMUL.FTZ R92, R77, R100.reuse ;  /* 0x000000644d5c7220 */ /* 0x080fe20000410000 */
[----:B------:R-:W-:Y:S02]  /*1d60*/  HADD2.F32 R98, -RZ, R72.H0_H0 ;  /* 0x20000048ff627230 */ /* 0x000fe40000004100 */
[----:B------:R-:W-:Y:S01]  /*1d70*/  FMUL.FTZ R96, R79, R100 ;  /* 0x000000644f607220 */ /* 0x000fe20000410000 */
[----:B------:R-:W-:Y:S02]  /*1d80*/  HADD2.F32 R94, -RZ, R26.H0_H0 ;  /* 0x2000001aff5e7230 */ /* 0x000fe40000004100 */
[----:B------:R-:W-:-:S02]  /*1d90*/  HADD2.F32 R104, -RZ, R74.H0_H0 ;  /* 0x2000004aff687230 */ /* 0x000fc40000004100 */
[----:B------:R-:W-:Y:S01]  /*1da0*/  FFMA.FTZ R89, R89, R76, R98 ;  /* 0x0000004c59597223 */ /* 0x000fe20000010062 */
[----:B------:R-:W-:Y:S02]  /*1db0*/  HADD2.F32 R77, -RZ, R24.H1_H1 ;  /* 0x30000018ff4d7230 */ /* 0x000fe40000004100 */
[----:B------:R-:W-:Y:S02]  /*1dc0*/  HADD2.F32 R79, -RZ, R25.H1_H1 ;  /* 0x30000019ff4f7230 */ /* 0x000fe40000004100 */
[----:B------:R-:W-:Y:S01]  /*1dd0*/  FFMA.FTZ R93, R95, R94, R104 ;  /* 0x0000005e5f5d7223 */ /* 0x000fe20000010068 */
[----:B------:R-:W-:Y:S02]  /*1de0*/  HADD2.F32 R94, -RZ, R26.H1_H1 ;  /* 0x3000001aff5e7230 */ /* 0x000fe40000004100 */
[----:B------:R-:W-:Y:S02]  /*1df0*/  HADD2.F32 R76, -RZ, R27.H0_H0 ;  /* 0x2000001bff4c7230 */ /* 0x000fe40000004100 */
[----:B------:R-:W-:-:S02]  /*1e00*/  HADD2.F32 R98, -RZ, R75.H0_H0 ;  /* 0x2000004bff627230 */ /* 0x000fc40000004100 */
[----:B------:R-:W-:Y:S02]  /*1e10*/  HADD2.F32 R105, -RZ, R27.H1_H1 ;  /* 0x3000001bff697230 */ /* 0x000fe40000004100 */
[----:B------:R-:W-:Y:S02]  /*1e20*/  HADD2.F32 R111, -RZ, R75.H1_H1 ;  /* 0x3000004bff6f7230 */ /* 0x000fe40000004100 */
[----:B------:R-:W-:Y:S01]  /*1e30*/  FFMA.FTZ R95, R103, R76, R98 ;  /* 0x0000004c675f7223 */ /* 0x000fe20000010062 */
[----:B------:R-:W-:Y:S02]  /*1e40*/  HADD2.F32 R78, -RZ, R74.H1_H1 ;  /* 0x3000004aff4e7230 */ /* 0x000fe40000004100 */
[----:B------:R-:W-:Y:S02]  /*1e50*/  HADD2.F32 R109, -RZ, R73.H1_H1 ;  /* 0x30000049ff6d7230 */ /* 0x000fe40000004100 */
[----:B------:R-:W-:Y:S01]  /*1e60*/  FFMA.FTZ R96, R96, R105, R111 ;  /* 0x0000006960607223 */ /* 0x000fe2000001006f */
[----:B------:R-:W-:-:S02]  /*1e70*/  HADD2.F32 R107, -RZ, R72.H1_H1 ;  /* 0x30000048ff6b7230 */ /* 0x000fc40000004100 */
[----:B------:R-:W-:Y:S01]  /*1e80*/  FFMA.FTZ R94, R99, R94, R78 ;  /* 0x0000005e635e7223 */ /* 0x000fe2000001004e */
[----:B------:R-:W-:Y:S01]  /*1e90*/  FFMA.FTZ R92, R92, R79, R109 ;  /* 0x0000004f5c5c7223 */ /* 0x000fe2000001006d */
[----:B------:R-:W-:Y:S01]  /*1ea0*/  F2FP.F16.F32.PACK_AB R79, R96, R95 ;  /* 0x0000005f604f723e */ /* 0x000fe200000000ff */
[----:B------:R-:W-:Y:S02]  /*1eb0*/  FFMA.FTZ R90, R90, R77, R107 ;  /* 0x0000004d5a5a7223 */ /* 0x000fe4000001006b */
[----:B------:R-:W-:Y:S02]  /*1ec0*/  F2FP.F16.F32.PACK_AB R78, R94, R93 ;  /* 0x0000005d5e4e723e */ /* 0x000fe400000000ff */
[----:B------:R-:W-:Y:S02]  /*1ed0*/  F2FP.F16.F32.PACK_AB R77, R92, R91 ;  /* 0x0000005b5c4d723e */ /* 0x000fe400000000ff */
[----:B------:R-:W-:Y:S01]  /*1ee0*/  F2FP.F16.F32.PACK_AB R76, R90, R89 ;  /* 0x000000595a4c723e */ /* 0x000fe200000000ff */
[----:B------:R-:W-:Y:S06]  /*1ef0*/  BRA `(.L_x_2800) ;  /* 0x0000000000907947 */ /* 0x000fec0003800000 */
.L_x_2799:
        /* <DEDUP_REMOVED lines=12> */
[----:B------:R-:W-:Y:S02]  /*1fc0*/  HADD2.F32 R77, -RZ, R77.H1_H1 ;  /* 0x3000004dff4d7230 */ /* 0x000fe40000004100 */
[----:B------:R-:W-:Y:S01]  /*1fd0*/  FMUL.FTZ R103, R103, R100 ;  /* 0x0000006467677220 */ /* 0x000fe20000410000 */
[----:B------:R-:W-:-:S02]  /*1fe0*/  HADD2.F32 R79, -RZ, R79.H1_H1 ;  /* 0x3000004fff4f7230 */ /* 0x000fc40000004100 */
[----:B------:R-:W-:Y:S01]  /*1ff0*/  FMUL.FTZ R91, R93, R78 ;  /* 0x0000004e5d5b7220 */ /* 0x000fe20000410000 */
[----:B------:R-:W-:Y:S02]  /*2000*/  HADD2.F32 R76, -RZ, R24.H0_H0 ;  /* 0x20000018ff4c7230 */ /* 0x000fe40000004100 */
[-C--:B------:R-:W-:Y:S01]  /*2010*/  FMUL.FTZ R92, R77, R100.reuse ;  /* 0x000000644d5c7220 */ /* 0x080fe20000410000 */
[----:B------:R-:W-:Y:S02]  /*2020*/  HADD2.F32 R94, -RZ, R26.H0_H0 ;  /* 0x2000001aff5e7230 */ /* 0x000fe40000004100 */
[----:B------:R-:W-:Y:S01]  /*2030*/  FMUL.FTZ R96, R79, R100 ;  /* 0x000000644f607220 */ /* 0x000fe20000410000 */
[--C-:B------:R-:W-:Y:S02]  /*2040*/  HADD2.F32 R105, -RZ, R27.reuse.H1_H1 ;  /* 0x3000001bff697230 */ /* 0x100fe40000004100 */
[----:B------:R-:W-:Y:S01]  /*2050*/  FMUL.FTZ R89, R89, R76 ;  /* 0x0000004c59597220 */ /* 0x000fe20000410000 */
[----:B------:R-:W-:-:S02]  /*2060*/  HADD2.F32 R76, -RZ, R27.H0_H0 ;  /* 0x2000001bff4c7230 */ /* 0x000fc40000004100 */
        /* <DEDUP_REMOVED lines=13> */
.L_x_2800:
[----:B------:R-:W0:Y:S02]  /*2140*/  LDC.64 R98, c[0x0][0x3a8] ;  /* 0x0000ea00ff627b82 */ /* 0x000e240000000a00 */
[----:B0-----:R-:W-:-:S05]  /*2150*/  IMAD.WIDE.U32 R98, R101, 0x10, R98 ;  /* 0x0000001065627825 */ /* 0x001fca00078e0062 */
[----:B------:R2:W-:Y:S02]  /*2160*/  STG.E.128 desc[UR6][R98.64], R76 ;  /* 0x0000004c62007986 */ /* 0x0005e4000c101d06 */
.L_x_2798:
[----:B------:R-:W-:Y:S05]  /*2170*/  BSYNC.RECONVERGENT B0 ;  /* 0x0000000000007941 */ /* 0x000fea0003800200 */
.L_x_2797:
[----:B012---:R-:W-:Y:S01]  /*2180*/  FADD.FTZ R76, RZ, R80 ;  /* 0x00000050ff4c7221 */ /* 0x007fe20000010000 */
[----:B------:R-:W-:Y:S01]  /*2190*/  ISETP.GT.U32.AND P4, PT, R5, 0x3, PT ;  /* 0x000000030500780c */ /* 0x000fe20003f84070 */
[----:B------:R-:W-:Y:S01]  /*21a0*/  BSSY.RECONVERGENT B0, `(.L_x_2801) ;  /* 0x0000090000007945 */ /* 0x000fe20003800200 */
[----:B------:R-:W-:Y:S01]  /*21b0*/  PLOP3.LUT P6, PT, PT, PT, UP1, 0x80, 0x8 ;  /* 0x000000000008781c */ /* 0x000fe20003fcf018 */
[----:B------:R-:W-:Y:S01]  /*21c0*/  FADD.FTZ R77, R23, R76 ;  /* 0x0000004c174d7221 */ /* 0x000fe20000010000 */
[----:B------:R-:W-:Y:S02]  /*21d0*/  PLOP3.LUT P5, PT, PT, PT, PT, 0x8, 0x80 ;  /* 0x000000000080781c */ /* 0x000fe40003fae170 */
[----:B------:R-:W-:Y:S01]  /*21e0*/  P2R R79, PR, RZ, 0x1 ;  /* 0x00000001ff4f7803 */ /* 0x000fe20000000000 */
[----:B------:R-:W-:Y:S01]  /*21f0*/  FADD.FTZ R76, R22, R77 ;  /* 0x0000004d164c7221 */ /* 0x000fe20000010000 */
[----:B------:R-:W-:-:S03]  /*2200*/  ISETP.GT.U32.AND P0, PT, R3, 0x17f, PT ;  /* 0x0000017f0300780c */ /* 0x000fc60003f04070 */
[----:B------:R-:W-:Y:S02]  /*2210*/  FADD.FTZ R77, R81, R76 ;  /* 0x0000004c514d7221 */ /* 0x000fe40000010000 */
[----:B------:R-:W-:Y:S02]  /*2220*/  @!P4 PLOP3.LUT P5, PT, P6, PT, PT, 0x80, 0x8 ;  /* 0x000000000008c81c */ /* 0x000fe400037af070 */
[----:B------:R-:W-:Y:S01]  /*2230*/  FADD.FTZ R76, R20, R77 ;  /* 0x0000004d144c7221 */ /* 0x000fe20000010000 */
[----:B------:R-:W-:-:S03]  /*2240*/  ISETP.GT.U32.AND P6, PT, R3, 0xff, PT ;  /* 0x000000ff0300780c */ /* 0x000fc60003fc4070 */
        /* <DEDUP_REMOVED lines=20> */
[----:B------:R-:W-:-:S03]  /*2390*/  ISETP.GT.U32.AND P0, PT, R3, 0x1ff, PT ;  /* 0x000001ff0300780c */ /* 0x000fc60003f04070 */
        /* <DEDUP_REMOVED lines=37> */
[----:B------:R-:W-:-:S05]  /*25f0*/  FFMA.FTZ R77, R78, R78, R77 ;  /* 0x0000004e4e4d7223 */ /* 0x000fca000001004d */
[----:B------:R-:W-:Y:S01]  /*2600*/  FSEL R78, R77, RZ, P1 ;  /* 0x000000ff4d4e7208 */ /* 0x000fe20000800000 */
[----:B------:R-:W-:-:S04]  /*2610*/  FADD.FTZ R77, R16, -R76 ;  /* 0x8000004c104d7221 */ /* 0x000fc80000010000 */
        /* <DEDUP_REMOVED lines=47> */
[----:B------:R-:W-:Y:S01]  /*2910*/  @!P4 MOV R77, 0x400 ;  /* 0x00000400004dc802 */ /* 0x000fe20000000f00 */
[----:B------:R-:W0:Y:S03]  /*2920*/  @!P4 S2R R98, SR_CgaCtaId ;  /* 0x000000000062c919 */ /* 0x000e260000008800 */
[----:B0-----:R-:W-:Y:S02]  /*2930*/  @!P4 LEA R104, R98, R77, 0x18 ;  /* 0x0000004d6268c211 */ /* 0x001fe400078ec0ff */
[----:B------:R-:W0:Y:S02]  /*2940*/  SHFL.BFLY PT, R77, R78, 0x1, 0x1f ;  /* 0x0c201f004e4d7f89 */ /* 0x000e2400000e0000 */
[----:B------:R-:W-:Y:S02]  /*2950*/  @P5 IADD3 R104, PT, PT, R104, 0x20, RZ ;  /* 0x0000002068685810 */ /* 0x000fe40007ffe0ff */
[----:B------:R-:W-:Y:S01]  /*2960*/  ISETP.NE.AND P5, PT, R5, RZ, PT ;  /* 0x000000ff0500720c */ /* 0x000fe20003fa5270 */
[----:B0-----:R-:W-:Y:S01]  /*2970*/  FADD.FTZ R98, R78, R77 ;  /* 0x0000004d4e627221 */ /* 0x001fe20000010000 */
[----:B------:R-:W-:-:S04]  /*2980*/  CS2R R78, SRZ ;  /* 0x00000000004e7805 */ /* 0x000fc8000001ff00 */
        /* <DEDUP_REMOVED lines=8> */
[----:B------:R-:W-:Y:S01]  /*2a10*/  @!P4 LEA R102, R5, R104, 0x3 ;  /* 0x000000680566c211 */ /* 0x000fe200078e18ff */
        /* <DEDUP_REMOVED lines=8> */
.L_x_2802:
[----:B------:R-:W-:Y:S05]  /*2aa0*/  BSYNC.RECONVERGENT B0 ;  /* 0x0000000000007941 */ /* 0x000fea0003800200 */
.L_x_2801:
[----:B------:R-:W-:Y:S01]  /*2ab0*/  BAR.SYNC.DEFER_BLOCKING 0x0 ;  /* 0x0000000000007b1d */ /* 0x000fe20000010000 */
[----:B0-----:R-:W-:Y:S01]  /*2ac0*/  HFMA2 R76, -RZ, RZ, 0, 0 ;  /* 0x00000000ff4c7431 */ /* 0x001fe200000001ff */
[----:B------:R-:W-:Y:S02]  /*2ad0*/  @!P4 MOV R76, R0 ;  /* 0x00000000004cc202 */ /* 0x000fe40000000f00 */
[----:B------:R-:W-:Y:S02]  /*2ae0*/  ISETP.NE.AND P5, PT, R8, RZ, PT ;  /* 0x000000ff0800720c */ /* 0x000fe40003fa5270 */
[----:B------:R-:W-:Y:S01]  /*2af0*/  BSSY.RECONVERGENT B0, `(.L_x_2803) ;  /* 0x0000064000007945 */ /* 0x000fe20003800200 */
[----:B------:R-:W0:Y:S04]  /*2b00*/  SHFL.DOWN PT, R77, R76, 0x2, 0x1f ;  /* 0x08401f004c4d7f89 */ /* 0x000e2800000e0000 */
[----:B------:R-:W-:Y:S01]  /*2b10*/  @!P4 LDS.64 R78, [R102] ;  /* 0x00000000664ec984 */ /* 0x000fe20000000a00 */
[----:B------:R-:W-:-:S02]  /*2b20*/  ISETP.NE.AND P4, PT, R7, RZ, PT ;  /* 0x000000ff0700720c */ /* 0x000fc40003f85270 */
[----:B0-----:R-:W-:Y:S02]  /*2b30*/  IADD3 R100, PT, PT, R77, R76, RZ ;  /* 0x0000004c4d647210 */ /* 0x001fe40007ffe0ff */
[----:B------:R-:W-:Y:S02]  /*2b40*/  I2FP.F32.S32 R104, R77 ;  /* 0x0000004d00687245 */ /* 0x000fe40000201400 */
[----:B------:R-:W-:Y:S01]  /*2b50*/  I2FP.F32.S32 R101, R100 ;  /* 0x0000006400657245 */ /* 0x000fe20000201400 */
[----:B------:R-:W0:Y:S01]  /*2b60*/  SHFL.DOWN PT, R105, R100, 0x1, 0x1f ;  /* 0x08201f0064697f89 */ /* 0x000e2200000e0000 */
[----:B------:R-:W-:Y:S02]  /*2b70*/  I2FP.F32.S32 R77, R76 ;  /* 0x0000004c004d7245 */ /* 0x000fe40000201400 */
[----:B------:R-:W1:Y:S01]  /*2b80*/  MUFU.RCP R103, R101 ;  /* 0x0000006500677308 */ /* 0x000e620000001000 */
[-C--:B0-----:R-:W-:Y:S02]  /*2b90*/  IADD3 R100, PT, PT, R100, R105.reuse, RZ ;  /* 0x0000006964647210 */ /* 0x081fe40007ffe0ff */
[----:B------:R-:W-:Y:S01]  /*2ba0*/  I2FP.F32.S32 R105, R105 ;  /* 0x0000006900697245 */ /* 0x000fe20000201400 */
[----:B------:R-:W0:Y:S01]  /*2bb0*/  SHFL.DOWN PT, R99, R78, 0x2, 0x1f ;  /* 0x08401f004e637f89 */ /* 0x000e2200000e0000 */
[----:B------:R-:W-:-:S03]  /*2bc0*/  I2FP.F32.S32 R100, R100 ;  /* 0x0000006400647245 */ /* 0x000fc60000201400 */
[----:B------:R-:W2:Y:S03]  /*2bd0*/  SHFL.DOWN PT, R98, R79, 0x2, 0x1f ;  /* 0x08401f004f627f89 */ /* 0x000ea600000e0000 */
        /* <DEDUP_REMOVED lines=15> */
[C---:B------:R-:W-:Y:S02]  /*2cd0*/  FFMA.FTZ R77, R101.reuse, R102, R78 ;  /* 0x00000066654d7223 */ /* 0x040fe4000001004e */
[----:B------:R-:W0:Y:S01]  /*2ce0*/  LDC R102, c[0x0][0x448] ;  /* 0x00011200ff667b82 */ /* 0x000e220000000800 */
[----:B------:R-:W-:Y:S01]  /*2cf0*/  FMUL.FTZ R76, R101, R76 ;  /* 0x0000004c654c7220 */ /* 0x000fe20000410000 */
[----:B---3--:R-:W-:Y:S01]  /*2d00*/  FMUL.FTZ R99, R100, R77 ;  /* 0x0000004d64637220 */ /* 0x008fe20000410000 */
[----:B-1----:R-:W-:Y:S02]  /*2d10*/  FADD.FTZ R79, R98, R79 ;  /* 0x0000004f624f7221 */ /* 0x002fe40000010000 */
[----:B------:R-:W-:-:S03]  /*2d20*/  FMUL.FTZ R76, R76, R105 ;  /* 0x000000694c4c7220 */ /* 0x000fc60000410000 */
[----:B------:R-:W1:Y:S01]  /*2d30*/  SHFL.IDX PT, R99, R99, RZ, 0x1f ;  /* 0x00001fff63637589 */ /* 0x000e6200000e0000 */
[----:B------:R-:W-:Y:S02]  /*2d40*/  FFMA.FTZ R98, R100, R76, R79 ;  /* 0x0000004c64627223 */ /* 0x000fe4000001004f */
[----:B------:R-:W2:Y:S03]  /*2d50*/  @!P4 LDC.64 R78, c[0x0][0x3c0] ;  /* 0x0000f000ff4ecb82 */ /* 0x000ea60000000a00 */
[----:B------:R-:W0:Y:S05]  /*2d60*/  SHFL.IDX PT, R103, R98, RZ, 0x1f ;  /* 0x00001fff62677589 */ /* 0x000e2a00000e0000 */
[----:B------:R-:W3:Y:S01]  /*2d70*/  @!P4 LDC.64 R76, c[0x0][0x3c8] ;  /* 0x0000f200ff4ccb82 */ /* 0x000ee20000000a00 */
[----:B-1----:R-:W-:Y:S01]  /*2d80*/  FMUL.FTZ R100, R99, R99 ;  /* 0x0000006363647220 */ /* 0x002fe20000410000 */
[----:B--2---:R-:W-:-:S04]  /*2d90*/  @!P4 IMAD.WIDE R78, R4, 0x4, R78 ;  /* 0x00000004044ec825 */ /* 0x004fc800078e024e */
[----:B------:R-:W-:Y:S01]  /*2da0*/  FSEL R101, R100, RZ, P5 ;  /* 0x000000ff64657208 */ /* 0x000fe20002800000 */
[----:B0-----:R-:W-:Y:S01]  /*2db0*/  FFMA.FTZ R100, R103, UR10, R102 ;  /* 0x0000000a67647c23 */ /* 0x001fe20008010066 */
[----:B------:R0:W-:Y:S03]  /*2dc0*/  @!P4 STG.E desc[UR6][R78.64], R99 ;  /* 0x000000634e00c986 */ /* 0x0001e6000c101906 */
[----:B------:R-:W-:Y:S01]  /*2dd0*/  FADD.FTZ R100, R100, R101 ;  /* 0x0000006564647221 */ /* 0x000fe20000010000 */
[----:B---3--:R-:W-:Y:S01]  /*2de0*/  @!P4 IMAD.WIDE R76, R4, 0x4, R76 ;  /* 0x00000004044cc825 */ /* 0x008fe200078e024c */
[----:B------:R-:W-:-:S04]  /*2df0*/  FSEL R101, R99, RZ, !P5 ;  /* 0x000000ff63657208 */ /* 0x000fc80006800000 */
[----:B------:R-:W1:Y:S02]  /*2e00*/  MUFU.RSQ R100, R100 ;  /* 0x0000006400647308 */ /* 0x000e640000001400 */
[----:B-1----:R0:W-:Y:S01]  /*2e10*/  @!P4 STG.E desc[UR6][R76.64], R100 ;  /* 0x000000644c00c986 */ /* 0x0021e2000c101906 */
[----:B------:R-:W-:Y:S05]  /*2e20*/  @!P1 BRA `(.L_x_2804) ;  /* 0x0000000000c09947 */ /* 0x000fea0003800000 */
[--C-:B0-----:R-:W-:Y:S01]  /*2e30*/  FADD.FTZ R77, R80, -R101.reuse ;  /* 0x80000065504d7221 */ /* 0x101fe20000010000 */
[--C-:B------:R-:W-:Y:S01]  /*2e40*/  FADD.FTZ R103, R22, -R101.reuse ;  /* 0x8000006516677221 */ /* 0x100fe20000010000 */
[----:B-----5:R-:W-:Y:S02]  /*2e50*/  HADD2.F32 R79, -RZ, R68.H0_H0 ;  /* 0x20000044ff4f7230 */ /* 0x020fe40000004100 */
[----:B------:R-:W-:Y:S01]  /*2e60*/  FADD.FTZ R107, R18, -R101 ;  /* 0x80000065126b7221 */ /* 0x000fe20000010000 */
[----:B------:R-:W-:Y:S02]  /*2e70*/  HADD2.F32 R99, -RZ, R64.H0_H0 ;  /* 0x20000040ff637230 */ /* 0x000fe40000004100 */
[C---:B------:R-:W-:Y:S01]  /*2e80*/  FMUL.FTZ R76, R100.reuse, R77 ;  /* 0x0000004d644c7220 */ /* 0x040fe20000410000 */
[----:B------:R-:W-:Y:S02]  /*2e90*/  HADD2.F32 R78, -RZ, R69.H0_H0 ;  /* 0x20000045ff4e7230 */ /* 0x000fe40000004100 */
[----:B------:R-:W-:Y:S01]  /*2ea0*/  FMUL.FTZ R77, R100, R103 ;  /* 0x00000067644d7220 */ /* 0x000fe20000410000 */
[----:B------:R-:W-:-:S02]  /*2eb0*/  HADD2.F32 R98, -RZ, R65.H0_H0 ;  /* 0x20000041ff627230 */ /* 0x000fc40000004100 */
[----:B------:R-:W-:Y:S01]  /*2ec0*/  FFMA.FTZ R76, R76, R79, R99 ;  /* 0x0000004f4c4c7223 */ /* 0x000fe20000010063 */
[----:B------:R-:W-:Y:S01]  /*2ed0*/  FADD.FTZ R105, R20, -R101 ;  /* 0x8000006514697221 */ /* 0x000fe20000010000 */
[----:B------:R-:W-:Y:S02]  /*2ee0*/  HADD2.F32 R106, -RZ, R71.H0_H0 ;  /* 0x20000047ff6a7230 */ /* 0x000fe40000004100 */
[C---:B------:R-:W-:Y:S01]  /*2ef0*/  FMUL.FTZ R107, R100.reuse, R107 ;  /* 0x0000006b646b7220 */ /* 0x040fe20000410000 */
[----:B------:R-:W-:Y:S01]  /*2f00*/  FFMA.FTZ R77, R77, R78, R98 ;  /* 0x0000004e4d4d7223 */ /* 0x000fe20000010062 */
[----:B------:R-:W-:Y:S01]  /*2f10*/  HADD2.F32 R108, -RZ, R67.H0_H0 ;  /* 0x20000043ff6c7230 */ /* 0x000fe20000004100 */
[----:B------:R-:W0:Y:S01]  /*2f20*/  LDC.64 R98, c[0x0][0x428] ;  /* 0x00010a00ff627b82 */ /* 0x000e220000000a00 */
[----:B------:R-:W-:Y:S02]  /*2f30*/  HADD2.F32 R102, -RZ, R70.H0_H0 ;  /* 0x20000046ff667230 */ /* 0x000fe40000004100 */
[----:B------:R-:W-:Y:S01]  /*2f40*/  FMUL.FTZ R105, R100, R105 ;  /* 0x0000006964697220 */ /* 0x000fe20000410000 */
[----:B------:R-:W-:-:S02]  /*2f50*/  HADD2.F32 R104, -RZ, R66.H0_H0 ;  /* 0x20000042ff687230 */ /* 0x000fc40000004100 */
[----:B------:R-:W-:Y:S01]  /*2f60*/  FFMA.FTZ R109, R107, R106, R108 ;  /* 0x0000006a6b6d7223 */ /* 0x000fe2000001006c */
[--C-:B------:R-:W-:Y:S01]  /*2f70*/  FADD.FTZ R103, R81, -R101.reuse ;  /* 0x8000006551677221 */ /* 0x100fe20000010000 */
[--C-:B------:R-:W-:Y:S01]  /*2f80*/  FADD.FTZ R79, R23, -R101.reuse ;  /* 0x80000065174f7221 */ /* 0x100fe20000010000 */
[--C-:B------:R-:W-:Y:S01]  /*2f90*/  FADD.FTZ R107, R83, -R101.reuse ;  /* 0x80000065536b7221 */ /* 0x100fe20000010000 */
[----:B------:R-:W-:Y:S01]  /*2fa0*/  FADD.FTZ R111, R85, -R101 ;  /* 0x80000065556f7221 */ /* 0x000fe20000010000 */
[----:B------:R-:W-:Y:S01]  /*2fb0*/  FFMA.FTZ R105, R105, R102, R104 ;  /* 0x0000006669697223 */ /* 0x000fe20000010068 */
[----:B------:R-:W-:Y:S02]  /*2fc0*/  HADD2.F32 R104, -RZ, R69.H1_H1 ;  /* 0x30000045ff687230 */ /* 0x000fe40000004100 */
[C---:B------:R-:W-:Y:S01]  /*2fd0*/  FMUL.FTZ R103, R100.reuse, R103 ;  /* 0x0000006764677220 */ /* 0x040fe20000410000 */
[----:B------:R-:W-:Y:S02]  /*2fe0*/  HADD2.F32 R106, -RZ, R65.H1_H1 ;  /* 0x30000041ff6a7230 */ /* 0x000fe40000004100 */
[----:B------:R-:W-:Y:S01]  /*2ff0*/  FMUL.FTZ R111, R100, R111 ;  /* 0x0000006f646f7220 */ /* 0x000fe20000410000 */
[----:B------:R-:W-:-:S02]  /*3000*/  HADD2.F32 R78, -RZ, R68.H1_H1 ;  /* 0x30000044ff4e7230 */ /* 0x000fc40000004100 */
[C---:B------:R-:W-:Y:S01]  /*3010*/  FMUL.FTZ R107, R100.reuse, R107 ;  /* 0x0000006b646b7220 */ /* 0x040fe20000410000 */
[----:B------:R-:W-:Y:S02]  /*3020*/  HADD2.F32 R102, -RZ, R64.H1_H1 ;  /* 0x30000040ff667230 */ /* 0x000fe40000004100 */
[----:B------:R-:W-:Y:S01]  /*3030*/  FMUL.FTZ R79, R100, R79 ;  /* 0x0000004f644f7220 */ /* 0x000fe20000410000 */
[----:B------:R-:W-:Y:S02]  /*3040*/  HADD2.F32 R108, -RZ, R70.H1_H1 ;  /* 0x30000046ff6c7230 */ /* 0x000fe40000004100 */
[----:B------:R-:W-:Y:S01]  /*3050*/  FFMA.FTZ R104, R103, R104, R106 ;  /* 0x0000006867687223 */ /* 0x000fe2000001006a */
[----:B------:R-:W-:Y:S02]  /*3060*/  HADD2.F32 R110, -RZ, R66.H1_H1 ;  /* 0x30000042ff6e7230 */ /* 0x000fe40000004100 */
[----:B------:R-:W-:Y:S01]  /*3070*/  FFMA.FTZ R103, R79, R78, R102 ;  /* 0x0000004e4f677223 */ /* 0x000fe20000010066 */
[----:B------:R-:W-:-:S02]  /*3080*/  HADD2.F32 R112, -RZ, R71.H1_H1 ;  /* 0x30000047ff707230 */ /* 0x000fc40000004100 */
[----:B------:R-:W-:Y:S02]  /*3090*/  HADD2.F32 R114, -RZ, R67.H1_H1 ;  /* 0x30000043ff727230 */ /* 0x000fe40000004100 */
[----:B------:R-:W-:Y:S01]  /*30a0*/  FFMA.FTZ R108, R107, R108, R110 ;  /* 0x0000006c6b6c7223 */ /* 0x000fe2000001006e */
[----:B------:R-:W-:Y:S01]  /*30b0*/  F2FP.F16.F32.PACK_AB R77, R104, R77 ;  /* 0x0000004d684d723e */ /* 0x000fe200000000ff */
[----:B0-----:R-:W-:Y:S01]  /*30c0*/  IMAD.WIDE.U32 R98, R97, 0x10, R98 ;  /* 0x0000001061627825 */ /* 0x001fe200078e0062 */
[----:B------:R-:W-:-:S03]  /*30d0*/  F2FP.F16.F32.PACK_AB R76, R103, R76 ;  /* 0x0000004c674c723e */ /* 0x000fc600000000ff */
[----:B------:R-:W-:Y:S01]  /*30e0*/  FFMA.FTZ R112, R111, R112, R114 ;  /* 0x000000706f707223 */ /* 0x000fe20000010072 */
[----:B------:R-:W-:Y:S02]  /*30f0*/  F2FP.F16.F32.PACK_AB R78, R108, R105 ;  /* 0x000000696c4e723e */ /* 0x000fe400000000ff */
[----:B------:R-:W-:Y:S02]  /*3100*/  IADD3 R97, PT, PT, R97, 0x80, RZ ;  /* 0x0000008061617810 */ /* 0x000fe40007ffe0ff */
[----:B------:R-:W-:-:S05]  /*3110*/  F2FP.F16.F32.PACK_AB R79, R112, R109 ;  /* 0x0000006d704f723e */ /* 0x000fca00000000ff */
[----:B------:R1:W-:Y:S02]  /*3120*/  STG.E.128 desc[UR6][R98.64], R76 ;  /* 0x0000004c62007986 */ /* 0x0003e4000c101d06 */
.L_x_2804:
[----:B------:R-:W-:Y:S05]  /*3130*/  BSYNC.RECONVERGENT B0 ;  /* 0x0000000000007941 */ /* 0x000fea0003800200 */
.L_x_2803:
[----:B------:R-:W-:Y:S01]  /*3140*/  ISETP.GE.U32.AND P1, PT, R3, 0x100, PT ;  /* 0x000001000300780c */ /* 0x000fe20003f26070 */
[----:B------:R-:W-:-:S12]  /*3150*/  BSSY.RECONVERGENT B0, `(.L_x_2805) ;  /* 0x0000032000007945 */ /* 0x000fd80003800200 */
[----:B------:R-:W-:Y:S05]  /*3160*/  @!P1 BRA `(.L_x_2806) ;  /* 0x0000000000c09947 */ /* 0x000fea0003800000 */
[--C-:B01----:R-:W-:Y:S01]  /*3170*/  FADD.FTZ R77, R16, -R101.reuse ;  /* 0x80000065104d7221 */ /* 0x103fe20000010000 */
        /* <DEDUP_REMOVED lines=47> */
.L_x_2806:
[----:B------:R-:W-:Y:S05]  /*3470*/  BSYNC.RECONVERGENT B0 ;  /* 0x0000000000007941 */ /* 0x000fea0003800200 */
.L_x_2805:
[----:B------:R-:W-:Y:S04]  /*3480*/  BSSY.RECONVERGENT B0, `(.L_x_2807) ;  /* 0x0000032000007945 */ /* 0x000fe80003800200 */
[----:B------:R-:W-:Y:S05]  /*3490*/  @!P2 BRA `(.L_x_2808) ;  /* 0x0000000000c0a947 */ /* 0x000fea0003800000 */
[--C-:B012---:R-:W-:Y:S01]  /*34a0*/  FADD.FTZ R77, R13, -R101.reuse ;  /* 0x800000650d4d7221 */ /* 0x107fe20000010000 */
        /* <DEDUP_REMOVED lines=47> */
.L_x_2808:
[----:B------:R-:W-:Y:S05]  /*37a0*/  BSYNC.RECONVERGENT B0 ;  /* 0x0000000000007941 */ /* 0x000fea0003800200 */
.L_x_2807:
        /* <DEDUP_REMOVED lines=10> */
[----:B-----5:R-:W-:Y:S02]  /*3850*/  HADD2.F32 R106, -RZ, R33.H0_H0 ;  /* 0x20000021ff6a7230 */ /* 0x020fe40000004100 */
[----:B------:R-:W-:Y:S01]  /*3860*/  FADD.FTZ R101, R96, -R101 ;  /* 0x8000006560657221 */ /* 0x000fe20000010000 */
[----:B------:R-:W-:-:S02]  /*3870*/  HADD2.F32 R108, -RZ, R29.H0_H0 ;  /* 0x2000001dff6c7230 */ /* 0x000fc40000004100 */
[C---:B------:R-:W-:Y:S01]  /*3880*/  FMUL.FTZ R105, R100.reuse, R105 ;  /* 0x0000006964697220 */ /* 0x040fe20000410000 */
[----:B------:R-:W-:Y:S02]  /*3890*/  HADD2.F32 R102, -RZ, R32.H0_H0 ;  /* 0x20000020ff667230 */ /* 0x000fe40000004100 */
[C---:B------:R-:W-:Y:S01]  /*38a0*/  FMUL.FTZ R99, R100.reuse, R79 ;  /* 0x0000004f64637220 */ /* 0x040fe20000410000 */
[----:B------:R-:W-:Y:S02]  /*38b0*/  HADD2.F32 R104, -RZ, R28.H0_H0 ;  /* 0x2000001cff687230 */ /* 0x000fe40000004100 */
[C---:B------:R-:W-:Y:S01]  /*38c0*/  FMUL.FTZ R109, R100.reuse, R109 ;  /* 0x0000006d646d7220 */ /* 0x040fe20000410000 */
[----:B------:R-:W-:Y:S02]  /*38d0*/  HADD2.F32 R110, -RZ, R34.H0_H0 ;  /* 0x20000022ff6e7230 */ /* 0x000fe40000004100 */
[----:B------:R-:W-:Y:S01]  /*38e0*/  FMUL.FTZ R98, R100, R111 ;  /* 0x0000006f64627220 */ /* 0x000fe20000410000 */
[----:B------:R-:W-:-:S02]  /*38f0*/  HADD2.F32 R112, -RZ, R30.H0_H0 ;  /* 0x2000001eff707230 */ /* 0x000fc40000004100 */
[C---:B------:R-:W-:Y:S01]  /*3900*/  FMUL.FTZ R78, R100.reuse, R103 ;  /* 0x00000067644e7220 */ /* 0x040fe20000410000 */
[C---:B------:R-:W-:Y:S01]  /*3910*/  FMUL.FTZ R79, R100.reuse, R107 ;  /* 0x0000006b644f7220 */ /* 0x040fe20000410000 */
[C---:B------:R-:W-:Y:S01]  /*3920*/  FMUL.FTZ R113, R100.reuse, R113 ;  /* 0x0000007164717220 */ /* 0x040fe20000410000 */
[----:B------:R-:W-:Y:S01]  /*3930*/  FMUL.FTZ R111, R100, R101 ;  /* 0x00000065646f7220 */ /* 0x000fe20000410000 */
[----:B------:R-:W-:Y:S01]  /*3940*/  FFMA.FTZ R105, R105, R106, R108 ;  /* 0x0000006a69697223 */ /* 0x000fe2000001006c */
[----:B------:R-:W-:Y:S01]  /*3950*/  FFMA.FTZ R100, R99, R102, R104 ;  /* 0x0000006663647223 */ /* 0x000fe20000010068 */
[----:B------:R-:W-:Y:S01]  /*3960*/  FFMA.FTZ R109, R109, R110, R112 ;  /* 0x0000006e6d6d7223 */ /* 0x000fe20000010070 */
[----:B------:R-:W-:Y:S02]  /*3970*/  HADD2.F32 R106, -RZ, R35.H0_H0 ;  /* 0x20000023ff6a7230 */ /* 0x000fe40000004100 */
[----:B------:R-:W-:Y:S02]  /*3980*/  HADD2.F32 R108, -RZ, R31.H0_H0 ;  /* 0x2000001fff6c7230 */ /* 0x000fe40000004100 */
[----:B------:R-:W-:-:S02]  /*3990*/  HADD2.F32 R99, -RZ, R32.H1_H1 ;  /* 0x30000020ff637230 */ /* 0x000fc40000004100 */
[----:B------:R-:W-:Y:S02]  /*39a0*/  HADD2.F32 R102, -RZ, R33.H1_H1 ;  /* 0x30000021ff667230 */ /* 0x000fe40000004100 */
[----:B------:R-:W-:Y:S01]  /*39b0*/  FFMA.FTZ R108, R113, R106, R108 ;  /* 0x0000006a716c7223 */ /* 0x000fe2000001006c */
[----:B------:R-:W-:Y:S02]  /*39c0*/  HADD2.F32 R103, -RZ, R34.H1_H1 ;  /* 0x30000022ff677230 */ /* 0x000fe40000004100 */
[----:B------:R-:W-:Y:S02]  /*39d0*/  HADD2.F32 R110, -RZ, R35.H1_H1 ;  /* 0x30000023ff6e7230 */ /* 0x000fe40000004100 */
[----:B------:R-:W-:Y:S02]  /*39e0*/  HADD2.F32 R112, -RZ, R31.H1_H1 ;  /* 0x3000001fff707230 */ /* 0x000fe40000004100 */
[----:B------:R-:W-:Y:S02]  /*39f0*/  HADD2.F32 R107, -RZ, R30.H1_H1 ;  /* 0x3000001eff6b7230 */ /* 0x000fe40000004100 */
[----:B------:R-:W-:-:S02]  /*3a00*/  HADD2.F32 R104, -RZ, R29.H1_H1 ;  /* 0x3000001dff687230 */ /* 0x000fc40000004100 */
[----:B------:R-:W-:Y:S01]  /*3a10*/  FFMA.FTZ R111, R111, R110, R112 ;  /* 0x0000006e6f6f7223 */ /* 0x000fe20000010070 */
[----:B------:R-:W-:Y:S02]  /*3a20*/  HADD2.F32 R101, -RZ, R28.H1_H1 ;  /* 0x3000001cff657230 */ /* 0x000fe40000004100 */
[----:B------:R-:W-:Y:S01]  /*3a30*/  FFMA.FTZ R106, R98, R103, R107 ;  /* 0x00000067626a7223 */ /* 0x000fe2000001006b */
[----:B------:R-:W-:Y:S01]  /*3a40*/  FFMA.FTZ R102, R79, R102, R104 ;  /* 0x000000664f667223 */ /* 0x000fe20000010068 */
[----:B------:R-:W-:Y:S01]  /*3a50*/  F2FP.F16.F32.PACK_AB R79, R111, R108 ;  /* 0x0000006c6f4f723e */ /* 0x000fe200000000ff */
[----:B------:R-:W-:Y:S01]  /*3a60*/  FFMA.FTZ R101, R78, R99, R101 ;  /* 0x000000634e657223 */ /* 0x000fe20000010065 */
[----:B0-----:R-:W-:Y:S01]  /*3a70*/  IMAD.WIDE.U32 R98, R97, 0x10, R76 ;  /* 0x0000001061627825 */ /* 0x001fe200078e004c */
[----:B------:R-:W-:Y:S02]  /*3a80*/  F2FP.F16.F32.PACK_AB R78, R106, R109 ;  /* 0x0000006d6a4e723e */ /* 0x000fe400000000ff */
[----:B------:R-:W-:-:S02]  /*3a90*/  F2FP.F16.F32.PACK_AB R77, R102, R105 ;  /* 0x00000069664d723e */ /* 0x000fc400000000ff */
[----:B------:R-:W-:-:S05]  /*3aa0*/  F2FP.F16.F32.PACK_AB R76, R101, R100 ;  /* 0x00000064654c723e */ /* 0x000fca00000000ff */
[----:B------:R4:W-:Y:S02]  /*3ab0*/  STG.E.128 desc[UR6][R98.64], R76 ;  /* 0x0000004c62007986 */ /* 0x0009e4000c101d06 */
.L_x_2810:
[----:B------:R-:W-:Y:S05]  /*3ac0*/  BSYNC.RECONVERGENT B0 ;  /* 0x0000000000007941 */ /* 0x000fea0003800200 */
.L_x_2809:
[----:B01234-:R-:W0:Y:S01]  /*3ad0*/  LDC.64 R76, c[0x0][0x380] ;  /* 0x0000e000ff4c7b82 */ /* 0x01fe220000000a00 */
[----:B------:R-:W-:Y:S01]  /*3ae0*/  UPLOP3.LUT UP1, UPT, UPT, UPT, UP1, 0x40, 0x4 ;  /* 0x000000000004789c */ /* 0x000fe20003f2e810 */
[----:B0-----:R-:W-:-:S04]  /*3af0*/  IADD3 R4, PT, PT, R4, R76, RZ ;  /* 0x0000004c04047210 */ /* 0x001fc80007ffe0ff */
[----:B------:R-:W-:-:S13]  /*3b00*/  ISETP.GE.AND P1, PT, R4, R77, PT ;  /* 0x0000004d0400720c */ /* 0x000fda0003f26270 */
[----:B------:R-:W-:Y:S05]  /*3b10*/  @!P1 BRA `(.L_x_2811) ;  /* 0xffffffcc00509947 */ /* 0x000fea000383ffff */
[----:B------:R-:W-:Y:S05]  /*3b20*/  EXIT ;  /* 0x000000000000794d */ /* 0x000fea0003800000 */
.L_x_2812:
        /* <DEDUP_REMOVED lines=13> */
.L_x_27218:


//--------------------- .text._ZN10layer_norm13ln_fwd_kernelINS_13Kernel_traitsI6__halfS2_S2_S2_fjLj4096ELj1ELj1ELj4ELj16ENS_18Kernel_traits_baseILj4096ES2_S2_S2_S2_fjLj128EEEEELb0ELb1ELb0ELb1EEEvNS_9FwdParamsE --------------------------
	.section	.text._ZN10layer_norm13ln_fwd_kernelINS_13Kernel_traitsI6__halfS2_S2_S2_fjLj4096ELj1ELj1ELj4ELj16ENS_18Kernel_traits_baseILj4096ES2_S2_S2_S2_fjLj128EEEEELb0ELb1ELb0ELb1EEEvNS_9FwdParamsE,"ax",@progbits
	.align	128
        .global         _ZN10layer_norm13ln_fwd_kernelINS_13Kernel_traitsI6__halfS2_S2_S2_fjLj4096ELj1ELj1ELj4ELj16ENS_18Kernel_traits_baseILj4096ES2_S2_S2_S2_fjLj128EEEEELb0ELb1ELb0ELb1EEEvNS_9FwdParamsE
        .type           _ZN10layer_norm13ln_fwd_kernelINS_13Kernel_traitsI6__halfS2_S2_S2_fjLj4096ELj1ELj1ELj4ELj16ENS_18Kernel_traits_baseILj4096ES2_S2_S2_S2_fjLj128EEEEELb0ELb1ELb0ELb1EEEvNS_9FwdParamsE,@function
        .size           _ZN10layer_norm13ln_fwd_kernelINS_13Kernel_traitsI6__halfS2_S2_S2_fjLj4096ELj1ELj1ELj4ELj16ENS_18Kernel_traits_baseILj4096ES2_S2_S2_S2_fjLj128EEEEELb0ELb1ELb0ELb1EEEvNS_9FwdParamsE,(.L_x_27219 - _ZN10layer_norm13ln_fwd_kernelINS_13Kernel_traitsI6__halfS2_S2_S2_fjLj4096ELj1ELj1ELj4ELj16ENS_18Kernel_traits_baseILj4096ES2_S2_S2_S2_fjLj128EEEEELb0ELb1ELb0ELb1EEEvNS_9FwdParamsE)
        .other          _ZN10layer_norm13ln_fwd_kernelINS_13Kernel_traitsI6__halfS2_S2_S2_fjLj4096ELj1ELj1ELj4ELj16ENS_18Kernel_traits_baseILj4096ES2_S2_S2_S2_fjLj128EEEEELb0ELb1ELb0ELb1EEEvNS_9FwdParamsE,@"STO_CUDA_ENTRY STV_DEFAULT"
_ZN10layer_norm13ln_fwd_kernelINS_13Kernel_traitsI6__halfS2_S2_S2_fjLj4096ELj1ELj1ELj4ELj16ENS_18Kernel_traits_baseILj4096ES2_S2_S2_S2_fjLj128EEEEELb0ELb1ELb0ELb1EEEvNS_9FwdParamsE:
.text._ZN10layer_norm13ln_fwd_kernelINS_13Kernel_traitsI6__halfS2_S2_S2_fjLj4096ELj1ELj1ELj4ELj16ENS_18Kernel_traits_baseILj4096ES2_S2_S2_S2_fjLj128EEEEELb0ELb1ELb0ELb1EEEvNS_9FwdParamsE:
[----:B------:R-:W-:Y:S01]  /*0000*/  LDC R1, c[0x0][0x37c] ;  /* 0x0000df00ff017b82 */ /* 0x000fe20000000800 */
[----:B------:R-:W0:Y:S07]  /*0010*/  S2R R0, SR_TID.X ;  /* 0x0000000000007919 */ /* 0x000e2e0000002100 */
[----:B------:R-:W0:Y:S01]  /*0020*/  LDC.64 R42, c[0x0][0x3e8] ;  /* 0x0000fa00ff2a7b82 */ /* 0x000e220000000a00 */
[----:B------:R-:W1:Y:S01]  /*0030*/  LDCU.64 UR6, c[0x0][0x358] ;  /* 0x00006b00ff0677ac */ /* 0x000e620008000a00 */
[----:B------:R-:W2:Y:S06]  /*0040*/  LDCU.64 UR4, c[0x0][0x438] ;  /* 0x00008700ff0477ac */ /* 0x000eac0008000a00 */
[----:B------:R-:W3:Y:S01]  /*0050*/  LDC.64 R40, c[0x0][0x3d0] ;  /* 0x0000f400ff287b82 */ /* 0x000ee20000000a00 */
[----:B0-----:R-:W-:-:S04]  /*0060*/  IMAD.WIDE.U32 R42, R0, 0x10, R42 ;  /* 0x00000010002a7825 */ /* 0x001fc800078e002a */
[C---:B---3--:R-:W-:Y:S01]  /*0070*/  IMAD.WIDE.U32 R40, R0.reuse, 0x10, R40 ;  /* 0x0000001000287825 */ /* 0x048fe200078e0028 */
        /* <DEDUP_REMOVED lines=10> */
[----:B------:R-:W1:Y:S02]  /*0120*/  LDCU UR5, c[0x0][0x384] ;  /* 0x00007080ff0577ac */ /* 0x000e640008000800 */
[----:B------:R2:W5:Y:S10]  /*0130*/  LDG.E.128 R24, desc[UR6][R40.64+0x1800] ;  /* 0x0018000628187981 */ /* 0x000574000c1e1d00 */
[----:B------:R-:W2:Y:S02]  /*0140*/  @P1 LDC.64 R44, c[0x0][0x438] ;  /* 0x00010e00ff2c1b82 */ /* 0x000ea40000000a00 */
[----:B--2---:R-:W-:-:S05]  /*0150*/  @P1 IMAD.WIDE.U32 R44, R0, 0x10, R44 ;  /* 0x00000010002c1825 */ /* 0x004fca00078e002c */
[----:B------:R-:W5:Y:S04]  /*0160*/  @P1 LDG.E.128 R16, desc[UR6][R44.64] ;  /* 0x000000062c101981 */ /* 0x000f68000c1e1d00 */
[----:B------:R-:W5:Y:S04]  /*0170*/  @P1 LDG.E.128 R12, desc[UR6][R44.64+0x800] ;  /* 0x000800062c0c1981 */ /* 0x000f68000c1e1d00 */
[----:B------:R-:W5:Y:S04]  /*0180*/  @P1 LDG.E.128 R8, desc[UR6][R44.64+0x1000] ;  /* 0x001000062c081981 */ /* 0x000f68000c1e1d00 */
[----:B------:R2:W5:Y:S01]  /*0190*/  @P1 LDG.E.128 R4, desc[UR6][R44.64+0x1800] ;  /* 0x001800062c041981 */ /* 0x000562000c1e1d00 */
[----:B---3--:R-:W-:-:S02]  /*01a0*/  @P1 MOV R43, R53 ;  /* 0x00000035002b1202 */ /* 0x008fc40000000f00 */
[----:B------:R-:W-:Y:S02]  /*01b0*/  @!P1 MOV R43, R53 ;  /* 0x00000035002b9202 */ /* 0x000fe40000000f00 */
[----:B0-----:R-:W-:-:S04]  /*01c0*/  MOV R53, UR4 ;  /* 0x0000000400357c02 */ /* 0x001fc80008000f00 */
[----:B-1----:R-:W-:Y:S02]  /*01d0*/  ISETP.GE.AND P0, PT, R53, UR5, PT ;  /* 0x0000000535007c0c */ /* 0x002fe4000bf06270 */
[-C--:B----4-:R-:W-:Y:S02]  /*01e0*/  @P1 MOV R2, R48.reuse ;  /* 0x0000003000021202 */ /* 0x090fe40000000f00 */
[----:B------:R-:W-:Y:S02]  /*01f0*/  @P1 MOV R3, R49 ;  /* 0x0000003100031202 */ /* 0x000fe40000000f00 */
[----:B------:R-:W-:Y:S02]  /*0200*/  @!P1 MOV R2, R48 ;  /* 0x0000003000029202 */ /* 0x000fe40000000f00 */
[----:B------:R-:W-:Y:S02]  /*0210*/  @P1 MOV R40, R50 ;  /* 0x0000003200281202 */ /* 0x000fe40000000f00 */
[----:B------:R-:W-:-:S02]  /*0220*/  @P1 MOV R41, R51 ;  /* 0x0000003300291202 */ /* 0x000fc40000000f00 */
[----:B------:R-:W-:Y:S02]  /*0230*/  @!P1 MOV R3, R49 ;  /* 0x0000003100039202 */ /* 0x000fe40000000f00 */
[----:B------:R-:W-:Y:S02]  /*0240*/  @P1 MOV R42, R52 ;  /* 0x00000034002a1202 */ /* 0x000fe40000000f00 */
[----:B--2---:R-:W-:Y:S02]  /*0250*/  @P1 MOV R44, R54 ;  /* 0x00000036002c1202 */ /* 0x004fe40000000f00 */
[----:B------:R-:W-:Y:S02]  /*0260*/  @P1 MOV R45, R55 ;  /* 0x00000037002d1202 */ /* 0x000fe40000000f00 */
[----:B------:R-:W-:Y:S02]  /*0270*/  @P1 MOV R46, R56 ;  /* 0x00000038002e1202 */ /* 0x000fe40000000f00 */
[----:B------:R-:W-:-:S02]  /*0280*/  @P1 MOV R47, R57 ;  /* 0x00000039002f1202 */ /* 0x000fc40000000f00 */
[----:B------:R-:W-:Y:S02]  /*0290*/  @!P1 MOV R40, R50 ;  /* 0x0000003200289202 */ /* 0x000fe40000000f00 */
[----:B------:R-:W-:Y:S02]  /*02a0*/  @!P1 MOV R41, R51 ;  /* 0x0000003300299202 */ /* 0x000fe40000000f00 */
[----:B------:R-:W-:Y:S02]  /*02b0*/  @!P1 MOV R42, R52 ;  /* 0x00000034002a9202 */ /* 0x000fe40000000f00 */
[----:B------:R-:W-:Y:S02]  /*02c0*/  @!P1 MOV R44, R54 ;  /* 0x00000036002c9202 */ /* 0x000fe40000000f00 */
[----:B------:R-:W-:Y:S02]  /*02d0*/  @!P1 MOV R45, R55 ;  /* 0x00000037002d9202 */ /* 0x000fe40000000f00 */
[----:B------:R-:W-:-:S02]  /*02e0*/  @P1 MOV R48, R58 ;  /* 0x0000003a00301202 */ /* 0x000fc40000000f00 */
[----:B------:R-:W-:Y:S02]  /*02f0*/  @P1 MOV R49, R59 ;  /* 0x0000003b00311202 */ /* 0x000fe40000000f00 */
[----:B------:R-:W-:Y:S02]  /*0300*/  @!P1 MOV R46, R56 ;  /* 0x00000038002e9202 */ /* 0x000fe40000000f00 */
[----:B------:R-:W-:Y:S02]  /*0310*/  @!P1 MOV R47, R57 ;  /* 0x00000039002f9202 */ /* 0x000fe40000000f00 */
[----:B------:R-:W-:Y:S02]  /*0320*/  @!P1 MOV R48, R58 ;  /* 0x0000003a00309202 */ /* 0x000fe40000000f00 */
[----:B------:R-:W-:Y:S02]  /*0330*/  @!P1 MOV R49, R59 ;  /* 0x0000003b00319202 */ /* 0x000fe40000000f00 */
[----:B------:R-:W-:-:S02]  /*0340*/  @P1 MOV R50, R36 ;  /* 0x0000002400321202 */ /* 0x000fc40000000f00 */
[----:B------:R-:W-:Y:S02]  /*0350*/  @P1 MOV R51, R37 ;  /* 0x0000002500331202 */ /* 0x000fe40000000f00 */
[----:B------:R-:W-:Y:S02]  /*0360*/  @P1 MOV R52, R38 ;  /* 0x0000002600341202 */ /* 0x000fe40000000f00 */
[----:B------:R-:W-:Y:S02]  /*0370*/  @P1 MOV R54, R39 ;  /* 0x0000002700361202 */ /* 0x000fe40000000f00 */
        /* <DEDUP_REMOVED lines=11> */
[----:B------:R-:W-:Y:S02]  /*0430*/  @P1 MOV R59, R28 ;  /* 0x0000001c003b1202 */ /* 0x000fe40000000f00 */
[----:B------:R-:W-:Y:S02]  /*0440*/  @P1 MOV R60, R29 ;  /* 0x0000001d003c1202 */ /* 0x000fe40000000f00 */
[----:B------:R-:W-:Y:S01]  /*0450*/  @P1 MOV R61, R30 ;  /* 0x0000001e003d1202 */ /* 0x000fe20000000f00 */
[----:B------:R-:W-:Y:S06]  /*0460*/  @P0 EXIT ;  /* 0x000000000000094d */ /* 0x000fec0003800000 */
[----:B------:R-:W0:Y:S01]  /*0470*/  LDC.64 R32, c[0x0][0x3e0] ;  /* 0x0000f800ff207b82 */ /* 0x000e220000000a00 */
[----:B------:R-:W1:Y:S01]  /*0480*/  LDCU.U8 UR4, c[0x0][0x410] ;  /* 0x00008200ff0477ac */ /* 0x000e620008000000 */
[----:B------:R-:W-:Y:S02]  /*0490*/  @P1 MOV R62, R31 ;  /* 0x0000001f003e1202 */ /* 0x000fe40000000f00 */
[----:B-----5:R-:W-:Y:S02]  /*04a0*/  @!P1 CS2R R18, SRZ ;  /* 0x0000000000129805 */ /* 0x020fe4000001ff00 */
[----:B------:R-:W-:Y:S02]  /*04b0*/  @P1 MOV R63, R24 ;  /* 0x00000018003f1202 */ /* 0x000fe40000000f00 */
[----:B------:R-:W-:Y:S02]  /*04c0*/  @!P1 CS2R R16, SRZ ;  /* 0x0000000000109805 */ /* 0x000fe4000001ff00 */
[----:B------:R-:W-:-:S02]  /*04d0*/  @P1 MOV R64, R25 ;  /* 0x0000001900401202 */ /* 0x000fc40000000f00 */
[----:B------:R-:W-:Y:S02]  /*04e0*/  @!P1 CS2R R14, SRZ ;  /* 0x00000000000e9805 */ /* 0x000fe4000001ff00 */
[----:B------:R-:W-:Y:S02]  /*04f0*/  @P1 MOV R65, R26 ;  /* 0x0000001a00411202 */ /* 0x000fe40000000f00 */
[----:B------:R-:W-:Y:S02]  /*0500*/  @!P1 CS2R R12, SRZ ;  /* 0x00000000000c9805 */ /* 0x000fe4000001ff00 */
        /* <DEDUP_REMOVED lines=8> */
[----:B------:R-:W-:Y:S01]  /*0590*/  @P1 MOV R69, R23 ;  /* 0x0000001700451202 */ /* 0x000fe20000000f00 */
[----:B------:R-:W-:Y:S01]  /*05a0*/  UPLOP3.LUT UP0, UPT, UPT, UPT, UPT, 0x40, 0x4 ;  /* 0x000000000004789c */ /* 0x000fe20003f0e870 */
[----:B------:R-:W-:Y:S01]  /*05b0*/  @!P1 MOV R58, R35 ;  /* 0x00000023003a9202 */ /* 0x000fe20000000f00 */
[----:B------:R-:W2:Y:S01]  /*05c0*/  LDCU UR10, c[0x0][0x388] ;  /* 0x00007100ff0a77ac */ /* 0x000ea20008000800 */
[----:B------:R-:W-:-:S02]  /*05d0*/  @!P1 MOV R59, R28 ;  /* 0x0000001c003b9202 */ /* 0x000fc40000000f00 */
[----:B0-----:R-:W-:Y:S01]  /*05e0*/  ISETP.NE.U32.AND P0, PT, R32, RZ, PT ;  /* 0x000000ff2000720c */ /* 0x001fe20003f05070 */
[----:B------:R-:W0:Y:S01]  /*05f0*/  LDCU UR11, c[0x0][0x400] ;  /* 0x00008000ff0b77ac */ /* 0x000e220008000800 */
[----:B------:R-:W-:Y:S02]  /*0600*/  @!P1 MOV R60, R29 ;  /* 0x0000001d003c9202 */ /* 0x000fe40000000f00 */
[----:B------:R-:W-:Y:S01]  /*0610*/  @!P1 MOV R61, R30 ;  /* 0x0000001e003d9202 */ /* 0x000fe20000000f00 */
[----:B------:R-:W3:Y:S01]  /*0620*/  LDCU.64 UR8, c[0x0][0x3a0] ;  /* 0x00007400ff0877ac */ /* 0x000ee20008000a00 */
[----:B------:R-:W-:Y:S02]  /*0630*/  @!P1 MOV R62, R31 ;  /* 0x0000001f003e9202 */ /* 0x000fe40000000f00 */
[----:B------:R-:W-:Y:S02]  /*0640*/  @!P1 MOV R63, R24 ;  /* 0x00000018003f9202 */ /* 0x000fe40000000f00 */
[----:B------:R-:W-:-:S02]  /*0650*/  @!P1 MOV R64, R25 ;  /* 0x0000001900409202 */ /* 0x000fc40000000f00 */
[----:B------:R-:W-:Y:S02]  /*0660*/  @!P1 MOV R65, R26 ;  /* 0x0000001a00419202 */ /* 0x000fe40000000f00 */
[----:B------:R-:W-:Y:S02]  /*0670*/  @!P1 MOV R66, R27 ;  /* 0x0000001b00429202 */ /* 0x000fe40000000f00 */
[----:B------:R-:W-:Y:S02]  /*0680*/  @!P1 MOV R67, R20 ;  /* 0x0000001400439202 */ /* 0x000fe40000000f00 */
[----:B------:R-:W-:Y:S02]  /*0690*/  @!P1 MOV R68, R21 ;  /* 0x0000001500449202 */ /* 0x000fe40000000f00 */
[----:B------:R-:W-:Y:S02]  /*06a0*/  @!P1 MOV R70, R22 ;  /* 0x0000001600469202 */ /* 0x000fe40000000f00 */
[----:B------:R-:W-:-:S02]  /*06b0*/  @!P1 MOV R69, R23 ;  /* 0x0000001700459202 */ /* 0x000fc40000000f00 */
[----:B------:R-:W-:Y:S02]  /*06c0*/  ISETP.NE.AND.EX P0, PT, R33, RZ, PT, P0 ;  /* 0x000000ff2100720c */ /* 0x000fe40003f05300 */
[----:B------:R-:W-:Y:S02]  /*06d0*/  LOP3.LUT R71, R0, 0x1f, RZ, 0xc0, !PT ;  /* 0x0000001f00477812 */ /* 0x000fe400078ec0ff */
[----:B0123--:R-:W-:-:S13]  /*06e0*/  ISETP.NE.AND P2, PT, RZ, UR4, PT ;  /* 0x00000004ff007c0c */ /* 0x00ffda000bf45270 */
.L_x_2823:
[----:B-1----:R-:W0:Y:S01]  /*06f0*/  @P0 LDC.64 R28, c[0x0][0x3e0] ;  /* 0x0000f800ff1c0b82 */ /* 0x002e220000000a00 */
        /* <DEDUP_REMOVED lines=13> */
[----:B------:R-:W-:Y:S01]  /*07d0*/  ISETP.NE.AND.EX P1, PT, RZ, UR9, PT, P1 ;  /* 0x00000009ff007c0c */ /* 0x000fe2000bf25310 */
[----:B--2---:R-:W-:-:S12]  /*07e0*/  @P0 HADD2.F32 R80, -RZ, R28.H0_H0 ;  /* 0x2000001cff500230 */ /* 0x004fd80000004100 */
[----:B------:R-:W-:Y:S05]  /*07f0*/  @!P1 BRA `(.L_x_2813) ;  /* 0x0000000000c09947 */ /* 0x000fea0003800000 */
        /* <DEDUP_REMOVED lines=14> */
[-C--:B------:R-:W-:Y:S01]  /*08e0*/  FMUL.FTZ R31, R31, R80.reuse ;  /* 0x000000501f1f7220 */ /* 0x080fe20000410000 */
[----:B------:R-:W-:Y:S02]  /*08f0*/  HADD2.F32 R28, -RZ, R43.H0_H0 ;  /* 0x2000002bff1c7230 */ /* 0x000fe40000004100 */
[----:B------:R-:W-:Y:S01]  /*0900*/  FMUL.FTZ R73, R73, R80 ;  /* 0x0000005049497220 */ /* 0x000fe20000410000 */
[----:B------:R-:W-:-:S02]  /*0910*/  HADD2.F32 R78, -RZ, R44.H0_H0 ;  /* 0x2000002cff4e7230 */ /* 0x000fc40000004100 */
[----:B------:R-:W-:Y:S02]  /*0920*/  HADD2.F32 R36, -RZ, R45.H0_H0 ;  /* 0x2000002dff247230 */ /* 0x000fe40000004100 */
        /* <DEDUP_REMOVED lines=29> */
.L_x_2813:
[--C-:B-----5:R-:W-:Y:S02]  /*0b00*/  HADD2.F32 R29, -RZ, R24.reuse.H0_H0 ;  /* 0x20000018ff1d7230 */ /* 0x120fe40000004100 */
[----:B------:R-:W-:Y:S02]  /*0b10*/  HADD2.F32 R31, -RZ, R24.H1_H1 ;  /* 0x30000018ff1f7230 */ /* 0x000fe40000004100 */
[----:B------:R-:W-:Y:S02]  /*0b20*/  HADD2.F32 R75, -RZ, R27.H0_H0 ;  /* 0x2000001bff4b7230 */ /* 0x000fe40000004100 */
[-C--:B------:R-:W-:Y:S01]  /*0b30*/  FMUL.FTZ R29, R29, R80.reuse ;  /* 0x000000501d1d7220 */ /* 0x080fe20000410000 */
[----:B------:R-:W-:Y:S02]  /*0b40*/  HADD2.F32 R24, -RZ, R42.H0_H0 ;  /* 0x2000002aff187230 */ /* 0x000fe40000004100 */
[----:B------:R-:W-:Y:S01]  /*0b50*/  FMUL.FTZ R31, R31, R80 ;  /* 0x000000501f1f7220 */ /* 0x000fe20000410000 */
[----:B------:R-:W-:-:S02]  /*0b60*/  HADD2.F32 R33, -RZ, R25.H0_H0 ;  /* 0x20000019ff217230 */ /* 0x000fc40000004100 */
[----:B------:R-:W-:Y:S01]  /*0b70*/  FMUL.FTZ R81, R75, R80 ;  /* 0x000000504b517220 */ /* 0x000fe20000410000 */
[----:B------:R-:W-:Y:S02]  /*0b80*/  HADD2.F32 R25, -RZ, R25.H1_H1 ;  /* 0x30000019ff197230 */ /* 0x000fe40000004100 */
[----:B------:R-:W-:Y:S01]  /*0b90*/  FMUL.FTZ R75, R29, R24 ;  /* 0x000000181d4b7220 */ /* 0x000fe20000410000 */
[--C-:B------:R-:W-:Y:S02]  /*0ba0*/  HADD2.F32 R37, -RZ, R26.reuse.H0_H0 ;  /* 0x2000001aff257230 */ /* 0x100fe40000004100 */
[-C--:B------:R-:W-:Y:S01]  /*0bb0*/  FMUL.FTZ R33, R33, R80.reuse ;  /* 0x0000005021217220 */ /* 0x080fe20000410000 */
        /* <DEDUP_REMOVED lines=24> */
.L_x_2814:
        /* <DEDUP_REMOVED lines=10> */
[--C-:B0----5:R-:W-:Y:S02]  /*0de0*/  HADD2.F32 R25, -RZ, R28.reuse.H0_H0 ;  /* 0x2000001cff197230 */ /* 0x121fe40000004100 */
[----:B------:R-:W-:Y:S02]  /*0df0*/  HADD2.F32 R37, -RZ, R29.H0_H0 ;  /* 0x2000001dff257230 */ /* 0x000fe40000004100 */
        /* <DEDUP_REMOVED lines=14> */
[----:B------:R-:W-:Y:S01]  /*0ee0*/  FFMA.FTZ R85, R25, R24, R26 ;  /* 0x0000001819557223 */ /* 0x000fe2000001001a */
[----:B------:R-:W-:Y:S02]  /*0ef0*/  HADD2.F32 R82, -RZ, R54.H0_H0 ;  /* 0x20000036ff527230 */ /* 0x000fe40000004100 */
[----:B------:R-:W-:Y:S02]  /*0f00*/  HADD2.F32 R84, -RZ, R23.H0_H0 ;  /* 0x20000017ff547230 */ /* 0x000fe40000004100 */
[----:B------:R-:W-:Y:S01]  /*0f10*/  FFMA.FTZ R87, R37, R28, R30 ;  /* 0x0000001c25577223 */ /* 0x000fe2000001001e */
[----:B------:R-:W-:Y:S02]  /*0f20*/  HADD2.F32 R29, -RZ, R29.H1_H1 ;  /* 0x3000001dff1d7230 */ /* 0x000fe40000004100 */
[----:B------:R-:W-:-:S02]  /*0f30*/  HADD2.F32 R31, -RZ, R31.H1_H1 ;  /* 0x3000001fff1f7230 */ /* 0x000fc40000004100 */
[----:B------:R-:W-:Y:S01]  /*0f40*/  FFMA.FTZ R91, R91, R82, R84 ;  /* 0x000000525b5b7223 */ /* 0x000fe20000010054 */
[----:B------:R-:W-:Y:S02]  /*0f50*/  HADD2.F32 R36, -RZ, R52.H0_H0 ;  /* 0x20000034ff247230 */ /* 0x000fe40000004100 */
[-C--:B------:R-:W-:Y:S01]  /*0f60*/  FMUL.FTZ R29, R29, R80.reuse ;  /* 0x000000501d1d7220 */ /* 0x080fe20000410000 */
[----:B------:R-:W-:Y:S02]  /*0f70*/  HADD2.F32 R72, -RZ, R22.H0_H0 ;  /* 0x20000016ff487230 */ /* 0x000fe40000004100 */
[----:B------:R-:W-:Y:S01]  /*0f80*/  FMUL.FTZ R31, R31, R80 ;  /* 0x000000501f1f7220 */ /* 0x000fe20000410000 */
[----:B------:R-:W-:Y:S02]  /*0f90*/  HADD2.F32 R88, -RZ, R50.H1_H1 ;  /* 0x30000032ff587230 */ /* 0x000fe40000004100 */
[----:B------:R-:W-:Y:S02]  /*0fa0*/  HADD2.F32 R24, -RZ, R20.H1_H1 ;  /* 0x30000014ff187230 */ /* 0x000fe40000004100 */
[----:B------:R-:W-:Y:S01]  /*0fb0*/  FFMA.FTZ R89, R73, R36, R72 ;  /* 0x0000002449597223 */ /* 0x000fe20000010048 */
[----:B------:R-:W-:-:S02]  /*0fc0*/  HADD2.F32 R86, -RZ, R51.H1_H1 ;  /* 0x30000033ff567230 */ /* 0x000fc40000004100 */
[----:B------:R-:W-:Y:S02]  /*0fd0*/  HADD2.F32 R26, -RZ, R21.H1_H1 ;  /* 0x30000015ff1a7230 */ /* 0x000fe40000004100 */
[----:B------:R-:W-:Y:S01]  /*0fe0*/  FFMA.FTZ R88, R27, R88, R24 ;  /* 0x000000581b587223 */ /* 0x000fe20000010018 */
[----:B------:R-:W-:Y:S02]  /*0ff0*/  HADD2.F32 R84, -RZ, R52.H1_H1 ;  /* 0x30000034ff547230 */ /* 0x000fe40000004100 */
[----:B------:R-:W-:Y:S02]  /*1000*/  HADD2.F32 R28, -RZ, R22.H1_H1 ;  /* 0x30000016ff1c7230 */ /* 0x000fe40000004100 */
[----:B------:R-:W-:Y:S01]  /*1010*/  FFMA.FTZ R86, R29, R86, R26 ;  /* 0x000000561d567223 */ /* 0x000fe2000001001a */
[----:B------:R-:W-:Y:S01]  /*1020*/  HADD2.F32 R82, -RZ, R54.H1_H1 ;  /* 0x30000036ff527230 */ /* 0x000fe20000004100 */
[----:B------:R-:W-:Y:S01]  /*1030*/  F2FP.F16.F32.PACK_AB R24, R88, R85 ;  /* 0x000000555818723e */ /* 0x000fe200000000ff */
[----:B------:R-:W-:-:S02]  /*1040*/  HADD2.F32 R30, -RZ, R23.H1_H1 ;  /* 0x30000017ff1e7230 */ /* 0x000fc40000004100 */
[----:B------:R-:W-:Y:S01]  /*1050*/  FFMA.FTZ R84, R93, R84, R28 ;  /* 0x000000545d547223 */ /* 0x000fe2000001001c */
[----:B------:R-:W-:Y:S02]  /*1060*/  F2FP.F16.F32.PACK_AB R25, R86, R87 ;  /* 0x000000575619723e */ /* 0x000fe400000000ff */
[----:B------:R-:W-:Y:S02]  /*1070*/  FFMA.FTZ R82, R31, R82, R30 ;  /* 0x000000521f527223 */ /* 0x000fe4000001001e */
[----:B------:R-:W-:-:S03]  /*1080*/  F2FP.F16.F32.PACK_AB R26, R84, R89 ;  /* 0x00000059541a723e */ /* 0x000fc600000000ff */
[----:B------:R-:W-:Y:S01]  /*1090*/  F2FP.F16.F32.PACK_AB R27, R82, R91 ;  /* 0x0000005b521b723e */ /* 0x000fe200000000ff */
[----:B------:R-:W-:Y:S06]  /*10a0*/  BRA `(.L_x_2816) ;  /* 0x0000000000907947 */ /* 0x000fec0003800000 */
.L_x_2815:
[----:B0----5:R-:W-:Y:S02]  /*10b0*/  HADD2.F32 R37, -RZ, R29.H0_H0 ;  /* 0x2000001dff257230 */ /* 0x021fe40000004100 */
        /* <DEDUP_REMOVED lines=12> */
[----:B------:R-:W-:Y:S01]  /*1180*/  FMUL.FTZ R73, R73, R80 ;  /* 0x0000005049497220 */ /* 0x000fe20000410000 */
[----:B------:R-:W-:-:S02]  /*1190*/  HADD2.F32 R24, -RZ, R50.H0_H0 ;  /* 0x20000032ff187230 */ /* 0x000fc40000004100 */
[-C--:B------:R-:W-:Y:S01]  /*11a0*/  FMUL.FTZ R93, R93, R80.reuse ;  /* 0x000000505d5d7220 */ /* 0x080fe20000410000 */
[----:B------:R-:W-:Y:S02]  /*11b0*/  HADD2.F32 R26, -RZ, R51.H0_H0 ;  /* 0x20000033ff1a7230 */ /* 0x000fe40000004100 */
[----:B------:R-:W-:Y:S01]  /*11c0*/  FMUL.FTZ R31, R31, R80 ;  /* 0x000000501f1f7220 */ /* 0x000fe20000410000 */
        /* <DEDUP_REMOVED lines=18> */
.L_x_2816:
        /* <DEDUP_REMOVED lines=9> */
[----:B-1---5:R-:W-:Y:S02]  /*1380*/  HADD2.F32 R25, -RZ, R28.H0_H0 ;  /* 0x2000001cff197230 */ /* 0x022fe40000004100 */
        /* <DEDUP_REMOVED lines=26> */
[-C--:B------:R-:W-:Y:S01]  /*1530*/  FMUL.FTZ R29, R29, R80.reuse ;  /* 0x000000501d1d7220 */ /* 0x080fe20000410000 */
[----:B------:R-:W-:Y:S02]  /*1540*/  HADD2.F32 R36, -RZ, R20.H1_H1 ;  /* 0x30000014ff247230 */ /* 0x000fe40000004100 */
[----:B------:R-:W-:Y:S01]  /*1550*/  FMUL.FTZ R31, R31, R80 ;  /* 0x000000501f1f7220 */ /* 0x000fe20000410000 */
        /* <DEDUP_REMOVED lines=15> */
.L_x_2817:
[----:B-1---5:R-:W-:Y:S02]  /*1650*/  HADD2.F32 R37, -RZ, R29.H0_H0 ;  /* 0x2000001dff257230 */ /* 0x022fe40000004100 */
        /* <DEDUP_REMOVED lines=35> */
.L_x_2818:
        /* <DEDUP_REMOVED lines=10> */
[--C-:B------:R-:W-:Y:S02]  /*1930*/  HADD2.F32 R25, -RZ, R28.reuse.H0_H0 ;  /* 0x2000001cff197230 */ /* 0x100fe40000004100 */
[----:B------:R-:W-:Y:S02]  /*1940*/  HADD2.F32 R35, -RZ, R29.H0_H0 ;  /* 0x2000001dff237230 */ /* 0x000fe40000004100 */
[-C--:B------:R-:W-:Y:S01]  /*1950*/  FMUL.FTZ R37, R37, R80.reuse ;  /* 0x0000005025257220 */ /* 0x080fe20000410000 */
[----:B------:R-:W-:Y:S02]  /*1960*/  HADD2.F32 R27, -RZ, R28.H1_H1 ;  /* 0x3000001cff1b7230 */ /* 0x000fe40000004100 */
[----:B------:R-:W-:Y:S01]  /*1970*/  FMUL.FTZ R25, R25, R80 ;  /* 0x0000005019197220 */ /* 0x000fe20000410000 */
[----:B------:R-:W-:-:S02]  /*1980*/  HADD2.F32 R105, -RZ, R31.H0_H0 ;  /* 0x2000001fff697230 */ /* 0x000fc40000004100 */
[-C--:B------:R-:W-:Y:S01]  /*1990*/  FMUL.FTZ R35, R35, R80.reuse ;  /* 0x0000005023237220 */ /* 0x080fe20000410000 */
        /* <DEDUP_REMOVED lines=8> */
[-C--:B------:R-:W-:Y:S01]  /*1a20*/  FMUL.FTZ R29, R29, R80.reuse ;  /* 0x000000501d1d7220 */ /* 0x080fe20000410000 */
[----:B------:R-:W-:Y:S02]  /*1a30*/  HADD2.F32 R72, -RZ, R67.H0_H0 ;  /* 0x20000043ff487230 */ /* 0x000fe40000004100 */
[-C--:B------:R-:W-:Y:S01]  /*1a40*/  FMUL.FTZ R73, R73, R80.reuse ;  /* 0x0000005049497220 */ /* 0x080fe20000410000 */
[----:B------:R-:W-:Y:S02]  /*1a50*/  HADD2.F32 R24, -RZ, R20.H0_H0 ;  /* 0x20000014ff187230 */ /* 0x000fe40000004100 */
[----:B------:R-:W-:Y:S01]  /*1a60*/  FMUL.FTZ R31, R31, R80 ;  /* 0x000000501f1f7220 */ /* 0x000fe20000410000 */
[----:B------:R-:W-:Y:S02]  /*1a70*/  HADD2.F32 R36, -RZ, R68.H0_H0 ;  /* 0x20000044ff247230 */ /* 0x000fe40000004100 */
[----:B------:R-:W-:Y:S02]  /*1a80*/  HADD2.F32 R26, -RZ, R21.H0_H0 ;  /* 0x20000015ff1a7230 */ /* 0x000fe40000004100 */
[----:B------:R-:W-:Y:S01]  /*1a90*/  FFMA.FTZ R72, R25, R72, R24 ;  /* 0x0000004819487223 */ /* 0x000fe20000010018 */
[----:B------:R-:W-:-:S02]  /*1aa0*/  HADD2.F32 R28, -RZ, R70.H1_H1 ;  /* 0x30000046ff1c7230 */ /* 0x000fc40000004100 */
[----:B------:R-:W-:Y:S02]  /*1ab0*/  HADD2.F32 R102, -RZ, R22.H1_H1 ;  /* 0x30000016ff667230 */ /* 0x000fe40000004100 */
[----:B------:R-:W-:Y:S01]  /*1ac0*/  FFMA.FTZ R36, R35, R36, R26 ;  /* 0x0000002423247223 */ /* 0x000fe2000001001a */
[----:B------:R-:W-:Y:S02]  /*1ad0*/  HADD2.F32 R24, -RZ, R67.H1_H1 ;  /* 0x30000043ff187230 */ /* 0x000fe40000004100 */
[----:B------:R-:W-:Y:S02]  /*1ae0*/  HADD2.F32 R26, -RZ, R68.H1_H1 ;  /* 0x30000044ff1a7230 */ /* 0x000fe40000004100 */
[----:B------:R-:W-:Y:S01]  /*1af0*/  FFMA.FTZ R35, R73, R28, R102 ;  /* 0x0000001c49237223 */ /* 0x000fe20000010066 */
        /* <DEDUP_REMOVED lines=8> */
[----:B------:R-:W-:Y:S01]  /*1b80*/  FFMA.FTZ R37, R29, R26, R100 ;  /* 0x0000001a1d257223 */ /* 0x000fe20000010064 */
[----:B------:R-:W-:Y:S01]  /*1b90*/  F2FP.F16.F32.PACK_AB R26, R35, R34 ;  /* 0x00000022231a723e */ /* 0x000fe200000000ff */
[----:B------:R-:W-:-:S02]  /*1ba0*/  FFMA.FTZ R73, R27, R24, R98 ;  /* 0x000000181b497223 */ /* 0x000fc40000010062 */
[----:B------:R-:W-:Y:S02]  /*1bb0*/  F2FP.F16.F32.PACK_AB R27, R31, R30 ;  /* 0x0000001e1f1b723e */ /* 0x000fe400000000ff */
[----:B------:R-:W-:Y:S02]  /*1bc0*/  F2FP.F16.F32.PACK_AB R25, R37, R36 ;  /* 0x000000242519723e */ /* 0x000fe400000000ff */
[----:B------:R-:W-:Y:S01]  /*1bd0*/  F2FP.F16.F32.PACK_AB R24, R73, R72 ;  /* 0x000000484918723e */ /* 0x000fe200000000ff */
[----:B------:R-:W-:Y:S06]  /*1be0*/  BRA `(.L_x_2820) ;  /* 0x0000000000907947 */ /* 0x000fec0003800000 */
.L_x_2819:
[----:B-----5:R-:W-:Y:S02]  /*1bf0*/  HADD2.F32 R35, -RZ, R29.H0_H0 ;  /* 0x2000001dff237230 */ /* 0x020fe40000004100 */
[----:B------:R-:W-:Y:S02]  /*1c00*/  HADD2.F32 R105, -RZ, R31.H0_H0 ;  /* 0x2000001fff697230 */ /* 0x000fe40000004100 */
[--C-:B-1----:R-:W-:Y:S02]  /*1c10*/  HADD2.F32 R25, -RZ, R28.reuse.H0_H0 ;  /* 0x2000001cff197230 */ /* 0x102fe40000004100 */
        /* <DEDUP_REMOVED lines=13> */
[--C-:B------:R-:W-:Y:S02]  /*1cf0*/  HADD2.F32 R34, -RZ, R70.reuse.H0_H0 ;  /* 0x20000046ff227230 */ /* 0x100fe40000004100 */
[----:B------:R-:W-:Y:S01]  /*1d00*/  FMUL.FTZ R31, R31, R80 ;  /* 0x000000501f1f7220 */ /* 0x000fe20000410000 */
[----:B------:R-:W-:Y:S02]  /*1d10*/  HADD2.F32 R28, -RZ, R70.H1_H1 ;  /* 0x30000046ff1c7230 */ /* 0x000fe40000004100 */
[----:B------:R-:W-:Y:S01]  /*1d20*/  FMUL.FTZ R36, R35, R36 ;  /* 0x0000002423247220 */ /* 0x000fe20000410000 */
[----:B------:R-:W-:Y:S02]  /*1d30*/  HADD2.F32 R72, -RZ, R67.H0_H0 ;  /* 0x20000043ff487230 */ /* 0x000fe40000004100 */
        /* <DEDUP_REMOVED lines=15> */
.L_x_2820:
        /* <DEDUP_REMOVED lines=129> */
.L_x_2822:
[----:B------:R-:W-:Y:S05]  /*2640*/  BSYNC.RECONVERGENT B0 ;  /* 0x0000000000007941 */ /* 0x000fea0003800200 */
.L_x_2821:
[----:B------:R-:W-:Y:S01]  /*2650*/  BAR.SYNC.DEFER_BLOCKING 0x0 ;  /* 0x0000000000007b1d */ /* 0x000fe20000010000 */
[----:B------:R-:W-:Y:S02]  /*2660*/  ISETP.GT.U32.AND P1, PT, R71, 0x3, PT ;  /* 0x000000034700780c */ /* 0x000fe40003f24070 */
[----:B------:R-:W-:Y:S01]  /*2670*/  PLOP3.LUT P4, PT, PT, PT, UP0, 0x80, 0x8 ;  /* 0x000000000008781c */ /* 0x000fe20003f8f008 */
[----:B------:R-:W-:Y:S01]  /*2680*/  UPLOP3.LUT UP0, UPT, UPT, UPT, UP0, 0x40, 0x4 ;  /* 0x000000000004789c */ /* 0x000fe20003f0e800 */
[----:B------:R-:W-:-:S09]  /*2690*/  PLOP3.LUT P3, PT, PT, PT, PT, 0x8, 0x80 ;  /* 0x000000000080781c */ /* 0x000fd20003f6e170 */
        /* <DEDUP_REMOVED lines=20> */
[----:B0-----:R-:W-:-:S02]  /*27e0*/  IADD3 R32, PT, PT, R32, R105, RZ ;  /* 0x0000006920207210 */ /* 0x001fc40007ffe0ff */
[----:B------:R-:W-:Y:S02]  /*27f0*/  I2FP.F32.S32 R105, R105 ;  /* 0x0000006900697245 */ /* 0x000fe40000201400 */
[----:B------:R-:W-:Y:S01]  /*2800*/  I2FP.F32.S32 R32, R32 ;  /* 0x0000002000207245 */ /* 0x000fe20000201400 */
[C---:B--2---:R-:W-:Y:S01]  /*2810*/  FMUL.FTZ R102, R33.reuse, R100 ;  /* 0x0000006421667220 */ /* 0x044fe20000410000 */
[----:B------:R-:W-:-:S04]  /*2820*/  FADD.FTZ R33, -R33, R24 ;  /* 0x0000001821217221 */ /* 0x000fc80000010100 */
[----:B------:R-:W0:Y:S01]  /*2830*/  MUFU.RCP R32, R32 ;  /* 0x0000002000207308 */ /* 0x000e220000001000 */
[----:B------:R-:W-:Y:S01]  /*2840*/  FFMA.FTZ R29, R27, R24, R102 ;  /* 0x000000181b1d7223 */ /* 0x000fe20000010066 */
[----:B------:R-:W-:Y:S01]  /*2850*/  FMUL.FTZ R33, R33, R33 ;  /* 0x0000002121217220 */ /* 0x000fe20000410000 */
[----:B---3--:R-:W-:Y:S01]  /*2860*/  FADD.FTZ R25, R28, R25 ;  /* 0x000000191c197221 */ /* 0x008fe20000010000 */
[----:B------:R-:W-:Y:S02]  /*2870*/  HADD2.F32 R102, -RZ, R7.H1_H1 ;  /* 0x30000007ff667230 */ /* 0x000fe40000004100 */
[----:B-1----:R-:W-:Y:S01]  /*2880*/  FMUL.FTZ R29, R98, R29 ;  /* 0x0000001d621d7220 */ /* 0x002fe20000410000 */
[----:B------:R-:W-:-:S04]  /*2890*/  FMUL.FTZ R33, R33, R27 ;  /* 0x0000001b21217220 */ /* 0x000fc80000410000 */
[----:B------:R-:W1:Y:S01]  /*28a0*/  SHFL.DOWN PT, R24, R29, 0x1, 0x1f ;  /* 0x08201f001d187f89 */ /* 0x000e6200000e0000 */
[----:B------:R-:W-:Y:S01]  /*28b0*/  FMUL.FTZ R33, R33, R100 ;  /* 0x0000006421217220 */ /* 0x000fe20000410000 */
[----:B------:R-:W-:-:S03]  /*28c0*/  HADD2.F32 R100, -RZ, R66.H1_H1 ;  /* 0x30000042ff647230 */ /* 0x000fc60000004100 */
[----:B------:R-:W-:Y:S01]  /*28d0*/  FFMA.FTZ R25, R98, R33, R25 ;  /* 0x0000002162197223 */ /* 0x000fe20000010019 */
[----:B------:R-:W-:-:S04]  /*28e0*/  HADD2.F32 R98, -RZ, R7.H0_H0 ;  /* 0x20000007ff627230 */ /* 0x000fc80000004100 */
[----:B------:R-:W2:Y:S01]  /*28f0*/  SHFL.DOWN PT, R26, R25, 0x1, 0x1f ;  /* 0x08201f00191a7f89 */ /* 0x000ea200000e0000 */
[----:B-1----:R-:W-:Y:S01]  /*2900*/  FADD.FTZ R27, R29, -R24 ;  /* 0x800000181d1b7221 */ /* 0x002fe20000010000 */
[----:B------:R-:W-:-:S03]  /*2910*/  FMUL.FTZ R33, R24, R105 ;  /* 0x0000006918217220 */ /* 0x000fc60000410000 */
[----:B------:R-:W-:Y:S01]  /*2920*/  FMUL.FTZ R27, R27, R27 ;  /* 0x0000001b1b1b7220 */ /* 0x000fe20000410000 */
[----:B------:R-:W-:-:S03]  /*2930*/  FFMA.FTZ R33, R80, R29, R33 ;  /* 0x0000001d50217223 */ /* 0x000fc60000010021 */
[----:B------:R-:W-:Y:S01]  /*2940*/  FMUL.FTZ R27, R80, R27 ;  /* 0x0000001b501b7220 */ /* 0x000fe20000410000 */
[C---:B0-----:R-:W-:Y:S01]  /*2950*/  FMUL.FTZ R33, R32.reuse, R33 ;  /* 0x0000002120217220 */ /* 0x041fe20000410000 */
[----:B--2---:R-:W-:Y:S02]  /*2960*/  FADD.FTZ R25, R25, R26 ;  /* 0x0000001a19197221 */ /* 0x004fe40000010000 */
[----:B------:R-:W-:Y:S02]  /*2970*/  FMUL.FTZ R105, R27, R105 ;  /* 0x000000691b697220 */ /* 0x000fe40000410000 */
[----:B------:R-:W0:Y:S02]  /*2980*/  SHFL.IDX PT, R27, R33, RZ, 0x1f ;  /* 0x00001fff211b7589 */ /* 0x000e2400000e0000 */
[----:B------:R-:W-:Y:S02]  /*2990*/  FFMA.FTZ R105, R32, R105, R25 ;  /* 0x0000006920697223 */ /* 0x000fe40000010019 */
[----:B------:R-:W1:Y:S04]  /*29a0*/  LDC R32, c[0x0][0x448] ;  /* 0x00011200ff207b82 */ /* 0x000e680000000800 */
[----:B------:R-:W1:Y:S04]  /*29b0*/  SHFL.IDX PT, R105, R105, RZ, 0x1f ;  /* 0x00001fff69697589 */ /* 0x000e6800000e0000 */
[----:B------:R-:W2:Y:S01]  /*29c0*/  @!P1 LDC.64 R24, c[0x0][0x3c0] ;  /* 0x0000f000ff189b82 */ /* 0x000ea20000000a00 */
[C---:B0-----:R-:W-:Y:S01]  /*29d0*/  FMUL.FTZ R28, R27.reuse, R27 ;  /* 0x0000001b1b1c7220 */ /* 0x041fe20000410000 */
[----:B------:R-:W-:-:S04]  /*29e0*/  FSEL R26, R27, RZ, !P2 ;  /* 0x000000ff1b1a7208 */ /* 0x000fc80005000000 */
[----:B------:R-:W-:Y:S01]  /*29f0*/  FSEL R29, R28, RZ, P2 ;  /* 0x000000ff1c1d7208 */ /* 0x000fe20001000000 */
[C---:B------:R-:W-:Y:S01]  /*2a00*/  FADD.FTZ R75, -R26.reuse, R75 ;  /* 0x0000004b1a4b7221 */ /* 0x040fe20000010100 */
[C---:B------:R-:W-:Y:S01]  /*2a10*/  FADD.FTZ R33, -R26.reuse, R38 ;  /* 0x000000261a217221 */ /* 0x040fe20000010100 */
[----:B-1----:R-:W-:Y:S01]  /*2a20*/  FFMA.FTZ R28, R105, UR11, R32 ;  /* 0x0000000b691c7c23 */ /* 0x002fe20008010020 */
[C---:B------:R-:W-:Y:S01]  /*2a30*/  FADD.FTZ R111, -R26.reuse, R79 ;  /* 0x0000004f1a6f7221 */ /* 0x040fe20000010100 */
[C---:B------:R-:W-:Y:S01]  /*2a40*/  FADD.FTZ R113, -R26.reuse, R81 ;  /* 0x000000511a717221 */ /* 0x040fe20000010100 */
[----:B------:R-:W-:Y:S01]  /*2a50*/  FADD.FTZ R115, -R26, R87 ;  /* 0x000000571a737221 */ /* 0x000fe20000010100 */
[----:B------:R-:W-:Y:S01]  /*2a60*/  FADD.FTZ R28, R28, R29 ;  /* 0x0000001d1c1c7221 */ /* 0x000fe20000010000 */
[----:B--2---:R-:W-:-:S04]  /*2a70*/  @!P1 IMAD.WIDE R24, R53, 0x4, R24 ;  /* 0x0000000435189825 */ /* 0x004fc800078e0218 */
[C---:B------:R-:W-:Y:S01]  /*2a80*/  FADD.FTZ R117, -R26.reuse, R91 ;  /* 0x0000005b1a757221 */ /* 0x040fe20000010100 */
[C---:B------:R-:W-:Y:S01]  /*2a90*/  FADD.FTZ R38, -R26.reuse, R99 ;  /* 0x000000631a267221 */ /* 0x040fe20000010100 */
[----:B------:R-:W0:Y:S01]  /*2aa0*/  MUFU.RSQ R80, R28 ;  /* 0x0000001c00507308 */ /* 0x000e220000001400 */
        /* <DEDUP_REMOVED lines=25> */
[----:B------:R-:W-:-:S02]  /*2c40*/  HADD2.F32 R26, -RZ, R2.H0_H0 ;  /* 0x20000002ff1a7230 */ /* 0x000fc40000004100 */
[C---:B0-----:R-:W-:Y:S01]  /*2c50*/  FMUL.FTZ R31, R80.reuse, R75 ;  /* 0x0000004b501f7220 */ /* 0x041fe20000410000 */
[----:B------:R-:W-:Y:S02]  /*2c60*/  HADD2.F32 R28, -RZ, R16.H0_H0 ;  /* 0x20000010ff1c7230 */ /* 0x000fe40000004100 */
[C---:B------:R-:W-:Y:S01]  /*2c70*/  FMUL.FTZ R33, R80.reuse, R33 ;  /* 0x0000002150217220 */ /* 0x040fe20000410000 */
[----:B------:R-:W-:Y:S01]  /*2c80*/  HADD2.F32 R30, -RZ, R2.H1_H1 ;  /* 0x30000002ff1e7230 */ /* 0x000fe20000004100 */
[----:B------:R0:W-:Y:S01]  /*2c90*/  @!P1 STG.E desc[UR6][R24.64], R27 ;  /* 0x0000001b18009986 */ /* 0x0001e2000c101906 */
[----:B------:R-:W-:Y:S02]  /*2ca0*/  HADD2.F32 R32, -RZ, R16.H1_H1 ;  /* 0x30000010ff207230 */ /* 0x000fe40000004100 */
[----:B------:R-:W-:Y:S01]  /*2cb0*/  FMUL.FTZ R111, R80, R111 ;  /* 0x0000006f506f7220 */ /* 0x000fe20000410000 */
[----:B------:R-:W-:Y:S02]  /*2cc0*/  HADD2.F32 R34, -RZ, R3.H0_H0 ;  /* 0x20000003ff227230 */ /* 0x000fe40000004100 */
[----:B------:R-:W-:Y:S01]  /*2cd0*/  FFMA.FTZ R31, R31, R26, R28 ;  /* 0x0000001a1f1f7223 */ /* 0x000fe2000001001c */
[----:B------:R-:W-:-:S02]  /*2ce0*/  HADD2.F32 R36, -RZ, R17.H0_H0 ;  /* 0x20000011ff247230 */ /* 0x000fc40000004100 */
[C---:B------:R-:W-:Y:S01]  /*2cf0*/  FMUL.FTZ R29, R80.reuse, R29 ;  /* 0x0000001d501d7220 */ /* 0x040fe20000410000 */
[----:B------:R-:W-:Y:S02]  /*2d00*/  HADD2.F32 R72, -RZ, R3.H1_H1 ;  /* 0x30000003ff487230 */ /* 0x000fe40000004100 */
[C---:B------:R-:W-:Y:S01]  /*2d10*/  FMUL.FTZ R77, R80.reuse, R77 ;  /* 0x0000004d504d7220 */ /* 0x040fe20000410000 */
[----:B------:R-:W-:Y:S02]  /*2d20*/  HADD2.F32 R78, -RZ, R17.H1_H1 ;  /* 0x30000011ff4e7230 */ /* 0x000fe40000004100 */
[----:B------:R-:W-:Y:S01]  /*2d30*/  FFMA.FTZ R28, R111, R34, R36 ;  /* 0x000000226f1c7223 */ /* 0x000fe20000010024 */
[----:B------:R-:W-:Y:S02]  /*2d40*/  HADD2.F32 R26, -RZ, R40.H0_H0 ;  /* 0x20000028ff1a7230 */ /* 0x000fe40000004100 */
[----:B0-----:R-:W-:Y:S01]  /*2d50*/  FMUL.FTZ R25, R80, R74 ;  /* 0x0000004a50197220 */ /* 0x001fe20000410000 */
[----:B------:R-:W-:Y:S01]  /*2d60*/  FFMA.FTZ R24, R33, R30, R32 ;  /* 0x0000001e21187223 */ /* 0x000fe20000010020 */
[----:B------:R-:W-:-:S02]  /*2d70*/  HADD2.F32 R30, -RZ, R18.H0_H0 ;  /* 0x20000012ff1e7230 */ /* 0x000fc40000004100 */
[C---:B------:R-:W-:Y:S01]  /*2d80*/  FMUL.FTZ R27, R80.reuse, R76 ;  /* 0x0000004c501b7220 */ /* 0x040fe20000410000 */
[----:B------:R-:W-:Y:S01]  /*2d90*/  FFMA.FTZ R25, R25, R72, R78 ;  /* 0x0000004819197223 */ /* 0x000fe2000001004e */
[----:B------:R-:W-:Y:S02]  /*2da0*/  HADD2.F32 R32, -RZ, R40.H1_H1 ;  /* 0x30000028ff207230 */ /* 0x000fe40000004100 */
[C---:B------:R-:W-:Y:S01]  /*2db0*/  FMUL.FTZ R33, R80.reuse, R85 ;  /* 0x0000005550217220 */ /* 0x040fe20000410000 */
[----:B------:R-:W-:Y:S02]  /*2dc0*/  HADD2.F32 R34, -RZ, R18.H1_H1 ;  /* 0x30000012ff227230 */ /* 0x000fe40000004100 */
[----:B------:R-:W-:Y:S01]  /*2dd0*/  FFMA.FTZ R111, R29, R26, R30 ;  /* 0x0000001a1d6f7223 */ /* 0x000fe2000001001e */
[----:B------:R-:W-:Y:S02]  /*2de0*/  HADD2.F32 R74, -RZ, R41.H1_H1 ;  /* 0x30000029ff4a7230 */ /* 0x000fe40000004100 */
[----:B------:R-:W-:Y:S01]  /*2df0*/  FMUL.FTZ R115, R80, R115 ;  /* 0x0000007350737220 */ /* 0x000fe20000410000 */
[----:B------:R-:W-:-:S02]  /*2e00*/  HADD2.F32 R78, -RZ, R19.H1_H1 ;  /* 0x30000013ff4e7230 */ /* 0x000fc40000004100 */
[----:B------:R-:W-:Y:S01]  /*2e10*/  FFMA.FTZ R26, R77, R32, R34 ;  /* 0x000000204d1a7223 */ /* 0x000fe20000010022 */
[----:B------:R-:W-:Y:S02]  /*2e20*/  HADD2.F32 R32, -RZ, R46.H0_H0 ;  /* 0x2000002eff207230 */ /* 0x000fe40000004100 */
[C---:B------:R-:W-:Y:S01]  /*2e30*/  FMUL.FTZ R29, R80.reuse, R123 ;  /* 0x0000007b501d7220 */ /* 0x040fe20000410000 */
[----:B------:R-:W-:Y:S02]  /*2e40*/  HADD2.F32 R34, -RZ, R12.H0_H0 ;  /* 0x2000000cff227230 */ /* 0x000fe40000004100 */
[----:B------:R-:W-:Y:S01]  /*2e50*/  FFMA.FTZ R27, R27, R74, R78 ;  /* 0x0000004a1b1b7223 */ /* 0x000fe2000001004e */
[----:B------:R-:W-:Y:S02]  /*2e60*/  HADD2.F32 R74, -RZ, R47.H0_H0 ;  /* 0x2000002fff4a7230 */ /* 0x000fe40000004100 */
[----:B------:R-:W-:Y:S01]  /*2e70*/  FMUL.FTZ R113, R80, R113 ;  /* 0x0000007150717220 */ /* 0x000fe20000410000 */
[----:B------:R-:W-:-:S02]  /*2e80*/  HADD2.F32 R76, -RZ, R13.H0_H0 ;  /* 0x2000000dff4c7230 */ /* 0x000fc40000004100 */
[----:B------:R-:W-:Y:S01]  /*2e90*/  FFMA.FTZ R33, R33, R32, R34 ;  /* 0x0000002021217223 */ /* 0x000fe20000010022 */
[----:B------:R-:W-:Y:S02]  /*2ea0*/  HADD2.F32 R78, -RZ, R47.H1_H1 ;  /* 0x3000002fff4e7230 */ /* 0x000fe40000004100 */
[C---:B------:R-:W-:Y:S01]  /*2eb0*/  FMUL.FTZ R117, R80.reuse, R117 ;  /* 0x0000007550757220 */ /* 0x040fe20000410000 */
[----:B------:R-:W-:Y:S02]  /*2ec0*/  HADD2.F32 R84, -RZ, R13.H1_H1 ;  /* 0x3000000dff547230 */ /* 0x000fe40000004100 */
[----:B------:R-:W-:Y:S01]  /*2ed0*/  FFMA.FTZ R34, R115, R74, R76 ;  /* 0x0000004a73227223 */ /* 0x000fe2000001004c */
[----:B------:R-:W-:Y:S02]  /*2ee0*/  HADD2.F32 R36, -RZ, R41.H0_H0 ;  /* 0x20000029ff247230 */ /* 0x000fe40000004100 */
[----:B------:R-:W-:Y:S01]  /*2ef0*/  FMUL.FTZ R86, R80, R89 ;  /* 0x0000005950567220 */ /* 0x000fe20000410000 */
[----:B------:R-:W-:-:S02]  /*2f00*/  HADD2.F32 R72, -RZ, R19.H0_H0 ;  /* 0x20000013ff487230 */ /* 0x000fc40000004100 */
[----:B------:R-:W-:Y:S01]  /*2f10*/  FFMA.FTZ R29, R29, R78, R84 ;  /* 0x0000004e1d1d7223 */ /* 0x000fe20000010054 */
[----:B------:R-:W-:Y:S02]  /*2f20*/  HADD2.F32 R74, -RZ, R49.H0_H0 ;  /* 0x20000031ff4a7230 */ /* 0x000fe40000004100 */
[C---:B------:R-:W-:Y:S01]  /*2f30*/  FMUL.FTZ R79, R80.reuse, R79 ;  /* 0x0000004f504f7220 */ /* 0x040fe20000410000 */
[----:B------:R-:W-:Y:S02]  /*2f40*/  HADD2.F32 R76, -RZ, R15.H0_H0 ;  /* 0x2000000fff4c7230 */ /* 0x000fe40000004100 */
        /* <DEDUP_REMOVED lines=37> */
[----:B------:R-:W-:Y:S01]  /*31a0*/  HADD2.F32 R74, -RZ, R58.H1_H1 ;  /* 0x3000003aff4a7230 */ /* 0x000fe20000004100 */
[----:B------:R-:W0:Y:S01]  /*31b0*/  LDC.64 R78, c[0x0][0x428] ;  /* 0x00010a00ff4e7b82 */ /* 0x000e220000000a00 */
[----:B------:R-:W-:Y:S02]  /*31c0*/  HADD2.F32 R76, -RZ, R11.H1_H1 ;  /* 0x3000000bff4c7230 */ /* 0x000fe40000004100 */
[----:B------:R-:W-:Y:S01]  /*31d0*/  FFMA.FTZ R81, R81, R36, R72 ;  /* 0x0000002451517223 */ /* 0x000fe20000010048 */
[--C-:B------:R-:W-:Y:S02]  /*31e0*/  HADD2.F32 R36, -RZ, R57.reuse.H0_H0 ;  /* 0x20000039ff247230 */ /* 0x100fe40000004100 */
[C---:B------:R-:W-:Y:S01]  /*31f0*/  FMUL.FTZ R87, R80.reuse, R91 ;  /* 0x0000005b50577220 */ /* 0x040fe20000410000 */
[----:B------:R-:W-:Y:S02]  /*3200*/  HADD2.F32 R72, -RZ, R10.H0_H0 ;  /* 0x2000000aff487230 */ /* 0x000fe40000004100 */
[----:B------:R-:W-:Y:S01]  /*3210*/  FMUL.FTZ R88, R80, R101 ;  /* 0x0000006550587220 */ /* 0x000fe20000410000 */
[----:B------:R-:W-:-:S02]  /*3220*/  HADD2.F32 R75, -RZ, R57.H1_H1 ;  /* 0x30000039ff4b7230 */ /* 0x000fc40000004100 */
[----:B------:R-:W-:Y:S01]  /*3230*/  FFMA.FTZ R97, R125, R74, R76 ;  /* 0x0000004a7d617223 */ /* 0x000fe2000001004c */
[----:B------:R-:W-:Y:S02]  /*3240*/  HADD2.F32 R77, -RZ, R10.H1_H1 ;  /* 0x3000000aff4d7230 */ /* 0x000fe40000004100 */
[----:B------:R-:W-:Y:S01]  /*3250*/  FFMA.FTZ R87, R87, R36, R72 ;  /* 0x0000002457577223 */ /* 0x000fe20000010048 */
[----:B------:R-:W-:Y:S02]  /*3260*/  HADD2.F32 R36, -RZ, R63.H0_H0 ;  /* 0x2000003fff247230 */ /* 0x000fe40000004100 */
[----:B------:R-:W-:Y:S01]  /*3270*/  FMUL.FTZ R91, R80, R99 ;  /* 0x00000063505b7220 */ /* 0x000fe20000410000 */
[----:B------:R-:W-:Y:S02]  /*3280*/  HADD2.F32 R72, -RZ, R4.H0_H0 ;  /* 0x20000004ff487230 */ /* 0x000fe40000004100 */
[----:B------:R-:W-:Y:S01]  /*3290*/  FFMA.FTZ R88, R88, R75, R77 ;  /* 0x0000004b58587223 */ /* 0x000fe2000001004d */
        /* <DEDUP_REMOVED lines=8> */
[----:B------:R-:W-:Y:S01]  /*3320*/  HADD2.F32 R75, -RZ, R64.H0_H0 ;  /* 0x20000040ff4b7230 */ /* 0x000fe20000004100 */
[----:B------:R-:W1:Y:S01]  /*3330*/  @!P1 LDC.64 R36, c[0x0][0x3c8] ;  /* 0x0000f200ff249b82 */ /* 0x000e620000000a00 */
[----:B------:R-:W-:-:S02]  /*3340*/  HADD2.F32 R77, -RZ, R5.H0_H0 ;  /* 0x20000005ff4d7230 */ /* 0x000fc40000004100 */
[----:B------:R-:W-:Y:S01]  /*3350*/  FFMA.FTZ R92, R73, R92, R74 ;  /* 0x0000005c495c7223 */ /* 0x000fe2000001004a */
[--C-:B------:R-:W-:Y:S02]  /*3360*/  HADD2.F32 R73, -RZ, R65.reuse.H0_H0 ;  /* 0x20000041ff497230 */ /* 0x100fe40000004100 */
[----:B------:R-:W-:Y:S01]  /*3370*/  FMUL.FTZ R96, R80, R103 ;  /* 0x0000006750607220 */ /* 0x000fe20000410000 */
[----:B------:R-:W-:Y:S02]  /*3380*/  HADD2.F32 R72, -RZ, R65.H1_H1 ;  /* 0x30000041ff487230 */ /* 0x000fe40000004100 */
[----:B------:R-:W-:Y:S01]  /*3390*/  FFMA.FTZ R94, R94, R75, R77 ;  /* 0x0000004b5e5e7223 */ /* 0x000fe2000001004d */
[--C-:B------:R-:W-:Y:S02]  /*33a0*/  HADD2.F32 R75, -RZ, R6.reuse.H0_H0 ;  /* 0x20000006ff4b7230 */ /* 0x100fe40000004100 */
[----:B------:R-:W-:Y:S01]  /*33b0*/  FMUL.FTZ R35, R80, R35 ;  /* 0x0000002350237220 */ /* 0x000fe20000410000 */
[----:B------:R-:W-:Y:S01]  /*33c0*/  HADD2.F32 R74, -RZ, R6.H1_H1 ;  /* 0x30000006ff4a7230 */ /* 0x000fe20000004100 */
[----:B------:R-:W-:Y:S01]  /*33d0*/  F2FP.F16.F32.PACK_AB R24, R24, R31 ;  /* 0x0000001f1818723e */ /* 0x000fe200000000ff */
[----:B------:R-:W-:-:S02]  /*33e0*/  HADD2.F32 R76, -RZ, R66.H0_H0 ;  /* 0x20000042ff4c7230 */ /* 0x000fc40000004100 */
[----:B------:R-:W-:Y:S01]  /*33f0*/  FFMA.FTZ R96, R96, R73, R75 ;  /* 0x0000004960607223 */ /* 0x000fe2000001004b */
[----:B------:R-:W-:Y:S01]  /*3400*/  F2FP.F16.F32.PACK_AB R31, R113, R82 ;  /* 0x00000052711f723e */ /* 0x000fe200000000ff */
[----:B------:R-:W-:Y:S01]  /*3410*/  FFMA.FTZ R101, R35, R72, R74 ;  /* 0x0000004823657223 */ /* 0x000fe2000001004a */
[----:B0-----:R-:W-:-:S04]  /*3420*/  IMAD.WIDE.U32 R74, R83, 0x10, R78 ;  /* 0x00000010534a7825 */ /* 0x001fc800078e004e */
[C---:B------:R-:W-:Y:S01]  /*3430*/  FMUL.FTZ R107, R80.reuse, R107 ;  /* 0x0000006b506b7220 */ /* 0x040fe20000410000 */
[----:B------:R-:W0:Y:S01]  /*3440*/  LDC.64 R82, c[0x0][0x380] ;  /* 0x0000e000ff527b82 */ /* 0x000e220000000a00 */
[----:B------:R-:W-:Y:S01]  /*3450*/  FMUL.FTZ R109, R80, R109 ;  /* 0x0000006d506d7220 */ /* 0x000fe20000410000 */
[----:B------:R-:W-:Y:S01]  /*3460*/  F2FP.F16.F32.PACK_AB R25, R25, R28 ;  /* 0x0000001c1919723e */ /* 0x000fe200000000ff */
[----:B------:R-:W-:Y:S01]  /*3470*/  FFMA.FTZ R98, R107, R76, R98 ;  /* 0x0000004c6b627223 */ /* 0x000fe20000010062 */
[----:B------:R-:W-:Y:S01]  /*3480*/  F2FP.F16.F32.PACK_AB R28, R32, R33 ;  /* 0x00000021201c723e */ /* 0x000fe200000000ff */
[----:B------:R-:W-:Y:S01]  /*3490*/  FFMA.FTZ R109, R109, R100, R102 ;  /* 0x000000646d6d7223 */ /* 0x000fe20000010066 */
[----:B------:R-:W-:Y:S01]  /*34a0*/  F2FP.F16.F32.PACK_AB R33, R84, R85 ;  /* 0x000000555421723e */ /* 0x000fe200000000ff */
[----:B-1----:R-:W-:Y:S01]  /*34b0*/  @!P1 IMAD.WIDE R84, R53, 0x4, R36 ;  /* 0x0000000435549825 */ /* 0x002fe200078e0224 */
[----:B------:R-:W-:Y:S02]  /*34c0*/  F2FP.F16.F32.PACK_AB R27, R27, R30 ;  /* 0x0000001e1b1b723e */ /* 0x000fe400000000ff */
[----:B------:R-:W-:Y:S01]  /*34d0*/  F2FP.F16.F32.PACK_AB R26, R26, R111 ;  /* 0x0000006f1a1a723e */ /* 0x000fe200000000ff */
[--C-:B------:R-:W-:Y:S01]  /*34e0*/  IMAD.WIDE.U32 R72, R39, 0x10, R78.reuse ;  /* 0x0000001027487825 */ /* 0x100fe200078e004e */
[----:B------:R-:W-:Y:S01]  /*34f0*/  F2FP.F16.F32.PACK_AB R30, R89, R86 ;  /* 0x00000056591e723e */ /* 0x000fe200000000ff */
[----:B------:R1:W-:Y:S01]  /*3500*/  @!P1 STG.E desc[UR6][R84.64], R80 ;  /* 0x0000005054009986 */ /* 0x0003e2000c101906 */
[----:B------:R-:W-:Y:S01]  /*3510*/  F2FP.F16.F32.PACK_AB R29, R29, R34 ;  /* 0x000000221d1d723e */ /* 0x000fe200000000ff */
[--C-:B------:R-:W-:Y:S01]  /*3520*/  IMAD.WIDE.U32 R76, R93, 0x10, R78.reuse ;  /* 0x000000105d4c7825 */ /* 0x100fe200078e004e */
[----:B------:R-:W-:Y:S01]  /*3530*/  F2FP.F16.F32.PACK_AB R35, R97, R90 ;  /* 0x0000005a6123723e */ /* 0x000fe200000000ff */
[----:B------:R1:W-:Y:S01]  /*3540*/  STG.E.128 desc[UR6][R72.64], R24 ;  /* 0x0000001848007986 */ /* 0x0003e2000c101d06 */
[----:B------:R-:W-:Y:S01]  /*3550*/  F2FP.F16.F32.PACK_AB R34, R88, R87 ;  /* 0x000000575822723e */ /* 0x000fe200000000ff */
[----:B------:R-:W-:Y:S01]  /*3560*/  IMAD.WIDE.U32 R78, R95, 0x10, R78 ;  /* 0x000000105f4e7825 */ /* 0x000fe200078e004e */
[----:B------:R-:W-:Y:S01]  /*3570*/  F2FP.F16.F32.PACK_AB R32, R38, R81 ;  /* 0x000000512620723e */ /* 0x000fe200000000ff */
[----:B------:R1:W-:Y:S01]  /*3580*/  STG.E.128 desc[UR6][R74.64], R28 ;  /* 0x0000001c4a007986 */ /* 0x0003e2000c101d06 */
[----:B------:R-:W-:-:S02]  /*3590*/  F2FP.F16.F32.PACK_AB R39, R109, R98 ;  /* 0x000000626d27723e */ /* 0x000fc400000000ff */
[----:B------:R-:W-:Y:S01]  /*35a0*/  F2FP.F16.F32.PACK_AB R38, R101, R96 ;  /* 0x000000606526723e */ /* 0x000fe200000000ff */
[----:B------:R1:W-:Y:S01]  /*35b0*/  STG.E.128 desc[UR6][R76.64], R32 ;  /* 0x000000204c007986 */ /* 0x0003e2000c101d06 */
[----:B------:R-:W-:Y:S02]  /*35c0*/  F2FP.F16.F32.PACK_AB R37, R99, R94 ;  /* 0x0000005e6325723e */ /* 0x000fe400000000ff */
[----:B------:R-:W-:Y:S02]  /*35d0*/  F2FP.F16.F32.PACK_AB R36, R92, R91 ;  /* 0x0000005b5c24723e */ /* 0x000fe400000000ff */
[----:B0-----:R-:W-:-:S03]  /*35e0*/  IADD3 R53, PT, PT, R53, R82, RZ ;  /* 0x0000005235357210 */ /* 0x001fc60007ffe0ff */
[----:B------:R1:W-:Y:S01]  /*35f0*/  STG.E.128 desc[UR6][R78.64], R36 ;  /* 0x000000244e007986 */ /* 0x0003e2000c101d06 */
[----:B------:R-:W-:-:S13]  /*3600*/  ISETP.GE.AND P1, PT, R53, R83, PT ;  /* 0x000000533500720c */ /* 0x000fda0003f26270 */
[----:B------:R-:W-:Y:S05]  /*3610*/  @!P1 BRA `(.L_x_2823) ;  /* 0xffffffd000349947 */ /* 0x000fea000383ffff */
[----:B------:R-:W-:Y:S05]  /*3620*/  EXIT ;  /* 0x000000000000794d */ /* 0x000fea0003800000 */
.L_x_2824:
        /* <DEDUP_REMOVED lines=13> */
.L_x_27219:


//--------------------- .text._ZN10layer_norm13ln_fwd_kernelINS_13Kernel_traitsI6__halfS2_S2_S2_fjLj4096ELj1ELj1ELj4ELj16ENS_18Kernel_traits_baseILj4096ES2_S2_S2_S2_fjLj128EEEEELb0ELb1ELb1ELb0EEEvNS_9FwdParamsE --------------------------
	.section	.text._ZN10layer_norm13ln_fwd_kernelINS_13Kernel_traitsI6__halfS2_S2_S2_fjLj4096ELj1ELj1ELj4ELj16ENS_18Kernel_traits_baseILj4096ES2_S2_S2_S2_fjLj128EEEEELb0ELb1ELb1ELb0EEEvNS_9FwdParamsE,"ax",@progbits
	.align	128
        .global         _ZN10layer_norm13ln_fwd_kernelINS_13Kernel_traitsI6__halfS2_S2_S2_fjLj4096ELj1ELj1ELj4ELj16ENS_18Kernel_traits_baseILj4096ES2_S2_S2_S2_fjLj128EEEEELb0ELb1ELb1ELb0EEEvNS_9FwdParamsE
        .type           _ZN10layer_norm13ln_fwd_kernelINS_13Kernel_traitsI6__halfS2_S2_S2_fjLj4096ELj1ELj1ELj4ELj16ENS_18Kernel_traits_baseILj4096ES2_S2_S2_S2_fjLj128EEEEELb0ELb1ELb1ELb0EEEvNS_9FwdParamsE,@function
        .size           _ZN10layer_norm13ln_fwd_kernelINS_13Kernel_traitsI6__halfS2_S2_S2_fjLj4096ELj1ELj1ELj4ELj16ENS_18Kernel_traits_baseILj4096ES2_S2_S2_S2_fjLj128EEEEELb0ELb1ELb1ELb0EEEvNS_9FwdParamsE,(.L_x_27220 - _ZN10layer_norm13ln_fwd_kernelINS_13Kernel_traitsI6__halfS2_S2_S2_fjLj4096ELj1ELj1ELj4ELj16ENS_18Kernel_traits_baseILj4096ES2_S2_S2_S2_fjLj128EEEEELb0ELb1ELb1ELb0EEEvNS_9FwdParamsE)
        .other          _ZN10layer_norm13ln_fwd_kernelINS_13Kernel_traitsI6__halfS2_S2_S2_fjLj4096ELj1ELj1ELj4ELj16ENS_18Kernel_traits_baseILj4096ES2_S2_S2_S2_fjLj128EEEEELb0ELb1ELb1ELb0EEEvNS_9FwdParamsE,@"STO_CUDA_ENTRY STV_DEFAULT"
_ZN10layer_norm13ln_fwd_kernelINS_13Kernel_traitsI6__halfS2_S2_S2_fjLj4096ELj1ELj1ELj4ELj16ENS_18Kernel_traits_baseILj4096ES2_S2_S2_S2_fjLj128EEEEELb0ELb1ELb1ELb0EEEvNS_9FwdParamsE:
.text._ZN10layer_norm13ln_fwd_kernelINS_13Kernel_traitsI6__halfS2_S2_S2_fjLj4096ELj1ELj1ELj4ELj16ENS_18Kernel_traits_baseILj4096ES2_S2_S2_S2_fjLj128EEEEELb0ELb1ELb1ELb0EEEvNS_9FwdParamsE:
        /* <DEDUP_REMOVED lines=64> */
.L_x_2826:
        /* <DEDUP_REMOVED lines=43> */
.L_x_2827:
[----:B------:R-:W-:Y:S05]  /*06b0*/  BSYNC.RECONVERGENT B0 ;  /* 0x0000000000007941 */ /* 0x000fea0003800200 */
.L_x_2825:
[----:B------:R-:W0:Y:S02]  /*06c0*/  LDCU UR4, c[0x0][0x384] ;  /* 0x00007080ff0477ac */ /* 0x000e240008000800 */
[----:B0-----:R-:W-:-:S13]  /*06d0*/  ISETP.GE.AND P0, PT, R96, UR4, PT ;  /* 0x0000000460007c0c */ /* 0x001fda000bf06270 */
[----:B------:R-:W-:Y:S05]  /*06e0*/  @P0 EXIT ;  /* 0x000000000000094d */ /* 0x000fea0003800000 */
[----:B------:R-:W-:Y:S01]  /*06f0*/  SHF.R.S32.HI R2, RZ, 0x3, R2 ;  /* 0x00000003ff027819 */ /* 0x000fe20000011402 */
[----:B------:R-:W0:Y:S03]  /*0700*/  LDCU.U8 UR4, c[0x0][0x410] ;  /* 0x00008200ff0477ac */ /* 0x000e260008000000 */
[C---:B------:R-:W-:Y:S01]  /*0710*/  LOP3.LUT R4, R2.reuse, 0x7f, RZ, 0xc0, !PT ;  /* 0x0000007f02047812 */ /* 0x040fe200078ec0ff */
[----:B------:R-:W1:Y:S01]  /*0720*/  LDCU UR10, c[0x0][0x400] ;  /* 0x00008000ff0a77ac */ /* 0x000e620008000800 */
[----:B------:R-:W-:Y:S02]  /*0730*/  SHF.L.U32 R2, R2, 0x1, RZ ;  /* 0x0000000102027819 */ /* 0x000fe400000006ff */
[----:B------:R-:W-:Y:S01]  /*0740*/  VIADDMNMX R3, R4, -R3, RZ, !PT ;  /* 0x8000000304037246 */ /* 0x000fe200078001ff */
[----:B------:R-:W-:Y:S01]  /*0750*/  IMAD R4, R99, -0x20, R4 ;  /* 0xffffffe063047824 */ /* 0x000fe200078e0204 */
[----:B------:R-:W-:Y:S01]  /*0760*/  LOP3.LUT R2, R2, 0xffffff00, RZ, 0xc0, !PT ;  /* 0xffffff0002027812 */ /* 0x000fe200078ec0ff */
[----:B------:R-:W2:Y:S01]  /*0770*/  LDCU.64 UR8, c[0x0][0x3a0] ;  /* 0x00007400ff0877ac */ /* 0x000ea20008000a00 */
[----:B------:R-:W-:-:S02]  /*0780*/  VIMNMX R3, PT, PT, R3, 0x20, PT ;  /* 0x0000002003037848 */ /* 0x000fc40003fe0100 */
[----:B------:R-:W-:Y:S01]  /*0790*/  VIMNMX R4, PT, PT, RZ, R4, !PT ;  /* 0x00000004ff047248 */ /* 0x000fe20007fe0100 */
[----:B------:R-:W-:Y:S01]  /*07a0*/  UPLOP3.LUT UP1, UPT, UPT, UPT, UPT, 0x40, 0x4 ;  /* 0x000000000004789c */ /* 0x000fe20003f2e870 */
[-C--:B------:R-:W-:Y:S02]  /*07b0*/  LEA R3, R3, R2.reuse, 0x3 ;  /* 0x0000000203037211 */ /* 0x080fe400078e18ff */
[----:B------:R-:W-:Y:S02]  /*07c0*/  VIMNMX R5, PT, PT, R4, 0x20, PT ;  /* 0x0000002004057848 */ /* 0x000fe40003fe0100 */
[----:B------:R-:W-:Y:S02]  /*07d0*/  I2FP.F32.U32 R3, R3 ;  /* 0x0000000300037245 */ /* 0x000fe40000201000 */
[----:B0-----:R-:W-:Y:S02]  /*07e0*/  ISETP.NE.AND P0, PT, RZ, UR4, PT ;  /* 0x00000004ff007c0c */ /* 0x001fe4000bf05270 */
[----:B------:R0:W3:Y:S01]  /*07f0*/  MUFU.RCP R95, R3 ;  /* 0x00000003005f7308 */ /* 0x0000e20000001000 */
[----:B------:R-:W-:-:S02]  /*0800*/  LEA R94, R5, R2, 0x3 ;  /* 0x00000002055e7211 */ /* 0x000fc400078e18ff */
[----:B-1----:R-:W-:-:S08]  /*0810*/  P2R R100, PR, RZ, 0x1 ;  /* 0x00000001ff647803 */ /* 0x002fd00000000000 */
.L_x_2853:
[----:B------:R-:W1:Y:S08]  /*0820*/  LDC.64 R72, c[0x0][0x3f0] ;  /* 0x0000fc00ff487b82 */ /* 0x000e700000000a00 */
[----:B------:R-:W4:Y:S01]  /*0830*/  LDC R104, c[0x0][0x388] ;  /* 0x0000e200ff687b82 */ /* 0x000f220000000800 */
[----:B-1----:R-:W-:-:S05]  /*0840*/  IMAD.WIDE R72, R96, 0x4, R72 ;  /* 0x0000000460487825 */ /* 0x002fca00078e0248 */
[----:B------:R1:W2:Y:S02]  /*0850*/  LDG.E R106, desc[UR6][R72.64] ;  /* 0x00000006486a7981 */ /* 0x0002a4000c1e1900 */
[----:B-1----:R-:W1:Y:S02]  /*0860*/  LDC.64 R72, c[0x0][0x3f8] ;  /* 0x0000fe00ff487b82 */ /* 0x002e640000000a00 */
[----:B-1----:R-:W-:-:S05]  /*0870*/  IMAD.WIDE R72, R96, 0x4, R72 ;  /* 0x0000000460487825 */ /* 0x002fca00078e0248 */
[----:B-----5:R1:W5:Y:S01]  /*0880*/  LDG.E R101, desc[UR6][R72.64] ;  /* 0x0000000648657981 */ /* 0x020362000c1e1900 */
[----:B------:R-:W-:Y:S01]  /*0890*/  ISETP.GE.U32.AND P0, PT, R97, 0x80, PT ;  /* 0x000000806100780c */ /* 0x000fe20003f06070 */
[----:B----4-:R-:W-:Y:S01]  /*08a0*/  IMAD R74, R96, R104, RZ ;  /* 0x00000068604a7224 */ /* 0x010fe200078e02ff */
[----:B------:R-:W-:Y:S01]  /*08b0*/  BSSY.RECONVERGENT B0, `(.L_x_2828) ;  /* 0x0000099000007945 */ /* 0x000fe20003800200 */
[----:B------:R-:W-:Y:S01]  /*08c0*/  HFMA2 R107, -RZ, RZ, 0, 0 ;  /* 0x00000000ff6b7431 */ /* 0x000fe200000001ff */
[----:B--2---:R-:W-:-:S13]  /*08d0*/  ISETP.GE.AND P4, PT, R106, 0x1, PT ;  /* 0x000000016a00780c */ /* 0x004fda0003f86270 */
[----:B------:R-:W-:-:S05]  /*08e0*/  @P4 IADD3 R75, PT, PT, R106, -0x1, RZ ;  /* 0xffffffff6a4b4810 */ /* 0x000fca0007ffe0ff */
[----:B------:R-:W-:Y:S01]  /*08f0*/  @P4 IMAD R102, R75, R104, RZ ;  /* 0x000000684b664224 */ /* 0x000fe200078e02ff */
[----:B------:R-:W-:-:S04]  /*0900*/  SHF.R.S32.HI R75, RZ, 0x1f, R74 ;  /* 0x0000001fff4b7819 */ /* 0x000fc8000001144a */
[----:B------:R-:W-:Y:S02]  /*0910*/  @P4 SHF.R.S32.HI R103, RZ, 0x1f, R102 ;  /* 0x0000001fff674819 */ /* 0x000fe40000011466 */
[----:B------:R-:W-:Y:S02]  /*0920*/  LEA.HI R75, R75, R74, RZ, 0x3 ;  /* 0x0000004a4b4b7211 */ /* 0x000fe400078f18ff */
[----:B------:R-:W-:Y:S02]  /*0930*/  @P4 LEA.HI R103, R103, R102, RZ, 0x3 ;  /* 0x0000006667674211 */ /* 0x000fe400078f18ff */
[-C--:B------:R-:W-:Y:S02]  /*0940*/  LEA.HI.SX32 R105, R75, R98.reuse, 0x1d ;  /* 0x000000624b697211 */ /* 0x080fe400078feaff */
[----:B------:R-:W-:Y:S01]  /*0950*/  @P4 LEA.HI.SX32 R107, R103, R98, 0x1d ;  /* 0x00000062676b4211 */ /* 0x000fe200078feaff */
[----:B-1----:R-:W-:Y:S06]  /*0960*/  @!P0 BRA `(.L_x_2829) ;  /* 0x0000000800348947 */ /* 0x002fec0003800000 */
[----:B------:R-:W-:-:S04]  /*0970*/  UISETP.NE.U32.AND UP0, UPT, UR8, URZ, UPT ;  /* 0x000000ff0800728c */ /* 0x000fc8000bf05070 */
[----:B------:R-:W-:Y:S01]  /*0980*/  UISETP.NE.AND.EX UP0, UPT, UR9, URZ, UPT, UP0 ;  /* 0x000000ff0900728c */ /* 0x000fe2000bf05300 */
[----:B------:R-:W-:Y:S10]  /*0990*/  @!P4 BRA `(.L_x_2830) ;  /* 0x00000000000cc947 */ /* 0x000ff40003800000 */
[----:B0-----:R-:W0:Y:S02]  /*09a0*/  LDC.64 R2, c[0x0][0x390] ;  /* 0x0000e400ff027b82 */ /* 0x001e240000000a00 */
[----:B0-----:R-:W-:-:S05]  /*09b0*/  IMAD.WIDE.U32 R2, R107, 0x10, R2 ;  /* 0x000000106b027825 */ /* 0x001fca00078e0002 */
[----:B------:R1:W5:Y:S02]  /*09c0*/  LDG.E.128 R20, desc[UR6][R2.64] ;  /* 0x0000000602147981 */ /* 0x000364000c1e1d00 */
.L_x_2830:
[----:B------:R-:W-:Y:S05]  /*09d0*/  BRA.U !UP0, `(.L_x_2831) ;  /* 0x0000000508247547 */ /* 0x000fea000b800000 */
[----:B01----:R-:W0:Y:S02]  /*09e0*/  LDC.64 R2, c[0x0][0x3a0] ;  /* 0x0000e800ff027b82 */ /* 0x003e240000000a00 */
[----:B0-----:R-:W-:-:S05]  /*09f0*/  IMAD.WIDE.U32 R2, R105, 0x10, R2 ;  /* 0x0000001069027825 */ /* 0x001fca00078e0002 */
[----:B------:R-:W2:Y:S01]  /*0a00*/  LDG.E.128 R16, desc[UR6][R2.64] ;  /* 0x0000000602107981 */ /* 0x000ea2000c1e1d00 */
[----:B------:R-:W-:-:S13]  /*0a10*/  ISETP.GT.AND P1, PT, R106, RZ, PT ;  /* 0x000000ff6a00720c */ /* 0x000fda0003f24270 */
[----:B------:R-:W0:Y:S01]  /*0a20*/  @P1 LDC R72, c[0x0][0x40c] ;  /* 0x00010300ff481b82 */ /* 0x000e220000000800 */
[--C-:B-----5:R-:W-:Y:S02]  /*0a30*/  @P1 HADD2.F32 R9, -RZ, R21.reuse.H1_H1 ;  /* 0x30000015ff091230 */ /* 0x120fe40000004100 */
[--C-:B------:R-:W-:Y:S02]  /*0a40*/  @P1 HADD2.F32 R4, -RZ, R20.reuse.H0_H0 ;  /* 0x20000014ff041230 */ /* 0x100fe40000004100 */
[----:B------:R-:W-:Y:S02]  /*0a50*/  @P1 HADD2.F32 R5, -RZ, R20.H1_H1 ;  /* 0x30000014ff051230 */ /* 0x000fe40000004100 */
[----:B------:R-:W-:Y:S01]  /*0a60*/  @P1 HADD2.F32 R8, -RZ, R21.H0_H0 ;  /* 0x20000015ff081230 */ /* 0x000fe20000004100 */
[----:B------:R-:W1:Y:S01]  /*0a70*/  @P1 LDC R7, c[0x0][0x40c] ;  /* 0x00010300ff071b82 */ /* 0x000e620000000800 */
[----:B------:R-:W-:Y:S02]  /*0a80*/  @P1 HADD2.F32 R74, -RZ, R22.H1_H1 ;  /* 0x30000016ff4a1230 */ /* 0x000fe40000004100 */
[----:B------:R-:W-:-:S05]  /*0a90*/  @P1 HADD2.F32 R102, -RZ, R23.H0_H0 ;  /* 0x20000017ff661230 */ /* 0x000fca0000004100 */
[----:B------:R-:W4:Y:S08]  /*0aa0*/  @P1 LDC R6, c[0x0][0x40c] ;  /* 0x00010300ff061b82 */ /* 0x000f300000000800 */
[----:B------:R-:W3:Y:S01]  /*0ab0*/  @P1 LDC R103, c[0x0][0x40c] ;  /* 0x00010300ff671b82 */ /* 0x000ee20000000800 */
[----:B0-----:R-:W-:-:S07]  /*0ac0*/  @P1 FMUL.FTZ R9, R9, R72 ;  /* 0x0000004809091220 */ /* 0x001fce0000410000 */
[----:B------:R-:W0:Y:S01]  /*0ad0*/  @P1 LDC R109, c[0x0][0x40c] ;  /* 0x00010300ff6d1b82 */ /* 0x000e220000000800 */
[----:B-1----:R-:W-:Y:S01]  /*0ae0*/  @P1 FMUL.FTZ R4, R4, R7 ;  /* 0x0000000704041220 */ /* 0x002fe20000410000 */
[----:B------:R-:W-:-:S06]  /*0af0*/  @P1 HADD2.F32 R7, -RZ, R60.H1_H1 ;  /* 0x3000003cff071230 */ /* 0x000fcc0000004100 */
[----:B------:R-:W1:Y:S01]  /*0b00*/  @P1 LDC R110, c[0x0][0x40c] ;  /* 0x00010300ff6e1b82 */ /* 0x000e620000000800 */
[----:B----4-:R-:W-:Y:S01]  /*0b10*/  @P1 FMUL.FTZ R6, R5, R6 ;  /* 0x0000000605061220 */ /* 0x010fe20000410000 */
[----:B------:R-:W-:-:S06]  /*0b20*/  @P1 HADD2.F32 R5, -RZ, R60.H0_H0 ;  /* 0x2000003cff051230 */ /* 0x000fcc0000004100 */
[----:B------:R-:W4:Y:S01]  /*0b30*/  @P1 LDC R111, c[0x0][0x40c] ;  /* 0x00010300ff6f1b82 */ /* 0x000f220000000800 */
[----:B---3--:R-:W-:-:S07]  /*0b40*/  @P1 FMUL.FTZ R8, R8, R103 ;  /* 0x0000006708081220 */ /* 0x008fce0000410000 */
[----:B------:R-:W3:Y:S01]  /*0b50*/  @P1 LDC R72, c[0x0][0x40c] ;  /* 0x00010300ff481b82 */ /* 0x000ee20000000800 */
[----:B----4-:R-:W-:Y:S01]  /*0b60*/  @P1 FMUL.FTZ R103, R102, R111 ;  /* 0x0000006f66671220 */ /* 0x010fe20000410000 */
[----:B------:R-:W-:Y:S02]  /*0b70*/  @P1 HADD2.F32 R102, -RZ, R62.H1_H1 ;  /* 0x3000003eff661230 */ /* 0x000fe40000004100 */
[----:B------:R-:W-:Y:S02]  /*0b80*/  @P1 HADD2.F32 R111, -RZ, R63.H1_H1 ;  /* 0x3000003fff6f1230 */ /* 0x000fe40000004100 */
[--C-:B--2---:R-:W-:Y:S02]  /*0b90*/  @P1 HADD2.F32 R75, -RZ, R16.reuse.H1_H1 ;  /* 0x30000010ff4b1230 */ /* 0x104fe40000004100 */
[--C-:B------:R-:W-:Y:S02]  /*0ba0*/  @P1 HADD2.F32 R73, -RZ, R16.reuse.H0_H0 ;  /* 0x20000010ff491230 */ /* 0x100fe40000004100 */
[----:B------:R-:W-:-:S02]  /*0bb0*/  @!P1 HADD2.F32 R3, -RZ, R16.H1_H1 ;  /* 0x30000010ff039230 */ /* 0x000fc40000004100 */
[----:B------:R-:W-:Y:S01]  /*0bc0*/  @P1 FFMA.FTZ R3, R6, R7, R75 ;  /* 0x0000000706031223 */ /* 0x000fe2000001004b */
[----:B------:R-:W-:Y:S02]  /*0bd0*/  @P1 HADD2.F32 R7, -RZ, R61.H0_H0 ;  /* 0x2000003dff071230 */ /* 0x000fe40000004100 */
[--C-:B------:R-:W-:Y:S02]  /*0be0*/  @P1 HADD2.F32 R75, -RZ, R17.reuse.H0_H0 ;  /* 0x20000011ff4b1230 */ /* 0x100fe40000004100 */
[----:B------:R-:W-:Y:S02]  /*0bf0*/  @!P1 HADD2.F32 R2, -RZ, R16.H0_H0 ;  /* 0x20000010ff029230 */ /* 0x000fe40000004100 */
[----:B------:R-:W-:Y:S01]  /*0c00*/  @P1 FFMA.FTZ R2, R4, R5, R73 ;  /* 0x0000000504021223 */ /* 0x000fe20000010049 */
[----:B------:R-:W-:Y:S02]  /*0c10*/  @!P1 HADD2.F32 R4, -RZ, R17.H0_H0 ;  /* 0x20000011ff049230 */ /* 0x000fe40000004100 */
[----:B------:R-:W-:Y:S01]  /*0c20*/  @P1 FFMA.FTZ R4, R8, R7, R75 ;  /* 0x0000000708041223 */ /* 0x000fe2000001004b */
[----:B------:R-:W-:-:S02]  /*0c30*/  @P1 HADD2.F32 R6, -RZ, R61.H1_H1 ;  /* 0x3000003dff061230 */ /* 0x000fc40000004100 */
[----:B0-----:R-:W-:Y:S01]  /*0c40*/  @P1 FMUL.FTZ R75, R74, R109 ;  /* 0x0000006d4a4b1220 */ /* 0x001fe20000410000 */
[----:B------:R-:W-:Y:S02]  /*0c50*/  @P1 HADD2.F32 R108, -RZ, R17.H1_H1 ;  /* 0x30000011ff6c1230 */ /* 0x000fe40000004100 */
[----:B------:R-:W-:Y:S02]  /*0c60*/  @P1 HADD2.F32 R73, -RZ, R22.H0_H0 ;  /* 0x20000016ff491230 */ /* 0x000fe40000004100 */
[----:B------:R-:W-:Y:S02]  /*0c70*/  @P1 HADD2.F32 R109, -RZ, R23.H1_H1 ;  /* 0x30000017ff6d1230 */ /* 0x000fe40000004100 */
[----:B------:R-:W-:Y:S02]  /*0c80*/  @!P1 HADD2.F32 R5, -RZ, R17.H1_H1 ;  /* 0x30000011ff059230 */ /* 0x000fe40000004100 */
[----:B------:R-:W-:Y:S01]  /*0c90*/  @P1 FFMA.FTZ R5, R9, R6, R108 ;  /* 0x0000000609051223 */ /* 0x000fe2000001006c */
[----:B-1----:R-:W-:Y:S01]  /*0ca0*/  @P1 FMUL.FTZ R73, R73, R110 ;  /* 0x0000006e49491220 */ /* 0x002fe20000410000 */
[----:B------:R-:W-:-:S02]  /*0cb0*/  @P1 HADD2.F32 R74, -RZ, R62.H0_H0 ;  /* 0x2000003eff4a1230 */ /* 0x000fc40000004100 */
[----:B---3--:R-:W-:Y:S01]  /*0cc0*/  @P1 FMUL.FTZ R72, R109, R72 ;  /* 0x000000486d481220 */ /* 0x008fe20000410000 */
[----:B------:R-:W-:Y:S02]  /*0cd0*/  @P1 HADD2.F32 R108, -RZ, R63.H0_H0 ;  /* 0x2000003fff6c1230 */ /* 0x000fe40000004100 */
[--C-:B------:R-:W-:Y:S02]  /*0ce0*/  @P1 HADD2.F32 R110, -RZ, R18.reuse.H0_H0 ;  /* 0x20000012ff6e1230 */ /* 0x100fe40000004100 */
[--C-:B------:R-:W-:Y:S02]  /*0cf0*/  @P1 HADD2.F32 R112, -RZ, R18.reuse.H1_H1 ;  /* 0x30000012ff701230 */ /* 0x100fe40000004100 */
[--C-:B------:R-:W-:Y:S02]  /*0d00*/  @P1 HADD2.F32 R114, -RZ, R19.reuse.H0_H0 ;  /* 0x20000013ff721230 */ /* 0x100fe40000004100 */
[----:B------:R-:W-:Y:S02]  /*0d10*/  @P1 HADD2.F32 R113, -RZ, R19.H1_H1 ;  /* 0x30000013ff711230 */ /* 0x000fe40000004100 */
[----:B------:R-:W-:-:S02]  /*0d20*/  @!P1 HADD2.F32 R6, -RZ, R18.H0_H0 ;  /* 0x20000012ff069230 */ /* 0x000fc40000004100 */
[----:B------:R-:W-:Y:S01]  /*0d30*/  @P1 FFMA.FTZ R6, R73, R74, R110 ;  /* 0x0000004a49061223 */ /* 0x000fe2000001006e */
[----:B------:R-:W-:Y:S02]  /*0d40*/  @!P1 HADD2.F32 R7, -RZ, R18.H1_H1 ;  /* 0x30000012ff079230 */ /* 0x000fe40000004100 */
[----:B------:R-:W-:Y:S01]  /*0d50*/  @P1 FFMA.FTZ R7, R75, R102, R112 ;  /* 0x000000664b071223 */ /* 0x000fe20000010070 */
[--C-:B------:R-:W-:Y:S02]  /*0d60*/  @!P1 HADD2.F32 R8, -RZ, R19.reuse.H0_H0 ;  /* 0x20000013ff089230 */ /* 0x100fe40000004100 */
[----:B------:R-:W-:Y:S01]  /*0d70*/  @P1 FFMA.FTZ R8, R103, R108, R114 ;  /* 0x0000006c67081223 */ /* 0x000fe20000010072 */
[----:B------:R-:W-:Y:S02]  /*0d80*/  @!P1 HADD2.F32 R9, -RZ, R19.H1_H1 ;  /* 0x30000013ff099230 */ /* 0x000fe40000004100 */
[----:B------:R-:W-:Y:S01]  /*0d90*/  @P1 FFMA.FTZ R9, R72, R111, R113 ;  /* 0x0000006f48091223 */ /* 0x000fe20000010071 */
[----:B------:R-:W-:-:S02]  /*0da0*/  F2FP.F16.F32.PACK_AB R72, RZ, R2 ;  /* 0x00000002ff48723e */ /* 0x000fc400000000ff */
[----:B------:R-:W-:Y:S02]  /*0db0*/  F2FP.F16.F32.PACK_AB R73, RZ, R3 ;  /* 0x00000003ff49723e */ /* 0x000fe400000000ff */
[----:B------:R-:W-:Y:S02]  /*0dc0*/  F2FP.F16.F32.PACK_AB R74, RZ, R4 ;  /* 0x00000004ff4a723e */ /* 0x000fe400000000ff */
[----:B------:R-:W-:Y:S02]  /*0dd0*/  F2FP.F16.F32.PACK_AB R102, RZ, R5 ;  /* 0x00000005ff66723e */ /* 0x000fe400000000ff */
[----:B------:R-:W-:Y:S02]  /*0de0*/  F2FP.F16.F32.PACK_AB R103, RZ, R6 ;  /* 0x00000006ff67723e */ /* 0x000fe400000000ff */
        /* <DEDUP_REMOVED lines=8> */
.L_x_2831:
[----:B------:R-:W2:Y:S01]  /*0e70*/  @P4 LDC R7, c[0x0][0x40c] ;  /* 0x00010300ff074b82 */ /* 0x000ea20000000800 */
[--C-:B-----5:R-:W-:Y:S02]  /*0e80*/  @P4 HADD2.F32 R6, -RZ, R20.reuse.H1_H1 ;  /* 0x30000014ff064230 */ /* 0x120fe40000004100 */
[----:B-1----:R-:W-:Y:S02]  /*0e90*/  @P4 HADD2.F32 R2, -RZ, R20.H0_H0 ;  /* 0x20000014ff024230 */ /* 0x002fe40000004100 */
[--C-:B------:R-:W-:Y:S02]  /*0ea0*/  @P4 HADD2.F32 R9, -RZ, R60.reuse.H1_H1 ;  /* 0x3000003cff094230 */ /* 0x100fe40000004100 */
[----:B------:R-:W-:Y:S01]  /*0eb0*/  @P4 HADD2.F32 R72, -RZ, R21.H1_H1 ;  /* 0x30000015ff484230 */ /* 0x000fe20000004100 */
[----:B0-----:R-:W0:Y:S01]  /*0ec0*/  @P4 LDC R3, c[0x0][0x40c] ;  /* 0x00010300ff034b82 */ /* 0x001e220000000800 */
[----:B------:R-:W-:Y:S02]  /*0ed0*/  @P4 HADD2.F32 R5, -RZ, R60.H0_H0 ;  /* 0x2000003cff054230 */ /* 0x000fe40000004100 */
[----:B------:R-:W-:-:S02]  /*0ee0*/  @P4 HADD2.F32 R102, -RZ, R23.H0_H0 ;  /* 0x20000017ff664230 */ /* 0x000fc40000004100 */
[----:B------:R-:W-:Y:S02]  /*0ef0*/  @P4 HADD2.F32 R108, -RZ, R23.H1_H1 ;  /* 0x30000017ff6c4230 */ /* 0x000fe40000004100 */
[----:B------:R-:W-:Y:S01]  /*0f00*/  @P4 HADD2.F32 R111, -RZ, R63.H1_H1 ;  /* 0x3000003fff6f4230 */ /* 0x000fe20000004100 */
[----:B------:R-:W1:Y:S08]  /*0f10*/  @P4 LDC R73, c[0x0][0x40c] ;  /* 0x00010300ff494b82 */ /* 0x000e700000000800 */
[----:B------:R-:W4:Y:S01]  /*0f20*/  @P4 LDC R8, c[0x0][0x40c] ;  /* 0x00010300ff084b82 */ /* 0x000f220000000800 */
[----:B--2---:R-:W-:Y:S01]  /*0f30*/  @P4 FMUL.FTZ R6, R6, R7 ;  /* 0x0000000706064220 */ /* 0x004fe20000410000 */
[----:B------:R-:W-:-:S06]  /*0f40*/  @P4 HADD2.F32 R7, -RZ, R21.H0_H0 ;  /* 0x20000015ff074230 */ /* 0x000fcc0000004100 */
[----:B------:R-:W2:Y:S01]  /*0f50*/  @P4 LDC R74, c[0x0][0x40c] ;  /* 0x00010300ff4a4b82 */ /* 0x000ea20000000800 */
[----:B0-----:R-:W-:Y:S01]  /*0f60*/  @P4 FMUL.FTZ R4, R2, R3 ;  /* 0x0000000302044220 */ /* 0x001fe20000410000 */
[----:B------:R-:W-:Y:S02]  /*0f70*/  CS2R R2, SRZ ;  /* 0x0000000000027805 */ /* 0x000fe4000001ff00 */
[----:B------:R-:W-:Y:S01]  /*0f80*/  @P4 FMUL.FTZ R3, R6, R9 ;  /* 0x0000000906034220 */ /* 0x000fe20000410000 */
[----:B------:R-:W-:Y:S02]  /*0f90*/  @P4 HADD2.F32 R9, -RZ, R61.H1_H1 ;  /* 0x3000003dff094230 */ /* 0x000fe40000004100 */
[----:B------:R-:W-:Y:S01]  /*0fa0*/  @P4 FMUL.FTZ R2, R4, R5 ;  /* 0x0000000504024220 */ /* 0x000fe20000410000 */
[----:B------:R-:W-:Y:S01]  /*0fb0*/  CS2R R4, SRZ ;  /* 0x0000000000047805 */ /* 0x000fe2000001ff00 */
[----:B------:R-:W0:Y:S01]  /*0fc0*/  @P4 LDC R103, c[0x0][0x40c] ;  /* 0x00010300ff674b82 */ /* 0x000e220000000800 */
[----:B-1----:R-:W-:Y:S01]  /*0fd0*/  @P4 FMUL.FTZ R72, R72, R73 ;  /* 0x0000004948484220 */ /* 0x002fe20000410000 */
[----:B------:R-:W-:-:S02]  /*0fe0*/  @P4 HADD2.F32 R73, -RZ, R22.H1_H1 ;  /* 0x30000016ff494230 */ /* 0x000fc40000004100 */
[----:B------:R-:W-:Y:S02]  /*0ff0*/  @P4 HADD2.F32 R6, -RZ, R61.H0_H0 ;  /* 0x2000003dff064230 */ /* 0x000fe40000004100 */
[----:B------:R-:W-:Y:S01]  /*1000*/  @P4 FMUL.FTZ R5, R72, R9 ;  /* 0x0000000948054220 */ /* 0x000fe20000410000 */
[----:B------:R-:W-:Y:S01]  /*1010*/  @P4 HADD2.F32 R72, -RZ, R62.H0_H0 ;  /* 0x2000003eff484230 */ /* 0x000fe20000004100 */
[----:B------:R-:W1:Y:S01]  /*1020*/  @P4 LDC R75, c[0x0][0x40c] ;  /* 0x00010300ff4b4b82 */ /* 0x000e620000000800 */
[----:B----4-:R-:W-:Y:S01]  /*1030*/  @P4 FMUL.FTZ R7, R7, R8 ;  /* 0x0000000807074220 */ /* 0x010fe20000410000 */
[----:B------:R-:W-:-:S03]  /*1040*/  @P4 HADD2.F32 R8, -RZ, R22.H0_H0 ;  /* 0x20000016ff084230 */ /* 0x000fc60000004100 */
[----:B------:R-:W-:Y:S01]  /*1050*/  @P4 FMUL.FTZ R4, R7, R6 ;  /* 0x0000000607044220 */ /* 0x000fe20000410000 */
[----:B------:R-:W-:Y:S02]  /*1060*/  CS2R R6, SRZ ;  /* 0x0000000000067805 */ /* 0x000fe4000001ff00 */
[----:B------:R-:W4:Y:S01]  /*1070*/  @P4 LDC R109, c[0x0][0x40c] ;  /* 0x00010300ff6d4b82 */ /* 0x000f220000000800 */
[----:B--2---:R-:W-:Y:S01]  /*1080*/  @P4 FMUL.FTZ R73, R73, R74 ;  /* 0x0000004a49494220 */ /* 0x004fe20000410000 */
[----:B------:R-:W-:-:S05]  /*1090*/  @P4 HADD2.F32 R74, -RZ, R62.H1_H1 ;  /* 0x3000003eff4a4230 */ /* 0x000fca0000004100 */
[----:B------:R-:W-:Y:S01]  /*10a0*/  @P4 FMUL.FTZ R7, R73, R74 ;  /* 0x0000004a49074220 */ /* 0x000fe20000410000 */
[----:B0-----:R-:W-:Y:S01]  /*10b0*/  @P4 FMUL.FTZ R102, R102, R103 ;  /* 0x0000006766664220 */ /* 0x001fe20000410000 */
[----:B------:R-:W-:Y:S01]  /*10c0*/  @P4 HADD2.F32 R103, -RZ, R63.H0_H0 ;  /* 0x2000003fff674230 */ /* 0x000fe20000004100 */
[----:B------:R-:W-:Y:S02]  /*10d0*/  F2FP.F16.F32.PACK_AB R73, RZ, R3 ;  /* 0x00000003ff49723e */ /* 0x000fe400000000ff */
[----:B------:R-:W-:Y:S01]  /*10e0*/  F2FP.F16.F32.PACK_AB R74, RZ, R4 ;  /* 0x00000004ff4a723e */ /* 0x000fe200000000ff */
[----:B-1----:R-:W-:Y:S01]  /*10f0*/  @P4 FMUL.FTZ R75, R8, R75 ;  /* 0x0000004b084b4220 */ /* 0x002fe20000410000 */
[----:B------:R-:W-:Y:S02]  /*1100*/  CS2R R8, SRZ ;  /* 0x0000000000087805 */ /* 0x000fe4000001ff00 */
[----:B------:R-:W-:Y:S01]  /*1110*/  @P4 FMUL.FTZ R8, R102, R103 ;  /* 0x0000006766084220 */ /* 0x000fe20000410000 */
[----:B------:R-:W-:Y:S01]  /*1120*/  @P4 FMUL.FTZ R6, R75, R72 ;  /* 0x000000484b064220 */ /* 0x000fe20000410000 */
[----:B------:R-:W-:-:S02]  /*1130*/  F2FP.F16.F32.PACK_AB R72, RZ, R2 ;  /* 0x00000002ff48723e */ /* 0x000fc400000000ff */
[----:B------:R-:W-:Y:S01]  /*1140*/  F2FP.F16.F32.PACK_AB R75, RZ, R5 ;  /* 0x00000005ff4b723e */ /* 0x000fe200000000ff */
[----:B----4-:R-:W-:Y:S01]  /*1150*/  @P4 FMUL.FTZ R108, R108, R109 ;  /* 0x0000006d6c6c4220 */ /* 0x010fe20000410000 */
[----:B------:R-:W-:Y:S02]  /*1160*/  F2FP.F16.F32.PACK_AB R102, RZ, R6 ;  /* 0x00000006ff66723e */ /* 0x000fe400000000ff */
[----:B------:R-:W-:Y:S01]  /*1170*/  F2FP.F16.F32.PACK_AB R103, RZ, R7 ;  /* 0x00000007ff67723e */ /* 0x000fe200000000ff */
[----:B------:R-:W-:Y:S01]  /*1180*/  @P4 FMUL.FTZ R9, R108, R111 ;  /* 0x0000006f6c094220 */ /* 0x000fe20000410000 */
[----:B------:R-:W-:Y:S02]  /*1190*/  F2FP.F16.F32.PACK_AB R108, RZ, R8 ;  /* 0x00000008ff6c723e */ /* 0x000fe400000000ff */
[----:B------:R-:W-:Y:S02]  /*11a0*/  PRMT R72, R72, 0x5410, R73 ;  /* 0x0000541048487816 */ /* 0x000fe40000000049 */
[----:B------:R-:W-:-:S02]  /*11b0*/  F2FP.F16.F32.PACK_AB R109, RZ, R9 ;  /* 0x00000009ff6d723e */ /* 0x000fc400000000ff */
[----:B------:R-:W-:Y:S02]  /*11c0*/  PRMT R73, R74, 0x5410, R75 ;  /* 0x000054104a497816 */ /* 0x000fe4000000004b */
[----:B------:R-:W-:Y:S02]  /*11d0*/  PRMT R74, R102, 0x5410, R103 ;  /* 0x00005410664a7816 */ /* 0x000fe40000000067 */
[----:B------:R-:W-:-:S07]  /*11e0*/  PRMT R75, R108, 0x5410, R109 ;  /* 0x000054106c4b7816 */ /* 0x000fce000000006d */
.L_x_2832:
[----:B------:R-:W0:Y:S01]  /*11f0*/  LDC.64 R102, c[0x0][0x3a8] ;  /* 0x0000ea00ff667b82 */ /* 0x000e220000000a00 */
[----:B------:R-:W-:Y:S01]  /*1200*/  IADD3 R107, PT, PT, R107, 0x80, RZ ;  /* 0x000000806b6b7810 */ /* 0x000fe20007ffe0ff */
[C---:B0-----:R-:W-:Y:S01]  /*1210*/  IMAD.WIDE.U32 R102, R105.reuse, 0x10, R102 ;  /* 0x0000001069667825 */ /* 0x041fe200078e0066 */
[----:B------:R-:W-:-:S04]  /*1220*/  IADD3 R105, PT, PT, R105, 0x80, RZ ;  /* 0x0000008069697810 */ /* 0x000fc80007ffe0ff */
[----:B------:R1:W-:Y:S03]  /*1230*/  STG.E.128 desc[UR6][R102.64], R72 ;  /* 0x0000004866007986 */ /* 0x0003e6000c101d06 */
.L_x_2829:
[----:B------:R-:W-:Y:S05]  /*1240*/  BSYNC.RECONVERGENT B0 ;  /* 0x0000000000007941 */ /* 0x000fea0003800200 */
.L_x_2828:
[----:B------:R-:W-:Y:S01]  /*1250*/  ISETP.GE.U32.AND P1, PT, R97, 0x100, PT ;  /* 0x000001006100780c */ /* 0x000fe20003f26070 */
[----:B------:R-:W-:-:S12]  /*1260*/  BSSY.RECONVERGENT B0, `(.L_x_2833) ;  /* 0x0000086000007945 */ /* 0x000fd80003800200 */
[----:B------:R-:W-:Y:S05]  /*1270*/  @!P1 BRA `(.L_x_2834) ;  /* 0x0000000800109947 */ /* 0x000fea0003800000 */
[----:B------:R-:W-:Y:S01]  /*1280*/  ISETP.NE.U32.AND P2, PT, RZ, UR8, PT ;  /* 0x00000008ff007c0c */ /* 0x000fe2000bf45070 */
[----:B------:R-:W2:Y:S03]  /*1290*/  @P4 LDC.64 R12, c[0x0][0x390] ;  /* 0x0000e400ff0c4b82 */ /* 0x000ea60000000a00 */
[----:B------:R-:W-:-:S13]  /*12a0*/  ISETP.NE.AND.EX P2, PT, RZ, UR9, PT, P2 ;  /* 0x00000009ff007c0c */ /* 0x000fda000bf45320 */
[----:B------:R-:W4:Y:S01]  /*12b0*/  @P2 LDC.64 R10, c[0x0][0x3a0] ;  /* 0x0000e800ff0a2b82 */ /* 0x000f220000000a00 */
[----:B--2---:R-:W-:-:S05]  /*12c0*/  @P4 IMAD.WIDE.U32 R12, R107, 0x10, R12 ;  /* 0x000000106b0c4825 */ /* 0x004fca00078e000c */
[----:B------:R2:W5:Y:S01]  /*12d0*/  @P4 LDG.E.128 R20, desc[UR6][R12.64] ;  /* 0x000000060c144981 */ /* 0x000562000c1e1d00 */
[----:B----4-:R-:W-:-:S05]  /*12e0*/  @P2 IMAD.WIDE.U32 R10, R105, 0x10, R10 ;  /* 0x00000010690a2825 */ /* 0x010fca00078e000a */
[----:B------:R2:W5:Y:S01]  /*12f0*/  @P2 LDG.E.128 R16, desc[UR6][R10.64] ;  /* 0x000000060a102981 */ /* 0x000562000c1e1d00 */
[----:B------:R-:W-:Y:S05]  /*1300*/  @!P2 BRA `(.L_x_2835) ;  /* 0x0000000000f8a947 */ /* 0x000fea0003800000 */
[----:B------:R-:W-:Y:S01]  /*1310*/  ISETP.GT.AND P2, PT, R106, RZ, PT ;  /* 0x000000ff6a00720c */ /* 0x000fe20003f44270 */
[----:B--2--5:R-:W-:-:S12]  /*1320*/  HADD2.F32 R10, -RZ, R16.H0_H0 ;  /* 0x20000010ff0a7230 */ /* 0x024fd80000004100 */
[----:B-1----:R-:W1:Y:S01]  /*1330*/  @P2 LDC R73, c[0x0][0x40c] ;  /* 0x00010300ff492b82 */ /* 0x002e620000000800 */
[----:B------:R-:W-:Y:S02]  /*1340*/  @P2 HADD2.F32 R72, -RZ, R21.H0_H0 ;  /* 0x20000015ff482230 */ /* 0x000fe40000004100 */
[--C-:B------:R-:W-:Y:S02]  /*1350*/  @P2 HADD2.F32 R11, -RZ, R20.reuse.H0_H0 ;  /* 0x20000014ff0b2230 */ /* 0x100fe40000004100 */
[----:B------:R-:W-:Y:S02]  /*1360*/  @P2 HADD2.F32 R13, -RZ, R20.H1_H1 ;  /* 0x30000014ff0d2230 */ /* 0x000fe40000004100 */
[--C-:B------:R-:W-:Y:S01]  /*1370*/  @P2 HADD2.F32 R75, -RZ, R22.reuse.H0_H0 ;  /* 0x20000016ff4b2230 */ /* 0x100fe20000004100 */
[----:B------:R-:W2:Y:S01]  /*1380*/  @P2 LDC R12, c[0x0][0x40c] ;  /* 0x00010300ff0c2b82 */ /* 0x000ea20000000800 */
[----:B------:R-:W-:Y:S02]  /*1390*/  @P2 HADD2.F32 R77, -RZ, R22.H1_H1 ;  /* 0x30000016ff4d2230 */ /* 0x000fe40000004100 */
[----:B------:R-:W-:-:S05]  /*13a0*/  @P2 HADD2.F32 R111, -RZ, R23.H1_H1 ;  /* 0x30000017ff6f2230 */ /* 0x000fca0000004100 */
[----:B------:R-:W4:Y:S08]  /*13b0*/  @P2 LDC R14, c[0x0][0x40c] ;  /* 0x00010300ff0e2b82 */ /* 0x000f300000000800 */
[----:B------:R-:W0:Y:S01]  /*13c0*/  @P2 LDC R74, c[0x0][0x40c] ;  /* 0x00010300ff4a2b82 */ /* 0x000e220000000800 */
[----:B-1----:R-:W-:-:S07]  /*13d0*/  @P2 FMUL.FTZ R73, R72, R73 ;  /* 0x0000004948492220 */ /* 0x002fce0000410000 */
[----:B------:R-:W1:Y:S01]  /*13e0*/  @P2 LDC R76, c[0x0][0x40c] ;  /* 0x00010300ff4c2b82 */ /* 0x000e620000000800 */
[----:B--2---:R-:W-:Y:S01]  /*13f0*/  @P2 FMUL.FTZ R15, R11, R12 ;  /* 0x0000000c0b0f2220 */ /* 0x004fe20000410000 */
[----:B------:R-:W-:Y:S02]  /*1400*/  HADD2.F32 R11, -RZ, R16.H1_H1 ;  /* 0x30000010ff0b7230 */ /* 0x000fe40000004100 */
[----:B------:R-:W-:-:S04]  /*1410*/  @P2 HADD2.F32 R12, -RZ, R48.H0_H0 ;  /* 0x20000030ff0c2230 */ /* 0x000fc80000004100 */
[----:B------:R-:W2:Y:S01]  /*1420*/  @P2 LDC R102, c[0x0][0x40c] ;  /* 0x00010300ff662b82 */ /* 0x000ea20000000800 */
[----:B----4-:R-:W-:Y:S01]  /*1430*/  @P2 FMUL.FTZ R14, R13, R14 ;  /* 0x0000000e0d0e2220 */ /* 0x010fe20000410000 */
[----:B------:R-:W-:Y:S02]  /*1440*/  @P2 HADD2.F32 R13, -RZ, R48.H1_H1 ;  /* 0x30000030ff0d2230 */ /* 0x000fe40000004100 */
[----:B------:R-:W-:Y:S01]  /*1450*/  @P2 FFMA.FTZ R10, R15, R12, R10 ;  /* 0x0000000c0f0a2223 */ /* 0x000fe2000001000a */
[----:B------:R-:W-:Y:S02]  /*1460*/  @P2 HADD2.F32 R15, -RZ, R21.H1_H1 ;  /* 0x30000015ff0f2230 */ /* 0x000fe40000004100 */
[----:B------:R-:W-:Y:S02]  /*1470*/  HADD2.F32 R12, -RZ, R17.H0_H0 ;  /* 0x20000011ff0c7230 */ /* 0x000fe40000004100 */
[----:B------:R-:W-:Y:S01]  /*1480*/  @P2 FFMA.FTZ R11, R14, R13, R11 ;  /* 0x0000000d0e0b2223 */ /* 0x000fe2000001000b */
[----:B------:R-:W4:Y:S01]  /*1490*/  @P2 LDC R110, c[0x0][0x40c] ;  /* 0x00010300ff6e2b82 */ /* 0x000f220000000800 */
[----:B------:R-:W-:-:S02]  /*14a0*/  @P2 HADD2.F32 R14, -RZ, R49.H0_H0 ;  /* 0x20000031ff0e2230 */ /* 0x000fc40000004100 */
[----:B0-----:R-:W-:Y:S01]  /*14b0*/  @P2 FMUL.FTZ R74, R15, R74 ;  /* 0x0000004a0f4a2220 */ /* 0x001fe20000410000 */
[----:B------:R-:W-:Y:S02]  /*14c0*/  HADD2.F32 R13, -RZ, R17.H1_H1 ;  /* 0x30000011ff0d7230 */ /* 0x000fe40000004100 */
[----:B------:R-:W-:Y:S02]  /*14d0*/  @P2 HADD2.F32 R15, -RZ, R49.H1_H1 ;  /* 0x30000031ff0f2230 */ /* 0x000fe40000004100 */
[----:B------:R-:W-:Y:S01]  /*14e0*/  @P2 FFMA.FTZ R12, R73, R14, R12 ;  /* 0x0000000e490c2223 */ /* 0x000fe2000001000c */
[----:B------:R-:W-:Y:S01]  /*14f0*/  @P2 HADD2.F32 R73, -RZ, R23.H0_H0 ;  /* 0x20000017ff492230 */ /* 0x000fe20000004100 */
[----:B------:R-:W0:Y:S01]  /*1500*/  @P2 LDC R72, c[0x0][0x40c] ;  /* 0x00010300ff482b82 */ /* 0x000e220000000800 */
[----:B-1----:R-:W-:Y:S01]  /*1510*/  @P2 FMUL.FTZ R103, R75, R76 ;  /* 0x0000004c4b672220 */ /* 0x002fe20000410000 */
[----:B------:R-:W-:Y:S01]  /*1520*/  @P2 FFMA.FTZ R13, R74, R15, R13 ;  /* 0x0000000f4a0d2223 */ /* 0x000fe2000001000d */
[----:B------:R-:W-:-:S02]  /*1530*/  HADD2.F32 R14, -RZ, R18.H0_H0 ;  /* 0x20000012ff0e7230 */ /* 0x000fc40000004100 */
[----:B------:R-:W-:Y:S02]  /*1540*/  HADD2.F32 R15, -RZ, R18.H1_H1 ;  /* 0x30000012ff0f7230 */ /* 0x000fe40000004100 */
[--C-:B------:R-:W-:Y:S02]  /*1550*/  HADD2.F32 R76, -RZ, R19.reuse.H0_H0 ;  /* 0x20000013ff4c7230 */ /* 0x100fe40000004100 */
[----:B--2---:R-:W-:Y:S01]  /*1560*/  @P2 FMUL.FTZ R108, R77, R102 ;  /* 0x000000664d6c2220 */ /* 0x004fe20000410000 */
[----:B------:R-:W-:Y:S02]  /*1570*/  HADD2.F32 R77, -RZ, R19.H1_H1 ;  /* 0x30000013ff4d7230 */ /* 0x000fe40000004100 */
[----:B------:R-:W-:Y:S02]  /*1580*/  @P2 HADD2.F32 R74, -RZ, R50.H1_H1 ;  /* 0x30000032ff4a2230 */ /* 0x000fe40000004100 */
[--C-:B------:R-:W-:Y:S02]  /*1590*/  @P2 HADD2.F32 R75, -RZ, R51.reuse.H0_H0 ;  /* 0x20000033ff4b2230 */ /* 0x100fe40000004100 */
[----:B------:R-:W-:-:S02]  /*15a0*/  @P2 HADD2.F32 R102, -RZ, R51.H1_H1 ;  /* 0x30000033ff662230 */ /* 0x000fc40000004100 */
[----:B----4-:R-:W-:Y:S01]  /*15b0*/  @P2 FMUL.FTZ R109, R73, R110 ;  /* 0x0000006e496d2220 */ /* 0x010fe20000410000 */
[----:B------:R-:W-:Y:S02]  /*15c0*/  @P2 HADD2.F32 R73, -RZ, R50.H0_H0 ;  /* 0x20000032ff492230 */ /* 0x000fe40000004100 */
[----:B------:R-:W-:Y:S01]  /*15d0*/  @P2 FFMA.FTZ R15, R108, R74, R15 ;  /* 0x0000004a6c0f2223 */ /* 0x000fe2000001000f */
[----:B------:R-:W-:Y:S01]  /*15e0*/  F2FP.F16.F32.PACK_AB R74, RZ, R12 ;  /* 0x0000000cff4a723e */ /* 0x000fe200000000ff */
[----:B------:R-:W-:Y:S01]  /*15f0*/  @P2 FFMA.FTZ R76, R109, R75, R76 ;  /* 0x0000004b6d4c2223 */ /* 0x000fe2000001004c */
[----:B------:R-:W-:Y:S01]  /*1600*/  @P2 FFMA.FTZ R14, R103, R73, R14 ;  /* 0x00000049670e2223 */ /* 0x000fe2000001000e */
[----:B------:R-:W-:Y:S01]  /*1610*/  F2FP.F16.F32.PACK_AB R73, RZ, R11 ;  /* 0x0000000bff49723e */ /* 0x000fe200000000ff */
[----:B0-----:R-:W-:Y:S01]  /*1620*/  @P2 FMUL.FTZ R72, R111, R72 ;  /* 0x000000486f482220 */ /* 0x001fe20000410000 */
[----:B------:R-:W-:Y:S02]  /*1630*/  F2FP.F16.F32.PACK_AB R108, RZ, R15 ;  /* 0x0000000fff6c723e */ /* 0x000fe400000000ff */
[----:B------:R-:W-:Y:S01]  /*1640*/  F2FP.F16.F32.PACK_AB R103, RZ, R14 ;  /* 0x0000000eff67723e */ /* 0x000fe200000000ff */
[----:B------:R-:W-:Y:S01]  /*1650*/  @P2 FFMA.FTZ R77, R72, R102, R77 ;  /* 0x00000066484d2223 */ /* 0x000fe2000001004d */
        /* <DEDUP_REMOVED lines=9> */
.L_x_2835:
[----:B------:R-:W4:Y:S01]  /*16f0*/  @P4 LDC R15, c[0x0][0x40c] ;  /* 0x00010300ff0f4b82 */ /* 0x000f220000000800 */
[--C-:B-----5:R-:W-:Y:S02]  /*1700*/  @P4 HADD2.F32 R14, -RZ, R20.reuse.H1_H1 ;  /* 0x30000014ff0e4230 */ /* 0x120fe40000004100 */
[----:B--2---:R-:W-:Y:S02]  /*1710*/  @P4 HADD2.F32 R10, -RZ, R20.H0_H0 ;  /* 0x20000014ff0a4230 */ /* 0x004fe40000004100 */
[--C-:B-1----:R-:W-:Y:S02]  /*1720*/  @P4 HADD2.F32 R73, -RZ, R48.reuse.H1_H1 ;  /* 0x30000030ff494230 */ /* 0x102fe40000004100 */
[----:B------:R-:W-:Y:S01]  /*1730*/  @P4 HADD2.F32 R74, -RZ, R21.H1_H1 ;  /* 0x30000015ff4a4230 */ /* 0x000fe20000004100 */
[----:B------:R-:W1:Y:S01]  /*1740*/  @P4 LDC R11, c[0x0][0x40c] ;  /* 0x00010300ff0b4b82 */ /* 0x000e620000000800 */
[----:B------:R-:W-:Y:S02]  /*1750*/  @P4 HADD2.F32 R13, -RZ, R48.H0_H0 ;  /* 0x20000030ff0d4230 */ /* 0x000fe40000004100 */
[----:B------:R-:W-:-:S02]  /*1760*/  @P4 HADD2.F32 R102, -RZ, R23.H0_H0 ;  /* 0x20000017ff664230 */ /* 0x000fc40000004100 */
[----:B------:R-:W-:Y:S02]  /*1770*/  @P4 HADD2.F32 R108, -RZ, R23.H1_H1 ;  /* 0x30000017ff6c4230 */ /* 0x000fe40000004100 */
[----:B------:R-:W-:Y:S01]  /*1780*/  @P4 HADD2.F32 R111, -RZ, R51.H1_H1 ;  /* 0x30000033ff6f4230 */ /* 0x000fe20000004100 */
[----:B------:R-:W2:Y:S08]  /*1790*/  @P4 LDC R72, c[0x0][0x40c] ;  /* 0x00010300ff484b82 */ /* 0x000eb00000000800 */
[----:B------:R-:W0:Y:S01]  /*17a0*/  @P4 LDC R75, c[0x0][0x40c] ;  /* 0x00010300ff4b4b82 */ /* 0x000e220000000800 */
[----:B----4-:R-:W-:Y:S01]  /*17b0*/  @P4 FMUL.FTZ R14, R14, R15 ;  /* 0x0000000f0e0e4220 */ /* 0x010fe20000410000 */
[----:B------:R-:W-:-:S06]  /*17c0*/  @P4 HADD2.F32 R15, -RZ, R21.H0_H0 ;  /* 0x20000015ff0f4230 */ /* 0x000fcc0000004100 */
[----:B------:R-:W4:Y:S01]  /*17d0*/  @P4 LDC R103, c[0x0][0x40c] ;  /* 0x00010300ff674b82 */ /* 0x000f220000000800 */
[----:B-1----:R-:W-:Y:S01]  /*17e0*/  @P4 FMUL.FTZ R12, R10, R11 ;  /* 0x0000000b0a0c4220 */ /* 0x002fe20000410000 */
[----:B------:R-:W-:Y:S02]  /*17f0*/  CS2R R10, SRZ ;  /* 0x00000000000a7805 */ /* 0x000fe4000001ff00 */
[----:B------:R-:W-:Y:S01]  /*1800*/  @P4 FMUL.FTZ R11, R14, R73 ;  /* 0x000000490e0b4220 */ /* 0x000fe20000410000 */
[----:B------:R-:W-:Y:S02]  /*1810*/  @P4 HADD2.F32 R73, -RZ, R49.H1_H1 ;  /* 0x30000031ff494230 */ /* 0x000fe40000004100 */
[----:B------:R-:W-:Y:S01]  /*1820*/  @P4 FMUL.FTZ R10, R12, R13 ;  /* 0x0000000d0c0a4220 */ /* 0x000fe20000410000 */
[----:B------:R-:W-:Y:S01]  /*1830*/  CS2R R12, SRZ ;  /* 0x00000000000c7805 */ /* 0x000fe2000001ff00 */
[----:B------:R-:W1:Y:S01]  /*1840*/  @P4 LDC R77, c[0x0][0x40c] ;  /* 0x00010300ff4d4b82 */ /* 0x000e620000000800 */
[----:B--2---:R-:W-:Y:S01]  /*1850*/  @P4 FMUL.FTZ R15, R15, R72 ;  /* 0x000000480f0f4220 */ /* 0x004fe20000410000 */
[----:B------:R-:W-:-:S02]  /*1860*/  @P4 HADD2.F32 R72, -RZ, R22.H0_H0 ;  /* 0x20000016ff484230 */ /* 0x000fc40000004100 */
[----:B------:R-:W-:-:S04]  /*1870*/  @P4 HADD2.F32 R14, -RZ, R49.H0_H0 ;  /* 0x20000031ff0e4230 */ /* 0x000fc80000004100 */
[----:B------:R-:W2:Y:S01]  /*1880*/  @P4 LDC R76, c[0x0][0x40c] ;  /* 0x00010300ff4c4b82 */ /* 0x000ea20000000800 */
[----:B0-----:R-:W-:Y:S01]  /*1890*/  @P4 FMUL.FTZ R74, R74, R75 ;  /* 0x0000004b4a4a4220 */ /* 0x001fe20000410000 */
[----:B------:R-:W-:Y:S02]  /*18a0*/  @P4 HADD2.F32 R75, -RZ, R22.H1_H1 ;  /* 0x30000016ff4b4230 */ /* 0x000fe40000004100 */
[----:B------:R-:W-:Y:S01]  /*18b0*/  @P4 FMUL.FTZ R12, R15, R14 ;  /* 0x0000000e0f0c4220 */ /* 0x000fe20000410000 */
[----:B------:R-:W-:Y:S01]  /*18c0*/  CS2R R14, SRZ ;  /* 0x00000000000e7805 */ /* 0x000fe2000001ff00 */
[----:B------:R-:W-:Y:S01]  /*18d0*/  @P4 FMUL.FTZ R13, R74, R73 ;  /* 0x000000494a0d4220 */ /* 0x000fe20000410000 */
[--C-:B------:R-:W-:Y:S01]  /*18e0*/  @P4 HADD2.F32 R73, -RZ, R50.reuse.H0_H0 ;  /* 0x20000032ff494230 */ /* 0x100fe20000004100 */
[----:B------:R-:W0:Y:S01]  /*18f0*/  @P4 LDC R109, c[0x0][0x40c] ;  /* 0x00010300ff6d4b82 */ /* 0x000e220000000800 */
[----:B----4-:R-:W-:Y:S01]  /*1900*/  @P4 FMUL.FTZ R102, R102, R103 ;  /* 0x0000006766664220 */ /* 0x010fe20000410000 */
[----:B------:R-:W-:-:S02]  /*1910*/  @P4 HADD2.F32 R74, -RZ, R50.H1_H1 ;  /* 0x30000032ff4a4230 */ /* 0x000fc40000004100 */
[----:B------:R-:W-:Y:S02]  /*1920*/  @P4 HADD2.F32 R103, -RZ, R51.H0_H0 ;  /* 0x20000033ff674230 */ /* 0x000fe40000004100 */
[----:B-1----:R-:W-:-:S04]  /*1930*/  @P4 FMUL.FTZ R72, R72, R77 ;  /* 0x0000004d48484220 */ /* 0x002fc80000410000 */
[----:B------:R-:W-:Y:S01]  /*1940*/  @P4 FMUL.FTZ R14, R72, R73 ;  /* 0x00000049480e4220 */ /* 0x000fe20000410000 */
[----:B------:R-:W-:Y:S02]  /*1950*/  F2FP.F16.F32.PACK_AB R72, RZ, R10 ;  /* 0x0000000aff48723e */ /* 0x000fe400000000ff */
[----:B------:R-:W-:Y:S01]  /*1960*/  F2FP.F16.F32.PACK_AB R73, RZ, R11 ;  /* 0x0000000bff49723e */ /* 0x000fe200000000ff */
[----:B--2---:R-:W-:Y:S01]  /*1970*/  @P4 FMUL.FTZ R75, R75, R76 ;  /* 0x0000004c4b4b4220 */ /* 0x004fe20000410000 */
[----:B------:R-:W-:Y:S02]  /*1980*/  CS2R R76, SRZ ;  /* 0x00000000004c7805 */ /* 0x000fe4000001ff00 */
[----:B------:R-:W-:Y:S01]  /*1990*/  @P4 FMUL.FTZ R76, R102, R103 ;  /* 0x00000067664c4220 */ /* 0x000fe20000410000 */
[----:B------:R-:W-:Y:S01]  /*19a0*/  @P4 FMUL.FTZ R15, R75, R74 ;  /* 0x0000004a4b0f4220 */ /* 0x000fe20000410000 */
[----:B------:R-:W-:Y:S02]  /*19b0*/  F2FP.F16.F32.PACK_AB R74, RZ, R12 ;  /* 0x0000000cff4a723e */ /* 0x000fe400000000ff */
[----:B------:R-:W-:Y:S01]  /*19c0*/  F2FP.F16.F32.PACK_AB R75, RZ, R13 ;  /* 0x0000000dff4b723e */ /* 0x000fe200000000ff */
[----:B0-----:R-:W-:Y:S01]  /*19d0*/  @P4 FMUL.FTZ R108, R108, R109 ;  /* 0x0000006d6c6c4220 */ /* 0x001fe20000410000 */
[----:B------:R-:W-:-:S02]  /*19e0*/  F2FP.F16.F32.PACK_AB R102, RZ, R14 ;  /* 0x0000000eff66723e */ /* 0x000fc400000000ff */
[----:B------:R-:W-:Y:S01]  /*19f0*/  F2FP.F16.F32.PACK_AB R103, RZ, R15 ;  /* 0x0000000fff67723e */ /* 0x000fe200000000ff */
[----:B------:R-:W-:Y:S01]  /*1a00*/  @P4 FMUL.FTZ R77, R108, R111 ;  /* 0x0000006f6c4d4220 */ /* 0x000fe20000410000 */
[----:B------:R-:W-:Y:S02]  /*1a10*/  F2FP.F16.F32.PACK_AB R108, RZ, R76 ;  /* 0x0000004cff6c723e */ /* 0x000fe400000000ff */
[----:B------:R-:W-:Y:S02]  /*1a20*/  PRMT R72, R72, 0x5410, R73 ;  /* 0x0000541048487816 */ /* 0x000fe40000000049 */
[----:B------:R-:W-:Y:S02]  /*1a30*/  F2FP.F16.F32.PACK_AB R109, RZ, R77 ;  /* 0x0000004dff6d723e */ /* 0x000fe400000000ff */
[----:B------:R-:W-:Y:S02]  /*1a40*/  PRMT R73, R74, 0x5410, R75 ;  /* 0x000054104a497816 */ /* 0x000fe4000000004b */
[----:B------:R-:W-:-:S02]  /*1a50*/  PRMT R74, R102, 0x5410, R103 ;  /* 0x00005410664a7816 */ /* 0x000fc40000000067 */
[----:B------:R-:W-:-:S07]  /*1a60*/  PRMT R75, R108, 0x5410, R109 ;  /* 0x000054106c4b7816 */ /* 0x000fce000000006d */
.L_x_2836:
[----:B------:R-:W0:Y:S01]  /*1a70*/  LDC.64 R102, c[0x0][0x3a8] ;  /* 0x0000ea00ff667b82 */ /* 0x000e220000000a00 */
[----:B------:R-:W-:Y:S01]  /*1a80*/  IADD3 R107, PT, PT, R107, 0x80, RZ ;  /* 0x000000806b6b7810 */ /* 0x000fe20007ffe0ff */
[C---:B0-----:R-:W-:Y:S01]  /*1a90*/  IMAD.WIDE.U32 R102, R105.reuse, 0x10, R102 ;  /* 0x0000001069667825 */ /* 0x041fe200078e0066 */
[----:B------:R-:W-:-:S04]  /*1aa0*/  IADD3 R105, PT, PT, R105, 0x80, RZ ;  /* 0x0000008069697810 */ /* 0x000fc80007ffe0ff */
[----:B------:R2:W-:Y:S03]  /*1ab0*/  STG.E.128 desc[UR6][R102.64], R72 ;  /* 0x0000004866007986 */ /* 0x0005e6000c101d06 */
.L_x_2834:
[----:B------:R-:W-:Y:S05]  /*1ac0*/  BSYNC.RECONVERGENT B0 ;  /* 0x0000000000007941 */ /* 0x000fea0003800200 */
.L_x_2833:
[----:B------:R-:W-:Y:S01]  /*1ad0*/  ISETP.GE.U32.AND P2, PT, R97, 0x180, PT ;  /* 0x000001806100780c */ /* 0x000fe20003f46070 */
[----:B------:R-:W-:-:S12]  /*1ae0*/  BSSY.RECONVERGENT B0, `(.L_x_2837) ;  /* 0x0000086000007945 */ /* 0x000fd80003800200 */
[----:B------:R-:W-:Y:S05]  /*1af0*/  @!P2 BRA `(.L_x_2838) ;  /* 0x000000080010a947 */ /* 0x000fea0003800000 */
[----:B------:R-:W-:Y:S01]  /*1b00*/  ISETP.NE.U32.AND P3, PT, RZ, UR8, PT ;  /* 0x00000008ff007c0c */ /* 0x000fe2000bf65070 */
[----:B-12---:R-:W1:Y:S03]  /*1b10*/  @P4 LDC.64 R74, c[0x0][0x390] ;  /* 0x0000e400ff4a4b82 */ /* 0x006e660000000a00 */
[----:B------:R-:W-:-:S13]  /*1b20*/  ISETP.NE.AND.EX P3, PT, RZ, UR9, PT, P3 ;  /* 0x00000009ff007c0c */ /* 0x000fda000bf65330 */
[----:B------:R-:W2:Y:S01]  /*1b30*/  @P3 LDC.64 R72, c[0x0][0x3a0] ;  /* 0x0000e800ff483b82 */ /* 0x000ea20000000a00 */
[----:B-1----:R-:W-:-:S05]  /*1b40*/  @P4 IMAD.WIDE.U32 R74, R107, 0x10, R74 ;  /* 0x000000106b4a4825 */ /* 0x002fca00078e004a */
[----:B------:R1:W5:Y:S01]  /*1b50*/  @P4 LDG.E.128 R20, desc[UR6][R74.64] ;  /* 0x000000064a144981 */ /* 0x000362000c1e1d00 */
[----:B--2---:R-:W-:-:S05]  /*1b60*/  @P3 IMAD.WIDE.U32 R72, R105, 0x10, R72 ;  /* 0x0000001069483825 */ /* 0x004fca00078e0048 */
[----:B------:R1:W5:Y:S01]  /*1b70*/  @P3 LDG.E.128 R16, desc[UR6][R72.64] ;  /* 0x0000000648103981 */ /* 0x000362000c1e1d00 */
[----:B------:R-:W-:Y:S05]  /*1b80*/  @!P3 BRA `(.L_x_2839) ;  /* 0x0000000000f8b947 */ /* 0x000fea0003800000 */
[----:B------:R-:W-:Y:S01]  /*1b90*/  ISETP.GT.AND P3, PT, R106, RZ, PT ;  /* 0x000000ff6a00720c */ /* 0x000fe20003f64270 */
[----:B-----5:R-:W-:Y:S02]  /*1ba0*/  HADD2.F32 R78, -RZ, R16.H0_H0 ;  /* 0x20000010ff4e7230 */ /* 0x020fe40000004100 */
[----:B------:R-:W-:-:S10]  /*1bb0*/  HADD2.F32 R80, -RZ, R17.H0_H0 ;  /* 0x20000011ff507230 */ /* 0x000fd40000004100 */
[----:B-1----:R-:W1:Y:S01]  /*1bc0*/  @P3 LDC R73, c[0x0][0x40c] ;  /* 0x00010300ff493b82 */ /* 0x002e620000000800 */
[--C-:B------:R-:W-:Y:S02]  /*1bd0*/  @P3 HADD2.F32 R72, -RZ, R20.reuse.H0_H0 ;  /* 0x20000014ff483230 */ /* 0x100fe40000004100 */
[----:B------:R-:W-:Y:S02]  /*1be0*/  @P3 HADD2.F32 R81, -RZ, R21.H0_H0 ;  /* 0x20000015ff513230 */ /* 0x000fe40000004100 */
[----:B------:R-:W-:Y:S02]  /*1bf0*/  @P3 HADD2.F32 R74, -RZ, R20.H1_H1 ;  /* 0x30000014ff4a3230 */ /* 0x000fe40000004100 */
[----:B------:R-:W-:Y:S01]  /*1c00*/  @P3 HADD2.F32 R85, -RZ, R22.H1_H1 ;  /* 0x30000016ff553230 */ /* 0x000fe20000004100 */
[----:B------:R-:W2:Y:S01]  /*1c10*/  @P3 LDC R82, c[0x0][0x40c] ;  /* 0x00010300ff523b82 */ /* 0x000ea20000000800 */
[----:B------:R-:W-:-:S07]  /*1c20*/  @P3 HADD2.F32 R111, -RZ, R23.H1_H1 ;  /* 0x30000017ff6f3230 */ /* 0x000fce0000004100 */
[----:B------:R-:W4:Y:S08]  /*1c30*/  @P3 LDC R83, c[0x0][0x40c] ;  /* 0x00010300ff533b82 */ /* 0x000f300000000800 */
[----:B------:R-:W0:Y:S01]  /*1c40*/  @P3 LDC R79, c[0x0][0x40c] ;  /* 0x00010300ff4f3b82 */ /* 0x000e220000000800 */
[----:B-1----:R-:W-:Y:S01]  /*1c50*/  @P3 FMUL.FTZ R75, R72, R73 ;  /* 0x00000049484b3220 */ /* 0x002fe20000410000 */
[----:B------:R-:W-:-:S02]  /*1c60*/  @P3 HADD2.F32 R72, -RZ, R36.H0_H0 ;  /* 0x20000024ff483230 */ /* 0x000fc40000004100 */
[----:B------:R-:W-:-:S03]  /*1c70*/  @P3 HADD2.F32 R73, -RZ, R36.H1_H1 ;  /* 0x30000024ff493230 */ /* 0x000fc60000004100 */
[----:B------:R-:W-:Y:S01]  /*1c80*/  @P3 FFMA.FTZ R78, R75, R72, R78 ;  /* 0x000000484b4e3223 */ /* 0x000fe2000001004e */
[----:B------:R-:W-:Y:S01]  /*1c90*/  @P3 HADD2.F32 R72, -RZ, R21.H1_H1 ;  /* 0x30000015ff483230 */ /* 0x000fe20000004100 */
[----:B------:R-:W1:Y:S01]  /*1ca0*/  @P3 LDC R84, c[0x0][0x40c] ;  /* 0x00010300ff543b82 */ /* 0x000e620000000800 */
[----:B--2---:R-:W-:Y:S01]  /*1cb0*/  @P3 FMUL.FTZ R75, R81, R82 ;  /* 0x00000052514b3220 */ /* 0x004fe20000410000 */
[----:B------:R-:W-:Y:S02]  /*1cc0*/  HADD2.F32 R81, -RZ, R17.H1_H1 ;  /* 0x30000011ff517230 */ /* 0x000fe40000004100 */
[----:B----4-:R-:W-:-:S04]  /*1cd0*/  @P3 FMUL.FTZ R82, R72, R83 ;  /* 0x0000005348523220 */ /* 0x010fc80000410000 */
[----:B------:R-:W2:Y:S01]  /*1ce0*/  @P3 LDC R102, c[0x0][0x40c] ;  /* 0x00010300ff663b82 */ /* 0x000ea20000000800 */
[----:B------:R-:W-:Y:S02]  /*1cf0*/  @P3 HADD2.F32 R83, -RZ, R22.H0_H0 ;  /* 0x20000016ff533230 */ /* 0x000fe40000004100 */
[----:B0-----:R-:W-:-:S05]  /*1d00*/  @P3 FMUL.FTZ R74, R74, R79 ;  /* 0x0000004f4a4a3220 */ /* 0x001fca0000410000 */
[----:B------:R-:W0:Y:S01]  /*1d10*/  @P3 LDC R110, c[0x0][0x40c] ;  /* 0x00010300ff6e3b82 */ /* 0x000e220000000800 */
[----:B------:R-:W-:-:S05]  /*1d20*/  HADD2.F32 R79, -RZ, R16.H1_H1 ;  /* 0x30000010ff4f7230 */ /* 0x000fca0000004100 */
[----:B------:R-:W-:Y:S01]  /*1d30*/  @P3 FFMA.FTZ R79, R74, R73, R79 ;  /* 0x000000494a4f3223 */ /* 0x000fe2000001004f */
[--C-:B------:R-:W-:Y:S01]  /*1d40*/  @P3 HADD2.F32 R73, -RZ, R37.reuse.H0_H0 ;  /* 0x20000025ff493230 */ /* 0x100fe20000004100 */
[----:B------:R-:W4:Y:S01]  /*1d50*/  @P3 LDC R72, c[0x0][0x40c] ;  /* 0x00010300ff483b82 */ /* 0x000f220000000800 */
[----:B------:R-:W-:Y:S02]  /*1d60*/  @P3 HADD2.F32 R74, -RZ, R37.H1_H1 ;  /* 0x30000025ff4a3230 */ /* 0x000fe40000004100 */
[----:B-1----:R-:W-:Y:S01]  /*1d70*/  @P3 FMUL.FTZ R103, R83, R84 ;  /* 0x0000005453673220 */ /* 0x002fe20000410000 */
[--C-:B------:R-:W-:Y:S02]  /*1d80*/  HADD2.F32 R83, -RZ, R18.reuse.H1_H1 ;  /* 0x30000012ff537230 */ /* 0x100fe40000004100 */
[----:B------:R-:W-:Y:S01]  /*1d90*/  @P3 FFMA.FTZ R80, R75, R73, R80 ;  /* 0x000000494b503223 */ /* 0x000fe20000010050 */
[----:B------:R-:W-:Y:S02]  /*1da0*/  @P3 HADD2.F32 R73, -RZ, R23.H0_H0 ;  /* 0x20000017ff493230 */ /* 0x000fe40000004100 */
[----:B------:R-:W-:Y:S01]  /*1db0*/  @P3 FFMA.FTZ R81, R82, R74, R81 ;  /* 0x0000004a52513223 */ /* 0x000fe20000010051 */
[----:B------:R-:W-:-:S02]  /*1dc0*/  HADD2.F32 R82, -RZ, R18.H0_H0 ;  /* 0x20000012ff527230 */ /* 0x000fc40000004100 */
[----:B--2---:R-:W-:Y:S01]  /*1dd0*/  @P3 FMUL.FTZ R108, R85, R102 ;  /* 0x00000066556c3220 */ /* 0x004fe20000410000 */
[--C-:B------:R-:W-:Y:S02]  /*1de0*/  HADD2.F32 R84, -RZ, R19.reuse.H0_H0 ;  /* 0x20000013ff547230 */ /* 0x100fe40000004100 */
[----:B------:R-:W-:Y:S02]  /*1df0*/  HADD2.F32 R85, -RZ, R19.H1_H1 ;  /* 0x30000013ff557230 */ /* 0x000fe40000004100 */
[--C-:B------:R-:W-:Y:S02]  /*1e00*/  @P3 HADD2.F32 R74, -RZ, R38.reuse.H1_H1 ;  /* 0x30000026ff4a3230 */ /* 0x100fe40000004100 */
[----:B------:R-:W-:Y:S02]  /*1e10*/  @P3 HADD2.F32 R75, -RZ, R39.H0_H0 ;  /* 0x20000027ff4b3230 */ /* 0x000fe40000004100 */
[----:B0-----:R-:W-:Y:S01]  /*1e20*/  @P3 FMUL.FTZ R109, R73, R110 ;  /* 0x0000006e496d3220 */ /* 0x001fe20000410000 */
[----:B------:R-:W-:-:S02]  /*1e30*/  @P3 HADD2.F32 R73, -RZ, R38.H0_H0 ;  /* 0x20000026ff493230 */ /* 0x000fc40000004100 */
[----:B------:R-:W-:Y:S01]  /*1e40*/  @P3 FFMA.FTZ R83, R108, R74, R83 ;  /* 0x0000004a6c533223 */ /* 0x000fe20000010053 */
[----:B------:R-:W-:Y:S02]  /*1e50*/  @P3 HADD2.F32 R102, -RZ, R39.H1_H1 ;  /* 0x30000027ff663230 */ /* 0x000fe40000004100 */
[----:B------:R-:W-:Y:S01]  /*1e60*/  @P3 FFMA.FTZ R84, R109, R75, R84 ;  /* 0x0000004b6d543223 */ /* 0x000fe20000010054 */
[----:B------:R-:W-:Y:S01]  /*1e70*/  F2FP.F16.F32.PACK_AB R74, RZ, R80 ;  /* 0x00000050ff4a723e */ /* 0x000fe200000000ff */
[----:B------:R-:W-:Y:S01]  /*1e80*/  @P3 FFMA.FTZ R82, R103, R73, R82 ;  /* 0x0000004967523223 */ /* 0x000fe20000010052 */
[----:B------:R-:W-:Y:S01]  /*1e90*/  F2FP.F16.F32.PACK_AB R73, RZ, R79 ;  /* 0x0000004fff49723e */ /* 0x000fe200000000ff */
[----:B----4-:R-:W-:Y:S01]  /*1ea0*/  @P3 FMUL.FTZ R72, R111, R72 ;  /* 0x000000486f483220 */ /* 0x010fe20000410000 */
        /* <DEDUP_REMOVED lines=12> */
.L_x_2839:
[----:B-1----:R-:W1:Y:S01]  /*1f70*/  @P4 LDC R73, c[0x0][0x40c] ;  /* 0x00010300ff494b82 */ /* 0x002e620000000800 */
[--C-:B-----5:R-:W-:Y:S01]  /*1f80*/  @P4 HADD2.F32 R72, -RZ, R20.reuse.H0_H0 ;  /* 0x20000014ff484230 */ /* 0x120fe20000004100 */
[----:B------:R-:W-:Y:S01]  /*1f90*/  CS2R R78, SRZ ;  /* 0x00000000004e7805 */ /* 0x000fe2000001ff00 */
[----:B------:R-:W-:Y:S02]  /*1fa0*/  @P4 HADD2.F32 R74, -RZ, R20.H1_H1 ;  /* 0x30000014ff4a4230 */ /* 0x000fe40000004100 */
[----:B------:R-:W-:Y:S02]  /*1fb0*/  @P4 HADD2.F32 R81, -RZ, R36.H1_H1 ;  /* 0x30000024ff514230 */ /* 0x000fe40000004100 */
[----:B------:R-:W-:Y:S01]  /*1fc0*/  @P4 HADD2.F32 R82, -RZ, R21.H1_H1 ;  /* 0x30000015ff524230 */ /* 0x000fe20000004100 */
[----:B------:R-:W2:Y:S01]  /*1fd0*/  @P4 LDC R75, c[0x0][0x40c] ;  /* 0x00010300ff4b4b82 */ /* 0x000ea20000000800 */
[--C-:B------:R-:W-:Y:S02]  /*1fe0*/  @P4 HADD2.F32 R102, -RZ, R23.reuse.H0_H0 ;  /* 0x20000017ff664230 */ /* 0x100fe40000004100 */
[----:B------:R-:W-:-:S02]  /*1ff0*/  @P4 HADD2.F32 R108, -RZ, R23.H1_H1 ;  /* 0x30000017ff6c4230 */ /* 0x000fc40000004100 */
[----:B------:R-:W-:-:S03]  /*2000*/  @P4 HADD2.F32 R111, -RZ, R39.H1_H1 ;  /* 0x30000027ff6f4230 */ /* 0x000fc60000004100 */
[----:B------:R-:W4:Y:S08]  /*2010*/  @P4 LDC R80, c[0x0][0x40c] ;  /* 0x00010300ff504b82 */ /* 0x000f300000000800 */
[----:B------:R-:W0:Y:S01]  /*2020*/  @P4 LDC R83, c[0x0][0x40c] ;  /* 0x00010300ff534b82 */ /* 0x000e220000000800 */
[----:B-1----:R-:W-:Y:S01]  /*2030*/  @P4 FMUL.FTZ R72, R72, R73 ;  /* 0x0000004948484220 */ /* 0x002fe20000410000 */
[----:B------:R-:W-:-:S05]  /*2040*/  @P4 HADD2.F32 R73, -RZ, R36.H0_H0 ;  /* 0x20000024ff494230 */ /* 0x000fca0000004100 */
[----:B------:R-:W-:Y:S01]  /*2050*/  @P4 FMUL.FTZ R78, R72, R73 ;  /* 0x00000049484e4220 */ /* 0x000fe20000410000 */
[----:B------:R-:W1:Y:S01]  /*2060*/  @P4 LDC R103, c[0x0][0x40c] ;  /* 0x00010300ff674b82 */ /* 0x000e620000000800 */
[----:B--2---:R-:W-:Y:S01]  /*2070*/  @P4 FMUL.FTZ R74, R74, R75 ;  /* 0x0000004b4a4a4220 */ /* 0x004fe20000410000 */
[----:B------:R-:W-:Y:S02]  /*2080*/  @P4 HADD2.F32 R75, -RZ, R21.H0_H0 ;  /* 0x20000015ff4b4230 */ /* 0x000fe40000004100 */
[--C-:B------:R-:W-:Y:S02]  /*2090*/  @P4 HADD2.F32 R72, -RZ, R37.reuse.H0_H0 ;  /* 0x20000025ff484230 */ /* 0x100fe40000004100 */
[----:B------:R-:W-:Y:S01]  /*20a0*/  @P4 FMUL.FTZ R79, R74, R81 ;  /* 0x000000514a4f4220 */ /* 0x000fe20000410000 */
[----:B------:R-:W-:Y:S01]  /*20b0*/  @P4 HADD2.F32 R73, -RZ, R37.H1_H1 ;  /* 0x30000025ff494230 */ /* 0x000fe20000004100 */
[----:B------:R-:W2:Y:S01]  /*20c0*/  @P4 LDC R85, c[0x0][0x40c] ;  /* 0x00010300ff554b82 */ /* 0x000ea20000000800 */
[----:B----4-:R-:W-:Y:S01]  /*20d0*/  @P4 FMUL.FTZ R75, R75, R80 ;  /* 0x000000504b4b4220 */ /* 0x010fe20000410000 */
[----:B------:R-:W-:Y:S01]  /*20e0*/  @P4 HADD2.F32 R74, -RZ, R22.H0_H0 ;  /* 0x20000016ff4a4230 */ /* 0x000fe20000004100 */
[----:B------:R-:W-:-:S02]  /*20f0*/  CS2R R80, SRZ ;  /* 0x0000000000507805 */ /* 0x000fc4000001ff00 */
[----:B------:R-:W-:Y:S01]  /*2100*/  @P4 FMUL.FTZ R80, R75, R72 ;  /* 0x000000484b504220 */ /* 0x000fe20000410000 */
[----:B------:R-:W-:Y:S02]  /*2110*/  @P4 HADD2.F32 R75, -RZ, R38.H1_H1 ;  /* 0x30000026ff4b4230 */ /* 0x000fe40000004100 */
[----:B------:R-:W4:Y:S01]  /*2120*/  @P4 LDC R84, c[0x0][0x40c] ;  /* 0x00010300ff544b82 */ /* 0x000f220000000800 */
[----:B0-----:R-:W-:Y:S01]  /*2130*/  @P4 FMUL.FTZ R82, R82, R83 ;  /* 0x0000005352524220 */ /* 0x001fe20000410000 */
[----:B------:R-:W-:-:S03]  /*2140*/  @P4 HADD2.F32 R83, -RZ, R22.H1_H1 ;  /* 0x30000016ff534230 */ /* 0x000fc60000004100 */
[----:B------:R-:W-:Y:S01]  /*2150*/  @P4 FMUL.FTZ R81, R82, R73 ;  /* 0x0000004952514220 */ /* 0x000fe20000410000 */
[----:B------:R-:W-:Y:S02]  /*2160*/  @P4 HADD2.F32 R73, -RZ, R38.H0_H0 ;  /* 0x20000026ff494230 */ /* 0x000fe40000004100 */
[----:B------:R-:W0:Y:S01]  /*2170*/  @P4 LDC R109, c[0x0][0x40c] ;  /* 0x00010300ff6d4b82 */ /* 0x000e220000000800 */
[----:B-1----:R-:W-:Y:S01]  /*2180*/  @P4 FMUL.FTZ R102, R102, R103 ;  /* 0x0000006766664220 */ /* 0x002fe20000410000 */
[----:B------:R-:W-:Y:S02]  /*2190*/  @P4 HADD2.F32 R103, -RZ, R39.H0_H0 ;  /* 0x20000027ff674230 */ /* 0x000fe40000004100 */
[----:B--2---:R-:W-:Y:S01]  /*21a0*/  @P4 FMUL.FTZ R74, R74, R85 ;  /* 0x000000554a4a4220 */ /* 0x004fe20000410000 */
[----:B----4-:R-:W-:Y:S01]  /*21b0*/  @P4 FMUL.FTZ R72, R83, R84 ;  /* 0x0000005453484220 */ /* 0x010fe20000410000 */
[----:B------:R-:W-:Y:S02]  /*21c0*/  CS2R R82, SRZ ;  /* 0x0000000000527805 */ /* 0x000fe4000001ff00 */
[----:B------:R-:W-:Y:S01]  /*21d0*/  CS2R R84, SRZ ;  /* 0x0000000000547805 */ /* 0x000fe2000001ff00 */
[----:B------:R-:W-:Y:S01]  /*21e0*/  @P4 FMUL.FTZ R82, R74, R73 ;  /* 0x000000494a524220 */ /* 0x000fe20000410000 */
[----:B------:R-:W-:Y:S01]  /*21f0*/  @P4 FMUL.FTZ R83, R72, R75 ;  /* 0x0000004b48534220 */ /* 0x000fe20000410000 */
[----:B------:R-:W-:Y:S01]  /*2200*/  @P4 FMUL.FTZ R84, R102, R103 ;  /* 0x0000006766544220 */ /* 0x000fe20000410000 */
[----:B------:R-:W-:Y:S01]  /*2210*/  F2FP.F16.F32.PACK_AB R72, RZ, R78 ;  /* 0x0000004eff48723e */ /* 0x000fe200000000ff */
[----:B0-----:R-:W-:Y:S01]  /*2220*/  @P4 FMUL.FTZ R108, R108, R109 ;  /* 0x0000006d6c6c4220 */ /* 0x001fe20000410000 */
[----:B------:R-:W-:-:S02]  /*2230*/  F2FP.F16.F32.PACK_AB R73, RZ, R79 ;  /* 0x0000004fff49723e */ /* 0x000fc400000000ff */
[----:B------:R-:W-:Y:S01]  /*2240*/  F2FP.F16.F32.PACK_AB R74, RZ, R80 ;  /* 0x00000050ff4a723e */ /* 0x000fe200000000ff */
[----:B------:R-:W-:Y:S01]  /*2250*/  @P4 FMUL.FTZ R85, R108, R111 ;  /* 0x0000006f6c554220 */ /* 0x000fe20000410000 */
[----:B------:R-:W-:Y:S02]  /*2260*/  F2FP.F16.F32.PACK_AB R75, RZ, R81 ;  /* 0x00000051ff4b723e */ /* 0x000fe400000000ff */
[----:B------:R-:W-:Y:S02]  /*2270*/  F2FP.F16.F32.PACK_AB R102, RZ, R82 ;  /* 0x00000052ff66723e */ /* 0x000fe400000000ff */
[----:B------:R-:W-:Y:S02]  /*2280*/  F2FP.F16.F32.PACK_AB R103, RZ, R83 ;  /* 0x00000053ff67723e */ /* 0x000fe400000000ff */
[----:B------:R-:W-:Y:S02]  /*2290*/  F2FP.F16.F32.PACK_AB R108, RZ, R84 ;  /* 0x00000054ff6c723e */ /* 0x000fe400000000ff */
[----:B------:R-:W-:-:S02]  /*22a0*/  F2FP.F16.F32.PACK_AB R109, RZ, R85 ;  /* 0x00000055ff6d723e */ /* 0x000fc400000000ff */
[----:B------:R-:W-:Y:S02]  /*22b0*/  PRMT R72, R72, 0x5410, R73 ;  /* 0x0000541048487816 */ /* 0x000fe40000000049 */
[----:B------:R-:W-:Y:S02]  /*22c0*/  PRMT R73, R74, 0x5410, R75 ;  /* 0x000054104a497816 */ /* 0x000fe4000000004b */
[----:B------:R-:W-:Y:S02]  /*22d0*/  PRMT R74, R102, 0x5410, R103 ;  /* 0x00005410664a7816 */ /* 0x000fe40000000067 */
[----:B------:R-:W-:-:S07]  /*22e0*/  PRMT R75, R108, 0x5410, R109 ;  /* 0x000054106c4b7816 */ /* 0x000fce000000006d */
.L_x_2840:
[----:B------:R-:W0:Y:S01]  /*22f0*/  LDC.64 R102, c[0x0][0x3a8] ;  /* 0x0000ea00ff667b82 */ /* 0x000e220000000a00 */
[----:B------:R-:W-:Y:S01]  /*2300*/  IADD3 R107, PT, PT, R107, 0x80, RZ ;  /* 0x000000806b6b7810 */ /* 0x000fe20007ffe0ff */
[C---:B0-----:R-:W-:Y:S01]  /*2310*/  IMAD.WIDE.U32 R102, R105.reuse, 0x10, R102 ;  /* 0x0000001069667825 */ /* 0x041fe200078e0066 */
[----:B------:R-:W-:-:S04]  /*2320*/  IADD3 R105, PT, PT, R105, 0x80, RZ ;  /* 0x0000008069697810 */ /* 0x000fc80007ffe0ff */
[----:B------:R4:W-:Y:S03]  /*2330*/  STG.E.128 desc[UR6][R102.64], R72 ;  /* 0x0000004866007986 */ /* 0x0009e6000c101d06 */
.L_x_2838:
[----:B------:R-:W-:Y:S05]  /*2340*/  BSYNC.RECONVERGENT B0 ;  /* 0x0000000000007941 */ /* 0x000fea0003800200 */
.L_x_2837:
[----:B------:R-:W-:Y:S01]  /*2350*/  ISETP.GE.U32.AND P3, PT, R97, 0x200, PT ;  /* 0x000002006100780c */ /* 0x000fe20003f66070 */
[----:B------:R-:W-:-:S12]  /*2360*/  BSSY.RECONVERGENT B0, `(.L_x_2841) ;  /* 0x0000084000007945 */ /* 0x000fd80003800200 */
[----:B------:R-:W-:Y:S05]  /*2370*/  @!P3 BRA `(.L_x_2842) ;  /* 0x000000080008b947 */ /* 0x000fea0003800000 */
[----:B------:R-:W-:Y:S01]  /*2380*/  ISETP.NE.U32.AND P5, PT, RZ, UR8, PT ;  /* 0x00000008ff007c0c */ /* 0x000fe2000bfa5070 */
[----:B-12-4-:R-:W1:Y:S03]  /*2390*/  @P4 LDC.64 R74, c[0x0][0x390] ;  /* 0x0000e400ff4a4b82 */ /* 0x016e660000000a00 */
        /* <DEDUP_REMOVED lines=12> */
[----:B------:R-:W-:Y:S02]  /*2460*/  @P4 HADD2.F32 R74, -RZ, R20.H1_H1 ;  /* 0x30000014ff4a4230 */ /* 0x000fe40000004100 */
[----:B------:R-:W-:Y:S02]  /*2470*/  @P4 HADD2.F32 R89, -RZ, R21.H0_H0 ;  /* 0x20000015ff594230 */ /* 0x000fe40000004100 */
[----:B------:R-:W-:Y:S01]  /*2480*/  @P4 HADD2.F32 R106, -RZ, R23.H1_H1 ;  /* 0x30000017ff6a4230 */ /* 0x000fe20000004100 */
[----:B------:R-:W2:Y:S08]  /*2490*/  @P4 LDC R87, c[0x0][0x40c] ;  /* 0x00010300ff574b82 */ /* 0x000eb00000000800 */
[----:B------:R-:W4:Y:S08]  /*24a0*/  @P4 LDC R91, c[0x0][0x40c] ;  /* 0x00010300ff5b4b82 */ /* 0x000f300000000800 */
[----:B------:R-:W0:Y:S01]  /*24b0*/  @P4 LDC R90, c[0x0][0x40c] ;  /* 0x00010300ff5a4b82 */ /* 0x000e220000000800 */
[----:B-1----:R-:W-:Y:S01]  /*24c0*/  @P4 FMUL.FTZ R75, R72, R73 ;  /* 0x00000049484b4220 */ /* 0x002fe20000410000 */
[----:B------:R-:W-:-:S02]  /*24d0*/  @P4 HADD2.F32 R72, -RZ, R24.H0_H0 ;  /* 0x20000018ff484230 */ /* 0x000fc40000004100 */
[----:B------:R-:W-:-:S03]  /*24e0*/  @P4 HADD2.F32 R73, -RZ, R24.H1_H1 ;  /* 0x30000018ff494230 */ /* 0x000fc60000004100 */
[----:B------:R-:W-:Y:S01]  /*24f0*/  @P4 FFMA.FTZ R86, R75, R72, R86 ;  /* 0x000000484b564223 */ /* 0x000fe20000010056 */
[----:B------:R-:W1:Y:S01]  /*2500*/  @P4 LDC R93, c[0x0][0x40c] ;  /* 0x00010300ff5d4b82 */ /* 0x000e620000000800 */
[----:B--2---:R-:W-:Y:S01]  /*2510*/  @P4 FMUL.FTZ R74, R74, R87 ;  /* 0x000000574a4a4220 */ /* 0x004fe20000410000 */
[----:B------:R-:W-:Y:S02]  /*2520*/  HADD2.F32 R87, -RZ, R16.H1_H1 ;  /* 0x30000010ff577230 */ /* 0x000fe40000004100 */
[----:B------:R-:W-:-:S03]  /*2530*/  @P4 HADD2.F32 R72, -RZ, R21.H1_H1 ;  /* 0x30000015ff484230 */ /* 0x000fc60000004100 */
[----:B------:R-:W-:Y:S01]  /*2540*/  @P4 FFMA.FTZ R87, R74, R73, R87 ;  /* 0x000000494a574223 */ /* 0x000fe20000010057 */
[----:B------:R-:W2:Y:S01]  /*2550*/  @P4 LDC R92, c[0x0][0x40c] ;  /* 0x00010300ff5c4b82 */ /* 0x000ea20000000800 */
[----:B----4-:R-:W-:Y:S01]  /*2560*/  @P4 FMUL.FTZ R74, R72, R91 ;  /* 0x0000005b484a4220 */ /* 0x010fe20000410000 */
[--C-:B------:R-:W-:Y:S02]  /*2570*/  @P4 HADD2.F32 R72, -RZ, R25.reuse.H0_H0 ;  /* 0x20000019ff484230 */ /* 0x100fe40000004100 */
[----:B------:R-:W-:Y:S02]  /*2580*/  @P4 HADD2.F32 R73, -RZ, R25.H1_H1 ;  /* 0x30000019ff494230 */ /* 0x000fe40000004100 */
[----:B------:R-:W-:Y:S02]  /*2590*/  @P4 HADD2.F32 R91, -RZ, R22.H1_H1 ;  /* 0x30000016ff5b4230 */ /* 0x000fe40000004100 */
[----:B------:R-:W4:Y:S01]  /*25a0*/  @P4 LDC R107, c[0x0][0x40c] ;  /* 0x00010300ff6b4b82 */ /* 0x000f220000000800 */
[----:B0-----:R-:W-:Y:S01]  /*25b0*/  @P4 FMUL.FTZ R75, R89, R90 ;  /* 0x0000005a594b4220 */ /* 0x001fe20000410000 */
[----:B------:R-:W-:-:S02]  /*25c0*/  HADD2.F32 R89, -RZ, R17.H1_H1 ;  /* 0x30000011ff597230 */ /* 0x000fc40000004100 */
[----:B------:R-:W-:Y:S02]  /*25d0*/  @P4 HADD2.F32 R90, -RZ, R22.H0_H0 ;  /* 0x20000016ff5a4230 */ /* 0x000fe40000004100 */
[----:B------:R-:W-:Y:S01]  /*25e0*/  @P4 FFMA.FTZ R88, R75, R72, R88 ;  /* 0x000000484b584223 */ /* 0x000fe20000010058 */
[----:B------:R-:W-:Y:S02]  /*25f0*/  @P4 HADD2.F32 R72, -RZ, R23.H0_H0 ;  /* 0x20000017ff484230 */ /* 0x000fe40000004100 */
[----:B------:R-:W-:Y:S01]  /*2600*/  @P4 FFMA.FTZ R89, R74, R73, R89 ;  /* 0x000000494a594223 */ /* 0x000fe20000010059 */
[----:B------:R-:W0:Y:S01]  /*2610*/  @P4 LDC R109, c[0x0][0x40c] ;  /* 0x00010300ff6d4b82 */ /* 0x000e220000000800 */
[----:B-1----:R-:W-:Y:S01]  /*2620*/  @P4 FMUL.FTZ R103, R90, R93 ;  /* 0x0000005d5a674220 */ /* 0x002fe20000410000 */
[----:B------:R-:W-:Y:S02]  /*2630*/  HADD2.F32 R90, -RZ, R18.H0_H0 ;  /* 0x20000012ff5a7230 */ /* 0x000fe40000004100 */
[----:B------:R-:W-:-:S02]  /*2640*/  HADD2.F32 R93, -RZ, R19.H1_H1 ;  /* 0x30000013ff5d7230 */ /* 0x000fc40000004100 */
[----:B------:R-:W-:Y:S02]  /*2650*/  @P4 HADD2.F32 R73, -RZ, R26.H1_H1 ;  /* 0x3000001aff494230 */ /* 0x000fe40000004100 */
[----:B--2---:R-:W-:Y:S01]  /*2660*/  @P4 FMUL.FTZ R102, R91, R92 ;  /* 0x0000005c5b664220 */ /* 0x004fe20000410000 */
[----:B------:R-:W-:Y:S02]  /*2670*/  HADD2.F32 R91, -RZ, R18.H1_H1 ;  /* 0x30000012ff5b7230 */ /* 0x000fe40000004100 */
[----:B------:R-:W-:Y:S02]  /*2680*/  HADD2.F32 R92, -RZ, R19.H0_H0 ;  /* 0x20000013ff5c7230 */ /* 0x000fe40000004100 */
[--C-:B------:R-:W-:Y:S02]  /*2690*/  @P4 HADD2.F32 R74, -RZ, R27.reuse.H0_H0 ;  /* 0x2000001bff4a4230 */ /* 0x100fe40000004100 */
[----:B------:R-:W-:Y:S01]  /*26a0*/  @P4 FFMA.FTZ R91, R102, R73, R91 ;  /* 0x00000049665b4223 */ /* 0x000fe2000001005b */
[----:B------:R-:W-:-:S02]  /*26b0*/  @P4 HADD2.F32 R75, -RZ, R27.H1_H1 ;  /* 0x3000001bff4b4230 */ /* 0x000fc40000004100 */
[----:B----4-:R-:W-:Y:S01]  /*26c0*/  @P4 FMUL.FTZ R107, R72, R107 ;  /* 0x0000006b486b4220 */ /* 0x010fe20000410000 */
[----:B------:R-:W-:Y:S01]  /*26d0*/  @P4 HADD2.F32 R72, -RZ, R26.H0_H0 ;  /* 0x2000001aff484230 */ /* 0x000fe20000004100 */
[----:B------:R-:W-:Y:S02]  /*26e0*/  F2FP.F16.F32.PACK_AB R73, RZ, R87 ;  /* 0x00000057ff49723e */ /* 0x000fe400000000ff */
[----:B------:R-:W-:Y:S01]  /*26f0*/  @P4 FFMA.FTZ R92, R107, R74, R92 ;  /* 0x0000004a6b5c4223 */ /* 0x000fe2000001005c */
[----:B------:R-:W-:Y:S01]  /*2700*/  F2FP.F16.F32.PACK_AB R74, RZ, R88 ;  /* 0x00000058ff4a723e */ /* 0x000fe200000000ff */
        /* <DEDUP_REMOVED lines=14> */
.L_x_2843:
        /* <DEDUP_REMOVED lines=56> */
.L_x_2844:
[----:B------:R-:W0:Y:S02]  /*2b70*/  LDC.64 R102, c[0x0][0x3a8] ;  /* 0x0000ea00ff667b82 */ /* 0x000e240000000a00 */
[----:B0-----:R-:W-:-:S05]  /*2b80*/  IMAD.WIDE.U32 R102, R105, 0x10, R102 ;  /* 0x0000001069667825 */ /* 0x001fca00078e0066 */
[----:B------:R0:W-:Y:S02]  /*2b90*/  STG.E.128 desc[UR6][R102.64], R72 ;  /* 0x0000004866007986 */ /* 0x0001e4000c101d06 */
.L_x_2842:
[----:B------:R-:W-:Y:S05]  /*2ba0*/  BSYNC.RECONVERGENT B0 ;  /* 0x0000000000007941 */ /* 0x000fea0003800200 */
.L_x_2841:
[----:B012-4-:R-:W-:Y:S01]  /*2bb0*/  FADD.FTZ R72, RZ, R2 ;  /* 0x00000002ff487221 */ /* 0x017fe20000010000 */
[C---:B------:R-:W-:Y:S01]  /*2bc0*/  ISETP.GT.U32.AND P4, PT, R97.reuse, 0xff, PT ;  /* 0x000000ff6100780c */ /* 0x040fe20003f84070 */
[----:B------:R-:W0:Y:S01]  /*2bd0*/  S2UR UR5, SR_CgaCtaId ;  /* 0x00000000000579c3 */ /* 0x000e220000008800 */
[----:B------:R-:W-:Y:S01]  /*2be0*/  ISETP.GT.U32.AND P5, PT, R97, 0x17f, PT ;  /* 0x0000017f6100780c */ /* 0x000fe20003fa4070 */
[----:B------:R-:W-:Y:S01]  /*2bf0*/  FADD.FTZ R73, R3, R72 ;  /* 0x0000004803497221 */ /* 0x000fe20000010000 */
[----:B------:R-:W-:Y:S01]  /*2c00*/  ISETP.GT.U32.AND P6, PT, R97, 0x1ff, PT ;  /* 0x000001ff6100780c */ /* 0x000fe20003fc4070 */
[----:B------:R-:W-:Y:S02]  /*2c10*/  UMOV UR4, 0x400 ;  /* 0x0000040000047882 */ /* 0x000fe40000000000 */
        /* <DEDUP_REMOVED lines=43> */
[----:B---3--:R-:W-:-:S04]  /*2ed0*/  FMUL.FTZ R72, R95, R72 ;  /* 0x000000485f487220 */ /* 0x008fc80000410000 */
        /* <DEDUP_REMOVED lines=37> */
[----:B------:R-:W-:Y:S02]  /*3130*/  ISETP.NE.AND P4, PT, R99, RZ, PT ;  /* 0x000000ff6300720c */ /* 0x000fe40003f85270 */
        /* <DEDUP_REMOVED lines=40> */
[----:B0-----:R-:W-:-:S05]  /*33c0*/  FADD.FTZ R103, R102, R103 ;  /* 0x0000006766677221 */ /* 0x001fca0000010000 */
[----:B------:R-:W0:Y:S02]  /*33d0*/  SHFL.BFLY PT, R106, R103, 0x10, 0x1f ;  /* 0x0e001f00676a7f89 */ /* 0x000e2400000e0000 */
[----:B0-----:R-:W-:Y:S01]  /*33e0*/  FADD.FTZ R73, R103, R106 ;  /* 0x0000006a67497221 */ /* 0x001fe20000010000 */
[----:B------:R-:W-:Y:S02]  /*33f0*/  @!P5 LEA R106, R99, UR4, 0x3 ;  /* 0x00000004636adc11 */ /* 0x000fe4000f8e18ff */
[----:B------:R-:W-:Y:S02]  /*3400*/  MOV R103, RZ ;  /* 0x000000ff00677202 */ /* 0x000fe40000000f00 */
[----:B------:R0:W-:Y:S01]  /*3410*/  @!P4 STS.64 [R105+UR4], R72 ;  /* 0x000000486900c988 */ /* 0x0001e20008000a04 */
[----:B------:R-:W-:Y:S01]  /*3420*/  @!P5 MOV R103, R94 ;  /* 0x0000005e0067d202 */ /* 0x000fe20000000f00 */
[----:B------:R-:W-:Y:S01]  /*3430*/  BAR.SYNC.DEFER_BLOCKING 0x0 ;  /* 0x0000000000007b1d */ /* 0x000fe20000010000 */
[----:B------:R-:W-:-:S05]  /*3440*/  ISETP.NE.AND P4, PT, R0, RZ, PT ;  /* 0x000000ff0000720c */ /* 0x000fca0003f85270 */
[----:B------:R-:W1:Y:S01]  /*3450*/  SHFL.DOWN PT, R108, R103, 0x2, 0x1f ;  /* 0x08401f00676c7f89 */ /* 0x000e6200000e0000 */
[-C--:B0-----:R-:W-:Y:S01]  /*3460*/  I2FP.F32.S32 R72, R103.reuse ;  /* 0x0000006700487245 */ /* 0x081fe20000201400 */
[----:B------:R-:W0:Y:S02]  /*3470*/  LDC R105, c[0x0][0x448] ;  /* 0x00011200ff697b82 */ /* 0x000e240000000800 */
[----:B------:R-:W-:Y:S01]  /*3480*/  @!P5 LDS.64 R74, [R106] ;  /* 0x000000006a4ad984 */ /* 0x000fe20000000a00 */
[----:B-1----:R-:W-:Y:S02]  /*3490*/  IADD3 R109, PT, PT, R108, R103, RZ ;  /* 0x000000676c6d7210 */ /* 0x002fe40007ffe0ff */
[----:B------:R-:W-:Y:S02]  /*34a0*/  I2FP.F32.S32 R108, R108 ;  /* 0x0000006c006c7245 */ /* 0x000fe40000201400 */
[----:B------:R-:W-:Y:S01]  /*34b0*/  I2FP.F32.S32 R102, R109 ;  /* 0x0000006d00667245 */ /* 0x000fe20000201400 */
[----:B------:R-:W1:Y:S03]  /*34c0*/  SHFL.DOWN PT, R112, R109, 0x1, 0x1f ;  /* 0x08201f006d707f89 */ /* 0x000e6600000e0000 */
[----:B------:R-:W2:Y:S01]  /*34d0*/  MUFU.RCP R111, R102 ;  /* 0x00000066006f7308 */ /* 0x000ea20000001000 */
[----:B-1----:R-:W-:-:S02]  /*34e0*/  IADD3 R109, PT, PT, R109, R112, RZ ;  /* 0x000000706d6d7210 */ /* 0x002fc40007ffe0ff */
[----:B------:R-:W-:Y:S01]  /*34f0*/  I2FP.F32.S32 R112, R112 ;  /* 0x0000007000707245 */ /* 0x000fe20000201400 */
[----:B------:R-:W1:Y:S01]  /*3500*/  SHFL.DOWN PT, R107, R74, 0x2, 0x1f ;  /* 0x08401f004a6b7f89 */ /* 0x000e6200000e0000 */
[----:B------:R-:W-:-:S03]  /*3510*/  I2FP.F32.S32 R109, R109 ;  /* 0x0000006d006d7245 */ /* 0x000fc60000201400 */
[----:B------:R-:W3:Y:S03]  /*3520*/  SHFL.DOWN PT, R110, R75, 0x2, 0x1f ;  /* 0x08401f004b6e7f89 */ /* 0x000ee600000e0000 */
        /* <DEDUP_REMOVED lines=17> */
[----:B----4-:R-:W-:Y:S01]  /*3640*/  FMUL.FTZ R102, R109, R72 ;  /* 0x000000486d667220 */ /* 0x010fe20000410000 */
[----:B--2---:R-:W-:Y:S01]  /*3650*/  FADD.FTZ R74, R107, R74 ;  /* 0x0000004a6b4a7221 */ /* 0x004fe20000010000 */
[----:B------:R-:W1:Y:S01]  /*3660*/  @!P4 LDC.64 R72, c[0x0][0x3c8] ;  /* 0x0000f200ff48cb82 */ /* 0x000e620000000a00 */
[----:B------:R-:W-:Y:S02]  /*3670*/  FMUL.FTZ R75, R75, R112 ;  /* 0x000000704b4b7220 */ /* 0x000fe40000410000 */
[----:B------:R-:W2:Y:S02]  /*3680*/  SHFL.IDX PT, R107, R102, RZ, 0x1f ;  /* 0x00001fff666b7589 */ /* 0x000ea400000e0000 */
[----:B------:R-:W-:-:S03]  /*3690*/  FFMA.FTZ R109, R109, R75, R74 ;  /* 0x0000004b6d6d7223 */ /* 0x000fc6000001004a */
[----:B------:R-:W3:Y:S02]  /*36a0*/  @!P4 LDC.64 R74, c[0x0][0x3c0] ;  /* 0x0000f000ff4acb82 */ /* 0x000ee40000000a00 */
[----:B------:R-:W0:Y:S01]  /*36b0*/  SHFL.IDX PT, R108, R109, RZ, 0x1f ;  /* 0x00001fff6d6c7589 */ /* 0x000e2200000e0000 */
[----:B-1----:R-:W-:-:S04]  /*36c0*/  @!P4 IMAD.WIDE R72, R96, 0x4, R72 ;  /* 0x000000046048c825 */ /* 0x002fc800078e0248 */
[----:B--2---:R-:W-:-:S05]  /*36d0*/  FMUL.FTZ R103, R107, R107 ;  /* 0x0000006b6b677220 */ /* 0x004fca0000410000 */
[----:B------:R-:W-:Y:S01]  /*36e0*/  FSEL R106, R103, RZ, P6 ;  /* 0x000000ff676a7208 */ /* 0x000fe20003000000 */
[----:B---3--:R-:W-:-:S04]  /*36f0*/  @!P4 IMAD.WIDE R74, R96, 0x4, R74 ;  /* 0x00000004604ac825 */ /* 0x008fc800078e024a */
[----:B0-----:R-:W-:-:S04]  /*3700*/  FFMA.FTZ R103, R108, UR10, R105 ;  /* 0x0000000a6c677c23 */ /* 0x001fc80008010069 */
[----:B------:R-:W-:Y:S01]  /*3710*/  FADD.FTZ R103, R103, R106 ;  /* 0x0000006a67677221 */ /* 0x000fe20000010000 */
[----:B------:R0:W-:Y:S03]  /*3720*/  @!P4 STG.E desc[UR6][R74.64], R107 ;  /* 0x0000006b4a00c986 */ /* 0x0001e6000c101906 */
[----:B------:R-:W1:Y:S02]  /*3730*/  MUFU.RSQ R105, R103 ;  /* 0x0000006700697308 */ /* 0x000e640000001400 */
[----:B-1----:R0:W-:Y:S01]  /*3740*/  @!P4 STG.E desc[UR6][R72.64], R105 ;  /* 0x000000694800c986 */ /* 0x0021e2000c101906 */
[----:B-----5:R-:W-:-:S13]  /*3750*/  ISETP.GE.AND P4, PT, R101, 0x1, PT ;  /* 0x000000016500780c */ /* 0x020fda0003f86270 */
[----:B0-----:R-:W-:Y:S05]  /*3760*/  @!P4 BRA `(.L_x_2845) ;  /* 0x0000000c0044c947 */ /* 0x001fea0003800000 */
[----:B------:R-:W-:Y:S01]  /*3770*/  IADD3 R101, PT, PT, R101, -0x1, RZ ;  /* 0xffffffff65657810 */ /* 0x000fe20007ffe0ff */
[----:B------:R-:W-:Y:S04]  /*3780*/  BSSY.RECONVERGENT B0, `(.L_x_2846) ;  /* 0x0000037000007945 */ /* 0x000fe80003800200 */
[----:B------:R-:W-:Y:S01]  /*3790*/  IMAD R101, R101, R104, RZ ;  /* 0x0000006865657224 */ /* 0x000fe200078e02ff */
[----:B------:R-:W-:-:S04]  /*37a0*/  FSEL R104, R107, RZ, !P6 ;  /* 0x000000ff6b687208 */ /* 0x000fc80007000000 */
[----:B------:R-:W-:-:S04]  /*37b0*/  SHF.R.S32.HI R72, RZ, 0x1f, R101 ;  /* 0x0000001fff487819 */ /* 0x000fc80000011465 */
[----:B------:R-:W-:-:S04]  /*37c0*/  LEA.HI R101, R72, R101, RZ, 0x3 ;  /* 0x0000006548657211 */ /* 0x000fc800078f18ff */
[----:B------:R-:W-:Y:S01]  /*37d0*/  LEA.HI.SX32 R101, R101, R98, 0x1d ;  /* 0x0000006265657211 */ /* 0x000fe200078feaff */
[----:B------:R-:W-:Y:S06]  /*37e0*/  @!P0 BRA `(.L_x_2847) ;  /* 0x0000000000c08947 */ /* 0x000fec0003800000 */
[--C-:B------:R-:W-:Y:S01]  /*37f0*/  FADD.FTZ R72, R2, -R104.reuse ;  /* 0x8000006802487221 */ /* 0x100fe20000010000 */
[--C-:B------:R-:W-:Y:S01]  /*3800*/  FADD.FTZ R74, R4, -R104.reuse ;  /* 0x80000068044a7221 */ /* 0x100fe20000010000 */
[----:B------:R-:W-:Y:S02]  /*3810*/  HADD2.F32 R73, -RZ, R68.H0_H0 ;  /* 0x20000044ff497230 */ /* 0x000fe40000004100 */
[----:B------:R-:W-:Y:S01]  /*3820*/  FADD.FTZ R102, R6, -R104 ;  /* 0x8000006806667221 */ /* 0x000fe20000010000 */
[----:B------:R-:W-:Y:S02]  /*3830*/  HADD2.F32 R75, -RZ, R64.H0_H0 ;  /* 0x20000040ff4b7230 */ /* 0x000fe40000004100 */
[C---:B------:R-:W-:Y:S01]  /*3840*/  FMUL.FTZ R72, R105.reuse, R72 ;  /* 0x0000004869487220 */ /* 0x040fe20000410000 */
[----:B------:R-:W-:Y:S02]  /*3850*/  HADD2.F32 R103, -RZ, R69.H0_H0 ;  /* 0x20000045ff677230 */ /* 0x000fe40000004100 */
[----:B------:R-:W-:Y:S01]  /*3860*/  FMUL.FTZ R74, R105, R74 ;  /* 0x0000004a694a7220 */ /* 0x000fe20000410000 */
[----:B------:R-:W-:-:S02]  /*3870*/  HADD2.F32 R107, -RZ, R65.H0_H0 ;  /* 0x20000041ff6b7230 */ /* 0x000fc40000004100 */
[----:B------:R-:W-:Y:S01]  /*3880*/  FFMA.FTZ R72, R72, R73, R75 ;  /* 0x0000004948487223 */ /* 0x000fe2000001004b */
[----:B------:R-:W-:Y:S02]  /*3890*/  HADD2.F32 R75, -RZ, R70.H0_H0 ;  /* 0x20000046ff4b7230 */ /* 0x000fe40000004100 */
[--C-:B------:R-:W-:Y:S01]  /*38a0*/  FADD.FTZ R106, R8, -R104.reuse ;  /* 0x80000068086a7221 */ /* 0x100fe20000010000 */
[----:B------:R-:W-:Y:S01]  /*38b0*/  FADD.FTZ R108, R9, -R104 ;  /* 0x80000068096c7221 */ /* 0x000fe20000010000 */
[----:B------:R-:W-:Y:S01]  /*38c0*/  FFMA.FTZ R73, R74, R103, R107 ;  /* 0x000000674a497223 */ /* 0x000fe2000001006b */
[----:B------:R-:W-:Y:S02]  /*38d0*/  HADD2.F32 R103, -RZ, R66.H0_H0 ;  /* 0x20000042ff677230 */ /* 0x000fe40000004100 */
[C---:B------:R-:W-:Y:S01]  /*38e0*/  FMUL.FTZ R74, R105.reuse, R102 ;  /* 0x00000066694a7220 */ /* 0x040fe20000410000 */
[----:B------:R-:W-:Y:S02]  /*38f0*/  HADD2.F32 R107, -RZ, R71.H0_H0 ;  /* 0x20000047ff6b7230 */ /* 0x000fe40000004100 */
[----:B------:R-:W-:Y:S01]  /*3900*/  FMUL.FTZ R106, R105, R106 ;  /* 0x0000006a696a7220 */ /* 0x000fe20000410000 */
[----:B------:R-:W-:-:S02]  /*3910*/  HADD2.F32 R109, -RZ, R67.H0_H0 ;  /* 0x20000043ff6d7230 */ /* 0x000fc40000004100 */
[----:B------:R-:W-:Y:S01]  /*3920*/  FFMA.FTZ R74, R74, R75, R103 ;  /* 0x0000004b4a4a7223 */ /* 0x000fe20000010067 */
[----:B------:R-:W-:Y:S01]  /*3930*/  HADD2.F32 R111, -RZ, R71.H1_H1 ;  /* 0x30000047ff6f7230 */ /* 0x000fe20000004100 */
[----:B------:R-:W0:Y:S01]  /*3940*/  LDC.64 R102, c[0x0][0x428] ;  /* 0x00010a00ff667b82 */ /* 0x000e220000000a00 */
[----:B------:R-:W-:Y:S02]  /*3950*/  HADD2.F32 R113, -RZ, R67.H1_H1 ;  /* 0x30000043ff717230 */ /* 0x000fe40000004100 */
[----:B------:R-:W-:Y:S01]  /*3960*/  FMUL.FTZ R108, R105, R108 ;  /* 0x0000006c696c7220 */ /* 0x000fe20000410000 */
[----:B------:R-:W-:Y:S01]  /*3970*/  FFMA.FTZ R112, R106, R107, R109 ;  /* 0x0000006b6a707223 */ /* 0x000fe2000001006d */
[--C-:B------:R-:W-:Y:S01]  /*3980*/  FADD.FTZ R106, R3, -R104.reuse ;  /* 0x80000068036a7221 */ /* 0x100fe20000010000 */
[--C-:B------:R-:W-:Y:S01]  /*3990*/  FADD.FTZ R110, R7, -R104.reuse ;  /* 0x80000068076e7221 */ /* 0x100fe20000010000 */
[----:B------:R-:W-:Y:S01]  /*39a0*/  FFMA.FTZ R117, R108, R111, R113 ;  /* 0x0000006f6c757223 */ /* 0x000fe20000010071 */
[----:B------:R-:W-:Y:S01]  /*39b0*/  FADD.FTZ R108, R5, -R104 ;  /* 0x80000068056c7221 */ /* 0x000fe20000010000 */
[----:B------:R-:W-:-:S02]  /*39c0*/  HADD2.F32 R75, -RZ, R68.H1_H1 ;  /* 0x30000044ff4b7230 */ /* 0x000fc40000004100 */
[C---:B------:R-:W-:Y:S01]  /*39d0*/  FMUL.FTZ R110, R105.reuse, R110 ;  /* 0x0000006e696e7220 */ /* 0x040fe20000410000 */
[----:B------:R-:W-:Y:S02]  /*39e0*/  HADD2.F32 R109, -RZ, R69.H1_H1 ;  /* 0x30000045ff6d7230 */ /* 0x000fe40000004100 */
[C---:B------:R-:W-:Y:S01]  /*39f0*/  FMUL.FTZ R108, R105.reuse, R108 ;  /* 0x0000006c696c7220 */ /* 0x040fe20000410000 */
[----:B------:R-:W-:Y:S02]  /*3a00*/  HADD2.F32 R111, -RZ, R65.H1_H1 ;  /* 0x30000041ff6f7230 */ /* 0x000fe40000004100 */
[----:B------:R-:W-:Y:S01]  /*3a10*/  FMUL.FTZ R106, R105, R106 ;  /* 0x0000006a696a7220 */ /* 0x000fe20000410000 */
[----:B------:R-:W-:Y:S02]  /*3a20*/  HADD2.F32 R113, -RZ, R70.H1_H1 ;  /* 0x30000046ff717230 */ /* 0x000fe40000004100 */
[----:B------:R-:W-:Y:S02]  /*3a30*/  HADD2.F32 R115, -RZ, R66.H1_H1 ;  /* 0x30000042ff737230 */ /* 0x000fe40000004100 */
[----:B------:R-:W-:Y:S01]  /*3a40*/  FFMA.FTZ R108, R108, R109, R111 ;  /* 0x0000006d6c6c7223 */ /* 0x000fe2000001006f */
[----:B------:R-:W-:-:S02]  /*3a50*/  HADD2.F32 R107, -RZ, R64.H1_H1 ;  /* 0x30000040ff6b7230 */ /* 0x000fc40000004100 */
[----:B------:R-:W-:Y:S02]  /*3a60*/  FFMA.FTZ R113, R110, R113, R115 ;  /* 0x000000716e717223 */ /* 0x000fe40000010073 */
[----:B------:R-:W-:Y:S01]  /*3a70*/  F2FP.F16.F32.PACK_AB R73, R108, R73 ;  /* 0x000000496c49723e */ /* 0x000fe200000000ff */
[----:B------:R-:W-:Y:S01]  /*3a80*/  FFMA.FTZ R107, R106, R75, R107 ;  /* 0x0000004b6a6b7223 */ /* 0x000fe2000001006b */
[----:B------:R-:W-:Y:S01]  /*3a90*/  F2FP.F16.F32.PACK_AB R75, R117, R112 ;  /* 0x00000070754b723e */ /* 0x000fe200000000ff */
[----:B0-----:R-:W-:Y:S01]  /*3aa0*/  IMAD.WIDE.U32 R102, R101, 0x10, R102 ;  /* 0x0000001065667825 */ /* 0x001fe200078e0066 */
[----:B------:R-:W-:Y:S02]  /*3ab0*/  F2FP.F16.F32.PACK_AB R74, R113, R74 ;  /* 0x0000004a714a723e */ /* 0x000fe400000000ff */
[----:B------:R-:W-:Y:S02]  /*3ac0*/  F2FP.F16.F32.PACK_AB R72, R107, R72 ;  /* 0x000000486b48723e */ /* 0x000fe400000000ff */
[----:B------:R-:W-:-:S03]  /*3ad0*/  IADD3 R101, PT, PT, R101, 0x80, RZ ;  /* 0x0000008065657810 */ /* 0x000fc60007ffe0ff */
[----:B------:R0:W-:Y:S04]  /*3ae0*/  STG.E.128 desc[UR6][R102.64], R72 ;  /* 0x0000004866007986 */ /* 0x0001e8000c101d06 */
.L_x_2847:
[----:B------:R-:W-:Y:S05]  /*3af0*/  BSYNC.RECONVERGENT B0 ;  /* 0x0000000000007941 */ /* 0x000fea0003800200 */
.L_x_2846:
[----:B------:R-:W-:Y:S04]  /*3b00*/  BSSY.RECONVERGENT B0, `(.L_x_2848) ;  /* 0x0000032000007945 */ /* 0x000fe80003800200 */
[----:B------:R-:W-:Y:S05]  /*3b10*/  @!P1 BRA `(.L_x_2849) ;  /* 0x0000000000c09947 */ /* 0x000fea0003800000 */
[--C-:B0-----:R-:W-:Y:S01]  /*3b20*/  FADD.FTZ R72, R10, -R104.reuse ;  /* 0x800000680a487221 */ /* 0x101fe20000010000 */
        /* <DEDUP_REMOVED lines=47> */
.L_x_2849:
[----:B------:R-:W-:Y:S05]  /*3e20*/  BSYNC.RECONVERGENT B0 ;  /* 0x0000000000007941 */ /* 0x000fea0003800200 */
.L_x_2848:
[----:B------:R-:W-:Y:S04]  /*3e30*/  BSSY.RECONVERGENT B0, `(.L_x_2850) ;  /* 0x0000032000007945 */ /* 0x000fe80003800200 */
[----:B------:R-:W-:Y:S05]  /*3e40*/  @!P2 BRA `(.L_x_2851) ;  /* 0x0000000000c0a947 */ /* 0x000fea0003800000 */
[--C-:B01----:R-:W-:Y:S01]  /*3e50*/  FADD.FTZ R72, R78, -R104.reuse ;  /* 0x800000684e487221 */ /* 0x103fe20000010000 */
        /* <DEDUP_REMOVED lines=47> */
.L_x_2851:
[----:B------:R-:W-:Y:S05]  /*4150*/  BSYNC.RECONVERGENT B0 ;  /* 0x0000000000007941 */ /* 0x000fea0003800200 */
.L_x_2850:
[----:B------:R-:W-:Y:S04]  /*4160*/  BSSY.RECONVERGENT B0, `(.L_x_2845) ;  /* 0x0000031000007945 */ /* 0x000fe80003800200 */
[----:B------:R-:W-:Y:S05]  /*4170*/  @!P3 BRA `(.L_x_2852) ;  /* 0x0000000000bcb947 */ /* 0x000fea0003800000 */
[----:B012---:R-:W0:Y:S01]  /*4180*/  LDC.64 R102, c[0x0][0x428] ;  /* 0x00010a00ff667b82 */ /* 0x007e220000000a00 */
[--C-:B------:R-:W-:Y:S01]  /*4190*/  FADD.FTZ R72, R86, -R104.reuse ;  /* 0x8000006856487221 */ /* 0x100fe20000010000 */
[--C-:B------:R-:W-:Y:S01]  /*41a0*/  FADD.FTZ R106, R88, -R104.reuse ;  /* 0x80000068586a7221 */ /* 0x100fe20000010000 */
[--C-:B------:R-:W-:Y:S01]  /*41b0*/  FADD.FTZ R110, R90, -R104.reuse ;  /* 0x800000685a6e7221 */ /* 0x100fe20000010000 */
[----:B------:R-:W-:Y:S02]  /*41c0*/  HADD2.F32 R73, -RZ, R32.H0_H0 ;  /* 0x20000020ff497230 */ /* 0x000fe40000004100 */
[--C-:B------:R-:W-:Y:S01]  /*41d0*/  FADD.FTZ R114, R92, -R104.reuse ;  /* 0x800000685c727221 */ /* 0x100fe20000010000 */
[----:B------:R-:W-:Y:S02]  /*41e0*/  HADD2.F32 R75, -RZ, R28.H0_H0 ;  /* 0x2000001cff4b7230 */ /* 0x000fe40000004100 */
[----:B------:R-:W-:Y:S01]  /*41f0*/  FMUL.FTZ R72, R105, R72 ;  /* 0x0000004869487220 */ /* 0x000fe20000410000 */
[--C-:B------:R-:W-:Y:S01]  /*4200*/  FADD.FTZ R74, R87, -R104.reuse ;  /* 0x80000068574a7221 */ /* 0x100fe20000010000 */
[--C-:B------:R-:W-:Y:S01]  /*4210*/  FADD.FTZ R108, R89, -R104.reuse ;  /* 0x80000068596c7221 */ /* 0x100fe20000010000 */
[--C-:B------:R-:W-:Y:S01]  /*4220*/  FADD.FTZ R112, R91, -R104.reuse ;  /* 0x800000685b707221 */ /* 0x100fe20000010000 */
[----:B------:R-:W-:Y:S01]  /*4230*/  FADD.FTZ R116, R93, -R104 ;  /* 0x800000685d747221 */ /* 0x000fe20000010000 */
[----:B------:R-:W-:-:S02]  /*4240*/  HADD2.F32 R107, -RZ, R33.H0_H0 ;  /* 0x20000021ff6b7230 */ /* 0x000fc40000004100 */
[C---:B------:R-:W-:Y:S01]  /*4250*/  FMUL.FTZ R104, R105.reuse, R106 ;  /* 0x0000006a69687220 */ /* 0x040fe20000410000 */
[----:B------:R-:W-:Y:S02]  /*4260*/  HADD2.F32 R109, -RZ, R29.H0_H0 ;  /* 0x2000001dff6d7230 */ /* 0x000fe40000004100 */
[C---:B------:R-:W-:Y:S01]  /*4270*/  FMUL.FTZ R110, R105.reuse, R110 ;  /* 0x0000006e696e7220 */ /* 0x040fe20000410000 */
[----:B------:R-:W-:Y:S02]  /*4280*/  HADD2.F32 R111, -RZ, R34.H0_H0 ;  /* 0x20000022ff6f7230 */ /* 0x000fe40000004100 */
[----:B------:R-:W-:Y:S01]  /*4290*/  FMUL.FTZ R114, R105, R114 ;  /* 0x0000007269727220 */ /* 0x000fe20000410000 */
[----:B------:R-:W-:Y:S02]  /*42a0*/  HADD2.F32 R113, -RZ, R30.H0_H0 ;  /* 0x2000001eff717230 */ /* 0x000fe40000004100 */
[----:B------:R-:W-:Y:S01]  /*42b0*/  FFMA.FTZ R72, R72, R73, R75 ;  /* 0x0000004948487223 */ /* 0x000fe2000001004b */
[----:B------:R-:W-:-:S02]  /*42c0*/  HADD2.F32 R115, -RZ, R35.H0_H0 ;  /* 0x20000023ff737230 */ /* 0x000fc40000004100 */
[C---:B------:R-:W-:Y:S01]  /*42d0*/  FMUL.FTZ R73, R105.reuse, R74 ;  /* 0x0000004a69497220 */ /* 0x040fe20000410000 */
[----:B------:R-:W-:Y:S02]  /*42e0*/  HADD2.F32 R117, -RZ, R31.H0_H0 ;  /* 0x2000001fff757230 */ /* 0x000fe40000004100 */
[C---:B------:R-:W-:Y:S01]  /*42f0*/  FMUL.FTZ R74, R105.reuse, R108 ;  /* 0x0000006c694a7220 */ /* 0x040fe20000410000 */
[C---:B------:R-:W-:Y:S01]  /*4300*/  FMUL.FTZ R75, R105.reuse, R112 ;  /* 0x00000070694b7220 */ /* 0x040fe20000410000 */
[----:B------:R-:W-:Y:S01]  /*4310*/  FMUL.FTZ R116, R105, R116 ;  /* 0x0000007469747220 */ /* 0x000fe20000410000 */
[----:B------:R-:W-:Y:S01]  /*4320*/  FFMA.FTZ R104, R104, R107, R109 ;  /* 0x0000006b68687223 */ /* 0x000fe2000001006d */
[----:B------:R-:W-:Y:S01]  /*4330*/  FFMA.FTZ R110, R110, R111, R113 ;  /* 0x0000006f6e6e7223 */ /* 0x000fe20000010071 */
[----:B------:R-:W-:Y:S01]  /*4340*/  FFMA.FTZ R115, R114, R115, R117 ;  /* 0x0000007372737223 */ /* 0x000fe20000010075 */
[----:B------:R-:W-:Y:S02]  /*4350*/  HADD2.F32 R105, -RZ, R33.H1_H1 ;  /* 0x30000021ff697230 */ /* 0x000fe40000004100 */
[----:B------:R-:W-:-:S02]  /*4360*/  HADD2.F32 R109, -RZ, R35.H1_H1 ;  /* 0x30000023ff6d7230 */ /* 0x000fc40000004100 */
[----:B------:R-:W-:Y:S02]  /*4370*/  HADD2.F32 R111, -RZ, R31.H1_H1 ;  /* 0x3000001fff6f7230 */ /* 0x000fe40000004100 */
[----:B------:R-:W-:Y:S02]  /*4380*/  HADD2.F32 R107, -RZ, R29.H1_H1 ;  /* 0x3000001dff6b7230 */ /* 0x000fe40000004100 */
[----:B------:R-:W-:Y:S02]  /*4390*/  HADD2.F32 R106, -RZ, R32.H1_H1 ;  /* 0x30000020ff6a7230 */ /* 0x000fe40000004100 */
[----:B------:R-:W-:Y:S01]  /*43a0*/  FFMA.FTZ R116, R116, R109, R111 ;  /* 0x0000006d74747223 */ /* 0x000fe2000001006f */
[----:B------:R-:W-:Y:S02]  /*43b0*/  HADD2.F32 R112, -RZ, R34.H1_H1 ;  /* 0x30000022ff707230 */ /* 0x000fe40000004100 */
[----:B------:R-:W-:Y:S01]  /*43c0*/  FFMA.FTZ R107, R74, R105, R107 ;  /* 0x000000694a6b7223 */ /* 0x000fe2000001006b */
[----:B------:R-:W-:-:S02]  /*43d0*/  HADD2.F32 R114, -RZ, R30.H1_H1 ;  /* 0x3000001eff727230 */ /* 0x000fc40000004100 */
[----:B------:R-:W-:Y:S02]  /*43e0*/  HADD2.F32 R108, -RZ, R28.H1_H1 ;  /* 0x3000001cff6c7230 */ /* 0x000fe40000004100 */
[----:B0-----:R-:W-:-:S04]  /*43f0*/  IMAD.WIDE.U32 R102, R101, 0x10, R102 ;  /* 0x0000001065667825 */ /* 0x001fc800078e0066 */
[----:B------:R-:W-:Y:S01]  /*4400*/  FFMA.FTZ R109, R75, R112, R114 ;  /* 0x000000704b6d7223 */ /* 0x000fe20000010072 */
[----:B------:R-:W-:Y:S01]  /*4410*/  F2FP.F16.F32.PACK_AB R75, R116, R115 ;  /* 0x00000073744b723e */ /* 0x000fe200000000ff */
[----:B------:R-:W-:Y:S01]  /*4420*/  FFMA.FTZ R105, R73, R106, R108 ;  /* 0x0000006a49697223 */ /* 0x000fe2000001006c */
[----:B------:R-:W-:Y:S02]  /*4430*/  F2FP.F16.F32.PACK_AB R73, R107, R104 ;  /* 0x000000686b49723e */ /* 0x000fe400000000ff */
[----:B------:R-:W-:Y:S02]  /*4440*/  F2FP.F16.F32.PACK_AB R74, R109, R110 ;  /* 0x0000006e6d4a723e */ /* 0x000fe400000000ff */
[----:B------:R-:W-:-:S05]  /*4450*/  F2FP.F16.F32.PACK_AB R72, R105, R72 ;  /* 0x000000486948723e */ /* 0x000fca00000000ff */
[----:B------:R3:W-:Y:S02]  /*4460*/  STG.E.128 desc[UR6][R102.64], R72 ;  /* 0x0000004866007986 */ /* 0x0007e4000c101d06 */
.L_x_2852:
[----:B------:R-:W-:Y:S05]  /*4470*/  BSYNC.RECONVERGENT B0 ;  /* 0x0000000000007941 */ /* 0x000fea0003800200 */
.L_x_2845:
[----:B0123--:R-:W0:Y:S01]  /*4480*/  LDC.64 R72, c[0x0][0x380] ;  /* 0x0000e000ff487b82 */ /* 0x00fe220000000a00 */
[----:B------:R-:W-:Y:S01]  /*4490*/  UPLOP3.LUT UP1, UPT, UPT, UPT, UP1, 0x40, 0x4 ;  /* 0x000000000004789c */ /* 0x000fe20003f2e810 */
[----:B0-----:R-:W-:-:S04]  /*44a0*/  IADD3 R96, PT, PT, R96, R72, RZ ;  /* 0x0000004860607210 */ /* 0x001fc80007ffe0ff */
[----:B------:R-:W-:-:S13]  /*44b0*/  ISETP.GE.AND P0, PT, R96, R73, PT ;  /* 0x000000496000720c */ /* 0x000fda0003f06270 */
[----:B------:R-:W-:Y:S05]  /*44c0*/  @!P0 BRA `(.L_x_2853) ;  /* 0xffffffc000d48947 */ /* 0x000fea000383ffff */
[----:B------:R-:W-:Y:S05]  /*44d0*/  EXIT ;  /* 0x000000000000794d */ /* 0x000fea0003800000 */
.L_x_2854:
        /* <DEDUP_REMOVED lines=10> */
.L_x_27220:


//--------------------- .text._ZN10layer_norm13ln_fwd_kernelINS_13Kernel_traitsI6__halfS2_S2_S2_fjLj4096ELj1ELj1ELj4ELj16ENS_18Kernel_traits_baseILj4096ES2_S2_S2_S2_fjLj128EEEEELb0ELb1ELb1ELb1EEEvNS_9FwdParamsE --------------------------
	.section	.text._ZN10layer_norm13ln_fwd_kernelINS_13Kernel_traitsI6__halfS2_S2_S2_fjLj4096ELj1ELj1ELj4ELj16ENS_18Kernel_traits_baseILj4096ES2_S2_S2_S2_fjLj128EEEEELb0ELb1ELb1ELb1EEEvNS_9FwdParamsE,"ax",@progbits
	.align	128
        .global         _ZN10layer_norm13ln_fwd_kernelINS_13Kernel_traitsI6__halfS2_S2_S2_fjLj4096ELj1ELj1ELj4ELj16ENS_18Kernel_traits_baseILj4096ES2_S2_S2_S2_fjLj128EEEEELb0ELb1ELb1ELb1EEEvNS_9FwdParamsE
        .type           _ZN10layer_norm13ln_fwd_kernelINS_13Kernel_traitsI6__halfS2_S2_S2_fjLj4096ELj1ELj1ELj4ELj16ENS_18Kernel_traits_baseILj4096ES2_S2_S2_S2_fjLj128EEEEELb0ELb1ELb1ELb1EEEvNS_9FwdParamsE,@function
        .size           _ZN10layer_norm13ln_fwd_kernelINS_13Kernel_traitsI6__halfS2_S2_S2_fjLj4096ELj1ELj1ELj4ELj16ENS_18Kernel_traits_baseILj4096ES2_S2_S2_S2_fjLj128EEEEELb0ELb1ELb1ELb1EEEvNS_9FwdParamsE,(.L_x_27221 - _ZN10layer_norm13ln_fwd_kernelINS_13Kernel_traitsI6__halfS2_S2_S2_fjLj4096ELj1ELj1ELj4ELj16ENS_18Kernel_traits_baseILj4096ES2_S2_S2_S2_fjLj128EEEEELb0ELb1ELb1ELb1EEEvNS_9FwdParamsE)
        .other          _ZN10layer_norm13ln_fwd_kernelINS_13Kernel_traitsI6__halfS2_S2_S2_fjLj4096ELj1ELj1ELj4ELj16ENS_18Kernel_traits_baseILj4096ES2_S2_S2_S2_fjLj128EEEEELb0ELb1ELb1ELb1EEEvNS_9FwdParamsE,@"STO_CUDA_ENTRY STV_DEFAULT"
_ZN10layer_norm13ln_fwd_kernelINS_13Kernel_traitsI6__halfS2_S2_S2_fjLj4096ELj1ELj1ELj4ELj16ENS_18Kernel_traits_baseILj4096ES2_S2_S2_S2_fjLj128EEEEELb0ELb1ELb1ELb1EEEvNS_9FwdParamsE:
.text._ZN10layer_norm13ln_fwd_kernelINS_13Kernel_traitsI6__halfS2_S2_S2_fjLj4096ELj1ELj1ELj4ELj16ENS_18Kernel_traits_baseILj4096ES2_S2_S2_S2_fjLj128EEEEELb0ELb1ELb1ELb1EEEvNS_9FwdParamsE:
        /* <DEDUP_REMOVED lines=17> */
[----:B------:R1:W5:Y:S04]  /*0110*/  LDG.E.128 R48, desc[UR6][R38.64] ;  /* 0x0000000626307981 */ /* 0x000368000c1e1d00 */
[----:B------:R1:W5:Y:S04]  /*0120*/  LDG.E.128 R52, desc[UR6][R2.64+0x800] ;  /* 0x0008000602347981 */ /* 0x000368000c1e1d00 */
[----:B------:R1:W5:Y:S02]  /*0130*/  LDG.E.128 R56, desc[UR6][R38.64+0x800] ;  /* 0x0008000626387981 */ /* 0x000364000c1e1d00 */
[----:B------:R-:W1:Y:S01]  /*0140*/  @P0 LDC.64 R36, c[0x0][0x438] ;  /* 0x00010e00ff240b82 */ /* 0x000e620000000a00 */
[----:B0-----:R-:W-:-:S04]  /*0150*/  MOV R66, UR4 ;  /* 0x0000000400427c02 */ /* 0x001fc80008000f00 */
[----:B--2---:R-:W-:Y:S01]  /*0160*/  ISETP.GE.AND P1, PT, R66, UR5, PT ;  /* 0x0000000542007c0c */ /* 0x004fe2000bf26270 */
        /* <DEDUP_REMOVED lines=9> */
[----:B----4-:R-:W-:Y:S02]  /*0200*/  @P0 MOV R64, R24 ;  /* 0x0000001800400202 */ /* 0x010fe40000000f00 */
[----:B------:R-:W-:Y:S02]  /*0210*/  @P0 MOV R65, R25 ;  /* 0x0000001900410202 */ /* 0x000fe40000000f00 */
        /* <DEDUP_REMOVED lines=19> */
[----:B------:R-:W-:Y:S01]  /*0350*/  @!P0 MOV R73, R32 ;  /* 0x0000002000498202 */ /* 0x000fe20000000f00 */
        /* <DEDUP_REMOVED lines=12> */
[----:B------:R-:W-:Y:S02]  /*0420*/  @!P0 MOV R76, R35 ;  /* 0x00000023004c8202 */ /* 0x000fe40000000f00 */
[----:B------:R-:W-:-:S02]  /*0430*/  @!P0 CS2R R8, SRZ ;  /* 0x0000000000088805 */ /* 0x000fc4000001ff00 */
[----:B------:R-:W-:Y:S02]  /*0440*/  LOP3.LUT R77, R0, 0x1f, RZ, 0xc0, !PT ;  /* 0x0000001f004d7812 */ /* 0x000fe400078ec0ff */
[----:B------:R-:W-:Y:S02]  /*0450*/  @!P0 CS2R R6, SRZ ;  /* 0x0000000000068805 */ /* 0x000fe4000001ff00 */
[----:B------:R-:W-:Y:S01]  /*0460*/  @!P0 CS2R R4, SRZ ;  /* 0x0000000000048805 */ /* 0x000fe2000001ff00 */
[----:B------:R-:W-:Y:S01]  /*0470*/  UPLOP3.LUT UP0, UPT, UPT, UPT, UPT, 0x40, 0x4 ;  /* 0x000000000004789c */ /* 0x000fe20003f0e870 */
[----:B0-----:R-:W-:Y:S01]  /*0480*/  ISETP.NE.AND P1, PT, RZ, UR4, PT ;  /* 0x00000004ff007c0c */ /* 0x001fe2000bf25270 */
[----:B------:R-:W0:Y:S01]  /*0490*/  LDCU UR10, c[0x0][0x400] ;  /* 0x00008000ff0a77ac */ /* 0x000e220008000800 */
[----:B------:R-:W1:Y:S11]  /*04a0*/  LDCU.64 UR8, c[0x0][0x3a0] ;  /* 0x00007400ff0877ac */ /* 0x000e760008000a00 */
.L_x_2864:
[----:B------:R-:W2:Y:S08]  /*04b0*/  LDC.64 R40, c[0x0][0x3f0] ;  /* 0x0000fc00ff287b82 */ /* 0x000eb00000000a00 */
[----:B------:R-:W3:Y:S08]  /*04c0*/  LDC R39, c[0x0][0x388] ;  /* 0x0000e200ff277b82 */ /* 0x000ef00000000800 */
[----:B------:R-:W4:Y:S01]  /*04d0*/  LDC.64 R2, c[0x0][0x3f8] ;  /* 0x0000fe00ff027b82 */ /* 0x000f220000000a00 */
[----:B--2---:R-:W-:-:S06]  /*04e0*/  IMAD.WIDE R40, R66, 0x4, R40 ;  /* 0x0000000442287825 */ /* 0x004fcc00078e0228 */
[----:B------:R-:W2:Y:S01]  /*04f0*/  LDG.E R40, desc[UR6][R40.64] ;  /* 0x0000000628287981 */ /* 0x000ea2000c1e1900 */
[----:B-1----:R-:W-:Y:S01]  /*0500*/  ISETP.NE.U32.AND P0, PT, RZ, UR8, PT ;  /* 0x00000008ff007c0c */ /* 0x002fe2000bf05070 */
[----:B------:R-:W-:-:S03]  /*0510*/  HFMA2 R42, -RZ, RZ, 0, 0 ;  /* 0x00000000ff2a7431 */ /* 0x000fc600000001ff */
[----:B------:R-:W-:Y:S01]  /*0520*/  ISETP.NE.AND.EX P0, PT, RZ, UR9, PT, P0 ;  /* 0x00000009ff007c0c */ /* 0x000fe2000bf05300 */
[----:B----4-:R-:W-:-:S05]  /*0530*/  IMAD.WIDE R2, R66, 0x4, R2 ;  /* 0x0000000442027825 */ /* 0x010fca00078e0202 */
[----:B------:R1:W5:Y:S01]  /*0540*/  LDG.E R38, desc[UR6][R2.64] ;  /* 0x0000000602267981 */ /* 0x000362000c1e1900 */
[----:B--2---:R-:W-:-:S13]  /*0550*/  ISETP.GE.AND P2, PT, R40, 0x1, PT ;  /* 0x000000012800780c */ /* 0x004fda0003f46270 */
[----:B------:R-:W2:Y:S01]  /*0560*/  @P2 LDC.64 R28, c[0x0][0x390] ;  /* 0x0000e400ff1c2b82 */ /* 0x000ea20000000a00 */
[----:B------:R-:W-:-:S05]  /*0570*/  @P2 IADD3 R30, PT, PT, R40, -0x1, RZ ;  /* 0xffffffff281e2810 */ /* 0x000fca0007ffe0ff */
[----:B---3--:R-:W-:-:S05]  /*0580*/  @P2 IMAD R30, R30, R39, RZ ;  /* 0x000000271e1e2224 */ /* 0x008fca00078e02ff */
[----:B------:R-:W-:-:S04]  /*0590*/  @P2 SHF.R.S32.HI R31, RZ, 0x1f, R30 ;  /* 0x0000001fff1f2819 */ /* 0x000fc8000001141e */
[----:B------:R-:W-:Y:S01]  /*05a0*/  @P2 LEA.HI R31, R31, R30, RZ, 0x3 ;  /* 0x0000001e1f1f2211 */ /* 0x000fe200078f18ff */
[----:B------:R-:W-:-:S03]  /*05b0*/  IMAD R30, R66, R39, RZ ;  /* 0x00000027421e7224 */ /* 0x000fc600078e02ff */
[----:B------:R-:W-:Y:S02]  /*05c0*/  @P2 LEA.HI.SX32 R42, R31, R0, 0x1d ;  /* 0x000000001f2a2211 */ /* 0x000fe400078feaff */
[----:B------:R-:W-:-:S03]  /*05d0*/  SHF.R.S32.HI R31, RZ, 0x1f, R30 ;  /* 0x0000001fff1f7819 */ /* 0x000fc6000001141e */
[----:B--2---:R-:W-:Y:S01]  /*05e0*/  @P2 IMAD.WIDE.U32 R28, R42, 0x10, R28 ;  /* 0x000000102a1c2825 */ /* 0x004fe200078e001c */
[----:B------:R-:W-:-:S04]  /*05f0*/  LEA.HI R31, R31, R30, RZ, 0x3 ;  /* 0x0000001e1f1f7211 */ /* 0x000fc800078f18ff */
[----:B------:R1:W5:Y:S01]  /*0600*/  @P2 LDG.E.128 R20, desc[UR6][R28.64] ;  /* 0x000000061c142981 */ /* 0x000362000c1e1d00 */
[----:B------:R-:W-:Y:S01]  /*0610*/  LEA.HI.SX32 R107, R31, R0, 0x1d ;  /* 0x000000001f6b7211 */ /* 0x000fe200078feaff */
[----:B------:R-:W-:Y:S06]  /*0620*/  @!P0 BRA `(.L_x_2855) ;  /* 0x0000000400248947 */ /* 0x000fec0003800000 */
[----:B------:R-:W2:Y:S02]  /*0630*/  LDC.64 R24, c[0x0][0x3a0] ;  /* 0x0000e800ff187b82 */ /* 0x000ea40000000a00 */
[----:B--2---:R-:W-:-:S06]  /*0640*/  IMAD.WIDE.U32 R24, R107, 0x10, R24 ;  /* 0x000000106b187825 */ /* 0x004fcc00078e0018 */
[----:B------:R-:W2:Y:S01]  /*0650*/  LDG.E.128 R24, desc[UR6][R24.64] ;  /* 0x0000000618187981 */ /* 0x000ea2000c1e1d00 */
[----:B------:R-:W-:-:S13]  /*0660*/  ISETP.GT.AND P3, PT, R40, RZ, PT ;  /* 0x000000ff2800720c */ /* 0x000fda0003f64270 */
[----:B-1----:R-:W1:Y:S01]  /*0670*/  @P3 LDC R28, c[0x0][0x40c] ;  /* 0x00010300ff1c3b82 */ /* 0x002e620000000800 */
[--C-:B-----5:R-:W-:Y:S02]  /*0680*/  @P3 HADD2.F32 R3, -RZ, R20.reuse.H1_H1 ;  /* 0x30000014ff033230 */ /* 0x120fe40000004100 */
[----:B------:R-:W-:Y:S02]  /*0690*/  @P3 HADD2.F32 R2, -RZ, R20.H0_H0 ;  /* 0x20000014ff023230 */ /* 0x000fe40000004100 */
[--C-:B------:R-:W-:Y:S02]  /*06a0*/  @P3 HADD2.F32 R30, -RZ, R21.reuse.H0_H0 ;  /* 0x20000015ff1e3230 */ /* 0x100fe40000004100 */
[----:B------:R-:W-:Y:S01]  /*06b0*/  @P3 HADD2.F32 R31, -RZ, R21.H1_H1 ;  /* 0x30000015ff1f3230 */ /* 0x000fe20000004100 */
[----:B------:R-:W3:Y:S08]  /*06c0*/  @P3 LDC R29, c[0x0][0x40c] ;  /* 0x00010300ff1d3b82 */ /* 0x000ef00000000800 */
[----:B------:R-:W4:Y:S08]  /*06d0*/  @P3 LDC R37, c[0x0][0x40c] ;  /* 0x00010300ff253b82 */ /* 0x000f300000000800 */
[----:B------:R-:W0:Y:S01]  /*06e0*/  @P3 LDC R32, c[0x0][0x40c] ;  /* 0x00010300ff203b82 */ /* 0x000e220000000800 */
[----:B-1----:R-:W-:Y:S01]  /*06f0*/  @P3 FMUL.FTZ R28, R3, R28 ;  /* 0x0000001c031c3220 */ /* 0x002fe20000410000 */
[----:B------:R-:W-:-:S06]  /*0700*/  @P3 HADD2.F32 R3, -RZ, R48.H0_H0 ;  /* 0x20000030ff033230 */ /* 0x000fcc0000004100 */
[----:B------:R-:W1:Y:S01]  /*0710*/  @P3 LDC R83, c[0x0][0x40c] ;  /* 0x00010300ff533b82 */ /* 0x000e620000000800 */
[----:B---3--:R-:W-:Y:S01]  /*0720*/  @P3 FMUL.FTZ R2, R2, R29 ;  /* 0x0000001d02023220 */ /* 0x008fe20000410000 */
[----:B------:R-:W-:-:S06]  /*0730*/  @P3 HADD2.F32 R29, -RZ, R48.H1_H1 ;  /* 0x30000030ff1d3230 */ /* 0x000fcc0000004100 */
[----:B------:R-:W3:Y:S01]  /*0740*/  @P3 LDC R36, c[0x0][0x40c] ;  /* 0x00010300ff243b82 */ /* 0x000ee20000000800 */
[----:B----4-:R-:W-:-:S07]  /*0750*/  @P3 FMUL.FTZ R30, R30, R37 ;  /* 0x000000251e1e3220 */ /* 0x010fce0000410000 */
[----:B------:R-:W4:Y:S01]  /*0760*/  @P3 LDC R85, c[0x0][0x40c] ;  /* 0x00010300ff553b82 */ /* 0x000f220000000800 */
[----:B0-----:R-:W-:Y:S01]  /*0770*/  @P3 FMUL.FTZ R31, R31, R32 ;  /* 0x000000201f1f3220 */ /* 0x001fe20000410000 */
[----:B------:R-:W-:-:S06]  /*0780*/  @P3 HADD2.F32 R32, -RZ, R23.H0_H0 ;  /* 0x20000017ff203230 */ /* 0x000fcc0000004100 */
[----:B------:R-:W0:Y:S01]  /*0790*/  @P3 LDC R91, c[0x0][0x40c] ;  /* 0x00010300ff5b3b82 */ /* 0x000e220000000800 */
[----:B----4-:R-:W-:Y:S01]  /*07a0*/  @P3 FMUL.FTZ R32, R32, R85 ;  /* 0x0000005520203220 */ /* 0x010fe20000410000 */
[--C-:B--2---:R-:W-:Y:S02]  /*07b0*/  @P3 HADD2.F32 R33, -RZ, R24.reuse.H0_H0 ;  /* 0x20000018ff213230 */ /* 0x104fe40000004100 */
[--C-:B------:R-:W-:Y:S02]  /*07c0*/  @!P3 HADD2.F32 R41, -RZ, R24.reuse.H0_H0 ;  /* 0x20000018ff29b230 */ /* 0x100fe40000004100 */
[----:B------:R-:W-:Y:S02]  /*07d0*/  @P3 HADD2.F32 R35, -RZ, R24.H1_H1 ;  /* 0x30000018ff233230 */ /* 0x000fe40000004100 */
[----:B------:R-:W-:Y:S01]  /*07e0*/  @P3 FFMA.FTZ R41, R2, R3, R33 ;  /* 0x0000000302293223 */ /* 0x000fe20000010021 */
[----:B------:R-:W-:Y:S02]  /*07f0*/  @P3 HADD2.F32 R3, -RZ, R49.H0_H0 ;  /* 0x20000031ff033230 */ /* 0x000fe40000004100 */
[----:B------:R-:W-:-:S02]  /*0800*/  @P3 HADD2.F32 R33, -RZ, R25.H0_H0 ;  /* 0x20000019ff213230 */ /* 0x000fc40000004100 */
[----:B------:R-:W-:Y:S02]  /*0810*/  @!P3 HADD2.F32 R43, -RZ, R24.H1_H1 ;  /* 0x30000018ff2bb230 */ /* 0x000fe40000004100 */
[----:B------:R-:W-:Y:S01]  /*0820*/  @P3 FFMA.FTZ R43, R28, R29, R35 ;  /* 0x0000001d1c2b3223 */ /* 0x000fe20000010023 */
[----:B------:R-:W-:Y:S02]  /*0830*/  @P3 HADD2.F32 R2, -RZ, R49.H1_H1 ;  /* 0x30000031ff023230 */ /* 0x000fe40000004100 */
[--C-:B------:R-:W-:Y:S02]  /*0840*/  @!P3 HADD2.F32 R79, -RZ, R25.reuse.H0_H0 ;  /* 0x20000019ff4fb230 */ /* 0x100fe40000004100 */
[----:B------:R-:W-:Y:S01]  /*0850*/  @P3 FFMA.FTZ R79, R30, R3, R33 ;  /* 0x000000031e4f3223 */ /* 0x000fe20000010021 */
[----:B------:R-:W-:Y:S02]  /*0860*/  @P3 HADD2.F32 R34, -RZ, R25.H1_H1 ;  /* 0x30000019ff223230 */ /* 0x000fe40000004100 */
[----:B------:R-:W-:-:S02]  /*0870*/  @P3 HADD2.F32 R28, -RZ, R22.H0_H0 ;  /* 0x20000016ff1c3230 */ /* 0x000fc40000004100 */
[----:B------:R-:W-:Y:S02]  /*0880*/  @P3 HADD2.F32 R29, -RZ, R22.H1_H1 ;  /* 0x30000016ff1d3230 */ /* 0x000fe40000004100 */
[----:B------:R-:W-:Y:S02]  /*0890*/  @P3 HADD2.F32 R30, -RZ, R23.H1_H1 ;  /* 0x30000017ff1e3230 */ /* 0x000fe40000004100 */
[----:B-1----:R-:W-:Y:S01]  /*08a0*/  @P3 FMUL.FTZ R28, R28, R83 ;  /* 0x000000531c1c3220 */ /* 0x002fe20000410000 */
[----:B------:R-:W-:Y:S02]  /*08b0*/  @!P3 HADD2.F32 R81, -RZ, R25.H1_H1 ;  /* 0x30000019ff51b230 */ /* 0x000fe40000004100 */
[----:B------:R-:W-:Y:S01]  /*08c0*/  @P3 FFMA.FTZ R81, R31, R2, R34 ;  /* 0x000000021f513223 */ /* 0x000fe20000010022 */
[--C-:B------:R-:W-:Y:S02]  /*08d0*/  @P3 HADD2.F32 R3, -RZ, R50.reuse.H0_H0 ;  /* 0x20000032ff033230 */ /* 0x100fe40000004100 */
[----:B---3--:R-:W-:Y:S01]  /*08e0*/  @P3 FMUL.FTZ R29, R29, R36 ;  /* 0x000000241d1d3220 */ /* 0x008fe20000410000 */
[----:B------:R-:W-:-:S02]  /*08f0*/  @P3 HADD2.F32 R2, -RZ, R50.H1_H1 ;  /* 0x30000032ff023230 */ /* 0x000fc40000004100 */
[----:B0-----:R-:W-:Y:S01]  /*0900*/  @P3 FMUL.FTZ R30, R30, R91 ;  /* 0x0000005b1e1e3220 */ /* 0x001fe20000410000 */
[--C-:B------:R-:W-:Y:S02]  /*0910*/  @P3 HADD2.F32 R31, -RZ, R51.reuse.H0_H0 ;  /* 0x20000033ff1f3230 */ /* 0x100fe40000004100 */
[----:B------:R-:W-:Y:S02]  /*0920*/  @P3 HADD2.F32 R33, -RZ, R51.H1_H1 ;  /* 0x30000033ff213230 */ /* 0x000fe40000004100 */
[--C-:B------:R-:W-:Y:S02]  /*0930*/  @P3 HADD2.F32 R35, -RZ, R26.reuse.H0_H0 ;  /* 0x2000001aff233230 */ /* 0x100fe40000004100 */
[----:B------:R-:W-:Y:S02]  /*0940*/  @P3 HADD2.F32 R34, -RZ, R26.H1_H1 ;  /* 0x3000001aff223230 */ /* 0x000fe40000004100 */
[--C-:B------:R-:W-:Y:S02]  /*0950*/  @P3 HADD2.F32 R37, -RZ, R27.reuse.H0_H0 ;  /* 0x2000001bff253230 */ /* 0x100fe40000004100 */
[----:B------:R-:W-:-:S02]  /*0960*/  @P3 HADD2.F32 R93, -RZ, R27.H1_H1 ;  /* 0x3000001bff5d3230 */ /* 0x000fc40000004100 */
[--C-:B------:R-:W-:Y:S02]  /*0970*/  @!P3 HADD2.F32 R83, -RZ, R26.reuse.H0_H0 ;  /* 0x2000001aff53b230 */ /* 0x100fe40000004100 */
        /* <DEDUP_REMOVED lines=20> */
.L_x_2855:
[----:B-1----:R-:W1:Y:S01]  /*0ac0*/  @P2 LDC R3, c[0x0][0x40c] ;  /* 0x00010300ff032b82 */ /* 0x002e620000000800 */
[--C-:B-----5:R-:W-:Y:S01]  /*0ad0*/  @P2 HADD2.F32 R2, -RZ, R20.reuse.H0_H0 ;  /* 0x20000014ff022230 */ /* 0x120fe20000004100 */
[----:B------:R-:W-:Y:S01]  /*0ae0*/  MOV R41, RZ ;  /* 0x000000ff00297202 */ /* 0x000fe20000000f00 */
[----:B------:R-:W-:Y:S01]  /*0af0*/  @P2 HADD2.F32 R28, -RZ, R20.H1_H1 ;  /* 0x30000014ff1c2230 */ /* 0x000fe20000004100 */
[----:B------:R-:W-:Y:S01]  /*0b00*/  MOV R43, RZ ;  /* 0x000000ff002b7202 */ /* 0x000fe20000000f00 */
[----:B------:R-:W-:Y:S01]  /*0b10*/  @P2 HADD2.F32 R32, -RZ, R21.H1_H1 ;  /* 0x30000015ff202230 */ /* 0x000fe20000004100 */
[----:B------:R-:W-:Y:S01]  /*0b20*/  MOV R81, RZ ;  /* 0x000000ff00517202 */ /* 0x000fe20000000f00 */
[----:B------:R-:W-:Y:S01]  /*0b30*/  @P2 HADD2.F32 R31, -RZ, R48.H1_H1 ;  /* 0x30000030ff1f2230 */ /* 0x000fe20000004100 */
[----:B------:R-:W2:Y:S01]  /*0b40*/  @P2 LDC R29, c[0x0][0x40c] ;  /* 0x00010300ff1d2b82 */ /* 0x000ea20000000800 */
[----:B------:R-:W-:Y:S02]  /*0b50*/  MOV R79, RZ ;  /* 0x000000ff004f7202 */ /* 0x000fe40000000f00 */
[----:B------:R-:W-:-:S02]  /*0b60*/  MOV R83, RZ ;  /* 0x000000ff00537202 */ /* 0x000fc40000000f00 */
[----:B------:R-:W-:Y:S02]  /*0b70*/  MOV R85, RZ ;  /* 0x000000ff00557202 */ /* 0x000fe40000000f00 */
[----:B------:R-:W-:Y:S01]  /*0b80*/  MOV R87, RZ ;  /* 0x000000ff00577202 */ /* 0x000fe20000000f00 */
[----:B------:R-:W3:Y:S01]  /*0b90*/  @P2 LDC R33, c[0x0][0x40c] ;  /* 0x00010300ff212b82 */ /* 0x000ee20000000800 */
[----:B------:R-:W-:-:S07]  /*0ba0*/  MOV R89, RZ ;  /* 0x000000ff00597202 */ /* 0x000fce0000000f00 */
[----:B------:R-:W4:Y:S01]  /*0bb0*/  @P2 LDC R30, c[0x0][0x40c] ;  /* 0x00010300ff1e2b82 */ /* 0x000f220000000800 */
[----:B-1----:R-:W-:Y:S01]  /*0bc0*/  @P2 FMUL.FTZ R2, R2, R3 ;  /* 0x0000000302022220 */ /* 0x002fe20000410000 */
[----:B------:R-:W-:-:S05]  /*0bd0*/  @P2 HADD2.F32 R3, -RZ, R48.H0_H0 ;  /* 0x20000030ff032230 */ /* 0x000fca0000004100 */
[----:B------:R-:W-:Y:S01]  /*0be0*/  @P2 FMUL.FTZ R41, R2, R3 ;  /* 0x0000000302292220 */ /* 0x000fe20000410000 */
[----:B------:R-:W1:Y:S01]  /*0bf0*/  @P2 LDC R35, c[0x0][0x40c] ;  /* 0x00010300ff232b82 */ /* 0x000e620000000800 */
[----:B--2---:R-:W-:Y:S01]  /*0c00*/  @P2 FMUL.FTZ R28, R28, R29 ;  /* 0x0000001d1c1c2220 */ /* 0x004fe20000410000 */
[----:B------:R-:W-:Y:S02]  /*0c10*/  @P2 HADD2.F32 R29, -RZ, R21.H0_H0 ;  /* 0x20000015ff1d2230 */ /* 0x000fe40000004100 */
[--C-:B------:R-:W-:Y:S02]  /*0c20*/  @P2 HADD2.F32 R3, -RZ, R49.reuse.H1_H1 ;  /* 0x30000031ff032230 */ /* 0x100fe40000004100 */
[----:B------:R-:W-:Y:S01]  /*0c30*/  @P2 FMUL.FTZ R43, R28, R31 ;  /* 0x0000001f1c2b2220 */ /* 0x000fe20000410000 */
[----:B------:R-:W-:Y:S01]  /*0c40*/  @P2 HADD2.F32 R2, -RZ, R49.H0_H0 ;  /* 0x20000031ff022230 */ /* 0x000fe20000004100 */
[----:B------:R-:W2:Y:S01]  /*0c50*/  @P2 LDC R37, c[0x0][0x40c] ;  /* 0x00010300ff252b82 */ /* 0x000ea20000000800 */
[----:B---3--:R-:W-:Y:S01]  /*0c60*/  @P2 FMUL.FTZ R32, R32, R33 ;  /* 0x0000002120202220 */ /* 0x008fe20000410000 */
[----:B------:R-:W-:-:S02]  /*0c70*/  @P2 HADD2.F32 R28, -RZ, R22.H0_H0 ;  /* 0x20000016ff1c2230 */ /* 0x000fc40000004100 */
[--C-:B------:R-:W-:Y:S02]  /*0c80*/  @P2 HADD2.F32 R31, -RZ, R23.reuse.H0_H0 ;  /* 0x20000017ff1f2230 */ /* 0x100fe40000004100 */
[----:B------:R-:W-:Y:S01]  /*0c90*/  @P2 FMUL.FTZ R81, R32, R3 ;  /* 0x0000000320512220 */ /* 0x000fe20000410000 */
[----:B------:R-:W-:Y:S01]  /*0ca0*/  @P2 HADD2.F32 R32, -RZ, R23.H1_H1 ;  /* 0x30000017ff202230 */ /* 0x000fe20000004100 */
[----:B------:R-:W3:Y:S01]  /*0cb0*/  @P2 LDC R34, c[0x0][0x40c] ;  /* 0x00010300ff222b82 */ /* 0x000ee20000000800 */
[----:B----4-:R-:W-:Y:S01]  /*0cc0*/  @P2 FMUL.FTZ R29, R29, R30 ;  /* 0x0000001e1d1d2220 */ /* 0x010fe20000410000 */
[----:B------:R-:W-:Y:S02]  /*0cd0*/  @P2 HADD2.F32 R30, -RZ, R22.H1_H1 ;  /* 0x30000016ff1e2230 */ /* 0x000fe40000004100 */
[--C-:B------:R-:W-:Y:S02]  /*0ce0*/  @P2 HADD2.F32 R3, -RZ, R50.reuse.H0_H0 ;  /* 0x20000032ff032230 */ /* 0x100fe40000004100 */
[----:B------:R-:W-:Y:S01]  /*0cf0*/  @P2 FMUL.FTZ R79, R29, R2 ;  /* 0x000000021d4f2220 */ /* 0x000fe20000410000 */
[----:B------:R-:W-:Y:S01]  /*0d00*/  @P2 HADD2.F32 R29, -RZ, R50.H1_H1 ;  /* 0x30000032ff1d2230 */ /* 0x000fe20000004100 */
[----:B------:R-:W4:Y:S01]  /*0d10*/  @P2 LDC R91, c[0x0][0x40c] ;  /* 0x00010300ff5b2b82 */ /* 0x000f220000000800 */
[----:B-1----:R-:W-:Y:S01]  /*0d20*/  @P2 FMUL.FTZ R28, R28, R35 ;  /* 0x000000231c1c2220 */ /* 0x002fe20000410000 */
[----:B------:R-:W-:-:S02]  /*0d30*/  @P2 HADD2.F32 R2, -RZ, R51.H0_H0 ;  /* 0x20000033ff022230 */ /* 0x000fc40000004100 */
[----:B------:R-:W-:Y:S02]  /*0d40*/  @P2 HADD2.F32 R33, -RZ, R51.H1_H1 ;  /* 0x30000033ff212230 */ /* 0x000fe40000004100 */
[----:B------:R-:W-:Y:S01]  /*0d50*/  @P2 FMUL.FTZ R83, R28, R3 ;  /* 0x000000031c532220 */ /* 0x000fe20000410000 */
[----:B------:R-:W-:Y:S01]  /*0d60*/  F2FP.F16.F32.PACK_AB R28, RZ, R41 ;  /* 0x00000029ff1c723e */ /* 0x000fe200000000ff */
[----:B--2---:R-:W-:Y:S01]  /*0d70*/  @P2 FMUL.FTZ R30, R30, R37 ;  /* 0x000000251e1e2220 */ /* 0x004fe20000410000 */
[----:B------:R-:W-:-:S03]  /*0d80*/  F2FP.F16.F32.PACK_AB R3, RZ, R81 ;  /* 0x00000051ff03723e */ /* 0x000fc600000000ff */
[----:B------:R-:W-:Y:S01]  /*0d90*/  @P2 FMUL.FTZ R85, R30, R29 ;  /* 0x0000001d1e552220 */ /* 0x000fe20000410000 */
[----:B------:R-:W-:Y:S02]  /*0da0*/  F2FP.F16.F32.PACK_AB R30, RZ, R83 ;  /* 0x00000053ff1e723e */ /* 0x000fe400000000ff */
[----:B------:R-:W-:Y:S01]  /*0db0*/  F2FP.F16.F32.PACK_AB R29, RZ, R79 ;  /* 0x0000004fff1d723e */ /* 0x000fe200000000ff */
[----:B---3--:R-:W-:-:S03]  /*0dc0*/  @P2 FMUL.FTZ R31, R31, R34 ;  /* 0x000000221f1f2220 */ /* 0x008fc60000410000 */
[----:B------:R-:W-:Y:S01]  /*0dd0*/  PRMT R29, R29, 0x5410, R3 ;  /* 0x000054101d1d7816 */ /* 0x000fe20000000003 */
[----:B------:R-:W-:Y:S01]  /*0de0*/  @P2 FMUL.FTZ R87, R31, R2 ;  /* 0x000000021f572220 */ /* 0x000fe20000410000 */
[----:B------:R-:W-:Y:S02]  /*0df0*/  F2FP.F16.F32.PACK_AB R31, RZ, R85 ;  /* 0x00000055ff1f723e */ /* 0x000fe400000000ff */
[----:B------:R-:W-:Y:S01]  /*0e00*/  F2FP.F16.F32.PACK_AB R2, RZ, R43 ;  /* 0x0000002bff02723e */ /* 0x000fe200000000ff */
[----:B----4-:R-:W-:Y:S01]  /*0e10*/  @P2 FMUL.FTZ R32, R32, R91 ;  /* 0x0000005b20202220 */ /* 0x010fe20000410000 */
[----:B------:R-:W-:Y:S02]  /*0e20*/  PRMT R30, R30, 0x5410, R31 ;  /* 0x000054101e1e7816 */ /* 0x000fe4000000001f */
[----:B------:R-:W-:Y:S01]  /*0e30*/  PRMT R28, R28, 0x5410, R2 ;  /* 0x000054101c1c7816 */ /* 0x000fe20000000002 */
[----:B------:R-:W-:Y:S01]  /*0e40*/  @P2 FMUL.FTZ R89, R32, R33 ;  /* 0x0000002120592220 */ /* 0x000fe20000410000 */
[----:B------:R-:W-:-:S04]  /*0e50*/  F2FP.F16.F32.PACK_AB R32, RZ, R87 ;  /* 0x00000057ff20723e */ /* 0x000fc800000000ff */
[----:B------:R-:W-:-:S04]  /*0e60*/  F2FP.F16.F32.PACK_AB R33, RZ, R89 ;  /* 0x00000059ff21723e */ /* 0x000fc800000000ff */
[----:B------:R-:W-:-:S07]  /*0e70*/  PRMT R31, R32, 0x5410, R33 ;  /* 0x00005410201f7816 */ /* 0x000fce0000000021 */
.L_x_2856:
[----:B------:R-:W1:Y:S01]  /*0e80*/  LDC.64 R2, c[0x0][0x3a8] ;  /* 0x0000ea00ff027b82 */ /* 0x000e620000000a00 */
[----:B------:R-:W-:Y:S02]  /*0e90*/  @P2 IADD3 R91, PT, PT, R42, 0x80, RZ ;  /* 0x000000802a5b2810 */ /* 0x000fe40007ffe0ff */
[----:B------:R-:W-:-:S05]  /*0ea0*/  IADD3 R109, PT, PT, R107, 0x80, RZ ;  /* 0x000000806b6d7810 */ /* 0x000fca0007ffe0ff */
[----:B------:R-:W2:Y:S08]  /*0eb0*/  @P2 LDC.64 R36, c[0x0][0x390] ;  /* 0x0000e400ff242b82 */ /* 0x000eb00000000a00 */
[----:B------:R-:W3:Y:S01]  /*0ec0*/  @P0 LDC.64 R34, c[0x0][0x3a0] ;  /* 0x0000e800ff220b82 */ /* 0x000ee20000000a00 */
[----:B-1----:R-:W-:-:S05]  /*0ed0*/  IMAD.WIDE.U32 R32, R107, 0x10, R2 ;  /* 0x000000106b207825 */ /* 0x002fca00078e0002 */
[----:B------:R1:W-:Y:S01]  /*0ee0*/  STG.E.128 desc[UR6][R32.64], R28 ;  /* 0x0000001c20007986 */ /* 0x0003e2000c101d06 */
[----:B--2---:R-:W-:-:S05]  /*0ef0*/  @P2 IMAD.WIDE.U32 R36, R91, 0x10, R36 ;  /* 0x000000105b242825 */ /* 0x004fca00078e0024 */
[----:B------:R1:W5:Y:S01]  /*0f00*/  @P2 LDG.E.128 R20, desc[UR6][R36.64] ;  /* 0x0000000624142981 */ /* 0x000362000c1e1d00 */
[----:B---3--:R-:W-:-:S05]  /*0f10*/  @P0 IMAD.WIDE.U32 R34, R109, 0x10, R34 ;  /* 0x000000106d220825 */ /* 0x008fca00078e0022 */
[----:B------:R1:W5:Y:S01]  /*0f20*/  @P0 LDG.E.128 R24, desc[UR6][R34.64] ;  /* 0x0000000622180981 */ /* 0x000362000c1e1d00 */
[----:B------:R-:W-:Y:S05]  /*0f30*/  @!P0 BRA `(.L_x_2857) ;  /* 0x0000000000f88947 */ /* 0x000fea0003800000 */
[----:B------:R-:W-:Y:S01]  /*0f40*/  ISETP.GT.AND P3, PT, R40, RZ, PT ;  /* 0x000000ff2800720c */ /* 0x000fe20003f64270 */
[--C-:B-----5:R-:W-:Y:S02]  /*0f50*/  HADD2.F32 R91, -RZ, R24.reuse.H0_H0 ;  /* 0x20000018ff5b7230 */ /* 0x120fe40000004100 */
[----:B------:R-:W-:Y:S02]  /*0f60*/  HADD2.F32 R93, -RZ, R24.H1_H1 ;  /* 0x30000018ff5d7230 */ /* 0x000fe40000004100 */
[--C-:B------:R-:W-:Y:S02]  /*0f70*/  HADD2.F32 R95, -RZ, R25.reuse.H0_H0 ;  /* 0x20000019ff5f7230 */ /* 0x100fe40000004100 */
[----:B------:R-:W-:Y:S02]  /*0f80*/  HADD2.F32 R97, -RZ, R25.H1_H1 ;  /* 0x30000019ff617230 */ /* 0x000fe40000004100 */
[--C-:B------:R-:W-:Y:S02]  /*0f90*/  HADD2.F32 R99, -RZ, R26.reuse.H0_H0 ;  /* 0x2000001aff637230 */ /* 0x100fe40000004100 */
[----:B------:R-:W-:-:S02]  /*0fa0*/  HADD2.F32 R101, -RZ, R26.H1_H1 ;  /* 0x3000001aff657230 */ /* 0x000fc40000004100 */
[----:B-1----:R-:W1:Y:S01]  /*0fb0*/  @P3 LDC R29, c[0x0][0x40c] ;  /* 0x00010300ff1d3b82 */ /* 0x002e620000000800 */
[--C-:B------:R-:W-:Y:S02]  /*0fc0*/  @P3 HADD2.F32 R28, -RZ, R20.reuse.H0_H0 ;  /* 0x20000014ff1c3230 */ /* 0x100fe40000004100 */
[----:B------:R-:W-:Y:S02]  /*0fd0*/  @P3 HADD2.F32 R31, -RZ, R20.H1_H1 ;  /* 0x30000014ff1f3230 */ /* 0x000fe40000004100 */
[--C-:B------:R-:W-:Y:S02]  /*0fe0*/  HADD2.F32 R103, -RZ, R27.reuse.H0_H0 ;  /* 0x2000001bff677230 */ /* 0x100fe40000004100 */
[----:B------:R-:W-:Y:S01]  /*0ff0*/  HADD2.F32 R105, -RZ, R27.H1_H1 ;  /* 0x3000001bff697230 */ /* 0x000fe20000004100 */
[----:B------:R-:W2:Y:S08]  /*1000*/  @P3 LDC R32, c[0x0][0x40c] ;  /* 0x00010300ff203b82 */ /* 0x000eb00000000800 */
[----:B------:R-:W3:Y:S08]  /*1010*/  @P3 LDC R33, c[0x0][0x40c] ;  /* 0x00010300ff213b82 */ /* 0x000ef00000000800 */
[----:B------:R-:W4:Y:S01]  /*1020*/  @P3 LDC R34, c[0x0][0x40c] ;  /* 0x00010300ff223b82 */ /* 0x000f220000000800 */
[----:B-1----:R-:W-:Y:S01]  /*1030*/  @P3 FMUL.FTZ R30, R28, R29 ;  /* 0x0000001d1c1e3220 */ /* 0x002fe20000410000 */
[----:B------:R-:W-:-:S02]  /*1040*/  @P3 HADD2.F32 R28, -RZ, R56.H0_H0 ;  /* 0x20000038ff1c3230 */ /* 0x000fc40000004100 */
[----:B------:R-:W-:-:S03]  /*1050*/  @P3 HADD2.F32 R29, -RZ, R56.H1_H1 ;  /* 0x30000038ff1d3230 */ /* 0x000fc60000004100 */
[----:B------:R-:W-:Y:S01]  /*1060*/  @P3 FFMA.FTZ R91, R30, R28, R91 ;  /* 0x0000001c1e5b3223 */ /* 0x000fe2000001005b */
[----:B------:R-:W1:Y:S01]  /*1070*/  @P3 LDC R36, c[0x0][0x40c] ;  /* 0x00010300ff243b82 */ /* 0x000e620000000800 */
[--C-:B------:R-:W-:Y:S02]  /*1080*/  @P3 HADD2.F32 R28, -RZ, R21.reuse.H1_H1 ;  /* 0x30000015ff1c3230 */ /* 0x100fe40000004100 */
[----:B--2---:R-:W-:Y:S01]  /*1090*/  @P3 FMUL.FTZ R32, R31, R32 ;  /* 0x000000201f203220 */ /* 0x004fe20000410000 */
[----:B------:R-:W-:-:S03]  /*10a0*/  @P3 HADD2.F32 R31, -RZ, R21.H0_H0 ;  /* 0x20000015ff1f3230 */ /* 0x000fc60000004100 */
[----:B------:R-:W-:Y:S01]  /*10b0*/  @P3 FFMA.FTZ R93, R32, R29, R93 ;  /* 0x0000001d205d3223 */ /* 0x000fe2000001005d */
[--C-:B------:R-:W-:Y:S01]  /*10c0*/  @P3 HADD2.F32 R29, -RZ, R57.reuse.H1_H1 ;  /* 0x30000039ff1d3230 */ /* 0x100fe20000004100 */
[----:B------:R-:W2:Y:S01]  /*10d0*/  @P3 LDC R37, c[0x0][0x40c] ;  /* 0x00010300ff253b82 */ /* 0x000ea20000000800 */
[----:B---3--:R-:W-:Y:S01]  /*10e0*/  @P3 FMUL.FTZ R30, R28, R33 ;  /* 0x000000211c1e3220 */ /* 0x008fe20000410000 */
[----:B------:R-:W-:Y:S02]  /*10f0*/  @P3 HADD2.F32 R28, -RZ, R57.H0_H0 ;  /* 0x20000039ff1c3230 */ /* 0x000fe40000004100 */
[--C-:B------:R-:W-:Y:S02]  /*1100*/  @P3 HADD2.F32 R32, -RZ, R22.reuse.H1_H1 ;  /* 0x30000016ff203230 */ /* 0x100fe40000004100 */
[----:B------:R-:W-:Y:S01]  /*1110*/  @P3 FFMA.FTZ R97, R30, R29, R97 ;  /* 0x0000001d1e613223 */ /* 0x000fe20000010061 */
[----:B------:R-:W-:Y:S01]  /*1120*/  @P3 HADD2.F32 R33, -RZ, R23.H1_H1 ;  /* 0x30000017ff213230 */ /* 0x000fe20000004100 */
[----:B------:R-:W3:Y:S01]  /*1130*/  @P3 LDC R35, c[0x0][0x40c] ;  /* 0x00010300ff233b82 */ /* 0x000ee20000000800 */
[----:B----4-:R-:W-:Y:S01]  /*1140*/  @P3 FMUL.FTZ R34, R31, R34 ;  /* 0x000000221f223220 */ /* 0x010fe20000410000 */
[----:B------:R-:W-:-:S02]  /*1150*/  @P3 HADD2.F32 R31, -RZ, R22.H0_H0 ;  /* 0x20000016ff1f3230 */ /* 0x000fc40000004100 */
[--C-:B------:R-:W-:Y:S02]  /*1160*/  @P3 HADD2.F32 R29, -RZ, R58.reuse.H1_H1 ;  /* 0x3000003aff1d3230 */ /* 0x100fe40000004100 */
[----:B------:R-:W-:Y:S01]  /*1170*/  @P3 FFMA.FTZ R95, R34, R28, R95 ;  /* 0x0000001c225f3223 */ /* 0x000fe2000001005f */
[----:B------:R-:W-:Y:S01]  /*1180*/  @P3 HADD2.F32 R28, -RZ, R23.H0_H0 ;  /* 0x20000017ff1c3230 */ /* 0x000fe20000004100 */
[----:B------:R-:W4:Y:S01]  /*1190*/  @P3 LDC R78, c[0x0][0x40c] ;  /* 0x00010300ff4e3b82 */ /* 0x000f220000000800 */
[----:B-1----:R-:W-:Y:S01]  /*11a0*/  @P3 FMUL.FTZ R36, R31, R36 ;  /* 0x000000241f243220 */ /* 0x002fe20000410000 */
[--C-:B------:R-:W-:Y:S02]  /*11b0*/  @P3 HADD2.F32 R30, -RZ, R59.reuse.H0_H0 ;  /* 0x2000003bff1e3230 */ /* 0x100fe40000004100 */
[----:B------:R-:W-:Y:S02]  /*11c0*/  @P3 HADD2.F32 R31, -RZ, R59.H1_H1 ;  /* 0x3000003bff1f3230 */ /* 0x000fe40000004100 */
[----:B--2---:R-:W-:Y:S01]  /*11d0*/  @P3 FMUL.FTZ R34, R28, R37 ;  /* 0x000000251c223220 */ /* 0x004fe20000410000 */
[----:B------:R-:W-:-:S03]  /*11e0*/  @P3 HADD2.F32 R28, -RZ, R58.H0_H0 ;  /* 0x2000003aff1c3230 */ /* 0x000fc60000004100 */
[----:B------:R-:W-:Y:S01]  /*11f0*/  @P3 FFMA.FTZ R103, R34, R30, R103 ;  /* 0x0000001e22673223 */ /* 0x000fe20000010067 */
[----:B------:R-:W-:Y:S01]  /*1200*/  F2FP.F16.F32.PACK_AB R30, RZ, R95 ;  /* 0x0000005fff1e723e */ /* 0x000fe200000000ff */
[----:B------:R-:W-:Y:S01]  /*1210*/  @P3 FFMA.FTZ R99, R36, R28, R99 ;  /* 0x0000001c24633223 */ /* 0x000fe20000010063 */
[----:B------:R-:W-:Y:S01]  /*1220*/  F2FP.F16.F32.PACK_AB R28, RZ, R91 ;  /* 0x0000005bff1c723e */ /* 0x000fe200000000ff */
[----:B---3--:R-:W-:Y:S01]  /*1230*/  @P3 FMUL.FTZ R32, R32, R35 ;  /* 0x0000002320203220 */ /* 0x008fe20000410000 */
[----:B------:R-:W-:-:S03]  /*1240*/  F2FP.F16.F32.PACK_AB R35, RZ, R103 ;  /* 0x00000067ff23723e */ /* 0x000fc600000000ff */
[----:B------:R-:W-:Y:S01]  /*1250*/  @P3 FFMA.FTZ R101, R32, R29, R101 ;  /* 0x0000001d20653223 */ /* 0x000fe20000010065 */
[----:B------:R-:W-:Y:S02]  /*1260*/  F2FP.F16.F32.PACK_AB R29, RZ, R93 ;  /* 0x0000005dff1d723e */ /* 0x000fe400000000ff */
[----:B------:R-:W-:Y:S01]  /*1270*/  F2FP.F16.F32.PACK_AB R32, RZ, R97 ;  /* 0x00000061ff20723e */ /* 0x000fe200000000ff */
[----:B----4-:R-:W-:Y:S01]  /*1280*/  @P3 FMUL.FTZ R78, R33, R78 ;  /* 0x0000004e214e3220 */ /* 0x010fe20000410000 */
[----:B------:R-:W-:Y:S02]  /*1290*/  F2FP.F16.F32.PACK_AB R33, RZ, R99 ;  /* 0x00000063ff21723e */ /* 0x000fe400000000ff */
[----:B------:R-:W-:Y:S01]  /*12a0*/  F2FP.F16.F32.PACK_AB R34, RZ, R101 ;  /* 0x00000065ff22723e */ /* 0x000fe200000000ff */
[----:B------:R-:W-:Y:S01]  /*12b0*/  @P3 FFMA.FTZ R105, R78, R31, R105 ;  /* 0x0000001f4e693223 */ /* 0x000fe20000010069 */
[----:B------:R-:W-:Y:S02]  /*12c0*/  PRMT R28, R28, 0x5410, R29 ;  /* 0x000054101c1c7816 */ /* 0x000fe4000000001d */
[----:B------:R-:W-:-:S02]  /*12d0*/  PRMT R29, R30, 0x5410, R32 ;  /* 0x000054101e1d7816 */ /* 0x000fc40000000020 */
[----:B------:R-:W-:Y:S02]  /*12e0*/  F2FP.F16.F32.PACK_AB R31, RZ, R105 ;  /* 0x00000069ff1f723e */ /* 0x000fe400000000ff */
[----:B------:R-:W-:Y:S02]  /*12f0*/  PRMT R30, R33, 0x5410, R34 ;  /* 0x00005410211e7816 */ /* 0x000fe40000000022 */
[----:B------:R-:W-:Y:S01]  /*1300*/  PRMT R31, R35, 0x5410, R31 ;  /* 0x00005410231f7816 */ /* 0x000fe2000000001f */
[----:B------:R-:W-:Y:S06]  /*1310*/  BRA `(.L_x_2858) ;  /* 0x0000000000f07947 */ /* 0x000fec0003800000 */
.L_x_2857:
[----:B-1----:R-:W1:Y:S01]  /*1320*/  @P2 LDC R29, c[0x0][0x40c] ;  /* 0x00010300ff1d2b82 */ /* 0x002e620000000800 */
[--C-:B-----5:R-:W-:Y:S01]  /*1330*/  @P2 HADD2.F32 R28, -RZ, R20.reuse.H0_H0 ;  /* 0x20000014ff1c2230 */ /* 0x120fe20000004100 */
[----:B------:R-:W-:Y:S01]  /*1340*/  MOV R91, RZ ;  /* 0x000000ff005b7202 */ /* 0x000fe20000000f00 */
[----:B------:R-:W-:Y:S02]  /*1350*/  @P2 HADD2.F32 R30, -RZ, R20.H1_H1 ;  /* 0x30000014ff1e2230 */ /* 0x000fe40000004100 */
[----:B------:R-:W-:Y:S02]  /*1360*/  HFMA2 R93, -RZ, RZ, 0, 0 ;  /* 0x00000000ff5d7431 */ /* 0x000fe400000001ff */
[----:B------:R-:W-:Y:S02]  /*1370*/  @P2 HADD2.F32 R34, -RZ, R21.H1_H1 ;  /* 0x30000015ff222230 */ /* 0x000fe40000004100 */
[----:B------:R-:W-:Y:S02]  /*1380*/  HFMA2 R97, -RZ, RZ, 0, 0 ;  /* 0x00000000ff617431 */ /* 0x000fe400000001ff */
[----:B------:R-:W-:Y:S01]  /*1390*/  @P2 HADD2.F32 R33, -RZ, R56.H1_H1 ;  /* 0x30000038ff212230 */ /* 0x000fe20000004100 */
        /* <DEDUP_REMOVED lines=29> */
[----:B------:R-:W-:-:S02]  /*1570*/  @P2 HADD2.F32 R28, -RZ, R59.H0_H0 ;  /* 0x2000003bff1c2230 */ /* 0x000fc40000004100 */
[----:B-1----:R-:W-:Y:S01]  /*1580*/  @P2 FMUL.FTZ R30, R30, R37 ;  /* 0x000000251e1e2220 */ /* 0x002fe20000410000 */
[----:B------:R-:W-:Y:S02]  /*1590*/  @P2 HADD2.F32 R35, -RZ, R59.H1_H1 ;  /* 0x3000003bff232230 */ /* 0x000fe40000004100 */
[----:B--2---:R-:W-:Y:S01]  /*15a0*/  @P2 FMUL.FTZ R32, R32, R99 ;  /* 0x0000006320202220 */ /* 0x004fe20000410000 */
[----:B------:R-:W-:Y:S01]  /*15b0*/  MOV R99, RZ ;  /* 0x000000ff00637202 */ /* 0x000fe20000000f00 */
[----:B------:R-:W-:Y:S01]  /*15c0*/  @P2 FMUL.FTZ R99, R30, R29 ;  /* 0x0000001d1e632220 */ /* 0x000fe20000410000 */
[----:B------:R-:W-:Y:S01]  /*15d0*/  F2FP.F16.F32.PACK_AB R29, RZ, R93 ;  /* 0x0000005dff1d723e */ /* 0x000fe200000000ff */
[----:B------:R-:W-:Y:S01]  /*15e0*/  @P2 FMUL.FTZ R101, R32, R31 ;  /* 0x0000001f20652220 */ /* 0x000fe20000410000 */
[----:B------:R-:W-:Y:S02]  /*15f0*/  F2FP.F16.F32.PACK_AB R30, RZ, R95 ;  /* 0x0000005fff1e723e */ /* 0x000fe400000000ff */
[----:B------:R-:W-:Y:S01]  /*1600*/  F2FP.F16.F32.PACK_AB R31, RZ, R97 ;  /* 0x00000061ff1f723e */ /* 0x000fe200000000ff */
[----:B---3--:R-:W-:Y:S01]  /*1610*/  @P2 FMUL.FTZ R33, R33, R36 ;  /* 0x0000002421212220 */ /* 0x008fe20000410000 */
[----:B------:R-:W-:-:S03]  /*1620*/  F2FP.F16.F32.PACK_AB R32, RZ, R99 ;  /* 0x00000063ff20723e */ /* 0x000fc600000000ff */
[----:B------:R-:W-:Y:S01]  /*1630*/  @P2 FMUL.FTZ R103, R33, R28 ;  /* 0x0000001c21672220 */ /* 0x000fe20000410000 */
[----:B------:R-:W-:Y:S02]  /*1640*/  F2FP.F16.F32.PACK_AB R28, RZ, R91 ;  /* 0x0000005bff1c723e */ /* 0x000fe400000000ff */
[----:B------:R-:W-:Y:S01]  /*1650*/  F2FP.F16.F32.PACK_AB R33, RZ, R101 ;  /* 0x00000065ff21723e */ /* 0x000fe200000000ff */
[----:B----4-:R-:W-:Y:S01]  /*1660*/  @P2 FMUL.FTZ R34, R34, R111 ;  /* 0x0000006f22222220 */ /* 0x010fe20000410000 */
[----:B------:R-:W-:Y:S02]  /*1670*/  PRMT R28, R28, 0x5410, R29 ;  /* 0x000054101c1c7816 */ /* 0x000fe4000000001d */
[----:B------:R-:W-:Y:S01]  /*1680*/  PRMT R29, R30, 0x5410, R31 ;  /* 0x000054101e1d7816 */ /* 0x000fe2000000001f */
[----:B------:R-:W-:Y:S01]  /*1690*/  @P2 FMUL.FTZ R105, R34, R35 ;  /* 0x0000002322692220 */ /* 0x000fe20000410000 */
[----:B------:R-:W-:Y:S02]  /*16a0*/  F2FP.F16.F32.PACK_AB R34, RZ, R103 ;  /* 0x00000067ff22723e */ /* 0x000fe400000000ff */
[----:B------:R-:W-:-:S02]  /*16b0*/  PRMT R30, R32, 0x5410, R33 ;  /* 0x00005410201e7816 */ /* 0x000fc40000000021 */
[----:B------:R-:W-:-:S04]  /*16c0*/  F2FP.F16.F32.PACK_AB R35, RZ, R105 ;  /* 0x00000069ff23723e */ /* 0x000fc800000000ff */
[----:B------:R-:W-:-:S07]  /*16d0*/  PRMT R31, R34, 0x5410, R35 ;  /* 0x00005410221f7816 */ /* 0x000fce0000000023 */
.L_x_2858:
[----:B------:R-:W1:Y:S01]  /*16e0*/  @P2 LDC.64 R36, c[0x0][0x390] ;  /* 0x0000e400ff242b82 */ /* 0x000e620000000a00 */
[----:B------:R-:W-:Y:S01]  /*16f0*/  @P2 IADD3 R111, PT, PT, R42, 0x100, RZ ;  /* 0x000001002a6f2810 */ /* 0x000fe20007ffe0ff */
[----:B------:R-:W-:Y:S01]  /*1700*/  IMAD.WIDE.U32 R32, R109, 0x10, R2 ;  /* 0x000000106d207825 */ /* 0x000fe200078e0002 */
[----:B------:R-:W-:-:S04]  /*1710*/  @P0 IADD3 R113, PT, PT, R107, 0x100, RZ ;  /* 0x000001006b710810 */ /* 0x000fc80007ffe0ff */
[----:B------:R2:W-:Y:S01]  /*1720*/  STG.E.128 desc[UR6][R32.64], R28 ;  /* 0x0000001c20007986 */ /* 0x0005e2000c101d06 */
[----:B------:R-:W3:Y:S01]  /*1730*/  @P0 LDC.64 R34, c[0x0][0x3a0] ;  /* 0x0000e800ff220b82 */ /* 0x000ee20000000a00 */
[----:B-1----:R-:W-:-:S05]  /*1740*/  @P2 IMAD.WIDE.U32 R36, R111, 0x10, R36 ;  /* 0x000000106f242825 */ /* 0x002fca00078e0024 */
        /* <DEDUP_REMOVED lines=11> */
[----:B--2---:R-:W1:Y:S01]  /*1800*/  @P3 LDC R29, c[0x0][0x40c] ;  /* 0x00010300ff1d3b82 */ /* 0x004e620000000800 */
        /* <DEDUP_REMOVED lines=26> */
[----:B------:R-:W-:Y:S02]  /*19b0*/  @P3 HADD2.F32 R29, -RZ, R67.H1_H1 ;  /* 0x30000043ff1d3230 */ /* 0x000fe40000004100 */
        /* <DEDUP_REMOVED lines=27> */
.L_x_2859:
[----:B--2---:R-:W1:Y:S01]  /*1b70*/  @P2 LDC R29, c[0x0][0x40c] ;  /* 0x00010300ff1d2b82 */ /* 0x004e620000000800 */
        /* <DEDUP_REMOVED lines=10> */
[----:B------:R-:W-:-:S02]  /*1c20*/  MOV R115, RZ ;  /* 0x000000ff00737202 */ /* 0x000fc40000000f00 */
[----:B------:R-:W-:-:S03]  /*1c30*/  MOV R111, RZ ;  /* 0x000000ff006f7202 */ /* 0x000fc60000000f00 */
        /* <DEDUP_REMOVED lines=26> */
[----:B------:R-:W-:-:S03]  /*1de0*/  @P2 HADD2.F32 R35, -RZ, R68.H1_H1 ;  /* 0x30000044ff232230 */ /* 0x000fc60000004100 */
[----:B------:R-:W-:Y:S01]  /*1df0*/  @P2 FMUL.FTZ R115, R30, R29 ;  /* 0x0000001d1e732220 */ /* 0x000fe20000410000 */
[----:B------:R-:W-:Y:S01]  /*1e00*/  F2FP.F16.F32.PACK_AB R29, RZ, R121 ;  /* 0x00000079ff1d723e */ /* 0x000fe200000000ff */
[----:B--2---:R-:W-:Y:S01]  /*1e10*/  @P2 FMUL.FTZ R32, R32, R109 ;  /* 0x0000006d20202220 */ /* 0x004fe20000410000 */
[----:B------:R-:W-:Y:S01]  /*1e20*/  HFMA2 R109, -RZ, RZ, 0, 0 ;  /* 0x00000000ff6d7431 */ /* 0x000fe200000001ff */
[----:B------:R-:W-:Y:S02]  /*1e30*/  F2FP.F16.F32.PACK_AB R30, RZ, R119 ;  /* 0x00000077ff1e723e */ /* 0x000fe400000000ff */
[----:B------:R-:W-:Y:S01]  /*1e40*/  @P2 FMUL.FTZ R113, R32, R31 ;  /* 0x0000001f20712220 */ /* 0x000fe20000410000 */
[----:B------:R-:W-:Y:S02]  /*1e50*/  F2FP.F16.F32.PACK_AB R31, RZ, R117 ;  /* 0x00000075ff1f723e */ /* 0x000fe400000000ff */
[----:B------:R-:W-:Y:S01]  /*1e60*/  F2FP.F16.F32.PACK_AB R32, RZ, R115 ;  /* 0x00000073ff20723e */ /* 0x000fe200000000ff */
[----:B---3--:R-:W-:-:S04]  /*1e70*/  @P2 FMUL.FTZ R33, R33, R36 ;  /* 0x0000002421212220 */ /* 0x008fc80000410000 */
        /* <DEDUP_REMOVED lines=11> */
.L_x_2860:
[----:B------:R-:W1:Y:S01]  /*1f30*/  @P2 LDC.64 R36, c[0x0][0x390] ;  /* 0x0000e400ff242b82 */ /* 0x000e620000000a00 */
[C---:B------:R-:W-:Y:S02]  /*1f40*/  IADD3 R33, PT, PT, R107.reuse, 0x100, RZ ;  /* 0x000001006b217810 */ /* 0x040fe40007ffe0ff */
[----:B------:R-:W-:Y:S02]  /*1f50*/  @P2 IADD3 R125, PT, PT, R42, 0x180, RZ ;  /* 0x000001802a7d2810 */ /* 0x000fe40007ffe0ff */
[----:B------:R-:W-:Y:S01]  /*1f60*/  IADD3 R107, PT, PT, R107, 0x180, RZ ;  /* 0x000001806b6b7810 */ /* 0x000fe20007ffe0ff */
[----:B------:R-:W-:Y:S02]  /*1f70*/  IMAD.WIDE.U32 R32, R33, 0x10, R2 ;  /* 0x0000001021207825 */ /* 0x000fe400078e0002 */
[----:B------:R-:W2:Y:S03]  /*1f80*/  @P0 LDC.64 R34, c[0x0][0x3a0] ;  /* 0x0000e800ff220b82 */ /* 0x000ea60000000a00 */
[----:B------:R3:W-:Y:S01]  /*1f90*/  STG.E.128 desc[UR6][R32.64], R28 ;  /* 0x0000001c20007986 */ /* 0x0007e2000c101d06 */
[----:B-1----:R-:W-:-:S05]  /*1fa0*/  @P2 IMAD.WIDE.U32 R36, R125, 0x10, R36 ;  /* 0x000000107d242825 */ /* 0x002fca00078e0024 */
[----:B------:R3:W5:Y:S01]  /*1fb0*/  @P2 LDG.E.128 R20, desc[UR6][R36.64] ;  /* 0x0000000624142981 */ /* 0x000762000c1e1d00 */
[----:B--2---:R-:W-:-:S05]  /*1fc0*/  @P0 IMAD.WIDE.U32 R34, R107, 0x10, R34 ;  /* 0x000000106b220825 */ /* 0x004fca00078e0022 */
[----:B------:R3:W5:Y:S01]  /*1fd0*/  @P0 LDG.E.128 R24, desc[UR6][R34.64] ;  /* 0x0000000622180981 */ /* 0x000762000c1e1d00 */
[----:B------:R-:W-:Y:S05]  /*1fe0*/  @!P0 BRA `(.L_x_2861) ;  /* 0x0000000000f88947 */ /* 0x000fea0003800000 */
[----:B------:R-:W-:Y:S01]  /*1ff0*/  ISETP.GT.AND P0, PT, R40, RZ, PT ;  /* 0x000000ff2800720c */ /* 0x000fe20003f04270 */
[--C-:B---3-5:R-:W-:Y:S02]  /*2000*/  HADD2.F32 R37, -RZ, R24.reuse.H0_H0 ;  /* 0x20000018ff257230 */ /* 0x128fe40000004100 */
[----:B------:R-:W-:Y:S02]  /*2010*/  HADD2.F32 R125, -RZ, R24.H1_H1 ;  /* 0x30000018ff7d7230 */ /* 0x000fe40000004100 */
[--C-:B------:R-:W-:Y:S02]  /*2020*/  HADD2.F32 R36, -RZ, R25.reuse.H0_H0 ;  /* 0x20000019ff247230 */ /* 0x100fe40000004100 */
[----:B------:R-:W-:Y:S02]  /*2030*/  HADD2.F32 R40, -RZ, R25.H1_H1 ;  /* 0x30000019ff287230 */ /* 0x000fe40000004100 */
[--C-:B------:R-:W-:Y:S02]  /*2040*/  HADD2.F32 R80, -RZ, R27.reuse.H0_H0 ;  /* 0x2000001bff507230 */ /* 0x100fe40000004100 */
[----:B------:R-:W-:-:S02]  /*2050*/  HADD2.F32 R82, -RZ, R27.H1_H1 ;  /* 0x3000001bff527230 */ /* 0x000fc40000004100 */
[----:B------:R-:W1:Y:S01]  /*2060*/  @P0 LDC R29, c[0x0][0x40c] ;  /* 0x00010300ff1d0b82 */ /* 0x000e620000000800 */
[--C-:B------:R-:W-:Y:S02]  /*2070*/  @P0 HADD2.F32 R28, -RZ, R20.reuse.H0_H0 ;  /* 0x20000014ff1c0230 */ /* 0x100fe40000004100 */
[----:B------:R-:W-:-:S05]  /*2080*/  @P0 HADD2.F32 R31, -RZ, R20.H1_H1 ;  /* 0x30000014ff1f0230 */ /* 0x000fca0000004100 */
        /* <DEDUP_REMOVED lines=10> */
[----:B------:R-:W-:Y:S02]  /*2130*/  @P0 HADD2.F32 R31, -RZ, R21.H0_H0 ;  /* 0x20000015ff1f0230 */ /* 0x000fe40000004100 */
[----:B------:R-:W-:Y:S02]  /*2140*/  @P0 HADD2.F32 R30, -RZ, R22.H0_H0 ;  /* 0x20000016ff1e0230 */ /* 0x000fe40000004100 */
[----:B------:R-:W-:Y:S01]  /*2150*/  @P0 FFMA.FTZ R125, R32, R29, R125 ;  /* 0x0000001d207d0223 */ /* 0x000fe2000001007d */
[--C-:B------:R-:W-:Y:S01]  /*2160*/  @P0 HADD2.F32 R29, -RZ, R74.reuse.H1_H1 ;  /* 0x3000004aff1d0230 */ /* 0x100fe20000004100 */
[----:B------:R-:W2:Y:S01]  /*2170*/  @P0 LDC R35, c[0x0][0x40c] ;  /* 0x00010300ff230b82 */ /* 0x000ea20000000800 */
[----:B---3--:R-:W-:Y:S01]  /*2180*/  @P0 FMUL.FTZ R33, R28, R33 ;  /* 0x000000211c210220 */ /* 0x008fe20000410000 */
[----:B------:R-:W-:-:S02]  /*2190*/  @P0 HADD2.F32 R28, -RZ, R74.H0_H0 ;  /* 0x2000004aff1c0230 */ /* 0x000fc40000004100 */
[----:B------:R-:W-:Y:S02]  /*21a0*/  @P0 HADD2.F32 R32, -RZ, R22.H1_H1 ;  /* 0x30000016ff200230 */ /* 0x000fe40000004100 */
[----:B------:R-:W-:Y:S01]  /*21b0*/  @P0 FFMA.FTZ R40, R33, R29, R40 ;  /* 0x0000001d21280223 */ /* 0x000fe20000010028 */
[----:B------:R-:W-:Y:S01]  /*21c0*/  @P0 HADD2.F32 R29, -RZ, R75.H1_H1 ;  /* 0x3000004bff1d0230 */ /* 0x000fe20000004100 */
[----:B------:R-:W3:Y:S01]  /*21d0*/  @P0 LDC R78, c[0x0][0x40c] ;  /* 0x00010300ff4e0b82 */ /* 0x000ee20000000800 */
[----:B----4-:R-:W-:Y:S01]  /*21e0*/  @P0 FMUL.FTZ R31, R31, R34 ;  /* 0x000000221f1f0220 */ /* 0x010fe20000410000 */
[----:B------:R-:W-:-:S03]  /*21f0*/  @P0 HADD2.F32 R34, -RZ, R23.H1_H1 ;  /* 0x30000017ff220230 */ /* 0x000fc60000004100 */
[----:B------:R-:W-:Y:S01]  /*2200*/  @P0 FFMA.FTZ R36, R31, R28, R36 ;  /* 0x0000001c1f240223 */ /* 0x000fe20000010024 */
[----:B------:R-:W-:Y:S02]  /*2210*/  @P0 HADD2.F32 R28, -RZ, R23.H0_H0 ;  /* 0x20000017ff1c0230 */ /* 0x000fe40000004100 */
[----:B------:R-:W4:Y:S01]  /*2220*/  @P0 LDC R84, c[0x0][0x40c] ;  /* 0x00010300ff540b82 */ /* 0x000f220000000800 */
[----:B-1----:R-:W-:Y:S01]  /*2230*/  @P0 FMUL.FTZ R33, R32, R42 ;  /* 0x0000002a20210220 */ /* 0x002fe20000410000 */
[----:B------:R-:W-:Y:S02]  /*2240*/  HADD2.F32 R42, -RZ, R26.H0_H0 ;  /* 0x2000001aff2a7230 */ /* 0x000fe40000004100 */
[--C-:B------:R-:W-:Y:S02]  /*2250*/  @P0 HADD2.F32 R31, -RZ, R76.reuse.H1_H1 ;  /* 0x3000004cff1f0230 */ /* 0x100fe40000004100 */
[----:B--2---:R-:W-:Y:S01]  /*2260*/  @P0 FMUL.FTZ R35, R30, R35 ;  /* 0x000000231e230220 */ /* 0x004fe20000410000 */
[----:B------:R-:W-:-:S02]  /*2270*/  @P0 HADD2.F32 R30, -RZ, R76.H0_H0 ;  /* 0x2000004cff1e0230 */ /* 0x000fc40000004100 */
[----:B---3--:R-:W-:Y:S01]  /*2280*/  @P0 FMUL.FTZ R32, R28, R78 ;  /* 0x0000004e1c200220 */ /* 0x008fe20000410000 */
[----:B------:R-:W-:Y:S02]  /*2290*/  HADD2.F32 R78, -RZ, R26.H1_H1 ;  /* 0x3000001aff4e7230 */ /* 0x000fe40000004100 */
[----:B------:R-:W-:Y:S02]  /*22a0*/  @P0 HADD2.F32 R28, -RZ, R75.H0_H0 ;  /* 0x2000004bff1c0230 */ /* 0x000fe40000004100 */
[----:B------:R-:W-:Y:S01]  /*22b0*/  @P0 FFMA.FTZ R80, R32, R30, R80 ;  /* 0x0000001e20500223 */ /* 0x000fe20000010050 */
[----:B------:R-:W-:Y:S01]  /*22c0*/  F2FP.F16.F32.PACK_AB R30, RZ, R36 ;  /* 0x00000024ff1e723e */ /* 0x000fe200000000ff */
[----:B------:R-:W-:Y:S01]  /*22d0*/  @P0 FFMA.FTZ R78, R33, R29, R78 ;  /* 0x0000001d214e0223 */ /* 0x000fe2000001004e */
[----:B------:R-:W-:Y:S01]  /*22e0*/  F2FP.F16.F32.PACK_AB R29, RZ, R125 ;  /* 0x0000007dff1d723e */ /* 0x000fe200000000ff */
[----:B----4-:R-:W-:Y:S01]  /*22f0*/  @P0 FMUL.FTZ R34, R34, R84 ;  /* 0x0000005422220220 */ /* 0x010fe20000410000 */
[----:B------:R-:W-:Y:S01]  /*2300*/  @P0 FFMA.FTZ R42, R35, R28, R42 ;  /* 0x0000001c232a0223 */ /* 0x000fe2000001002a */
[----:B------:R-:W-:-:S02]  /*2310*/  F2FP.F16.F32.PACK_AB R28, RZ, R37 ;  /* 0x00000025ff1c723e */ /* 0x000fc400000000ff */
[----:B------:R-:W-:Y:S01]  /*2320*/  @P0 FFMA.FTZ R82, R34, R31, R82 ;  /* 0x0000001f22520223 */ /* 0x000fe20000010052 */
[----:B------:R-:W-:Y:S02]  /*2330*/  F2FP.F16.F32.PACK_AB R32, RZ, R40 ;  /* 0x00000028ff20723e */ /* 0x000fe400000000ff */
[----:B------:R-:W-:Y:S02]  /*2340*/  F2FP.F16.F32.PACK_AB R33, RZ, R42 ;  /* 0x0000002aff21723e */ /* 0x000fe400000000ff */
[----:B------:R-:W-:Y:S02]  /*2350*/  F2FP.F16.F32.PACK_AB R34, RZ, R78 ;  /* 0x0000004eff22723e */ /* 0x000fe400000000ff */
[----:B------:R-:W-:Y:S02]  /*2360*/  F2FP.F16.F32.PACK_AB R35, RZ, R80 ;  /* 0x00000050ff23723e */ /* 0x000fe400000000ff */
[----:B------:R-:W-:Y:S02]  /*2370*/  F2FP.F16.F32.PACK_AB R31, RZ, R82 ;  /* 0x00000052ff1f723e */ /* 0x000fe400000000ff */
[----:B------:R-:W-:-:S02]  /*2380*/  PRMT R28, R28, 0x5410, R29 ;  /* 0x000054101c1c7816 */ /* 0x000fc4000000001d */
[----:B------:R-:W-:Y:S02]  /*2390*/  PRMT R29, R30, 0x5410, R32 ;  /* 0x000054101e1d7816 */ /* 0x000fe40000000020 */
[----:B------:R-:W-:Y:S02]  /*23a0*/  PRMT R30, R33, 0x5410, R34 ;  /* 0x00005410211e7816 */ /* 0x000fe40000000022 */
[----:B------:R-:W-:Y:S01]  /*23b0*/  PRMT R31, R35, 0x5410, R31 ;  /* 0x00005410231f7816 */ /* 0x000fe2000000001f */
[----:B------:R-:W-:Y:S06]  /*23c0*/  BRA `(.L_x_2862) ;  /* 0x0000000000ec7947 */ /* 0x000fec0003800000 */
.L_x_2861:
[----:B---3--:R-:W1:Y:S01]  /*23d0*/  @P2 LDC R29, c[0x0][0x40c] ;  /* 0x00010300ff1d2b82 */ /* 0x008e620000000800 */
[--C-:B-----5:R-:W-:Y:S01]  /*23e0*/  @P2 HADD2.F32 R28, -RZ, R20.reuse.H0_H0 ;  /* 0x20000014ff1c2230 */ /* 0x120fe20000004100 */
[----:B------:R-:W-:Y:S01]  /*23f0*/  CS2R R36, SRZ ;  /* 0x0000000000247805 */ /* 0x000fe2000001ff00 */
[----:B------:R-:W-:Y:S01]  /*2400*/  @P2 HADD2.F32 R30, -RZ, R20.H1_H1 ;  /* 0x30000014ff1e2230 */ /* 0x000fe20000004100 */
[----:B------:R-:W-:Y:S01]  /*2410*/  MOV R125, RZ ;  /* 0x000000ff007d7202 */ /* 0x000fe20000000f00 */
[----:B------:R-:W-:Y:S02]  /*2420*/  @P2 HADD2.F32 R34, -RZ, R21.H1_H1 ;  /* 0x30000015ff222230 */ /* 0x000fe40000004100 */
[----:B------:R-:W-:Y:S02]  /*2430*/  HFMA2 R40, -RZ, RZ, 0, 0 ;  /* 0x00000000ff287431 */ /* 0x000fe400000001ff */
[----:B------:R-:W-:Y:S01]  /*2440*/  @P2 HADD2.F32 R33, -RZ, R73.H1_H1 ;  /* 0x30000049ff212230 */ /* 0x000fe20000004100 */
[----:B------:R-:W2:Y:S01]  /*2450*/  @P2 LDC R31, c[0x0][0x40c] ;  /* 0x00010300ff1f2b82 */ /* 0x000ea20000000800 */
[----:B------:R-:W-:-:S07]  /*2460*/  HFMA2 R82, -RZ, RZ, 0, 0 ;  /* 0x00000000ff527431 */ /* 0x000fce00000001ff */
        /* <DEDUP_REMOVED lines=26> */
[----:B------:R-:W-:Y:S01]  /*2610*/  @P2 HADD2.F32 R35, -RZ, R76.H1_H1 ;  /* 0x3000004cff232230 */ /* 0x000fe20000004100 */
[----:B------:R-:W-:Y:S02]  /*2620*/  MOV R42, RZ ;  /* 0x000000ff002a7202 */ /* 0x000fe40000000f00 */
[----:B------:R-:W-:Y:S01]  /*2630*/  @P2 FMUL.FTZ R42, R30, R29 ;  /* 0x0000001d1e2a2220 */ /* 0x000fe20000410000 */
[----:B------:R-:W-:Y:S01]  /*2640*/  F2FP.F16.F32.PACK_AB R29, RZ, R125 ;  /* 0x0000007dff1d723e */ /* 0x000fe200000000ff */
[----:B--2---:R-:W-:Y:S01]  /*2650*/  @P2 FMUL.FTZ R32, R32, R78 ;  /* 0x0000004e20202220 */ /* 0x004fe20000410000 */
[----:B------:R-:W-:Y:S01]  /*2660*/  HFMA2 R78, -RZ, RZ, 0, 0 ;  /* 0x00000000ff4e7431 */ /* 0x000fe200000001ff */
[----:B------:R-:W-:Y:S02]  /*2670*/  F2FP.F16.F32.PACK_AB R30, RZ, R36 ;  /* 0x00000024ff1e723e */ /* 0x000fe400000000ff */
[----:B------:R-:W-:Y:S01]  /*2680*/  @P2 FMUL.FTZ R78, R32, R31 ;  /* 0x0000001f204e2220 */ /* 0x000fe20000410000 */
[----:B------:R-:W-:-:S02]  /*2690*/  F2FP.F16.F32.PACK_AB R31, RZ, R40 ;  /* 0x00000028ff1f723e */ /* 0x000fc400000000ff */
[----:B------:R-:W-:Y:S01]  /*26a0*/  F2FP.F16.F32.PACK_AB R32, RZ, R42 ;  /* 0x0000002aff20723e */ /* 0x000fe200000000ff */
[----:B---3--:R-:W-:Y:S01]  /*26b0*/  @P2 FMUL.FTZ R33, R33, R80 ;  /* 0x0000005021212220 */ /* 0x008fe20000410000 */
[----:B------:R-:W-:-:S03]  /*26c0*/  MOV R80, RZ ;  /* 0x000000ff00507202 */ /* 0x000fc60000000f00 */
        /* <DEDUP_REMOVED lines=11> */
.L_x_2862:
[----:B------:R-:W-:Y:S01]  /*2780*/  FADD.FTZ R32, RZ, R41 ;  /* 0x00000029ff207221 */ /* 0x000fe20000010000 */
[----:B------:R-:W1:Y:S01]  /*2790*/  S2UR UR5, SR_CgaCtaId ;  /* 0x00000000000579c3 */ /* 0x000e620000008800 */
[----:B------:R-:W-:Y:S01]  /*27a0*/  ISETP.NE.AND P0, PT, R77, RZ, PT ;  /* 0x000000ff4d00720c */ /* 0x000fe20003f05270 */
[----:B------:R-:W-:Y:S01]  /*27b0*/  UMOV UR4, 0x400 ;  /* 0x0000040000047882 */ /* 0x000fe20000000000 */
[----:B------:R-:W-:Y:S01]  /*27c0*/  FADD.FTZ R32, R32, R43 ;  /* 0x0000002b20207221 */ /* 0x000fe20000010000 */
[----:B------:R-:W-:Y:S01]  /*27d0*/  IMAD.WIDE.U32 R2, R107, 0x10, R2 ;  /* 0x000000106b027825 */ /* 0x000fe200078e0002 */
[----:B------:R-:W-:-:S03]  /*27e0*/  ISETP.GT.U32.AND P2, PT, R77, 0x3, PT ;  /* 0x000000034d00780c */ /* 0x000fc60003f44070 */
        /* <DEDUP_REMOVED lines=109> */
[----:B-1----:R-:W-:-:S05]  /*2ec0*/  FADD.FTZ R34, R33, R34 ;  /* 0x0000002221227221 */ /* 0x002fca0000010000 */
[----:B------:R-:W1:Y:S02]  /*2ed0*/  SHFL.BFLY PT, R35, R34, 0x2, 0x1f ;  /* 0x0c401f0022237f89 */ /* 0x000e6400000e0000 */
[----:B-1----:R-:W-:Y:S01]  /*2ee0*/  FADD.FTZ R35, R34, R35 ;  /* 0x0000002322237221 */ /* 0x002fe20000010000 */
[----:B------:R-:W-:-:S04]  /*2ef0*/  @!P0 SHF.R.U32.HI R34, RZ, 0x2, R0 ;  /* 0x00000002ff228819 */ /* 0x000fc80000011600 */
[----:B------:R-:W1:Y:S02]  /*2f00*/  SHFL.BFLY PT, R84, R35, 0x4, 0x1f ;  /* 0x0c801f0023547f89 */ /* 0x000e6400000e0000 */
[----:B-1----:R-:W-:-:S05]  /*2f10*/  FADD.FTZ R84, R35, R84 ;  /* 0x0000005423547221 */ /* 0x002fca0000010000 */
[----:B------:R-:W1:Y:S02]  /*2f20*/  SHFL.BFLY PT, R86, R84, 0x8, 0x1f ;  /* 0x0d001f0054567f89 */ /* 0x000e6400000e0000 */
[----:B-1----:R-:W-:Y:S01]  /*2f30*/  FADD.FTZ R86, R84, R86 ;  /* 0x0000005654567221 */ /* 0x002fe20000010000 */
[----:B------:R-:W-:Y:S02]  /*2f40*/  @!P0 LOP3.LUT R84, R34, 0x18, RZ, 0xc0, !PT ;  /* 0x0000001822548812 */ /* 0x000fe400078ec0ff */
[----:B------:R-:W-:Y:S02]  /*2f50*/  CS2R R34, SRZ ;  /* 0x0000000000227805 */ /* 0x000fe4000001ff00 */
[----:B------:R-:W1:Y:S02]  /*2f60*/  SHFL.BFLY PT, R88, R86, 0x10, 0x1f ;  /* 0x0e001f0056587f89 */ /* 0x000e6400000e0000 */
[----:B-1----:R-:W-:Y:S01]  /*2f70*/  FADD.FTZ R33, R86, R88 ;  /* 0x0000005856217221 */ /* 0x002fe20000010000 */
[----:B------:R-:W-:-:S02]  /*2f80*/  @!P2 LEA R88, R77, UR4, 0x3 ;  /* 0x000000044d58ac11 */ /* 0x000fc4000f8e18ff */
[----:B------:R-:W-:Y:S02]  /*2f90*/  MOV R86, RZ ;  /* 0x000000ff00567202 */ /* 0x000fe40000000f00 */
[----:B------:R1:W-:Y:S01]  /*2fa0*/  @!P0 STS.64 [R84+UR4], R32 ;  /* 0x0000002054008988 */ /* 0x0003e20008000a04 */
[----:B------:R-:W-:Y:S01]  /*2fb0*/  @!P2 MOV R86, 0x400 ;  /* 0x000004000056a802 */ /* 0x000fe20000000f00 */
[----:B------:R-:W-:Y:S03]  /*2fc0*/  BAR.SYNC.DEFER_BLOCKING 0x0 ;  /* 0x0000000000007b1d */ /* 0x000fe60000010000 */
[-C--:B------:R-:W-:Y:S02]  /*2fd0*/  I2FP.F32.U32 R3, R86.reuse ;  /* 0x0000005600037245 */ /* 0x080fe40000201000 */
[----:B------:R-:W-:Y:S01]  /*2fe0*/  ISETP.NE.AND P0, PT, R0, RZ, PT ;  /* 0x000000ff0000720c */ /* 0x000fe20003f05270 */
[----:B------:R-:W2:Y:S02]  /*2ff0*/  SHFL.DOWN PT, R107, R86, 0x2, 0x1f ;  /* 0x08401f00566b7f89 */ /* 0x000ea400000e0000 */
[----:B-1----:R-:W0:Y:S02]  /*3000*/  LDC R32, c[0x0][0x448] ;  /* 0x00011200ff207b82 */ /* 0x002e240000000800 */
[----:B------:R-:W-:Y:S01]  /*3010*/  @!P2 LDS.64 R34, [R88] ;  /* 0x000000005822a984 */ /* 0x000fe20000000a00 */
[----:B--2---:R-:W-:-:S02]  /*3020*/  IADD3 R92, PT, PT, R107, R86, RZ ;  /* 0x000000566b5c7210 */ /* 0x004fc40007ffe0ff */
[----:B------:R-:W-:Y:S02]  /*3030*/  I2FP.F32.S32 R107, R107 ;  /* 0x0000006b006b7245 */ /* 0x000fe40000201400 */
[----:B------:R-:W-:Y:S01]  /*3040*/  I2FP.F32.S32 R94, R92 ;  /* 0x0000005c005e7245 */ /* 0x000fe20000201400 */
[----:B------:R-:W1:Y:S03]  /*3050*/  SHFL.DOWN PT, R31, R92, 0x1, 0x1f ;  /* 0x08201f005c1f7f89 */ /* 0x000e6600000e0000 */
[----:B------:R-:W2:Y:S01]  /*3060*/  MUFU.RCP R96, R94 ;  /* 0x0000005e00607308 */ /* 0x000ea20000001000 */
[-C--:B-1----:R-:W-:Y:S02]  /*3070*/  IADD3 R92, PT, PT, R92, R31.reuse, RZ ;  /* 0x0000001f5c5c7210 */ /* 0x082fe40007ffe0ff */
        /* <DEDUP_REMOVED lines=19> */
[C---:B------:R-:W-:Y:S02]  /*31b0*/  FFMA.FTZ R33, R94.reuse, R29, R33 ;  /* 0x0000001d5e217223 */ /* 0x040fe40000010021 */
[----:B------:R-:W1:Y:S01]  /*31c0*/  @!P0 LDC.64 R28, c[0x0][0x3c0] ;  /* 0x0000f000ff1c8b82 */ /* 0x000e620000000a00 */
[----:B------:R-:W-:Y:S01]  /*31d0*/  FMUL.FTZ R94, R94, R3 ;  /* 0x000000035e5e7220 */ /* 0x000fe20000410000 */
[----:B----4-:R-:W-:Y:S01]  /*31e0*/  FMUL.FTZ R33, R92, R33 ;  /* 0x000000215c217220 */ /* 0x010fe20000410000 */
[----:B--2---:R-:W-:Y:S02]  /*31f0*/  FADD.FTZ R3, R35, R2 ;  /* 0x0000000223037221 */ /* 0x004fe40000010000 */
[----:B------:R-:W-:-:S03]  /*3200*/  FMUL.FTZ R94, R94, R31 ;  /* 0x0000001f5e5e7220 */ /* 0x000fc60000410000 */
[----:B------:R-:W2:Y:S01]  /*3210*/  SHFL.IDX PT, R33, R33, RZ, 0x1f ;  /* 0x00001fff21217589 */ /* 0x000ea200000e0000 */
[----:B------:R-:W-:Y:S02]  /*3220*/  FFMA.FTZ R94, R92, R94, R3 ;  /* 0x0000005e5c5e7223 */ /* 0x000fe40000010003 */
[----:B------:R-:W3:Y:S03]  /*3230*/  @!P0 LDC.64 R2, c[0x0][0x3c8] ;  /* 0x0000f200ff028b82 */ /* 0x000ee60000000a00 */
[----:B------:R-:W0:Y:S01]  /*3240*/  SHFL.IDX PT, R35, R94, RZ, 0x1f ;  /* 0x00001fff5e237589 */ /* 0x000e2200000e0000 */
[----:B-1----:R-:W-:-:S04]  /*3250*/  @!P0 IMAD.WIDE R28, R66, 0x4, R28 ;  /* 0x00000004421c8825 */ /* 0x002fc800078e021c */
[----:B--2---:R-:W-:Y:S01]  /*3260*/  FMUL.FTZ R30, R33, R33 ;  /* 0x00000021211e7220 */ /* 0x004fe20000410000 */
[----:B------:R1:W-:Y:S01]  /*3270*/  @!P0 STG.E desc[UR6][R28.64], R33 ;  /* 0x000000211c008986 */ /* 0x0003e2000c101906 */
[----:B---3--:R-:W-:-:S03]  /*3280*/  @!P0 IMAD.WIDE R2, R66, 0x4, R2 ;  /* 0x0000000442028825 */ /* 0x008fc600078e0202 */
[----:B------:R-:W-:Y:S01]  /*3290*/  FSEL R31, R30, RZ, P1 ;  /* 0x000000ff1e1f7208 */ /* 0x000fe20000800000 */
[----:B0-----:R-:W-:-:S04]  /*32a0*/  FFMA.FTZ R30, R35, UR10, R32 ;  /* 0x0000000a231e7c23 */ /* 0x001fc80008010020 */
[----:B------:R-:W-:-:S06]  /*32b0*/  FADD.FTZ R31, R30, R31 ;  /* 0x0000001f1e1f7221 */ /* 0x000fcc0000010000 */
[----:B------:R-:W0:Y:S02]  /*32c0*/  MUFU.RSQ R31, R31 ;  /* 0x0000001f001f7308 */ /* 0x000e240000001400 */
[----:B0-----:R1:W-:Y:S01]  /*32d0*/  @!P0 STG.E desc[UR6][R2.64], R31 ;  /* 0x0000001f02008986 */ /* 0x0013e2000c101906 */
[----:B------:R-:W-:-:S13]  /*32e0*/  ISETP.GE.AND P0, PT, R38, 0x1, PT ;  /* 0x000000012600780c */ /* 0x000fda0003f06270 */
[----:B-1----:R-:W-:Y:S05]  /*32f0*/  @!P0 BRA `(.L_x_2863) ;  /* 0x0000000c00088947 */ /* 0x002fea0003800000 */
[----:B------:R-:W-:Y:S02]  /*3300*/  IADD3 R38, PT, PT, R38, -0x1, RZ ;  /* 0xffffffff26267810 */ /* 0x000fe40007ffe0ff */
[----:B------:R-:W-:-:S03]  /*3310*/  FSEL R2, R33, RZ, !P1 ;  /* 0x000000ff21027208 */ /* 0x000fc60004800000 */
[----:B------:R-:W-:Y:S02]  /*3320*/  IMAD R39, R38, R39, RZ ;  /* 0x0000002726277224 */ /* 0x000fe400078e02ff */
        /* <DEDUP_REMOVED lines=64> */
[----:B------:R-:W-:-:S02]  /*3730*/  HADD2.F32 R31, -RZ, R44.H0_H0 ;  /* 0x2000002cff1f7230 */ /* 0x000fc40000004100 */
[----:B------:R-:W-:Y:S02]  /*3740*/  HADD2.F32 R95, -RZ, R16.H0_H0 ;  /* 0x20000010ff5f7230 */ /* 0x000fe40000004100 */
[----:B------:R-:W-:Y:S02]  /*3750*/  HADD2.F32 R98, -RZ, R45.H0_H0 ;  /* 0x2000002dff627230 */ /* 0x000fe40000004100 */
[----:B------:R-:W-:Y:S02]  /*3760*/  HADD2.F32 R100, -RZ, R17.H0_H0 ;  /* 0x20000011ff647230 */ /* 0x000fe40000004100 */
[----:B------:R-:W-:Y:S01]  /*3770*/  FFMA.FTZ R28, R28, R31, R95 ;  /* 0x0000001f1c1c7223 */ /* 0x000fe2000001005f */
[----:B------:R-:W-:Y:S02]  /*3780*/  HADD2.F32 R94, -RZ, R44.H1_H1 ;  /* 0x3000002cff5e7230 */ /* 0x000fe40000004100 */
[----:B------:R-:W-:Y:S02]  /*3790*/  HADD2.F32 R96, -RZ, R16.H1_H1 ;  /* 0x30000010ff607230 */ /* 0x000fe40000004100 */
[----:B------:R-:W-:Y:S01]  /*37a0*/  FFMA.FTZ R29, R29, R98, R100 ;  /* 0x000000621d1d7223 */ /* 0x000fe20000010064 */
[----:B------:R-:W-:-:S02]  /*37b0*/  HADD2.F32 R97, -RZ, R45.H1_H1 ;  /* 0x3000002dff617230 */ /* 0x000fc40000004100 */
[----:B------:R-:W-:Y:S02]  /*37c0*/  HADD2.F32 R99, -RZ, R17.H1_H1 ;  /* 0x30000011ff637230 */ /* 0x000fe40000004100 */
[----:B------:R-:W-:Y:S01]  /*37d0*/  FFMA.FTZ R33, R33, R94, R96 ;  /* 0x0000005e21217223 */ /* 0x000fe20000010060 */
[----:B------:R-:W-:Y:S02]  /*37e0*/  HADD2.F32 R31, -RZ, R47.H0_H0 ;  /* 0x2000002fff1f7230 */ /* 0x000fe40000004100 */
[----:B------:R-:W-:Y:S02]  /*37f0*/  HADD2.F32 R95, -RZ, R19.H0_H0 ;  /* 0x20000013ff5f7230 */ /* 0x000fe40000004100 */
[----:B------:R-:W-:Y:S01]  /*3800*/  FFMA.FTZ R32, R32, R97, R99 ;  /* 0x0000006120207223 */ /* 0x000fe20000010063 */
[----:B------:R-:W-:Y:S01]  /*3810*/  HADD2.F32 R98, -RZ, R52.H0_H0 ;  /* 0x20000034ff627230 */ /* 0x000fe20000004100 */
[----:B------:R-:W-:Y:S01]  /*3820*/  F2FP.F16.F32.PACK_AB R28, R33, R28 ;  /* 0x0000001c211c723e */ /* 0x000fe200000000ff */
[----:B------:R-:W-:-:S02]  /*3830*/  HADD2.F32 R100, -RZ, R12.H0_H0 ;  /* 0x2000000cff647230 */ /* 0x000fc40000004100 */
[----:B------:R-:W-:Y:S01]  /*3840*/  FFMA.FTZ R31, R36, R31, R95 ;  /* 0x0000001f241f7223 */ /* 0x000fe2000001005f */
[----:B------:R-:W-:Y:S01]  /*3850*/  HADD2.F32 R94, -RZ, R46.H1_H1 ;  /* 0x3000002eff5e7230 */ /* 0x000fe20000004100 */
[----:B------:R-:W-:Y:S01]  /*3860*/  F2FP.F16.F32.PACK_AB R29, R32, R29 ;  /* 0x0000001d201d723e */ /* 0x000fe200000000ff */
[----:B------:R-:W-:Y:S02]  /*3870*/  HADD2.F32 R96, -RZ, R18.H1_H1 ;  /* 0x30000012ff607230 */ /* 0x000fe40000004100 */
        /* <DEDUP_REMOVED lines=18> */
[----:B------:R-:W-:Y:S01]  /*39a0*/  HADD2.F32 R97, -RZ, R54.H0_H0 ;  /* 0x20000036ff617230 */ /* 0x000fe20000004100 */
[----:B------:R-:W-:Y:S01]  /*39b0*/  F2FP.F16.F32.PACK_AB R30, R35, R30 ;  /* 0x0000001e231e723e */ /* 0x000fe200000000ff */
[----:B------:R-:W-:Y:S02]  /*39c0*/  HADD2.F32 R99, -RZ, R14.H0_H0 ;  /* 0x2000000eff637230 */ /* 0x000fe40000004100 */
[----:B------:R-:W-:Y:S01]  /*39d0*/  FFMA.FTZ R41, R41, R94, R96 ;  /* 0x0000005e29297223 */ /* 0x000fe20000010060 */
[----:B------:R-:W-:-:S02]  /*39e0*/  HADD2.F32 R98, -RZ, R54.H1_H1 ;  /* 0x30000036ff627230 */ /* 0x000fc40000004100 */
[----:B------:R-:W-:Y:S02]  /*39f0*/  HADD2.F32 R100, -RZ, R14.H1_H1 ;  /* 0x3000000eff647230 */ /* 0x000fe40000004100 */
[----:B------:R-:W-:Y:S01]  /*3a00*/  FFMA.FTZ R84, R84, R97, R99 ;  /* 0x0000006154547223 */ /* 0x000fe20000010063 */
[----:B------:R-:W-:Y:S01]  /*3a10*/  HADD2.F32 R101, -RZ, R55.H0_H0 ;  /* 0x20000037ff657230 */ /* 0x000fe20000004100 */
[----:B------:R-:W-:Y:S01]  /*3a20*/  F2FP.F16.F32.PACK_AB R33, R41, R38 ;  /* 0x000000262921723e */ /* 0x000fe200000000ff */
[----:B------:R-:W-:Y:S02]  /*3a30*/  HADD2.F32 R103, -RZ, R15.H0_H0 ;  /* 0x2000000fff677230 */ /* 0x000fe40000004100 */
[----:B------:R-:W-:Y:S01]  /*3a40*/  FFMA.FTZ R91, R91, R98, R100 ;  /* 0x000000625b5b7223 */ /* 0x000fe20000010064 */
[----:B------:R-:W-:Y:S02]  /*3a50*/  HADD2.F32 R93, -RZ, R55.H1_H1 ;  /* 0x30000037ff5d7230 */ /* 0x000fe40000004100 */
[----:B------:R-:W-:-:S02]  /*3a60*/  HADD2.F32 R95, -RZ, R15.H1_H1 ;  /* 0x3000000fff5f7230 */ /* 0x000fc40000004100 */
[----:B------:R-:W-:Y:S01]  /*3a70*/  FFMA.FTZ R92, R92, R101, R103 ;  /* 0x000000655c5c7223 */ /* 0x000fe20000010067 */
[----:B------:R-:W-:Y:S02]  /*3a80*/  HADD2.F32 R94, -RZ, R60.H1_H1 ;  /* 0x3000003cff5e7230 */ /* 0x000fe40000004100 */
        /* <DEDUP_REMOVED lines=9> */
[----:B------:R-:W-:Y:S02]  /*3b20*/  HADD2.F32 R101, -RZ, R61.H1_H1 ;  /* 0x3000003dff657230 */ /* 0x000fe40000004100 */
        /* <DEDUP_REMOVED lines=16> */
[--C-:B------:R-:W-:Y:S01]  /*3c30*/  HADD2.F32 R99, -RZ, R69.reuse.H0_H0 ;  /* 0x20000045ff637230 */ /* 0x100fe20000004100 */
[----:B------:R-:W-:Y:S01]  /*3c40*/  F2FP.F16.F32.PACK_AB R38, R86, R87 ;  /* 0x000000575626723e */ /* 0x000fe200000000ff */
[--C-:B------:R-:W-:Y:S02]  /*3c50*/  HADD2.F32 R101, -RZ, R4.reuse.H0_H0 ;  /* 0x20000004ff657230 */ /* 0x100fe40000004100 */
[----:B------:R-:W-:Y:S01]  /*3c60*/  FFMA.FTZ R95, R83, R100, R102 ;  /* 0x00000064535f7223 */ /* 0x000fe20000010066 */
[----:B------:R-:W-:Y:S02]  /*3c70*/  HADD2.F32 R90, -RZ, R69.H1_H1 ;  /* 0x30000045ff5a7230 */ /* 0x000fe40000004100 */
[----:B------:R-:W-:Y:S02]  /*3c80*/  HADD2.F32 R96, -RZ, R4.H1_H1 ;  /* 0x30000004ff607230 */ /* 0x000fe40000004100 */
[----:B------:R-:W-:Y:S01]  /*3c90*/  FFMA.FTZ R85, R82, R99, R101 ;  /* 0x0000006352557223 */ /* 0x000fe20000010065 */
[----:B------:R-:W-:Y:S01]  /*3ca0*/  HADD2.F32 R97, -RZ, R70.H0_H0 ;  /* 0x20000046ff617230 */ /* 0x000fe20000004100 */
[----:B------:R-:W0:Y:S01]  /*3cb0*/  LDC.64 R82, c[0x0][0x428] ;  /* 0x00010a00ff527b82 */ /* 0x000e220000000a00 */
[----:B------:R-:W-:-:S02]  /*3cc0*/  HADD2.F32 R99, -RZ, R5.H0_H0 ;  /* 0x20000005ff637230 */ /* 0x000fc40000004100 */
[----:B------:R-:W-:Y:S01]  /*3cd0*/  FFMA.FTZ R90, R81, R90, R96 ;  /* 0x0000005a515a7223 */ /* 0x000fe20000010060 */
[----:B------:R-:W-:Y:S02]  /*3ce0*/  HADD2.F32 R98, -RZ, R70.H1_H1 ;  /* 0x30000046ff627230 */ /* 0x000fe40000004100 */
[----:B------:R-:W-:Y:S02]  /*3cf0*/  HADD2.F32 R100, -RZ, R5.H1_H1 ;  /* 0x30000005ff647230 */ /* 0x000fe40000004100 */
[----:B------:R-:W-:Y:S01]  /*3d00*/  FFMA.FTZ R96, R80, R97, R99 ;  /* 0x0000006150607223 */ /* 0x000fe20000010063 */
[--C-:B------:R-:W-:Y:S01]  /*3d10*/  HADD2.F32 R81, -RZ, R71.reuse.H0_H0 ;  /* 0x20000047ff517230 */ /* 0x100fe20000004100 */
[----:B------:R-:W-:Y:S01]  /*3d20*/  SHF.R.S32.HI R80, RZ, 0x1f, R39 ;  /* 0x0000001fff507819 */ /* 0x000fe20000011427 */
[--C-:B------:R-:W-:Y:S02]  /*3d30*/  HADD2.F32 R99, -RZ, R6.reuse.H0_H0 ;  /* 0x20000006ff637230 */ /* 0x100fe40000004100 */
[----:B------:R-:W-:Y:S01]  /*3d40*/  FFMA.FTZ R97, R79, R98, R100 ;  /* 0x000000624f617223 */ /* 0x000fe20000010064 */
[----:B------:R-:W-:Y:S01]  /*3d50*/  HADD2.F32 R100, -RZ, R71.H1_H1 ;  /* 0x30000047ff647230 */ /* 0x000fe20000004100 */
[----:B------:R-:W-:Y:S01]  /*3d60*/  LEA.HI R39, R80, R39, RZ, 0x3 ;  /* 0x0000002750277211 */ /* 0x000fe200078f18ff */
[----:B------:R-:W-:-:S02]  /*3d70*/  HADD2.F32 R102, -RZ, R6.H1_H1 ;  /* 0x30000006ff667230 */ /* 0x000fc40000004100 */
[----:B------:R-:W-:Y:S01]  /*3d80*/  FFMA.FTZ R98, R78, R81, R99 ;  /* 0x000000514e627223 */ /* 0x000fe20000010063 */
[--C-:B------:R-:W-:Y:S01]  /*3d90*/  HADD2.F32 R79, -RZ, R72.reuse.H0_H0 ;  /* 0x20000048ff4f7230 */ /* 0x100fe20000004100 */
[----:B------:R-:W-:Y:S01]  /*3da0*/  LEA.HI.SX32 R39, R39, R0, 0x1d ;  /* 0x0000000027277211 */ /* 0x000fe200078feaff */
[--C-:B------:R-:W-:Y:S02]  /*3db0*/  HADD2.F32 R81, -RZ, R7.reuse.H0_H0 ;  /* 0x20000007ff517230 */ /* 0x100fe40000004100 */
[----:B------:R-:W-:Y:S01]  /*3dc0*/  FFMA.FTZ R101, R3, R100, R102 ;  /* 0x0000006403657223 */ /* 0x000fe20000010066 */
[----:B------:R-:W-:Y:S01]  /*3dd0*/  HADD2.F32 R3, -RZ, R72.H1_H1 ;  /* 0x30000048ff037230 */ /* 0x000fe20000004100 */
[C---:B------:R-:W-:Y:S01]  /*3de0*/  IADD3 R99, PT, PT, R39.reuse, 0x180, RZ ;  /* 0x0000018027637810 */ /* 0x040fe20007ffe0ff */
[----:B------:R-:W-:Y:S02]  /*3df0*/  HADD2.F32 R103, -RZ, R7.H1_H1 ;  /* 0x30000007ff677230 */ /* 0x000fe40000004100 */
[----:B------:R-:W-:Y:S01]  /*3e00*/  FFMA.FTZ R100, R2, R79, R81 ;  /* 0x0000004f02647223 */ /* 0x000fe20000010051 */
[----:B------:R-:W-:-:S02]  /*3e10*/  IADD3 R79, PT, PT, R39, 0x80, RZ ;  /* 0x00000080274f7810 */ /* 0x000fc40007ffe0ff */
[C---:B------:R-:W-:Y:S01]  /*3e20*/  IADD3 R81, PT, PT, R39.reuse, 0x100, RZ ;  /* 0x0000010027517810 */ /* 0x040fe20007ffe0ff */
[----:B------:R-:W-:Y:S01]  /*3e30*/  FFMA.FTZ R103, R34, R3, R103 ;  /* 0x0000000322677223 */ /* 0x000fe20000010067 */
[--C-:B0-----:R-:W-:Y:S01]  /*3e40*/  IMAD.WIDE.U32 R2, R39, 0x10, R82.reuse ;  /* 0x0000001027027825 */ /* 0x101fe200078e0052 */
        /* <DEDUP_REMOVED lines=10> */
[----:B------:R-:W-:-:S02]  /*3ef0*/  IMAD.WIDE.U32 R82, R99, 0x10, R82 ;  /* 0x0000001063527825 */ /* 0x000fc400078e0052 */
[----:B------:R0:W-:Y:S04]  /*3f00*/  STG.E.128 desc[UR6][R80.64], R36 ;  /* 0x0000002450007986 */ /* 0x0001e8000c101d06 */
[----:B------:R0:W-:Y:S02]  /*3f10*/  STG.E.128 desc[UR6][R82.64], R40 ;  /* 0x0000002852007986 */ /* 0x0001e4000c101d06 */
.L_x_2863:
[----:B0-----:R-:W0:Y:S01]  /*3f20*/  LDC.64 R2, c[0x0][0x380] ;  /* 0x0000e000ff027b82 */ /* 0x001e220000000a00 */
[----:B------:R-:W-:Y:S01]  /*3f30*/  UPLOP3.LUT UP0, UPT, UPT, UPT, UP0, 0x40, 0x4 ;  /* 0x000000000004789c */ /* 0x000fe20003f0e800 */
[----:B0-----:R-:W-:-:S04]  /*3f40*/  IADD3 R66, PT, PT, R66, R2, RZ ;  /* 0x0000000242427210 */ /* 0x001fc80007ffe0ff */
[----:B------:R-:W-:-:S13]  /*3f50*/  ISETP.GE.AND P0, PT, R66, R3, PT ;  /* 0x000000034200720c */ /* 0x000fda0003f06270 */
[----:B------:R-:W-:Y:S05]  /*3f60*/  @!P0 BRA `(.L_x_2864) ;  /* 0xffffffc400508947 */ /* 0x000fea000383ffff */
[----:B------:R-:W-:Y:S05]  /*3f70*/  EXIT ;  /* 0x000000000000794d */ /* 0x000fea0003800000 */
.L_x_2865:
        /* <DEDUP_REMOVED lines=16> */
.L_x_27221:


//--------------------- .text._ZN10layer_norm13ln_fwd_kernelINS_13Kernel_traitsI6__halfS2_S2_S2_fjLj4096ELj1ELj1ELj4ELj16ENS_18Kernel_traits_baseILj4096ES2_S2_S2_S2_fjLj128EEEEELb1ELb0ELb0ELb0EEEvNS_9FwdParamsE --------------------------
	.section	.text._ZN10layer_norm13ln_fwd_kernelINS_13Kernel_traitsI6__halfS2_S2_S2_fjLj4096ELj1ELj1ELj4ELj16ENS_18Kernel_traits_baseILj4096ES2_S2_S2_S2_fjLj128EEEEELb1ELb0ELb0ELb0EEEvNS_9FwdParamsE,"ax",@progbits
	.align	128
        .global         _ZN10layer_norm13ln_fwd_kernelINS_13Kernel_traitsI6__halfS2_S2_S2_fjLj4096ELj1ELj1ELj4ELj16ENS_18Kernel_traits_baseILj4096ES2_S2_S2_S2_fjLj128EEEEELb1ELb0ELb0ELb0EEEvNS_9FwdParamsE
        .type           _ZN10layer_norm13ln_fwd_kernelINS_13Kernel_traitsI6__halfS2_S2_S2_fjLj4096ELj1ELj1ELj4ELj16ENS_18Kernel_traits_baseILj4096ES2_S2_S2_S2_fjLj128EEEEELb1ELb0ELb0ELb0EEEvNS_9FwdParamsE,@function
        .size           _ZN10layer_norm13ln_fwd_kernelINS_13Kernel_traitsI6__halfS2_S2_S2_fjLj4096ELj1ELj1ELj4ELj16ENS_18Kernel_traits_baseILj4096ES2_S2_S2_S2_fjLj128EEEEELb1ELb0ELb0ELb0EEEvNS_9FwdParamsE,(.L_x_27222 - _ZN10layer_norm13ln_fwd_kernelINS_13Kernel_traitsI6__halfS2_S2_S2_fjLj4096ELj1ELj1ELj4ELj16ENS_18Kernel_traits_baseILj4096ES2_S2_S2_S2_fjLj128EEEEELb1ELb0ELb0ELb0EEEvNS_9FwdParamsE)
        .other          _ZN10layer_norm13ln_fwd_kernelINS_13Kernel_traitsI6__halfS2_S2_S2_fjLj4096ELj1ELj1ELj4ELj16ENS_18Kernel_traits_baseILj4096ES2_S2_S2_S2_fjLj128EEEEELb1ELb0ELb0ELb0EEEvNS_9FwdParamsE,@"STO_CUDA_ENTRY STV_DEFAULT"
_ZN10layer_norm13ln_fwd_kernelINS_13Kernel_traitsI6__halfS2_S2_S2_fjLj4096ELj1ELj1ELj4ELj16ENS_18Kernel_traits_baseILj4096ES2_S2_S2_S2_fjLj128EEEEELb1ELb0ELb0ELb0EEEvNS_9FwdParamsE:
.text._ZN10layer_norm13ln_fwd_kernelINS_13Kernel_traitsI6__halfS2_S2_S2_fjLj4096ELj1ELj1ELj4ELj16ENS_18Kernel_traits_baseILj4096ES2_S2_S2_S2_fjLj128EEEEELb1ELb0ELb0ELb0EEEvNS_9FwdParamsE:
[----:B------:R-:W-:Y:S01]  /*0000*/  LDC R1, c[0x0][0x37c] ;  /* 0x0000df00ff017b82 */ /* 0x000fe20000000800 */
[----:B------:R-:W0:Y:S07]  /*0010*/  LDCU.U8 UR4, c[0x0][0x464] ;  /* 0x00008c80ff0477ac */ /* 0x000e2e0008000000 */
[----:B------:R-:W1:Y:S01]  /*0020*/  LDC R9, c[0x0][0x45c] ;  /* 0x00011700ff097b82 */ /* 0x000e620000000800 */
[----:B------:R-:W2:Y:S01]  /*0030*/  LDCU.64 UR8, c[0x0][0x450] ;  /* 0x00008a00ff0877ac */ /* 0x000ea20008000a00 */
[----:B------:R-:W3:Y:S06]  /*0040*/  LDCU.64 UR6, c[0x0][0x358] ;  /* 0x00006b00ff0677ac */ /* 0x000eec0008000a00 */
[----:B------:R-:W4:Y:S01]  /*0050*/  LDC R4, c[0x0][0x458] ;  /* 0x00011600ff047b82 */ /* 0x000f220000000800 */
[----:B------:R-:W5:Y:S07]  /*0060*/  S2R R16, SR_TID.X ;  /* 0x0000000000107919 */ /* 0x000f6e0000002100 */
[----:B------:R-:W5:Y:S01]  /*0070*/  LDC R13, c[0x0][0x388] ;  /* 0x0000e200ff0d7b82 */ /* 0x000f620000000800 */
[----:B0-----:R-:W-:Y:S01]  /*0080*/  ISETP.NE.AND P0, PT, RZ, UR4, PT ;  /* 0x00000004ff007c0c */ /* 0x001fe2000bf05270 */
[----:B------:R-:W0:Y:S01]  /*0090*/  LDCU.64 UR4, c[0x0][0x438] ;  /* 0x00008700ff0477ac */ /* 0x000e220008000a00 */
[----:B--2---:R-:W-:-:S02]  /*00a0*/  IMAD.U32 R2, RZ, RZ, UR8 ;  /* 0x00000008ff027e24 */ /* 0x004fc4000f8e00ff */
[----:B------:R-:W-:-:S09]  /*00b0*/  IMAD.U32 R3, RZ, RZ, UR9 ;  /* 0x00000009ff037e24 */ /* 0x000fd2000f8e00ff */
[----:B-1----:R-:W-:Y:S01]  /*00c0*/  @P0 MOV R5, R9 ;  /* 0x0000000900050202 */ /* 0x002fe20000000f00 */
[----:B---3--:R-:W2:Y:S01]  /*00d0*/  @P0 LDG.E.64 R2, desc[UR6][R2.64] ;  /* 0x0000000602020981 */ /* 0x008ea2000c1e1b00 */
[----:B------:R-:W1:Y:S03]  /*00e0*/  @P0 LDC R11, c[0x0][0x460] ;  /* 0x00011800ff0b0b82 */ /* 0x000e660000000800 */
[----:B----4-:R-:W1:Y:S01]  /*00f0*/  @P0 LDG.E.64 R6, desc[UR6][R4.64] ;  /* 0x0000000604060981 */ /* 0x010e62000c1e1b00 */
[----:B0-----:R-:W-:Y:S01]  /*0100*/  UISETP.NE.U32.AND UP0, UPT, UR4, URZ, UPT ;  /* 0x000000ff0400728c */ /* 0x001fe2000bf05070 */
[----:B------:R-:W-:Y:S03]  /*0110*/  BSSY.RECONVERGENT B0, `(.L_x_2866) ;  /* 0x0000067000007945 */ /* 0x000fe60003800200 */
[----:B------:R-:W0:Y:S01]  /*0120*/  S2UR UR10, SR_CTAID.X ;  /* 0x00000000000a79c3 */ /* 0x000e220000002500 */
[----:B-----5:R-:W-:Y:S01]  /*0130*/  SHF.R.S32.HI R0, RZ, 0x1f, R13 ;  /* 0x0000001fff007819 */ /* 0x020fe2000001140d */
[----:B------:R-:W-:-:S03]  /*0140*/  UISETP.NE.AND.EX UP0, UPT, UR5, URZ, UPT, UP0 ;  /* 0x000000ff0500728c */ /* 0x000fc6000bf05300 */
[----:B------:R-:W-:Y:S02]  /*0150*/  LEA.HI R0, R0, R13, RZ, 0x3 ;  /* 0x0000000d00007211 */ /* 0x000fe400078f18ff */
[C---:B------:R-:W-:Y:S01]  /*0160*/  LOP3.LUT R13, R16.reuse, 0x1f, RZ, 0xc0, !PT ;  /* 0x0000001f100d7812 */ /* 0x040fe200078ec0ff */
[----:B------:R-:W0:Y:S01]  /*0170*/  LDC R17, c[0x0][0x360] ;  /* 0x0000d800ff117b82 */ /* 0x000e220000000800 */
[----:B------:R-:W-:Y:S01]  /*0180*/  SHF.R.S32.HI R0, RZ, 0x3, R0 ;  /* 0x00000003ff007819 */ /* 0x000fe20000011400 */
[----:B0-----:R-:W-:Y:S01]  /*0190*/  IMAD R14, R17, UR10, R16 ;  /* 0x0000000a110e7c24 */ /* 0x001fe2000f8e0210 */
[----:B--2---:R-:W-:Y:S02]  /*01a0*/  @P0 R2UR UR9, R3 ;  /* 0x00000000030902ca */ /* 0x004fe400000e0000 */
[----:B------:R-:W-:Y:S02]  /*01b0*/  LOP3.LUT R3, R16, 0x60, RZ, 0xc0, !PT ;  /* 0x0000006010037812 */ /* 0x000fe400078ec0ff */
[----:B------:R-:W-:-:S02]  /*01c0*/  @P0 R2UR UR8, R2 ;  /* 0x00000000020802ca */ /* 0x000fc400000e0000 */
[----:B-1----:R-:W-:Y:S02]  /*01d0*/  @P0 IADD3 R4, P1, PT, R6, R11, RZ ;  /* 0x0000000b06040210 */ /* 0x002fe40007f3e0ff */
[----:B------:R-:W-:-:S03]  /*01e0*/  LOP3.LUT R15, R3, 0x1f, R16, 0xf8, !PT ;  /* 0x0000001f030f7812 */ /* 0x000fc600078ef810 */
[----:B------:R-:W-:Y:S01]  /*01f0*/  @P0 IMAD.X R9, RZ, RZ, R7, P1 ;  /* 0x000000ffff090224 */ /* 0x000fe200008e0607 */
[----:B------:R-:W-:Y:S01]  /*0200*/  LOP3.LUT R5, R15, 0x7f, RZ, 0x3c, !PT ;  /* 0x0000007f0f057812 */ /* 0x000fe200078e3cff */
[----:B------:R-:W-:Y:S02]  /*0210*/  UIADD3 UR17, UPT, UPT, UR9, -0x4498517b, URZ ;  /* 0xbb67ae8509117890 */ /* 0x000fe4000fffe0ff */
[----:B------:R-:W-:Y:S01]  /*0220*/  UIADD3 UR19, UPT, UPT, UR9, 0x76cf5d0a, URZ ;  /* 0x76cf5d0a09137890 */ /* 0x000fe2000fffe0ff */
[----:B------:R-:W-:Y:S01]  /*0230*/  SHF.R.U64 R11, R4, 0x2, R9 ;  /* 0x00000002040b7819 */ /* 0x000fe20000001209 */
[----:B------:R-:W-:Y:S01]  /*0240*/  IMAD.IADD R12, R0, 0x1, R5 ;  /* 0x00000001000c7824 */ /* 0x000fe200078e0205 */
[----:B------:R-:W-:Y:S01]  /*0250*/  SHF.R.U32.HI R10, RZ, 0x2, R9 ;  /* 0x00000002ff0a7819 */ /* 0x000fe20000011609 */
[----:B------:R-:W-:Y:S02]  /*0260*/  UIADD3 UR16, UPT, UPT, UR8, -0x61c88647, URZ ;  /* 0x9e3779b908107890 */ /* 0x000fe4000fffe0ff */
        /* <DEDUP_REMOVED lines=28> */
[----:B------:R-:W1:Y:S03]  /*0430*/  @P0 LDC.64 R6, c[0x0][0x3d0] ;  /* 0x0000f400ff060b82 */ /* 0x000e660000000a00 */
[----:B------:R-:W-:Y:S01]  /*0440*/  @P1 VIADD R5, R5, 0x80 ;  /* 0x0000008005051836 */ /* 0x000fe20000000000 */
[----:B------:R0:W5:Y:S03]  /*0450*/  @P1 LD.E.128 R40, desc[UR6][R20.64] ;  /* 0x0000000614281980 */ /* 0x000166000c101d00 */
[C---:B--2---:R-:W-:Y:S01]  /*0460*/  @P2 IMAD.WIDE.U32 R22, R5.reuse, 0x10, R22 ;  /* 0x0000001005162825 */ /* 0x044fe200078e0016 */
[----:B------:R-:W2:Y:S04]  /*0470*/  @P0 LDC.64 R8, c[0x0][0x438] ;  /* 0x00010e00ff080b82 */ /* 0x000ea80000000a00 */
        /* <DEDUP_REMOVED lines=17> */
.L_x_2867:
[C---:B------:R-:W-:Y:S02]  /*0590*/  ISETP.GE.U32.AND P1, PT, R12.reuse, 0x100, PT ;  /* 0x000001000c00780c */ /* 0x040fe40003f26070 */
[C---:B------:R-:W-:Y:S02]  /*05a0*/  ISETP.GE.U32.AND P2, PT, R12.reuse, 0x180, PT ;  /* 0x000001800c00780c */ /* 0x040fe40003f46070 */
[C---:B------:R-:W-:Y:S02]  /*05b0*/  ISETP.GE.U32.AND P0, PT, R12.reuse, 0x80, PT ;  /* 0x000000800c00780c */ /* 0x040fe40003f06070 */
[----:B------:R-:W-:Y:S02]  /*05c0*/  ISETP.GE.U32.AND P3, PT, R12, 0x200, PT ;  /* 0x000002000c00780c */ /* 0x000fe40003f66070 */
[----:B------:R-:W-:-:S05]  /*05d0*/  MOV R5, R15 ;  /* 0x0000000f00057202 */ /* 0x000fca0000000f00 */
[----:B------:R-:W0:Y:S04]  /*05e0*/  @P1 LDC.64 R6, c[0x0][0x3d0] ;  /* 0x0000f400ff061b82 */ /* 0x000e280000000a00 */
[----:B------:R-:W-:-:S04]  /*05f0*/  @P0 LOP3.LUT R5, R15, 0x80, RZ, 0xfc, !PT ;  /* 0x000000800f050812 */ /* 0x000fc800078efcff */
[----:B------:R-:W1:Y:S08]  /*0600*/  @P2 LDC.64 R8, c[0x0][0x3d0] ;  /* 0x0000f400ff082b82 */ /* 0x000e700000000a00 */
[----:B------:R-:W2:Y:S08]  /*0610*/  @P3 LDC.64 R22, c[0x0][0x3d0] ;  /* 0x0000f400ff163b82 */ /* 0x000eb00000000a00 */
[----:B------:R-:W3:Y:S01]  /*0620*/  @P0 LDC.64 R18, c[0x0][0x3d0] ;  /* 0x0000f400ff120b82 */ /* 0x000ee20000000a00 */
[----:B0-----:R-:W-:-:S04]  /*0630*/  @P1 IMAD.WIDE.U32 R6, R5, 0x10, R6 ;  /* 0x0000001005061825 */ /* 0x001fc800078e0006 */
[----:B------:R-:W-:Y:S01]  /*0640*/  @P1 VIADD R5, R5, 0x80 ;  /* 0x0000008005051836 */ /* 0x000fe20000000000 */
[----:B------:R0:W5:Y:S03]  /*0650*/  @P1 LDG.E.128 R44, desc[UR6][R6.64] ;  /* 0x00000006062c1981 */ /* 0x000166000c1e1d00 */
        /* <DEDUP_REMOVED lines=18> */
.L_x_2868:
[----:B------:R-:W-:Y:S05]  /*0780*/  BSYNC.RECONVERGENT B0 ;  /* 0x0000000000007941 */ /* 0x000fea0003800200 */
.L_x_2866:
[----:B------:R-:W0:Y:S02]  /*0790*/  LDCU UR4, c[0x0][0x384] ;  /* 0x00007080ff0477ac */ /* 0x000e240008000800 */
[----:B0-----:R-:W-:-:S06]  /*07a0*/  UISETP.GE.AND UP0, UPT, UR10, UR4, UPT ;  /* 0x000000040a00728c */ /* 0x001fcc000bf06270 */
[----:B------:R-:W-:-:S13]  /*07b0*/  PLOP3.LUT P0, PT, PT, PT, UP0, 0x80, 0x8 ;  /* 0x000000000008781c */ /* 0x000fda0003f0f008 */
[----:B------:R-:W-:Y:S05]  /*07c0*/  @P0 EXIT ;  /* 0x000000000000094d */ /* 0x000fea0003800000 */
[C---:B------:R-:W-:Y:S01]  /*07d0*/  IMAD.HI.U32 R2, R11.reuse, -0x2daee0ad, RZ ;  /* 0xd2511f530b027827 */ /* 0x040fe200078e00ff */
[C---:B------:R-:W-:Y:S01]  /*07e0*/  LOP3.LUT R20, R0.reuse, 0x7f, RZ, 0xc0, !PT ;  /* 0x0000007f00147812 */ /* 0x040fe200078ec0ff */
[----:B------:R-:W0:Y:S01]  /*07f0*/  LDCU.64 UR4, c[0x0][0x3e0] ;  /* 0x00007c00ff0477ac */ /* 0x000e220008000a00 */
[----:B------:R-:W-:Y:S01]  /*0800*/  SHF.L.U32 R0, R0, 0x1, RZ ;  /* 0x0000000100007819 */ /* 0x000fe200000006ff */
[----:B------:R-:W-:Y:S01]  /*0810*/  IMAD.HI.U32 R5, R14, -0x326172a9, RZ ;  /* 0xcd9e8d570e057827 */ /* 0x000fe200078e00ff */
[----:B------:R-:W-:Y:S01]  /*0820*/  LOP3.LUT R2, R2, UR9, RZ, 0x3c, !PT ;  /* 0x0000000902027c12 */ /* 0x000fe2000f8e3cff */
[----:B------:R-:W1:Y:S01]  /*0830*/  LDCU UR34, c[0x0][0x388] ;  /* 0x00007100ff2277ac */ /* 0x000e620008000800 */
[----:B------:R-:W-:Y:S01]  /*0840*/  LOP3.LUT R0, R0, 0xffffff00, RZ, 0xc0, !PT ;  /* 0xffffff0000007812 */ /* 0x000fe200078ec0ff */
[----:B------:R-:W-:Y:S01]  /*0850*/  IMAD R7, R14, -0x326172a9, RZ ;  /* 0xcd9e8d570e077824 */ /* 0x000fe200078e02ff */
[----:B------:R-:W-:Y:S01]  /*0860*/  LOP3.LUT R5, R10, UR8, R5, 0x96, !PT ;  /* 0x000000080a057c12 */ /* 0x000fe2000f8e9605 */
[----:B------:R-:W-:Y:S01]  /*0870*/  IMAD.HI.U32 R6, R2, -0x326172a9, RZ ;  /* 0xcd9e8d5702067827 */ /* 0x000fe200078e00ff */
[----:B------:R-:W-:Y:S01]  /*0880*/  LOP3.LUT R4, R4, 0x3, RZ, 0xc0, !PT ;  /* 0x0000000304047812 */ /* 0x000fe200078ec0ff */
[----:B------:R-:W2:Y:S02]  /*0890*/  LDCU UR11, c[0x0][0x400] ;  /* 0x00008000ff0b77ac */ /* 0x000ea40008000800 */
[----:B------:R-:W-:Y:S01]  /*08a0*/  IMAD R9, R11, -0x2daee0ad, RZ ;  /* 0xd2511f530b097824 */ /* 0x000fe200078e02ff */
[----:B------:R-:W-:Y:S01]  /*08b0*/  LOP3.LUT R6, R7, UR16, R6, 0x96, !PT ;  /* 0x0000001007067c12 */ /* 0x000fe2000f8e9606 */
[C---:B------:R-:W-:Y:S01]  /*08c0*/  IMAD.HI.U32 R8, R5.reuse, -0x2daee0ad, RZ ;  /* 0xd2511f5305087827 */ /* 0x040fe200078e00ff */
[----:B------:R-:W3:Y:S03]  /*08d0*/  LDCU.64 UR12, c[0x0][0x3a0] ;  /* 0x00007400ff0c77ac */ /* 0x000ee60008000a00 */
[----:B------:R-:W-:Y:S01]  /*08e0*/  IMAD R18, R5, -0x2daee0ad, RZ ;  /* 0xd2511f5305127824 */ /* 0x000fe200078e02ff */
[----:B------:R-:W-:Y:S01]  /*08f0*/  LOP3.LUT R8, R9, UR17, R8, 0x96, !PT ;  /* 0x0000001109087c12 */ /* 0x000fe2000f8e9608 */
[----:B------:R-:W-:Y:S01]  /*0900*/  IMAD.HI.U32 R5, R6, -0x2daee0ad, RZ ;  /* 0xd2511f5306057827 */ /* 0x000fe200078e00ff */
[----:B0-----:R-:W-:Y:S01]  /*0910*/  UISETP.NE.U32.AND UP0, UPT, UR4, URZ, UPT ;  /* 0x000000ff0400728c */ /* 0x001fe2000bf05070 */
[----:B------:R-:W0:Y:S02]  /*0920*/  LDCU.U8 UR4, c[0x0][0x410] ;  /* 0x00008200ff0477ac */ /* 0x000e240008000000 */
[----:B------:R-:W-:Y:S01]  /*0930*/  IMAD R7, R2, -0x326172a9, RZ ;  /* 0xcd9e8d5702077824 */ /* 0x000fe200078e02ff */
[----:B------:R-:W-:Y:S01]  /*0940*/  LOP3.LUT R5, R18, UR19, R5, 0x96, !PT ;  /* 0x0000001312057c12 */ /* 0x000fe2000f8e9605 */
[----:B------:R-:W-:Y:S01]  /*0950*/  IMAD.HI.U32 R2, R8, -0x326172a9, RZ ;  /* 0xcd9e8d5708027827 */ /* 0x000fe200078e00ff */
[----:B------:R-:W-:Y:S01]  /*0960*/  UISETP.NE.AND.EX UP0, UPT, UR5, URZ, UPT, UP0 ;  /* 0x000000ff0500728c */ /* 0x000fe2000bf05300 */
[----:B------:R-:W4:Y:S02]  /*0970*/  LDCU.64 UR14, c[0x0][0x380] ;  /* 0x00007000ff0e77ac */ /* 0x000f240008000a00 */
[----:B------:R-:W-:Y:S01]  /*0980*/  IMAD R18, R6, -0x2daee0ad, RZ ;  /* 0xd2511f5306127824 */ /* 0x000fe200078e02ff */
[----:B------:R-:W-:Y:S01]  /*0990*/  LOP3.LUT R2, R7, UR18, R2, 0x96, !PT ;  /* 0x0000001207027c12 */ /* 0x000fe2000f8e9602 */
[----:B------:R-:W-:Y:S01]  /*09a0*/  IMAD R7, R8, -0x326172a9, RZ ;  /* 0xcd9e8d5708077824 */ /* 0x000fe200078e02ff */
[----:B------:R-:W-:Y:S01]  /*09b0*/  UPLOP3.LUT UP2, UPT, UPT, UPT, UPT, 0x40, 0x4 ;  /* 0x000000000004789c */ /* 0x000fe20003f4e870 */
[----:B------:R-:W-:-:S04]  /*09c0*/  IMAD.HI.U32 R6, R5, -0x326172a9, RZ ;  /* 0xcd9e8d5705067827 */ /* 0x000fc800078e00ff */
[C---:B------:R-:W-:Y:S01]  /*09d0*/  IMAD.HI.U32 R9, R2.reuse, -0x2daee0ad, RZ ;  /* 0xd2511f5302097827 */ /* 0x040fe200078e00ff */
[----:B------:R-:W-:Y:S01]  /*09e0*/  LOP3.LUT R6, R7, UR20, R6, 0x96, !PT ;  /* 0x0000001407067c12 */ /* 0x000fe2000f8e9606 */
[----:B0-----:R-:W-:Y:S02]  /*09f0*/  UISETP.NE.AND UP3, UPT, UR4, URZ, UPT ;  /* 0x000000ff0400728c */ /* 0x001fe4000bf65270 */
        /* <DEDUP_REMOVED lines=8> */
[----:B------:R-:W-:Y:S02]  /*0a80*/  IMAD R8, R6, -0x2daee0ad, RZ ;  /* 0xd2511f5306087824 */ /* 0x000fe400078e02ff */
[----:B------:R-:W-:-:S04]  /*0a90*/  IMAD.HI.U32 R6, R2, -0x326172a9, RZ ;  /* 0xcd9e8d5702067827 */ /* 0x000fc800078e00ff */
[----:B------:R-:W-:Y:S01]  /*0aa0*/  IMAD.HI.U32 R7, R5, -0x2daee0ad, RZ ;  /* 0xd2511f5305077827 */ /* 0x000fe200078e00ff */
[----:B------:R-:W-:-:S03]  /*0ab0*/  LOP3.LUT R6, R9, UR24, R6, 0x96, !PT ;  /* 0x0000001809067c12 */ /* 0x000fc6000f8e9606 */
        /* <DEDUP_REMOVED lines=11> */
[----:B------:R-:W-:Y:S02]  /*0b70*/  LOP3.LUT R6, R7, UR28, R6, 0x96, !PT ;  /* 0x0000001c07067c12 */ /* 0x000fe4000f8e9606 */
[----:B------:R-:W-:Y:S01]  /*0b80*/  VIADDMNMX R7, R20, -R3, RZ, !PT ;  /* 0x8000000314077246 */ /* 0x000fe200078001ff */
[----:B------:R-:W-:Y:S01]  /*0b90*/  IMAD R3, R2, -0x2daee0ad, RZ ;  /* 0xd2511f5302037824 */ /* 0x000fe200078e02ff */
[----:B------:R-:W-:Y:S01]  /*0ba0*/  LOP3.LUT R8, R9, UR29, R8, 0x96, !PT ;  /* 0x0000001d09087c12 */ /* 0x000fe2000f8e9608 */
[----:B------:R-:W-:Y:S01]  /*0bb0*/  IMAD.HI.U32 R2, R6, -0x2daee0ad, RZ ;  /* 0xd2511f5306027827 */ /* 0x000fe200078e00ff */
[----:B------:R-:W-:-:S03]  /*0bc0*/  VIMNMX R7, PT, PT, R7, 0x20, PT ;  /* 0x0000002007077848 */ /* 0x000fc60003fe0100 */
[----:B------:R-:W-:Y:S01]  /*0bd0*/  IMAD R17, R6, -0x2daee0ad, RZ ;  /* 0xd2511f5306117824 */ /* 0x000fe200078e02ff */
[----:B------:R-:W-:Y:S01]  /*0be0*/  LOP3.LUT R3, R3, UR31, R2, 0x96, !PT ;  /* 0x0000001f03037c12 */ /* 0x000fe2000f8e9602 */
[----:B------:R-:W-:Y:S02]  /*0bf0*/  IMAD R19, R8, -0x326172a9, RZ ;  /* 0xcd9e8d5708137824 */ /* 0x000fe400078e02ff */
[----:B------:R-:W-:Y:S02]  /*0c00*/  IMAD R2, R7, 0x8, R0 ;  /* 0x0000000807027824 */ /* 0x000fe400078e0200 */
[----:B------:R-:W-:-:S04]  /*0c10*/  IMAD.HI.U32 R6, R3, -0x326172a9, RZ ;  /* 0xcd9e8d5703067827 */ /* 0x000fc800078e00ff */
[----:B------:R-:W-:Y:S01]  /*0c20*/  IMAD R18, R5, -0x326172a9, RZ ;  /* 0xcd9e8d5705127824 */ /* 0x000fe200078e02ff */
[----:B------:R-:W-:Y:S01]  /*0c30*/  LOP3.LUT R7, R19, UR32, R6, 0x96, !PT ;  /* 0x0000002013077c12 */ /* 0x000fe2000f8e9606 */
[----:B------:R-:W-:Y:S01]  /*0c40*/  IMAD.HI.U32 R5, R8, -0x326172a9, RZ ;  /* 0xcd9e8d5708057827 */ /* 0x000fe200078e00ff */
[----:B------:R-:W-:-:S03]  /*0c50*/  I2FP.F32.U32 R6, R2 ;  /* 0x0000000200067245 */ /* 0x000fc60000201000 */
[----:B------:R-:W-:Y:S02]  /*0c60*/  HFMA2 R2, -RZ, RZ, 0, 0 ;  /* 0x00000000ff027431 */ /* 0x000fe400000001ff */
[----:B------:R-:W-:Y:S01]  /*0c70*/  IMAD R20, R13, -0x20, R20 ;  /* 0xffffffe00d147824 */ /* 0x000fe200078e0214 */
[----:B------:R-:W-:Y:S01]  /*0c80*/  LOP3.LUT R5, R18, UR30, R5, 0x96, !PT ;  /* 0x0000001e12057c12 */ /* 0x000fe2000f8e9605 */
[----:B------:R-:W0:Y:S03]  /*0c90*/  MUFU.RCP R6, R6 ;  /* 0x0000000600067308 */ /* 0x000e260000001000 */
[----:B------:R-:W-:Y:S01]  /*0ca0*/  VIMNMX R20, PT, PT, RZ, R20, !PT ;  /* 0x00000014ff147248 */ /* 0x000fe20007fe0100 */
[----:B------:R-:W-:-:S03]  /*0cb0*/  IMAD.HI.U32 R8, R5, -0x2daee0ad, RZ ;  /* 0xd2511f5305087827 */ /* 0x000fc600078e00ff */
[----:B------:R-:W-:Y:S01]  /*0cc0*/  VIMNMX R9, PT, PT, R20, 0x20, PT ;  /* 0x0000002014097848 */ /* 0x000fe20003fe0100 */
[----:B------:R-:W-:Y:S01]  /*0cd0*/  IMAD R20, R5, -0x2daee0ad, RZ ;  /* 0xd2511f5305147824 */ /* 0x000fe200078e02ff */
[----:B------:R-:W-:-:S03]  /*0ce0*/  LOP3.LUT R8, R17, UR33, R8, 0x96, !PT ;  /* 0x0000002111087c12 */ /* 0x000fc6000f8e9608 */
[----:B------:R-:W-:Y:S02]  /*0cf0*/  IMAD R9, R9, 0x8, R0 ;  /* 0x0000000809097824 */ /* 0x000fe400078e0200 */
[----:B-1234-:R-:W-:-:S07]  /*0d00*/  IMAD R0, R3, -0x326172a9, RZ ;  /* 0xcd9e8d5703007824 */ /* 0x01efce00078e02ff */
.L_x_3212:
[----:B-1----:R-:W1:Y:S01]  /*0d10*/  @UP0 LDCU.64 UR4, c[0x0][0x3e0] ;  /* 0x00007c00ff0407ac */ /* 0x002e620008000a00 */
[----:B------:R-:W-:Y:S01]  /*0d20*/  PLOP3.LUT P0, PT, PT, PT, UP0, 0x80, 0x8 ;  /* 0x000000000008781c */ /* 0x000fe20003f0f008 */
[----:B-1----:R-:W-:-:S06]  /*0d30*/  @UP0 UIMAD.WIDE UR4, UR10, 0x2, UR4 ;  /* 0x000000020a0408a5 */ /* 0x002fcc000f8e0204 */
[----:B0-234-:R-:W-:Y:S02]  /*0d40*/  IMAD.U32 R56, RZ, RZ, UR4 ;  /* 0x00000004ff387e24 */ /* 0x01dfe4000f8e00ff */
[----:B------:R-:W-:-:S05]  /*0d50*/  IMAD.U32 R57, RZ, RZ, UR5 ;  /* 0x00000005ff397e24 */ /* 0x000fca000f8e00ff */
[----:B------:R-:W2:Y:S01]  /*0d60*/  @P0 LDG.E.U16 R56, desc[UR6][R56.64] ;  /* 0x0000000638380981 */ /* 0x000ea2000c1e1500 */
[----:B------:R-:W-:Y:S01]  /*0d70*/  PLOP3.LUT P0, PT, PT, PT, UP0, 0x80, 0x8 ;  /* 0x000000000008781c */ /* 0x000fe20003f0f008 */
[----:B------:R-:W-:Y:S01]  /*0d80*/  UIMAD UR4, UR10, UR34, URZ ;  /* 0x000000220a0472a4 */ /* 0x000fe2000f8e02ff */
[----:B------:R-:W-:Y:S01]  /*0d90*/  PLOP3.LUT P1, PT, PT, PT, UP0, 0x80, 0x8 ;  /* 0x000000000008781c */ /* 0x000fe20003f2f008 */
[----:B------:R-:W-:Y:S01]  /*0da0*/  BSSY.RECONVERGENT B0, `(.L_x_2869) ;  /* 0x0000548000007945 */ /* 0x000fe20003800200 */
[----:B------:R-:W-:Y:S01]  /*0db0*/  ISETP.GE.U32.AND P2, PT, R12, 0x80, PT ;  /* 0x000000800c00780c */ /* 0x000fe20003f46070 */
[----:B------:R-:W-:-:S04]  /*0dc0*/  USHF.R.S32.HI UR5, URZ, 0x1f, UR4 ;  /* 0x0000001fff057899 */ /* 0x000fc80008011404 */
[----:B------:R-:W-:-:S03]  /*0dd0*/  ULEA.HI UR5, UR5, UR4, URZ, 0x3 ;  /* 0x0000000405057291 */ /* 0x000fc6000f8f18ff */
[----:B------:R-:W-:-:S03]  /*0de0*/  UMOV UR4, 0x3f800000 ;  /* 0x3f80000000047882 */ /* 0x000fc60000000000 */
[----:B------:R-:W-:Y:S01]  /*0df0*/  MOV R22, UR5 ;  /* 0x0000000500167c02 */ /* 0x000fe20008000f00 */
[----:B--2---:R-:W-:Y:S01]  /*0e00*/  @P0 HADD2.F32 R18, -RZ, R56.H0_H0 ;  /* 0x20000038ff120230 */ /* 0x004fe20000004100 */
[----:B------:R-:W-:-:S04]  /*0e10*/  P2R R56, PR, RZ, 0x4 ;  /* 0x00000004ff387803 */ /* 0x000fc80000000000 */
[----:B------:R-:W-:Y:S02]  /*0e20*/  @P1 R2UR UR4, R18 ;  /* 0x00000000120412ca */ /* 0x000fe400000e0000 */
[----:B------:R-:W-:-:S05]  /*0e30*/  LEA.HI.SX32 R18, R22, R15, 0x1d ;  /* 0x0000000f16127211 */ /* 0x000fca00078feaff */
[----:B------:R-:W-:Y:S01]  /*0e40*/  IMAD.MOV.U32 R22, RZ, RZ, R18 ;  /* 0x000000ffff167224 */ /* 0x000fe200078e0012 */
[----:B------:R-:W-:Y:S07]  /*0e50*/  @!P2 BRA `(.L_x_2870) ;  /* 0x0000005000f0a947 */ /* 0x000fee0003800000 */
[----:B------:R-:W1:Y:S02]  /*0e60*/  LDC.64 R60, c[0x0][0x390] ;  /* 0x0000e400ff3c7b82 */ /* 0x000e640000000a00 */
[----:B-1----:R-:W-:-:S06]  /*0e70*/  IMAD.WIDE.U32 R60, R18, 0x10, R60 ;  /* 0x00000010123c7825 */ /* 0x002fcc00078e003c */
[----:B------:R-:W5:Y:S01]  /*0e80*/  LDG.E.128 R60, desc[UR6][R60.64] ;  /* 0x000000063c3c7981 */ /* 0x000f62000c1e1d00 */
[----:B------:R-:W-:-:S04]  /*0e90*/  UISETP.NE.U32.AND UP1, UPT, UR12, URZ, UPT ;  /* 0x000000ff0c00728c */ /* 0x000fc8000bf25070 */
[----:B------:R-:W-:-:S09]  /*0ea0*/  UISETP.NE.AND.EX UP1, UPT, UR13, URZ, UPT, UP1 ;  /* 0x000000ff0d00728c */ /* 0x000fd2000bf25310 */
[----:B------:R-:W-:Y:S05]  /*0eb0*/  BRA.U !UP1, `(.L_x_2871) ;  /* 0x0000002909707547 */ /* 0x000fea000b800000 */
[----:B------:R-:W1:Y:S02]  /*0ec0*/  LDC.64 R56, c[0x0][0x3a0] ;  /* 0x0000e800ff387b82 */ /* 0x000e640000000a00 */
[----:B-1----:R-:W-:-:S06]  /*0ed0*/  IMAD.WIDE.U32 R56, R18, 0x10, R56 ;  /* 0x0000001012387825 */ /* 0x002fcc00078e0038 */
        /* <DEDUP_REMOVED lines=8> */
[----:B------:R-:W-:-:S04]  /*0f60*/  VIADDMNMX.U32 R5, R4, 0xfffffffe, R5, PT ;  /* 0xfffffffe04057846 */ /* 0x000fc80003800005 */
[----:B------:R-:W-:-:S04]  /*0f70*/  SHF.L.U32 R5, R5, 0x2, RZ ;  /* 0x0000000205057819 */ /* 0x000fc800000006ff */
[----:B------:R-:W1:Y:S02]  /*0f80*/  LDC R22, c[0x2][R5] ;  /* 0x0080000005167b82 */ /* 0x000e640000000800 */
[----:B-1----:R-:W-:-:S04]  /*0f90*/  SHF.R.S32.HI R23, RZ, 0x1f, R22 ;  /* 0x0000001fff177819 */ /* 0x002fc80000011416 */
.L_x_27054:
[----:B------:R-:W-:Y:S05]  /*0fa0*/  BRX R22 -0xfb0                                         (*"BRANCH_TARGETS .L_x_27055,.L_x_27056,.L_x_27057"*) ;  /* 0xfffffff016147949 */ /* 0x000fea000383ffff */
.L_x_27057:
[----:B------:R-:W-:Y:S01]  /*0fb0*/  VIADD R21, R4, 0x1 ;  /* 0x0000000104157836 */ /* 0x000fe20000000000 */
[----:B------:R-:W-:Y:S01]  /*0fc0*/  MOV R5, R7 ;  /* 0x0000000700057202 */ /* 0x000fe20000000f00 */
[----:B------:R-:W-:Y:S01]  /*0fd0*/  IMAD.MOV.U32 R22, RZ, RZ, R20 ;  /* 0x000000ffff167224 */ /* 0x000fe200078e0014 */
[----:B------:R-:W-:Y:S06]  /*0fe0*/  BRA `(.L_x_2873) ;  /* 0x0000000000f07947 */ /* 0x000fec0003800000 */
.L_x_27055:
[----:B------:R-:W-:Y:S01]  /*0ff0*/  IMAD.MOV.U32 R22, RZ, RZ, R20 ;  /* 0x000000ffff167224 */ /* 0x000fe200078e0014 */
[----:B------:R-:W-:Y:S01]  /*1000*/  MOV R5, R8 ;  /* 0x0000000800057202 */ /* 0x000fe20000000f00 */
[----:B------:R-:W-:Y:S01]  /*1010*/  IMAD.MOV.U32 R21, RZ, RZ, 0x3 ;  /* 0x00000003ff157424 */ /* 0x000fe200078e00ff */
[----:B------:R-:W-:Y:S06]  /*1020*/  BRA `(.L_x_2873) ;  /* 0x0000000000e07947 */ /* 0x000fec0003800000 */
.L_x_27056:
        /* <DEDUP_REMOVED lines=13> */
.L_x_2875:
[----:B------:R-:W-:Y:S05]  /*1100*/  BSYNC.RECONVERGENT B2 ;  /* 0x0000000000027941 */ /* 0x000fea0003800200 */
.L_x_2874:
        /* <DEDUP_REMOVED lines=41> */
[----:B------:R-:W-:-:S07]  /*13a0*/  LOP3.LUT R8, R4, UR33, R23, 0x96, !PT ;  /* 0x0000002104087c12 */ /* 0x000fce000f8e9617 */
.L_x_2873:
[----:B------:R-:W-:Y:S05]  /*13b0*/  BSYNC.RECONVERGENT B1 ;  /* 0x0000000000017941 */ /* 0x000fea0003800200 */
.L_x_2872:
[----:B------:R-:W1:Y:S01]  /*13c0*/  LDC R68, c[0x0][0x408] ;  /* 0x00010200ff447b82 */ /* 0x000e620000000800 */
[----:B------:R-:W-:Y:S01]  /*13d0*/  I2FP.F32.U32 R5, R5 ;  /* 0x0000000500057245 */ /* 0x000fe20000201000 */
[----:B-----5:R-:W-:Y:S01]  /*13e0*/  HADD2.F32 R4, -RZ, R60.H0_H0 ;  /* 0x2000003cff047230 */ /* 0x020fe20000004100 */
[----:B------:R-:W-:Y:S01]  /*13f0*/  ISETP.NE.AND P1, PT, R21, 0x1, PT ;  /* 0x000000011500780c */ /* 0x000fe20003f25270 */
[----:B------:R-:W-:Y:S01]  /*1400*/  IMAD.MOV.U32 R64, RZ, RZ, 0x2f800000 ;  /* 0x2f800000ff407424 */ /* 0x000fe200078e00ff */
[----:B------:R-:W-:Y:S01]  /*1410*/  BSSY.RECONVERGENT B1, `(.L_x_2876) ;  /* 0x000004f000017945 */ /* 0x000fe20003800200 */
[----:B------:R-:W-:Y:S02]  /*1420*/  HFMA2 R70, -RZ, RZ, 0, 1.1920928955078125e-07 ;  /* 0x00000002ff467431 */ /* 0x000fe400000001ff */
[----:B------:R-:W-:Y:S01]  /*1430*/  FMUL.FTZ R23, R4, UR4 ;  /* 0x0000000404177c20 */ /* 0x000fe20008410000 */
[----:B------:R-:W2:Y:S01]  /*1440*/  LDC R66, c[0x0][0x404] ;  /* 0x00010100ff427b82 */ /* 0x000ea20000000800 */
[----:B------:R-:W-:Y:S01]  /*1450*/  FFMA.FTZ R5, R5, R64, 1.1641532182693481445e-10 ;  /* 0x2f00000005057423 */ /* 0x000fe20000010040 */
[----:B------:R-:W-:-:S02]  /*1460*/  HADD2.F32 R4, -RZ, R56.H0_H0 ;  /* 0x20000038ff047230 */ /* 0x000fc40000004100 */
[----:B-1----:R-:W-:Y:S02]  /*1470*/  FMUL.FTZ R23, R23, R68 ;  /* 0x0000004417177220 */ /* 0x002fe40000410000 */
[----:B--2---:R-:W-:-:S04]  /*1480*/  FSETP.GTU.FTZ.AND P0, PT, R5, R66, PT ;  /* 0x000000420500720b */ /* 0x004fc80003f1c000 */
[----:B------:R-:W-:Y:S02]  /*1490*/  FSEL R5, R23, RZ, !P0 ;  /* 0x000000ff17057208 */ /* 0x000fe40004000000 */
[----:B------:R-:W-:-:S03]  /*14a0*/  PLOP3.LUT P0, PT, P0, PT, PT, 0x8, 0x80 ;  /* 0x000000000080781c */ /* 0x000fc6000070e170 */
[----:B------:R-:W-:Y:S01]  /*14b0*/  FADD.FTZ R5, R5, R4 ;  /* 0x0000000405057221 */ /* 0x000fe20000010000 */
        /* <DEDUP_REMOVED lines=11> */
.L_x_2878:
        /* <DEDUP_REMOVED lines=13> */
.L_x_2880:
[----:B------:R-:W-:Y:S05]  /*1640*/  BSYNC.RECONVERGENT B2 ;  /* 0x0000000000027941 */ /* 0x000fea0003800200 */
.L_x_2879:
        /* <DEDUP_REMOVED lines=43> */
.L_x_2877:
[----:B------:R-:W-:Y:S05]  /*1900*/  BSYNC.RECONVERGENT B1 ;  /* 0x0000000000017941 */ /* 0x000fea0003800200 */
.L_x_2876:
[----:B------:R-:W-:Y:S01]  /*1910*/  I2FP.F32.U32 R21, R4 ;  /* 0x0000000400157245 */ /* 0x000fe20000201000 */
[----:B------:R-:W-:Y:S01]  /*1920*/  HADD2.F32 R60, -RZ, R60.H1_H1 ;  /* 0x3000003cff3c7230 */ /* 0x000fe20000004100 */
[----:B------:R-:W-:Y:S01]  /*1930*/  ISETP.NE.AND P1, PT, R70, 0x1, PT ;  /* 0x000000014600780c */ /* 0x000fe20003f25270 */
[----:B------:R-:W-:Y:S01]  /*1940*/  HADD2.F32 R56, -RZ, R56.H1_H1 ;  /* 0x30000038ff387230 */ /* 0x000fe20000004100 */
[----:B------:R-:W-:Y:S01]  /*1950*/  BSSY.RECONVERGENT B1, `(.L_x_2881) ;  /* 0x000004c000017945 */ /* 0x000fe20003800200 */
[----:B------:R-:W-:Y:S01]  /*1960*/  FFMA.FTZ R21, R21, R64, 1.1641532182693481445e-10 ;  /* 0x2f00000015157423 */ /* 0x000fe20000010040 */
[----:B------:R-:W-:Y:S01]  /*1970*/  FMUL.FTZ R23, R60, UR4 ;  /* 0x000000043c177c20 */ /* 0x000fe20008410000 */
[----:B------:R-:W-:-:S03]  /*1980*/  MOV R4, R0 ;  /* 0x0000000000047202 */ /* 0x000fc60000000f00 */
        /* <DEDUP_REMOVED lines=15> */
.L_x_2883:
        /* <DEDUP_REMOVED lines=13> */
.L_x_2885:
[----:B------:R-:W-:Y:S05]  /*1b50*/  BSYNC.RECONVERGENT B2 ;  /* 0x0000000000027941 */ /* 0x000fea0003800200 */
.L_x_2884:
        /* <DEDUP_REMOVED lines=43> */
.L_x_2882:
[----:B------:R-:W-:Y:S05]  /*1e10*/  BSYNC.RECONVERGENT B1 ;  /* 0x0000000000017941 */ /* 0x000fea0003800200 */
.L_x_2881:
[----:B------:R-:W-:Y:S01]  /*1e20*/  I2FP.F32.U32 R21, R4 ;  /* 0x0000000400157245 */ /* 0x000fe20000201000 */
[----:B------:R-:W-:Y:S01]  /*1e30*/  HADD2.F32 R4, -RZ, R61.H0_H0 ;  /* 0x2000003dff047230 */ /* 0x000fe20000004100 */
[----:B------:R-:W-:Y:S01]  /*1e40*/  ISETP.NE.AND P2, PT, R56, 0x1, PT ;  /* 0x000000013800780c */ /* 0x000fe20003f45270 */
[----:B------:R-:W-:Y:S01]  /*1e50*/  BSSY.RECONVERGENT B1, `(.L_x_2886) ;  /* 0x000004d000017945 */ /* 0x000fe20003800200 */
[----:B------:R-:W-:Y:S02]  /*1e60*/  IMAD.MOV.U32 R60, RZ, RZ, 0x2 ;  /* 0x00000002ff3c7424 */ /* 0x000fe400078e00ff */
[----:B------:R-:W-:Y:S01]  /*1e70*/  FFMA.FTZ R21, R21, R64, 1.1641532182693481445e-10 ;  /* 0x2f00000015157423 */ /* 0x000fe20000010040 */
[----:B------:R-:W-:Y:S01]  /*1e80*/  FMUL.FTZ R87, R4, UR4 ;  /* 0x0000000404577c20 */ /* 0x000fe20008410000 */
[----:B------:R-:W-:-:S03]  /*1e90*/  HADD2.F32 R4, -RZ, R57.H0_H0 ;  /* 0x20000039ff047230 */ /* 0x000fc60000004100 */
[----:B------:R-:W-:Y:S01]  /*1ea0*/  FMUL.FTZ R87, R87, R68 ;  /* 0x0000004457577220 */ /* 0x000fe20000410000 */
[----:B------:R-:W-:-:S04]  /*1eb0*/  FSETP.GTU.FTZ.AND P1, PT, R21, R66, PT ;  /* 0x000000421500720b */ /* 0x000fc80003f3c000 */
        /* <DEDUP_REMOVED lines=13> */
.L_x_2888:
        /* <DEDUP_REMOVED lines=13> */
.L_x_2890:
[----:B------:R-:W-:Y:S05]  /*2060*/  BSYNC.RECONVERGENT B2 ;  /* 0x0000000000027941 */ /* 0x000fea0003800200 */
.L_x_2889:
        /* <DEDUP_REMOVED lines=43> */
.L_x_2887:
[----:B------:R-:W-:Y:S05]  /*2320*/  BSYNC.RECONVERGENT B1 ;  /* 0x0000000000017941 */ /* 0x000fea0003800200 */
.L_x_2886:
[----:B------:R-:W-:Y:S01]  /*2330*/  I2FP.F32.U32 R87, R4 ;  /* 0x0000000400577245 */ /* 0x000fe20000201000 */
[----:B------:R-:W-:Y:S01]  /*2340*/  HADD2.F32 R61, -RZ, R61.H1_H1 ;  /* 0x3000003dff3d7230 */ /* 0x000fe20000004100 */
[----:B------:R-:W-:Y:S01]  /*2350*/  ISETP.NE.AND P3, PT, R60, 0x1, PT ;  /* 0x000000013c00780c */ /* 0x000fe20003f65270 */
[----:B------:R-:W-:Y:S01]  /*2360*/  HADD2.F32 R4, -RZ, R57.H1_H1 ;  /* 0x30000039ff047230 */ /* 0x000fe20000004100 */
[----:B------:R-:W-:Y:S01]  /*2370*/  BSSY.RECONVERGENT B1, `(.L_x_2891) ;  /* 0x000004c000017945 */ /* 0x000fe20003800200 */
[----:B------:R-:W-:Y:S01]  /*2380*/  FFMA.FTZ R87, R87, R64, 1.1641532182693481445e-10 ;  /* 0x2f00000057577423 */ /* 0x000fe20000010040 */
[----:B------:R-:W-:Y:S01]  /*2390*/  FMUL.FTZ R61, R61, UR4 ;  /* 0x000000043d3d7c20 */ /* 0x000fe20008410000 */
[----:B------:R-:W-:-:S03]  /*23a0*/  HFMA2 R56, -RZ, RZ, 0, 1.1920928955078125e-07 ;  /* 0x00000002ff387431 */ /* 0x000fc600000001ff */
        /* <DEDUP_REMOVED lines=15> */
.L_x_2893:
        /* <DEDUP_REMOVED lines=13> */
.L_x_2895:
[----:B------:R-:W-:Y:S05]  /*2570*/  BSYNC.RECONVERGENT B2 ;  /* 0x0000000000027941 */ /* 0x000fea0003800200 */
.L_x_2894:
        /* <DEDUP_REMOVED lines=43> */
.L_x_2892:
[----:B------:R-:W-:Y:S05]  /*2830*/  BSYNC.RECONVERGENT B1 ;  /* 0x0000000000017941 */ /* 0x000fea0003800200 */
.L_x_2891:
        /* <DEDUP_REMOVED lines=23> */
.L_x_2898:
        /* <DEDUP_REMOVED lines=13> */
.L_x_2900:
[----:B------:R-:W-:Y:S05]  /*2a80*/  BSYNC.RECONVERGENT B2 ;  /* 0x0000000000027941 */ /* 0x000fea0003800200 */
.L_x_2899:
        /* <DEDUP_REMOVED lines=43> */
.L_x_2897:
[----:B------:R-:W-:Y:S05]  /*2d40*/  BSYNC.RECONVERGENT B1 ;  /* 0x0000000000017941 */ /* 0x000fea0003800200 */
.L_x_2896:
[----:B------:R-:W-:Y:S01]  /*2d50*/  I2FP.F32.U32 R57, R4 ;  /* 0x0000000400397245 */ /* 0x000fe20000201000 */
[----:B------:R-:W-:Y:S01]  /*2d60*/  HADD2.F32 R62, -RZ, R62.H1_H1 ;  /* 0x3000003eff3e7230 */ /* 0x000fe20000004100 */
[----:B------:R-:W-:Y:S01]  /*2d70*/  ISETP.NE.AND P5, PT, R60, 0x1, PT ;  /* 0x000000013c00780c */ /* 0x000fe20003fa5270 */
[----:B------:R-:W-:Y:S01]  /*2d80*/  HADD2.F32 R58, -RZ, R58.H1_H1 ;  /* 0x3000003aff3a7230 */ /* 0x000fe20000004100 */
[----:B------:R-:W-:Y:S01]  /*2d90*/  BSSY.RECONVERGENT B1, `(.L_x_2901) ;  /* 0x000004c000017945 */ /* 0x000fe20003800200 */
[----:B------:R-:W-:Y:S01]  /*2da0*/  FFMA.FTZ R57, R57, R64, 1.1641532182693481445e-10 ;  /* 0x2f00000039397423 */ /* 0x000fe20000010040 */
[----:B------:R-:W-:Y:S01]  /*2db0*/  FMUL.FTZ R61, R62, UR4 ;  /* 0x000000043e3d7c20 */ /* 0x000fe20008410000 */
[----:B------:R-:W-:Y:S02]  /*2dc0*/  IMAD.MOV.U32 R56, RZ, RZ, 0x2 ;  /* 0x00000002ff387424 */ /* 0x000fe400078e00ff */
[----:B------:R-:W-:Y:S02]  /*2dd0*/  IMAD.MOV.U32 R4, RZ, RZ, R0 ;  /* 0x000000ffff047224 */ /* 0x000fe400078e0000 */
[----:B------:R-:W-:Y:S01]  /*2de0*/  FMUL.FTZ R61, R61, R68 ;  /* 0x000000443d3d7220 */ /* 0x000fe20000410000 */
[----:B------:R-:W-:-:S04]  /*2df0*/  FSETP.GTU.FTZ.AND P4, PT, R57, R66, PT ;  /* 0x000000423900720b */ /* 0x000fc80003f9c000 */
        /* <DEDUP_REMOVED lines=12> */
.L_x_2903:
        /* <DEDUP_REMOVED lines=13> */
.L_x_2905:
[----:B------:R-:W-:Y:S05]  /*2f90*/  BSYNC.RECONVERGENT B2 ;  /* 0x0000000000027941 */ /* 0x000fea0003800200 */
.L_x_2904:
        /* <DEDUP_REMOVED lines=43> */
.L_x_2902:
[----:B------:R-:W-:Y:S05]  /*3250*/  BSYNC.RECONVERGENT B1 ;  /* 0x0000000000017941 */ /* 0x000fea0003800200 */
.L_x_2901:
[----:B------:R-:W-:Y:S01]  /*3260*/  I2FP.F32.U32 R57, R4 ;  /* 0x0000000400397245 */ /* 0x000fe20000201000 */
[----:B------:R-:W-:Y:S01]  /*3270*/  HADD2.F32 R4, -RZ, R63.H0_H0 ;  /* 0x2000003fff047230 */ /* 0x000fe20000004100 */
[----:B------:R-:W-:Y:S01]  /*3280*/  ISETP.NE.AND P6, PT, R56, 0x1, PT ;  /* 0x000000013800780c */ /* 0x000fe20003fc5270 */
[----:B------:R-:W-:Y:S02]  /*3290*/  BSSY.RECONVERGENT B1, `(.L_x_2906) ;  /* 0x000004f000017945 */ /* 0x000fe40003800200 */
[----:B------:R-:W-:Y:S01]  /*32a0*/  FFMA.FTZ R57, R57, R64, 1.1641532182693481445e-10 ;  /* 0x2f00000039397423 */ /* 0x000fe20000010040 */
[----:B------:R-:W-:Y:S01]  /*32b0*/  FMUL.FTZ R61, R4, UR4 ;  /* 0x00000004043d7c20 */ /* 0x000fe20008410000 */
[----:B------:R-:W-:-:S03]  /*32c0*/  HADD2.F32 R4, -RZ, R59.H0_H0 ;  /* 0x2000003bff047230 */ /* 0x000fc60000004100 */
        /* <DEDUP_REMOVED lines=16> */
.L_x_2908:
        /* <DEDUP_REMOVED lines=15> */
.L_x_2910:
[----:B------:R-:W-:Y:S05]  /*34c0*/  BSYNC.RECONVERGENT B2 ;  /* 0x0000000000027941 */ /* 0x000fea0003800200 */
.L_x_2909:
        /* <DEDUP_REMOVED lines=43> */
.L_x_2907:
[----:B------:R-:W-:Y:S05]  /*3780*/  BSYNC.RECONVERGENT B1 ;  /* 0x0000000000017941 */ /* 0x000fea0003800200 */
.L_x_2906:
[----:B------:R-:W-:Y:S01]  /*3790*/  I2FP.F32.U32 R57, R57 ;  /* 0x0000003900397245 */ /* 0x000fe20000201000 */
[----:B------:R-:W-:Y:S01]  /*37a0*/  HADD2.F32 R63, -RZ, R63.H1_H1 ;  /* 0x3000003fff3f7230 */ /* 0x000fe20000004100 */
[----:B------:R-:W-:Y:S01]  /*37b0*/  F2FP.F16.F32.PACK_AB R58, R93, R87 ;  /* 0x000000575d3a723e */ /* 0x000fe200000000ff */
[----:B------:R-:W-:Y:S02]  /*37c0*/  HADD2.F32 R56, -RZ, R59.H1_H1 ;  /* 0x3000003bff387230 */ /* 0x000fe40000004100 */
[----:B------:R-:W-:Y:S01]  /*37d0*/  FFMA.FTZ R57, R57, R64, 1.1641532182693481445e-10 ;  /* 0x2f00000039397423 */ /* 0x000fe20000010040 */
[----:B------:R-:W-:-:S04]  /*37e0*/  FMUL.FTZ R63, R63, UR4 ;  /* 0x000000043f3f7c20 */ /* 0x000fc80008410000 */
[----:B------:R-:W-:Y:S01]  /*37f0*/  FMUL.FTZ R63, R63, R68 ;  /* 0x000000443f3f7220 */ /* 0x000fe20000410000 */
[----:B------:R-:W-:Y:S02]  /*3800*/  FSETP.GTU.FTZ.AND P6, PT, R57, R66, PT ;  /* 0x000000423900720b */ /* 0x000fe40003fdc000 */
[----:B------:R-:W-:Y:S02]  /*3810*/  F2FP.F16.F32.PACK_AB R57, R89, R21 ;  /* 0x000000155939723e */ /* 0x000fe400000000ff */
[----:B------:R-:W-:Y:S02]  /*3820*/  FSEL R63, R63, RZ, !P6 ;  /* 0x000000ff3f3f7208 */ /* 0x000fe40007000000 */
[----:B------:R-:W-:-:S03]  /*3830*/  PLOP3.LUT P6, PT, P6, PT, PT, 0x8, 0x80 ;  /* 0x000000000080781c */ /* 0x000fc600037ce170 */
[----:B------:R-:W-:Y:S01]  /*3840*/  FADD.FTZ R109, R63, R56 ;  /* 0x000000383f6d7221 */ /* 0x000fe20000010000 */
[----:B------:R-:W-:-:S04]  /*3850*/  F2FP.F16.F32.PACK_AB R56, R23, R5 ;  /* 0x000000051738723e */ /* 0x000fc800000000ff */
[----:B------:R-:W-:Y:S01]  /*3860*/  F2FP.F16.F32.PACK_AB R59, R109, R95 ;  /* 0x0000005f6d3b723e */ /* 0x000fe200000000ff */
[----:B------:R-:W-:Y:S06]  /*3870*/  BRA `(.L_x_2911) ;  /* 0x0000002800147947 */ /* 0x000fec0003800000 */
.L_x_2871:
        /* <DEDUP_REMOVED lines=16> */
.L_x_2914:
        /* <DEDUP_REMOVED lines=13> */
.L_x_2916:
[----:B------:R-:W-:Y:S05]  /*3a50*/  BSYNC.RECONVERGENT B2 ;  /* 0x0000000000027941 */ /* 0x000fea0003800200 */
.L_x_2915:
        /* <DEDUP_REMOVED lines=43> */
.L_x_2913:
[----:B------:R-:W-:Y:S05]  /*3d10*/  BSYNC.RECONVERGENT B1 ;  /* 0x0000000000017941 */ /* 0x000fea0003800200 */
.L_x_2912:
[----:B------:R-:W1:Y:S01]  /*3d20*/  LDC R68, c[0x0][0x404] ;  /* 0x00010100ff447b82 */ /* 0x000e620000000800 */
[----:B------:R-:W-:Y:S01]  /*3d30*/  I2FP.F32.U32 R5, R5 ;  /* 0x0000000500057245 */ /* 0x000fe20000201000 */
[----:B------:R-:W-:Y:S01]  /*3d40*/  IMAD.MOV.U32 R64, RZ, RZ, 0x2f800000 ;  /* 0x2f800000ff407424 */ /* 0x000fe200078e00ff */
[----:B------:R-:W-:Y:S01]  /*3d50*/  ISETP.NE.AND P1, PT, R23, 0x1, PT ;  /* 0x000000011700780c */ /* 0x000fe20003f25270 */
[----:B-----5:R-:W-:Y:S01]  /*3d60*/  HADD2.F32 R4, -RZ, R60.H0_H0 ;  /* 0x2000003cff047230 */ /* 0x020fe20000004100 */
[----:B------:R-:W-:Y:S01]  /*3d70*/  BSSY.RECONVERGENT B1, `(.L_x_2917) ;  /* 0x000004d000017945 */ /* 0x000fe20003800200 */
[----:B------:R-:W-:Y:S01]  /*3d80*/  FFMA.FTZ R5, R5, R64, 1.1641532182693481445e-10 ;  /* 0x2f00000005057423 */ /* 0x000fe20000010040 */
[----:B------:R-:W-:Y:S01]  /*3d90*/  IMAD.MOV.U32 R56, RZ, RZ, 0x2 ;  /* 0x00000002ff387424 */ /* 0x000fe200078e00ff */
[----:B------:R-:W2:Y:S01]  /*3da0*/  LDC R66, c[0x0][0x408] ;  /* 0x00010200ff427b82 */ /* 0x000ea20000000800 */
[----:B------:R-:W-:Y:S01]  /*3db0*/  FMUL.FTZ R21, R4, UR4 ;  /* 0x0000000404157c20 */ /* 0x000fe20008410000 */
[----:B------:R-:W-:-:S02]  /*3dc0*/  MOV R4, R0 ;  /* 0x0000000000047202 */ /* 0x000fc40000000f00 */
[----:B-1----:R-:W-:-:S04]  /*3dd0*/  FSETP.GTU.FTZ.AND P0, PT, R5, R68, PT ;  /* 0x000000440500720b */ /* 0x002fc80003f1c000 */
[----:B------:R-:W-:Y:S01]  /*3de0*/  PLOP3.LUT P2, PT, P0, PT, PT, 0x8, 0x80 ;  /* 0x000000000080781c */ /* 0x000fe2000074e170 */
[----:B--2---:R-:W-:-:S03]  /*3df0*/  FMUL.FTZ R5, R21, R66 ;  /* 0x0000004215057220 */ /* 0x004fc60000410000 */
[----:B------:R-:W-:Y:S02]  /*3e00*/  P2R R20, PR, RZ, 0x4 ;  /* 0x00000004ff147803 */ /* 0x000fe40000000000 */
[----:B------:R-:W-:Y:S01]  /*3e10*/  FSEL R5, R5, RZ, !P0 ;  /* 0x000000ff05057208 */ /* 0x000fe20004000000 */
        /* <DEDUP_REMOVED lines=9> */
.L_x_2919:
        /* <DEDUP_REMOVED lines=13> */
.L_x_2921:
[----:B------:R-:W-:Y:S05]  /*3f80*/  BSYNC.RECONVERGENT B2 ;  /* 0x0000000000027941 */ /* 0x000fea0003800200 */
.L_x_2920:
        /* <DEDUP_REMOVED lines=43> */
.L_x_2918:
[----:B------:R-:W-:Y:S05]  /*4240*/  BSYNC.RECONVERGENT B1 ;  /* 0x0000000000017941 */ /* 0x000fea0003800200 */
.L_x_2917:
[----:B------:R-:W-:Y:S01]  /*4250*/  ISETP.NE.AND P2, PT, R56, 0x1, PT ;  /* 0x000000013800780c */ /* 0x000fe20003f45270 */
[----:B------:R-:W-:Y:S01]  /*4260*/  HADD2.F32 R60, -RZ, R60.H1_H1 ;  /* 0x3000003cff3c7230 */ /* 0x000fe20000004100 */
[----:B------:R-:W-:Y:S01]  /*4270*/  I2FP.F32.U32 R21, R4 ;  /* 0x0000000400157245 */ /* 0x000fe20000201000 */
[----:B------:R-:W-:Y:S01]  /*4280*/  BSSY.RECONVERGENT B1, `(.L_x_2922) ;  /* 0x000004b000017945 */ /* 0x000fe20003800200 */
[----:B------:R-:W-:Y:S02]  /*4290*/  IMAD.MOV.U32 R58, RZ, RZ, 0x2 ;  /* 0x00000002ff3a7424 */ /* 0x000fe400078e00ff */
[----:B------:R-:W-:Y:S01]  /*42a0*/  FMUL.FTZ R23, R60, UR4 ;  /* 0x000000043c177c20 */ /* 0x000fe20008410000 */
[----:B------:R-:W-:Y:S01]  /*42b0*/  FFMA.FTZ R21, R21, R64, 1.1641532182693481445e-10 ;  /* 0x2f00000015157423 */ /* 0x000fe20000010040 */
[----:B------:R-:W-:Y:S02]  /*42c0*/  IMAD.MOV.U32 R4, RZ, RZ, R0 ;  /* 0x000000ffff047224 */ /* 0x000fe400078e0000 */
[----:B------:R-:W-:-:S02]  /*42d0*/  FMUL.FTZ R23, R23, R66 ;  /* 0x0000004217177220 */ /* 0x000fc40000410000 */
[----:B------:R-:W-:-:S04]  /*42e0*/  FSETP.GTU.FTZ.AND P1, PT, R21, R68, PT ;  /* 0x000000441500720b */ /* 0x000fc80003f3c000 */
        /* <DEDUP_REMOVED lines=11> */
.L_x_2924:
        /* <DEDUP_REMOVED lines=13> */
.L_x_2926:
[----:B------:R-:W-:Y:S05]  /*4470*/  BSYNC.RECONVERGENT B2 ;  /* 0x0000000000027941 */ /* 0x000fea0003800200 */
.L_x_2925:
        /* <DEDUP_REMOVED lines=43> */
.L_x_2923:
[----:B------:R-:W-:Y:S05]  /*4730*/  BSYNC.RECONVERGENT B1 ;  /* 0x0000000000017941 */ /* 0x000fea0003800200 */
.L_x_2922:
[----:B------:R-:W-:Y:S01]  /*4740*/  I2FP.F32.U32 R21, R4 ;  /* 0x0000000400157245 */ /* 0x000fe20000201000 */
[----:B------:R-:W-:Y:S01]  /*4750*/  HADD2.F32 R4, -RZ, R61.H0_H0 ;  /* 0x2000003dff047230 */ /* 0x000fe20000004100 */
[----:B------:R-:W-:Y:S01]  /*4760*/  ISETP.NE.AND P3, PT, R58, 0x1, PT ;  /* 0x000000013a00780c */ /* 0x000fe20003f65270 */
[----:B------:R-:W-:Y:S01]  /*4770*/  BSSY.RECONVERGENT B1, `(.L_x_2927) ;  /* 0x000004b000017945 */ /* 0x000fe20003800200 */
[----:B------:R-:W-:Y:S02]  /*4780*/  HFMA2 R56, -RZ, RZ, 0, 1.1920928955078125e-07 ;  /* 0x00000002ff387431 */ /* 0x000fe400000001ff */
[----:B------:R-:W-:Y:S01]  /*4790*/  FFMA.FTZ R21, R21, R64, 1.1641532182693481445e-10 ;  /* 0x2f00000015157423 */ /* 0x000fe20000010040 */
[----:B------:R-:W-:Y:S01]  /*47a0*/  FMUL.FTZ R57, R4, UR4 ;  /* 0x0000000404397c20 */ /* 0x000fe20008410000 */
[----:B------:R-:W-:-:S03]  /*47b0*/  IMAD.MOV.U32 R4, RZ, RZ, R0 ;  /* 0x000000ffff047224 */ /* 0x000fc600078e0000 */
        /* <DEDUP_REMOVED lines=13> */
.L_x_2929:
        /* <DEDUP_REMOVED lines=13> */
.L_x_2931:
[----:B------:R-:W-:Y:S05]  /*4960*/  BSYNC.RECONVERGENT B2 ;  /* 0x0000000000027941 */ /* 0x000fea0003800200 */
.L_x_2930:
        /* <DEDUP_REMOVED lines=43> */
.L_x_2928:
[----:B------:R-:W-:Y:S05]  /*4c20*/  BSYNC.RECONVERGENT B1 ;  /* 0x0000000000017941 */ /* 0x000fea0003800200 */
.L_x_2927:
[----:B------:R-:W-:Y:S01]  /*4c30*/  ISETP.NE.AND P4, PT, R56, 0x1, PT ;  /* 0x000000013800780c */ /* 0x000fe20003f85270 */
[----:B------:R-:W-:Y:S01]  /*4c40*/  HADD2.F32 R61, -RZ, R61.H1_H1 ;  /* 0x3000003dff3d7230 */ /* 0x000fe20000004100 */
[----:B------:R-:W-:Y:S01]  /*4c50*/  I2FP.F32.U32 R57, R4 ;  /* 0x0000000400397245 */ /* 0x000fe20000201000 */
[----:B------:R-:W-:Y:S01]  /*4c60*/  BSSY.RECONVERGENT B1, `(.L_x_2932) ;  /* 0x000004b000017945 */ /* 0x000fe20003800200 */
[----:B------:R-:W-:Y:S01]  /*4c70*/  IMAD.MOV.U32 R58, RZ, RZ, 0x2 ;  /* 0x00000002ff3a7424 */ /* 0x000fe200078e00ff */
[----:B------:R-:W-:Y:S01]  /*4c80*/  MOV R4, R0 ;  /* 0x0000000000047202 */ /* 0x000fe20000000f00 */
[----:B------:R-:W-:Y:S01]  /*4c90*/  FMUL.FTZ R61, R61, UR4 ;  /* 0x000000043d3d7c20 */ /* 0x000fe20008410000 */
[----:B------:R-:W-:-:S03]  /*4ca0*/  FFMA.FTZ R57, R57, R64, 1.1641532182693481445e-10 ;  /* 0x2f00000039397423 */ /* 0x000fc60000010040 */
[----:B------:R-:W-:Y:S02]  /*4cb0*/  FMUL.FTZ R61, R61, R66 ;  /* 0x000000423d3d7220 */ /* 0x000fe40000410000 */
[----:B------:R-:W-:-:S04]  /*4cc0*/  FSETP.GTU.FTZ.AND P3, PT, R57, R68, PT ;  /* 0x000000443900720b */ /* 0x000fc80003f7c000 */
        /* <DEDUP_REMOVED lines=11> */
.L_x_2934:
        /* <DEDUP_REMOVED lines=13> */
.L_x_2936:
[----:B------:R-:W-:Y:S05]  /*4e50*/  BSYNC.RECONVERGENT B2 ;  /* 0x0000000000027941 */ /* 0x000fea0003800200 */
.L_x_2935:
        /* <DEDUP_REMOVED lines=43> */
.L_x_2933:
[----:B------:R-:W-:Y:S05]  /*5110*/  BSYNC.RECONVERGENT B1 ;  /* 0x0000000000017941 */ /* 0x000fea0003800200 */
.L_x_2932:
[----:B------:R-:W-:Y:S01]  /*5120*/  I2FP.F32.U32 R57, R4 ;  /* 0x0000000400397245 */ /* 0x000fe20000201000 */
[----:B------:R-:W-:Y:S01]  /*5130*/  HADD2.F32 R4, -RZ, R62.H0_H0 ;  /* 0x2000003eff047230 */ /* 0x000fe20000004100 */
[----:B------:R-:W-:Y:S01]  /*5140*/  ISETP.NE.AND P4, PT, R58, 0x1, PT ;  /* 0x000000013a00780c */ /* 0x000fe20003f85270 */
[----:B------:R-:W-:Y:S01]  /*5150*/  BSSY.RECONVERGENT B1, `(.L_x_2937) ;  /* 0x000004b000017945 */ /* 0x000fe20003800200 */
[----:B------:R-:W-:Y:S02]  /*5160*/  IMAD.MOV.U32 R56, RZ, RZ, 0x2 ;  /* 0x00000002ff387424 */ /* 0x000fe400078e00ff */
[----:B------:R-:W-:Y:S01]  /*5170*/  FFMA.FTZ R57, R57, R64, 1.1641532182693481445e-10 ;  /* 0x2f00000039397423 */ /* 0x000fe20000010040 */
[----:B------:R-:W-:Y:S01]  /*5180*/  FMUL.FTZ R59, R4, UR4 ;  /* 0x00000004043b7c20 */ /* 0x000fe20008410000 */
[----:B------:R-:W-:-:S03]  /*5190*/  IMAD.MOV.U32 R4, RZ, RZ, R0 ;  /* 0x000000ffff047224 */ /* 0x000fc600078e0000 */
[----:B------:R-:W-:Y:S01]  /*51a0*/  FMUL.FTZ R59, R59, R66 ;  /* 0x000000423b3b7220 */ /* 0x000fe20000410000 */
[----:B------:R-:W-:-:S04]  /*51b0*/  FSETP.GTU.FTZ.AND P3, PT, R57, R68, PT ;  /* 0x000000443900720b */ /* 0x000fc80003f7c000 */
        /* <DEDUP_REMOVED lines=11> */
.L_x_2939:
        /* <DEDUP_REMOVED lines=13> */
.L_x_2941:
[----:B------:R-:W-:Y:S05]  /*5340*/  BSYNC.RECONVERGENT B2 ;  /* 0x0000000000027941 */ /* 0x000fea0003800200 */
.L_x_2940:
        /* <DEDUP_REMOVED lines=43> */
.L_x_2938:
[----:B------:R-:W-:Y:S05]  /*5600*/  BSYNC.RECONVERGENT B1 ;  /* 0x0000000000017941 */ /* 0x000fea0003800200 */
.L_x_2937:
[----:B------:R-:W-:Y:S01]  /*5610*/  I2FP.F32.U32 R57, R4 ;  /* 0x0000000400397245 */ /* 0x000fe20000201000 */
[----:B------:R-:W-:Y:S01]  /*5620*/  HADD2.F32 R62, -RZ, R62.H1_H1 ;  /* 0x3000003eff3e7230 */ /* 0x000fe20000004100 */
[----:B------:R-:W-:Y:S01]  /*5630*/  ISETP.NE.AND P5, PT, R56, 0x1, PT ;  /* 0x000000013800780c */ /* 0x000fe20003fa5270 */
[----:B------:R-:W-:Y:S01]  /*5640*/  BSSY.RECONVERGENT B1, `(.L_x_2942) ;  /* 0x000004b000017945 */ /* 0x000fe20003800200 */
[----:B------:R-:W-:Y:S02]  /*5650*/  HFMA2 R58, -RZ, RZ, 0, 1.1920928955078125e-07 ;  /* 0x00000002ff3a7431 */ /* 0x000fe400000001ff */
        /* <DEDUP_REMOVED lines=16> */
.L_x_2944:
        /* <DEDUP_REMOVED lines=13> */
.L_x_2946:
[----:B------:R-:W-:Y:S05]  /*5830*/  BSYNC.RECONVERGENT B2 ;  /* 0x0000000000027941 */ /* 0x000fea0003800200 */
.L_x_2945:
        /* <DEDUP_REMOVED lines=43> */
.L_x_2943:
[----:B------:R-:W-:Y:S05]  /*5af0*/  BSYNC.RECONVERGENT B1 ;  /* 0x0000000000017941 */ /* 0x000fea0003800200 */
.L_x_2942:
[----:B------:R-:W-:Y:S01]  /*5b00*/  I2FP.F32.U32 R57, R4 ;  /* 0x0000000400397245 */ /* 0x000fe20000201000 */
[----:B------:R-:W-:Y:S01]  /*5b10*/  HADD2.F32 R4, -RZ, R63.H0_H0 ;  /* 0x2000003fff047230 */ /* 0x000fe20000004100 */
[----:B------:R-:W-:Y:S01]  /*5b20*/  ISETP.NE.AND P6, PT, R58, 0x1, PT ;  /* 0x000000013a00780c */ /* 0x000fe20003fc5270 */
[----:B------:R-:W-:Y:S02]  /*5b30*/  BSSY.RECONVERGENT B1, `(.L_x_2947) ;  /* 0x000004d000017945 */ /* 0x000fe40003800200 */
[----:B------:R-:W-:Y:S01]  /*5b40*/  FFMA.FTZ R57, R57, R64, 1.1641532182693481445e-10 ;  /* 0x2f00000039397423 */ /* 0x000fe20000010040 */
[----:B------:R-:W-:Y:S01]  /*5b50*/  FMUL.FTZ R59, R4, UR4 ;  /* 0x00000004043b7c20 */ /* 0x000fe20008410000 */
[----:B------:R-:W-:-:S03]  /*5b60*/  IMAD.MOV.U32 R4, RZ, RZ, 0x2 ;  /* 0x00000002ff047424 */ /* 0x000fc600078e00ff */
[----:B------:R-:W-:Y:S01]  /*5b70*/  FMUL.FTZ R59, R59, R66 ;  /* 0x000000423b3b7220 */ /* 0x000fe20000410000 */
[----:B------:R-:W-:Y:S02]  /*5b80*/  FSETP.GTU.FTZ.AND P5, PT, R57, R68, PT ;  /* 0x000000443900720b */ /* 0x000fe40003fbc000 */
[----:B------:R-:W-:Y:S02]  /*5b90*/  MOV R57, R0 ;  /* 0x0000000000397202 */ /* 0x000fe40000000f00 */
        /* <DEDUP_REMOVED lines=11> */
.L_x_2949:
        /* <DEDUP_REMOVED lines=15> */
.L_x_2951:
[----:B------:R-:W-:Y:S05]  /*5d40*/  BSYNC.RECONVERGENT B2 ;  /* 0x0000000000027941 */ /* 0x000fea0003800200 */
.L_x_2950:
        /* <DEDUP_REMOVED lines=43> */
.L_x_2948:
[----:B------:R-:W-:Y:S05]  /*6000*/  BSYNC.RECONVERGENT B1 ;  /* 0x0000000000017941 */ /* 0x000fea0003800200 */
.L_x_2947:
[----:B------:R-:W-:Y:S01]  /*6010*/  I2FP.F32.U32 R57, R57 ;  /* 0x0000003900397245 */ /* 0x000fe20000201000 */
[----:B------:R-:W-:Y:S01]  /*6020*/  HADD2.F32 R63, -RZ, R63.H1_H1 ;  /* 0x3000003fff3f7230 */ /* 0x000fe20000004100 */
[----:B------:R-:W-:Y:S02]  /*6030*/  F2FP.F16.F32.PACK_AB R58, R93, R87 ;  /* 0x000000575d3a723e */ /* 0x000fe400000000ff */
[----:B------:R-:W-:Y:S01]  /*6040*/  F2FP.F16.F32.PACK_AB R56, R23, R5 ;  /* 0x000000051738723e */ /* 0x000fe200000000ff */
[----:B------:R-:W-:Y:S01]  /*6050*/  FFMA.FTZ R57, R57, R64, 1.1641532182693481445e-10 ;  /* 0x2f00000039397423 */ /* 0x000fe20000010040 */
[----:B------:R-:W-:-:S04]  /*6060*/  FMUL.FTZ R63, R63, UR4 ;  /* 0x000000043f3f7c20 */ /* 0x000fc80008410000 */
[----:B------:R-:W-:Y:S01]  /*6070*/  FMUL.FTZ R63, R63, R66 ;  /* 0x000000423f3f7220 */ /* 0x000fe20000410000 */
[----:B------:R-:W-:Y:S02]  /*6080*/  FSETP.GTU.FTZ.AND P6, PT, R57, R68, PT ;  /* 0x000000443900720b */ /* 0x000fe40003fdc000 */
[----:B------:R-:W-:Y:S02]  /*6090*/  F2FP.F16.F32.PACK_AB R57, R89, R21 ;  /* 0x000000155939723e */ /* 0x000fe400000000ff */
[----:B------:R-:W-:Y:S02]  /*60a0*/  FSEL R109, R63, RZ, !P6 ;  /* 0x000000ff3f6d7208 */ /* 0x000fe40007000000 */
[----:B------:R-:W-:Y:S02]  /*60b0*/  PLOP3.LUT P6, PT, P6, PT, PT, 0x8, 0x80 ;  /* 0x000000000080781c */ /* 0x000fe400037ce170 */
[----:B------:R-:W-:-:S11]  /*60c0*/  F2FP.F16.F32.PACK_AB R59, R109, R95 ;  /* 0x0000005f6d3b723e */ /* 0x000fd600000000ff */
.L_x_2911:
[----:B------:R-:W1:Y:S01]  /*60d0*/  LDC.64 R62, c[0x0][0x3a8] ;  /* 0x0000ea00ff3e7b82 */ /* 0x000e620000000a00 */
[----:B------:R-:W-:Y:S02]  /*60e0*/  SEL R68, RZ, 0x1000000, !P6 ;  /* 0x01000000ff447807 */ /* 0x000fe40007000000 */
[----:B------:R-:W-:Y:S02]  /*60f0*/  ISETP.NE.AND P6, PT, R20, RZ, PT ;  /* 0x000000ff1400720c */ /* 0x000fe40003fc5270 */
[----:B------:R-:W-:Y:S02]  /*6100*/  SEL R66, RZ, 0x10000, !P5 ;  /* 0x00010000ff427807 */ /* 0x000fe40006800000 */
[----:B------:R-:W-:Y:S01]  /*6110*/  SEL R121, RZ, 0x100, !P4 ;  /* 0x00000100ff797807 */ /* 0x000fe20006000000 */
[----:B------:R-:W2:Y:S01]  /*6120*/  LDC.64 R60, c[0x0][0x3b0] ;  /* 0x0000ec00ff3c7b82 */ /* 0x000ea20000000a00 */
        /* <DEDUP_REMOVED lines=8> */
[----:B-1----:R-:W-:Y:S01]  /*61b0*/  IMAD.WIDE.U32 R62, R18, 0x10, R62 ;  /* 0x00000010123e7825 */ /* 0x002fe200078e003e */
[----:B------:R-:W-:-:S03]  /*61c0*/  LOP3.LUT R116, R20, R119, RZ, 0xfc, !PT ;  /* 0x0000007714747212 */ /* 0x000fc600078efcff */
[----:B------:R-:W-:Y:S01]  /*61d0*/  IMAD.MOV.U32 R20, RZ, RZ, R22 ;  /* 0x000000ffff147224 */ /* 0x000fe200078e0016 */
[----:B------:R1:W-:Y:S01]  /*61e0*/  STG.E.128 desc[UR6][R62.64], R56 ;  /* 0x000000383e007986 */ /* 0x0003e2000c101d06 */
[C---:B------:R-:W-:Y:S02]  /*61f0*/  VIADD R22, R18.reuse, 0x80 ;  /* 0x0000008012167836 */ /* 0x040fe40000000000 */
[----:B--2---:R-:W-:-:S05]  /*6200*/  IMAD.WIDE.U32 R60, R18, 0x8, R60 ;  /* 0x00000008123c7825 */ /* 0x004fca00078e003c */
[----:B------:R1:W-:Y:S02]  /*6210*/  STG.E.64 desc[UR6][R60.64], R116 ;  /* 0x000000743c007986 */ /* 0x0003e4000c101b06 */
.L_x_2870:
[----:B------:R-:W-:Y:S05]  /*6220*/  BSYNC.RECONVERGENT B0 ;  /* 0x0000000000007941 */ /* 0x000fea0003800200 */
.L_x_2869:
[----:B------:R-:W-:Y:S01]  /*6230*/  ISETP.GE.U32.AND P0, PT, R12, 0x100, PT ;  /* 0x000001000c00780c */ /* 0x000fe20003f06070 */
[----:B------:R-:W-:Y:S03]  /*6240*/  BSSY.RECONVERGENT B0, `(.L_x_2952) ;  /* 0x000053c000007945 */ /* 0x000fe60003800200 */
[----:B-1----:R-:W-:-:S09]  /*6250*/  P2R R56, PR, RZ, 0x1 ;  /* 0x00000001ff387803 */ /* 0x002fd20000000000 */
[----:B------:R-:W-:Y:S05]  /*6260*/  @!P0 BRA `(.L_x_2953) ;  /* 0x0000005000e48947 */ /* 0x000fea0003800000 */
        /* <DEDUP_REMOVED lines=25> */
.L_x_2957:
        /* <DEDUP_REMOVED lines=13> */
.L_x_2959:
[----:B------:R-:W-:Y:S05]  /*64d0*/  BSYNC.RECONVERGENT B2 ;  /* 0x0000000000027941 */ /* 0x000fea0003800200 */
.L_x_2958:
        /* <DEDUP_REMOVED lines=43> */
.L_x_2956:
[----:B------:R-:W-:Y:S05]  /*6790*/  BSYNC.RECONVERGENT B1 ;  /* 0x0000000000017941 */ /* 0x000fea0003800200 */
.L_x_2955:
        /* <DEDUP_REMOVED lines=27> */
.L_x_2962:
        /* <DEDUP_REMOVED lines=13> */
.L_x_2964:
[----:B------:R-:W-:Y:S05]  /*6a20*/  BSYNC.RECONVERGENT B2 ;  /* 0x0000000000027941 */ /* 0x000fea0003800200 */
.L_x_2963:
        /* <DEDUP_REMOVED lines=43> */
.L_x_2961:
[----:B------:R-:W-:Y:S05]  /*6ce0*/  BSYNC.RECONVERGENT B1 ;  /* 0x0000000000017941 */ /* 0x000fea0003800200 */
.L_x_2960:
        /* <DEDUP_REMOVED lines=23> */
.L_x_2967:
        /* <DEDUP_REMOVED lines=13> */
.L_x_2969:
[----:B------:R-:W-:Y:S05]  /*6f30*/  BSYNC.RECONVERGENT B2 ;  /* 0x0000000000027941 */ /* 0x000fea0003800200 */
.L_x_2968:
        /* <DEDUP_REMOVED lines=43> */
.L_x_2966:
[----:B------:R-:W-:Y:S05]  /*71f0*/  BSYNC.RECONVERGENT B1 ;  /* 0x0000000000017941 */ /* 0x000fea0003800200 */
.L_x_2965:
        /* <DEDUP_REMOVED lines=23> */
.L_x_2972:
        /* <DEDUP_REMOVED lines=13> */
.L_x_2974:
[----:B------:R-:W-:Y:S05]  /*7440*/  BSYNC.RECONVERGENT B2 ;  /* 0x0000000000027941 */ /* 0x000fea0003800200 */
.L_x_2973:
        /* <DEDUP_REMOVED lines=43> */
.L_x_2971:
[----:B------:R-:W-:Y:S05]  /*7700*/  BSYNC.RECONVERGENT B1 ;  /* 0x0000000000017941 */ /* 0x000fea0003800200 */
.L_x_2970:
        /* <DEDUP_REMOVED lines=23> */
.L_x_2977:
        /* <DEDUP_REMOVED lines=13> */
.L_x_2979:
[----:B------:R-:W-:Y:S05]  /*7950*/  BSYNC.RECONVERGENT B2 ;  /* 0x0000000000027941 */ /* 0x000fea0003800200 */
.L_x_2978:
        /* <DEDUP_REMOVED lines=43> */
.L_x_2976:
[----:B------:R-:W-:Y:S05]  /*7c10*/  BSYNC.RECONVERGENT B1 ;  /* 0x0000000000017941 */ /* 0x000fea0003800200 */
.L_x_2975:
        /* <DEDUP_REMOVED lines=23> */
.L_x_2982:
        /* <DEDUP_REMOVED lines=13> */
.L_x_2984:
[----:B------:R-:W-:Y:S05]  /*7e60*/  BSYNC.RECONVERGENT B2 ;  /* 0x0000000000027941 */ /* 0x000fea0003800200 */
.L_x_2983:
        /* <DEDUP_REMOVED lines=43> */
.L_x_2981:
[----:B------:R-:W-:Y:S05]  /*8120*/  BSYNC.RECONVERGENT B1 ;  /* 0x0000000000017941 */ /* 0x000fea0003800200 */
.L_x_2980:
        /* <DEDUP_REMOVED lines=23> */
.L_x_2987:
        /* <DEDUP_REMOVED lines=13> */
.L_x_2989:
[----:B------:R-:W-:Y:S05]  /*8370*/  BSYNC.RECONVERGENT B2 ;  /* 0x0000000000027941 */ /* 0x000fea0003800200 */
.L_x_2988:
        /* <DEDUP_REMOVED lines=43> */
.L_x_2986:
[----:B------:R-:W-:Y:S05]  /*8630*/  BSYNC.RECONVERGENT B1 ;  /* 0x0000000000017941 */ /* 0x000fea0003800200 */
.L_x_2985:
        /* <DEDUP_REMOVED lines=23> */
.L_x_2992:
        /* <DEDUP_REMOVED lines=15> */
.L_x_2994:
[----:B------:R-:W-:Y:S05]  /*88a0*/  BSYNC.RECONVERGENT B2 ;  /* 0x0000000000027941 */ /* 0x000fea0003800200 */
.L_x_2993:
        /* <DEDUP_REMOVED lines=43> */
.L_x_2991:
[----:B------:R-:W-:Y:S05]  /*8b60*/  BSYNC.RECONVERGENT B1 ;  /* 0x0000000000017941 */ /* 0x000fea0003800200 */
.L_x_2990:
        /* <DEDUP_REMOVED lines=15> */
.L_x_2954:
        /* <DEDUP_REMOVED lines=16> */
.L_x_2998:
        /* <DEDUP_REMOVED lines=13> */
.L_x_3000:
[----:B------:R-:W-:Y:S05]  /*8e30*/  BSYNC.RECONVERGENT B2 ;  /* 0x0000000000027941 */ /* 0x000fea0003800200 */
.L_x_2999:
        /* <DEDUP_REMOVED lines=43> */
.L_x_2997:
[----:B------:R-:W-:Y:S05]  /*90f0*/  BSYNC.RECONVERGENT B1 ;  /* 0x0000000000017941 */ /* 0x000fea0003800200 */
.L_x_2996:
        /* <DEDUP_REMOVED lines=25> */
.L_x_3003:
        /* <DEDUP_REMOVED lines=13> */
.L_x_3005:
[----:B------:R-:W-:Y:S05]  /*9360*/  BSYNC.RECONVERGENT B2 ;  /* 0x0000000000027941 */ /* 0x000fea0003800200 */
.L_x_3004:
        /* <DEDUP_REMOVED lines=43> */
.L_x_3002:
[----:B------:R-:W-:Y:S05]  /*9620*/  BSYNC.RECONVERGENT B1 ;  /* 0x0000000000017941 */ /* 0x000fea0003800200 */
.L_x_3001:
        /* <DEDUP_REMOVED lines=21> */
.L_x_3008:
        /* <DEDUP_REMOVED lines=13> */
.L_x_3010:
[----:B------:R-:W-:Y:S05]  /*9850*/  BSYNC.RECONVERGENT B2 ;  /* 0x0000000000027941 */ /* 0x000fea0003800200 */
.L_x_3009:
        /* <DEDUP_REMOVED lines=43> */
.L_x_3007:
[----:B------:R-:W-:Y:S05]  /*9b10*/  BSYNC.RECONVERGENT B1 ;  /* 0x0000000000017941 */ /* 0x000fea0003800200 */
.L_x_3006:
        /* <DEDUP_REMOVED lines=21> */
.L_x_3013:
        /* <DEDUP_REMOVED lines=13> */
.L_x_3015:
[----:B------:R-:W-:Y:S05]  /*9d40*/  BSYNC.RECONVERGENT B2 ;  /* 0x0000000000027941 */ /* 0x000fea0003800200 */
.L_x_3014:
        /* <DEDUP_REMOVED lines=43> */
.L_x_3012:
[----:B------:R-:W-:Y:S05]  /*a000*/  BSYNC.RECONVERGENT B1 ;  /* 0x0000000000017941 */ /* 0x000fea0003800200 */
.L_x_3011:
[----:B------:R-:W-:Y:S01]  /*a010*/  I2FP.F32.U32 R57, R4 ;  /* 0x0000000400397245 */ /* 0x000fe20000201000 */
[----:B------:R-:W-:Y:S01]  /*a020*/  HADD2.F32 R61, -RZ, R61.H1_H1 ;  /* 0x3000003dff3d7230 */ /* 0x000fe20000004100 */
[----:B------:R-:W-:Y:S01]  /*a030*/  ISETP.NE.AND P3, PT, R58, 0x1, PT ;  /* 0x000000013a00780c */ /* 0x000fe20003f65270 */
[----:B------:R-:W-:Y:S01]  /*a040*/  BSSY.RECONVERGENT B1, `(.L_x_3016) ;  /* 0x000004b000017945 */ /* 0x000fe20003800200 */
[----:B------:R-:W-:Y:S02]  /*a050*/  IMAD.MOV.U32 R56, RZ, RZ, 0x2 ;  /* 0x00000002ff387424 */ /* 0x000fe400078e00ff */
[----:B------:R-:W-:Y:S01]  /*a060*/  FFMA.FTZ R57, R57, R66, 1.1641532182693481445e-10 ;  /* 0x2f00000039397423 */ /* 0x000fe20000010042 */
[----:B------:R-:W-:Y:S01]  /*a070*/  FMUL.FTZ R61, R61, UR4 ;  /* 0x000000043d3d7c20 */ /* 0x000fe20008410000 */
[----:B------:R-:W-:-:S03]  /*a080*/  MOV R4, R0 ;  /* 0x0000000000047202 */ /* 0x000fc60000000f00 */
        /* <DEDUP_REMOVED lines=13> */
.L_x_3018:
        /* <DEDUP_REMOVED lines=13> */
.L_x_3020:
[----:B------:R-:W-:Y:S05]  /*a230*/  BSYNC.RECONVERGENT B2 ;  /* 0x0000000000027941 */ /* 0x000fea0003800200 */
.L_x_3019:
        /* <DEDUP_REMOVED lines=40> */
[----:B------:R-:W-:Y:S01]  /*a4c0*/  MOV R64, R56 ;  /* 0x0000003800407202 */ /* 0x000fe20000000f00 */
[----:B------:R-:W-:Y:S01]  /*a4d0*/  IMAD.MOV.U32 R56, RZ, RZ, RZ ;  /* 0x000000ffff387224 */ /* 0x000fe200078e00ff */
[----:B------:R-:W-:-:S07]  /*a4e0*/  LOP3.LUT R8, R58, UR33, R57, 0x96, !PT ;  /* 0x000000213a087c12 */ /* 0x000fce000f8e9639 */
.L_x_3017:
[----:B------:R-:W-:Y:S05]  /*a4f0*/  BSYNC.RECONVERGENT B1 ;  /* 0x0000000000017941 */ /* 0x000fea0003800200 */
.L_x_3016:
        /* <DEDUP_REMOVED lines=21> */
.L_x_3023:
        /* <DEDUP_REMOVED lines=13> */
.L_x_3025:
[----:B------:R-:W-:Y:S05]  /*a720*/  BSYNC.RECONVERGENT B2 ;  /* 0x0000000000027941 */ /* 0x000fea0003800200 */
.L_x_3024:
        /* <DEDUP_REMOVED lines=43> */
.L_x_3022:
[----:B------:R-:W-:Y:S05]  /*a9e0*/  BSYNC.RECONVERGENT B1 ;  /* 0x0000000000017941 */ /* 0x000fea0003800200 */
.L_x_3021:
        /* <DEDUP_REMOVED lines=21> */
.L_x_3028:
        /* <DEDUP_REMOVED lines=13> */
.L_x_3030:
[----:B------:R-:W-:Y:S05]  /*ac10*/  BSYNC.RECONVERGENT B2 ;  /* 0x0000000000027941 */ /* 0x000fea0003800200 */
.L_x_3029:
        /* <DEDUP_REMOVED lines=43> */
.L_x_3027:
[----:B------:R-:W-:Y:S05]  /*aed0*/  BSYNC.RECONVERGENT B1 ;  /* 0x0000000000017941 */ /* 0x000fea0003800200 */
.L_x_3026:
[----:B------:R-:W-:Y:S01]  /*aee0*/  I2FP.F32.U32 R57, R4 ;  /* 0x0000000400397245 */ /* 0x000fe20000201000 */
[----:B------:R-:W-:Y:S01]  /*aef0*/  HADD2.F32 R4, -RZ, R63.H0_H0 ;  /* 0x2000003fff047230 */ /* 0x000fe20000004100 */
[----:B------:R-:W-:Y:S01]  /*af00*/  ISETP.NE.AND P6, PT, R56, 0x1, PT ;  /* 0x000000013800780c */ /* 0x000fe20003fc5270 */
[----:B------:R-:W-:Y:S02]  /*af10*/  BSSY.RECONVERGENT B1, `(.L_x_3031) ;  /* 0x000004d000017945 */ /* 0x000fe40003800200 */
[----:B------:R-:W-:Y:S01]  /*af20*/  FFMA.FTZ R57, R57, R66, 1.1641532182693481445e-10 ;  /* 0x2f00000039397423 */ /* 0x000fe20000010042 */
[----:B------:R-:W-:Y:S01]  /*af30*/  FMUL.FTZ R59, R4, UR4 ;  /* 0x00000004043b7c20 */ /* 0x000fe20008410000 */
[----:B------:R-:W-:-:S03]  /*af40*/  HFMA2 R4, -RZ, RZ, 0, 1.1920928955078125e-07 ;  /* 0x00000002ff047431 */ /* 0x000fc600000001ff */
[----:B------:R-:W-:Y:S01]  /*af50*/  FMUL.FTZ R59, R59, R68 ;  /* 0x000000443b3b7220 */ /* 0x000fe20000410000 */
[----:B------:R-:W-:Y:S01]  /*af60*/  FSETP.GTU.FTZ.AND P5, PT, R57, R70, PT ;  /* 0x000000463900720b */ /* 0x000fe20003fbc000 */
[----:B------:R-:W-:-:S03]  /*af70*/  IMAD.MOV.U32 R57, RZ, RZ, R0 ;  /* 0x000000ffff397224 */ /* 0x000fc600078e0000 */
        /* <DEDUP_REMOVED lines=11> */
.L_x_3033:
        /* <DEDUP_REMOVED lines=15> */
.L_x_3035:
[----:B------:R-:W-:Y:S05]  /*b120*/  BSYNC.RECONVERGENT B2 ;  /* 0x0000000000027941 */ /* 0x000fea0003800200 */
.L_x_3034:
        /* <DEDUP_REMOVED lines=43> */
.L_x_3032:
[----:B------:R-:W-:Y:S05]  /*b3e0*/  BSYNC.RECONVERGENT B1 ;  /* 0x0000000000017941 */ /* 0x000fea0003800200 */
.L_x_3031:
        /* <DEDUP_REMOVED lines=12> */
.L_x_2995:
        /* <DEDUP_REMOVED lines=18> */
[C---:B--2---:R-:W-:Y:S01]  /*b5d0*/  IMAD.WIDE.U32 R60, R22.reuse, 0x8, R60 ;  /* 0x00000008163c7825 */ /* 0x044fe200078e003c */
[----:B------:R-:W-:-:S04]  /*b5e0*/  IADD3 R22, PT, PT, R22, 0x80, RZ ;  /* 0x0000008016167810 */ /* 0x000fc80007ffe0ff */
[----:B------:R1:W-:Y:S03]  /*b5f0*/  STG.E.64 desc[UR6][R60.64], R116 ;  /* 0x000000743c007986 */ /* 0x0003e6000c101b06 */
.L_x_2953:
[----:B------:R-:W-:Y:S05]  /*b600*/  BSYNC.RECONVERGENT B0 ;  /* 0x0000000000007941 */ /* 0x000fea0003800200 */
.L_x_2952:
        /* <DEDUP_REMOVED lines=29> */
.L_x_3041:
        /* <DEDUP_REMOVED lines=13> */
.L_x_3043:
[----:B------:R-:W-:Y:S05]  /*b8b0*/  BSYNC.RECONVERGENT B2 ;  /* 0x0000000000027941 */ /* 0x000fea0003800200 */
.L_x_3042:
        /* <DEDUP_REMOVED lines=39> */
[----:B------:R-:W-:-:S03]  /*bb30*/  LOP3.LUT R7, R100, UR32, R79, 0x96, !PT ;  /* 0x0000002064077c12 */ /* 0x000fc6000f8e964f */
[----:B------:R-:W-:Y:S01]  /*bb40*/  IMAD.MOV.U32 R0, RZ, RZ, R78 ;  /* 0x000000ffff007224 */ /* 0x000fe200078e004e */
[----:B------:R-:W-:Y:S02]  /*bb50*/  LOP3.LUT R8, R68, UR33, R71, 0x96, !PT ;  /* 0x0000002144087c12 */ /* 0x000fe4000f8e9647 */
[----:B------:R-:W-:-:S07]  /*bb60*/  MOV R64, R70 ;  /* 0x0000004600407202 */ /* 0x000fce0000000f00 */
.L_x_3040:
[----:B------:R-:W-:Y:S05]  /*bb70*/  BSYNC.RECONVERGENT B1 ;  /* 0x0000000000017941 */ /* 0x000fea0003800200 */
.L_x_3039:
        /* <DEDUP_REMOVED lines=27> */
.L_x_3046:
        /* <DEDUP_REMOVED lines=13> */
.L_x_3048:
[----:B------:R-:W-:Y:S05]  /*be00*/  BSYNC.RECONVERGENT B2 ;  /* 0x0000000000027941 */ /* 0x000fea0003800200 */
.L_x_3047:
[----:B------:R-:W-:Y:S01]  /*be10*/  IMAD.WIDE.U32 R80, R14, -0x326172a9, RZ ;  /* 0xcd9e8d570e507825 */ /* 0x000fe200078e00ff */
[----:B------:R-:W-:-:S03]  /*be20*/  LOP3.LUT R78, R2, UR9, R103, 0x96, !PT ;  /* 0x00000009024e7c12 */ /* 0x000fc6000f8e9667 */
[----:B------:R-:W-:Y:S01]  /*be30*/  HFMA2 R72, -RZ, RZ, 0, 0 ;  /* 0x00000000ff487431 */ /* 0x000fe200000001ff */
        /* <DEDUP_REMOVED lines=40> */
.L_x_3045:
[----:B------:R-:W-:Y:S05]  /*c0c0*/  BSYNC.RECONVERGENT B1 ;  /* 0x0000000000017941 */ /* 0x000fea0003800200 */
.L_x_3044:
[----:B------:R-:W-:Y:S01]  /*c0d0*/  I2FP.F32.U32 R69, R4 ;  /* 0x0000000400457245 */ /* 0x000fe20000201000 */
[----:B------:R-:W-:Y:S01]  /*c0e0*/  HADD2.F32 R56, -RZ, R56.H1_H1 ;  /* 0x30000038ff387230 */ /* 0x000fe20000004100 */
[----:B------:R-:W-:Y:S01]  /*c0f0*/  ISETP.NE.AND P1, PT, R72, 0x1, PT ;  /* 0x000000014800780c */ /* 0x000fe20003f25270 */
[----:B------:R-:W-:Y:S01]  /*c100*/  HADD2.F32 R60, -RZ, R60.H1_H1 ;  /* 0x3000003cff3c7230 */ /* 0x000fe20000004100 */
[----:B------:R-:W-:Y:S01]  /*c110*/  BSSY.RECONVERGENT B1, `(.L_x_3049) ;  /* 0x000004c000017945 */ /* 0x000fe20003800200 */
[----:B------:R-:W-:Y:S01]  /*c120*/  FFMA.FTZ R69, R69, R66, 1.1641532182693481445e-10 ;  /* 0x2f00000045457423 */ /* 0x000fe20000010042 */
[----:B------:R-:W-:Y:S01]  /*c130*/  FMUL.FTZ R71, R56, UR4 ;  /* 0x0000000438477c20 */ /* 0x000fe20008410000 */
[----:B------:R-:W-:Y:S01]  /*c140*/  IMAD.MOV.U32 R56, RZ, RZ, 0x2 ;  /* 0x00000002ff387424 */ /* 0x000fe200078e00ff */
[----:B------:R-:W-:Y:S02]  /*c150*/  MOV R4, R0 ;  /* 0x0000000000047202 */ /* 0x000fe40000000f00 */
        /* <DEDUP_REMOVED lines=14> */
.L_x_3051:
        /* <DEDUP_REMOVED lines=13> */
.L_x_3053:
[----:B------:R-:W-:Y:S05]  /*c310*/  BSYNC.RECONVERGENT B2 ;  /* 0x0000000000027941 */ /* 0x000fea0003800200 */
.L_x_3052:
        /* <DEDUP_REMOVED lines=41> */
[----:B------:R-:W-:Y:S02]  /*c5b0*/  LOP3.LUT R8, R80, UR33, R79, 0x96, !PT ;  /* 0x0000002150087c12 */ /* 0x000fe4000f8e964f */
[----:B------:R-:W-:-:S07]  /*c5c0*/  MOV R64, R78 ;  /* 0x0000004e00407202 */ /* 0x000fce0000000f00 */
.L_x_3050:
[----:B------:R-:W-:Y:S05]  /*c5d0*/  BSYNC.RECONVERGENT B1 ;  /* 0x0000000000017941 */ /* 0x000fea0003800200 */
.L_x_3049:
[----:B------:R-:W-:Y:S01]  /*c5e0*/  I2FP.F32.U32 R71, R4 ;  /* 0x0000000400477245 */ /* 0x000fe20000201000 */
[----:B------:R-:W-:Y:S01]  /*c5f0*/  HADD2.F32 R4, -RZ, R57.H0_H0 ;  /* 0x20000039ff047230 */ /* 0x000fe20000004100 */
[----:B------:R-:W-:Y:S01]  /*c600*/  ISETP.NE.AND P2, PT, R56, 0x1, PT ;  /* 0x000000013800780c */ /* 0x000fe20003f45270 */
[----:B------:R-:W-:Y:S01]  /*c610*/  BSSY.RECONVERGENT B1, `(.L_x_3054) ;  /* 0x000004d000017945 */ /* 0x000fe20003800200 */
[----:B------:R-:W-:Y:S02]  /*c620*/  HFMA2 R60, -RZ, RZ, 0, 1.1920928955078125e-07 ;  /* 0x00000002ff3c7431 */ /* 0x000fe400000001ff */
        /* <DEDUP_REMOVED lines=18> */
.L_x_3056:
        /* <DEDUP_REMOVED lines=13> */
.L_x_3058:
[----:B------:R-:W-:Y:S05]  /*c820*/  BSYNC.RECONVERGENT B2 ;  /* 0x0000000000027941 */ /* 0x000fea0003800200 */
.L_x_3057:
        /* <DEDUP_REMOVED lines=43> */
.L_x_3055:
[----:B------:R-:W-:Y:S05]  /*cae0*/  BSYNC.RECONVERGENT B1 ;  /* 0x0000000000017941 */ /* 0x000fea0003800200 */
.L_x_3054:
[----:B------:R-:W-:Y:S01]  /*caf0*/  I2FP.F32.U32 R79, R4 ;  /* 0x00000004004f7245 */ /* 0x000fe20000201000 */
[----:B------:R-:W-:Y:S01]  /*cb00*/  HADD2.F32 R57, -RZ, R57.H1_H1 ;  /* 0x30000039ff397230 */ /* 0x000fe20000004100 */
[----:B------:R-:W-:Y:S01]  /*cb10*/  ISETP.NE.AND P3, PT, R60, 0x1, PT ;  /* 0x000000013c00780c */ /* 0x000fe20003f65270 */
[----:B------:R-:W-:Y:S01]  /*cb20*/  HADD2.F32 R4, -RZ, R61.H1_H1 ;  /* 0x3000003dff047230 */ /* 0x000fe20000004100 */
[----:B------:R-:W-:Y:S01]  /*cb30*/  BSSY.RECONVERGENT B1, `(.L_x_3059) ;  /* 0x000004c000017945 */ /* 0x000fe20003800200 */
[----:B------:R-:W-:Y:S01]  /*cb40*/  FFMA.FTZ R79, R79, R66, 1.1641532182693481445e-10 ;  /* 0x2f0000004f4f7423 */ /* 0x000fe20000010042 */
[----:B------:R-:W-:Y:S01]  /*cb50*/  FMUL.FTZ R57, R57, UR4 ;  /* 0x0000000439397c20 */ /* 0x000fe20008410000 */
[----:B------:R-:W-:-:S03]  /*cb60*/  IMAD.MOV.U32 R56, RZ, RZ, 0x2 ;  /* 0x00000002ff387424 */ /* 0x000fc600078e00ff */
        /* <DEDUP_REMOVED lines=15> */
.L_x_3061:
        /* <DEDUP_REMOVED lines=13> */
.L_x_3063:
[----:B------:R-:W-:Y:S05]  /*cd30*/  BSYNC.RECONVERGENT B2 ;  /* 0x0000000000027941 */ /* 0x000fea0003800200 */
.L_x_3062:
        /* <DEDUP_REMOVED lines=43> */
.L_x_3060:
[----:B------:R-:W-:Y:S05]  /*cff0*/  BSYNC.RECONVERGENT B1 ;  /* 0x0000000000017941 */ /* 0x000fea0003800200 */
.L_x_3059:
        /* <DEDUP_REMOVED lines=23> */
.L_x_3066:
        /* <DEDUP_REMOVED lines=13> */
.L_x_3068:
[----:B------:R-:W-:Y:S05]  /*d240*/  BSYNC.RECONVERGENT B2 ;  /* 0x0000000000027941 */ /* 0x000fea0003800200 */
.L_x_3067:
        /* <DEDUP_REMOVED lines=43> */
.L_x_3065:
[----:B------:R-:W-:Y:S05]  /*d500*/  BSYNC.RECONVERGENT B1 ;  /* 0x0000000000017941 */ /* 0x000fea0003800200 */
.L_x_3064:
        /* <DEDUP_REMOVED lines=23> */
.L_x_3071:
        /* <DEDUP_REMOVED lines=13> */
.L_x_3073:
[----:B------:R-:W-:Y:S05]  /*d750*/  BSYNC.RECONVERGENT B2 ;  /* 0x0000000000027941 */ /* 0x000fea0003800200 */
.L_x_3072:
        /* <DEDUP_REMOVED lines=43> */
.L_x_3070:
[----:B------:R-:W-:Y:S05]  /*da10*/  BSYNC.RECONVERGENT B1 ;  /* 0x0000000000017941 */ /* 0x000fea0003800200 */
.L_x_3069:
        /* <DEDUP_REMOVED lines=23> */
.L_x_3076:
        /* <DEDUP_REMOVED lines=15> */
.L_x_3078:
[----:B------:R-:W-:Y:S05]  /*dc80*/  BSYNC.RECONVERGENT B2 ;  /* 0x0000000000027941 */ /* 0x000fea0003800200 */
.L_x_3077:
        /* <DEDUP_REMOVED lines=43> */
.L_x_3075:
[----:B------:R-:W-:Y:S05]  /*df40*/  BSYNC.RECONVERGENT B1 ;  /* 0x0000000000017941 */ /* 0x000fea0003800200 */
.L_x_3074:
        /* <DEDUP_REMOVED lines=15> */
.L_x_3038:
        /* <DEDUP_REMOVED lines=16> */
.L_x_3082:
        /* <DEDUP_REMOVED lines=13> */
.L_x_3084:
[----:B------:R-:W-:Y:S05]  /*e210*/  BSYNC.RECONVERGENT B2 ;  /* 0x0000000000027941 */ /* 0x000fea0003800200 */
.L_x_3083:
        /* <DEDUP_REMOVED lines=43> */
.L_x_3081:
[----:B------:R-:W-:Y:S05]  /*e4d0*/  BSYNC.RECONVERGENT B1 ;  /* 0x0000000000017941 */ /* 0x000fea0003800200 */
.L_x_3080:
[----:B------:R-:W1:Y:S01]  /*e4e0*/  LDC R70, c[0x0][0x404] ;  /* 0x00010100ff467b82 */ /* 0x000e620000000800 */
[----:B------:R-:W-:Y:S01]  /*e4f0*/  I2FP.F32.U32 R17, R17 ;  /* 0x0000001100117245 */ /* 0x000fe20000201000 */
[----:B------:R-:W-:Y:S01]  /*e500*/  IMAD.MOV.U32 R66, RZ, RZ, 0x2f800000 ;  /* 0x2f800000ff427424 */ /* 0x000fe200078e00ff */
[----:B------:R-:W-:Y:S01]  /*e510*/  ISETP.NE.AND P1, PT, R60, 0x1, PT ;  /* 0x000000013c00780c */ /* 0x000fe20003f25270 */
[----:B-----5:R-:W-:Y:S01]  /*e520*/  HADD2.F32 R4, -RZ, R56.H0_H0 ;  /* 0x20000038ff047230 */ /* 0x020fe20000004100 */
[----:B------:R-:W-:Y:S01]  /*e530*/  BSSY.RECONVERGENT B1, `(.L_x_3085) ;  /* 0x000004d000017945 */ /* 0x000fe20003800200 */
[----:B------:R-:W-:Y:S01]  /*e540*/  FFMA.FTZ R17, R17, R66, 1.1641532182693481445e-10 ;  /* 0x2f00000011117423 */ /* 0x000fe20000010042 */
[----:B------:R-:W-:Y:S01]  /*e550*/  HFMA2 R62, -RZ, RZ, 0, 1.1920928955078125e-07 ;  /* 0x00000002ff3e7431 */ /* 0x000fe200000001ff */
[----:B------:R-:W2:Y:S01]  /*e560*/  LDC R68, c[0x0][0x408] ;  /* 0x00010200ff447b82 */ /* 0x000ea20000000800 */
[----:B------:R-:W-:Y:S01]  /*e570*/  FMUL.FTZ R61, R4, UR4 ;  /* 0x00000004043d7c20 */ /* 0x000fe20008410000 */
[----:B------:R-:W-:Y:S01]  /*e580*/  IMAD.MOV.U32 R4, RZ, RZ, R0 ;  /* 0x000000ffff047224 */ /* 0x000fe200078e0000 */
        /* <DEDUP_REMOVED lines=14> */
.L_x_3087:
        /* <DEDUP_REMOVED lines=13> */
.L_x_3089:
[----:B------:R-:W-:Y:S05]  /*e740*/  BSYNC.RECONVERGENT B2 ;  /* 0x0000000000027941 */ /* 0x000fea0003800200 */
.L_x_3088:
        /* <DEDUP_REMOVED lines=43> */
.L_x_3086:
[----:B------:R-:W-:Y:S05]  /*ea00*/  BSYNC.RECONVERGENT B1 ;  /* 0x0000000000017941 */ /* 0x000fea0003800200 */
.L_x_3085:
[----:B------:R-:W-:Y:S01]  /*ea10*/  ISETP.NE.AND P2, PT, R62, 0x1, PT ;  /* 0x000000013e00780c */ /* 0x000fe20003f45270 */
[----:B------:R-:W-:Y:S01]  /*ea20*/  HADD2.F32 R56, -RZ, R56.H1_H1 ;  /* 0x30000038ff387230 */ /* 0x000fe20000004100 */
[----:B------:R-:W-:Y:S01]  /*ea30*/  I2FP.F32.U32 R61, R4 ;  /* 0x00000004003d7245 */ /* 0x000fe20000201000 */
[----:B------:R-:W-:Y:S01]  /*ea40*/  BSSY.RECONVERGENT B1, `(.L_x_3090) ;  /* 0x000004b000017945 */ /* 0x000fe20003800200 */
[----:B------:R-:W-:Y:S02]  /*ea50*/  MOV R4, R0 ;  /* 0x0000000000047202 */ /* 0x000fe40000000f00 */
[----:B------:R-:W-:Y:S01]  /*ea60*/  FMUL.FTZ R63, R56, UR4 ;  /* 0x00000004383f7c20 */ /* 0x000fe20008410000 */
[----:B------:R-:W-:Y:S01]  /*ea70*/  FFMA.FTZ R61, R61, R66, 1.1641532182693481445e-10 ;  /* 0x2f0000003d3d7423 */ /* 0x000fe20000010042 */
[----:B------:R-:W-:Y:S02]  /*ea80*/  IMAD.MOV.U32 R56, RZ, RZ, 0x2 ;  /* 0x00000002ff387424 */ /* 0x000fe400078e00ff */
        /* <DEDUP_REMOVED lines=13> */
.L_x_3092:
        /* <DEDUP_REMOVED lines=13> */
.L_x_3094:
[----:B------:R-:W-:Y:S05]  /*ec30*/  BSYNC.RECONVERGENT B2 ;  /* 0x0000000000027941 */ /* 0x000fea0003800200 */
.L_x_3093:
        /* <DEDUP_REMOVED lines=43> */
.L_x_3091:
[----:B------:R-:W-:Y:S05]  /*eef0*/  BSYNC.RECONVERGENT B1 ;  /* 0x0000000000017941 */ /* 0x000fea0003800200 */
.L_x_3090:
        /* <DEDUP_REMOVED lines=21> */
.L_x_3097:
        /* <DEDUP_REMOVED lines=13> */
.L_x_3099:
[----:B------:R-:W-:Y:S05]  /*f120*/  BSYNC.RECONVERGENT B2 ;  /* 0x0000000000027941 */ /* 0x000fea0003800200 */
.L_x_3098:
        /* <DEDUP_REMOVED lines=43> */
.L_x_3096:
[----:B------:R-:W-:Y:S05]  /*f3e0*/  BSYNC.RECONVERGENT B1 ;  /* 0x0000000000017941 */ /* 0x000fea0003800200 */
.L_x_3095:
        /* <DEDUP_REMOVED lines=21> */
.L_x_3102:
        /* <DEDUP_REMOVED lines=13> */
.L_x_3104:
[----:B------:R-:W-:Y:S05]  /*f610*/  BSYNC.RECONVERGENT B2 ;  /* 0x0000000000027941 */ /* 0x000fea0003800200 */
.L_x_3103:
        /* <DEDUP_REMOVED lines=43> */
.L_x_3101:
[----:B------:R-:W-:Y:S05]  /*f8d0*/  BSYNC.RECONVERGENT B1 ;  /* 0x0000000000017941 */ /* 0x000fea0003800200 */
.L_x_3100:
        /* <DEDUP_REMOVED lines=21> */
.L_x_3107:
        /* <DEDUP_REMOVED lines=13> */
.L_x_3109:
[----:B------:R-:W-:Y:S05]  /*fb00*/  BSYNC.RECONVERGENT B2 ;  /* 0x0000000000027941 */ /* 0x000fea0003800200 */
.L_x_3108:
        /* <DEDUP_REMOVED lines=43> */
.L_x_3106:
[----:B------:R-:W-:Y:S05]  /*fdc0*/  BSYNC.RECONVERGENT B1 ;  /* 0x0000000000017941 */ /* 0x000fea0003800200 */
.L_x_3105:
        /* <DEDUP_REMOVED lines=21> */
.L_x_3112:
        /* <DEDUP_REMOVED lines=13> */
.L_x_3114:
[----:B------:R-:W-:Y:S05]  /*fff0*/  BSYNC.RECONVERGENT B2 ;  /* 0x0000000000027941 */ /* 0x000fea0003800200 */
.L_x_3113:
        /* <DEDUP_REMOVED lines=43> */
.L_x_3111:
[----:B------:R-:W-:Y:S05]  /*102b0*/  BSYNC.RECONVERGENT B1 ;  /* 0x0000000000017941 */ /* 0x000fea0003800200 */
.L_x_3110:
        /* <DEDUP_REMOVED lines=21> */
.L_x_3117:
        /* <DEDUP_REMOVED lines=15> */
.L_x_3119:
[----:B------:R-:W-:Y:S05]  /*10500*/  BSYNC.RECONVERGENT B2 ;  /* 0x0000000000027941 */ /* 0x000fea0003800200 */
.L_x_3118:
        /* <DEDUP_REMOVED lines=43> */
.L_x_3116:
[----:B------:R-:W-:Y:S05]  /*107c0*/  BSYNC.RECONVERGENT B1 ;  /* 0x0000000000017941 */ /* 0x000fea0003800200 */
.L_x_3115:
        /* <DEDUP_REMOVED lines=12> */
.L_x_3079:
        /* <DEDUP_REMOVED lines=21> */
.L_x_3037:
[----:B------:R-:W-:Y:S05]  /*109e0*/  BSYNC.RECONVERGENT B0 ;  /* 0x0000000000007941 */ /* 0x000fea0003800200 */
.L_x_3036:
[----:B------:R-:W-:Y:S01]  /*109f0*/  ISETP.GE.U32.AND P0, PT, R12, 0x200, PT ;  /* 0x000002000c00780c */ /* 0x000fe20003f06070 */
[----:B------:R-:W-:-:S12]  /*10a00*/  BSSY.RECONVERGENT B0, `(.L_x_3120) ;  /* 0x000053d000007945 */ /* 0x000fd80003800200 */
[----:B------:R-:W-:Y:S05]  /*10a10*/  @!P0 BRA `(.L_x_3121) ;  /* 0x0000005000ec8947 */ /* 0x000fea0003800000 */
[----:B-1----:R-:W1:Y:S02]  /*10a20*/  LDC.64 R56, c[0x0][0x390] ;  /* 0x0000e400ff387b82 */ /* 0x002e640000000a00 */
        /* <DEDUP_REMOVED lines=24> */
.L_x_3125:
        /* <DEDUP_REMOVED lines=13> */
.L_x_3127:
[----:B------:R-:W-:Y:S05]  /*10c80*/  BSYNC.RECONVERGENT B2 ;  /* 0x0000000000027941 */ /* 0x000fea0003800200 */
.L_x_3126:
        /* <DEDUP_REMOVED lines=43> */
.L_x_3124:
[----:B------:R-:W-:Y:S05]  /*10f40*/  BSYNC.RECONVERGENT B1 ;  /* 0x0000000000017941 */ /* 0x000fea0003800200 */
.L_x_3123:
        /* <DEDUP_REMOVED lines=27> */
.L_x_3130:
        /* <DEDUP_REMOVED lines=13> */
.L_x_3132:
[----:B------:R-:W-:Y:S05]  /*111d0*/  BSYNC.RECONVERGENT B2 ;  /* 0x0000000000027941 */ /* 0x000fea0003800200 */
.L_x_3131:
        /* <DEDUP_REMOVED lines=43> */
.L_x_3129:
[----:B------:R-:W-:Y:S05]  /*11490*/  BSYNC.RECONVERGENT B1 ;  /* 0x0000000000017941 */ /* 0x000fea0003800200 */
.L_x_3128:
        /* <DEDUP_REMOVED lines=24> */
.L_x_3135:
        /* <DEDUP_REMOVED lines=13> */
.L_x_3137:
[----:B------:R-:W-:Y:S05]  /*116f0*/  BSYNC.RECONVERGENT B2 ;  /* 0x0000000000027941 */ /* 0x000fea0003800200 */
.L_x_3136:
        /* <DEDUP_REMOVED lines=43> */
.L_x_3134:
[----:B------:R-:W-:Y:S05]  /*119b0*/  BSYNC.RECONVERGENT B1 ;  /* 0x0000000000017941 */ /* 0x000fea0003800200 */
.L_x_3133:
        /* <DEDUP_REMOVED lines=23> */
.L_x_3140:
        /* <DEDUP_REMOVED lines=13> */
.L_x_3142:
[----:B------:R-:W-:Y:S05]  /*11c00*/  BSYNC.RECONVERGENT B2 ;  /* 0x0000000000027941 */ /* 0x000fea0003800200 */
.L_x_3141:
        /* <DEDUP_REMOVED lines=43> */
.L_x_3139:
[----:B------:R-:W-:Y:S05]  /*11ec0*/  BSYNC.RECONVERGENT B1 ;  /* 0x0000000000017941 */ /* 0x000fea0003800200 */
.L_x_3138:
        /* <DEDUP_REMOVED lines=23> */
.L_x_3145:
        /* <DEDUP_REMOVED lines=13> */
.L_x_3147:
[----:B------:R-:W-:Y:S05]  /*12110*/  BSYNC.RECONVERGENT B2 ;  /* 0x0000000000027941 */ /* 0x000fea0003800200 */
.L_x_3146:
        /* <DEDUP_REMOVED lines=43> */
.L_x_3144:
[----:B------:R-:W-:Y:S05]  /*123d0*/  BSYNC.RECONVERGENT B1 ;  /* 0x0000000000017941 */ /* 0x000fea0003800200 */
.L_x_3143:
        /* <DEDUP_REMOVED lines=23> */
.L_x_3150:
        /* <DEDUP_REMOVED lines=13> */
.L_x_3152:
[----:B------:R-:W-:Y:S05]  /*12620*/  BSYNC.RECONVERGENT B2 ;  /* 0x0000000000027941 */ /* 0x000fea0003800200 */
.L_x_3151:
        /* <DEDUP_REMOVED lines=43> */
.L_x_3149:
[----:B------:R-:W-:Y:S05]  /*128e0*/  BSYNC.RECONVERGENT B1 ;  /* 0x0000000000017941 */ /* 0x000fea0003800200 */
.L_x_3148:
        /* <DEDUP_REMOVED lines=23> */
.L_x_3155:
        /* <DEDUP_REMOVED lines=13> */
.L_x_3157:
[----:B------:R-:W-:Y:S05]  /*12b30*/  BSYNC.RECONVERGENT B2 ;  /* 0x0000000000027941 */ /* 0x000fea0003800200 */
.L_x_3156:
        /* <DEDUP_REMOVED lines=43> */
.L_x_3154:
[----:B------:R-:W-:Y:S05]  /*12df0*/  BSYNC.RECONVERGENT B1 ;  /* 0x0000000000017941 */ /* 0x000fea0003800200 */
.L_x_3153:
        /* <DEDUP_REMOVED lines=23> */
.L_x_3160:
        /* <DEDUP_REMOVED lines=15> */
.L_x_3162:
[----:B------:R-:W-:Y:S05]  /*13060*/  BSYNC.RECONVERGENT B2 ;  /* 0x0000000000027941 */ /* 0x000fea0003800200 */
.L_x_3161:
        /* <DEDUP_REMOVED lines=43> */
.L_x_3159:
[----:B------:R-:W-:Y:S05]  /*13320*/  BSYNC.RECONVERGENT B1 ;  /* 0x0000000000017941 */ /* 0x000fea0003800200 */
.L_x_3158:
        /* <DEDUP_REMOVED lines=15> */
.L_x_3122:
        /* <DEDUP_REMOVED lines=16> */
.L_x_3166:
        /* <DEDUP_REMOVED lines=13> */
.L_x_3168:
[----:B------:R-:W-:Y:S05]  /*135f0*/  BSYNC.RECONVERGENT B2 ;  /* 0x0000000000027941 */ /* 0x000fea0003800200 */
.L_x_3167:
        /* <DEDUP_REMOVED lines=43> */
.L_x_3165:
[----:B------:R-:W-:Y:S05]  /*138b0*/  BSYNC.RECONVERGENT B1 ;  /* 0x0000000000017941 */ /* 0x000fea0003800200 */
.L_x_3164:
        /* <DEDUP_REMOVED lines=25> */
.L_x_3171:
        /* <DEDUP_REMOVED lines=13> */
.L_x_3173:
[----:B------:R-:W-:Y:S05]  /*13b20*/  BSYNC.RECONVERGENT B2 ;  /* 0x0000000000027941 */ /* 0x000fea0003800200 */
.L_x_3172:
        /* <DEDUP_REMOVED lines=43> */
.L_x_3170:
[----:B------:R-:W-:Y:S05]  /*13de0*/  BSYNC.RECONVERGENT B1 ;  /* 0x0000000000017941 */ /* 0x000fea0003800200 */
.L_x_3169:
[----:B------:R-:W-:Y:S01]  /*13df0*/  I2FP.F32.U32 R61, R4 ;  /* 0x00000004003d7245 */ /* 0x000fe20000201000 */
[----:B------:R-:W-:Y:S01]  /*13e00*/  HADD2.F32 R56, -RZ, R56.H1_H1 ;  /* 0x30000038ff387230 */ /* 0x000fe20000004100 */
[----:B------:R-:W-:Y:S01]  /*13e10*/  ISETP.NE.AND P1, PT, R62, 0x1, PT ;  /* 0x000000013e00780c */ /* 0x000fe20003f25270 */
[----:B------:R-:W-:Y:S01]  /*13e20*/  BSSY.RECONVERGENT B1, `(.L_x_3174) ;  /* 0x000004c000017945 */ /* 0x000fe20003800200 */
[----:B------:R-:W-:Y:S01]  /*13e30*/  MOV R4, R0 ;  /* 0x0000000000047202 */ /* 0x000fe20000000f00 */
[----:B------:R-:W-:Y:S01]  /*13e40*/  FFMA.FTZ R61, R61, R68, 1.1641532182693481445e-10 ;  /* 0x2f0000003d3d7423 */ /* 0x000fe20000010044 */
[----:B------:R-:W-:Y:S01]  /*13e50*/  FMUL.FTZ R63, R56, UR4 ;  /* 0x00000004383f7c20 */ /* 0x000fe20008410000 */
[----:B------:R-:W-:-:S03]  /*13e60*/  IMAD.MOV.U32 R56, RZ, RZ, 0x2 ;  /* 0x00000002ff387424 */ /* 0x000fc600078e00ff */
[----:B------:R-:W-:Y:S01]  /*13e70*/  FMUL.FTZ R63, R63, R70 ;  /* 0x000000463f3f7220 */ /* 0x000fe20000410000 */
[----:B------:R-:W-:-:S04]  /*13e80*/  FSETP.GTU.FTZ.AND P2, PT, R61, R72, PT ;  /* 0x000000483d00720b */ /* 0x000fc80003f5c000 */
[----:B------:R-:W-:Y:S02]  /*13e90*/  FSEL R73, R63, RZ, !P2 ;  /* 0x000000ff3f497208 */ /* 0x000fe40005000000 */
[----:B------:R-:W-:-:S04]  /*13ea0*/  PLOP3.LUT P2, PT, P2, PT, PT, 0x8, 0x80 ;  /* 0x000000000080781c */ /* 0x000fc8000174e170 */
        /* <DEDUP_REMOVED lines=10> */
.L_x_3176:
        /* <DEDUP_REMOVED lines=13> */
.L_x_3178:
[----:B------:R-:W-:Y:S05]  /*14020*/  BSYNC.RECONVERGENT B2 ;  /* 0x0000000000027941 */ /* 0x000fea0003800200 */
.L_x_3177:
        /* <DEDUP_REMOVED lines=43> */
.L_x_3175:
[----:B------:R-:W-:Y:S05]  /*142e0*/  BSYNC.RECONVERGENT B1 ;  /* 0x0000000000017941 */ /* 0x000fea0003800200 */
.L_x_3174:
        /* <DEDUP_REMOVED lines=21> */
.L_x_3181:
        /* <DEDUP_REMOVED lines=13> */
.L_x_3183:
[----:B------:R-:W-:Y:S05]  /*14510*/  BSYNC.RECONVERGENT B2 ;  /* 0x0000000000027941 */ /* 0x000fea0003800200 */
.L_x_3182:
        /* <DEDUP_REMOVED lines=43> */
.L_x_3180:
[----:B------:R-:W-:Y:S05]  /*147d0*/  BSYNC.RECONVERGENT B1 ;  /* 0x0000000000017941 */ /* 0x000fea0003800200 */
.L_x_3179:
        /* <DEDUP_REMOVED lines=21> */
.L_x_3186:
        /* <DEDUP_REMOVED lines=13> */
.L_x_3188:
[----:B------:R-:W-:Y:S05]  /*14a00*/  BSYNC.RECONVERGENT B2 ;  /* 0x0000000000027941 */ /* 0x000fea0003800200 */
.L_x_3187:
        /* <DEDUP_REMOVED lines=43> */
.L_x_3185:
[----:B------:R-:W-:Y:S05]  /*14cc0*/  BSYNC.RECONVERGENT B1 ;  /* 0x0000000000017941 */ /* 0x000fea0003800200 */
.L_x_3184:
        /* <DEDUP_REMOVED lines=21> */
.L_x_3191:
        /* <DEDUP_REMOVED lines=13> */
.L_x_3193:
[----:B------:R-:W-:Y:S05]  /*14ef0*/  BSYNC.RECONVERGENT B2 ;  /* 0x0000000000027941 */ /* 0x000fea0003800200 */
.L_x_3192:
        /* <DEDUP_REMOVED lines=43> */
.L_x_3190:
[----:B------:R-:W-:Y:S05]  /*151b0*/  BSYNC.RECONVERGENT B1 ;  /* 0x0000000000017941 */ /* 0x000fea0003800200 */
.L_x_3189:
        /* <DEDUP_REMOVED lines=21> */
.L_x_3196:
        /* <DEDUP_REMOVED lines=13> */
.L_x_3198:
[----:B------:R-:W-:Y:S05]  /*153e0*/  BSYNC.RECONVERGENT B2 ;  /* 0x0000000000027941 */ /* 0x000fea0003800200 */
.L_x_3197:
        /* <DEDUP_REMOVED lines=43> */
.L_x_3195:
[----:B------:R-:W-:Y:S05]  /*156a0*/  BSYNC.RECONVERGENT B1 ;  /* 0x0000000000017941 */ /* 0x000fea0003800200 */
.L_x_3194:
        /* <DEDUP_REMOVED lines=21> */
.L_x_3201:
        /* <DEDUP_REMOVED lines=15> */
.L_x_3203:
[----:B------:R-:W-:Y:S05]  /*158f0*/  BSYNC.RECONVERGENT B2 ;  /* 0x0000000000027941 */ /* 0x000fea0003800200 */
.L_x_3202:
        /* <DEDUP_REMOVED lines=43> */
.L_x_3200:
[----:B------:R-:W-:Y:S05]  /*15bb0*/  BSYNC.RECONVERGENT B1 ;  /* 0x0000000000017941 */ /* 0x000fea0003800200 */
.L_x_3199:
        /* <DEDUP_REMOVED lines=12> */
.L_x_3163:
[----:B------:R-:W1:Y:S01]  /*15c80*/  LDC.64 R62, c[0x0][0x3a8] ;  /* 0x0000ea00ff3e7b82 */ /* 0x000e620000000a00 */
[----:B------:R-:W-:Y:S02]  /*15c90*/  SEL R68, RZ, 0x10000, !P5 ;  /* 0x00010000ff447807 */ /* 0x000fe40006800000 */
[----:B------:R-:W-:Y:S02]  /*15ca0*/  ISETP.NE.AND P5, PT, R66, RZ, PT ;  /* 0x000000ff4200720c */ /* 0x000fe40003fa5270 */
[----:B------:R-:W-:Y:S02]  /*15cb0*/  SEL R70, RZ, 0x1000000, !P6 ;  /* 0x01000000ff467807 */ /* 0x000fe40007000000 */
[----:B------:R-:W-:Y:S01]  /*15cc0*/  ISETP.NE.AND P6, PT, R20, RZ, PT ;  /* 0x000000ff1400720c */ /* 0x000fe20003fc5270 */
[----:B------:R-:W2:Y:S01]  /*15cd0*/  LDC.64 R60, c[0x0][0x3b0] ;  /* 0x0000ec00ff3c7b82 */ /* 0x000ea20000000a00 */
        /* <DEDUP_REMOVED lines=8> */
[----:B-1----:R-:W-:Y:S01]  /*15d60*/  IMAD.WIDE.U32 R62, R22, 0x10, R62 ;  /* 0x00000010163e7825 */ /* 0x002fe200078e003e */
[----:B------:R-:W-:-:S02]  /*15d70*/  LOP3.LUT R117, R121, R116, RZ, 0xfc, !PT ;  /* 0x0000007479757212 */ /* 0x000fc400078efcff */
[----:B------:R-:W-:Y:S01]  /*15d80*/  LOP3.LUT R116, R20, R119, RZ, 0xfc, !PT ;  /* 0x0000007714747212 */ /* 0x000fe200078efcff */
[----:B------:R-:W-:Y:S01]  /*15d90*/  IMAD.MOV.U32 R20, RZ, RZ, R64 ;  /* 0x000000ffff147224 */ /* 0x000fe200078e0040 */
[----:B------:R3:W-:Y:S01]  /*15da0*/  STG.E.128 desc[UR6][R62.64], R56 ;  /* 0x000000383e007986 */ /* 0x0007e2000c101d06 */
[----:B--2---:R-:W-:-:S05]  /*15db0*/  IMAD.WIDE.U32 R60, R22, 0x8, R60 ;  /* 0x00000008163c7825 */ /* 0x004fca00078e003c */
[----:B------:R3:W-:Y:S02]  /*15dc0*/  STG.E.64 desc[UR6][R60.64], R116 ;  /* 0x000000743c007986 */ /* 0x0007e4000c101b06 */
.L_x_3121:
[----:B------:R-:W-:Y:S05]  /*15dd0*/  BSYNC.RECONVERGENT B0 ;  /* 0x0000000000007941 */ /* 0x000fea0003800200 */
.L_x_3120:
[----:B------:R-:W-:Y:S01]  /*15de0*/  FADD.FTZ R22, RZ, R5 ;  /* 0x00000005ff167221 */ /* 0x000fe20000010000 */
[C---:B------:R-:W-:Y:S01]  /*15df0*/  ISETP.GE.U32.AND P4, PT, R12.reuse, 0x80, PT ;  /* 0x000000800c00780c */ /* 0x040fe20003f86070 */
[----:B------:R-:W2:Y:S01]  /*15e00*/  S2UR UR5, SR_CgaCtaId ;  /* 0x00000000000579c3 */ /* 0x000ea20000008800 */
[C---:B------:R-:W-:Y:S01]  /*15e10*/  ISETP.GT.U32.AND P3, PT, R12.reuse, 0xff, PT ;  /* 0x000000ff0c00780c */ /* 0x040fe20003f64070 */
[----:B------:R-:W-:Y:S01]  /*15e20*/  FADD.FTZ R22, R23, R22 ;  /* 0x0000001617167221 */ /* 0x000fe20000010000 */
[C---:B------:R-:W-:Y:S01]  /*15e30*/  ISETP.GT.U32.AND P2, PT, R12.reuse, 0x17f, PT ;  /* 0x0000017f0c00780c */ /* 0x040fe20003f44070 */
[----:B------:R-:W-:Y:S01]  /*15e40*/  UMOV UR4, 0x400 ;  /* 0x0000040000047882 */ /* 0x000fe20000000000 */
[----:B------:R-:W-:Y:S01]  /*15e50*/  ISETP.GT.U32.AND P1, PT, R12, 0x1ff, PT ;  /* 0x000001ff0c00780c */ /* 0x000fe20003f24070 */
[----:B------:R-:W-:Y:S01]  /*15e60*/  FADD.FTZ R22, R21, R22 ;  /* 0x0000001615167221 */ /* 0x000fe20000010000 */
[----:B------:R-:W-:Y:S01]  /*15e70*/  MOV R119, UR10 ;  /* 0x0000000a00777c02 */ /* 0x000fe20008000f00 */
[----:B------:R-:W-:Y:S02]  /*15e80*/  BSSY.RECONVERGENT B0, `(.L_x_3204) ;  /* 0x00000e7000007945 */ /* 0x000fe40003800200 */
[----:B------:R-:W-:-:S04]  /*15e90*/  FADD.FTZ R22, R89, R22 ;  /* 0x0000001659167221 */ /* 0x000fc80000010000 */
[----:B------:R-:W-:-:S04]  /*15ea0*/  FADD.FTZ R22, R87, R22 ;  /* 0x0000001657167221 */ /* 0x000fc80000010000 */
[----:B------:R-:W-:-:S04]  /*15eb0*/  FADD.FTZ R22, R93, R22 ;  /* 0x000000165d167221 */ /* 0x000fc80000010000 */
[----:B------:R-:W-:Y:S01]  /*15ec0*/  FADD.FTZ R22, R95, R22 ;  /* 0x000000165f167221 */ /* 0x000fe20000010000 */
[----:B--2---:R-:W-:-:S03]  /*15ed0*/  ULEA UR4, UR5, UR4, 0x18 ;  /* 0x0000000405047291 */ /* 0x004fc6000f8ec0ff */
[----:B------:R-:W-:Y:S01]  /*15ee0*/  FADD.FTZ R22, R109, R22 ;  /* 0x000000166d167221 */ /* 0x000fe20000010000 */
[----:B------:R-:W-:-:S04]  /*15ef0*/  @UP2 UIADD3 UR4, UPT, UPT, UR4, 0x20, URZ ;  /* 0x0000002004042890 */ /* 0x000fc8000fffe0ff */
[----:B------:R-:W-:-:S05]  /*15f00*/  FSEL R22, R22, RZ, P4 ;  /* 0x000000ff16167208 */ /* 0x000fca0002000000 */
[----:B-1-3--:R-:W-:-:S04]  /*15f10*/  FADD.FTZ R56, R3, R22 ;  /* 0x0000001603387221 */ /* 0x00afc80000010000 */
        /* <DEDUP_REMOVED lines=33> */
[----:B0-----:R-:W-:-:S04]  /*16130*/  FMUL.FTZ R56, R6, R61 ;  /* 0x0000003d06387220 */ /* 0x001fc80000410000 */
[--C-:B------:R-:W-:Y:S01]  /*16140*/  FADD.FTZ R22, R5, -R56.reuse ;  /* 0x8000003805167221 */ /* 0x100fe20000010000 */
[--C-:B------:R-:W-:Y:S01]  /*16150*/  FADD.FTZ R61, R23, -R56.reuse ;  /* 0x80000038173d7221 */ /* 0x100fe20000010000 */
[--C-:B------:R-:W-:Y:S01]  /*16160*/  FADD.FTZ R57, R21, -R56.reuse ;  /* 0x8000003815397221 */ /* 0x100fe20000010000 */
[--C-:B------:R-:W-:Y:S01]  /*16170*/  FADD.FTZ R59, R93, -R56.reuse ;  /* 0x800000385d3b7221 */ /* 0x100fe20000010000 */
[----:B------:R-:W-:Y:S01]  /*16180*/  FFMA.FTZ R22, R22, R22, RZ ;  /* 0x0000001616167223 */ /* 0x000fe200000100ff */
[--C-:B------:R-:W-:Y:S01]  /*16190*/  FADD.FTZ R58, R65, -R56.reuse ;  /* 0x80000038413a7221 */ /* 0x100fe20000010000 */
[----:B------:R-:W-:Y:S02]  /*161a0*/  FADD.FTZ R60, R67, -R56 ;  /* 0x80000038433c7221 */ /* 0x000fe40000010000 */
        /* <DEDUP_REMOVED lines=61> */
[----:B0-----:R-:W-:-:S07]  /*16580*/  FADD.FTZ R57, R22, R57 ;  /* 0x0000003916397221 */ /* 0x001fce0000010000 */
[----:B------:R-:W-:Y:S01]  /*16590*/  @!P1 SHF.R.U32.HI R22, RZ, 0x2, R16 ;  /* 0x00000002ff169819 */ /* 0x000fe20000011610 */
[----:B------:R-:W0:Y:S03]  /*165a0*/  SHFL.BFLY PT, R58, R57, 0x2, 0x1f ;  /* 0x0c401f00393a7f89 */ /* 0x000e2600000e0000 */
[----:B------:R-:W-:Y:S01]  /*165b0*/  @!P1 LOP3.LUT R22, R22, 0x18, RZ, 0xc0, !PT ;  /* 0x0000001816169812 */ /* 0x000fe200078ec0ff */
[----:B0-----:R-:W-:-:S05]  /*165c0*/  FADD.FTZ R58, R57, R58 ;  /* 0x0000003a393a7221 */ /* 0x001fca0000010000 */
[----:B------:R-:W0:Y:S02]  /*165d0*/  SHFL.BFLY PT, R59, R58, 0x4, 0x1f ;  /* 0x0c801f003a3b7f89 */ /* 0x000e2400000e0000 */
[----:B0-----:R-:W-:-:S05]  /*165e0*/  FADD.FTZ R59, R58, R59 ;  /* 0x0000003b3a3b7221 */ /* 0x001fca0000010000 */
[----:B------:R-:W0:Y:S02]  /*165f0*/  SHFL.BFLY PT, R60, R59, 0x8, 0x1f ;  /* 0x0d001f003b3c7f89 */ /* 0x000e2400000e0000 */
[----:B0-----:R-:W-:Y:S01]  /*16600*/  FADD.FTZ R60, R59, R60 ;  /* 0x0000003c3b3c7221 */ /* 0x001fe20000010000 */
[----:B------:R-:W-:-:S04]  /*16610*/  CS2R R58, SRZ ;  /* 0x00000000003a7805 */ /* 0x000fc8000001ff00 */
[----:B------:R-:W0:Y:S02]  /*16620*/  SHFL.BFLY PT, R61, R60, 0x10, 0x1f ;  /* 0x0e001f003c3d7f89 */ /* 0x000e2400000e0000 */
[----:B0-----:R-:W-:Y:S01]  /*16630*/  FADD.FTZ R57, R60, R61 ;  /* 0x0000003d3c397221 */ /* 0x001fe20000010000 */
[----:B------:R-:W-:Y:S01]  /*16640*/  @!P2 LEA R61, R13, UR4, 0x3 ;  /* 0x000000040d3dac11 */ /* 0x000fe2000f8e18ff */
[----:B------:R-:W-:Y:S02]  /*16650*/  HFMA2 R60, -RZ, RZ, 0, 0 ;  /* 0x00000000ff3c7431 */ /* 0x000fe400000001ff */
[----:B------:R-:W-:Y:S01]  /*16660*/  @!P2 IMAD.MOV.U32 R60, RZ, RZ, R9 ;  /* 0x000000ffff3ca224 */ /* 0x000fe200078e0009 */
[----:B------:R0:W-:Y:S01]  /*16670*/  @!P1 STS.64 [R22+UR4], R56 ;  /* 0x0000003816009988 */ /* 0x0001e20008000a04 */
[----:B------:R-:W-:Y:S01]  /*16680*/  BAR.SYNC.DEFER_BLOCKING 0x0 ;  /* 0x0000000000007b1d */ /* 0x000fe20000010000 */
[----:B------:R-:W-:-:S05]  /*16690*/  ISETP.NE.AND P1, PT, R16, RZ, PT ;  /* 0x000000ff1000720c */ /* 0x000fca0003f25270 */
[----:B------:R-:W1:Y:S01]  /*166a0*/  SHFL.DOWN PT, R63, R60, 0x2, 0x1f ;  /* 0x08401f003c3f7f89 */ /* 0x000e6200000e0000 */
[----:B0-----:R-:W-:-:S03]  /*166b0*/  I2FP.F32.S32 R22, R60 ;  /* 0x0000003c00167245 */ /* 0x001fc60000201400 */
[----:B------:R-:W-:Y:S01]  /*166c0*/  @!P2 LDS.64 R58, [R61] ;  /* 0x000000003d3aa984 */ /* 0x000fe20000000a00 */
[----:B------:R-:W-:Y:S02]  /*166d0*/  PLOP3.LUT P2, PT, PT, PT, UP3, 0x40, 0x4 ;  /* 0x000000000004781c */ /* 0x000fe40003f4e838 */
[----:B-1----:R-:W-:Y:S02]  /*166e0*/  IADD3 R64, PT, PT, R63, R60, RZ ;  /* 0x0000003c3f407210 */ /* 0x002fe40007ffe0ff */
[----:B------:R-:W-:Y:S01]  /*166f0*/  I2FP.F32.S32 R56, R63 ;  /* 0x0000003f00387245 */ /* 0x000fe20000201400 */
[----:B------:R-:W0:Y:S01]  /*16700*/  LDC R60, c[0x0][0x448] ;  /* 0x00011200ff3c7b82 */ /* 0x000e220000000800 */
        /* <DEDUP_REMOVED lines=31> */
[----:B------:R-:W3:Y:S01]  /*16900*/  @!P1 LDC.64 R56, c[0x0][0x3c8] ;  /* 0x0000f200ff389b82 */ /* 0x000ee20000000a00 */
[----:B------:R-:W0:Y:S01]  /*16910*/  SHFL.IDX PT, R61, R61, RZ, 0x1f ;  /* 0x00001fff3d3d7589 */ /* 0x000e2200000e0000 */
[----:B-1----:R-:W-:-:S04]  /*16920*/  @!P1 IMAD.WIDE R58, R119, 0x4, R58 ;  /* 0x00000004773a9825 */ /* 0x002fc800078e023a */
[----:B--2---:R-:W-:Y:S01]  /*16930*/  FMUL.FTZ R22, R117, R117 ;  /* 0x0000007575167220 */ /* 0x004fe20000410000 */
[----:B------:R1:W-:Y:S04]  /*16940*/  @!P1 STG.E desc[UR6][R58.64], R117 ;  /* 0x000000753a009986 */ /* 0x0003e8000c101906 */
[----:B------:R-:W-:Y:S01]  /*16950*/  FSEL R63, R22, RZ, !P2 ;  /* 0x000000ff163f7208 */ /* 0x000fe20005000000 */
[----:B0-----:R-:W-:Y:S01]  /*16960*/  FFMA.FTZ R22, R61, UR11, R60 ;  /* 0x0000000b3d167c23 */ /* 0x001fe2000801003c */
[----:B------:R-:W-:Y:S01]  /*16970*/  IMAD.U32 R61, RZ, RZ, UR10 ;  /* 0x0000000aff3d7e24 */ /* 0x000fe2000f8e00ff */
[----:B------:R-:W-:Y:S02]  /*16980*/  PLOP3.LUT P2, PT, PT, PT, UP3, 0x40, 0x4 ;  /* 0x000000000004781c */ /* 0x000fe40003f4e838 */
[----:B------:R-:W-:Y:S01]  /*16990*/  FADD.FTZ R63, R22, R63 ;  /* 0x0000003f163f7221 */ /* 0x000fe20000010000 */
[----:B---3--:R-:W-:Y:S01]  /*169a0*/  @!P1 IMAD.WIDE R56, R61, 0x4, R56 ;  /* 0x000000043d389825 */ /* 0x008fe200078e0238 */
[----:B------:R-:W-:-:S04]  /*169b0*/  FSEL R22, R117, RZ, P2 ;  /* 0x000000ff75167208 */ /* 0x000fc80001000000 */
[----:B------:R-:W0:Y:S02]  /*169c0*/  MUFU.RSQ R63, R63 ;  /* 0x0000003f003f7308 */ /* 0x000e240000001400 */
[----:B0-----:R1:W-:Y:S01]  /*169d0*/  @!P1 STG.E desc[UR6][R56.64], R63 ;  /* 0x0000003f38009986 */ /* 0x0013e2000c101906 */
[----:B------:R-:W-:Y:S05]  /*169e0*/  @!P4 BRA `(.L_x_3205) ;  /* 0x0000000000c0c947 */ /* 0x000fea0003800000 */
[--C-:B------:R-:W-:Y:S01]  /*169f0*/  FADD.FTZ R60, R87, -R22.reuse ;  /* 0x80000016573c7221 */ /* 0x100fe20000010000 */
[--C-:B-1----:R-:W-:Y:S01]  /*16a00*/  FADD.FTZ R58, R21, -R22.reuse ;  /* 0x80000016153a7221 */ /* 0x102fe20000010000 */
[----:B-----5:R-:W-:Y:S02]  /*16a10*/  HADD2.F32 R61, -RZ, R53.H0_H0 ;  /* 0x20000035ff3d7230 */ /* 0x020fe40000004100 */
[----:B------:R-:W-:Y:S01]  /*16a20*/  FADD.FTZ R62, R95, -R22 ;  /* 0x800000165f3e7221 */ /* 0x000fe20000010000 */
[----:B------:R-:W-:Y:S02]  /*16a30*/  HADD2.F32 R117, -RZ, R49.H0_H0 ;  /* 0x20000031ff757230 */ /* 0x000fe40000004100 */
[C---:B------:R-:W-:Y:S01]  /*16a40*/  FMUL.FTZ R60, R63.reuse, R60 ;  /* 0x0000003c3f3c7220 */ /* 0x040fe20000410000 */
[----:B------:R-:W-:Y:S02]  /*16a50*/  HADD2.F32 R119, -RZ, R54.H0_H0 ;  /* 0x20000036ff777230 */ /* 0x000fe40000004100 */
[----:B------:R-:W-:Y:S01]  /*16a60*/  FMUL.FTZ R58, R63, R58 ;  /* 0x0000003a3f3a7220 */ /* 0x000fe20000410000 */
[----:B------:R-:W-:-:S02]  /*16a70*/  HADD2.F32 R121, -RZ, R50.H0_H0 ;  /* 0x20000032ff797230 */ /* 0x000fc40000004100 */
[----:B------:R-:W-:Y:S01]  /*16a80*/  FMUL.FTZ R64, R63, R62 ;  /* 0x0000003e3f407220 */ /* 0x000fe20000410000 */
[----:B------:R-:W-:Y:S02]  /*16a90*/  HADD2.F32 R123, -RZ, R55.H0_H0 ;  /* 0x20000037ff7b7230 */ /* 0x000fe40000004100 */
[----:B------:R-:W-:Y:S01]  /*16aa0*/  FFMA.FTZ R62, R58, R61, R117 ;  /* 0x0000003d3a3e7223 */ /* 0x000fe20000010075 */
[----:B------:R-:W-:Y:S02]  /*16ab0*/  HADD2.F32 R125, -RZ, R51.H0_H0 ;  /* 0x20000033ff7d7230 */ /* 0x000fe40000004100 */
[----:B------:R-:W-:Y:S01]  /*16ac0*/  FFMA.FTZ R121, R60, R119, R121 ;  /* 0x000000773c797223 */ /* 0x000fe20000010079 */
[----:B------:R-:W-:Y:S01]  /*16ad0*/  FADD.FTZ R56, R5, -R22 ;  /* 0x8000001605387221 */ /* 0x000fe20000010000 */
[----:B------:R-:W0:Y:S01]  /*16ae0*/  LDC.64 R60, c[0x0][0x428] ;  /* 0x00010a00ff3c7b82 */ /* 0x000e220000000a00 */
[----:B------:R-:W-:Y:S02]  /*16af0*/  HADD2.F32 R57, -RZ, R52.H0_H0 ;  /* 0x20000034ff397230 */ /* 0x000fe40000004100 */
[----:B------:R-:W-:Y:S01]  /*16b00*/  FFMA.FTZ R68, R64, R123, R125 ;  /* 0x0000007b40447223 */ /* 0x000fe2000001007d */
[----:B------:R-:W-:-:S02]  /*16b10*/  HADD2.F32 R59, -RZ, R48.H0_H0 ;  /* 0x20000030ff3b7230 */ /* 0x000fc40000004100 */
[----:B------:R-:W-:Y:S01]  /*16b20*/  FMUL.FTZ R56, R63, R56 ;  /* 0x000000383f387220 */ /* 0x000fe20000410000 */
        /* <DEDUP_REMOVED lines=28> */
.L_x_3205:
[----:B------:R-:W-:Y:S05]  /*16cf0*/  BSYNC.RECONVERGENT B0 ;  /* 0x0000000000007941 */ /* 0x000fea0003800200 */
.L_x_3204:
[----:B------:R-:W-:Y:S01]  /*16d00*/  ISETP.GE.U32.AND P1, PT, R12, 0x100, PT ;  /* 0x000001000c00780c */ /* 0x000fe20003f26070 */
[----:B------:R-:W-:-:S12]  /*16d10*/  BSSY.RECONVERGENT B0, `(.L_x_3206) ;  /* 0x0000032000007945 */ /* 0x000fd80003800200 */
[----:B------:R-:W-:Y:S05]  /*16d20*/  @!P1 BRA `(.L_x_3207) ;  /* 0x0000000000c09947 */ /* 0x000fea0003800000 */
[--C-:B0-----:R-:W-:Y:S01]  /*16d30*/  FADD.FTZ R60, R83, -R22.reuse ;  /* 0x80000016533c7221 */ /* 0x101fe20000010000 */
        /* <DEDUP_REMOVED lines=43> */
[----:B------:R-:W-:Y:S01]  /*16ff0*/  F2FP.F16.F32.PACK_AB R58, R66, R121 ;  /* 0x00000079423a723e */ /* 0x000fe200000000ff */
[----:B------:R-:W-:-:S03]  /*17000*/  VIADD R18, R18, 0x80 ;  /* 0x0000008012127836 */ /* 0x000fc60000000000 */
[----:B------:R-:W-:-:S05]  /*17010*/  F2FP.F16.F32.PACK_AB R59, R70, R68 ;  /* 0x00000044463b723e */ /* 0x000fca00000000ff */
[----:B------:R2:W-:Y:S02]  /*17020*/  STG.E.128 desc[UR6][R60.64], R56 ;  /* 0x000000383c007986 */ /* 0x0005e4000c101d06 */
.L_x_3207:
[----:B------:R-:W-:Y:S05]  /*17030*/  BSYNC.RECONVERGENT B0 ;  /* 0x0000000000007941 */ /* 0x000fea0003800200 */
.L_x_3206:
[----:B------:R-:W-:Y:S01]  /*17040*/  ISETP.GE.U32.AND P1, PT, R12, 0x180, PT ;  /* 0x000001800c00780c */ /* 0x000fe20003f26070 */
[----:B------:R-:W-:-:S12]  /*17050*/  BSSY.RECONVERGENT B0, `(.L_x_3208) ;  /* 0x0000032000007945 */ /* 0x000fd80003800200 */
[----:B------:R-:W-:Y:S05]  /*17060*/  @!P1 BRA `(.L_x_3209) ;  /* 0x0000000000c09947 */ /* 0x000fea0003800000 */
[--C-:B0-2---:R-:W-:Y:S01]  /*17070*/  FADD.FTZ R60, R79, -R22.reuse ;  /* 0x800000164f3c7221 */ /* 0x105fe20000010000 */
        /* <DEDUP_REMOVED lines=47> */
.L_x_3209:
[----:B------:R-:W-:Y:S05]  /*17370*/  BSYNC.RECONVERGENT B0 ;  /* 0x0000000000007941 */ /* 0x000fea0003800200 */
.L_x_3208:
[----:B------:R-:W-:Y:S04]  /*17380*/  BSSY.RECONVERGENT B0, `(.L_x_3210) ;  /* 0x0000031000007945 */ /* 0x000fe80003800200 */
[----:B------:R-:W-:Y:S05]  /*17390*/  @!P0 BRA `(.L_x_3211) ;  /* 0x0000000000bc8947 */ /* 0x000fea0003800000 */
[----:B0-23--:R-:W0:Y:S01]  /*173a0*/  LDC.64 R60, c[0x0][0x428] ;  /* 0x00010a00ff3c7b82 */ /* 0x00de220000000a00 */
[--C-:B------:R-:W-:Y:S01]  /*173b0*/  FADD.FTZ R62, R75, -R22.reuse ;  /* 0x800000164b3e7221 */ /* 0x100fe20000010000 */
[--C-:B------:R-:W-:Y:S01]  /*173c0*/  FADD.FTZ R66, R91, -R22.reuse ;  /* 0x800000165b427221 */ /* 0x100fe20000010000 */
[--C-:B-1----:R-:W-:Y:S01]  /*173d0*/  FADD.FTZ R56, R19, -R22.reuse ;  /* 0x8000001613387221 */ /* 0x102fe20000010000 */
        /* <DEDUP_REMOVED lines=29> */
[----:B------:R-:W-:Y:S01]  /*175b0*/  FFMA.FTZ R117, R64, R63, R117 ;  /* 0x0000003f40757223 */ /* 0x000fe20000010075 */
[----:B------:R-:W-:Y:S02]  /*175c0*/  HADD2.F32 R72, -RZ, R31.H1_H1 ;  /* 0x3000001fff487230 */ /* 0x000fe40000004100 */
[----:B------:R-:W-:-:S02]  /*175d0*/  HADD2.F32 R74, -RZ, R27.H1_H1 ;  /* 0x3000001bff4a7230 */ /* 0x000fc40000004100 */
[----:B------:R-:W-:Y:S02]  /*175e0*/  HADD2.F32 R121, -RZ, R26.H1_H1 ;  /* 0x3000001aff797230 */ /* 0x000fe40000004100 */
[----:B------:R-:W-:Y:S02]  /*175f0*/  HADD2.F32 R59, -RZ, R24.H1_H1 ;  /* 0x30000018ff3b7230 */ /* 0x000fe40000004100 */
[----:B------:R-:W-:Y:S01]  /*17600*/  FFMA.FTZ R123, R22, R72, R74 ;  /* 0x00000048167b7223 */ /* 0x000fe2000001004a */
[----:B0-----:R-:W-:-:S04]  /*17610*/  IMAD.WIDE.U32 R60, R18, 0x10, R60 ;  /* 0x00000010123c7825 */ /* 0x001fc800078e003c */
[----:B------:R-:W-:Y:S01]  /*17620*/  FFMA.FTZ R119, R68, R119, R121 ;  /* 0x0000007744777223 */ /* 0x000fe20000010079 */
[----:B------:R-:W-:Y:S01]  /*17630*/  FFMA.FTZ R63, R58, R57, R59 ;  /* 0x000000393a3f7223 */ /* 0x000fe2000001003b */
[----:B------:R-:W-:-:S03]  /*17640*/  F2FP.F16.F32.PACK_AB R59, R123, R70 ;  /* 0x000000467b3b723e */ /* 0x000fc600000000ff */
[----:B------:R-:W-:Y:S02]  /*17650*/  F2FP.F16.F32.PACK_AB R58, R119, R66 ;  /* 0x00000042773a723e */ /* 0x000fe400000000ff */
[----:B------:R-:W-:Y:S02]  /*17660*/  F2FP.F16.F32.PACK_AB R57, R117, R62 ;  /* 0x0000003e7539723e */ /* 0x000fe400000000ff */
[----:B------:R-:W-:-:S05]  /*17670*/  F2FP.F16.F32.PACK_AB R56, R63, R56 ;  /* 0x000000383f38723e */ /* 0x000fca00000000ff */
[----:B------:R4:W-:Y:S02]  /*17680*/  STG.E.128 desc[UR6][R60.64], R56 ;  /* 0x000000383c007986 */ /* 0x0009e4000c101d06 */
.L_x_3211:
[----:B------:R-:W-:Y:S05]  /*17690*/  BSYNC.RECONVERGENT B0 ;  /* 0x0000000000007941 */ /* 0x000fea0003800200 */
.L_x_3210:
[----:B------:R-:W-:Y:S02]  /*176a0*/  UIADD3 UR10, UPT, UPT, UR10, UR14, URZ ;  /* 0x0000000e0a0a7290 */ /* 0x000fe4000fffe0ff */
[----:B------:R-:W-:Y:S02]  /*176b0*/  UPLOP3.LUT UP2, UPT, UPT, UPT, UP2, 0x40, 0x4 ;  /* 0x000000000004789c */ /* 0x000fe40003f4e820 */
[----:B------:R-:W-:-:S09]  /*176c0*/  UISETP.GE.AND UP1, UPT, UR10, UR15, UPT ;  /* 0x0000000f0a00728c */ /* 0x000fd2000bf26270 */
[----:B------:R-:W-:Y:S05]  /*176d0*/  BRA.U !UP1, `(.L_x_3212) ;  /* 0xfffffe95098c7547 */ /* 0x000fea000b83ffff */
[----:B------:R-:W-:Y:S05]  /*176e0*/  EXIT ;  /* 0x000000000000794d */ /* 0x000fea0003800000 */
.L_x_3213:
        /* <DEDUP_REMOVED lines=9> */
.L_x_27222:


//--------------------- .text._ZN10layer_norm13ln_fwd_kernelINS_13Kernel_traitsI6__halfS2_S2_S2_fjLj4096ELj1ELj1ELj4ELj16ENS_18Kernel_traits_baseILj4096ES2_S2_S2_S2_fjLj128EEEEELb1ELb0ELb0ELb1EEEvNS_9FwdParamsE --------------------------
	.section	.text._ZN10layer_norm13ln_fwd_kernelINS_13Kernel_traitsI6__halfS2_S2_S2_fjLj4096ELj1ELj1ELj4ELj16ENS_18Kernel_traits_baseILj4096ES2_S2_S2_S2_fjLj128EEEEELb1ELb0ELb0ELb1EEEvNS_9FwdParamsE,"ax",@progbits
	.align	128
        .global         _ZN10layer_norm13ln_fwd_kernelINS_13Kernel_traitsI6__halfS2_S2_S2_fjLj4096ELj1ELj1ELj4ELj16ENS_18Kernel_traits_baseILj4096ES2_S2_S2_S2_fjLj128EEEEELb1ELb0ELb0ELb1EEEvNS_9FwdParamsE
        .type           _ZN10layer_norm13ln_fwd_kernelINS_13Kernel_traitsI6__halfS2_S2_S2_fjLj4096ELj1ELj1ELj4ELj16ENS_18Kernel_traits_baseILj4096ES2_S2_S2_S2_fjLj128EEEEELb1ELb0ELb0ELb1EEEvNS_9FwdParamsE,@function
        .size           _ZN10layer_norm13ln_fwd_kernelINS_13Kernel_traitsI6__halfS2_S2_S2_fjLj4096ELj1ELj1ELj4ELj16ENS_18Kernel_traits_baseILj4096ES2_S2_S2_S2_fjLj128EEEEELb1ELb0ELb0ELb1EEEvNS_9FwdParamsE,(.L_x_27223 - _ZN10layer_norm13ln_fwd_kernelINS_13Kernel_traitsI6__halfS2_S2_S2_fjLj4096ELj1ELj1ELj4ELj16ENS_18Kernel_traits_baseILj4096ES2_S2_S2_S2_fjLj128EEEEELb1ELb0ELb0ELb1EEEvNS_9FwdParamsE)
        .other          _ZN10layer_norm13ln_fwd_kernelINS_13Kernel_traitsI6__halfS2_S2_S2_fjLj4096ELj1ELj1ELj4ELj16ENS_18Kernel_traits_baseILj4096ES2_S2_S2_S2_fjLj128EEEEELb1ELb0ELb0ELb1EEEvNS_9FwdParamsE,@"STO_CUDA_ENTRY STV_DEFAULT"
_ZN10layer_norm13ln_fwd_kernelINS_13Kernel_traitsI6__halfS2_S2_S2_fjLj4096ELj1ELj1ELj4ELj16ENS_18Kernel_traits_baseILj4096ES2_S2_S2_S2_fjLj128EEEEELb1ELb0ELb0ELb1EEEvNS_9FwdParamsE:
.text._ZN10layer_norm13ln_fwd_kernelINS_13Kernel_traitsI6__halfS2_S2_S2_fjLj4096ELj1ELj1ELj4ELj16ENS_18Kernel_traits_baseILj4096ES2_S2_S2_S2_fjLj128EEEEELb1ELb0ELb0ELb1EEEvNS_9FwdParamsE:
        /* <DEDUP_REMOVED lines=9> */
[----:B------:R-:W4:Y:S01]  /*0090*/  S2UR UR18, SR_CTAID.X ;  /* 0x00000000001279c3 */ /* 0x000f220000002500 */
[----:B--2---:R-:W-:-:S02]  /*00a0*/  IMAD.U32 R2, RZ, RZ, UR12 ;  /* 0x0000000cff027e24 */ /* 0x004fc4000f8e00ff */
[----:B------:R-:W-:-:S05]  /*00b0*/  IMAD.U32 R3, RZ, RZ, UR13 ;  /* 0x0000000dff037e24 */ /* 0x000fca000f8e00ff */
[----:B------:R-:W4:Y:S01]  /*00c0*/  LDC R65, c[0x0][0x45c] ;  /* 0x00011700ff417b82 */ /* 0x000f220000000800 */
[----:B---3--:R-:W5:Y:S07]  /*00d0*/  @P1 LDG.E.64 R2, desc[UR10][R2.64] ;  /* 0x0000000a02021981 */ /* 0x008f6e000c1e1b00 */
[----:B------:R-:W2:Y:S01]  /*00e0*/  @P1 LDC R19, c[0x0][0x460] ;  /* 0x00011800ff131b82 */ /* 0x000ea20000000800 */
[----:B0-----:R-:W-:Y:S01]  /*00f0*/  ISETP.NE.U32.AND P0, PT, RZ, UR4, PT ;  /* 0x00000004ff007c0c */ /* 0x001fe2000bf05070 */
[----:B------:R-:W0:Y:S03]  /*0100*/  LDCU UR4, c[0x0][0x384] ;  /* 0x00007080ff0477ac */ /* 0x000e260008000800 */
[----:B------:R-:W-:Y:S01]  /*0110*/  ISETP.NE.AND.EX P0, PT, RZ, UR5, PT, P0 ;  /* 0x00000005ff007c0c */ /* 0x000fe2000bf05300 */
[----:B-1----:R-:W-:-:S05]  /*0120*/  IMAD.WIDE.U32 R14, R57, 0x10, R14 ;  /* 0x00000010390e7825 */ /* 0x002fca00078e000e */
[----:B------:R1:W5:Y:S04]  /*0130*/  LDG.E.128 R8, desc[UR10][R14.64] ;  /* 0x0000000a0e087981 */ /* 0x000368000c1e1d00 */
[----:B------:R1:W5:Y:S03]  /*0140*/  LDG.E.128 R4, desc[UR10][R14.64+0x800] ;  /* 0x0008000a0e047981 */ /* 0x000366000c1e1d00 */
[----:B------:R-:W3:Y:S01]  /*0150*/  @P0 LDC.64 R16, c[0x0][0x438] ;  /* 0x00010e00ff100b82 */ /* 0x000ee20000000a00 */
[----:B----4-:R1:W5:Y:S01]  /*0160*/  @P1 LDG.E.64 R12, desc[UR10][R64.64] ;  /* 0x0000000a400c1981 */ /* 0x010362000c1e1b00 */
[----:B0-----:R-:W-:-:S03]  /*0170*/  UISETP.GE.AND UP0, UPT, UR18, UR4, UPT ;  /* 0x000000041200728c */ /* 0x001fc6000bf06270 */
[----:B------:R1:W5:Y:S03]  /*0180*/  LDG.E.128 R44, desc[UR10][R14.64+0x1000] ;  /* 0x0010000a0e2c7981 */ /* 0x000366000c1e1d00 */
[----:B------:R-:W-:Y:S01]  /*0190*/  PLOP3.LUT P2, PT, PT, PT, UP0, 0x80, 0x8 ;  /* 0x000000000008781c */ /* 0x000fe20003f4f008 */
[----:B------:R1:W5:Y:S01]  /*01a0*/  LDG.E.128 R40, desc[UR10][R14.64+0x1800] ;  /* 0x0018000a0e287981 */ /* 0x000362000c1e1d00 */
[----:B---3--:R-:W-:-:S05]  /*01b0*/  @P0 IMAD.WIDE.U32 R16, R57, 0x10, R16 ;  /* 0x0000001039100825 */ /* 0x008fca00078e0010 */
[----:B------:R1:W5:Y:S04]  /*01c0*/  @P0 LDG.E.128 R36, desc[UR10][R16.64] ;  /* 0x0000000a10240981 */ /* 0x000368000c1e1d00 */
[----:B------:R1:W5:Y:S04]  /*01d0*/  @P0 LDG.E.128 R32, desc[UR10][R16.64+0x800] ;  /* 0x0008000a10200981 */ /* 0x000368000c1e1d00 */
[----:B------:R1:W5:Y:S04]  /*01e0*/  @P0 LDG.E.128 R28, desc[UR10][R16.64+0x1000] ;  /* 0x0010000a101c0981 */ /* 0x000368000c1e1d00 */
[----:B------:R1:W5:Y:S01]  /*01f0*/  @P0 LDG.E.128 R24, desc[UR10][R16.64+0x1800] ;  /* 0x0018000a10180981 */ /* 0x000362000c1e1d00 */
[----:B--2---:R-:W-:Y:S05]  /*0200*/  @P2 EXIT ;  /* 0x000000000000294d */ /* 0x004fea0003800000 */
[----:B------:R-:W0:Y:S01]  /*0210*/  LDC R0, c[0x0][0x360] ;  /* 0x0000d800ff007b82 */ /* 0x000e220000000800 */
[----:B-1---5:R-:W-:Y:S01]  /*0220*/  @P1 IADD3 R64, P2, PT, R12, R19, RZ ;  /* 0x000000130c401210 */ /* 0x022fe20007f5e0ff */
[----:B------:R-:W1:Y:S01]  /*0230*/  LDCU.64 UR4, c[0x0][0x3e0] ;  /* 0x00007c00ff0477ac */ /* 0x000e620008000a00 */
[----:B------:R-:W-:Y:S01]  /*0240*/  @P1 R2UR UR13, R3 ;  /* 0x00000000030d12ca */ /* 0x000fe200000e0000 */
[--C-:B------:R-:W-:Y:S01]  /*0250*/  @P0 IMAD.MOV.U32 R19, RZ, RZ, R8.reuse ;  /* 0x000000ffff130224 */ /* 0x100fe200078e0008 */
[----:B------:R-:W-:Y:S01]  /*0260*/  @P1 IADD3.X R65, PT, PT, RZ, R13, RZ, P2, !PT ;  /* 0x0000000dff411210 */ /* 0x000fe200017fe4ff */
[----:B------:R-:W-:Y:S01]  /*0270*/  @P0 IMAD.MOV.U32 R18, RZ, RZ, R9 ;  /* 0x000000ffff120224 */ /* 0x000fe200078e0009 */
[----:B------:R-:W-:Y:S01]  /*0280*/  @P1 R2UR UR12, R2 ;  /* 0x00000000020c12ca */ /* 0x000fe200000e0000 */
[----:B------:R-:W-:Y:S01]  /*0290*/  @P0 IMAD.MOV.U32 R16, RZ, RZ, R11 ;  /* 0x000000ffff100224 */ /* 0x000fe200078e000b */
[--C-:B------:R-:W-:Y:S01]  /*02a0*/  SHF.R.U64 R56, R64, 0x2, R65.reuse ;  /* 0x0000000240387819 */ /* 0x100fe20000001241 */
[----:B------:R-:W-:Y:S01]  /*02b0*/  @!P0 IMAD.MOV.U32 R19, RZ, RZ, R8 ;  /* 0x000000ffff138224 */ /* 0x000fe200078e0008 */
[----:B------:R-:W-:Y:S01]  /*02c0*/  SHF.R.U32.HI R22, RZ, 0x2, R65 ;  /* 0x00000002ff167819 */ /* 0x000fe20000011641 */
[----:B------:R-:W-:Y:S01]  /*02d0*/  @!P0 IMAD.MOV.U32 R16, RZ, RZ, R11 ;  /* 0x000000ffff108224 */ /* 0x000fe200078e000b */
[----:B------:R-:W-:Y:S01]  /*02e0*/  @P0 MOV R17, R10 ;  /* 0x0000000a00110202 */ /* 0x000fe20000000f00 */
[----:B------:R-:W-:Y:S01]  /*02f0*/  IMAD R15, R56, -0x2daee0ad, RZ ;  /* 0xd2511f53380f7824 */ /* 0x000fe200078e02ff */
[----:B------:R-:W-:Y:S01]  /*0300*/  @!P0 MOV R18, R9 ;  /* 0x0000000900128202 */ /* 0x000fe20000000f00 */
[----:B------:R-:W-:Y:S01]  /*0310*/  UIADD3 UR22, UPT, UPT, UR13, -0x4498517b, URZ ;  /* 0xbb67ae850d167890 */ /* 0x000fe2000fffe0ff */
[----:B------:R-:W-:Y:S01]  /*0320*/  @!P0 IMAD.MOV.U32 R17, RZ, RZ, R10 ;  /* 0x000000ffff118224 */ /* 0x000fe200078e000a */
[----:B------:R-:W-:Y:S01]  /*0330*/  UIADD3 UR24, UPT, UPT, UR13, 0x76cf5d0a, URZ ;  /* 0x76cf5d0a0d187890 */ /* 0x000fe2000fffe0ff */
[----:B------:R-:W-:Y:S01]  /*0340*/  @P0 IMAD.MOV.U32 R11, RZ, RZ, R44 ;  /* 0x000000ffff0b0224 */ /* 0x000fe200078e002c */
[----:B------:R-:W-:Y:S01]  /*0350*/  UIADD3 UR21, UPT, UPT, UR12, -0x61c88647, URZ ;  /* 0x9e3779b90c157890 */ /* 0x000fe2000fffe0ff */
[----:B------:R-:W-:Y:S01]  /*0360*/  @P0 IMAD.MOV.U32 R10, RZ, RZ, R45 ;  /* 0x000000ffff0a0224 */ /* 0x000fe200078e002d */
[----:B------:R-:W-:Y:S01]  /*0370*/  UIADD3 UR23, UPT, UPT, UR12, 0x3c6ef372, URZ ;  /* 0x3c6ef3720c177890 */ /* 0x000fe2000fffe0ff */
[-C--:B------:R-:W-:Y:S01]  /*0380*/  @P0 MOV R9, R46.reuse ;  /* 0x0000002e00090202 */ /* 0x080fe20000000f00 */
[----:B0-----:R-:W-:Y:S01]  /*0390*/  IMAD R23, R0, UR18, R57 ;  /* 0x0000001200177c24 */ /* 0x001fe2000f8e0239 */
[----:B------:R-:W-:Y:S01]  /*03a0*/  UIADD3 UR25, UPT, UPT, UR12, -0x255992d5, URZ ;  /* 0xdaa66d2b0c197890 */ /* 0x000fe2000fffe0ff */
[----:B------:R-:W-:Y:S01]  /*03b0*/  IMAD.HI.U32 R0, R56, -0x2daee0ad, RZ ;  /* 0xd2511f5338007827 */ /* 0x000fe200078e00ff */
[----:B------:R-:W-:Y:S01]  /*03c0*/  UIADD3 UR26, UPT, UPT, UR13, 0x32370b8f, URZ ;  /* 0x32370b8f0d1a7890 */ /* 0x000fe2000fffe0ff */
[----:B------:R-:W-:Y:S01]  /*03d0*/  @!P0 MOV R9, R46 ;  /* 0x0000002e00098202 */ /* 0x000fe20000000f00 */
[----:B------:R-:W-:Y:S01]  /*03e0*/  UIADD3 UR28, UPT, UPT, UR13, -0x126145ec, URZ ;  /* 0xed9eba140d1c7890 */ /* 0x000fe2000fffe0ff */
[C---:B------:R-:W-:Y:S01]  /*03f0*/  IMAD.HI.U32 R3, R23.reuse, -0x326172a9, RZ ;  /* 0xcd9e8d5717037827 */ /* 0x040fe200078e00ff */
[----:B------:R-:W-:Y:S01]  /*0400*/  LOP3.LUT R0, R0, UR13, RZ, 0x3c, !PT ;  /* 0x0000000d00007c12 */ /* 0x000fe2000f8e3cff */
[----:B------:R-:W-:Y:S01]  /*0410*/  UIADD3 UR27, UPT, UPT, UR12, 0x78dde6e4, URZ ;  /* 0x78dde6e40c1b7890 */ /* 0x000fe2000fffe0ff */
[----:B------:R-:W-:Y:S01]  /*0420*/  LOP3.LUT R64, R64, 0x3, RZ, 0xc0, !PT ;  /* 0x0000000340407812 */ /* 0x000fe200078ec0ff */
[----:B------:R-:W-:Y:S01]  /*0430*/  IMAD R13, R23, -0x326172a9, RZ ;  /* 0xcd9e8d57170d7824 */ /* 0x000fe200078e02ff */
[----:B------:R-:W-:Y:S01]  /*0440*/  LOP3.LUT R3, R22, UR12, R3, 0x96, !PT ;  /* 0x0000000c16037c12 */ /* 0x000fe2000f8e9603 */
[----:B------:R-:W-:Y:S01]  /*0450*/  IMAD.HI.U32 R2, R0, -0x326172a9, RZ ;  /* 0xcd9e8d5700027827 */ /* 0x000fe200078e00ff */
[----:B------:R-:W-:Y:S01]  /*0460*/  UIADD3 UR29, UPT, UPT, UR12, 0x1715609d, URZ ;  /* 0x1715609d0c1d7890 */ /* 0x000fe2000fffe0ff */
[----:B------:R-:W-:Y:S01]  /*0470*/  @!P0 CS2R R38, SRZ ;  /* 0x0000000000268805 */ /* 0x000fe2000001ff00 */
[----:B------:R-:W-:Y:S01]  /*0480*/  UIADD3 UR30, UPT, UPT, UR13, -0x56f99767, URZ ;  /* 0xa90668990d1e7890 */ /* 0x000fe2000fffe0ff */
[----:B------:R-:W-:Y:S01]  /*0490*/  IMAD.HI.U32 R12, R3, -0x2daee0ad, RZ ;  /* 0xd2511f53030c7827 */ /* 0x000fe200078e00ff */
[----:B------:R-:W-:Y:S01]  /*04a0*/  LOP3.LUT R2, R13, UR21, R2, 0x96, !PT ;  /* 0x000000150d027c12 */ /* 0x000fe2000f8e9602 */
[----:B------:R-:W-:Y:S01]  /*04b0*/  UIADD3 UR32, UPT, UPT, UR13, 0x646e171e, URZ ;  /* 0x646e171e0d207890 */ /* 0x000fe2000fffe0ff */
[----:B------:R-:W-:Y:S01]  /*04c0*/  @!P0 CS2R R36, SRZ ;  /* 0x0000000000248805 */ /* 0x000fe2000001ff00 */
[----:B------:R-:W-:Y:S01]  /*04d0*/  IMAD R14, R3, -0x2daee0ad, RZ ;  /* 0xd2511f53030e7824 */ /* 0x000fe200078e02ff */
[----:B------:R-:W-:Y:S01]  /*04e0*/  LOP3.LUT R12, R15, UR22, R12, 0x96, !PT ;  /* 0x000000160f0c7c12 */ /* 0x000fe2000f8e960c */
[----:B------:R-:W-:Y:S01]  /*04f0*/  IMAD.HI.U32 R13, R2, -0x2daee0ad, RZ ;  /* 0xd2511f53020d7827 */ /* 0x000fe200078e00ff */
[----:B------:R-:W-:Y:S01]  /*0500*/  UIADD3 UR31, UPT, UPT, UR12, -0x4ab325aa, URZ ;  /* 0xb54cda560c1f7890 */ /* 0x000fe2000fffe0ff */
[----:B------:R-:W-:Y:S01]  /*0510*/  @!P0 CS2R R34, SRZ ;  /* 0x0000000000228805 */ /* 0x000fe2000001ff00 */
[----:B------:R-:W-:Y:S01]  /*0520*/  UIADD3 UR33, UPT, UPT, UR12, 0x5384540f, URZ ;  /* 0x5384540f0c217890 */ /* 0x000fe2000fffe0ff */
        /* <DEDUP_REMOVED lines=8> */
[----:B------:R-:W-:Y:S01]  /*05b0*/  IMAD.HI.U32 R3, R13, -0x326172a9, RZ ;  /* 0xcd9e8d570d037827 */ /* 0x000fe200078e00ff */
[----:B------:R-:W-:Y:S01]  /*05c0*/  UIADD3 UR35, UPT, UPT, UR12, -0xe443238, URZ ;  /* 0xf1bbcdc80c237890 */ /* 0x000fe2000fffe0ff */
[----:B------:R-:W-:Y:S01]  /*05d0*/  @!P0 CS2R R30, SRZ ;  /* 0x00000000001e8805 */ /* 0x000fe2000001ff00 */
[----:B-1----:R-:W-:Y:S01]  /*05e0*/  UISETP.NE.U32.AND UP0, UPT, UR4, URZ, UPT ;  /* 0x000000ff0400728c */ /* 0x002fe2000bf05070 */
[----:B------:R-:W-:Y:S01]  /*05f0*/  IMAD R15, R2, -0x2daee0ad, RZ ;  /* 0xd2511f53020f7824 */ /* 0x000fe200078e02ff */
[----:B------:R-:W-:Y:S01]  /*0600*/  LOP3.LUT R3, R12, UR25, R3, 0x96, !PT ;  /* 0x000000190c037c12 */ /* 0x000fe2000f8e9603 */
[----:B------:R-:W-:Y:S01]  /*0610*/  IMAD.HI.U32 R2, R0, -0x2daee0ad, RZ ;  /* 0xd2511f5300027827 */ /* 0x000fe200078e00ff */
[----:B------:R-:W0:Y:S01]  /*0620*/  LDCU.U8 UR4, c[0x0][0x410] ;  /* 0x00008200ff0477ac */ /* 0x000e220008000000 */
[----:B------:R-:W-:-:S02]  /*0630*/  @!P0 CS2R R28, SRZ ;  /* 0x00000000001c8805 */ /* 0x000fc4000001ff00 */
[----:B------:R-:W-:Y:S01]  /*0640*/  @!P0 CS2R R26, SRZ ;  /* 0x00000000001a8805 */ /* 0x000fe2000001ff00 */
[----:B------:R-:W-:Y:S01]  /*0650*/  IMAD.HI.U32 R12, R3, -0x2daee0ad, RZ ;  /* 0xd2511f53030c7827 */ /* 0x000fe200078e00ff */
[----:B------:R-:W-:Y:S01]  /*0660*/  LOP3.LUT R2, R15, UR26, R2, 0x96, !PT ;  /* 0x0000001a0f027c12 */ /* 0x000fe2000f8e9602 */
[----:B------:R-:W-:Y:S01]  /*0670*/  UIADD3 UR37, UPT, UPT, UR12, -0x700cb87f, URZ ;  /* 0x8ff347810c257890 */ /* 0x000fe2000fffe0ff */
[----:B------:R-:W-:Y:S01]  /*0680*/  @!P0 CS2R R24, SRZ ;  /* 0x0000000000188805 */ /* 0x000fe2000001ff00 */
[----:B------:R-:W-:Y:S01]  /*0690*/  IMAD R15, R0, -0x2daee0ad, RZ ;  /* 0xd2511f53000f7824 */ /* 0x000fe200078e02ff */
[----:B------:R-:W-:Y:S01]  /*06a0*/  UIADD3 UR38, UPT, UPT, UR13, -0x695add53, URZ ;  /* 0x96a522ad0d267890 */ /* 0x000fe2000fffe0ff */
[----:B------:R-:W-:Y:S01]  /*06b0*/  IMAD R13, R13, -0x326172a9, RZ ;  /* 0xcd9e8d570d0d7824 */ /* 0x000fe200078e02ff */
[----:B------:R-:W-:Y:S01]  /*06c0*/  UISETP.NE.AND.EX UP0, UPT, UR5, URZ, UPT, UP0 ;  /* 0x000000ff0500728c */ /* 0x000fe2000bf05300 */
[----:B------:R-:W-:Y:S01]  /*06d0*/  IMAD.HI.U32 R0, R2, -0x326172a9, RZ ;  /* 0xcd9e8d5702007827 */ /* 0x000fe200078e00ff */
[----:B------:R-:W-:Y:S01]  /*06e0*/  LOP3.LUT R12, R15, UR28, R12, 0x96, !PT ;  /* 0x0000001c0f0c7c12 */ /* 0x000fe2000f8e960c */
[----:B------:R-:W-:-:S02]  /*06f0*/  UPLOP3.LUT UP2, UPT, UPT, UPT, UPT, 0x40, 0x4 ;  /* 0x000000000004789c */ /* 0x000fc40003f4e870 */
[----:B------:R-:W-:Y:S01]  /*0700*/  IMAD R14, R3, -0x2daee0ad, RZ ;  /* 0xd2511f53030e7824 */ /* 0x000fe200078e02ff */
[----:B------:R-:W-:Y:S01]  /*0710*/  LOP3.LUT R0, R13, UR27, R0, 0x96, !PT ;  /* 0x0000001b0d007c12 */ /* 0x000fe2000f8e9600 */
[----:B------:R-:W-:Y:S01]  /*0720*/  IMAD R13, R2, -0x326172a9, RZ ;  /* 0xcd9e8d57020d7824 */ /* 0x000fe200078e02ff */
[----:B------:R-:W1:Y:S01]  /*0730*/  LDCU UR8, c[0x0][0x404] ;  /* 0x00008080ff0877ac */ /* 0x000e620008000800 */
[----:B------:R-:W-:Y:S01]  /*0740*/  IMAD.HI.U32 R2, R12, -0x326172a9, RZ ;  /* 0xcd9e8d570c027827 */ /* 0x000fe200078e00ff */
[----:B------:R-:W2:Y:S03]  /*0750*/  LDCU UR9, c[0x0][0x408] ;  /* 0x00008100ff0977ac */ /* 0x000ea60008000800 */
[C---:B------:R-:W-:Y:S01]  /*0760*/  IMAD.HI.U32 R3, R0.reuse, -0x2daee0ad, RZ ;  /* 0xd2511f5300037827 */ /* 0x040fe200078e00ff */
[----:B------:R-:W-:Y:S01]  /*0770*/  LOP3.LUT R2, R13, UR29, R2, 0x96, !PT ;  /* 0x0000001d0d027c12 */ /* 0x000fe2000f8e9602 */
[----:B------:R-:W3:Y:S02]  /*0780*/  LDCU UR19, c[0x0][0x388] ;  /* 0x00007100ff1377ac */ /* 0x000ee40008000800 */
[----:B------:R-:W-:Y:S01]  /*0790*/  IMAD R15, R0, -0x2daee0ad, RZ ;  /* 0xd2511f53000f7824 */ /* 0x000fe200078e02ff */
[----:B------:R-:W-:Y:S01]  /*07a0*/  LOP3.LUT R3, R14, UR30, R3, 0x96, !PT ;  /* 0x0000001e0e037c12 */ /* 0x000fe2000f8e9603 */
[----:B------:R-:W-:Y:S01]  /*07b0*/  IMAD.HI.U32 R14, R2, -0x2daee0ad, RZ ;  /* 0xd2511f53020e7827 */ /* 0x000fe200078e00ff */
[----:B------:R-:W4:Y:S03]  /*07c0*/  LDCU UR20, c[0x0][0x400] ;  /* 0x00008000ff1477ac */ /* 0x000f260008000800 */
[----:B------:R-:W-:Y:S01]  /*07d0*/  IMAD R13, R12, -0x326172a9, RZ ;  /* 0xcd9e8d570c0d7824 */ /* 0x000fe200078e02ff */
[----:B------:R-:W-:Y:S01]  /*07e0*/  LOP3.LUT R14, R15, UR32, R14, 0x96, !PT ;  /* 0x000000200f0e7c12 */ /* 0x000fe2000f8e960e */
[C---:B------:R-:W-:Y:S01]  /*07f0*/  IMAD.HI.U32 R0, R3.reuse, -0x326172a9, RZ ;  /* 0xcd9e8d5703007827 */ /* 0x040fe200078e00ff */
[----:B------:R-:W1:Y:S03]  /*0800*/  LDCU.64 UR14, c[0x0][0x3a0] ;  /* 0x00007400ff0e77ac */ /* 0x000e660008000a00 */
[----:B------:R-:W-:Y:S01]  /*0810*/  IMAD R12, R3, -0x326172a9, RZ ;  /* 0xcd9e8d57030c7824 */ /* 0x000fe200078e02ff */
[----:B------:R-:W-:Y:S01]  /*0820*/  LOP3.LUT R0, R13, UR31, R0, 0x96, !PT ;  /* 0x0000001f0d007c12 */ /* 0x000fe2000f8e9600 */
[----:B------:R-:W-:Y:S01]  /*0830*/  IMAD.HI.U32 R3, R14, -0x326172a9, RZ ;  /* 0xcd9e8d570e037827 */ /* 0x000fe200078e00ff */
[----:B------:R-:W1:Y:S03]  /*0840*/  LDCU.64 UR16, c[0x0][0x380] ;  /* 0x00007000ff1077ac */ /* 0x000e660008000a00 */
[----:B------:R-:W-:Y:S01]  /*0850*/  IMAD R13, R2, -0x2daee0ad, RZ ;  /* 0xd2511f53020d7824 */ /* 0x000fe200078e02ff */
[----:B------:R-:W-:Y:S01]  /*0860*/  LOP3.LUT R3, R12, UR33, R3, 0x96, !PT ;  /* 0x000000210c037c12 */ /* 0x000fe2000f8e9603 */
[----:B------:R-:W-:Y:S01]  /*0870*/  IMAD.HI.U32 R2, R0, -0x2daee0ad, RZ ;  /* 0xd2511f5300027827 */ /* 0x000fe200078e00ff */
[----:B0-----:R-:W-:-:S03]  /*0880*/  UISETP.NE.AND UP3, UPT, UR4, URZ, UPT ;  /* 0x000000ff0400728c */ /* 0x001fc6000bf65270 */
[----:B------:R-:W-:Y:S01]  /*0890*/  IMAD R15, R0, -0x2daee0ad, RZ ;  /* 0xd2511f53000f7824 */ /* 0x000fe200078e02ff */
[----:B------:R-:W-:Y:S01]  /*08a0*/  LOP3.LUT R2, R13, UR34, R2, 0x96, !PT ;  /* 0x000000220d027c12 */ /* 0x000fe2000f8e9602 */
[----:B------:R-:W-:-:S04]  /*08b0*/  IMAD.HI.U32 R12, R3, -0x2daee0ad, RZ ;  /* 0xd2511f53030c7827 */ /* 0x000fc800078e00ff */
[----:B------:R-:W-:Y:S01]  /*08c0*/  IMAD R13, R14, -0x326172a9, RZ ;  /* 0xcd9e8d570e0d7824 */ /* 0x000fe200078e02ff */
[----:B------:R-:W-:Y:S01]  /*08d0*/  LOP3.LUT R48, R15, UR36, R12, 0x96, !PT ;  /* 0x000000240f307c12 */ /* 0x000fe2000f8e960c */
[C---:B------:R-:W-:Y:S01]  /*08e0*/  IMAD.HI.U32 R0, R2.reuse, -0x326172a9, RZ ;  /* 0xcd9e8d5702007827 */ /* 0x040fe200078e00ff */
[-C--:B------:R-:W-:Y:S02]  /*08f0*/  @P0 MOV R15, R4.reuse ;  /* 0x00000004000f0202 */ /* 0x080fe40000000f00 */
[-C--:B------:R-:W-:Y:S01]  /*0900*/  @P0 MOV R12, R7.reuse ;  /* 0x00000007000c0202 */ /* 0x080fe20000000f00 */
[----:B------:R-:W-:Y:S01]  /*0910*/  IMAD R2, R2, -0x326172a9, RZ ;  /* 0xcd9e8d5702027824 */ /* 0x000fe200078e02ff */
[----:B------:R-:W-:Y:S01]  /*0920*/  LOP3.LUT R58, R13, UR35, R0, 0x96, !PT ;  /* 0x000000230d3a7c12 */ /* 0x000fe2000f8e9600 */
[----:B------:R-:W-:Y:S01]  /*0930*/  IMAD.HI.U32 R21, R48, -0x326172a9, RZ ;  /* 0xcd9e8d5730157827 */ /* 0x000fe200078e00ff */
[----:B------:R-:W-:Y:S02]  /*0940*/  @!P0 MOV R15, R4 ;  /* 0x00000004000f8202 */ /* 0x000fe40000000f00 */
[----:B------:R-:W-:Y:S01]  /*0950*/  @!P0 MOV R12, R7 ;  /* 0x00000007000c8202 */ /* 0x000fe20000000f00 */
[----:B------:R-:W-:Y:S01]  /*0960*/  IMAD R3, R3, -0x2daee0ad, RZ ;  /* 0xd2511f5303037824 */ /* 0x000fe200078e02ff */
[----:B------:R-:W-:Y:S01]  /*0970*/  LOP3.LUT R21, R2, UR37, R21, 0x96, !PT ;  /* 0x0000002502157c12 */ /* 0x000fe2000f8e9615 */
[----:B------:R-:W-:-:S04]  /*0980*/  IMAD.HI.U32 R20, R58, -0x2daee0ad, RZ ;  /* 0xd2511f533a147827 */ /* 0x000fc800078e00ff */
[----:B------:R-:W-:Y:S02]  /*0990*/  HFMA2 R2, -RZ, RZ, 0, 0 ;  /* 0x00000000ff027431 */ /* 0x000fe400000001ff */
[--C-:B------:R-:W-:Y:S01]  /*09a0*/  @P0 IMAD.MOV.U32 R14, RZ, RZ, R5.reuse ;  /* 0x000000ffff0e0224 */ /* 0x100fe200078e0005 */
[----:B------:R-:W-:Y:S01]  /*09b0*/  LOP3.LUT R20, R3, UR38, R20, 0x96, !PT ;  /* 0x0000002603147c12 */ /* 0x000fe2000f8e9614 */
[--C-:B------:R-:W-:Y:S01]  /*09c0*/  @P0 IMAD.MOV.U32 R13, RZ, RZ, R6.reuse ;  /* 0x000000ffff0d0224 */ /* 0x100fe200078e0006 */
[----:B------:R-:W-:Y:S01]  /*09d0*/  LOP3.LUT R3, R57, 0x1f, RZ, 0xc0, !PT ;  /* 0x0000001f39037812 */ /* 0x000fe200078ec0ff */
[----:B------:R-:W-:Y:S02]  /*09e0*/  @!P0 IMAD.MOV.U32 R14, RZ, RZ, R5 ;  /* 0x000000ffff0e8224 */ /* 0x000fe400078e0005 */
[----:B------:R-:W-:Y:S01]  /*09f0*/  @!P0 IMAD.MOV.U32 R13, RZ, RZ, R6 ;  /* 0x000000ffff0d8224 */ /* 0x000fe200078e0006 */
[-C--:B------:R-:W-:Y:S01]  /*0a00*/  @P0 MOV R6, R41.reuse ;  /* 0x0000002900060202 */ /* 0x080fe20000000f00 */
[----:B------:R-:W-:Y:S01]  /*0a10*/  @P0 IMAD.MOV.U32 R8, RZ, RZ, R47 ;  /* 0x000000ffff080224 */ /* 0x000fe200078e002f */
[----:B------:R-:W-:Y:S01]  /*0a20*/  @!P0 MOV R6, R41 ;  /* 0x0000002900068202 */ /* 0x000fe20000000f00 */
[----:B------:R-:W-:-:S02]  /*0a30*/  @P0 IMAD.MOV.U32 R7, RZ, RZ, R40 ;  /* 0x000000ffff070224 */ /* 0x000fc400078e0028 */
[----:B------:R-:W-:Y:S02]  /*0a40*/  @P0 IMAD.MOV.U32 R5, RZ, RZ, R42 ;  /* 0x000000ffff050224 */ /* 0x000fe400078e002a */
[----:B------:R-:W-:Y:S02]  /*0a50*/  @P0 IMAD.MOV.U32 R4, RZ, RZ, R43 ;  /* 0x000000ffff040224 */ /* 0x000fe400078e002b */
[----:B------:R-:W-:Y:S02]  /*0a60*/  @!P0 IMAD.MOV.U32 R11, RZ, RZ, R44 ;  /* 0x000000ffff0b8224 */ /* 0x000fe400078e002c */
[----:B------:R-:W-:Y:S02]  /*0a70*/  @!P0 IMAD.MOV.U32 R10, RZ, RZ, R45 ;  /* 0x000000ffff0a8224 */ /* 0x000fe400078e002d */
[----:B------:R-:W-:Y:S02]  /*0a80*/  @!P0 IMAD.MOV.U32 R8, RZ, RZ, R47 ;  /* 0x000000ffff088224 */ /* 0x000fe400078e002f */
[----:B------:R-:W-:-:S02]  /*0a90*/  @!P0 IMAD.MOV.U32 R7, RZ, RZ, R40 ;  /* 0x000000ffff078224 */ /* 0x000fc400078e0028 */
[----:B------:R-:W-:Y:S02]  /*0aa0*/  @!P0 IMAD.MOV.U32 R5, RZ, RZ, R42 ;  /* 0x000000ffff058224 */ /* 0x000fe400078e002a */
[----:B------:R-:W-:Y:S02]  /*0ab0*/  @!P0 IMAD.MOV.U32 R4, RZ, RZ, R43 ;  /* 0x000000ffff048224 */ /* 0x000fe400078e002b */
[----:B------:R-:W-:Y:S02]  /*0ac0*/  IMAD R0, R48, -0x326172a9, RZ ;  /* 0xcd9e8d5730007824 */ /* 0x000fe400078e02ff */
[----:B-1234-:R-:W-:-:S07]  /*0ad0*/  IMAD R58, R58, -0x2daee0ad, RZ ;  /* 0xd2511f533a3a7824 */ /* 0x01efce00078e02ff */
.L_x_3413:
[----:B0-----:R-:W0:Y:S01]  /*0ae0*/  @UP0 LDCU.64 UR4, c[0x0][0x3e0] ;  /* 0x00007c00ff0407ac */ /* 0x001e220008000a00 */
[----:B------:R-:W-:Y:S01]  /*0af0*/  PLOP3.LUT P0, PT, PT, PT, UP0, 0x80, 0x8 ;  /* 0x000000000008781c */ /* 0x000fe20003f0f008 */
[----:B------:R-:W1:Y:S01]  /*0b00*/  LDC.64 R66, c[0x0][0x390] ;  /* 0x0000e400ff427b82 */ /* 0x000e620000000a00 */
[----:B------:R-:W-:-:S04]  /*0b10*/  UIMAD UR6, UR18, UR19, URZ ;  /* 0x00000013120672a4 */ /* 0x000fc8000f8e02ff */
[----:B------:R-:W-:-:S04]  /*0b20*/  USHF.R.S32.HI UR7, URZ, 0x1f, UR6 ;  /* 0x0000001fff077899 */ /* 0x000fc80008011406 */
[----:B------:R-:W-:Y:S02]  /*0b30*/  ULEA.HI UR7, UR7, UR6, URZ, 0x3 ;  /* 0x0000000607077291 */ /* 0x000fe4000f8f18ff */
[----:B0-----:R-:W-:-:S06]  /*0b40*/  @UP0 UIMAD.WIDE UR4, UR18, 0x2, UR4 ;  /* 0x00000002120408a5 */ /* 0x001fcc000f8e0204 */
[----:B------:R-:W-:Y:S02]  /*0b50*/  IMAD.U32 R44, RZ, RZ, UR4 ;  /* 0x00000004ff2c7e24 */ /* 0x000fe4000f8e00ff */
[----:B------:R-:W-:Y:S01]  /*0b60*/  IMAD.U32 R45, RZ, RZ, UR5 ;  /* 0x00000005ff2d7e24 */ /* 0x000fe2000f8e00ff */
[----:B------:R-:W-:-:S04]  /*0b70*/  MOV R48, UR7 ;  /* 0x0000000700307c02 */ /* 0x000fc80008000f00 */
[----:B------:R-:W2:Y:S01]  /*0b80*/  @P0 LDG.E.U16 R44, desc[UR10][R44.64] ;  /* 0x0000000a2c2c0981 */ /* 0x000ea2000c1e1500 */
[----:B------:R-:W-:-:S05]  /*0b90*/  LEA.HI.SX32 R48, R48, R57, 0x1d ;  /* 0x0000003930307211 */ /* 0x000fca00078feaff */
[----:B-1----:R-:W-:-:S06]  /*0ba0*/  IMAD.WIDE.U32 R40, R48, 0x10, R66 ;  /* 0x0000001030287825 */ /* 0x002fcc00078e0042 */
[----:B------:R-:W5:Y:S01]  /*0bb0*/  LDG.E.128 R40, desc[UR10][R40.64] ;  /* 0x0000000a28287981 */ /* 0x000f62000c1e1d00 */
[----:B------:R-:W-:Y:S01]  /*0bc0*/  PLOP3.LUT P0, PT, PT, PT, UP0, 0x80, 0x8 ;  /* 0x000000000008781c */ /* 0x000fe20003f0f008 */
[----:B------:R-:W-:Y:S01]  /*0bd0*/  UISETP.NE.U32.AND UP1, UPT, UR14, URZ, UPT ;  /* 0x000000ff0e00728c */ /* 0x000fe2000bf25070 */
[----:B------:R-:W-:Y:S01]  /*0be0*/  PLOP3.LUT P1, PT, PT, PT, UP0, 0x80, 0x8 ;  /* 0x000000000008781c */ /* 0x000fe20003f2f008 */
[----:B------:R-:W-:Y:S01]  /*0bf0*/  UMOV UR6, 0x3f800000 ;  /* 0x3f80000000067882 */ /* 0x000fe20000000000 */
[----:B------:R-:W-:Y:S01]  /*0c00*/  IMAD.MOV.U32 R50, RZ, RZ, 0x2f800000 ;  /* 0x2f800000ff327424 */ /* 0x000fe200078e00ff */
[----:B------:R-:W-:-:S08]  /*0c10*/  UISETP.NE.AND.EX UP1, UPT, UR15, URZ, UPT, UP1 ;  /* 0x000000ff0f00728c */ /* 0x000fd0000bf25310 */
[----:B--2---:R-:W-:-:S05]  /*0c20*/  @P0 HADD2.F32 R46, -RZ, R44.H0_H0 ;  /* 0x2000002cff2e0230 */ /* 0x004fca0000004100 */
[----:B------:R-:W-:Y:S01]  /*0c30*/  @P1 R2UR UR6, R46 ;  /* 0x000000002e0612ca */ /* 0x000fe200000e0000 */
[----:B------:R-:W-:-:S14]  /*0c40*/  BRA.U !UP1, `(.L_x_3214) ;  /* 0x0000002509f07547 */ /* 0x000fdc000b800000 */
[----:B------:R-:W0:Y:S01]  /*0c50*/  LDC.64 R44, c[0x0][0x3a0] ;  /* 0x0000e800ff2c7b82 */ /* 0x000e220000000a00 */
[----:B------:R-:W-:Y:S01]  /*0c60*/  ISETP.NE.AND P0, PT, R64, 0x1, PT ;  /* 0x000000014000780c */ /* 0x000fe20003f05270 */
[----:B------:R-:W-:Y:S01]  /*0c70*/  IMAD.MOV.U32 R51, RZ, RZ, 0x2 ;  /* 0x00000002ff337424 */ /* 0x000fe200078e00ff */
[----:B------:R-:W-:Y:S01]  /*0c80*/  MOV R49, R0 ;  /* 0x0000000000317202 */ /* 0x000fe20000000f00 */
[----:B------:R-:W-:Y:S02]  /*0c90*/  IMAD.MOV.U32 R52, RZ, RZ, R58 ;  /* 0x000000ffff347224 */ /* 0x000fe400078e003a */
[----:B0-----:R-:W-:-:S06]  /*0ca0*/  IMAD.WIDE.U32 R44, R48, 0x10, R44 ;  /* 0x00000010302c7825 */ /* 0x001fcc00078e002c */
[----:B------:R-:W5:Y:S02]  /*0cb0*/  LDG.E.128 R44, desc[UR10][R44.64] ;  /* 0x0000000a2c2c7981 */ /* 0x000f64000c1e1d00 */
[----:B------:R-:W-:Y:S05]  /*0cc0*/  @!P0 BRA `(.L_x_3215) ;  /* 0x0000000400148947 */ /* 0x000fea0003800000 */
[----:B------:R-:W-:-:S05]  /*0cd0*/  IMAD.MOV.U32 R49, RZ, RZ, 0x2 ;  /* 0x00000002ff317424 */ /* 0x000fca00078e00ff */
[----:B------:R-:W-:-:S04]  /*0ce0*/  VIADDMNMX.U32 R49, R64, 0xfffffffe, R49, PT ;  /* 0xfffffffe40317846 */ /* 0x000fc80003800031 */
[----:B------:R-:W-:-:S04]  /*0cf0*/  SHF.L.U32 R49, R49, 0x2, RZ ;  /* 0x0000000231317819 */ /* 0x000fc800000006ff */
[----:B------:R-:W0:Y:S02]  /*0d00*/  LDC R52, c[0x2][R49] ;  /* 0x0080000031347b82 */ /* 0x000e240000000800 */
[----:B0-----:R-:W-:-:S04]  /*0d10*/  SHF.R.S32.HI R53, RZ, 0x1f, R52 ;  /* 0x0000001fff357819 */ /* 0x001fc80000011434 */
.L_x_27058:
[----:B------:R-:W-:Y:S05]  /*0d20*/  BRX R52 -0xd30                                         (*"BRANCH_TARGETS .L_x_27059,.L_x_27060,.L_x_27061"*) ;  /* 0xfffffff034b47949 */ /* 0x000fea000383ffff */
.L_x_27061:
[----:B------:R-:W-:Y:S01]  /*0d30*/  VIADD R51, R64, 0x1 ;  /* 0x0000000140337836 */ /* 0x000fe20000000000 */
[----:B------:R-:W-:Y:S01]  /*0d40*/  MOV R49, R21 ;  /* 0x0000001500317202 */ /* 0x000fe20000000f00 */
[----:B------:R-:W-:Y:S01]  /*0d50*/  IMAD.MOV.U32 R52, RZ, RZ, R58 ;  /* 0x000000ffff347224 */ /* 0x000fe200078e003a */
[----:B------:R-:W-:Y:S06]  /*0d60*/  BRA `(.L_x_3215) ;  /* 0x0000000000ec7947 */ /* 0x000fec0003800000 */
.L_x_27059:
[----:B------:R-:W-:Y:S01]  /*0d70*/  IMAD.MOV.U32 R52, RZ, RZ, R58 ;  /* 0x000000ffff347224 */ /* 0x000fe200078e003a */
[----:B------:R-:W-:Y:S01]  /*0d80*/  MOV R49, R20 ;  /* 0x0000001400317202 */ /* 0x000fe20000000f00 */
[----:B------:R-:W-:Y:S01]  /*0d90*/  IMAD.MOV.U32 R51, RZ, RZ, 0x3 ;  /* 0x00000003ff337424 */ /* 0x000fe200078e00ff */
[----:B------:R-:W-:Y:S06]  /*0da0*/  BRA `(.L_x_3215) ;  /* 0x0000000000dc7947 */ /* 0x000fec0003800000 */
.L_x_27060:
        /* <DEDUP_REMOVED lines=12> */
.L_x_3216:
        /* <DEDUP_REMOVED lines=43> */
.L_x_3215:
[----:B------:R-:W-:Y:S01]  /*1120*/  I2FP.F32.U32 R49, R49 ;  /* 0x0000003100317245 */ /* 0x000fe20000201000 */
[----:B-----5:R-:W-:Y:S01]  /*1130*/  HADD2.F32 R53, -RZ, R40.H0_H0 ;  /* 0x20000028ff357230 */ /* 0x020fe20000004100 */
[----:B------:R-:W-:Y:S01]  /*1140*/  UMOV UR5, UR9 ;  /* 0x0000000900057c82 */ /* 0x000fe20008000000 */
[----:B------:R-:W-:Y:S01]  /*1150*/  ISETP.NE.AND P1, PT, R51, 0x1, PT ;  /* 0x000000013300780c */ /* 0x000fe20003f25270 */
[----:B------:R-:W-:Y:S01]  /*1160*/  UMOV UR4, UR8 ;  /* 0x0000000800047c82 */ /* 0x000fe20008000000 */
[----:B------:R-:W-:Y:S01]  /*1170*/  FFMA.FTZ R49, R49, R50, 1.1641532182693481445e-10 ;  /* 0x2f00000031317423 */ /* 0x000fe20000010032 */
[----:B------:R-:W-:Y:S01]  /*1180*/  FMUL.FTZ R53, R53, UR6 ;  /* 0x0000000635357c20 */ /* 0x000fe20008410000 */
[----:B------:R-:W-:-:S03]  /*1190*/  HADD2.F32 R54, -RZ, R44.H0_H0 ;  /* 0x2000002cff367230 */ /* 0x000fc60000004100 */
[----:B------:R-:W-:Y:S01]  /*11a0*/  FMUL.FTZ R53, R53, UR5 ;  /* 0x0000000535357c20 */ /* 0x000fe20008410000 */
[----:B------:R-:W-:-:S04]  /*11b0*/  FSETP.GTU.FTZ.AND P0, PT, R49, UR4, PT ;  /* 0x0000000431007c0b */ /* 0x000fc8000bf1c000 */
[----:B------:R-:W-:Y:S01]  /*11c0*/  FSEL R49, R53, RZ, !P0 ;  /* 0x000000ff35317208 */ /* 0x000fe20004000000 */
[----:B------:R-:W-:Y:S01]  /*11d0*/  IMAD.MOV.U32 R53, RZ, RZ, R0 ;  /* 0x000000ffff357224 */ /* 0x000fe200078e0000 */
        /* <DEDUP_REMOVED lines=13> */
.L_x_3218:
        /* <DEDUP_REMOVED lines=12> */
.L_x_3219:
        /* <DEDUP_REMOVED lines=43> */
.L_x_3217:
[----:B------:R-:W-:Y:S01]  /*1620*/  I2FP.F32.U32 R51, R53 ;  /* 0x0000003500337245 */ /* 0x000fe20000201000 */
[----:B------:R-:W-:Y:S01]  /*1630*/  HADD2.F32 R40, -RZ, R40.H1_H1 ;  /* 0x30000028ff287230 */ /* 0x000fe20000004100 */
[----:B------:R-:W-:-:S03]  /*1640*/  ISETP.NE.AND P1, PT, R54, 0x1, PT ;  /* 0x000000013600780c */ /* 0x000fc60003f25270 */
[----:B------:R-:W-:Y:S01]  /*1650*/  FFMA.FTZ R51, R51, R50, 1.1641532182693481445e-10 ;  /* 0x2f00000033337423 */ /* 0x000fe20000010032 */
[----:B------:R-:W-:-:S04]  /*1660*/  FMUL.FTZ R40, R40, UR6 ;  /* 0x0000000628287c20 */ /* 0x000fc80008410000 */
[----:B------:R-:W-:Y:S01]  /*1670*/  FMUL.FTZ R40, R40, UR5 ;  /* 0x0000000528287c20 */ /* 0x000fe20008410000 */
[----:B------:R-:W-:Y:S01]  /*1680*/  FSETP.GTU.FTZ.AND P0, PT, R51, UR4, PT ;  /* 0x0000000433007c0b */ /* 0x000fe2000bf1c000 */
[----:B------:R-:W-:Y:S02]  /*1690*/  HADD2.F32 R51, -RZ, R44.H1_H1 ;  /* 0x3000002cff337230 */ /* 0x000fe40000004100 */
[----:B------:R-:W-:Y:S01]  /*16a0*/  IMAD.MOV.U32 R44, RZ, RZ, 0x2 ;  /* 0x00000002ff2c7424 */ /* 0x000fe200078e00ff */
        /* <DEDUP_REMOVED lines=13> */
.L_x_3221:
        /* <DEDUP_REMOVED lines=12> */
.L_x_3222:
        /* <DEDUP_REMOVED lines=43> */
.L_x_3220:
[----:B------:R-:W-:Y:S01]  /*1af0*/  I2FP.F32.U32 R53, R40 ;  /* 0x0000002800357245 */ /* 0x000fe20000201000 */
[----:B------:R-:W-:Y:S01]  /*1b00*/  HADD2.F32 R40, -RZ, R41.H0_H0 ;  /* 0x20000029ff287230 */ /* 0x000fe20000004100 */
[----:B------:R-:W-:Y:S01]  /*1b10*/  ISETP.NE.AND P2, PT, R44, 0x1, PT ;  /* 0x000000012c00780c */ /* 0x000fe20003f45270 */
[----:B------:R-:W-:Y:S02]  /*1b20*/  IMAD.MOV.U32 R54, RZ, RZ, 0x2 ;  /* 0x00000002ff367424 */ /* 0x000fe400078e00ff */
[----:B------:R-:W-:Y:S01]  /*1b30*/  FFMA.FTZ R53, R53, R50, 1.1641532182693481445e-10 ;  /* 0x2f00000035357423 */ /* 0x000fe20000010032 */
[----:B------:R-:W-:-:S04]  /*1b40*/  FMUL.FTZ R40, R40, UR6 ;  /* 0x0000000628287c20 */ /* 0x000fc80008410000 */
[----:B------:R-:W-:Y:S01]  /*1b50*/  FMUL.FTZ R40, R40, UR5 ;  /* 0x0000000528287c20 */ /* 0x000fe20008410000 */
[----:B------:R-:W-:Y:S01]  /*1b60*/  FSETP.GTU.FTZ.AND P1, PT, R53, UR4, PT ;  /* 0x0000000435007c0b */ /* 0x000fe2000bf3c000 */
[----:B------:R-:W-:-:S03]  /*1b70*/  HADD2.F32 R53, -RZ, R45.H0_H0 ;  /* 0x2000002dff357230 */ /* 0x000fc60000004100 */
        /* <DEDUP_REMOVED lines=13> */
.L_x_3224:
        /* <DEDUP_REMOVED lines=12> */
.L_x_3225:
        /* <DEDUP_REMOVED lines=43> */
.L_x_3223:
[----:B------:R-:W-:Y:S01]  /*1fc0*/  I2FP.F32.U32 R55, R40 ;  /* 0x0000002800377245 */ /* 0x000fe20000201000 */
[----:B------:R-:W-:Y:S01]  /*1fd0*/  HADD2.F32 R41, -RZ, R41.H1_H1 ;  /* 0x30000029ff297230 */ /* 0x000fe20000004100 */
[----:B------:R-:W-:Y:S01]  /*1fe0*/  ISETP.NE.AND P3, PT, R54, 0x1, PT ;  /* 0x000000013600780c */ /* 0x000fe20003f65270 */
[----:B------:R-:W-:Y:S02]  /*1ff0*/  HADD2.F32 R40, -RZ, R45.H1_H1 ;  /* 0x3000002dff287230 */ /* 0x000fe40000004100 */
[----:B------:R-:W-:Y:S02]  /*2000*/  HFMA2 R44, -RZ, RZ, 0, 1.1920928955078125e-07 ;  /* 0x00000002ff2c7431 */ /* 0x000fe400000001ff */
[----:B------:R-:W-:Y:S01]  /*2010*/  FFMA.FTZ R55, R55, R50, 1.1641532182693481445e-10 ;  /* 0x2f00000037377423 */ /* 0x000fe20000010032 */
[----:B------:R-:W-:-:S04]  /*2020*/  FMUL.FTZ R41, R41, UR6 ;  /* 0x0000000629297c20 */ /* 0x000fc80008410000 */
[----:B------:R-:W-:Y:S01]  /*2030*/  FMUL.FTZ R41, R41, UR5 ;  /* 0x0000000529297c20 */ /* 0x000fe20008410000 */
[----:B------:R-:W-:-:S04]  /*2040*/  FSETP.GTU.FTZ.AND P2, PT, R55, UR4, PT ;  /* 0x0000000437007c0b */ /* 0x000fc8000bf5c000 */
        /* <DEDUP_REMOVED lines=13> */
.L_x_3227:
        /* <DEDUP_REMOVED lines=12> */
.L_x_3228:
        /* <DEDUP_REMOVED lines=43> */
.L_x_3226:
[----:B------:R-:W-:Y:S01]  /*2490*/  I2FP.F32.U32 R41, R40 ;  /* 0x0000002800297245 */ /* 0x000fe20000201000 */
[----:B------:R-:W-:Y:S01]  /*24a0*/  HADD2.F32 R40, -RZ, R42.H0_H0 ;  /* 0x2000002aff287230 */ /* 0x000fe20000004100 */
[----:B------:R-:W-:Y:S01]  /*24b0*/  ISETP.NE.AND P4, PT, R44, 0x1, PT ;  /* 0x000000012c00780c */ /* 0x000fe20003f85270 */
[----:B------:R-:W-:Y:S02]  /*24c0*/  HADD2.F32 R59, -RZ, R46.H0_H0 ;  /* 0x2000002eff3b7230 */ /* 0x000fe40000004100 */
[----:B------:R-:W-:Y:S01]  /*24d0*/  FFMA.FTZ R41, R41, R50, 1.1641532182693481445e-10 ;  /* 0x2f00000029297423 */ /* 0x000fe20000010032 */
[----:B------:R-:W-:Y:S01]  /*24e0*/  FMUL.FTZ R40, R40, UR6 ;  /* 0x0000000628287c20 */ /* 0x000fe20008410000 */
[----:B------:R-:W-:-:S03]  /*24f0*/  IMAD.MOV.U32 R45, RZ, RZ, 0x2 ;  /* 0x00000002ff2d7424 */ /* 0x000fc600078e00ff */
[----:B------:R-:W-:Y:S01]  /*2500*/  FMUL.FTZ R40, R40, UR5 ;  /* 0x0000000528287c20 */ /* 0x000fe20008410000 */
[----:B------:R-:W-:-:S04]  /*2510*/  FSETP.GTU.FTZ.AND P3, PT, R41, UR4, PT ;  /* 0x0000000429007c0b */ /* 0x000fc8000bf7c000 */
        /* <DEDUP_REMOVED lines=13> */
.L_x_3230:
        /* <DEDUP_REMOVED lines=12> */
.L_x_3231:
        /* <DEDUP_REMOVED lines=43> */
.L_x_3229:
[----:B------:R-:W-:Y:S01]  /*2960*/  I2FP.F32.U32 R41, R40 ;  /* 0x0000002800297245 */ /* 0x000fe20000201000 */
[----:B------:R-:W-:Y:S01]  /*2970*/  HADD2.F32 R42, -RZ, R42.H1_H1 ;  /* 0x3000002aff2a7230 */ /* 0x000fe20000004100 */
[----:B------:R-:W-:Y:S01]  /*2980*/  ISETP.NE.AND P5, PT, R45, 0x1, PT ;  /* 0x000000012d00780c */ /* 0x000fe20003fa5270 */
[----:B------:R-:W-:Y:S02]  /*2990*/  HADD2.F32 R65, -RZ, R46.H1_H1 ;  /* 0x3000002eff417230 */ /* 0x000fe40000004100 */
[----:B------:R-:W-:Y:S01]  /*29a0*/  FFMA.FTZ R41, R41, R50, 1.1641532182693481445e-10 ;  /* 0x2f00000029297423 */ /* 0x000fe20000010032 */
[----:B------:R-:W-:Y:S01]  /*29b0*/  FMUL.FTZ R42, R42, UR6 ;  /* 0x000000062a2a7c20 */ /* 0x000fe20008410000 */
[----:B------:R-:W-:-:S03]  /*29c0*/  IMAD.MOV.U32 R40, RZ, RZ, R0 ;  /* 0x000000ffff287224 */ /* 0x000fc600078e0000 */
[----:B------:R-:W-:Y:S01]  /*29d0*/  FMUL.FTZ R42, R42, UR5 ;  /* 0x000000052a2a7c20 */ /* 0x000fe20008410000 */
[----:B------:R-:W-:-:S04]  /*29e0*/  FSETP.GTU.FTZ.AND P4, PT, R41, UR4, PT ;  /* 0x0000000429007c0b */ /* 0x000fc8000bf9c000 */
        /* <DEDUP_REMOVED lines=13> */
.L_x_3233:
        /* <DEDUP_REMOVED lines=12> */
.L_x_3234:
        /* <DEDUP_REMOVED lines=43> */
.L_x_3232:
[----:B------:R-:W-:Y:S01]  /*2e30*/  I2FP.F32.U32 R41, R40 ;  /* 0x0000002800297245 */ /* 0x000fe20000201000 */
[----:B------:R-:W-:Y:S01]  /*2e40*/  HADD2.F32 R40, -RZ, R43.H0_H0 ;  /* 0x2000002bff287230 */ /* 0x000fe20000004100 */
[----:B------:R-:W-:Y:S01]  /*2e50*/  ISETP.NE.AND P6, PT, R42, 0x1, PT ;  /* 0x000000012a00780c */ /* 0x000fe20003fc5270 */
[----:B------:R-:W-:Y:S02]  /*2e60*/  HADD2.F32 R69, -RZ, R47.H0_H0 ;  /* 0x2000002fff457230 */ /* 0x000fe40000004100 */
        /* <DEDUP_REMOVED lines=18> */
.L_x_3236:
        /* <DEDUP_REMOVED lines=14> */
.L_x_3237:
        /* <DEDUP_REMOVED lines=43> */
.L_x_3235:
[----:B------:R-:W-:Y:S01]  /*3320*/  I2FP.F32.U32 R41, R40 ;  /* 0x0000002800297245 */ /* 0x000fe20000201000 */
[----:B------:R-:W-:Y:S01]  /*3330*/  HADD2.F32 R43, -RZ, R43.H1_H1 ;  /* 0x3000002bff2b7230 */ /* 0x000fe20000004100 */
[----:B------:R-:W-:Y:S01]  /*3340*/  F2FP.F16.F32.PACK_AB R46, R65, R59 ;  /* 0x0000003b412e723e */ /* 0x000fe200000000ff */
[----:B------:R-:W-:Y:S01]  /*3350*/  HADD2.F32 R40, -RZ, R47.H1_H1 ;  /* 0x3000002fff287230 */ /* 0x000fe20000004100 */
[----:B------:R-:W-:Y:S01]  /*3360*/  F2FP.F16.F32.PACK_AB R45, R55, R53 ;  /* 0x00000035372d723e */ /* 0x000fe200000000ff */
[----:B------:R-:W-:Y:S01]  /*3370*/  FFMA.FTZ R41, R41, R50, 1.1641532182693481445e-10 ;  /* 0x2f00000029297423 */ /* 0x000fe20000010032 */
[----:B------:R-:W-:Y:S01]  /*3380*/  FMUL.FTZ R43, R43, UR6 ;  /* 0x000000062b2b7c20 */ /* 0x000fe20008410000 */
[----:B------:R-:W-:-:S03]  /*3390*/  F2FP.F16.F32.PACK_AB R44, R51, R49 ;  /* 0x00000031332c723e */ /* 0x000fc600000000ff */
[----:B------:R-:W-:Y:S01]  /*33a0*/  FMUL.FTZ R43, R43, UR5 ;  /* 0x000000052b2b7c20 */ /* 0x000fe20008410000 */
[----:B------:R-:W-:-:S04]  /*33b0*/  FSETP.GTU.FTZ.AND P6, PT, R41, UR4, PT ;  /* 0x0000000429007c0b */ /* 0x000fc8000bfdc000 */
[----:B------:R-:W-:Y:S02]  /*33c0*/  FSEL R43, R43, RZ, !P6 ;  /* 0x000000ff2b2b7208 */ /* 0x000fe40007000000 */
[----:B------:R-:W-:-:S03]  /*33d0*/  PLOP3.LUT P6, PT, P6, PT, PT, 0x8, 0x80 ;  /* 0x000000000080781c */ /* 0x000fc600037ce170 */
[----:B------:R-:W-:-:S05]  /*33e0*/  FADD.FTZ R71, R43, R40 ;  /* 0x000000282b477221 */ /* 0x000fca0000010000 */
[----:B------:R-:W-:Y:S01]  /*33f0*/  F2FP.F16.F32.PACK_AB R47, R71, R69 ;  /* 0x00000045472f723e */ /* 0x000fe200000000ff */
[----:B------:R-:W-:Y:S06]  /*3400*/  BRA `(.L_x_3238) ;  /* 0x00000024008c7947 */ /* 0x000fec0003800000 */
.L_x_3214:
        /* <DEDUP_REMOVED lines=15> */
.L_x_3240:
        /* <DEDUP_REMOVED lines=12> */
.L_x_3241:
        /* <DEDUP_REMOVED lines=42> */
.L_x_3239:
[----:B------:R-:W-:Y:S01]  /*3860*/  I2FP.F32.U32 R45, R44 ;  /* 0x0000002c002d7245 */ /* 0x000fe20000201000 */
[----:B-----5:R-:W-:Y:S01]  /*3870*/  HADD2.F32 R44, -RZ, R40.H0_H0 ;  /* 0x20000028ff2c7230 */ /* 0x020fe20000004100 */
[----:B------:R-:W-:Y:S01]  /*3880*/  ISETP.NE.AND P1, PT, R46, 0x1, PT ;  /* 0x000000012e00780c */ /* 0x000fe20003f25270 */
[----:B------:R-:W-:Y:S01]  /*3890*/  UMOV UR4, UR8 ;  /* 0x0000000800047c82 */ /* 0x000fe20008000000 */
[----:B------:R-:W-:Y:S01]  /*38a0*/  UMOV UR5, UR9 ;  /* 0x0000000900057c82 */ /* 0x000fe20008000000 */
[----:B------:R-:W-:Y:S01]  /*38b0*/  FFMA.FTZ R45, R45, R50, 1.1641532182693481445e-10 ;  /* 0x2f0000002d2d7423 */ /* 0x000fe20000010032 */
[----:B------:R-:W-:Y:S01]  /*38c0*/  FMUL.FTZ R44, R44, UR6 ;  /* 0x000000062c2c7c20 */ /* 0x000fe20008410000 */
[----:B------:R-:W-:-:S03]  /*38d0*/  HFMA2 R47, -RZ, RZ, 0, 1.1920928955078125e-07 ;  /* 0x00000002ff2f7431 */ /* 0x000fc600000001ff */
[----:B------:R-:W-:Y:S01]  /*38e0*/  FSETP.GTU.FTZ.AND P0, PT, R45, UR4, PT ;  /* 0x000000042d007c0b */ /* 0x000fe2000bf1c000 */
[----:B------:R-:W-:-:S03]  /*38f0*/  FMUL.FTZ R44, R44, UR5 ;  /* 0x000000052c2c7c20 */ /* 0x000fc60008410000 */
[----:B------:R-:W-:Y:S02]  /*3900*/  PLOP3.LUT P2, PT, P0, PT, PT, 0x8, 0x80 ;  /* 0x000000000080781c */ /* 0x000fe4000074e170 */
[----:B------:R-:W-:Y:S01]  /*3910*/  FSEL R49, R44, RZ, !P0 ;  /* 0x000000ff2c317208 */ /* 0x000fe20004000000 */
        /* <DEDUP_REMOVED lines=11> */
.L_x_3243:
        /* <DEDUP_REMOVED lines=12> */
.L_x_3244:
        /* <DEDUP_REMOVED lines=43> */
.L_x_3242:
[----:B------:R-:W-:Y:S01]  /*3d40*/  I2FP.F32.U32 R45, R44 ;  /* 0x0000002c002d7245 */ /* 0x000fe20000201000 */
[----:B------:R-:W-:Y:S01]  /*3d50*/  HADD2.F32 R40, -RZ, R40.H1_H1 ;  /* 0x30000028ff287230 */ /* 0x000fe20000004100 */
[----:B------:R-:W-:Y:S01]  /*3d60*/  ISETP.NE.AND P2, PT, R47, 0x1, PT ;  /* 0x000000012f00780c */ /* 0x000fe20003f45270 */
[----:B------:R-:W-:Y:S02]  /*3d70*/  IMAD.MOV.U32 R44, RZ, RZ, 0x2 ;  /* 0x00000002ff2c7424 */ /* 0x000fe400078e00ff */
[----:B------:R-:W-:Y:S01]  /*3d80*/  FFMA.FTZ R45, R45, R50, 1.1641532182693481445e-10 ;  /* 0x2f0000002d2d7423 */ /* 0x000fe20000010032 */
[----:B------:R-:W-:-:S04]  /*3d90*/  FMUL.FTZ R40, R40, UR6 ;  /* 0x0000000628287c20 */ /* 0x000fc80008410000 */
[----:B------:R-:W-:Y:S01]  /*3da0*/  FMUL.FTZ R40, R40, UR5 ;  /* 0x0000000528287c20 */ /* 0x000fe20008410000 */
[----:B------:R-:W-:-:S04]  /*3db0*/  FSETP.GTU.FTZ.AND P1, PT, R45, UR4, PT ;  /* 0x000000042d007c0b */ /* 0x000fc8000bf3c000 */
[----:B------:R-:W-:Y:S02]  /*3dc0*/  FSEL R51, R40, RZ, !P1 ;  /* 0x000000ff28337208 */ /* 0x000fe40004800000 */
[----:B------:R-:W-:Y:S02]  /*3dd0*/  PLOP3.LUT P0, PT, P1, PT, PT, 0x8, 0x80 ;  /* 0x000000000080781c */ /* 0x000fe40000f0e170 */
[----:B------:R-:W-:Y:S01]  /*3de0*/  MOV R40, R0 ;  /* 0x0000000000287202 */ /* 0x000fe20000000f00 */
        /* <DEDUP_REMOVED lines=9> */
.L_x_3246:
        /* <DEDUP_REMOVED lines=12> */
.L_x_3247:
        /* <DEDUP_REMOVED lines=40> */
[----:B------:R-:W-:Y:S01]  /*41c0*/  MOV R0, R54 ;  /* 0x0000003600007202 */ /* 0x000fe20000000f00 */
[----:B------:R-:W-:Y:S01]  /*41d0*/  IMAD.MOV.U32 R52, RZ, RZ, R46 ;  /* 0x000000ffff347224 */ /* 0x000fe200078e002e */
[----:B------:R-:W-:-:S07]  /*41e0*/  LOP3.LUT R20, R20, UR38, R47, 0x96, !PT ;  /* 0x0000002614147c12 */ /* 0x000fce000f8e962f */
.L_x_3245:
[----:B------:R-:W-:Y:S01]  /*41f0*/  I2FP.F32.U32 R45, R40 ;  /* 0x00000028002d7245 */ /* 0x000fe20000201000 */
[----:B------:R-:W-:Y:S01]  /*4200*/  HADD2.F32 R40, -RZ, R41.H0_H0 ;  /* 0x20000029ff287230 */ /* 0x000fe20000004100 */
[----:B------:R-:W-:Y:S01]  /*4210*/  ISETP.NE.AND P3, PT, R44, 0x1, PT ;  /* 0x000000012c00780c */ /* 0x000fe20003f65270 */
[----:B------:R-:W-:Y:S02]  /*4220*/  IMAD.MOV.U32 R46, RZ, RZ, 0x2 ;  /* 0x00000002ff2e7424 */ /* 0x000fe400078e00ff */
[----:B------:R-:W-:Y:S01]  /*4230*/  FFMA.FTZ R45, R45, R50, 1.1641532182693481445e-10 ;  /* 0x2f0000002d2d7423 */ /* 0x000fe20000010032 */
[----:B------:R-:W-:-:S04]  /*4240*/  FMUL.FTZ R40, R40, UR6 ;  /* 0x0000000628287c20 */ /* 0x000fc80008410000 */
[----:B------:R-:W-:Y:S01]  /*4250*/  FMUL.FTZ R40, R40, UR5 ;  /* 0x0000000528287c20 */ /* 0x000fe20008410000 */
[----:B------:R-:W-:-:S04]  /*4260*/  FSETP.GTU.FTZ.AND P2, PT, R45, UR4, PT ;  /* 0x000000042d007c0b */ /* 0x000fc8000bf5c000 */
[----:B------:R-:W-:Y:S01]  /*4270*/  FSEL R53, R40, RZ, !P2 ;  /* 0x000000ff28357208 */ /* 0x000fe20005000000 */
[----:B------:R-:W-:Y:S01]  /*4280*/  IMAD.MOV.U32 R40, RZ, RZ, R0 ;  /* 0x000000ffff287224 */ /* 0x000fe200078e0000 */
        /* <DEDUP_REMOVED lines=10> */
.L_x_3249:
        /* <DEDUP_REMOVED lines=12> */
.L_x_3250:
        /* <DEDUP_REMOVED lines=43> */
.L_x_3248:
[----:B------:R-:W-:Y:S01]  /*46a0*/  ISETP.NE.AND P4, PT, R46, 0x1, PT ;  /* 0x000000012e00780c */ /* 0x000fe20003f85270 */
[----:B------:R-:W-:Y:S01]  /*46b0*/  HADD2.F32 R41, -RZ, R41.H1_H1 ;  /* 0x30000029ff297230 */ /* 0x000fe20000004100 */
[----:B------:R-:W-:Y:S01]  /*46c0*/  I2FP.F32.U32 R45, R40 ;  /* 0x00000028002d7245 */ /* 0x000fe20000201000 */
[----:B------:R-:W-:Y:S02]  /*46d0*/  HFMA2 R44, -RZ, RZ, 0, 1.1920928955078125e-07 ;  /* 0x00000002ff2c7431 */ /* 0x000fe400000001ff */
[----:B------:R-:W-:Y:S02]  /*46e0*/  IMAD.MOV.U32 R40, RZ, RZ, R0 ;  /* 0x000000ffff287224 */ /* 0x000fe400078e0000 */
[----:B------:R-:W-:Y:S01]  /*46f0*/  FMUL.FTZ R41, R41, UR6 ;  /* 0x0000000629297c20 */ /* 0x000fe20008410000 */
[----:B------:R-:W-:-:S03]  /*4700*/  FFMA.FTZ R45, R45, R50, 1.1641532182693481445e-10 ;  /* 0x2f0000002d2d7423 */ /* 0x000fc60000010032 */
[----:B------:R-:W-:Y:S02]  /*4710*/  FMUL.FTZ R41, R41, UR5 ;  /* 0x0000000529297c20 */ /* 0x000fe40008410000 */
[----:B------:R-:W-:-:S04]  /*4720*/  FSETP.GTU.FTZ.AND P3, PT, R45, UR4, PT ;  /* 0x000000042d007c0b */ /* 0x000fc8000bf7c000 */
        /* <DEDUP_REMOVED lines=11> */
.L_x_3252:
        /* <DEDUP_REMOVED lines=12> */
.L_x_3253:
        /* <DEDUP_REMOVED lines=43> */
.L_x_3251:
        /* <DEDUP_REMOVED lines=20> */
.L_x_3255:
        /* <DEDUP_REMOVED lines=12> */
.L_x_3256:
        /* <DEDUP_REMOVED lines=43> */
.L_x_3254:
[----:B------:R-:W-:Y:S01]  /*5000*/  I2FP.F32.U32 R41, R40 ;  /* 0x0000002800297245 */ /* 0x000fe20000201000 */
[----:B------:R-:W-:Y:S01]  /*5010*/  HADD2.F32 R42, -RZ, R42.H1_H1 ;  /* 0x3000002aff2a7230 */ /* 0x000fe20000004100 */
[----:B------:R-:W-:Y:S01]  /*5020*/  ISETP.NE.AND P5, PT, R45, 0x1, PT ;  /* 0x000000012d00780c */ /* 0x000fe20003fa5270 */
[----:B------:R-:W-:Y:S02]  /*5030*/  IMAD.MOV.U32 R40, RZ, RZ, R0 ;  /* 0x000000ffff287224 */ /* 0x000fe400078e0000 */
[----:B------:R-:W-:Y:S01]  /*5040*/  FFMA.FTZ R41, R41, R50, 1.1641532182693481445e-10 ;  /* 0x2f00000029297423 */ /* 0x000fe20000010032 */
[----:B------:R-:W-:-:S04]  /*5050*/  FMUL.FTZ R42, R42, UR6 ;  /* 0x000000062a2a7c20 */ /* 0x000fc80008410000 */
[----:B------:R-:W-:Y:S01]  /*5060*/  FMUL.FTZ R42, R42, UR5 ;  /* 0x000000052a2a7c20 */ /* 0x000fe20008410000 */
[----:B------:R-:W-:-:S04]  /*5070*/  FSETP.GTU.FTZ.AND P4, PT, R41, UR4, PT ;  /* 0x0000000429007c0b */ /* 0x000fc8000bf9c000 */
[----:B------:R-:W-:Y:S01]  /*5080*/  FSEL R65, R42, RZ, !P4 ;  /* 0x000000ff2a417208 */ /* 0x000fe20006000000 */
[----:B------:R-:W-:Y:S01]  /*5090*/  IMAD.MOV.U32 R42, RZ, RZ, 0x2 ;  /* 0x00000002ff2a7424 */ /* 0x000fe200078e00ff */
        /* <DEDUP_REMOVED lines=10> */
.L_x_3258:
        /* <DEDUP_REMOVED lines=12> */
.L_x_3259:
        /* <DEDUP_REMOVED lines=43> */
.L_x_3257:
[----:B------:R-:W-:Y:S01]  /*54b0*/  I2FP.F32.U32 R41, R40 ;  /* 0x0000002800297245 */ /* 0x000fe20000201000 */
[----:B------:R-:W-:Y:S01]  /*54c0*/  HADD2.F32 R40, -RZ, R43.H0_H0 ;  /* 0x2000002bff287230 */ /* 0x000fe20000004100 */
[----:B------:R-:W-:Y:S01]  /*54d0*/  ISETP.NE.AND P6, PT, R42, 0x1, PT ;  /* 0x000000012a00780c */ /* 0x000fe20003fc5270 */
[----:B------:R-:W-:Y:S02]  /*54e0*/  HFMA2 R68, -RZ, RZ, 0, 1.1920928955078125e-07 ;  /* 0x00000002ff447431 */ /* 0x000fe400000001ff */
        /* <DEDUP_REMOVED lines=16> */
.L_x_3261:
        /* <DEDUP_REMOVED lines=14> */
.L_x_3262:
        /* <DEDUP_REMOVED lines=43> */
.L_x_3260:
[----:B------:R-:W-:Y:S01]  /*5980*/  I2FP.F32.U32 R41, R40 ;  /* 0x0000002800297245 */ /* 0x000fe20000201000 */
[----:B------:R-:W-:Y:S01]  /*5990*/  HADD2.F32 R43, -RZ, R43.H1_H1 ;  /* 0x3000002bff2b7230 */ /* 0x000fe20000004100 */
[----:B------:R-:W-:Y:S02]  /*59a0*/  F2FP.F16.F32.PACK_AB R46, R65, R59 ;  /* 0x0000003b412e723e */ /* 0x000fe400000000ff */
[----:B------:R-:W-:Y:S01]  /*59b0*/  F2FP.F16.F32.PACK_AB R45, R55, R53 ;  /* 0x00000035372d723e */ /* 0x000fe200000000ff */
[----:B------:R-:W-:Y:S01]  /*59c0*/  FFMA.FTZ R41, R41, R50, 1.1641532182693481445e-10 ;  /* 0x2f00000029297423 */ /* 0x000fe20000010032 */
[----:B------:R-:W-:Y:S01]  /*59d0*/  FMUL.FTZ R43, R43, UR6 ;  /* 0x000000062b2b7c20 */ /* 0x000fe20008410000 */
[----:B------:R-:W-:-:S03]  /*59e0*/  F2FP.F16.F32.PACK_AB R44, R51, R49 ;  /* 0x00000031332c723e */ /* 0x000fc600000000ff */
[----:B------:R-:W-:Y:S01]  /*59f0*/  FMUL.FTZ R43, R43, UR5 ;  /* 0x000000052b2b7c20 */ /* 0x000fe20008410000 */
[----:B------:R-:W-:-:S04]  /*5a00*/  FSETP.GTU.FTZ.AND P6, PT, R41, UR4, PT ;  /* 0x0000000429007c0b */ /* 0x000fc8000bfdc000 */
[----:B------:R-:W-:Y:S02]  /*5a10*/  FSEL R71, R43, RZ, !P6 ;  /* 0x000000ff2b477208 */ /* 0x000fe40007000000 */
[----:B------:R-:W-:Y:S02]  /*5a20*/  PLOP3.LUT P6, PT, P6, PT, PT, 0x8, 0x80 ;  /* 0x000000000080781c */ /* 0x000fe400037ce170 */
[----:B------:R-:W-:-:S11]  /*5a30*/  F2FP.F16.F32.PACK_AB R47, R71, R69 ;  /* 0x00000045472f723e */ /* 0x000fd600000000ff */
.L_x_3238:
[----:B------:R-:W-:Y:S01]  /*5a40*/  SEL R43, RZ, 0x1000000, !P6 ;  /* 0x01000000ff2b7807 */ /* 0x000fe20007000000 */
[----:B------:R-:W0:Y:S01]  /*5a50*/  LDC.64 R60, c[0x0][0x3a8] ;  /* 0x0000ea00ff3c7b82 */ /* 0x000e220000000a00 */
[----:B------:R-:W-:Y:S01]  /*5a60*/  ISETP.NE.AND P6, PT, R62, RZ, PT ;  /* 0x000000ff3e00720c */ /* 0x000fe20003fc5270 */
[----:B------:R-:W-:Y:S01]  /*5a70*/  VIADD R73, R48, 0x80 ;  /* 0x0000008030497836 */ /* 0x000fe20000000000 */
[----:B------:R-:W-:Y:S02]  /*5a80*/  SEL R54, RZ, 0x10000, !P5 ;  /* 0x00010000ff367807 */ /* 0x000fe40006800000 */
[----:B------:R-:W-:Y:S02]  /*5a90*/  SEL R79, RZ, 0x100, !P4 ;  /* 0x00000100ff4f7807 */ /* 0x000fe40006000000 */
[----:B------:R-:W-:Y:S01]  /*5aa0*/  SEL R42, RZ, 0x1000000, !P2 ;  /* 0x01000000ff2a7807 */ /* 0x000fe20005000000 */
[----:B------:R-:W1:Y:S01]  /*5ab0*/  LDC.64 R62, c[0x0][0x3b0] ;  /* 0x0000ec00ff3e7b82 */ /* 0x000e620000000a00 */
[----:B------:R-:W-:-:S02]  /*5ac0*/  SEL R41, RZ, 0x10000, !P1 ;  /* 0x00010000ff297807 */ /* 0x000fc40004800000 */
[----:B------:R-:W-:Y:S02]  /*5ad0*/  SEL R40, RZ, 0x100, !P0 ;  /* 0x00000100ff287807 */ /* 0x000fe40004000000 */
[----:B------:R-:W-:Y:S02]  /*5ae0*/  LOP3.LUT R79, R79, R43, R54, 0xfe, !PT ;  /* 0x0000002b4f4f7212 */ /* 0x000fe400078efe36 */
[----:B------:R-:W-:Y:S02]  /*5af0*/  SEL R78, RZ, 0x1, !P3 ;  /* 0x00000001ff4e7807 */ /* 0x000fe40005800000 */
[----:B------:R-:W-:Y:S02]  /*5b00*/  LOP3.LUT R40, R40, R42, R41, 0xfe, !PT ;  /* 0x0000002a28287212 */ /* 0x000fe400078efe29 */
[----:B------:R-:W-:Y:S02]  /*5b10*/  SEL R41, RZ, 0x1, !P6 ;  /* 0x00000001ff297807 */ /* 0x000fe40007000000 */
[----:B------:R-:W-:-:S02]  /*5b20*/  LOP3.LUT R79, R79, R78, RZ, 0xfc, !PT ;  /* 0x0000004e4f4f7212 */ /* 0x000fc400078efcff */
[----:B------:R-:W-:Y:S01]  /*5b30*/  LOP3.LUT R78, R40, R41, RZ, 0xfc, !PT ;  /* 0x00000029284e7212 */ /* 0x000fe200078efcff */
[----:B0-----:R-:W-:-:S04]  /*5b40*/  IMAD.WIDE.U32 R74, R48, 0x10, R60 ;  /* 0x00000010304a7825 */ /* 0x001fc800078e003c */
[----:B------:R-:W-:Y:S01]  /*5b50*/  IMAD.WIDE.U32 R40, R73, 0x10, R66 ;  /* 0x0000001049287825 */ /* 0x000fe200078e0042 */
[----:B------:R0:W-:Y:S03]  /*5b60*/  STG.E.128 desc[UR10][R74.64], R44 ;  /* 0x0000002c4a007986 */ /* 0x0001e6000c101d0a */
[----:B-1----:R-:W-:-:S05]  /*5b70*/  IMAD.WIDE.U32 R76, R48, 0x8, R62 ;  /* 0x00000008304c7825 */ /* 0x002fca00078e003e */
[----:B------:R0:W-:Y:S04]  /*5b80*/  STG.E.64 desc[UR10][R76.64], R78 ;  /* 0x0000004e4c007986 */ /* 0x0001e8000c101b0a */
[----:B------:R-:W5:Y:S01]  /*5b90*/  LDG.E.128 R40, desc[UR10][R40.64] ;  /* 0x0000000a28287981 */ /* 0x000f62000c1e1d00 */
[----:B------:R-:W-:Y:S05]  /*5ba0*/  BRA.U !UP1, `(.L_x_3263) ;  /* 0x0000002509d87547 */ /* 0x000fea000b800000 */
[----:B0-----:R-:W0:Y:S01]  /*5bb0*/  LDC.64 R44, c[0x0][0x3a0] ;  /* 0x0000e800ff2c7b82 */ /* 0x001e220000000a00 */
[----:B------:R-:W-:Y:S01]  /*5bc0*/  ISETP.NE.AND P0, PT, R68, 0x1, PT ;  /* 0x000000014400780c */ /* 0x000fe20003f05270 */
[----:B------:R-:W-:Y:S02]  /*5bd0*/  HFMA2 R58, -RZ, RZ, 0, 1.1920928955078125e-07 ;  /* 0x00000002ff3a7431 */ /* 0x000fe400000001ff */
[----:B------:R-:W-:Y:S02]  /*5be0*/  IMAD.MOV.U32 R64, RZ, RZ, R0 ;  /* 0x000000ffff407224 */ /* 0x000fe400078e0000 */
[----:B------:R-:W-:Y:S02]  /*5bf0*/  IMAD.MOV.U32 R54, RZ, RZ, R52 ;  /* 0x000000ffff367224 */ /* 0x000fe400078e0034 */
[----:B0-----:R-:W-:-:S06]  /*5c00*/  IMAD.WIDE.U32 R44, R73, 0x10, R44 ;  /* 0x00000010492c7825 */ /* 0x001fcc00078e002c */
[----:B------:R-:W5:Y:S01]  /*5c10*/  LDG.E.128 R44, desc[UR10][R44.64] ;  /* 0x0000000a2c2c7981 */ /* 0x000f62000c1e1d00 */
        /* <DEDUP_REMOVED lines=11> */
.L_x_3265:
        /* <DEDUP_REMOVED lines=12> */
.L_x_3266:
        /* <DEDUP_REMOVED lines=43> */
.L_x_3264:
[----:B------:R-:W-:Y:S01]  /*6040*/  I2FP.F32.U32 R75, R64 ;  /* 0x00000040004b7245 */ /* 0x000fe20000201000 */
[----:B-----5:R-:W-:Y:S01]  /*6050*/  HADD2.F32 R52, -RZ, R40.H0_H0 ;  /* 0x20000028ff347230 */ /* 0x020fe20000004100 */
[----:B------:R-:W-:Y:S01]  /*6060*/  ISETP.NE.AND P1, PT, R58, 0x1, PT ;  /* 0x000000013a00780c */ /* 0x000fe20003f25270 */
[----:B------:R-:W-:Y:S01]  /*6070*/  IMAD.MOV.U32 R68, RZ, RZ, 0x2 ;  /* 0x00000002ff447424 */ /* 0x000fe200078e00ff */
[----:B------:R-:W-:Y:S01]  /*6080*/  MOV R64, R0 ;  /* 0x0000000000407202 */ /* 0x000fe20000000f00 */
        /* <DEDUP_REMOVED lines=18> */
.L_x_3268:
        /* <DEDUP_REMOVED lines=12> */
.L_x_3269:
        /* <DEDUP_REMOVED lines=43> */
.L_x_3267:
        /* <DEDUP_REMOVED lines=22> */
.L_x_3271:
        /* <DEDUP_REMOVED lines=12> */
.L_x_3272:
        /* <DEDUP_REMOVED lines=43> */
.L_x_3270:
[----:B------:R-:W-:Y:S01]  /*69f0*/  I2FP.F32.U32 R79, R40 ;  /* 0x00000028004f7245 */ /* 0x000fe20000201000 */
[----:B------:R-:W-:Y:S01]  /*6a00*/  HADD2.F32 R40, -RZ, R41.H0_H0 ;  /* 0x20000029ff287230 */ /* 0x000fe20000004100 */
[----:B------:R-:W-:Y:S01]  /*6a10*/  ISETP.NE.AND P2, PT, R44, 0x1, PT ;  /* 0x000000012c00780c */ /* 0x000fe20003f45270 */
[----:B------:R-:W-:Y:S02]  /*6a20*/  HFMA2 R58, -RZ, RZ, 0, 1.1920928955078125e-07 ;  /* 0x00000002ff3a7431 */ /* 0x000fe400000001ff */
        /* <DEDUP_REMOVED lines=18> */
.L_x_3274:
        /* <DEDUP_REMOVED lines=12> */
.L_x_3275:
        /* <DEDUP_REMOVED lines=43> */
.L_x_3273:
[----:B------:R-:W-:Y:S01]  /*6ec0*/  I2FP.F32.U32 R81, R40 ;  /* 0x0000002800517245 */ /* 0x000fe20000201000 */
[----:B------:R-:W-:Y:S01]  /*6ed0*/  HADD2.F32 R41, -RZ, R41.H1_H1 ;  /* 0x30000029ff297230 */ /* 0x000fe20000004100 */
[----:B------:R-:W-:Y:S01]  /*6ee0*/  ISETP.NE.AND P3, PT, R58, 0x1, PT ;  /* 0x000000013a00780c */ /* 0x000fe20003f65270 */
[----:B------:R-:W-:Y:S02]  /*6ef0*/  HADD2.F32 R40, -RZ, R45.H1_H1 ;  /* 0x3000002dff287230 */ /* 0x000fe40000004100 */
        /* <DEDUP_REMOVED lines=18> */
.L_x_3277:
        /* <DEDUP_REMOVED lines=12> */
.L_x_3278:
        /* <DEDUP_REMOVED lines=39> */
[----:B------:R-:W-:Y:S02]  /*7350*/  MOV R0, R82 ;  /* 0x0000005200007202 */ /* 0x000fe40000000f00 */
[----:B------:R-:W-:Y:S01]  /*7360*/  LOP3.LUT R20, R20, UR38, R41, 0x96, !PT ;  /* 0x0000002614147c12 */ /* 0x000fe2000f8e9629 */
[----:B------:R-:W-:Y:S02]  /*7370*/  IMAD.MOV.U32 R41, RZ, RZ, R54 ;  /* 0x000000ffff297224 */ /* 0x000fe400078e0036 */
[----:B------:R-:W-:-:S07]  /*7380*/  IMAD.MOV.U32 R54, RZ, RZ, R40 ;  /* 0x000000ffff367224 */ /* 0x000fce00078e0028 */
.L_x_3276:
[----:B------:R-:W-:Y:S01]  /*7390*/  I2FP.F32.U32 R41, R41 ;  /* 0x0000002900297245 */ /* 0x000fe20000201000 */
[----:B------:R-:W-:Y:S01]  /*73a0*/  HADD2.F32 R40, -RZ, R42.H0_H0 ;  /* 0x2000002aff287230 */ /* 0x000fe20000004100 */
[----:B------:R-:W-:Y:S01]  /*73b0*/  ISETP.NE.AND P4, PT, R44, 0x1, PT ;  /* 0x000000012c00780c */ /* 0x000fe20003f85270 */
[----:B------:R-:W-:Y:S02]  /*73c0*/  HADD2.F32 R83, -RZ, R46.H0_H0 ;  /* 0x2000002eff537230 */ /* 0x000fe40000004100 */
[----:B------:R-:W-:Y:S01]  /*73d0*/  FFMA.FTZ R41, R41, R50, 1.1641532182693481445e-10 ;  /* 0x2f00000029297423 */ /* 0x000fe20000010032 */
[----:B------:R-:W-:-:S04]  /*73e0*/  FMUL.FTZ R40, R40, UR6 ;  /* 0x0000000628287c20 */ /* 0x000fc80008410000 */
[----:B------:R-:W-:Y:S01]  /*73f0*/  FMUL.FTZ R40, R40, UR5 ;  /* 0x0000000528287c20 */ /* 0x000fe20008410000 */
[----:B------:R-:W-:Y:S01]  /*7400*/  FSETP.GTU.FTZ.AND P3, PT, R41, UR4, PT ;  /* 0x0000000429007c0b */ /* 0x000fe2000bf7c000 */
[----:B------:R-:W-:-:S03]  /*7410*/  IMAD.MOV.U32 R41, RZ, RZ, R0 ;  /* 0x000000ffff297224 */ /* 0x000fc600078e0000 */
        /* <DEDUP_REMOVED lines=13> */
.L_x_3280:
        /* <DEDUP_REMOVED lines=12> */
.L_x_3281:
        /* <DEDUP_REMOVED lines=43> */
.L_x_3279:
[----:B------:R-:W-:Y:S01]  /*7860*/  I2FP.F32.U32 R41, R41 ;  /* 0x0000002900297245 */ /* 0x000fe20000201000 */
[----:B------:R-:W-:Y:S01]  /*7870*/  HADD2.F32 R42, -RZ, R42.H1_H1 ;  /* 0x3000002aff2a7230 */ /* 0x000fe20000004100 */
[----:B------:R-:W-:Y:S01]  /*7880*/  ISETP.NE.AND P5, PT, R40, 0x1, PT ;  /* 0x000000012800780c */ /* 0x000fe20003fa5270 */
[----:B------:R-:W-:Y:S02]  /*7890*/  HADD2.F32 R85, -RZ, R46.H1_H1 ;  /* 0x3000002eff557230 */ /* 0x000fe40000004100 */
        /* <DEDUP_REMOVED lines=18> */
.L_x_3283:
        /* <DEDUP_REMOVED lines=12> */
.L_x_3284:
        /* <DEDUP_REMOVED lines=43> */
.L_x_3282:
        /* <DEDUP_REMOVED lines=8> */
[----:B------:R-:W-:Y:S02]  /*7db0*/  FSETP.GTU.FTZ.AND P5, PT, R41, UR4, PT ;  /* 0x0000000429007c0b */ /* 0x000fe4000bfbc000 */
        /* <DEDUP_REMOVED lines=13> */
.L_x_3286:
        /* <DEDUP_REMOVED lines=14> */
.L_x_3287:
        /* <DEDUP_REMOVED lines=43> */
.L_x_3285:
        /* <DEDUP_REMOVED lines=15> */
.L_x_3263:
[----:B------:R-:W-:Y:S01]  /*8310*/  ISETP.NE.AND P0, PT, R68, 0x1, PT ;  /* 0x000000014400780c */ /* 0x000fe20003f05270 */
[----:B0-----:R-:W-:Y:S02]  /*8320*/  HFMA2 R46, -RZ, RZ, 0, 1.1920928955078125e-07 ;  /* 0x00000002ff2e7431 */ /* 0x001fe400000001ff */
        /* <DEDUP_REMOVED lines=13> */
.L_x_3290:
        /* <DEDUP_REMOVED lines=12> */
.L_x_3291:
        /* <DEDUP_REMOVED lines=43> */
.L_x_3289:
[----:B------:R-:W-:Y:S01]  /*8770*/  I2FP.F32.U32 R45, R44 ;  /* 0x0000002c002d7245 */ /* 0x000fe20000201000 */
[----:B-----5:R-:W-:Y:S01]  /*8780*/  HADD2.F32 R44, -RZ, R40.H0_H0 ;  /* 0x20000028ff2c7230 */ /* 0x020fe20000004100 */
[----:B------:R-:W-:Y:S02]  /*8790*/  ISETP.NE.AND P1, PT, R46, 0x1, PT ;  /* 0x000000012e00780c */ /* 0x000fe40003f25270 */
[----:B------:R-:W-:Y:S01]  /*87a0*/  MOV R47, 0x2 ;  /* 0x00000002002f7802 */ /* 0x000fe20000000f00 */
[----:B------:R-:W-:Y:S01]  /*87b0*/  FFMA.FTZ R45, R45, R50, 1.1641532182693481445e-10 ;  /* 0x2f0000002d2d7423 */ /* 0x000fe20000010032 */
[----:B------:R-:W-:-:S04]  /*87c0*/  FMUL.FTZ R44, R44, UR6 ;  /* 0x000000062c2c7c20 */ /* 0x000fc80008410000 */
        /* <DEDUP_REMOVED lines=15> */
.L_x_3293:
        /* <DEDUP_REMOVED lines=12> */
.L_x_3294:
        /* <DEDUP_REMOVED lines=43> */
.L_x_3292:
        /* <DEDUP_REMOVED lines=20> */
.L_x_3296:
        /* <DEDUP_REMOVED lines=12> */
.L_x_3297:
        /* <DEDUP_REMOVED lines=41> */
[----:B------:R-:W-:Y:S02]  /*90c0*/  LOP3.LUT R20, R20, UR38, R47, 0x96, !PT ;  /* 0x0000002614147c12 */ /* 0x000fe4000f8e962f */
[----:B------:R-:W-:-:S07]  /*90d0*/  MOV R54, R46 ;  /* 0x0000002e00367202 */ /* 0x000fce0000000f00 */
.L_x_3295:
        /* <DEDUP_REMOVED lines=20> */
.L_x_3299:
        /* <DEDUP_REMOVED lines=12> */
.L_x_3300:
        /* <DEDUP_REMOVED lines=41> */
[----:B------:R-:W-:Y:S01]  /*9570*/  LOP3.LUT R20, R44, UR38, R81, 0x96, !PT ;  /* 0x000000262c147c12 */ /* 0x000fe2000f8e9651 */
[----:B------:R-:W-:-:S07]  /*9580*/  IMAD.MOV.U32 R54, RZ, RZ, R80 ;  /* 0x000000ffff367224 */ /* 0x000fce00078e0050 */
.L_x_3298:
        /* <DEDUP_REMOVED lines=20> */
.L_x_3302:
        /* <DEDUP_REMOVED lines=12> */
.L_x_3303:
        /* <DEDUP_REMOVED lines=40> */
[----:B------:R-:W-:Y:S01]  /*9a10*/  LOP3.LUT R20, R20, UR38, R41, 0x96, !PT ;  /* 0x0000002614147c12 */ /* 0x000fe2000f8e9629 */
[----:B------:R-:W-:Y:S01]  /*9a20*/  IMAD.MOV.U32 R41, RZ, RZ, R54 ;  /* 0x000000ffff297224 */ /* 0x000fe200078e0036 */
[----:B------:R-:W-:-:S07]  /*9a30*/  MOV R54, R40 ;  /* 0x0000002800367202 */ /* 0x000fce0000000f00 */
.L_x_3301:
[----:B------:R-:W-:Y:S01]  /*9a40*/  I2FP.F32.U32 R41, R41 ;  /* 0x0000002900297245 */ /* 0x000fe20000201000 */
[----:B------:R-:W-:Y:S01]  /*9a50*/  HADD2.F32 R40, -RZ, R42.H0_H0 ;  /* 0x2000002aff287230 */ /* 0x000fe20000004100 */
[----:B------:R-:W-:-:S03]  /*9a60*/  ISETP.NE.AND P5, PT, R44, 0x1, PT ;  /* 0x000000012c00780c */ /* 0x000fc60003fa5270 */
        /* <DEDUP_REMOVED lines=17> */
.L_x_3305:
        /* <DEDUP_REMOVED lines=12> */
.L_x_3306:
        /* <DEDUP_REMOVED lines=43> */
.L_x_3304:
[----:B------:R-:W-:Y:S01]  /*9ef0*/  I2FP.F32.U32 R41, R41 ;  /* 0x0000002900297245 */ /* 0x000fe20000201000 */
[----:B------:R-:W-:Y:S01]  /*9f00*/  HADD2.F32 R42, -RZ, R42.H1_H1 ;  /* 0x3000002aff2a7230 */ /* 0x000fe20000004100 */
[----:B------:R-:W-:-:S03]  /*9f10*/  ISETP.NE.AND P5, PT, R40, 0x1, PT ;  /* 0x000000012800780c */ /* 0x000fc60003fa5270 */
[----:B------:R-:W-:Y:S01]  /*9f20*/  FFMA.FTZ R41, R41, R50, 1.1641532182693481445e-10 ;  /* 0x2f00000029297423 */ /* 0x000fe20000010032 */
[----:B------:R-:W-:-:S04]  /*9f30*/  FMUL.FTZ R42, R42, UR6 ;  /* 0x000000062a2a7c20 */ /* 0x000fc80008410000 */
[----:B------:R-:W-:Y:S01]  /*9f40*/  FMUL.FTZ R42, R42, UR5 ;  /* 0x000000052a2a7c20 */ /* 0x000fe20008410000 */
[----:B------:R-:W-:Y:S02]  /*9f50*/  FSETP.GTU.FTZ.AND P4, PT, R41, UR4, PT ;  /* 0x0000000429007c0b */ /* 0x000fe4000bf9c000 */
[----:B------:R-:W-:Y:S02]  /*9f60*/  MOV R41, R0 ;  /* 0x0000000000297202 */ /* 0x000fe40000000f00 */
[----:B------:R-:W-:Y:S01]  /*9f70*/  FSEL R85, R42, RZ, !P4 ;  /* 0x000000ff2a557208 */ /* 0x000fe20006000000 */
[----:B------:R-:W-:Y:S01]  /*9f80*/  IMAD.MOV.U32 R42, RZ, RZ, 0x2 ;  /* 0x00000002ff2a7424 */ /* 0x000fe200078e00ff */
        /* <DEDUP_REMOVED lines=10> */
.L_x_3308:
[----:B------:R-:W-:-:S04]  /*a030*/  VIADD R56, R56, 0x1 ;  /* 0x0000000138387836 */ /* 0x000fc80000000000 */
        /* <DEDUP_REMOVED lines=11> */
.L_x_3309:
        /* <DEDUP_REMOVED lines=43> */
.L_x_3307:
        /* <DEDUP_REMOVED lines=20> */
.L_x_3311:
        /* <DEDUP_REMOVED lines=14> */
.L_x_3312:
        /* <DEDUP_REMOVED lines=43> */
.L_x_3310:
        /* <DEDUP_REMOVED lines=12> */
.L_x_3288:
[----:B------:R-:W-:Y:S01]  /*a930*/  SEL R43, RZ, 0x1000000, !P6 ;  /* 0x01000000ff2b7807 */ /* 0x000fe20007000000 */
[----:B------:R-:W-:Y:S01]  /*a940*/  VIADD R91, R48, 0x100 ;  /* 0x00000100305b7836 */ /* 0x000fe20000000000 */
[----:B------:R-:W-:Y:S01]  /*a950*/  ISETP.NE.AND P6, PT, R52, RZ, PT ;  /* 0x000000ff3400720c */ /* 0x000fe20003fc5270 */
[C---:B------:R-:W-:Y:S01]  /*a960*/  IMAD.WIDE.U32 R96, R73.reuse, 0x10, R60 ;  /* 0x0000001049607825 */ /* 0x040fe200078e003c */
[----:B------:R-:W-:Y:S02]  /*a970*/  SEL R52, RZ, 0x10000, !P5 ;  /* 0x00010000ff347807 */ /* 0x000fe40006800000 */
[----:B------:R-:W-:Y:S01]  /*a980*/  SEL R93, RZ, 0x100, !P4 ;  /* 0x00000100ff5d7807 */ /* 0x000fe20006000000 */
[----:B------:R-:W-:Y:S01]  /*a990*/  IMAD.WIDE.U32 R94, R73, 0x8, R62 ;  /* 0x00000008495e7825 */ /* 0x000fe200078e003e */
[----:B------:R-:W-:Y:S01]  /*a9a0*/  SEL R42, RZ, 0x1000000, !P2 ;  /* 0x01000000ff2a7807 */ /* 0x000fe20005000000 */
[----:B------:R0:W-:Y:S01]  /*a9b0*/  STG.E.128 desc[UR10][R96.64], R44 ;  /* 0x0000002c60007986 */ /* 0x0001e2000c101d0a */
        /* <DEDUP_REMOVED lines=8> */
[----:B------:R-:W-:-:S04]  /*aa40*/  IMAD.WIDE.U32 R40, R91, 0x10, R66 ;  /* 0x000000105b287825 */ /* 0x000fc800078e0042 */
[----:B------:R0:W-:Y:S04]  /*aa50*/  STG.E.64 desc[UR10][R94.64], R92 ;  /* 0x0000005c5e007986 */ /* 0x0001e8000c101b0a */
[----:B------:R-:W5:Y:S01]  /*aa60*/  LDG.E.128 R40, desc[UR10][R40.64] ;  /* 0x0000000a28287981 */ /* 0x000f62000c1e1d00 */
[----:B------:R-:W-:Y:S05]  /*aa70*/  BRA.U !UP1, `(.L_x_3313) ;  /* 0x0000002509d87547 */ /* 0x000fea000b800000 */
[----:B0-----:R-:W0:Y:S01]  /*aa80*/  LDC.64 R44, c[0x0][0x3a0] ;  /* 0x0000e800ff2c7b82 */ /* 0x001e220000000a00 */
[----:B------:R-:W-:Y:S01]  /*aa90*/  ISETP.NE.AND P0, PT, R68, 0x1, PT ;  /* 0x000000014400780c */ /* 0x000fe20003f05270 */
[----:B------:R-:W-:Y:S01]  /*aaa0*/  IMAD.MOV.U32 R64, RZ, RZ, R0 ;  /* 0x000000ffff407224 */ /* 0x000fe200078e0000 */
[----:B------:R-:W-:Y:S02]  /*aab0*/  MOV R58, 0x2 ;  /* 0x00000002003a7802 */ /* 0x000fe40000000f00 */
[----:B------:R-:W-:Y:S01]  /*aac0*/  MOV R52, R54 ;  /* 0x0000003600347202 */ /* 0x000fe20000000f00 */
        /* <DEDUP_REMOVED lines=13> */
.L_x_3315:
        /* <DEDUP_REMOVED lines=12> */
.L_x_3316:
        /* <DEDUP_REMOVED lines=43> */
.L_x_3314:
[----:B------:R-:W-:Y:S01]  /*af10*/  I2FP.F32.U32 R93, R64 ;  /* 0x00000040005d7245 */ /* 0x000fe20000201000 */
[----:B-----5:R-:W-:Y:S01]  /*af20*/  HADD2.F32 R54, -RZ, R40.H0_H0 ;  /* 0x20000028ff367230 */ /* 0x020fe20000004100 */
[----:B------:R-:W-:Y:S01]  /*af30*/  ISETP.NE.AND P1, PT, R58, 0x1, PT ;  /* 0x000000013a00780c */ /* 0x000fe20003f25270 */
[----:B------:R-:W-:Y:S02]  /*af40*/  HFMA2 R68, -RZ, RZ, 0, 1.1920928955078125e-07 ;  /* 0x00000002ff447431 */ /* 0x000fe400000001ff */
[----:B------:R-:W-:Y:S02]  /*af50*/  IMAD.MOV.U32 R64, RZ, RZ, R0 ;  /* 0x000000ffff407224 */ /* 0x000fe400078e0000 */
        /* <DEDUP_REMOVED lines=18> */
.L_x_3318:
        /* <DEDUP_REMOVED lines=12> */
.L_x_3319:
        /* <DEDUP_REMOVED lines=43> */
.L_x_3317:
        /* <DEDUP_REMOVED lines=22> */
.L_x_3321:
        /* <DEDUP_REMOVED lines=12> */
.L_x_3322:
        /* <DEDUP_REMOVED lines=43> */
.L_x_3320:
        /* <DEDUP_REMOVED lines=22> */
.L_x_3324:
        /* <DEDUP_REMOVED lines=12> */
.L_x_3325:
        /* <DEDUP_REMOVED lines=43> */
.L_x_3323:
        /* <DEDUP_REMOVED lines=22> */
.L_x_3327:
        /* <DEDUP_REMOVED lines=12> */
.L_x_3328:
        /* <DEDUP_REMOVED lines=43> */
.L_x_3326:
        /* <DEDUP_REMOVED lines=22> */
.L_x_3330:
        /* <DEDUP_REMOVED lines=12> */
.L_x_3331:
        /* <DEDUP_REMOVED lines=43> */
.L_x_3329:
[----:B------:R-:W-:Y:S01]  /*c730*/  I2FP.F32.U32 R41, R41 ;  /* 0x0000002900297245 */ /* 0x000fe20000201000 */
[----:B------:R-:W-:Y:S01]  /*c740*/  HADD2.F32 R42, -RZ, R42.H1_H1 ;  /* 0x3000002aff2a7230 */ /* 0x000fe20000004100 */
[----:B------:R-:W-:Y:S01]  /*c750*/  ISETP.NE.AND P5, PT, R40, 0x1, PT ;  /* 0x000000012800780c */ /* 0x000fe20003fa5270 */
[----:B------:R-:W-:Y:S02]  /*c760*/  HADD2.F32 R105, -RZ, R46.H1_H1 ;  /* 0x3000002eff697230 */ /* 0x000fe40000004100 */
[----:B------:R-:W-:Y:S01]  /*c770*/  FFMA.FTZ R41, R41, R50, 1.1641532182693481445e-10 ;  /* 0x2f00000029297423 */ /* 0x000fe20000010032 */
[----:B------:R-:W-:-:S04]  /*c780*/  FMUL.FTZ R42, R42, UR6 ;  /* 0x000000062a2a7c20 */ /* 0x000fc80008410000 */
[----:B------:R-:W-:Y:S01]  /*c790*/  FMUL.FTZ R42, R42, UR5 ;  /* 0x000000052a2a7c20 */ /* 0x000fe20008410000 */
[----:B------:R-:W-:Y:S02]  /*c7a0*/  FSETP.GTU.FTZ.AND P4, PT, R41, UR4, PT ;  /* 0x0000000429007c0b */ /* 0x000fe4000bf9c000 */
[----:B------:R-:W-:Y:S02]  /*c7b0*/  MOV R41, R0 ;  /* 0x0000000000297202 */ /* 0x000fe40000000f00 */
        /* <DEDUP_REMOVED lines=13> */
.L_x_3333:
        /* <DEDUP_REMOVED lines=12> */
.L_x_3334:
        /* <DEDUP_REMOVED lines=43> */
.L_x_3332:
        /* <DEDUP_REMOVED lines=22> */
.L_x_3336:
        /* <DEDUP_REMOVED lines=14> */
.L_x_3337:
        /* <DEDUP_REMOVED lines=43> */
.L_x_3335:
        /* <DEDUP_REMOVED lines=15> */
.L_x_3313:
        /* <DEDUP_REMOVED lines=15> */
.L_x_3340:
        /* <DEDUP_REMOVED lines=12> */
.L_x_3341:
        /* <DEDUP_REMOVED lines=40> */
[----:B------:R-:W-:Y:S01]  /*d610*/  MOV R52, R44 ;  /* 0x0000002c00347202 */ /* 0x000fe20000000f00 */
[----:B------:R-:W-:Y:S01]  /*d620*/  IMAD.MOV.U32 R44, RZ, RZ, R54 ;  /* 0x000000ffff2c7224 */ /* 0x000fe200078e0036 */
[----:B------:R-:W-:-:S07]  /*d630*/  LOP3.LUT R20, R20, UR38, R45, 0x96, !PT ;  /* 0x0000002614147c12 */ /* 0x000fce000f8e962d */
.L_x_3339:
[----:B------:R-:W-:Y:S01]  /*d640*/  I2FP.F32.U32 R45, R44 ;  /* 0x0000002c002d7245 */ /* 0x000fe20000201000 */
[----:B-----5:R-:W-:Y:S01]  /*d650*/  HADD2.F32 R44, -RZ, R40.H0_H0 ;  /* 0x20000028ff2c7230 */ /* 0x020fe20000004100 */
[----:B------:R-:W-:-:S03]  /*d660*/  ISETP.NE.AND P1, PT, R46, 0x1, PT ;  /* 0x000000012e00780c */ /* 0x000fc60003f25270 */
[----:B------:R-:W-:Y:S01]  /*d670*/  FFMA.FTZ R45, R45, R50, 1.1641532182693481445e-10 ;  /* 0x2f0000002d2d7423 */ /* 0x000fe20000010032 */
[----:B------:R-:W-:-:S04]  /*d680*/  FMUL.FTZ R44, R44, UR6 ;  /* 0x000000062c2c7c20 */ /* 0x000fc80008410000 */
[----:B------:R-:W-:Y:S01]  /*d690*/  FSETP.GTU.FTZ.AND P0, PT, R45, UR4, PT ;  /* 0x000000042d007c0b */ /* 0x000fe2000bf1c000 */
[----:B------:R-:W-:Y:S01]  /*d6a0*/  FMUL.FTZ R44, R44, UR5 ;  /* 0x000000052c2c7c20 */ /* 0x000fe20008410000 */
[----:B------:R-:W-:Y:S02]  /*d6b0*/  MOV R45, R0 ;  /* 0x00000000002d7202 */ /* 0x000fe40000000f00 */
[----:B------:R-:W-:Y:S02]  /*d6c0*/  PLOP3.LUT P2, PT, P0, PT, PT, 0x8, 0x80 ;  /* 0x000000000080781c */ /* 0x000fe4000074e170 */
[----:B------:R-:W-:Y:S01]  /*d6d0*/  FSEL R93, R44, RZ, !P0 ;  /* 0x000000ff2c5d7208 */ /* 0x000fe20004000000 */
[----:B------:R-:W-:Y:S01]  /*d6e0*/  IMAD.MOV.U32 R44, RZ, RZ, 0x2 ;  /* 0x00000002ff2c7424 */ /* 0x000fe200078e00ff */
        /* <DEDUP_REMOVED lines=10> */
.L_x_3343:
        /* <DEDUP_REMOVED lines=12> */
.L_x_3344:
        /* <DEDUP_REMOVED lines=43> */
.L_x_3342:
[----:B------:R-:W-:Y:S01]  /*db00*/  I2FP.F32.U32 R45, R45 ;  /* 0x0000002d002d7245 */ /* 0x000fe20000201000 */
[----:B------:R-:W-:Y:S01]  /*db10*/  HADD2.F32 R40, -RZ, R40.H1_H1 ;  /* 0x30000028ff287230 */ /* 0x000fe20000004100 */
        /* <DEDUP_REMOVED lines=18> */
.L_x_3346:
        /* <DEDUP_REMOVED lines=12> */
.L_x_3347:
        /* <DEDUP_REMOVED lines=43> */
.L_x_3345:
        /* <DEDUP_REMOVED lines=20> */
.L_x_3349:
        /* <DEDUP_REMOVED lines=12> */
.L_x_3350:
        /* <DEDUP_REMOVED lines=43> */
.L_x_3348:
[----:B------:R-:W-:Y:S01]  /*e460*/  I2FP.F32.U32 R45, R40 ;  /* 0x00000028002d7245 */ /* 0x000fe20000201000 */
[----:B------:R-:W-:Y:S01]  /*e470*/  HADD2.F32 R41, -RZ, R41.H1_H1 ;  /* 0x30000029ff297230 */ /* 0x000fe20000004100 */
[----:B------:R-:W-:-:S03]  /*e480*/  ISETP.NE.AND P4, PT, R44, 0x1, PT ;  /* 0x000000012c00780c */ /* 0x000fc60003f85270 */
[----:B------:R-:W-:Y:S01]  /*e490*/  FFMA.FTZ R45, R45, R50, 1.1641532182693481445e-10 ;  /* 0x2f0000002d2d7423 */ /* 0x000fe20000010032 */
[----:B------:R-:W-:-:S04]  /*e4a0*/  FMUL.FTZ R41, R41, UR6 ;  /* 0x0000000629297c20 */ /* 0x000fc80008410000 */
[----:B------:R-:W-:Y:S01]  /*e4b0*/  FMUL.FTZ R41, R41, UR5 ;  /* 0x0000000529297c20 */ /* 0x000fe20008410000 */
[----:B------:R-:W-:Y:S01]  /*e4c0*/  FSETP.GTU.FTZ.AND P3, PT, R45, UR4, PT ;  /* 0x000000042d007c0b */ /* 0x000fe2000bf7c000 */
[----:B------:R-:W-:-:S03]  /*e4d0*/  HFMA2 R45, -RZ, RZ, 0, 1.1920928955078125e-07 ;  /* 0x00000002ff2d7431 */ /* 0x000fc600000001ff */
        /* <DEDUP_REMOVED lines=12> */
.L_x_3352:
        /* <DEDUP_REMOVED lines=12> */
.L_x_3353:
        /* <DEDUP_REMOVED lines=40> */
[----:B------:R-:W-:Y:S02]  /*e8e0*/  LOP3.LUT R20, R20, UR38, R41, 0x96, !PT ;  /* 0x0000002614147c12 */ /* 0x000fe4000f8e9629 */
[----:B------:R-:W-:Y:S01]  /*e8f0*/  MOV R41, R52 ;  /* 0x0000003400297202 */ /* 0x000fe20000000f00 */
[----:B------:R-:W-:-:S07]  /*e900*/  IMAD.MOV.U32 R52, RZ, RZ, R40 ;  /* 0x000000ffff347224 */ /* 0x000fce00078e0028 */
.L_x_3351:
[----:B------:R-:W-:Y:S01]  /*e910*/  I2FP.F32.U32 R41, R41 ;  /* 0x0000002900297245 */ /* 0x000fe20000201000 */
[----:B------:R-:W-:Y:S01]  /*e920*/  HADD2.F32 R40, -RZ, R42.H0_H0 ;  /* 0x2000002aff287230 */ /* 0x000fe20000004100 */
        /* <DEDUP_REMOVED lines=18> */
.L_x_3355:
        /* <DEDUP_REMOVED lines=12> */
.L_x_3356:
        /* <DEDUP_REMOVED lines=43> */
.L_x_3354:
[----:B------:R-:W-:Y:S01]  /*edc0*/  I2FP.F32.U32 R41, R41 ;  /* 0x0000002900297245 */ /* 0x000fe20000201000 */
[----:B------:R-:W-:Y:S01]  /*edd0*/  HADD2.F32 R42, -RZ, R42.H1_H1 ;  /* 0x3000002aff2a7230 */ /* 0x000fe20000004100 */
        /* <DEDUP_REMOVED lines=18> */
.L_x_3358:
        /* <DEDUP_REMOVED lines=12> */
.L_x_3359:
        /* <DEDUP_REMOVED lines=43> */
.L_x_3357:
[----:B------:R-:W-:Y:S01]  /*f270*/  I2FP.F32.U32 R41, R41 ;  /* 0x0000002900297245 */ /* 0x000fe20000201000 */
[----:B------:R-:W-:Y:S01]  /*f280*/  HADD2.F32 R40, -RZ, R43.H0_H0 ;  /* 0x2000002bff287230 */ /* 0x000fe20000004100 */
        /* <DEDUP_REMOVED lines=18> */
.L_x_3361:
        /* <DEDUP_REMOVED lines=14> */
.L_x_3362:
        /* <DEDUP_REMOVED lines=43> */
.L_x_3360:
        /* <DEDUP_REMOVED lines=12> */
.L_x_3338:
[----:B------:R-:W-:Y:S01]  /*f800*/  SEL R43, RZ, 0x1000000, !P6 ;  /* 0x01000000ff2b7807 */ /* 0x000fe20007000000 */
[C---:B------:R-:W-:Y:S01]  /*f810*/  IMAD.WIDE.U32 R114, R91.reuse, 0x10, R60 ;  /* 0x000000105b727825 */ /* 0x040fe200078e003c */
[----:B------:R-:W-:Y:S02]  /*f820*/  ISETP.NE.AND P6, PT, R54, RZ, PT ;  /* 0x000000ff3600720c */ /* 0x000fe40003fc5270 */
[----:B------:R-:W-:Y:S01]  /*f830*/  SEL R54, RZ, 0x10000, !P5 ;  /* 0x00010000ff367807 */ /* 0x000fe20006800000 */
[----:B------:R-:W-:Y:S01]  /*f840*/  IMAD.WIDE.U32 R112, R91, 0x8, R62 ;  /* 0x000000085b707825 */ /* 0x000fe200078e003e */
[----:B------:R-:W-:Y:S01]  /*f850*/  SEL R111, RZ, 0x100, !P4 ;  /* 0x00000100ff6f7807 */ /* 0x000fe20006000000 */
[----:B------:R0:W-:Y:S01]  /*f860*/  STG.E.128 desc[UR10][R114.64], R44 ;  /* 0x0000002c72007986 */ /* 0x0001e2000c101d0a */
        /* <DEDUP_REMOVED lines=8> */
[----:B------:R-:W-:Y:S02]  /*f8f0*/  LOP3.LUT R111, R111, R110, RZ, 0xfc, !PT ;  /* 0x0000006e6f6f7212 */ /* 0x000fe400078efcff */
[----:B------:R-:W-:Y:S01]  /*f900*/  LOP3.LUT R110, R40, R41, RZ, 0xfc, !PT ;  /* 0x00000029286e7212 */ /* 0x000fe200078efcff */
[----:B------:R-:W-:-:S04]  /*f910*/  IMAD.WIDE.U32 R40, R109, 0x10, R66 ;  /* 0x000000106d287825 */ /* 0x000fc800078e0042 */
[----:B------:R0:W-:Y:S04]  /*f920*/  STG.E.64 desc[UR10][R112.64], R110 ;  /* 0x0000006e70007986 */ /* 0x0001e8000c101b0a */
[----:B------:R-:W5:Y:S01]  /*f930*/  LDG.E.128 R40, desc[UR10][R40.64] ;  /* 0x0000000a28287981 */ /* 0x000f62000c1e1d00 */
[----:B------:R-:W-:Y:S05]  /*f940*/  BRA.U !UP1, `(.L_x_3363) ;  /* 0x0000002509d87547 */ /* 0x000fea000b800000 */
[----:B0-----:R-:W0:Y:S01]  /*f950*/  LDC.64 R44, c[0x0][0x3a0] ;  /* 0x0000e800ff2c7b82 */ /* 0x001e220000000a00 */
        /* <DEDUP_REMOVED lines=17> */
.L_x_3365:
        /* <DEDUP_REMOVED lines=12> */
.L_x_3366:
        /* <DEDUP_REMOVED lines=43> */
.L_x_3364:
[----:B------:R-:W-:Y:S01]  /*fde0*/  I2FP.F32.U32 R67, R66 ;  /* 0x0000004200437245 */ /* 0x000fe20000201000 */
[----:B-----5:R-:W-:Y:S01]  /*fdf0*/  HADD2.F32 R52, -RZ, R40.H0_H0 ;  /* 0x20000028ff347230 */ /* 0x020fe20000004100 */
[----:B------:R-:W-:Y:S01]  /*fe00*/  ISETP.NE.AND P1, PT, R54, 0x1, PT ;  /* 0x000000013600780c */ /* 0x000fe20003f25270 */
[----:B------:R-:W-:Y:S01]  /*fe10*/  HADD2.F32 R111, -RZ, R44.H0_H0 ;  /* 0x2000002cff6f7230 */ /* 0x000fe20000004100 */
[----:B------:R-:W-:Y:S01]  /*fe20*/  MOV R64, R0 ;  /* 0x0000000000407202 */ /* 0x000fe20000000f00 */
        /* <DEDUP_REMOVED lines=18> */
.L_x_3368:
        /* <DEDUP_REMOVED lines=12> */
.L_x_3369:
        /* <DEDUP_REMOVED lines=43> */
.L_x_3367:
        /* <DEDUP_REMOVED lines=22> */
.L_x_3371:
        /* <DEDUP_REMOVED lines=12> */
.L_x_3372:
        /* <DEDUP_REMOVED lines=43> */
.L_x_3370:
        /* <DEDUP_REMOVED lines=22> */
.L_x_3374:
        /* <DEDUP_REMOVED lines=12> */
.L_x_3375:
        /* <DEDUP_REMOVED lines=43> */
.L_x_3373:
        /* <DEDUP_REMOVED lines=22> */
.L_x_3377:
        /* <DEDUP_REMOVED lines=12> */
.L_x_3378:
        /* <DEDUP_REMOVED lines=43> */
.L_x_3376:
[----:B------:R-:W-:Y:S01]  /*11130*/  I2FP.F32.U32 R41, R41 ;  /* 0x0000002900297245 */ /* 0x000fe20000201000 */
[----:B------:R-:W-:Y:S01]  /*11140*/  HADD2.F32 R40, -RZ, R42.H0_H0 ;  /* 0x2000002aff287230 */ /* 0x000fe20000004100 */
[----:B------:R-:W-:Y:S01]  /*11150*/  ISETP.NE.AND P4, PT, R44, 0x1, PT ;  /* 0x000000012c00780c */ /* 0x000fe20003f85270 */
[----:B------:R-:W-:Y:S02]  /*11160*/  HADD2.F32 R117, -RZ, R46.H0_H0 ;  /* 0x2000002eff757230 */ /* 0x000fe40000004100 */
        /* <DEDUP_REMOVED lines=18> */
.L_x_3380:
        /* <DEDUP_REMOVED lines=12> */
.L_x_3381:
        /* <DEDUP_REMOVED lines=43> */
.L_x_3379:
        /* <DEDUP_REMOVED lines=22> */
.L_x_3383:
        /* <DEDUP_REMOVED lines=12> */
.L_x_3384:
        /* <DEDUP_REMOVED lines=43> */
.L_x_3382:
        /* <DEDUP_REMOVED lines=22> */
.L_x_3386:
        /* <DEDUP_REMOVED lines=14> */
.L_x_3387:
        /* <DEDUP_REMOVED lines=43> */
.L_x_3385:
[----:B------:R-:W-:Y:S01]  /*11fc0*/  I2FP.F32.U32 R41, R41 ;  /* 0x0000002900297245 */ /* 0x000fe20000201000 */
[----:B------:R-:W-:Y:S01]  /*11fd0*/  HADD2.F32 R43, -RZ, R43.H1_H1 ;  /* 0x3000002bff2b7230 */ /* 0x000fe20000004100 */
[----:B------:R-:W-:Y:S02]  /*11fe0*/  F2FP.F16.F32.PACK_AB R42, R121, R117 ;  /* 0x00000075792a723e */ /* 0x000fe400000000ff */
[----:B------:R-:W-:Y:S01]  /*11ff0*/  F2FP.F16.F32.PACK_AB R40, R115, R111 ;  /* 0x0000006f7328723e */ /* 0x000fe200000000ff */
[----:B------:R-:W-:Y:S01]  /*12000*/  FFMA.FTZ R41, R41, R50, 1.1641532182693481445e-10 ;  /* 0x2f00000029297423 */ /* 0x000fe20000010032 */
[----:B------:R-:W-:Y:S01]  /*12010*/  FMUL.FTZ R43, R43, UR6 ;  /* 0x000000062b2b7c20 */ /* 0x000fe20008410000 */
[----:B------:R-:W-:-:S03]  /*12020*/  HADD2.F32 R50, -RZ, R47.H1_H1 ;  /* 0x3000002fff327230 */ /* 0x000fc60000004100 */
[----:B------:R-:W-:Y:S01]  /*12030*/  FMUL.FTZ R43, R43, UR5 ;  /* 0x000000052b2b7c20 */ /* 0x000fe20008410000 */
[----:B------:R-:W-:Y:S02]  /*12040*/  FSETP.GTU.FTZ.AND P6, PT, R41, UR4, PT ;  /* 0x0000000429007c0b */ /* 0x000fe4000bfdc000 */
[----:B------:R-:W-:Y:S02]  /*12050*/  F2FP.F16.F32.PACK_AB R41, R119, R113 ;  /* 0x000000717729723e */ /* 0x000fe400000000ff */
[----:B------:R-:W-:Y:S02]  /*12060*/  FSEL R43, R43, RZ, !P6 ;  /* 0x000000ff2b2b7208 */ /* 0x000fe40007000000 */
[----:B------:R-:W-:-:S03]  /*12070*/  PLOP3.LUT P6, PT, P6, PT, PT, 0x8, 0x80 ;  /* 0x000000000080781c */ /* 0x000fc600037ce170 */
[----:B------:R-:W-:-:S05]  /*12080*/  FADD.FTZ R50, R43, R50 ;  /* 0x000000322b327221 */ /* 0x000fca0000010000 */
[----:B------:R-:W-:Y:S01]  /*12090*/  F2FP.F16.F32.PACK_AB R43, R50, R123 ;  /* 0x0000007b322b723e */ /* 0x000fe200000000ff */
[----:B------:R-:W-:Y:S06]  /*120a0*/  BRA `(.L_x_3388) ;  /* 0x0000002400887947 */ /* 0x000fec0003800000 */
.L_x_3363:
        /* <DEDUP_REMOVED lines=15> */
.L_x_3390:
        /* <DEDUP_REMOVED lines=12> */
.L_x_3391:
        /* <DEDUP_REMOVED lines=43> */
.L_x_3389:
[----:B------:R-:W-:Y:S01]  /*12510*/  I2FP.F32.U32 R45, R44 ;  /* 0x0000002c002d7245 */ /* 0x000fe20000201000 */
[----:B-----5:R-:W-:Y:S01]  /*12520*/  HADD2.F32 R44, -RZ, R40.H0_H0 ;  /* 0x20000028ff2c7230 */ /* 0x020fe20000004100 */
[----:B------:R-:W-:-:S03]  /*12530*/  ISETP.NE.AND P1, PT, R46, 0x1, PT ;  /* 0x000000012e00780c */ /* 0x000fc60003f25270 */
[----:B------:R-:W-:Y:S01]  /*12540*/  FFMA.FTZ R45, R45, R50, 1.1641532182693481445e-10 ;  /* 0x2f0000002d2d7423 */ /* 0x000fe20000010032 */
[----:B------:R-:W-:-:S04]  /*12550*/  FMUL.FTZ R44, R44, UR6 ;  /* 0x000000062c2c7c20 */ /* 0x000fc80008410000 */
[----:B------:R-:W-:Y:S01]  /*12560*/  FSETP.GTU.FTZ.AND P0, PT, R45, UR4, PT ;  /* 0x000000042d007c0b */ /* 0x000fe2000bf1c000 */
[----:B------:R-:W-:Y:S01]  /*12570*/  FMUL.FTZ R44, R44, UR5 ;  /* 0x000000052c2c7c20 */ /* 0x000fe20008410000 */
[----:B------:R-:W-:Y:S02]  /*12580*/  IMAD.MOV.U32 R45, RZ, RZ, R0 ;  /* 0x000000ffff2d7224 */ /* 0x000fe400078e0000 */
[----:B------:R-:W-:Y:S02]  /*12590*/  PLOP3.LUT P2, PT, P0, PT, PT, 0x8, 0x80 ;  /* 0x000000000080781c */ /* 0x000fe4000074e170 */
[----:B------:R-:W-:Y:S02]  /*125a0*/  FSEL R111, R44, RZ, !P0 ;  /* 0x000000ff2c6f7208 */ /* 0x000fe40004000000 */
[----:B------:R-:W-:Y:S02]  /*125b0*/  MOV R44, 0x2 ;  /* 0x00000002002c7802 */ /* 0x000fe40000000f00 */
[----:B------:R-:W-:Y:S01]  /*125c0*/  P2R R52, PR, RZ, 0x4 ;  /* 0x00000004ff347803 */ /* 0x000fe20000000000 */
        /* <DEDUP_REMOVED lines=9> */
.L_x_3393:
        /* <DEDUP_REMOVED lines=12> */
.L_x_3394:
        /* <DEDUP_REMOVED lines=43> */
.L_x_3392:
        /* <DEDUP_REMOVED lines=20> */
.L_x_3396:
        /* <DEDUP_REMOVED lines=12> */
.L_x_3397:
        /* <DEDUP_REMOVED lines=43> */
.L_x_3395:
        /* <DEDUP_REMOVED lines=20> */
.L_x_3399:
        /* <DEDUP_REMOVED lines=12> */
.L_x_3400:
        /* <DEDUP_REMOVED lines=43> */
.L_x_3398:
[----:B------:R-:W-:Y:S01]  /*13330*/  I2FP.F32.U32 R45, R40 ;  /* 0x00000028002d7245 */ /* 0x000fe20000201000 */
[----:B------:R-:W-:Y:S01]  /*13340*/  HADD2.F32 R41, -RZ, R41.H1_H1 ;  /* 0x30000029ff297230 */ /* 0x000fe20000004100 */
[----:B------:R-:W-:-:S03]  /*13350*/  ISETP.NE.AND P4, PT, R44, 0x1, PT ;  /* 0x000000012c00780c */ /* 0x000fc60003f85270 */
[----:B------:R-:W-:Y:S01]  /*13360*/  FFMA.FTZ R45, R45, R50, 1.1641532182693481445e-10 ;  /* 0x2f0000002d2d7423 */ /* 0x000fe20000010032 */
[----:B------:R-:W-:-:S04]  /*13370*/  FMUL.FTZ R41, R41, UR6 ;  /* 0x0000000629297c20 */ /* 0x000fc80008410000 */
[----:B------:R-:W-:Y:S01]  /*13380*/  FMUL.FTZ R41, R41, UR5 ;  /* 0x0000000529297c20 */ /* 0x000fe20008410000 */
[----:B------:R-:W-:Y:S01]  /*13390*/  FSETP.GTU.FTZ.AND P3, PT, R45, UR4, PT ;  /* 0x000000042d007c0b */ /* 0x000fe2000bf7c000 */
[----:B------:R-:W-:-:S03]  /*133a0*/  IMAD.MOV.U32 R45, RZ, RZ, 0x2 ;  /* 0x00000002ff2d7424 */ /* 0x000fc600078e00ff */
        /* <DEDUP_REMOVED lines=12> */
.L_x_3402:
        /* <DEDUP_REMOVED lines=12> */
.L_x_3403:
        /* <DEDUP_REMOVED lines=43> */
.L_x_3401:
        /* <DEDUP_REMOVED lines=20> */
.L_x_3405:
        /* <DEDUP_REMOVED lines=12> */
.L_x_3406:
        /* <DEDUP_REMOVED lines=43> */
.L_x_3404:
        /* <DEDUP_REMOVED lines=20> */
.L_x_3408:
        /* <DEDUP_REMOVED lines=12> */
.L_x_3409:
        /* <DEDUP_REMOVED lines=43> */
.L_x_3407:
        /* <DEDUP_REMOVED lines=20> */
.L_x_3411:
        /* <DEDUP_REMOVED lines=14> */
.L_x_3412:
        /* <DEDUP_REMOVED lines=43> */
.L_x_3410:
[----:B------:R-:W-:Y:S01]  /*14610*/  I2FP.F32.U32 R41, R41 ;  /* 0x0000002900297245 */ /* 0x000fe20000201000 */
[----:B------:R-:W-:Y:S01]  /*14620*/  HADD2.F32 R43, -RZ, R43.H1_H1 ;  /* 0x3000002bff2b7230 */ /* 0x000fe20000004100 */
[----:B------:R-:W-:Y:S02]  /*14630*/  F2FP.F16.F32.PACK_AB R42, R121, R117 ;  /* 0x00000075792a723e */ /* 0x000fe400000000ff */
[----:B------:R-:W-:Y:S01]  /*14640*/  F2FP.F16.F32.PACK_AB R40, R115, R111 ;  /* 0x0000006f7328723e */ /* 0x000fe200000000ff */
[----:B------:R-:W-:Y:S01]  /*14650*/  FFMA.FTZ R41, R41, R50, 1.1641532182693481445e-10 ;  /* 0x2f00000029297423 */ /* 0x000fe20000010032 */
[----:B------:R-:W-:-:S04]  /*14660*/  FMUL.FTZ R43, R43, UR6 ;  /* 0x000000062b2b7c20 */ /* 0x000fc80008410000 */
[----:B------:R-:W-:Y:S01]  /*14670*/  FMUL.FTZ R43, R43, UR5 ;  /* 0x000000052b2b7c20 */ /* 0x000fe20008410000 */
[----:B------:R-:W-:Y:S02]  /*14680*/  FSETP.GTU.FTZ.AND P6, PT, R41, UR4, PT ;  /* 0x0000000429007c0b */ /* 0x000fe4000bfdc000 */
[----:B------:R-:W-:Y:S02]  /*14690*/  F2FP.F16.F32.PACK_AB R41, R119, R113 ;  /* 0x000000717729723e */ /* 0x000fe400000000ff */
[----:B------:R-:W-:Y:S02]  /*146a0*/  FSEL R50, R43, RZ, !P6 ;  /* 0x000000ff2b327208 */ /* 0x000fe40007000000 */
[----:B------:R-:W-:Y:S02]  /*146b0*/  PLOP3.LUT P6, PT, P6, PT, PT, 0x8, 0x80 ;  /* 0x000000000080781c */ /* 0x000fe400037ce170 */
[----:B------:R-:W-:-:S11]  /*146c0*/  F2FP.F16.F32.PACK_AB R43, R50, R123 ;  /* 0x0000007b322b723e */ /* 0x000fd600000000ff */
.L_x_3388:
[----:B------:R-:W-:Y:S01]  /*146d0*/  FADD.FTZ R44, RZ, R49 ;  /* 0x00000031ff2c7221 */ /* 0x000fe20000010000 */
[----:B------:R-:W-:Y:S01]  /*146e0*/  SEL R46, RZ, 0x1000000, !P6 ;  /* 0x01000000ff2e7807 */ /* 0x000fe20007000000 */
[----:B------:R-:W0:Y:S01]  /*146f0*/  S2UR UR5, SR_CgaCtaId ;  /* 0x00000000000579c3 */ /* 0x000e220000008800 */
[----:B------:R-:W-:Y:S01]  /*14700*/  ISETP.NE.AND P6, PT, R52, RZ, PT ;  /* 0x000000ff3400720c */ /* 0x000fe20003fc5270 */
[----:B------:R-:W-:Y:S01]  /*14710*/  FADD.FTZ R44, R44, R51 ;  /* 0x000000332c2c7221 */ /* 0x000fe20000010000 */
[----:B------:R-:W-:Y:S01]  /*14720*/  SEL R70, RZ, 0x10000, !P5 ;  /* 0x00010000ff467807 */ /* 0x000fe20006800000 */
[----:B------:R-:W-:Y:S01]  /*14730*/  UMOV UR4, 0x400 ;  /* 0x0000040000047882 */ /* 0x000fe20000000000 */
[----:B------:R-:W-:-:S04]  /*14740*/  IMAD.WIDE.U32 R60, R109, 0x10, R60 ;  /* 0x000000106d3c7825 */ /* 0x000fc800078e003c */
[----:B------:R-:W-:Y:S01]  /*14750*/  FADD.FTZ R44, R44, R53 ;  /* 0x000000352c2c7221 */ /* 0x000fe20000010000 */
[----:B------:R-:W-:-:S04]  /*14760*/  IMAD.WIDE.U32 R62, R109, 0x8, R62 ;  /* 0x000000086d3e7825 */ /* 0x000fc800078e003e */
[----:B------:R-:W-:Y:S01]  /*14770*/  FADD.FTZ R44, R44, R55 ;  /* 0x000000372c2c7221 */ /* 0x000fe20000010000 */
[----:B------:R1:W-:Y:S01]  /*14780*/  STG.E.128 desc[UR10][R60.64], R40 ;  /* 0x000000283c007986 */ /* 0x0003e2000c101d0a */
[----:B------:R-:W-:Y:S02]  /*14790*/  HADD2.F32 R110, -RZ, R36.H0_H0 ;  /* 0x20000024ff6e7230 */ /* 0x000fe40000004100 */
[----:B------:R-:W-:-:S04]  /*147a0*/  FADD.FTZ R44, R44, R59 ;  /* 0x0000003b2c2c7221 */ /* 0x000fc80000010000 */
[----:B------:R-:W-:-:S04]  /*147b0*/  FADD.FTZ R44, R44, R65 ;  /* 0x000000412c2c7221 */ /* 0x000fc80000010000 */
[----:B------:R-:W-:Y:S01]  /*147c0*/  FADD.FTZ R44, R44, R69 ;  /* 0x000000452c2c7221 */ /* 0x000fe20000010000 */
[----:B0-----:R-:W-:-:S03]  /*147d0*/  ULEA UR4, UR5, UR4, 0x18 ;  /* 0x0000000405047291 */ /* 0x001fc6000f8ec0ff */
[----:B------:R-:W-:Y:S01]  /*147e0*/  FADD.FTZ R44, R44, R71 ;  /* 0x000000472c2c7221 */ /* 0x000fe20000010000 */
[----:B------:R-:W-:Y:S01]  /*147f0*/  @UP2 UIADD3 UR4, UPT, UPT, UR4, 0x20, URZ ;  /* 0x0000002004042890 */ /* 0x000fe2000fffe0ff */
[----:B-1----:R-:W-:Y:S02]  /*14800*/  IMAD.MOV.U32 R40, RZ, RZ, RZ ;  /* 0x000000ffff287224 */ /* 0x002fe400078e00ff */
[----:B------:R-:W-:Y:S01]  /*14810*/  FADD.FTZ R44, R44, R75 ;  /* 0x0000004b2c2c7221 */ /* 0x000fe20000010000 */
[----:B------:R-:W-:-:S03]  /*14820*/  UPLOP3.LUT UP2, UPT, UPT, UPT, UP2, 0x40, 0x4 ;  /* 0x000000000004789c */ /* 0x000fc60003f4e820 */
        /* <DEDUP_REMOVED lines=45> */
[----:B------:R-:W-:Y:S01]  /*14b00*/  FFMA.FTZ R45, R66, R66, R45 ;  /* 0x00000042422d7223 */ /* 0x000fe2000001002d */
[----:B------:R-:W-:Y:S02]  /*14b10*/  SEL R66, RZ, 0x1000000, !P2 ;  /* 0x01000000ff427807 */ /* 0x000fe40005000000 */
[----:B------:R-:W-:Y:S01]  /*14b20*/  PLOP3.LUT P2, PT, PT, PT, UP3, 0x40, 0x4 ;  /* 0x000000000004781c */ /* 0x000fe20003f4e838 */
        /* <DEDUP_REMOVED lines=54> */
[----:B------:R-:W-:Y:S02]  /*14e90*/  SEL R45, RZ, 0x100, !P0 ;  /* 0x00000100ff2d7807 */ /* 0x000fe40004000000 */
[----:B------:R-:W-:Y:S02]  /*14ea0*/  ISETP.NE.AND P0, PT, R3, RZ, PT ;  /* 0x000000ff0300720c */ /* 0x000fe40003f05270 */
[----:B------:R-:W0:Y:S02]  /*14eb0*/  SHFL.BFLY PT, R47, R52, 0x2, 0x1f ;  /* 0x0c401f00342f7f89 */ /* 0x000e2400000e0000 */
[----:B0-----:R-:W-:Y:S01]  /*14ec0*/  FADD.FTZ R47, R52, R47 ;  /* 0x0000002f342f7221 */ /* 0x001fe20000010000 */
[----:B------:R-:W-:-:S02]  /*14ed0*/  SEL R52, RZ, 0x10000, !P1 ;  /* 0x00010000ff347807 */ /* 0x000fc40004800000 */
[----:B------:R-:W-:Y:S02]  /*14ee0*/  ISETP.GT.U32.AND P1, PT, R3, 0x3, PT ;  /* 0x000000030300780c */ /* 0x000fe40003f24070 */
[----:B------:R-:W0:Y:S01]  /*14ef0*/  SHFL.BFLY PT, R54, R47, 0x4, 0x1f ;  /* 0x0c801f002f367f89 */ /* 0x000e2200000e0000 */
[----:B------:R-:W-:Y:S02]  /*14f00*/  LOP3.LUT R45, R45, R66, R52, 0xfe, !PT ;  /* 0x000000422d2d7212 */ /* 0x000fe400078efe34 */
[----:B------:R-:W-:-:S08]  /*14f10*/  SEL R66, RZ, 0x1, !P3 ;  /* 0x00000001ff427807 */ /* 0x000fd00005800000 */
[----:B------:R-:W-:Y:S02]  /*14f20*/  @!P1 LEA R41, R3, UR4, 0x3 ;  /* 0x0000000403299c11 */ /* 0x000fe4000f8e18ff */
[----:B------:R-:W-:-:S05]  /*14f30*/  @!P1 MOV R40, 0x400 ;  /* 0x0000040000289802 */ /* 0x000fca0000000f00 */
[----:B------:R-:W-:Y:S01]  /*14f40*/  SHFL.DOWN PT, R43, R40, 0x2, 0x1f ;  /* 0x08401f00282b7f89 */ /* 0x000fe200000e0000 */
[----:B0-----:R-:W-:-:S05]  /*14f50*/  FADD.FTZ R54, R47, R54 ;  /* 0x000000362f367221 */ /* 0x001fca0000010000 */
[----:B------:R-:W0:Y:S02]  /*14f60*/  SHFL.BFLY PT, R67, R54, 0x8, 0x1f ;  /* 0x0d001f0036437f89 */ /* 0x000e2400000e0000 */
[----:B0-----:R-:W-:Y:S01]  /*14f70*/  FADD.FTZ R68, R54, R67 ;  /* 0x0000004336447221 */ /* 0x001fe20000010000 */
[----:B------:R-:W-:Y:S01]  /*14f80*/  SEL R67, RZ, 0x100, !P4 ;  /* 0x00000100ff437807 */ /* 0x000fe20006000000 */
[----:B------:R-:W-:-:S03]  /*14f90*/  IMAD.IADD R54, R43, 0x1, R40 ;  /* 0x000000012b367824 */ /* 0x000fc600078e0228 */
[----:B------:R-:W0:Y:S01]  /*14fa0*/  SHFL.BFLY PT, R125, R68, 0x10, 0x1f ;  /* 0x0e001f00447d7f89 */ /* 0x000e2200000e0000 */
[----:B------:R-:W-:Y:S02]  /*14fb0*/  LOP3.LUT R67, R67, R46, R70, 0xfe, !PT ;  /* 0x0000002e43437212 */ /* 0x000fe400078efe46 */
[----:B------:R-:W-:Y:S02]  /*14fc0*/  SEL R46, RZ, 0x1, !P6 ;  /* 0x00000001ff2e7807 */ /* 0x000fe40007000000 */
[----:B------:R-:W-:Y:S02]  /*14fd0*/  LOP3.LUT R67, R67, R66, RZ, 0xfc, !PT ;  /* 0x0000004243437212 */ /* 0x000fe400078efcff */
[----:B------:R-:W-:Y:S02]  /*14fe0*/  LOP3.LUT R66, R45, R46, RZ, 0xfc, !PT ;  /* 0x0000002e2d427212 */ /* 0x000fe400078efcff */
[----:B------:R-:W-:Y:S02]  /*14ff0*/  @!P0 SHF.R.U32.HI R46, RZ, 0x2, R57 ;  /* 0x00000002ff2e8819 */ /* 0x000fe40000011639 */
[----:B------:R-:W-:Y:S01]  /*15000*/  I2FP.F32.S32 R60, R54 ;  /* 0x00000036003c7245 */ /* 0x000fe20000201400 */
[----:B------:R1:W-:Y:S01]  /*15010*/  STG.E.64 desc[UR10][R62.64], R66 ;  /* 0x000000423e007986 */ /* 0x0003e2000c101b0a */
[----:B------:R-:W-:-:S02]  /*15020*/  @!P0 LOP3.LUT R52, R46, 0x18, RZ, 0xc0, !PT ;  /* 0x000000182e348812 */ /* 0x000fc400078ec0ff */
[----:B------:R-:W-:Y:S01]  /*15030*/  CS2R R46, SRZ ;  /* 0x00000000002e7805 */ /* 0x000fe2000001ff00 */
[----:B0-----:R-:W-:Y:S02]  /*15040*/  FADD.FTZ R45, R68, R125 ;  /* 0x0000007d442d7221 */ /* 0x001fe40000010000 */
[----:B------:R-:W0:Y:S01]  /*15050*/  MUFU.RCP R68, R60 ;  /* 0x0000003c00447308 */ /* 0x000e220000001000 */
[----:B-1----:R-:W-:Y:S02]  /*15060*/  HADD2.F32 R63, -RZ, R14.H1_H1 ;  /* 0x3000000eff3f7230 */ /* 0x002fe40000004100 */
[----:B------:R1:W-:Y:S01]  /*15070*/  @!P0 STS.64 [R52+UR4], R44 ;  /* 0x0000002c34008988 */ /* 0x0003e20008000a04 */
[----:B------:R-:W-:Y:S01]  /*15080*/  BAR.SYNC.DEFER_BLOCKING 0x0 ;  /* 0x0000000000007b1d */ /* 0x000fe20000010000 */
[----:B------:R-:W-:Y:S01]  /*15090*/  ISETP.NE.AND P0, PT, R57, RZ, PT ;  /* 0x000000ff3900720c */ /* 0x000fe20003f05270 */
[----:B------:R-:W-:Y:S01]  /*150a0*/  HADD2.F32 R67, -RZ, R35.H1_H1 ;  /* 0x30000023ff437230 */ /* 0x000fe20000004100 */
[----:B-1----:R-:W-:-:S03]  /*150b0*/  I2FP.F32.S32 R44, R43 ;  /* 0x0000002b002c7245 */ /* 0x002fc60000201400 */
[----:B------:R-:W1:Y:S04]  /*150c0*/  SHFL.DOWN PT, R45, R54, 0x1, 0x1f ;  /* 0x08201f00362d7f89 */ /* 0x000e6800000e0000 */
[----:B------:R2:W3:Y:S01]  /*150d0*/  @!P1 LDS.64 R46, [R41] ;  /* 0x00000000292e9984 */ /* 0x0004e20000000a00 */
[----:B------:R-:W-:Y:S02]  /*150e0*/  PLOP3.LUT P1, PT, PT, PT, UP3, 0x40, 0x4 ;  /* 0x000000000004781c */ /* 0x000fe40003f2e838 */
[----:B--2---:R-:W-:Y:S02]  /*150f0*/  I2FP.F32.U32 R41, R40 ;  /* 0x0000002800297245 */ /* 0x004fe40000201000 */
[-C--:B-1----:R-:W-:Y:S02]  /*15100*/  IADD3 R54, PT, PT, R54, R45.reuse, RZ ;  /* 0x0000002d36367210 */ /* 0x082fe40007ffe0ff */
[----:B------:R-:W-:-:S02]  /*15110*/  I2FP.F32.S32 R45, R45 ;  /* 0x0000002d002d7245 */ /* 0x000fc40000201400 */
[----:B------:R-:W-:-:S06]  /*15120*/  I2FP.F32.S32 R54, R54 ;  /* 0x0000003600367245 */ /* 0x000fcc0000201400 */
[----:B------:R-:W1:Y:S01]  /*15130*/  MUFU.RCP R54, R54 ;  /* 0x0000003600367308 */ /* 0x000e620000001000 */
[----:B---3--:R-:W2:Y:S04]  /*15140*/  SHFL.DOWN PT, R61, R46, 0x2, 0x1f ;  /* 0x08401f002e3d7f89 */ /* 0x008ea800000e0000 */
        /* <DEDUP_REMOVED lines=9> */
[----:B------:R-:W-:Y:S02]  /*151e0*/  FMUL.FTZ R61, R61, R44 ;  /* 0x0000002c3d3d7220 */ /* 0x000fe40000410000 */
[----:B------:R-:W2:Y:S02]  /*151f0*/  LDC R44, c[0x0][0x448] ;  /* 0x00011200ff2c7b82 */ /* 0x000ea40000000800 */
[----:B------:R-:W-:-:S05]  /*15200*/  FFMA.FTZ R47, R68, R61, R47 ;  /* 0x0000003d442f7223 */ /* 0x000fca000001002f */
[----:B------:R-:W3:Y:S01]  /*15210*/  SHFL.DOWN PT, R42, R47, 0x1, 0x1f ;  /* 0x08201f002f2a7f89 */ /* 0x000ee200000e0000 */
[----:B0-----:R-:W-:Y:S01]  /*15220*/  FADD.FTZ R41, R43, -R40 ;  /* 0x800000282b297221 */ /* 0x001fe20000010000 */
[----:B------:R-:W-:-:S03]  /*15230*/  FMUL.FTZ R61, R40, R45 ;  /* 0x0000002d283d7220 */ /* 0x000fc60000410000 */
[----:B------:R-:W-:Y:S01]  /*15240*/  FMUL.FTZ R41, R41, R41 ;  /* 0x0000002929297220 */ /* 0x000fe20000410000 */
[----:B------:R-:W-:-:S03]  /*15250*/  FFMA.FTZ R61, R60, R43, R61 ;  /* 0x0000002b3c3d7223 */ /* 0x000fc6000001003d */
[----:B------:R-:W-:Y:S01]  /*15260*/  FMUL.FTZ R41, R60, R41 ;  /* 0x000000293c297220 */ /* 0x000fe20000410000 */
[C---:B-1----:R-:W-:Y:S01]  /*15270*/  FMUL.FTZ R43, R54.reuse, R61 ;  /* 0x0000003d362b7220 */ /* 0x042fe20000410000 */
[----:B---3--:R-:W-:Y:S01]  /*15280*/  FADD.FTZ R47, R47, R42 ;  /* 0x0000002a2f2f7221 */ /* 0x008fe20000010000 */
[----:B------:R-:W-:Y:S02]  /*15290*/  IMAD.U32 R61, RZ, RZ, UR18 ;  /* 0x00000012ff3d7e24 */ /* 0x000fe4000f8e00ff */
[----:B------:R-:W-:Y:S02]  /*152a0*/  FMUL.FTZ R41, R41, R45 ;  /* 0x0000002d29297220 */ /* 0x000fe40000410000 */
[----:B------:R-:W0:Y:S02]  /*152b0*/  SHFL.IDX PT, R43, R43, RZ, 0x1f ;  /* 0x00001fff2b2b7589 */ /* 0x000e2400000e0000 */
[----:B------:R-:W-:Y:S02]  /*152c0*/  FFMA.FTZ R47, R54, R41, R47 ;  /* 0x00000029362f7223 */ /* 0x000fe4000001002f */
[----:B------:R-:W1:Y:S04]  /*152d0*/  @!P0 LDC.64 R40, c[0x0][0x3c0] ;  /* 0x0000f000ff288b82 */ /* 0x000e680000000a00 */
[----:B------:R-:W2:Y:S01]  /*152e0*/  SHFL.IDX PT, R47, R47, RZ, 0x1f ;  /* 0x00001fff2f2f7589 */ /* 0x000ea200000e0000 */
[C---:B0-----:R-:W-:Y:S01]  /*152f0*/  FMUL.FTZ R42, R43.reuse, R43 ;  /* 0x0000002b2b2a7220 */ /* 0x041fe20000410000 */
[----:B------:R-:W-:Y:S01]  /*15300*/  FSEL R108, R43, RZ, P2 ;  /* 0x000000ff2b6c7208 */ /* 0x000fe20001000000 */
[----:B-1----:R-:W-:-:S03]  /*15310*/  @!P0 IMAD.WIDE R40, R61, 0x4, R40 ;  /* 0x000000043d288825 */ /* 0x002fc600078e0228 */
        /* <DEDUP_REMOVED lines=36> */
[----:B------:R-:W-:-:S02]  /*15560*/  HADD2.F32 R47, -RZ, R19.H1_H1 ;  /* 0x30000013ff2f7230 */ /* 0x000fc40000004100 */
[C---:B0-----:R-:W-:Y:S01]  /*15570*/  FMUL.FTZ R45, R59.reuse, R96 ;  /* 0x000000603b2d7220 */ /* 0x041fe20000410000 */
[----:B------:R-:W-:Y:S02]  /*15580*/  HADD2.F32 R49, -RZ, R36.H1_H1 ;  /* 0x30000024ff317230 */ /* 0x000fe40000004100 */
[C---:B------:R-:W-:Y:S01]  /*15590*/  FMUL.FTZ R96, R59.reuse, R112 ;  /* 0x000000703b607220 */ /* 0x040fe20000410000 */
[----:B------:R-:W-:Y:S02]  /*155a0*/  HADD2.F32 R108, -RZ, R19.H0_H0 ;  /* 0x20000013ff6c7230 */ /* 0x000fe40000004100 */
[C---:B------:R-:W-:Y:S01]  /*155b0*/  FMUL.FTZ R114, R59.reuse, R114 ;  /* 0x000000723b727220 */ /* 0x040fe20000410000 */
[--C-:B------:R-:W-:Y:S02]  /*155c0*/  HADD2.F32 R51, -RZ, R18.reuse.H0_H0 ;  /* 0x20000012ff337230 */ /* 0x100fe40000004100 */
[----:B------:R-:W-:Y:S01]  /*155d0*/  FMUL.FTZ R116, R59, R116 ;  /* 0x000000743b747220 */ /* 0x000fe20000410000 */
[----:B------:R-:W-:Y:S01]  /*155e0*/  HADD2.F32 R53, -RZ, R37.H0_H0 ;  /* 0x20000025ff357230 */ /* 0x000fe20000004100 */
[----:B------:R0:W-:Y:S01]  /*155f0*/  @!P0 STG.E desc[UR10][R40.64], R43 ;  /* 0x0000002b28008986 */ /* 0x0001e2000c10190a */
[----:B------:R-:W-:-:S02]  /*15600*/  HADD2.F32 R55, -RZ, R18.H1_H1 ;  /* 0x30000012ff377230 */ /* 0x000fc40000004100 */
[----:B------:R-:W-:Y:S01]  /*15610*/  FFMA.FTZ R96, R96, R47, R49 ;  /* 0x0000002f60607223 */ /* 0x000fe20000010031 */
[----:B------:R-:W-:Y:S02]  /*15620*/  HADD2.F32 R61, -RZ, R37.H1_H1 ;  /* 0x30000025ff3d7230 */ /* 0x000fe40000004100 */
[----:B------:R-:W-:Y:S01]  /*15630*/  FFMA.FTZ R45, R45, R108, R110 ;  /* 0x0000006c2d2d7223 */ /* 0x000fe2000001006e */
[----:B------:R-:W-:Y:S01]  /*15640*/  FFMA.FTZ R47, R114, R51, R53 ;  /* 0x00000033722f7223 */ /* 0x000fe20000010035 */
[--C-:B------:R-:W-:Y:S02]  /*15650*/  HADD2.F32 R51, -RZ, R16.reuse.H0_H0 ;  /* 0x20000010ff337230 */ /* 0x100fe40000004100 */
[C---:B------:R-:W-:Y:S01]  /*15660*/  FMUL.FTZ R84, R59.reuse, R84 ;  /* 0x000000543b547220 */ /* 0x040fe20000410000 */
[----:B------:R-:W-:Y:S01]  /*15670*/  FFMA.FTZ R108, R116, R55, R61 ;  /* 0x00000037746c7223 */ /* 0x000fe2000001003d */
[----:B------:R-:W-:Y:S02]  /*15680*/  HADD2.F32 R53, -RZ, R39.H0_H0 ;  /* 0x20000027ff357230 */ /* 0x000fe40000004100 */
[----:B------:R-:W-:Y:S01]  /*15690*/  FMUL.FTZ R94, R59, R94 ;  /* 0x0000005e3b5e7220 */ /* 0x000fe20000410000 */
[----:B------:R-:W-:-:S02]  /*156a0*/  HADD2.F32 R55, -RZ, R16.H1_H1 ;  /* 0x30000010ff377230 */ /* 0x000fc40000004100 */
[C---:B------:R-:W-:Y:S01]  /*156b0*/  FMUL.FTZ R106, R59.reuse, R106 ;  /* 0x0000006a3b6a7220 */ /* 0x040fe20000410000 */
[----:B0-----:R-:W-:Y:S02]  /*156c0*/  HADD2.F32 R41, -RZ, R17.H1_H1 ;  /* 0x30000011ff297230 */ /* 0x001fe40000004100 */
[C---:B------:R-:W-:Y:S01]  /*156d0*/  FMUL.FTZ R49, R59.reuse, R60 ;  /* 0x0000003c3b317220 */ /* 0x040fe20000410000 */
[----:B------:R-:W-:Y:S02]  /*156e0*/  HADD2.F32 R43, -RZ, R38.H1_H1 ;  /* 0x30000026ff2b7230 */ /* 0x000fe40000004100 */
[C---:B------:R-:W-:Y:S01]  /*156f0*/  FMUL.FTZ R90, R59.reuse, R90 ;  /* 0x0000005a3b5a7220 */ /* 0x040fe20000410000 */
[----:B------:R-:W-:Y:S02]  /*15700*/  HADD2.F32 R61, -RZ, R39.H1_H1 ;  /* 0x30000027ff3d7230 */ /* 0x000fe40000004100 */
[----:B------:R-:W-:Y:S01]  /*15710*/  FMUL.FTZ R68, R59, R68 ;  /* 0x000000443b447220 */ /* 0x000fe20000410000 */
[----:B------:R-:W-:-:S02]  /*15720*/  HADD2.F32 R40, -RZ, R17.H0_H0 ;  /* 0x20000011ff287230 */ /* 0x000fc40000004100 */
[----:B------:R-:W-:Y:S01]  /*15730*/  FFMA.FTZ R84, R84, R41, R43 ;  /* 0x0000002954547223 */ /* 0x000fe2000001002b */
[----:B------:R-:W-:Y:S02]  /*15740*/  HADD2.F32 R110, -RZ, R38.H0_H0 ;  /* 0x20000026ff6e7230 */ /* 0x000fe40000004100 */
[----:B------:R-:W-:Y:S01]  /*15750*/  FFMA.FTZ R43, R94, R51, R53 ;  /* 0x000000335e2b7223 */ /* 0x000fe20000010035 */
[----:B------:R-:W-:Y:S01]  /*15760*/  FFMA.FTZ R94, R106, R55, R61 ;  /* 0x000000376a5e7223 */ /* 0x000fe2000001003d */
[----:B------:R-:W-:Y:S02]  /*15770*/  HADD2.F32 R41, -RZ, R15.H1_H1 ;  /* 0x3000000fff297230 */ /* 0x000fe40000004100 */
[----:B------:R-:W-:Y:S01]  /*15780*/  FMUL.FTZ R51, R59, R72 ;  /* 0x000000483b337220 */ /* 0x000fe20000410000 */
[----:B------:R-:W-:Y:S02]  /*15790*/  HADD2.F32 R53, -RZ, R32.H1_H1 ;  /* 0x30000020ff357230 */ /* 0x000fe40000004100 */
[----:B------:R-:W-:Y:S01]  /*157a0*/  FFMA.FTZ R49, R49, R40, R110 ;  /* 0x0000002831317223 */ /* 0x000fe2000001006e */
[----:B------:R-:W-:-:S02]  /*157b0*/  HADD2.F32 R55, -RZ, R14.H0_H0 ;  /* 0x2000000eff377230 */ /* 0x000fc40000004100 */
[C---:B------:R-:W-:Y:S01]  /*157c0*/  FMUL.FTZ R72, R59.reuse, R80 ;  /* 0x000000503b487220 */ /* 0x040fe20000410000 */
[----:B------:R-:W-:Y:S02]  /*157d0*/  HADD2.F32 R61, -RZ, R33.H0_H0 ;  /* 0x20000021ff3d7230 */ /* 0x000fe40000004100 */
[----:B------:R-:W-:Y:S01]  /*157e0*/  FMUL.FTZ R80, R59, R98 ;  /* 0x000000623b507220 */ /* 0x000fe20000410000 */
[----:B------:R-:W-:Y:S02]  /*157f0*/  HADD2.F32 R40, -RZ, R15.H0_H0 ;  /* 0x2000000fff287230 */ /* 0x000fe40000004100 */
[----:B------:R-:W-:Y:S01]  /*15800*/  FFMA.FTZ R72, R72, R41, R53 ;  /* 0x0000002948487223 */ /* 0x000fe20000010035 */
[----:B------:R-:W-:Y:S02]  /*15810*/  HADD2.F32 R60, -RZ, R32.H0_H0 ;  /* 0x20000020ff3c7230 */ /* 0x000fe40000004100 */
[----:B------:R-:W-:Y:S01]  /*15820*/  FFMA.FTZ R53, R90, R55, R61 ;  /* 0x000000375a357223 */ /* 0x000fe2000001003d */
[----:B------:R-:W-:-:S02]  /*15830*/  HADD2.F32 R65, -RZ, R33.H1_H1 ;  /* 0x30000021ff417230 */ /* 0x000fc40000004100 */
[----:B------:R-:W-:Y:S01]  /*15840*/  FMUL.FTZ R55, R59, R74 ;  /* 0x0000004a3b377220 */ /* 0x000fe20000410000 */
[--C-:B------:R-:W-:Y:S02]  /*15850*/  HADD2.F32 R41, -RZ, R13.reuse.H1_H1 ;  /* 0x3000000dff297230 */ /* 0x100fe40000004100 */
[----:B------:R-:W-:Y:S01]  /*15860*/  FFMA.FTZ R51, R51, R40, R60 ;  /* 0x0000002833337223 */ /* 0x000fe2000001003c */
[----:B------:R-:W-:Y:S02]  /*15870*/  HADD2.F32 R40, -RZ, R13.H0_H0 ;  /* 0x2000000dff287230 */ /* 0x000fe40000004100 */
[----:B------:R-:W-:Y:S01]  /*15880*/  FFMA.FTZ R80, R80, R63, R65 ;  /* 0x0000003f50507223 */ /* 0x000fe20000010041 */
[--C-:B------:R-:W-:Y:S02]  /*15890*/  HADD2.F32 R60, -RZ, R34.reuse.H0_H0 ;  /* 0x20000022ff3c7230 */ /* 0x100fe40000004100 */
[----:B------:R-:W-:Y:S01]  /*158a0*/  FMUL.FTZ R74, R59, R82 ;  /* 0x000000523b4a7220 */ /* 0x000fe20000410000 */
[----:B------:R-:W-:-:S02]  /*158b0*/  HADD2.F32 R61, -RZ, R34.H1_H1 ;  /* 0x30000022ff3d7230 */ /* 0x000fc40000004100 */
[----:B------:R-:W-:Y:S01]  /*158c0*/  FMUL.FTZ R82, R59, R102 ;  /* 0x000000663b527220 */ /* 0x000fe20000410000 */
[----:B------:R-:W-:Y:S02]  /*158d0*/  HADD2.F32 R63, -RZ, R12.H1_H1 ;  /* 0x3000000cff3f7230 */ /* 0x000fe40000004100 */
[----:B------:R-:W-:Y:S01]  /*158e0*/  FFMA.FTZ R55, R55, R40, R60 ;  /* 0x0000002837377223 */ /* 0x000fe2000001003c */
[--C-:B------:R-:W-:Y:S02]  /*158f0*/  HADD2.F32 R75, -RZ, R11.reuse.H0_H0 ;  /* 0x2000000bff4b7230 */ /* 0x100fe40000004100 */
[----:B------:R-:W-:Y:S01]  /*15900*/  FFMA.FTZ R74, R74, R41, R61 ;  /* 0x000000294a4a7223 */ /* 0x000fe2000001003d */
[----:B------:R-:W-:Y:S02]  /*15910*/  HADD2.F32 R41, -RZ, R28.H0_H0 ;  /* 0x2000001cff297230 */ /* 0x000fe40000004100 */
[----:B------:R-:W-:Y:S01]  /*15920*/  FFMA.FTZ R82, R82, R63, R67 ;  /* 0x0000003f52527223 */ /* 0x000fe20000010043 */
[----:B------:R-:W-:-:S02]  /*15930*/  HADD2.F32 R61, -RZ, R11.H1_H1 ;  /* 0x3000000bff3d7230 */ /* 0x000fc40000004100 */
[C---:B------:R-:W-:Y:S01]  /*15940*/  FMUL.FTZ R76, R59.reuse, R76 ;  /* 0x0000004c3b4c7220 */ /* 0x040fe20000410000 */
[----:B------:R-:W-:Y:S02]  /*15950*/  HADD2.F32 R63, -RZ, R28.H1_H1 ;  /* 0x3000001cff3f7230 */ /* 0x000fe40000004100 */
[----:B------:R-:W-:Y:S01]  /*15960*/  FMUL.FTZ R77, R59, R86 ;  /* 0x000000563b4d7220 */ /* 0x000fe20000410000 */
[----:B------:R-:W-:Y:S02]  /*15970*/  HADD2.F32 R40, -RZ, R10.H0_H0 ;  /* 0x2000000aff287230 */ /* 0x000fe40000004100 */
[----:B------:R-:W-:Y:S01]  /*15980*/  FFMA.FTZ R75, R68, R75, R41 ;  /* 0x0000004b444b7223 */ /* 0x000fe20000010029 */
[----:B------:R-:W-:Y:S02]  /*15990*/  HADD2.F32 R60, -RZ, R29.H0_H0 ;  /* 0x2000001dff3c7230 */ /* 0x000fe40000004100 */
[----:B------:R-:W-:Y:S01]  /*159a0*/  FFMA.FTZ R76, R76, R61, R63 ;  /* 0x0000003d4c4c7223 */ /* 0x000fe2000001003f */
[----:B------:R-:W-:-:S02]  /*159b0*/  HADD2.F32 R41, -RZ, R9.H0_H0 ;  /* 0x20000009ff297230 */ /* 0x000fc40000004100 */
[----:B------:R-:W-:Y:S01]  /*159c0*/  FMUL.FTZ R70, R59, R70 ;  /* 0x000000463b467220 */ /* 0x000fe20000410000 */
[--C-:B------:R-:W-:Y:S02]  /*159d0*/  HADD2.F32 R61, -RZ, R30.reuse.H0_H0 ;  /* 0x2000001eff3d7230 */ /* 0x100fe40000004100 */
[----:B------:R-:W-:Y:S01]  /*159e0*/  FFMA.FTZ R77, R77, R40, R60 ;  /* 0x000000284d4d7223 */ /* 0x000fe2000001003c */
[----:B------:R-:W-:Y:S02]  /*159f0*/  HADD2.F32 R40, -RZ, R9.H1_H1 ;  /* 0x30000009ff287230 */ /* 0x000fe40000004100 */
[----:B------:R-:W-:Y:S01]  /*15a00*/  FMUL.FTZ R79, R59, R78 ;  /* 0x0000004e3b4f7220 */ /* 0x000fe20000410000 */
[----:B------:R-:W-:Y:S02]  /*15a10*/  HADD2.F32 R60, -RZ, R30.H1_H1 ;  /* 0x3000001eff3c7230 */ /* 0x000fe40000004100 */
[----:B------:R-:W-:Y:S01]  /*15a20*/  FFMA.FTZ R78, R70, R41, R61 ;  /* 0x00000029464e7223 */ /* 0x000fe2000001003d */
[----:B------:R-:W-:-:S02]  /*15a30*/  HADD2.F32 R67, -RZ, R10.H1_H1 ;  /* 0x3000000aff437230 */ /* 0x000fc40000004100 */
[----:B------:R-:W-:Y:S01]  /*15a40*/  FMUL.FTZ R86, R59, R104 ;  /* 0x000000683b567220 */ /* 0x000fe20000410000 */
[----:B------:R-:W-:Y:S02]  /*15a50*/  HADD2.F32 R69, -RZ, R29.H1_H1 ;  /* 0x3000001dff457230 */ /* 0x000fe40000004100 */
[----:B------:R-:W-:Y:S01]  /*15a60*/  FFMA.FTZ R79, R79, R40, R60 ;  /* 0x000000284f4f7223 */ /* 0x000fe2000001003c */
[----:B------:R-:W-:Y:S01]  /*15a70*/  HADD2.F32 R90, -RZ, R12.H0_H0 ;  /* 0x2000000cff5a7230 */ /* 0x000fe20000004100 */
[----:B------:R-:W0:Y:S01]  /*15a80*/  LDC.64 R40, c[0x0][0x428] ;  /* 0x00010a00ff287b82 */ /* 0x000e220000000a00 */
[----:B------:R-:W-:Y:S02]  /*15a90*/  HADD2.F32 R98, -RZ, R35.H0_H0 ;  /* 0x20000023ff627230 */ /* 0x000fe40000004100 */
[----:B------:R-:W-:Y:S01]  /*15aa0*/  FFMA.FTZ R86, R86, R67, R69 ;  /* 0x0000004356567223 */ /* 0x000fe20000010045 */
[----:B------:R-:W-:Y:S01]  /*15ab0*/  FMUL.FTZ R65, R59, R92 ;  /* 0x0000005c3b417220 */ /* 0x000fe20000410000 */
[----:B------:R-:W-:-:S02]  /*15ac0*/  HADD2.F32 R63, -RZ, R8.H1_H1 ;  /* 0x30000008ff3f7230 */ /* 0x000fc40000004100 */
[C---:B------:R-:W-:Y:S01]  /*15ad0*/  FMUL.FTZ R81, R59.reuse, R88 ;  /* 0x000000583b517220 */ /* 0x040fe20000410000 */
[--C-:B------:R-:W-:Y:S02]  /*15ae0*/  HADD2.F32 R67, -RZ, R31.reuse.H1_H1 ;  /* 0x3000001fff437230 */ /* 0x100fe40000004100 */
[----:B------:R-:W-:Y:S01]  /*15af0*/  FMUL.FTZ R88, R59, R100 ;  /* 0x000000643b587220 */ /* 0x000fe20000410000 */
[----:B------:R-:W1:Y:S01]  /*15b00*/  @!P0 LDC.64 R60, c[0x0][0x3c8] ;  /* 0x0000f200ff3c8b82 */ /* 0x000e620000000a00 */
[----:B------:R-:W-:Y:S01]  /*15b10*/  FFMA.FTZ R65, R65, R90, R98 ;  /* 0x0000005a41417223 */ /* 0x000fe20000010062 */
[----:B------:R-:W-:Y:S02]  /*15b20*/  HADD2.F32 R68, -RZ, R8.H0_H0 ;  /* 0x20000008ff447230 */ /* 0x000fe40000004100 */
[----:B------:R-:W-:Y:S01]  /*15b30*/  FFMA.FTZ R88, R88, R63, R67 ;  /* 0x0000003f58587223 */ /* 0x000fe20000010043 */
[----:B------:R-:W-:Y:S02]  /*15b40*/  HADD2.F32 R90, -RZ, R31.H0_H0 ;  /* 0x2000001fff5a7230 */ /* 0x000fe40000004100 */
[----:B------:R-:W-:Y:S01]  /*15b50*/  FMUL.FTZ R42, R59, R42 ;  /* 0x0000002a3b2a7220 */ /* 0x000fe20000410000 */
[----:B------:R-:W-:-:S02]  /*15b60*/  HADD2.F32 R63, -RZ, R7.H0_H0 ;  /* 0x20000007ff3f7230 */ /* 0x000fc40000004100 */
[C---:B------:R-:W-:Y:S01]  /*15b70*/  FMUL.FTZ R44, R59.reuse, R44 ;  /* 0x0000002c3b2c7220 */ /* 0x040fe20000410000 */
[--C-:B------:R-:W-:Y:S02]  /*15b80*/  HADD2.F32 R67, -RZ, R24.reuse.H0_H0 ;  /* 0x20000018ff437230 */ /* 0x100fe40000004100 */
[----:B------:R-:W-:Y:S01]  /*15b90*/  FMUL.FTZ R62, R59, R62 ;  /* 0x0000003e3b3e7220 */ /* 0x000fe20000410000 */
[----:B------:R-:W-:Y:S02]  /*15ba0*/  HADD2.F32 R83, -RZ, R7.H1_H1 ;  /* 0x30000007ff537230 */ /* 0x000fe40000004100 */
[----:B------:R-:W-:Y:S01]  /*15bb0*/  FFMA.FTZ R81, R81, R68, R90 ;  /* 0x0000004451517223 */ /* 0x000fe2000001005a */
[----:B------:R-:W-:Y:S02]  /*15bc0*/  HADD2.F32 R69, -RZ, R24.H1_H1 ;  /* 0x30000018ff457230 */ /* 0x000fe40000004100 */
[----:B------:R-:W-:Y:S01]  /*15bd0*/  FMUL.FTZ R85, R59, R52 ;  /* 0x000000343b557220 */ /* 0x000fe20000410000 */
[----:B------:R-:W-:-:S02]  /*15be0*/  HADD2.F32 R71, -RZ, R6.H1_H1 ;  /* 0x30000006ff477230 */ /* 0x000fc40000004100 */
[----:B------:R-:W-:Y:S01]  /*15bf0*/  FFMA.FTZ R52, R42, R63, R67 ;  /* 0x0000003f2a347223 */ /* 0x000fe20000010043 */
[--C-:B------:R-:W-:Y:S02]  /*15c00*/  HADD2.F32 R87, -RZ, R25.reuse.H1_H1 ;  /* 0x30000019ff577230 */ /* 0x100fe40000004100 */
[----:B------:R-:W-:Y:S01]  /*15c10*/  FFMA.FTZ R83, R44, R83, R69 ;  /* 0x000000532c537223 */ /* 0x000fe20000010045 */
[----:B------:R-:W-:Y:S01]  /*15c20*/  HADD2.F32 R68, -RZ, R6.H0_H0 ;  /* 0x20000006ff447230 */ /* 0x000fe20000004100 */
[----:B------:R-:W-:Y:S01]  /*15c30*/  MOV R99, UR18 ;  /* 0x0000001200637c02 */ /* 0x000fe20008000f00 */
[----:B------:R-:W-:Y:S02]  /*15c40*/  HADD2.F32 R70, -RZ, R25.H0_H0 ;  /* 0x20000019ff467230 */ /* 0x000fe40000004100 */
[----:B------:R-:W-:Y:S01]  /*15c50*/  FFMA.FTZ R90, R62, R71, R87 ;  /* 0x000000473e5a7223 */ /* 0x000fe20000010057 */
[----:B------:R-:W-:Y:S02]  /*15c60*/  HADD2.F32 R63, -RZ, R5.H0_H0 ;  /* 0x20000005ff3f7230 */ /* 0x000fe40000004100 */
[----:B------:R-:W-:Y:S01]  /*15c70*/  FMUL.FTZ R46, R59, R46 ;  /* 0x0000002e3b2e7220 */ /* 0x000fe20000410000 */
[----:B------:R-:W-:-:S02]  /*15c80*/  HADD2.F32 R67, -RZ, R26.H0_H0 ;  /* 0x2000001aff437230 */ /* 0x000fc40000004100 */
[C---:B------:R-:W-:Y:S01]  /*15c90*/  FMUL.FTZ R42, R59.reuse, R54 ;  /* 0x000000363b2a7220 */ /* 0x040fe20000410000 */
[----:B------:R-:W-:Y:S02]  /*15ca0*/  HADD2.F32 R69, -RZ, R5.H1_H1 ;  /* 0x30000005ff457230 */ /* 0x000fe40000004100 */
[C---:B------:R-:W-:Y:S01]  /*15cb0*/  FMUL.FTZ R66, R59.reuse, R66 ;  /* 0x000000423b427220 */ /* 0x040fe20000410000 */
[----:B------:R-:W-:Y:S02]  /*15cc0*/  HADD2.F32 R71, -RZ, R26.H1_H1 ;  /* 0x3000001aff477230 */ /* 0x000fe40000004100 */
[----:B------:R-:W-:Y:S01]  /*15cd0*/  FMUL.FTZ R50, R59, R50 ;  /* 0x000000323b327220 */ /* 0x000fe20000410000 */
[----:B------:R-:W-:Y:S02]  /*15ce0*/  HADD2.F32 R89, -RZ, R4.H0_H0 ;  /* 0x20000004ff597230 */ /* 0x000fe40000004100 */
[----:B------:R-:W-:Y:S01]  /*15cf0*/  FFMA.FTZ R85, R85, R68, R70 ;  /* 0x0000004455557223 */ /* 0x000fe20000010046 */
[----:B------:R-:W-:-:S02]  /*15d00*/  HADD2.F32 R93, -RZ, R27.H0_H0 ;  /* 0x2000001bff5d7230 */ /* 0x000fc40000004100 */
[----:B------:R-:W-:Y:S01]  /*15d10*/  FFMA.FTZ R54, R46, R63, R67 ;  /* 0x0000003f2e367223 */ /* 0x000fe20000010043 */
[----:B------:R-:W-:Y:S02]  /*15d20*/  HADD2.F32 R95, -RZ, R4.H1_H1 ;  /* 0x30000004ff5f7230 */ /* 0x000fe40000004100 */
[----:B------:R-:W-:Y:S01]  /*15d30*/  FFMA.FTZ R87, R42, R69, R71 ;  /* 0x000000452a577223 */ /* 0x000fe20000010047 */
[----:B------:R-:W-:Y:S02]  /*15d40*/  HADD2.F32 R97, -RZ, R27.H1_H1 ;  /* 0x3000001bff617230 */ /* 0x000fe40000004100 */
[----:B------:R-:W-:Y:S01]  /*15d50*/  FFMA.FTZ R89, R66, R89, R93 ;  /* 0x0000005942597223 */ /* 0x000fe2000001005d */
[----:B-1----:R-:W-:Y:S01]  /*15d60*/  @!P0 IMAD.WIDE R60, R99, 0x4, R60 ;  /* 0x00000004633c8825 */ /* 0x002fe200078e023c */
[----:B------:R-:W-:Y:S01]  /*15d70*/  F2FP.F16.F32.PACK_AB R43, R94, R43 ;  /* 0x0000002b5e2b723e */ /* 0x000fe200000000ff */
[----:B------:R-:W-:Y:S02]  /*15d80*/  UIADD3 UR18, UPT, UPT, UR18, UR16, URZ ;  /* 0x0000001012127290 */ /* 0x000fe4000fffe0ff */
[----:B------:R-:W-:Y:S01]  /*15d90*/  FFMA.FTZ R92, R50, R95, R97 ;  /* 0x0000005f325c7223 */ /* 0x000fe20000010061 */
[--C-:B0-----:R-:W-:Y:S01]  /*15da0*/  IMAD.WIDE.U32 R62, R48, 0x10, R40.reuse ;  /* 0x00000010303e7825 */ /* 0x101fe200078e0028 */
[----:B------:R-:W-:Y:S01]  /*15db0*/  F2FP.F16.F32.PACK_AB R42, R84, R49 ;  /* 0x00000031542a723e */ /* 0x000fe200000000ff */
[----:B------:R0:W-:Y:S01]  /*15dc0*/  @!P0 STG.E desc[UR10][R60.64], R59 ;  /* 0x0000003b3c008986 */ /* 0x0001e2000c10190a */
[----:B------:R-:W-:Y:S01]  /*15dd0*/  F2FP.F16.F32.PACK_AB R46, R74, R55 ;  /* 0x000000374a2e723e */ /* 0x000fe200000000ff */
[--C-:B------:R-:W-:Y:S01]  /*15de0*/  IMAD.WIDE.U32 R66, R73, 0x10, R40.reuse ;  /* 0x0000001049427825 */ /* 0x100fe200078e0028 */
[----:B------:R-:W-:Y:S01]  /*15df0*/  F2FP.F16.F32.PACK_AB R44, R72, R51 ;  /* 0x00000033482c723e */ /* 0x000fe200000000ff */
[----:B------:R-:W-:Y:S01]  /*15e00*/  UISETP.GE.AND UP1, UPT, UR18, UR17, UPT ;  /* 0x000000111200728c */ /* 0x000fe2000bf26270 */
[----:B------:R-:W-:Y:S01]  /*15e10*/  F2FP.F16.F32.PACK_AB R51, R88, R81 ;  /* 0x000000515833723e */ /* 0x000fe200000000ff */
[----:B------:R-:W-:Y:S01]  /*15e20*/  IMAD.WIDE.U32 R68, R91, 0x10, R40 ;  /* 0x000000105b447825 */ /* 0x000fe200078e0028 */
[----:B------:R-:W-:-:S02]  /*15e30*/  F2FP.F16.F32.PACK_AB R50, R79, R78 ;  /* 0x0000004e4f32723e */ /* 0x000fc400000000ff */
[----:B------:R-:W-:Y:S01]  /*15e40*/  F2FP.F16.F32.PACK_AB R49, R86, R77 ;  /* 0x0000004d5631723e */ /* 0x000fe200000000ff */
[----:B------:R-:W-:Y:S01]  /*15e50*/  IMAD.WIDE.U32 R70, R109, 0x10, R40 ;  /* 0x000000106d467825 */ /* 0x000fe200078e0028 */
[----:B------:R-:W-:Y:S02]  /*15e60*/  F2FP.F16.F32.PACK_AB R41, R108, R47 ;  /* 0x0000002f6c29723e */ /* 0x000fe400000000ff */
[----:B------:R-:W-:Y:S02]  /*15e70*/  F2FP.F16.F32.PACK_AB R40, R96, R45 ;  /* 0x0000002d6028723e */ /* 0x000fe400000000ff */
[----:B------:R-:W-:Y:S02]  /*15e80*/  F2FP.F16.F32.PACK_AB R47, R82, R65 ;  /* 0x00000041522f723e */ /* 0x000fe400000000ff */
[----:B------:R-:W-:Y:S01]  /*15e90*/  F2FP.F16.F32.PACK_AB R45, R80, R53 ;  /* 0x00000035502d723e */ /* 0x000fe200000000ff */
[----:B------:R0:W-:Y:S01]  /*15ea0*/  STG.E.128 desc[UR10][R62.64], R40 ;  /* 0x000000283e007986 */ /* 0x0001e2000c101d0a */
[----:B------:R-:W-:-:S02]  /*15eb0*/  F2FP.F16.F32.PACK_AB R48, R76, R75 ;  /* 0x0000004b4c30723e */ /* 0x000fc400000000ff */
[----:B------:R-:W-:Y:S01]  /*15ec0*/  F2FP.F16.F32.PACK_AB R55, R92, R89 ;  /* 0x000000595c37723e */ /* 0x000fe200000000ff */
[----:B------:R0:W-:Y:S01]  /*15ed0*/  STG.E.128 desc[UR10][R66.64], R44 ;  /* 0x0000002c42007986 */ /* 0x0001e2000c101d0a */
[----:B------:R-:W-:Y:S02]  /*15ee0*/  F2FP.F16.F32.PACK_AB R54, R87, R54 ;  /* 0x000000365736723e */ /* 0x000fe400000000ff */
[----:B------:R-:W-:Y:S01]  /*15ef0*/  F2FP.F16.F32.PACK_AB R53, R90, R85 ;  /* 0x000000555a35723e */ /* 0x000fe200000000ff */
[----:B------:R0:W-:Y:S01]  /*15f00*/  STG.E.128 desc[UR10][R68.64], R48 ;  /* 0x0000003044007986 */ /* 0x0001e2000c101d0a */
[----:B------:R-:W-:-:S05]  /*15f10*/  F2FP.F16.F32.PACK_AB R52, R83, R52 ;  /* 0x000000345334723e */ /* 0x000fca00000000ff */
[----:B------:R0:W-:Y:S01]  /*15f20*/  STG.E.128 desc[UR10][R70.64], R52 ;  /* 0x0000003446007986 */ /* 0x0001e2000c101d0a */
[----:B------:R-:W-:Y:S05]  /*15f30*/  BRA.U !UP1, `(.L_x_3413) ;  /* 0xfffffea909e87547 */ /* 0x000fea000b83ffff */
[----:B------:R-:W-:Y:S05]  /*15f40*/  EXIT ;  /* 0x000000000000794d */ /* 0x000fea0003800000 */
.L_x_3414:
        /* <DEDUP_REMOVED lines=11> */
.L_x_27223:


//--------------------- .text._ZN10layer_norm13ln_fwd_kernelINS_13Kernel_traitsI6__halfS2_S2_S2_fjLj4096ELj1ELj1ELj4ELj16ENS_18Kernel_traits_baseILj4096ES2_S2_S2_S2_fjLj128EEEEELb1ELb0ELb1ELb0EEEvNS_9FwdParamsE --------------------------
	.section	.text._ZN10layer_norm13ln_fwd_kernelINS_13Kernel_traitsI6__halfS2_S2_S2_fjLj4096ELj1ELj1ELj4ELj16ENS_18Kernel_traits_baseILj4096ES2_S2_S2_S2_fjLj128EEEEELb1ELb0ELb1ELb0EEEvNS_9FwdParamsE,"ax",@progbits
	.align	128
        .global         _ZN10layer_norm13ln_fwd_kernelINS_13Kernel_traitsI6__halfS2_S2_S2_fjLj4096ELj1ELj1ELj4ELj16ENS_18Kernel_traits_baseILj4096ES2_S2_S2_S2_fjLj128EEEEELb1ELb0ELb1ELb0EEEvNS_9FwdParamsE
        .type           _ZN10layer_norm13ln_fwd_kernelINS_13Kernel_traitsI6__halfS2_S2_S2_fjLj4096ELj1ELj1ELj4ELj16ENS_18Kernel_traits_baseILj4096ES2_S2_S2_S2_fjLj128EEEEELb1ELb0ELb1ELb0EEEvNS_9FwdParamsE,@function
        .size           _ZN10layer_norm13ln_fwd_kernelINS_13Kernel_traitsI6__halfS2_S2_S2_fjLj4096ELj1ELj1ELj4ELj16ENS_18Kernel_traits_baseILj4096ES2_S2_S2_S2_fjLj128EEEEELb1ELb0ELb1ELb0EEEvNS_9FwdParamsE,(.L_x_27224 - _ZN10layer_norm13ln_fwd_kernelINS_13Kernel_traitsI6__halfS2_S2_S2_fjLj4096ELj1ELj1ELj4ELj16ENS_18Kernel_traits_baseILj4096ES2_S2_S2_S2_fjLj128EEEEELb1ELb0ELb1ELb0EEEvNS_9FwdParamsE)
        .other          _ZN10layer_norm13ln_fwd_kernelINS_13Kernel_traitsI6__halfS2_S2_S2_fjLj4096ELj1ELj1ELj4ELj16ENS_18Kernel_traits_baseILj4096ES2_S2_S2_S2_fjLj128EEEEELb1ELb0ELb1ELb0EEEvNS_9FwdParamsE,@"STO_CUDA_ENTRY STV_DEFAULT"
_ZN10layer_norm13ln_fwd_kernelINS_13Kernel_traitsI6__halfS2_S2_S2_fjLj4096ELj1ELj1ELj4ELj16ENS_18Kernel_traits_baseILj4096ES2_S2_S2_S2_fjLj128EEEEELb1ELb0ELb1ELb0EEEvNS_9FwdParamsE:
.text._ZN10layer_norm13ln_fwd_kernelINS_13Kernel_traitsI6__halfS2_S2_S2_fjLj4096ELj1ELj1ELj4ELj16ENS_18Kernel_traits_baseILj4096ES2_S2_S2_S2_fjLj128EEEEELb1ELb0ELb1ELb0EEEvNS_9FwdParamsE:
        /* <DEDUP_REMOVED lines=14> */
[----:B----4-:R-:W-:Y:S01]  /*00e0*/  @P0 IMAD.MOV.U32 R5, RZ, RZ, R11 ;  /* 0x000000ffff050224 */ /* 0x010fe200078e000b */
[----:B------:R-:W1:Y:S05]  /*00f0*/  @P0 LDC R7, c[0x0][0x460] ;  /* 0x00011800ff070b82 */ /* 0x000e6a0000000800 */
[----:B------:R-:W1:Y:S01]  /*0100*/  @P0 LDG.E.64 R4, desc[UR12][R4.64] ;  /* 0x0000000c04040981 */ /* 0x000e62000c1e1b00 */
[----:B0-----:R-:W-:Y:S01]  /*0110*/  UISETP.NE.U32.AND UP0, UPT, UR4, URZ, UPT ;  /* 0x000000ff0400728c */ /* 0x001fe2000bf05070 */
[----:B------:R-:W-:Y:S01]  /*0120*/  BSSY.RECONVERGENT B0, `(.L_x_3415) ;  /* 0x0000065000007945 */ /* 0x000fe20003800200 */
[----:B------:R-:W5:Y:S02]  /*0130*/  S2UR UR22, SR_CTAID.X ;  /* 0x00000000001679c3 */ /* 0x000f640000002500 */
[----:B------:R-:W-:-:S06]  /*0140*/  UISETP.NE.AND.EX UP0, UPT, UR5, URZ, UPT, UP0 ;  /* 0x000000ff0500728c */ /* 0x000fcc000bf05300 */
[----:B------:R-:W5:Y:S02]  /*0150*/  LDC R8, c[0x0][0x360] ;  /* 0x0000d800ff087b82 */ /* 0x000f640000000800 */
[----:B-----5:R-:W-:Y:S01]  /*0160*/  IMAD R67, R8, UR22, R9 ;  /* 0x0000001608437c24 */ /* 0x020fe2000f8e0209 */
[----:B--2---:R-:W-:Y:S02]  /*0170*/  @P0 R2UR UR14, R2 ;  /* 0x00000000020e02ca */ /* 0x004fe400000e0000 */
[----:B------:R-:W-:Y:S02]  /*0180*/  @P0 R2UR UR15, R3 ;  /* 0x00000000030f02ca */ /* 0x000fe400000e0000 */
[----:B------:R-:W-:Y:S02]  /*0190*/  LOP3.LUT R2, R9, 0x60, RZ, 0xc0, !PT ;  /* 0x0000006009027812 */ /* 0x000fe400078ec0ff */
[----:B------:R-:W-:Y:S02]  /*01a0*/  SHF.R.S32.HI R3, RZ, 0x1f, R6 ;  /* 0x0000001fff037819 */ /* 0x000fe40000011406 */
[----:B-1----:R-:W-:-:S02]  /*01b0*/  @P0 IADD3 R0, P1, PT, R4, R7, RZ ;  /* 0x0000000704000210 */ /* 0x002fc40007f3e0ff */
[----:B------:R-:W-:-:S03]  /*01c0*/  LEA.HI R3, R3, R6, RZ, 0x3 ;  /* 0x0000000603037211 */ /* 0x000fc600078f18ff */
[----:B------:R-:W-:Y:S01]  /*01d0*/  @P0 IMAD.X R11, RZ, RZ, R5, P1 ;  /* 0x000000ffff0b0224 */ /* 0x000fe200008e0605 */
[----:B------:R-:W-:Y:S01]  /*01e0*/  LOP3.LUT R5, R2, 0x1f, R9, 0xf8, !PT ;  /* 0x0000001f02057812 */ /* 0x000fe200078ef809 */
[----:B------:R-:W-:Y:S01]  /*01f0*/  UIADD3 UR26, UPT, UPT, UR14, -0x61c88647, URZ ;  /* 0x9e3779b90e1a7890 */ /* 0x000fe2000fffe0ff */
[----:B------:R-:W-:Y:S01]  /*0200*/  SHF.R.S32.HI R4, RZ, 0x3, R3 ;  /* 0x00000003ff047819 */ /* 0x000fe20000011403 */
[----:B------:R-:W-:Y:S01]  /*0210*/  UIADD3 UR27, UPT, UPT, UR15, -0x4498517b, URZ ;  /* 0xbb67ae850f1b7890 */ /* 0x000fe2000fffe0ff */
[----:B------:R-:W-:Y:S01]  /*0220*/  LOP3.LUT R7, R5, 0x7f, RZ, 0x3c, !PT ;  /* 0x0000007f05077812 */ /* 0x000fe200078e3cff */
[----:B------:R-:W-:Y:S01]  /*0230*/  UIADD3 UR28, UPT, UPT, UR14, 0x3c6ef372, URZ ;  /* 0x3c6ef3720e1c7890 */ /* 0x000fe2000fffe0ff */
[----:B------:R-:W-:Y:S01]  /*0240*/  LOP3.LUT R3, R9, 0x1f, RZ, 0xc0, !PT ;  /* 0x0000001f09037812 */ /* 0x000fe200078ec0ff */
[----:B------:R-:W-:Y:S01]  /*0250*/  UIADD3 UR29, UPT, UPT, UR15, 0x76cf5d0a, URZ ;  /* 0x76cf5d0a0f1d7890 */ /* 0x000fe2000fffe0ff */
[----:B------:R-:W-:Y:S01]  /*0260*/  IADD3 R66, PT, PT, R4, R7, RZ ;  /* 0x0000000704427210 */ /* 0x000fe20007ffe0ff */
[----:B------:R-:W-:Y:S01]  /*0270*/  UIADD3 UR30, UPT, UPT, UR14, -0x255992d5, URZ ;  /* 0xdaa66d2b0e1e7890 */ /* 0x000fe2000fffe0ff */
[--C-:B------:R-:W-:Y:S01]  /*0280*/  SHF.R.U64 R65, R0, 0x2, R11.reuse ;  /* 0x0000000200417819 */ /* 0x100fe2000000120b */
[----:B------:R-:W-:Y:S01]  /*0290*/  UIADD3 UR31, UPT, UPT, UR15, 0x32370b8f, URZ ;  /* 0x32370b8f0f1f7890 */ /* 0x000fe2000fffe0ff */
[----:B------:R-:W-:Y:S01]  /*02a0*/  SHF.R.U32.HI R64, RZ, 0x2, R11 ;  /* 0x00000002ff407819 */ /* 0x000fe2000001160b */
[----:B------:R-:W-:-:S02]  /*02b0*/  UIADD3 UR32, UPT, UPT, UR14, 0x78dde6e4, URZ ;  /* 0x78dde6e40e207890 */ /* 0x000fc4000fffe0ff */
[----:B------:R-:W-:Y:S02]  /*02c0*/  UIADD3 UR33, UPT, UPT, UR15, -0x126145ec, URZ ;  /* 0xed9eba140f217890 */ /* 0x000fe4000fffe0ff */
[----:B------:R-:W-:Y:S02]  /*02d0*/  UIADD3 UR34, UPT, UPT, UR14, 0x1715609d, URZ ;  /* 0x1715609d0e227890 */ /* 0x000fe4000fffe0ff */
[----:B------:R-:W-:Y:S02]  /*02e0*/  UIADD3 UR35, UPT, UPT, UR15, -0x56f99767, URZ ;  /* 0xa90668990f237890 */ /* 0x000fe4000fffe0ff */
[----:B------:R-:W-:Y:S02]  /*02f0*/  UIADD3 UR36, UPT, UPT, UR14, -0x4ab325aa, URZ ;  /* 0xb54cda560e247890 */ /* 0x000fe4000fffe0ff */
[----:B------:R-:W-:Y:S02]  /*0300*/  UIADD3 UR37, UPT, UPT, UR15, 0x646e171e, URZ ;  /* 0x646e171e0f257890 */ /* 0x000fe4000fffe0ff */
[----:B------:R-:W-:-:S02]  /*0310*/  UIADD3 UR38, UPT, UPT, UR14, 0x5384540f, URZ ;  /* 0x5384540f0e267890 */ /* 0x000fc4000fffe0ff */
[----:B------:R-:W-:Y:S02]  /*0320*/  UIADD3 UR39, UPT, UPT, UR15, 0x1fd5c5a3, URZ ;  /* 0x1fd5c5a30f277890 */ /* 0x000fe4000fffe0ff */
[----:B------:R-:W-:Y:S02]  /*0330*/  UIADD3 UR40, UPT, UPT, UR14, -0xe443238, URZ ;  /* 0xf1bbcdc80e287890 */ /* 0x000fe4000fffe0ff */
[----:B------:R-:W-:Y:S02]  /*0340*/  UIADD3 UR41, UPT, UPT, UR15, -0x24c28bd8, URZ ;  /* 0xdb3d74280f297890 */ /* 0x000fe4000fffe0ff */
        /* <DEDUP_REMOVED lines=36> */
.L_x_3416:
        /* <DEDUP_REMOVED lines=30> */
.L_x_3417:
[----:B------:R-:W-:Y:S05]  /*0770*/  BSYNC.RECONVERGENT B0 ;  /* 0x0000000000007941 */ /* 0x000fea0003800200 */
.L_x_3415:
[----:B------:R-:W0:Y:S02]  /*0780*/  LDCU UR4, c[0x0][0x384] ;  /* 0x00007080ff0477ac */ /* 0x000e240008000800 */
[----:B0-----:R-:W-:-:S06]  /*0790*/  UISETP.GE.AND UP0, UPT, UR22, UR4, UPT ;  /* 0x000000041600728c */ /* 0x001fcc000bf06270 */
[----:B------:R-:W-:-:S13]  /*07a0*/  PLOP3.LUT P0, PT, PT, PT, UP0, 0x80, 0x8 ;  /* 0x000000000008781c */ /* 0x000fda0003f0f008 */
[----:B------:R-:W-:Y:S05]  /*07b0*/  @P0 EXIT ;  /* 0x000000000000094d */ /* 0x000fea0003800000 */
[----:B------:R-:W-:Y:S01]  /*07c0*/  IMAD.HI.U32 R5, R67, -0x326172a9, RZ ;  /* 0xcd9e8d5743057827 */ /* 0x000fe200078e00ff */
[----:B------:R-:W-:Y:S01]  /*07d0*/  LOP3.LUT R19, R0, 0x3, RZ, 0xc0, !PT ;  /* 0x0000000300137812 */ /* 0x000fe200078ec0ff */
[----:B------:R-:W0:Y:S02]  /*07e0*/  LDCU UR23, c[0x0][0x404] ;  /* 0x00008080ff1777ac */ /* 0x000e240008000800 */
[C---:B------:R-:W-:Y:S01]  /*07f0*/  IMAD.HI.U32 R6, R65.reuse, -0x2daee0ad, RZ ;  /* 0xd2511f5341067827 */ /* 0x040fe200078e00ff */
[----:B------:R-:W-:Y:S01]  /*0800*/  LOP3.LUT R5, R64, UR14, R5, 0x96, !PT ;  /* 0x0000000e40057c12 */ /* 0x000fe2000f8e9605 */
[----:B------:R-:W1:Y:S02]  /*0810*/  LDCU UR45, c[0x0][0x388] ;  /* 0x00007100ff2d77ac */ /* 0x000e640008000800 */
[----:B------:R-:W-:Y:S01]  /*0820*/  IMAD R10, R65, -0x2daee0ad, RZ ;  /* 0xd2511f53410a7824 */ /* 0x000fe200078e02ff */
[----:B------:R-:W-:Y:S01]  /*0830*/  LOP3.LUT R6, R6, UR15, RZ, 0x3c, !PT ;  /* 0x0000000f06067c12 */ /* 0x000fe2000f8e3cff */
[----:B------:R-:W-:Y:S01]  /*0840*/  IMAD.HI.U32 R9, R5, -0x2daee0ad, RZ ;  /* 0xd2511f5305097827 */ /* 0x000fe200078e00ff */
[----:B------:R-:W2:Y:S03]  /*0850*/  LDCU.U8 UR24, c[0x0][0x410] ;  /* 0x00008200ff1877ac */ /* 0x000ea60008000000 */
[----:B------:R-:W-:Y:S01]  /*0860*/  IMAD R8, R67, -0x326172a9, RZ ;  /* 0xcd9e8d5743087824 */ /* 0x000fe200078e02ff */
[----:B------:R-:W-:Y:S01]  /*0870*/  LOP3.LUT R9, R10, UR27, R9, 0x96, !PT ;  /* 0x0000001b0a097c12 */ /* 0x000fe2000f8e9609 */
[C---:B------:R-:W-:Y:S01]  /*0880*/  IMAD.HI.U32 R7, R6.reuse, -0x326172a9, RZ ;  /* 0xcd9e8d5706077827 */ /* 0x040fe200078e00ff */
[----:B------:R-:W3:Y:S03]  /*0890*/  LDCU UR25, c[0x0][0x400] ;  /* 0x00008000ff1977ac */ /* 0x000ee60008000800 */
[----:B------:R-:W-:Y:S01]  /*08a0*/  IMAD R11, R6, -0x326172a9, RZ ;  /* 0xcd9e8d57060b7824 */ /* 0x000fe200078e02ff */
[----:B------:R-:W-:Y:S01]  /*08b0*/  LOP3.LUT R7, R8, UR26, R7, 0x96, !PT ;  /* 0x0000001a08077c12 */ /* 0x000fe2000f8e9607 */
[----:B------:R-:W-:Y:S01]  /*08c0*/  IMAD.HI.U32 R6, R9, -0x326172a9, RZ ;  /* 0xcd9e8d5709067827 */ /* 0x000fe200078e00ff */
[----:B------:R-:W4:Y:S03]  /*08d0*/  LDCU.64 UR16, c[0x0][0x408] ;  /* 0x00008100ff1077ac */ /* 0x000f260008000a00 */
[----:B------:R-:W-:Y:S01]  /*08e0*/  IMAD R8, R5, -0x2daee0ad, RZ ;  /* 0xd2511f5305087824 */ /* 0x000fe200078e02ff */
[----:B------:R-:W-:Y:S01]  /*08f0*/  LOP3.LUT R6, R11, UR28, R6, 0x96, !PT ;  /* 0x0000001c0b067c12 */ /* 0x000fe2000f8e9606 */
[C---:B------:R-:W-:Y:S01]  /*0900*/  IMAD.HI.U32 R5, R7.reuse, -0x2daee0ad, RZ ;  /* 0xd2511f5307057827 */ /* 0x040fe200078e00ff */
[----:B------:R-:W0:Y:S03]  /*0910*/  LDCU.64 UR18, c[0x0][0x3a0] ;  /* 0x00007400ff1277ac */ /* 0x000e260008000a00 */
[----:B------:R-:W-:Y:S01]  /*0920*/  IMAD R11, R7, -0x2daee0ad, RZ ;  /* 0xd2511f53070b7824 */ /* 0x000fe200078e02ff */
[----:B------:R-:W-:Y:S01]  /*0930*/  LOP3.LUT R5, R8, UR29, R5, 0x96, !PT ;  /* 0x0000001d08057c12 */ /* 0x000fe2000f8e9605 */
[C---:B------:R-:W-:Y:S01]  /*0940*/  IMAD.HI.U32 R10, R6.reuse, -0x2daee0ad, RZ ;  /* 0xd2511f53060a7827 */ /* 0x040fe200078e00ff */
[----:B------:R-:W0:Y:S03]  /*0950*/  LDCU.128 UR8, c[0x0][0x3f0] ;  /* 0x00007e00ff0877ac */ /* 0x000e260008000c00 */
[----:B------:R-:W-:Y:S01]  /*0960*/  IMAD R8, R9, -0x326172a9, RZ ;  /* 0xcd9e8d5709087824 */ /* 0x000fe200078e02ff */
[----:B------:R-:W-:Y:S01]  /*0970*/  LOP3.LUT R10, R11, UR31, R10, 0x96, !PT ;  /* 0x0000001f0b0a7c12 */ /* 0x000fe2000f8e960a */
[C---:B------:R-:W-:Y:S01]  /*0980*/  IMAD.HI.U32 R7, R5.reuse, -0x326172a9, RZ ;  /* 0xcd9e8d5705077827 */ /* 0x040fe200078e00ff */
[----:B------:R-:W0:Y:S03]  /*0990*/  LDCU.64 UR20, c[0x0][0x380] ;  /* 0x00007000ff1477ac */ /* 0x000e260008000a00 */
[----:B------:R-:W-:Y:S01]  /*09a0*/  IMAD R9, R6, -0x2daee0ad, RZ ;  /* 0xd2511f5306097824 */ /* 0x000fe200078e02ff */
[----:B------:R-:W-:Y:S01]  /*09b0*/  LOP3.LUT R7, R8, UR30, R7, 0x96, !PT ;  /* 0x0000001e08077c12 */ /* 0x000fe2000f8e9607 */
[----:B------:R-:W-:Y:S01]  /*09c0*/  IMAD R8, R5, -0x326172a9, RZ ;  /* 0xcd9e8d5705087824 */ /* 0x000fe200078e02ff */
[----:B------:R-:W-:Y:S01]  /*09d0*/  UPLOP3.LUT UP1, UPT, UPT, UPT, UPT, 0x40, 0x4 ;  /* 0x000000000004789c */ /* 0x000fe20003f2e870 */
        /* <DEDUP_REMOVED lines=11> */
[----:B------:R-:W-:-:S04]  /*0a90*/  IMAD.HI.U32 R6, R8, -0x326172a9, RZ ;  /* 0xcd9e8d5708067827 */ /* 0x000fc800078e00ff */
[----:B------:R-:W-:Y:S01]  /*0aa0*/  IMAD R10, R5, -0x2daee0ad, RZ ;  /* 0xd2511f53050a7824 */ /* 0x000fe200078e02ff */
[----:B------:R-:W-:Y:S01]  /*0ab0*/  LOP3.LUT R6, R9, UR36, R6, 0x96, !PT ;  /* 0x0000002409067c12 */ /* 0x000fe2000f8e9606 */
[----:B------:R-:W-:-:S04]  /*0ac0*/  IMAD.HI.U32 R5, R7, -0x2daee0ad, RZ ;  /* 0xd2511f5307057827 */ /* 0x000fc800078e00ff */
[----:B------:R-:W-:Y:S01]  /*0ad0*/  IMAD.HI.U32 R9, R6, -0x2daee0ad, RZ ;  /* 0xd2511f5306097827 */ /* 0x000fe200078e00ff */
[----:B------:R-:W-:-:S03]  /*0ae0*/  LOP3.LUT R5, R10, UR37, R5, 0x96, !PT ;  /* 0x000000250a057c12 */ /* 0x000fc6000f8e9605 */
[----:B------:R-:W-:Y:S02]  /*0af0*/  IMAD R10, R7, -0x2daee0ad, RZ ;  /* 0xd2511f53070a7824 */ /* 0x000fe400078e02ff */
[----:B------:R-:W-:Y:S02]  /*0b00*/  IMAD R8, R8, -0x326172a9, RZ ;  /* 0xcd9e8d5708087824 */ /* 0x000fe400078e02ff */
[C---:B------:R-:W-:Y:S01]  /*0b10*/  IMAD.HI.U32 R7, R5.reuse, -0x326172a9, RZ ;  /* 0xcd9e8d5705077827 */ /* 0x040fe200078e00ff */
[----:B------:R-:W-:Y:S02]  /*0b20*/  LOP3.LUT R9, R10, UR39, R9, 0x96, !PT ;  /* 0x000000270a097c12 */ /* 0x000fe4000f8e9609 */
[C---:B------:R-:W-:Y:S01]  /*0b30*/  LOP3.LUT R10, R4.reuse, 0x7f, RZ, 0xc0, !PT ;  /* 0x0000007f040a7812 */ /* 0x040fe200078ec0ff */
[----:B------:R-:W-:Y:S01]  /*0b40*/  IMAD.SHL.U32 R4, R4, 0x2, RZ ;  /* 0x0000000204047824 */ /* 0x000fe200078e00ff */
[----:B------:R-:W-:Y:S01]  /*0b50*/  LOP3.LUT R7, R8, UR38, R7, 0x96, !PT ;  /* 0x0000002608077c12 */ /* 0x000fe2000f8e9607 */
[----:B------:R-:W-:Y:S01]  /*0b60*/  IMAD R8, R5, -0x326172a9, RZ ;  /* 0xcd9e8d5705087824 */ /* 0x000fe200078e02ff */
[----:B------:R-:W-:Y:S01]  /*0b70*/  VIADDMNMX R12, R10, -R2, RZ, !PT ;  /* 0x800000020a0c7246 */ /* 0x000fe200078001ff */
[----:B------:R-:W-:Y:S01]  /*0b80*/  IMAD.HI.U32 R5, R9, -0x326172a9, RZ ;  /* 0xcd9e8d5709057827 */ /* 0x000fe200078e00ff */
[----:B------:R-:W-:-:S02]  /*0b90*/  LOP3.LUT R23, R4, 0xffffff00, RZ, 0xc0, !PT ;  /* 0xffffff0004177812 */ /* 0x000fc400078ec0ff */
[----:B------:R-:W-:Y:S01]  /*0ba0*/  VIMNMX R12, PT, PT, R12, 0x20, PT ;  /* 0x000000200c0c7848 */ /* 0x000fe20003fe0100 */
[----:B------:R-:W-:Y:S01]  /*0bb0*/  IMAD R11, R6, -0x2daee0ad, RZ ;  /* 0xd2511f53060b7824 */ /* 0x000fe200078e02ff */
[----:B------:R-:W-:Y:S01]  /*0bc0*/  LOP3.LUT R5, R8, UR40, R5, 0x96, !PT ;  /* 0x0000002808057c12 */ /* 0x000fe2000f8e9605 */
[----:B------:R-:W-:Y:S01]  /*0bd0*/  IMAD.HI.U32 R2, R7, -0x2daee0ad, RZ ;  /* 0xd2511f5307027827 */ /* 0x000fe200078e00ff */
[----:B------:R-:W-:-:S03]  /*0be0*/  LEA R12, R12, R23, 0x3 ;  /* 0x000000170c0c7211 */ /* 0x000fc600078e18ff */
[----:B------:R-:W-:Y:S01]  /*0bf0*/  IMAD R3, R3, -0x20, R10 ;  /* 0xffffffe003037824 */ /* 0x000fe200078e020a */
[----:B------:R-:W-:Y:S01]  /*0c00*/  I2FP.F32.U32 R12, R12 ;  /* 0x0000000c000c7245 */ /* 0x000fe20000201000 */
[----:B------:R-:W-:Y:S01]  /*0c10*/  IMAD R6, R9, -0x326172a9, RZ ;  /* 0xcd9e8d5709067824 */ /* 0x000fe200078e02ff */
[----:B------:R-:W-:Y:S01]  /*0c20*/  LOP3.LUT R2, R11, UR41, R2, 0x96, !PT ;  /* 0x000000290b027c12 */ /* 0x000fe2000f8e9602 */
[----:B------:R-:W-:Y:S01]  /*0c30*/  IMAD R7, R7, -0x2daee0ad, RZ ;  /* 0xd2511f5307077824 */ /* 0x000fe200078e02ff */
[----:B------:R0:W0:Y:S01]  /*0c40*/  MUFU.RCP R20, R12 ;  /* 0x0000000c00147308 */ /* 0x0000220000001000 */
[----:B------:R-:W-:Y:S01]  /*0c50*/  VIMNMX R3, PT, PT, RZ, R3, !PT ;  /* 0x00000003ff037248 */ /* 0x000fe20007fe0100 */
[----:B------:R-:W-:-:S03]  /*0c60*/  IMAD.HI.U32 R22, R5, -0x2daee0ad, RZ ;  /* 0xd2511f5305167827 */ /* 0x000fc600078e00ff */
[----:B------:R-:W-:Y:S01]  /*0c70*/  VIMNMX R4, PT, PT, R3, 0x20, PT ;  /* 0x0000002003047848 */ /* 0x000fe20003fe0100 */
[----:B------:R-:W-:Y:S01]  /*0c80*/  IMAD.HI.U32 R21, R2, -0x326172a9, RZ ;  /* 0xcd9e8d5702157827 */ /* 0x000fe200078e00ff */
[----:B------:R-:W-:-:S03]  /*0c90*/  LOP3.LUT R22, R7, UR43, R22, 0x96, !PT ;  /* 0x0000002b07167c12 */ /* 0x000fc6000f8e9616 */
[----:B------:R-:W-:Y:S01]  /*0ca0*/  IMAD R23, R4, 0x8, R23 ;  /* 0x0000000804177824 */ /* 0x000fe200078e0217 */
[----:B------:R-:W-:Y:S01]  /*0cb0*/  LOP3.LUT R21, R6, UR42, R21, 0x96, !PT ;  /* 0x0000002a06157c12 */ /* 0x000fe2000f8e9615 */
[----:B------:R-:W-:Y:S02]  /*0cc0*/  IMAD.MOV.U32 R18, RZ, RZ, RZ ;  /* 0x000000ffff127224 */ /* 0x000fe400078e00ff */
[----:B------:R-:W-:Y:S02]  /*0cd0*/  IMAD R68, R5, -0x2daee0ad, RZ ;  /* 0xd2511f5305447824 */ /* 0x000fe400078e02ff */
[----:B-1234-:R-:W-:-:S07]  /*0ce0*/  IMAD R16, R2, -0x326172a9, RZ ;  /* 0xcd9e8d5702107824 */ /* 0x01efce00078e02ff */
.L_x_3833:
[----:B0-----:R-:W-:-:S06]  /*0cf0*/  UIMAD.WIDE UR4, UR22, 0x4, UR8 ;  /* 0x00000004160478a5 */ /* 0x001fcc000f8e0208 */
[----:B-1234-:R-:W-:Y:S01]  /*0d00*/  MOV R62, UR4 ;  /* 0x00000004003e7c02 */ /* 0x01efe20008000f00 */
[----:B------:R-:W-:-:S05]  /*0d10*/  IMAD.U32 R63, RZ, RZ, UR5 ;  /* 0x00000005ff3f7e24 */ /* 0x000fca000f8e00ff */
[----:B------:R-:W2:Y:S01]  /*0d20*/  LDG.E R62, desc[UR12][R62.64] ;  /* 0x0000000c3e3e7981 */ /* 0x000ea2000c1e1900 */
[----:B------:R-:W-:-:S06]  /*0d30*/  UIMAD.WIDE UR4, UR22, 0x4, UR10 ;  /* 0x00000004160478a5 */ /* 0x000fcc000f8e020a */
[----:B------:R-:W-:Y:S01]  /*0d40*/  IMAD.U32 R60, RZ, RZ, UR4 ;  /* 0x00000004ff3c7e24 */ /* 0x000fe2000f8e00ff */
        /* <DEDUP_REMOVED lines=17> */
[----:B------:R-:W-:Y:S02]  /*0e60*/  MOV R61, UR5 ;  /* 0x00000005003d7c02 */ /* 0x000fe40008000f00 */
[----:B------:R-:W-:Y:S02]  /*0e70*/  IMAD.U32 R63, RZ, RZ, UR7 ;  /* 0x00000007ff3f7e24 */ /* 0x000fe4000f8e00ff */
[----:B0-----:R-:W-:-:S03]  /*0e80*/  LEA.HI.SX32 R74, R61, R70, 0x1d ;  /* 0x000000463d4a7211 */ /* 0x001fc600078feaff */
        /* <DEDUP_REMOVED lines=8> */
.L_x_3420:
[----:B------:R-:W-:Y:S05]  /*0f10*/  BRA.U !UP0, `(.L_x_3421) ;  /* 0x0000002d08607547 */ /* 0x000fea000b800000 */
[----:B------:R-:W0:Y:S02]  /*0f20*/  LDC.64 R60, c[0x0][0x3a0] ;  /* 0x0000e800ff3c7b82 */ /* 0x000e240000000a00 */
[----:B0-----:R-:W-:-:S06]  /*0f30*/  IMAD.WIDE.U32 R60, R74, 0x10, R60 ;  /* 0x000000104a3c7825 */ /* 0x001fcc00078e003c */
[----:B------:R-:W2:Y:S01]  /*0f40*/  LDG.E.128 R60, desc[UR12][R60.64] ;  /* 0x0000000c3c3c7981 */ /* 0x000ea2000c1e1d00 */
[----:B------:R-:W-:-:S13]  /*0f50*/  ISETP.LT.AND P1, PT, RZ, UR44, PT ;  /* 0x0000002cff007c0c */ /* 0x000fda000bf21270 */
[----:B------:R-:W-:Y:S02]  /*0f60*/  @!P1 IMAD.MOV.U32 R69, RZ, RZ, R19 ;  /* 0x000000ffff459224 */ /* 0x000fe400078e0013 */
[----:B------:R-:W-:Y:S02]  /*0f70*/  @!P1 IMAD.MOV.U32 R76, RZ, RZ, R68 ;  /* 0x000000ffff4c9224 */ /* 0x000fe400078e0044 */
[----:B--2---:R-:W-:Y:S01]  /*0f80*/  @!P1 HADD2.F32 R17, -RZ, R60.H0_H0 ;  /* 0x2000003cff119230 */ /* 0x004fe20000004100 */
        /* <DEDUP_REMOVED lines=17> */
.L_x_3425:
        /* <DEDUP_REMOVED lines=13> */
.L_x_3427:
[----:B------:R-:W-:Y:S05]  /*1170*/  BSYNC.RECONVERGENT B2 ;  /* 0x0000000000027941 */ /* 0x000fea0003800200 */
.L_x_3426:
        /* <DEDUP_REMOVED lines=42> */
.L_x_3424:
[----:B------:R-:W-:Y:S05]  /*1420*/  BSYNC.RECONVERGENT B1 ;  /* 0x0000000000017941 */ /* 0x000fea0003800200 */
.L_x_3423:
[----:B------:R-:W-:Y:S01]  /*1430*/  I2FP.F32.U32 R14, R14 ;  /* 0x0000000e000e7245 */ /* 0x000fe20000201000 */
[----:B-----5:R-:W-:Y:S02]  /*1440*/  HADD2.F32 R15, -RZ, R24.H0_H0 ;  /* 0x20000018ff0f7230 */ /* 0x020fe40000004100 */
[----:B------:R-:W-:Y:S02]  /*1450*/  IMAD.MOV.U32 R17, RZ, RZ, 0x2f800000 ;  /* 0x2f800000ff117424 */ /* 0x000fe400078e00ff */
[----:B------:R-:W-:Y:S02]  /*1460*/  HADD2.F32 R68, -RZ, R60.H0_H0 ;  /* 0x2000003cff447230 */ /* 0x000fe40000004100 */
[----:B------:R-:W-:Y:S01]  /*1470*/  FMUL.FTZ R15, R15, UR17 ;  /* 0x000000110f0f7c20 */ /* 0x000fe20008410000 */
[----:B------:R-:W-:-:S03]  /*1480*/  FFMA.FTZ R14, R14, R17, 1.1641532182693481445e-10 ;  /* 0x2f0000000e0e7423 */ /* 0x000fc60000010011 */
[----:B------:R-:W-:Y:S02]  /*1490*/  FMUL.FTZ R15, R15, UR16 ;  /* 0x000000100f0f7c20 */ /* 0x000fe40008410000 */
[----:B------:R-:W-:-:S04]  /*14a0*/  FSETP.GTU.FTZ.AND P2, PT, R14, UR23, PT ;  /* 0x000000170e007c0b */ /* 0x000fc8000bf5c000 */
[----:B------:R-:W-:Y:S02]  /*14b0*/  FSEL R15, R15, RZ, !P2 ;  /* 0x000000ff0f0f7208 */ /* 0x000fe40005000000 */
[----:B------:R-:W-:-:S03]  /*14c0*/  SEL R14, RZ, 0x1, P2 ;  /* 0x00000001ff0e7807 */ /* 0x000fc60001000000 */
[----:B------:R-:W-:-:S07]  /*14d0*/  FADD.FTZ R17, R68, R15 ;  /* 0x0000000f44117221 */ /* 0x000fce0000010000 */
.L_x_3422:
[----:B------:R-:W-:Y:S01]  /*14e0*/  F2FP.F16.F32.PACK_AB R68, RZ, R17 ;  /* 0x00000011ff44723e */ /* 0x000fe200000000ff */
[----:B------:R-:W-:Y:S01]  /*14f0*/  @!P1 HADD2.F32 R15, -RZ, R60.H1_H1 ;  /* 0x3000003cff0f9230 */ /* 0x000fe20000004100 */
        /* <DEDUP_REMOVED lines=19> */
.L_x_3431:
        /* <DEDUP_REMOVED lines=13> */
.L_x_3433:
[----:B------:R-:W-:Y:S05]  /*1700*/  BSYNC.RECONVERGENT B2 ;  /* 0x0000000000027941 */ /* 0x000fea0003800200 */
.L_x_3432:
        /* <DEDUP_REMOVED lines=43> */
.L_x_3430:
[----:B------:R-:W-:Y:S05]  /*19c0*/  BSYNC.RECONVERGENT B1 ;  /* 0x0000000000017941 */ /* 0x000fea0003800200 */
.L_x_3429:
[----:B------:R-:W-:Y:S01]  /*19d0*/  I2FP.F32.U32 R12, R12 ;  /* 0x0000000c000c7245 */ /* 0x000fe20000201000 */
[----:B------:R-:W-:Y:S02]  /*19e0*/  HFMA2 R69, -RZ, RZ, 0.1171875, 0 ;  /* 0x2f800000ff457431 */ /* 0x000fe400000001ff */
[----:B-----5:R-:W-:Y:S02]  /*19f0*/  HADD2.F32 R15, -RZ, R24.H1_H1 ;  /* 0x30000018ff0f7230 */ /* 0x020fe40000004100 */
[----:B------:R-:W-:Y:S02]  /*1a00*/  HADD2.F32 R60, -RZ, R60.H1_H1 ;  /* 0x3000003cff3c7230 */ /* 0x000fe40000004100 */
[----:B------:R-:W-:Y:S01]  /*1a10*/  FFMA.FTZ R12, R12, R69, 1.1641532182693481445e-10 ;  /* 0x2f0000000c0c7423 */ /* 0x000fe20000010045 */
[----:B------:R-:W-:-:S04]  /*1a20*/  FMUL.FTZ R15, R15, UR17 ;  /* 0x000000110f0f7c20 */ /* 0x000fc80008410000 */
[----:B------:R-:W-:Y:S01]  /*1a30*/  FMUL.FTZ R15, R15, UR16 ;  /* 0x000000100f0f7c20 */ /* 0x000fe20008410000 */
[----:B------:R-:W-:-:S04]  /*1a40*/  FSETP.GTU.FTZ.AND P2, PT, R12, UR23, PT ;  /* 0x000000170c007c0b */ /* 0x000fc8000bf5c000 */
[----:B------:R-:W-:Y:S02]  /*1a50*/  FSEL R15, R15, RZ, !P2 ;  /* 0x000000ff0f0f7208 */ /* 0x000fe40005000000 */
[----:B------:R-:W-:-:S03]  /*1a60*/  SEL R12, RZ, 0x1, P2 ;  /* 0x00000001ff0c7807 */ /* 0x000fc60001000000 */
[----:B------:R-:W-:-:S07]  /*1a70*/  FADD.FTZ R15, R60, R15 ;  /* 0x0000000f3c0f7221 */ /* 0x000fce0000010000 */
.L_x_3428:
[----:B------:R-:W-:Y:S01]  /*1a80*/  F2FP.F16.F32.PACK_AB R76, RZ, R15 ;  /* 0x0000000fff4c723e */ /* 0x000fe200000000ff */
[----:B------:R-:W-:Y:S02]  /*1a90*/  @!P1 HADD2.F32 R69, -RZ, R61.H0_H0 ;  /* 0x2000003dff459230 */ /* 0x000fe40000004100 */
[----:B------:R-:W-:Y:S02]  /*1aa0*/  @!P1 IMAD.MOV.U32 R82, RZ, RZ, R19 ;  /* 0x000000ffff529224 */ /* 0x000fe400078e0013 */
        /* <DEDUP_REMOVED lines=18> */
.L_x_3437:
        /* <DEDUP_REMOVED lines=13> */
.L_x_3439:
[----:B------:R-:W-:Y:S05]  /*1ca0*/  BSYNC.RECONVERGENT B2 ;  /* 0x0000000000027941 */ /* 0x000fea0003800200 */
.L_x_3438:
        /* <DEDUP_REMOVED lines=43> */
.L_x_3436:
[----:B------:R-:W-:Y:S05]  /*1f60*/  BSYNC.RECONVERGENT B1 ;  /* 0x0000000000017941 */ /* 0x000fea0003800200 */
.L_x_3435:
        /* <DEDUP_REMOVED lines=11> */
.L_x_3434:
        /* <DEDUP_REMOVED lines=21> */
.L_x_3443:
        /* <DEDUP_REMOVED lines=13> */
.L_x_3445:
[----:B------:R-:W-:Y:S05]  /*2240*/  BSYNC.RECONVERGENT B2 ;  /* 0x0000000000027941 */ /* 0x000fea0003800200 */
.L_x_3444:
        /* <DEDUP_REMOVED lines=43> */
.L_x_3442:
[----:B------:R-:W-:Y:S05]  /*2500*/  BSYNC.RECONVERGENT B1 ;  /* 0x0000000000017941 */ /* 0x000fea0003800200 */
.L_x_3441:
[----:B------:R-:W-:Y:S01]  /*2510*/  I2FP.F32.U32 R8, R8 ;  /* 0x0000000800087245 */ /* 0x000fe20000201000 */
[----:B-----5:R-:W-:Y:S02]  /*2520*/  HADD2.F32 R60, -RZ, R25.H1_H1 ;  /* 0x30000019ff3c7230 */ /* 0x020fe40000004100 */
[----:B------:R-:W-:Y:S02]  /*2530*/  IMAD.MOV.U32 R71, RZ, RZ, 0x2f800000 ;  /* 0x2f800000ff477424 */ /* 0x000fe400078e00ff */
[----:B------:R-:W-:Y:S02]  /*2540*/  HADD2.F32 R61, -RZ, R61.H1_H1 ;  /* 0x3000003dff3d7230 */ /* 0x000fe40000004100 */
[----:B------:R-:W-:Y:S01]  /*2550*/  FMUL.FTZ R60, R60, UR17 ;  /* 0x000000113c3c7c20 */ /* 0x000fe20008410000 */
[----:B------:R-:W-:-:S03]  /*2560*/  FFMA.FTZ R8, R8, R71, 1.1641532182693481445e-10 ;  /* 0x2f00000008087423 */ /* 0x000fc60000010047 */
[----:B------:R-:W-:Y:S02]  /*2570*/  FMUL.FTZ R60, R60, UR16 ;  /* 0x000000103c3c7c20 */ /* 0x000fe40008410000 */
[----:B------:R-:W-:-:S04]  /*2580*/  FSETP.GTU.FTZ.AND P2, PT, R8, UR23, PT ;  /* 0x0000001708007c0b */ /* 0x000fc8000bf5c000 */
[----:B------:R-:W-:Y:S02]  /*2590*/  FSEL R60, R60, RZ, !P2 ;  /* 0x000000ff3c3c7208 */ /* 0x000fe40005000000 */
[----:B------:R-:W-:-:S03]  /*25a0*/  SEL R8, RZ, 0x1, P2 ;  /* 0x00000001ff087807 */ /* 0x000fc60001000000 */
[----:B------:R-:W-:-:S07]  /*25b0*/  FADD.FTZ R71, R61, R60 ;  /* 0x0000003c3d477221 */ /* 0x000fce0000010000 */
.L_x_3440:
[----:B------:R-:W-:Y:S01]  /*25c0*/  F2FP.F16.F32.PACK_AB R82, RZ, R71 ;  /* 0x00000047ff52723e */ /* 0x000fe200000000ff */
[----:B------:R-:W-:Y:S01]  /*25d0*/  @!P1 HADD2.F32 R85, -RZ, R62.H0_H0 ;  /* 0x2000003eff559230 */ /* 0x000fe20000004100 */
        /* <DEDUP_REMOVED lines=19> */
.L_x_3449:
        /* <DEDUP_REMOVED lines=13> */
.L_x_3451:
[----:B------:R-:W-:Y:S05]  /*27e0*/  BSYNC.RECONVERGENT B2 ;  /* 0x0000000000027941 */ /* 0x000fea0003800200 */
.L_x_3450:
        /* <DEDUP_REMOVED lines=43> */
.L_x_3448:
[----:B------:R-:W-:Y:S05]  /*2aa0*/  BSYNC.RECONVERGENT B1 ;  /* 0x0000000000017941 */ /* 0x000fea0003800200 */
.L_x_3447:
[----:B------:R-:W-:Y:S01]  /*2ab0*/  I2FP.F32.U32 R6, R6 ;  /* 0x0000000600067245 */ /* 0x000fe20000201000 */
[----:B------:R-:W-:Y:S02]  /*2ac0*/  HFMA2 R61, -RZ, RZ, 0.1171875, 0 ;  /* 0x2f800000ff3d7431 */ /* 0x000fe400000001ff */
[----:B-----5:R-:W-:Y:S02]  /*2ad0*/  HADD2.F32 R19, -RZ, R26.H0_H0 ;  /* 0x2000001aff137230 */ /* 0x020fe40000004100 */
[----:B------:R-:W-:Y:S02]  /*2ae0*/  HADD2.F32 R80, -RZ, R62.H0_H0 ;  /* 0x2000003eff507230 */ /* 0x000fe40000004100 */
[----:B------:R-:W-:Y:S01]  /*2af0*/  FFMA.FTZ R6, R6, R61, 1.1641532182693481445e-10 ;  /* 0x2f00000006067423 */ /* 0x000fe2000001003d */
[----:B------:R-:W-:-:S04]  /*2b00*/  FMUL.FTZ R19, R19, UR17 ;  /* 0x0000001113137c20 */ /* 0x000fc80008410000 */
[----:B------:R-:W-:Y:S01]  /*2b10*/  FMUL.FTZ R19, R19, UR16 ;  /* 0x0000001013137c20 */ /* 0x000fe20008410000 */
[----:B------:R-:W-:-:S04]  /*2b20*/  FSETP.GTU.FTZ.AND P2, PT, R6, UR23, PT ;  /* 0x0000001706007c0b */ /* 0x000fc8000bf5c000 */
[----:B------:R-:W-:Y:S02]  /*2b30*/  FSEL R19, R19, RZ, !P2 ;  /* 0x000000ff13137208 */ /* 0x000fe40005000000 */
[----:B------:R-:W-:-:S03]  /*2b40*/  SEL R6, RZ, 0x1, P2 ;  /* 0x00000001ff067807 */ /* 0x000fc60001000000 */
[----:B------:R-:W-:-:S07]  /*2b50*/  FADD.FTZ R85, R80, R19 ;  /* 0x0000001350557221 */ /* 0x000fce0000010000 */
.L_x_3446:
[----:B------:R-:W-:Y:S01]  /*2b60*/  F2FP.F16.F32.PACK_AB R84, RZ, R85 ;  /* 0x00000055ff54723e */ /* 0x000fe200000000ff */
[----:B------:R-:W-:Y:S02]  /*2b70*/  @!P1 HADD2.F32 R87, -RZ, R62.H1_H1 ;  /* 0x3000003eff579230 */ /* 0x000fe40000004100 */
        /* <DEDUP_REMOVED lines=19> */
.L_x_3455:
        /* <DEDUP_REMOVED lines=13> */
.L_x_3457:
[----:B------:R-:W-:Y:S05]  /*2d80*/  BSYNC.RECONVERGENT B2 ;  /* 0x0000000000027941 */ /* 0x000fea0003800200 */
.L_x_3456:
        /* <DEDUP_REMOVED lines=43> */
.L_x_3454:
[----:B------:R-:W-:Y:S05]  /*3040*/  BSYNC.RECONVERGENT B1 ;  /* 0x0000000000017941 */ /* 0x000fea0003800200 */
.L_x_3453:
        /* <DEDUP_REMOVED lines=11> */
.L_x_3452:
        /* <DEDUP_REMOVED lines=21> */
.L_x_3461:
        /* <DEDUP_REMOVED lines=13> */
.L_x_3463:
[----:B------:R-:W-:Y:S05]  /*3320*/  BSYNC.RECONVERGENT B2 ;  /* 0x0000000000027941 */ /* 0x000fea0003800200 */
.L_x_3462:
        /* <DEDUP_REMOVED lines=43> */
.L_x_3460:
[----:B------:R-:W-:Y:S05]  /*35e0*/  BSYNC.RECONVERGENT B1 ;  /* 0x0000000000017941 */ /* 0x000fea0003800200 */
.L_x_3459:
        /* <DEDUP_REMOVED lines=11> */
.L_x_3458:
        /* <DEDUP_REMOVED lines=21> */
.L_x_3467:
        /* <DEDUP_REMOVED lines=13> */
.L_x_3469:
[----:B------:R-:W-:Y:S05]  /*38c0*/  BSYNC.RECONVERGENT B2 ;  /* 0x0000000000027941 */ /* 0x000fea0003800200 */
.L_x_3468:
        /* <DEDUP_REMOVED lines=43> */
.L_x_3466:
[----:B------:R-:W-:Y:S05]  /*3b80*/  BSYNC.RECONVERGENT B1 ;  /* 0x0000000000017941 */ /* 0x000fea0003800200 */
.L_x_3465:
        /* <DEDUP_REMOVED lines=11> */
.L_x_3464:
[----:B------:R-:W-:Y:S02]  /*3c40*/  F2FP.F16.F32.PACK_AB R63, RZ, R103 ;  /* 0x00000067ff3f723e */ /* 0x000fe400000000ff */
[----:B------:R-:W-:Y:S02]  /*3c50*/  PRMT R62, R84, 0x5410, R62 ;  /* 0x00005410543e7816 */ /* 0x000fe4000000003e */
[----:B------:R-:W-:Y:S02]  /*3c60*/  PRMT R61, R78, 0x5410, R82 ;  /* 0x000054104e3d7816 */ /* 0x000fe40000000052 */
[----:B------:R-:W-:Y:S02]  /*3c70*/  PRMT R60, R68, 0x5410, R76 ;  /* 0x00005410443c7816 */ /* 0x000fe4000000004c */
[----:B------:R-:W-:Y:S01]  /*3c80*/  PRMT R63, R80, 0x5410, R63 ;  /* 0x00005410503f7816 */ /* 0x000fe2000000003f */
[----:B------:R-:W-:Y:S06]  /*3c90*/  BRA `(.L_x_3470) ;  /* 0x00000028009c7947 */ /* 0x000fec0003800000 */
.L_x_3421:
        /* <DEDUP_REMOVED lines=20> */
.L_x_3474:
        /* <DEDUP_REMOVED lines=13> */
.L_x_3476:
[----:B------:R-:W-:Y:S05]  /*3eb0*/  BSYNC.RECONVERGENT B2 ;  /* 0x0000000000027941 */ /* 0x000fea0003800200 */
.L_x_3475:
        /* <DEDUP_REMOVED lines=42> */
.L_x_3473:
[----:B------:R-:W-:Y:S05]  /*4160*/  BSYNC.RECONVERGENT B1 ;  /* 0x0000000000017941 */ /* 0x000fea0003800200 */
.L_x_3472:
[----:B------:R-:W-:Y:S01]  /*4170*/  I2FP.F32.U32 R14, R14 ;  /* 0x0000000e000e7245 */ /* 0x000fe20000201000 */
[----:B-----5:R-:W-:Y:S02]  /*4180*/  HADD2.F32 R17, -RZ, R24.H0_H0 ;  /* 0x20000018ff117230 */ /* 0x020fe40000004100 */
[----:B------:R-:W-:-:S03]  /*4190*/  IMAD.MOV.U32 R15, RZ, RZ, 0x2f800000 ;  /* 0x2f800000ff0f7424 */ /* 0x000fc600078e00ff */
[----:B------:R-:W-:Y:S01]  /*41a0*/  FMUL.FTZ R17, R17, UR17 ;  /* 0x0000001111117c20 */ /* 0x000fe20008410000 */
[----:B------:R-:W-:-:S03]  /*41b0*/  FFMA.FTZ R14, R14, R15, 1.1641532182693481445e-10 ;  /* 0x2f0000000e0e7423 */ /* 0x000fc6000001000f */
[----:B------:R-:W-:Y:S02]  /*41c0*/  FMUL.FTZ R17, R17, UR16 ;  /* 0x0000001011117c20 */ /* 0x000fe40008410000 */
[----:B------:R-:W-:-:S04]  /*41d0*/  FSETP.GTU.FTZ.AND P1, PT, R14, UR23, PT ;  /* 0x000000170e007c0b */ /* 0x000fc8000bf3c000 */
[----:B------:R-:W-:Y:S02]  /*41e0*/  SEL R14, RZ, 0x1, P1 ;  /* 0x00000001ff0e7807 */ /* 0x000fe40000800000 */
[----:B------:R-:W-:-:S07]  /*41f0*/  FSEL R17, R17, RZ, !P1 ;  /* 0x000000ff11117208 */ /* 0x000fce0004800000 */
.L_x_3471:
[----:B------:R-:W-:Y:S01]  /*4200*/  HFMA2 R15, -RZ, RZ, 0, 0 ;  /* 0x00000000ff0f7431 */ /* 0x000fe200000001ff */
[----:B------:R-:W-:Y:S01]  /*4210*/  F2FP.F16.F32.PACK_AB R78, RZ, R17 ;  /* 0x00000011ff4e723e */ /* 0x000fe200000000ff */
[----:B------:R-:W-:Y:S01]  /*4220*/  IMAD.MOV.U32 R19, RZ, RZ, R60 ;  /* 0x000000ffff137224 */ /* 0x000fe200078e003c */
        /* <DEDUP_REMOVED lines=14> */
.L_x_3480:
        /* <DEDUP_REMOVED lines=13> */
.L_x_3482:
[----:B------:R-:W-:Y:S05]  /*43e0*/  BSYNC.RECONVERGENT B2 ;  /* 0x0000000000027941 */ /* 0x000fea0003800200 */
.L_x_3481:
        /* <DEDUP_REMOVED lines=43> */
.L_x_3479:
[----:B------:R-:W-:Y:S05]  /*46a0*/  BSYNC.RECONVERGENT B1 ;  /* 0x0000000000017941 */ /* 0x000fea0003800200 */
.L_x_3478:
[----:B------:R-:W-:Y:S01]  /*46b0*/  I2FP.F32.U32 R12, R12 ;  /* 0x0000000c000c7245 */ /* 0x000fe20000201000 */
[----:B-----5:R-:W-:Y:S02]  /*46c0*/  HADD2.F32 R60, -RZ, R24.H1_H1 ;  /* 0x30000018ff3c7230 */ /* 0x020fe40000004100 */
[----:B------:R-:W-:-:S03]  /*46d0*/  IMAD.MOV.U32 R15, RZ, RZ, 0x2f800000 ;  /* 0x2f800000ff0f7424 */ /* 0x000fc600078e00ff */
[----:B------:R-:W-:Y:S01]  /*46e0*/  FMUL.FTZ R60, R60, UR17 ;  /* 0x000000113c3c7c20 */ /* 0x000fe20008410000 */
[----:B------:R-:W-:-:S03]  /*46f0*/  FFMA.FTZ R12, R12, R15, 1.1641532182693481445e-10 ;  /* 0x2f0000000c0c7423 */ /* 0x000fc6000001000f */
[----:B------:R-:W-:Y:S02]  /*4700*/  FMUL.FTZ R60, R60, UR16 ;  /* 0x000000103c3c7c20 */ /* 0x000fe40008410000 */
[----:B------:R-:W-:-:S04]  /*4710*/  FSETP.GTU.FTZ.AND P1, PT, R12, UR23, PT ;  /* 0x000000170c007c0b */ /* 0x000fc8000bf3c000 */
[----:B------:R-:W-:Y:S02]  /*4720*/  SEL R12, RZ, 0x1, P1 ;  /* 0x00000001ff0c7807 */ /* 0x000fe40000800000 */
[----:B------:R-:W-:-:S07]  /*4730*/  FSEL R15, R60, RZ, !P1 ;  /* 0x000000ff3c0f7208 */ /* 0x000fce0004800000 */
.L_x_3477:
[----:B------:R-:W-:Y:S01]  /*4740*/  F2FP.F16.F32.PACK_AB R76, RZ, R15 ;  /* 0x0000000fff4c723e */ /* 0x000fe200000000ff */
        /* <DEDUP_REMOVED lines=16> */
.L_x_3486:
        /* <DEDUP_REMOVED lines=13> */
.L_x_3488:
[----:B------:R-:W-:Y:S05]  /*4920*/  BSYNC.RECONVERGENT B2 ;  /* 0x0000000000027941 */ /* 0x000fea0003800200 */
.L_x_3487:
        /* <DEDUP_REMOVED lines=43> */
.L_x_3485:
[----:B------:R-:W-:Y:S05]  /*4be0*/  BSYNC.RECONVERGENT B1 ;  /* 0x0000000000017941 */ /* 0x000fea0003800200 */
.L_x_3484:
[----:B------:R-:W-:Y:S01]  /*4bf0*/  I2FP.F32.U32 R10, R10 ;  /* 0x0000000a000a7245 */ /* 0x000fe20000201000 */
[----:B------:R-:W-:Y:S02]  /*4c00*/  HFMA2 R19, -RZ, RZ, 0.1171875, 0 ;  /* 0x2f800000ff137431 */ /* 0x000fe400000001ff */
[----:B-----5:R-:W-:-:S03]  /*4c10*/  HADD2.F32 R61, -RZ, R25.H0_H0 ;  /* 0x20000019ff3d7230 */ /* 0x020fc60000004100 */
[----:B------:R-:W-:Y:S02]  /*4c20*/  FFMA.FTZ R10, R10, R19, 1.1641532182693481445e-10 ;  /* 0x2f0000000a0a7423 */ /* 0x000fe40000010013 */
[----:B------:R-:W-:-:S04]  /*4c30*/  FMUL.FTZ R61, R61, UR17 ;  /* 0x000000113d3d7c20 */ /* 0x000fc80008410000 */
[----:B------:R-:W-:Y:S01]  /*4c40*/  FMUL.FTZ R61, R61, UR16 ;  /* 0x000000103d3d7c20 */ /* 0x000fe20008410000 */
[----:B------:R-:W-:-:S04]  /*4c50*/  FSETP.GTU.FTZ.AND P1, PT, R10, UR23, PT ;  /* 0x000000170a007c0b */ /* 0x000fc8000bf3c000 */
[----:B------:R-:W-:Y:S02]  /*4c60*/  SEL R10, RZ, 0x1, P1 ;  /* 0x00000001ff0a7807 */ /* 0x000fe40000800000 */
[----:B------:R-:W-:-:S07]  /*4c70*/  FSEL R69, R61, RZ, !P1 ;  /* 0x000000ff3d457208 */ /* 0x000fce0004800000 */
.L_x_3483:
[----:B------:R-:W-:Y:S01]  /*4c80*/  F2FP.F16.F32.PACK_AB R80, RZ, R69 ;  /* 0x00000045ff50723e */ /* 0x000fe200000000ff */
[----:B------:R-:W-:Y:S02]  /*4c90*/  IMAD.MOV.U32 R71, RZ, RZ, RZ ;  /* 0x000000ffff477224 */ /* 0x000fe400078e00ff */
[----:B------:R-:W-:Y:S01]  /*4ca0*/  IMAD.MOV.U32 R19, RZ, RZ, R60 ;  /* 0x000000ffff137224 */ /* 0x000fe200078e003c */
        /* <DEDUP_REMOVED lines=14> */
.L_x_3492:
        /* <DEDUP_REMOVED lines=13> */
.L_x_3494:
[----:B------:R-:W-:Y:S05]  /*4e60*/  BSYNC.RECONVERGENT B2 ;  /* 0x0000000000027941 */ /* 0x000fea0003800200 */
.L_x_3493:
        /* <DEDUP_REMOVED lines=43> */
.L_x_3491:
[----:B------:R-:W-:Y:S05]  /*5120*/  BSYNC.RECONVERGENT B1 ;  /* 0x0000000000017941 */ /* 0x000fea0003800200 */
.L_x_3490:
        /* <DEDUP_REMOVED lines=9> */
.L_x_3489:
        /* <DEDUP_REMOVED lines=17> */
.L_x_3498:
        /* <DEDUP_REMOVED lines=13> */
.L_x_3500:
[----:B------:R-:W-:Y:S05]  /*53a0*/  BSYNC.RECONVERGENT B2 ;  /* 0x0000000000027941 */ /* 0x000fea0003800200 */
.L_x_3499:
        /* <DEDUP_REMOVED lines=43> */
.L_x_3497:
[----:B------:R-:W-:Y:S05]  /*5660*/  BSYNC.RECONVERGENT B1 ;  /* 0x0000000000017941 */ /* 0x000fea0003800200 */
.L_x_3496:
        /* <DEDUP_REMOVED lines=9> */
.L_x_3495:
        /* <DEDUP_REMOVED lines=17> */
.L_x_3504:
        /* <DEDUP_REMOVED lines=13> */
.L_x_3506:
[----:B------:R-:W-:Y:S05]  /*58e0*/  BSYNC.RECONVERGENT B2 ;  /* 0x0000000000027941 */ /* 0x000fea0003800200 */
.L_x_3505:
        /* <DEDUP_REMOVED lines=43> */
.L_x_3503:
[----:B------:R-:W-:Y:S05]  /*5ba0*/  BSYNC.RECONVERGENT B1 ;  /* 0x0000000000017941 */ /* 0x000fea0003800200 */
.L_x_3502:
[----:B------:R-:W-:Y:S01]  /*5bb0*/  I2FP.F32.U32 R4, R4 ;  /* 0x0000000400047245 */ /* 0x000fe20000201000 */
[----:B------:R-:W-:Y:S02]  /*5bc0*/  HFMA2 R61, -RZ, RZ, 0.1171875, 0 ;  /* 0x2f800000ff3d7431 */ /* 0x000fe400000001ff */
[----:B-----5:R-:W-:-:S03]  /*5bd0*/  HADD2.F32 R60, -RZ, R26.H1_H1 ;  /* 0x3000001aff3c7230 */ /* 0x020fc60000004100 */
[----:B------:R-:W-:Y:S02]  /*5be0*/  FFMA.FTZ R4, R4, R61, 1.1641532182693481445e-10 ;  /* 0x2f00000004047423 */ /* 0x000fe4000001003d */
[----:B------:R-:W-:-:S04]  /*5bf0*/  FMUL.FTZ R60, R60, UR17 ;  /* 0x000000113c3c7c20 */ /* 0x000fc80008410000 */
[----:B------:R-:W-:Y:S01]  /*5c00*/  FMUL.FTZ R60, R60, UR16 ;  /* 0x000000103c3c7c20 */ /* 0x000fe20008410000 */
[----:B------:R-:W-:-:S04]  /*5c10*/  FSETP.GTU.FTZ.AND P1, PT, R4, UR23, PT ;  /* 0x0000001704007c0b */ /* 0x000fc8000bf3c000 */
[----:B------:R-:W-:Y:S02]  /*5c20*/  SEL R4, RZ, 0x1, P1 ;  /* 0x00000001ff047807 */ /* 0x000fe40000800000 */
[----:B------:R-:W-:-:S07]  /*5c30*/  FSEL R87, R60, RZ, !P1 ;  /* 0x000000ff3c577208 */ /* 0x000fce0004800000 */
.L_x_3501:
        /* <DEDUP_REMOVED lines=17> */
.L_x_3510:
        /* <DEDUP_REMOVED lines=13> */
.L_x_3512:
[----:B------:R-:W-:Y:S05]  /*5e20*/  BSYNC.RECONVERGENT B2 ;  /* 0x0000000000027941 */ /* 0x000fea0003800200 */
.L_x_3511:
        /* <DEDUP_REMOVED lines=43> */
.L_x_3509:
[----:B------:R-:W-:Y:S05]  /*60e0*/  BSYNC.RECONVERGENT B1 ;  /* 0x0000000000017941 */ /* 0x000fea0003800200 */
.L_x_3508:
        /* <DEDUP_REMOVED lines=9> */
.L_x_3507:
        /* <DEDUP_REMOVED lines=17> */
.L_x_3516:
        /* <DEDUP_REMOVED lines=13> */
.L_x_3518:
[----:B------:R-:W-:Y:S05]  /*6360*/  BSYNC.RECONVERGENT B2 ;  /* 0x0000000000027941 */ /* 0x000fea0003800200 */
.L_x_3517:
        /* <DEDUP_REMOVED lines=43> */
.L_x_3515:
[----:B------:R-:W-:Y:S05]  /*6620*/  BSYNC.RECONVERGENT B1 ;  /* 0x0000000000017941 */ /* 0x000fea0003800200 */
.L_x_3514:
        /* <DEDUP_REMOVED lines=9> */
.L_x_3513:
[----:B------:R-:W-:Y:S02]  /*66c0*/  F2FP.F16.F32.PACK_AB R63, RZ, R103 ;  /* 0x00000067ff3f723e */ /* 0x000fe400000000ff */
[----:B------:R-:W-:Y:S02]  /*66d0*/  PRMT R62, R84, 0x5410, R86 ;  /* 0x00005410543e7816 */ /* 0x000fe40000000056 */
[----:B------:R-:W-:Y:S02]  /*66e0*/  PRMT R61, R80, 0x5410, R82 ;  /* 0x00005410503d7816 */ /* 0x000fe40000000052 */
[----:B------:R-:W-:Y:S02]  /*66f0*/  PRMT R60, R78, 0x5410, R76 ;  /* 0x000054104e3c7816 */ /* 0x000fe4000000004c */
[----:B------:R-:W-:-:S07]  /*6700*/  PRMT R63, R68, 0x5410, R63 ;  /* 0x00005410443f7816 */ /* 0x000fce000000003f */
.L_x_3470:
        /* <DEDUP_REMOVED lines=25> */
.L_x_3519:
[----:B------:R-:W-:Y:S02]  /*68a0*/  VIADD R74, R74, 0x80 ;  /* 0x000000804a4a7836 */ /* 0x000fe40000000000 */
[----:B------:R-:W-:-:S07]  /*68b0*/  VIADD R72, R72, 0x80 ;  /* 0x0000008048487836 */ /* 0x000fce0000000000 */
.L_x_3419:
[----:B------:R-:W-:Y:S05]  /*68c0*/  BSYNC.RECONVERGENT B0 ;  /* 0x0000000000007941 */ /* 0x000fea0003800200 */
.L_x_3418:
        /* <DEDUP_REMOVED lines=9> */
.L_x_3522:
[----:B------:R-:W-:Y:S05]  /*6960*/  BRA.U !UP0, `(.L_x_3523) ;  /* 0x0000002d08647547 */ /* 0x000fea000b800000 */
[----:B01----:R-:W0:Y:S02]  /*6970*/  LDC.64 R60, c[0x0][0x3a0] ;  /* 0x0000e800ff3c7b82 */ /* 0x003e240000000a00 */
[----:B0-----:R-:W-:-:S06]  /*6980*/  IMAD.WIDE.U32 R60, R74, 0x10, R60 ;  /* 0x000000104a3c7825 */ /* 0x001fcc00078e003c */
[----:B------:R-:W2:Y:S01]  /*6990*/  LDG.E.128 R60, desc[UR12][R60.64] ;  /* 0x0000000c3c3c7981 */ /* 0x000ea2000c1e1d00 */
[----:B------:R-:W-:-:S13]  /*69a0*/  ISETP.LT.AND P2, PT, RZ, UR44, PT ;  /* 0x0000002cff007c0c */ /* 0x000fda000bf41270 */
[----:B------:R-:W-:Y:S01]  /*69b0*/  @!P2 MOV R73, R19 ;  /* 0x000000130049a202 */ /* 0x000fe20000000f00 */
[----:B------:R-:W-:Y:S02]  /*69c0*/  @!P2 IMAD.MOV.U32 R76, RZ, RZ, R68 ;  /* 0x000000ffff4ca224 */ /* 0x000fe400078e0044 */
[----:B--2---:R-:W-:Y:S01]  /*69d0*/  @!P2 HADD2.F32 R13, -RZ, R60.H0_H0 ;  /* 0x2000003cff0da230 */ /* 0x004fe20000004100 */
        /* <DEDUP_REMOVED lines=17> */
.L_x_3527:
        /* <DEDUP_REMOVED lines=13> */
.L_x_3529:
[----:B------:R-:W-:Y:S05]  /*6bc0*/  BSYNC.RECONVERGENT B2 ;  /* 0x0000000000027941 */ /* 0x000fea0003800200 */
.L_x_3528:
        /* <DEDUP_REMOVED lines=43> */
.L_x_3526:
[----:B------:R-:W-:Y:S05]  /*6e80*/  BSYNC.RECONVERGENT B1 ;  /* 0x0000000000017941 */ /* 0x000fea0003800200 */
.L_x_3525:
        /* <DEDUP_REMOVED lines=11> */
.L_x_3524:
        /* <DEDUP_REMOVED lines=21> */
.L_x_3533:
        /* <DEDUP_REMOVED lines=13> */
.L_x_3535:
[----:B------:R-:W-:Y:S05]  /*7160*/  BSYNC.RECONVERGENT B2 ;  /* 0x0000000000027941 */ /* 0x000fea0003800200 */
.L_x_3534:
        /* <DEDUP_REMOVED lines=43> */
.L_x_3532:
[----:B------:R-:W-:Y:S05]  /*7420*/  BSYNC.RECONVERGENT B1 ;  /* 0x0000000000017941 */ /* 0x000fea0003800200 */
.L_x_3531:
        /* <DEDUP_REMOVED lines=11> */
.L_x_3530:
        /* <DEDUP_REMOVED lines=21> */
.L_x_3539:
        /* <DEDUP_REMOVED lines=13> */
.L_x_3541:
[----:B------:R-:W-:Y:S05]  /*7700*/  BSYNC.RECONVERGENT B2 ;  /* 0x0000000000027941 */ /* 0x000fea0003800200 */
.L_x_3540:
        /* <DEDUP_REMOVED lines=43> */
.L_x_3538:
[----:B------:R-:W-:Y:S05]  /*79c0*/  BSYNC.RECONVERGENT B1 ;  /* 0x0000000000017941 */ /* 0x000fea0003800200 */
.L_x_3537:
        /* <DEDUP_REMOVED lines=11> */
.L_x_3536:
        /* <DEDUP_REMOVED lines=21> */
.L_x_3545:
        /* <DEDUP_REMOVED lines=13> */
.L_x_3547:
[----:B------:R-:W-:Y:S05]  /*7ca0*/  BSYNC.RECONVERGENT B2 ;  /* 0x0000000000027941 */ /* 0x000fea0003800200 */
.L_x_3546:
        /* <DEDUP_REMOVED lines=43> */
.L_x_3544:
[----:B------:R-:W-:Y:S05]  /*7f60*/  BSYNC.RECONVERGENT B1 ;  /* 0x0000000000017941 */ /* 0x000fea0003800200 */
.L_x_3543:
        /* <DEDUP_REMOVED lines=11> */
.L_x_3542:
        /* <DEDUP_REMOVED lines=21> */
.L_x_3551:
        /* <DEDUP_REMOVED lines=13> */
.L_x_3553:
[----:B------:R-:W-:Y:S05]  /*8240*/  BSYNC.RECONVERGENT B2 ;  /* 0x0000000000027941 */ /* 0x000fea0003800200 */
.L_x_3552:
        /* <DEDUP_REMOVED lines=43> */
.L_x_3550:
[----:B------:R-:W-:Y:S05]  /*8500*/  BSYNC.RECONVERGENT B1 ;  /* 0x0000000000017941 */ /* 0x000fea0003800200 */
.L_x_3549:
        /* <DEDUP_REMOVED lines=11> */
.L_x_3548:
        /* <DEDUP_REMOVED lines=21> */
.L_x_3557:
        /* <DEDUP_REMOVED lines=13> */
.L_x_3559:
[----:B------:R-:W-:Y:S05]  /*87e0*/  BSYNC.RECONVERGENT B2 ;  /* 0x0000000000027941 */ /* 0x000fea0003800200 */
.L_x_3558:
        /* <DEDUP_REMOVED lines=43> */
.L_x_3556:
[----:B------:R-:W-:Y:S05]  /*8aa0*/  BSYNC.RECONVERGENT B1 ;  /* 0x0000000000017941 */ /* 0x000fea0003800200 */
.L_x_3555:
        /* <DEDUP_REMOVED lines=11> */
.L_x_3554:
        /* <DEDUP_REMOVED lines=21> */
.L_x_3563:
        /* <DEDUP_REMOVED lines=13> */
.L_x_3565:
[----:B------:R-:W-:Y:S05]  /*8d80*/  BSYNC.RECONVERGENT B2 ;  /* 0x0000000000027941 */ /* 0x000fea0003800200 */
.L_x_3564:
        /* <DEDUP_REMOVED lines=43> */
.L_x_3562:
[----:B------:R-:W-:Y:S05]  /*9040*/  BSYNC.RECONVERGENT B1 ;  /* 0x0000000000017941 */ /* 0x000fea0003800200 */
.L_x_3561:
        /* <DEDUP_REMOVED lines=11> */
.L_x_3560:
[----:B------:R-:W-:Y:S01]  /*9100*/  F2FP.F16.F32.PACK_AB R80, RZ, R105 ;  /* 0x00000069ff50723e */ /* 0x000fe200000000ff */
[----:B------:R-:W-:Y:S01]  /*9110*/  @!P2 HADD2.F32 R107, -RZ, R63.H1_H1 ;  /* 0x3000003fff6ba230 */ /* 0x000fe20000004100 */
[----:B------:R-:W-:Y:S01]  /*9120*/  @!P2 MOV R19, R60 ;  /* 0x0000003c0013a202 */ /* 0x000fe20000000f00 */
[----:B------:R-:W-:Y:S01]  /*9130*/  @!P2 IMAD.MOV.U32 R88, RZ, RZ, R86 ;  /* 0x000000ffff58a224 */ /* 0x000fe200078e0056 */
        /* <DEDUP_REMOVED lines=17> */
.L_x_3569:
        /* <DEDUP_REMOVED lines=13> */
.L_x_3571:
[----:B------:R-:W-:Y:S05]  /*9320*/  BSYNC.RECONVERGENT B2 ;  /* 0x0000000000027941 */ /* 0x000fea0003800200 */
.L_x_3570:
        /* <DEDUP_REMOVED lines=43> */
.L_x_3568:
[----:B------:R-:W-:Y:S05]  /*95e0*/  BSYNC.RECONVERGENT B1 ;  /* 0x0000000000017941 */ /* 0x000fea0003800200 */
.L_x_3567:
        /* <DEDUP_REMOVED lines=11> */
.L_x_3566:
[----:B------:R-:W-:Y:S02]  /*96a0*/  F2FP.F16.F32.PACK_AB R63, RZ, R107 ;  /* 0x0000006bff3f723e */ /* 0x000fe400000000ff */
[----:B------:R-:W-:Y:S02]  /*96b0*/  PRMT R62, R84, 0x5410, R62 ;  /* 0x00005410543e7816 */ /* 0x000fe4000000003e */
[----:B------:R-:W-:Y:S02]  /*96c0*/  PRMT R61, R78, 0x5410, R82 ;  /* 0x000054104e3d7816 */ /* 0x000fe40000000052 */
[----:B------:R-:W-:Y:S02]  /*96d0*/  PRMT R60, R68, 0x5410, R76 ;  /* 0x00005410443c7816 */ /* 0x000fe4000000004c */
[----:B------:R-:W-:Y:S01]  /*96e0*/  PRMT R63, R80, 0x5410, R63 ;  /* 0x00005410503f7816 */ /* 0x000fe2000000003f */
[----:B------:R-:W-:Y:S06]  /*96f0*/  BRA `(.L_x_3572) ;  /* 0x00000028009c7947 */ /* 0x000fec0003800000 */
.L_x_3523:
[----:B------:R-:W-:Y:S01]  /*9700*/  IMAD.MOV.U32 R13, RZ, RZ, RZ ;  /* 0x000000ffff0d7224 */ /* 0x000fe200078e00ff */
[----:B01----:R-:W-:Y:S01]  /*9710*/  MOV R60, R19 ;  /* 0x00000013003c7202 */ /* 0x003fe20000000f00 */
[----:B------:R-:W-:Y:S01]  /*9720*/  IMAD.MOV.U32 R88, RZ, RZ, R68 ;  /* 0x000000ffff587224 */ /* 0x000fe200078e0044 */
[----:B------:R-:W-:Y:S06]  /*9730*/  BRA.U !UP2, `(.L_x_3573) ;  /* 0x000000050a487547 */ /* 0x000fec000b800000 */
        /* <DEDUP_REMOVED lines=16> */
.L_x_3576:
        /* <DEDUP_REMOVED lines=13> */
.L_x_3578:
[----:B------:R-:W-:Y:S05]  /*9910*/  BSYNC.RECONVERGENT B2 ;  /* 0x0000000000027941 */ /* 0x000fea0003800200 */
.L_x_3577:
        /* <DEDUP_REMOVED lines=41> */
[----:B------:R-:W-:-:S07]  /*9bb0*/  HFMA2 R60, -RZ, RZ, 0, 0 ;  /* 0x00000000ff3c7431 */ /* 0x000fce00000001ff */
.L_x_3575:
[----:B------:R-:W-:Y:S05]  /*9bc0*/  BSYNC.RECONVERGENT B1 ;  /* 0x0000000000017941 */ /* 0x000fea0003800200 */
.L_x_3574:
        /* <DEDUP_REMOVED lines=9> */
.L_x_3573:
[----:B------:R-:W-:Y:S01]  /*9c60*/  F2FP.F16.F32.PACK_AB R78, RZ, R13 ;  /* 0x0000000dff4e723e */ /* 0x000fe200000000ff */
[----:B------:R-:W-:Y:S01]  /*9c70*/  IMAD.MOV.U32 R19, RZ, RZ, R60 ;  /* 0x000000ffff137224 */ /* 0x000fe200078e003c */
[----:B------:R-:W-:Y:S01]  /*9c80*/  MOV R11, RZ ;  /* 0x000000ff000b7202 */ /* 0x000fe20000000f00 */
        /* <DEDUP_REMOVED lines=14> */
.L_x_3582:
        /* <DEDUP_REMOVED lines=13> */
.L_x_3584:
[----:B------:R-:W-:Y:S05]  /*9e40*/  BSYNC.RECONVERGENT B2 ;  /* 0x0000000000027941 */ /* 0x000fea0003800200 */
.L_x_3583:
        /* <DEDUP_REMOVED lines=43> */
.L_x_3581:
[----:B------:R-:W-:Y:S05]  /*a100*/  BSYNC.RECONVERGENT B1 ;  /* 0x0000000000017941 */ /* 0x000fea0003800200 */
.L_x_3580:
        /* <DEDUP_REMOVED lines=9> */
.L_x_3579:
        /* <DEDUP_REMOVED lines=17> */
.L_x_3588:
        /* <DEDUP_REMOVED lines=13> */
.L_x_3590:
[----:B------:R-:W-:Y:S05]  /*a380*/  BSYNC.RECONVERGENT B2 ;  /* 0x0000000000027941 */ /* 0x000fea0003800200 */
.L_x_3589:
        /* <DEDUP_REMOVED lines=43> */
.L_x_3587:
[----:B------:R-:W-:Y:S05]  /*a640*/  BSYNC.RECONVERGENT B1 ;  /* 0x0000000000017941 */ /* 0x000fea0003800200 */
.L_x_3586:
        /* <DEDUP_REMOVED lines=9> */
.L_x_3585:
        /* <DEDUP_REMOVED lines=17> */
.L_x_3594:
        /* <DEDUP_REMOVED lines=13> */
.L_x_3596:
[----:B------:R-:W-:Y:S05]  /*a8c0*/  BSYNC.RECONVERGENT B2 ;  /* 0x0000000000027941 */ /* 0x000fea0003800200 */
.L_x_3595:
        /* <DEDUP_REMOVED lines=43> */
.L_x_3593:
[----:B------:R-:W-:Y:S05]  /*ab80*/  BSYNC.RECONVERGENT B1 ;  /* 0x0000000000017941 */ /* 0x000fea0003800200 */
.L_x_3592:
        /* <DEDUP_REMOVED lines=9> */
.L_x_3591:
        /* <DEDUP_REMOVED lines=17> */
.L_x_3600:
        /* <DEDUP_REMOVED lines=13> */
.L_x_3602:
[----:B------:R-:W-:Y:S05]  /*ae00*/  BSYNC.RECONVERGENT B2 ;  /* 0x0000000000027941 */ /* 0x000fea0003800200 */
.L_x_3601:
        /* <DEDUP_REMOVED lines=43> */
.L_x_3599:
[----:B------:R-:W-:Y:S05]  /*b0c0*/  BSYNC.RECONVERGENT B1 ;  /* 0x0000000000017941 */ /* 0x000fea0003800200 */
.L_x_3598:
        /* <DEDUP_REMOVED lines=9> */
.L_x_3597:
        /* <DEDUP_REMOVED lines=17> */
.L_x_3606:
        /* <DEDUP_REMOVED lines=13> */
.L_x_3608:
[----:B------:R-:W-:Y:S05]  /*b340*/  BSYNC.RECONVERGENT B2 ;  /* 0x0000000000027941 */ /* 0x000fea0003800200 */
.L_x_3607:
        /* <DEDUP_REMOVED lines=43> */
.L_x_3605:
[----:B------:R-:W-:Y:S05]  /*b600*/  BSYNC.RECONVERGENT B1 ;  /* 0x0000000000017941 */ /* 0x000fea0003800200 */
.L_x_3604:
        /* <DEDUP_REMOVED lines=9> */
.L_x_3603:
        /* <DEDUP_REMOVED lines=17> */
.L_x_3612:
        /* <DEDUP_REMOVED lines=13> */
.L_x_3614:
[----:B------:R-:W-:Y:S05]  /*b880*/  BSYNC.RECONVERGENT B2 ;  /* 0x0000000000027941 */ /* 0x000fea0003800200 */
.L_x_3613:
        /* <DEDUP_REMOVED lines=43> */
.L_x_3611:
[----:B------:R-:W-:Y:S05]  /*bb40*/  BSYNC.RECONVERGENT B1 ;  /* 0x0000000000017941 */ /* 0x000fea0003800200 */
.L_x_3610:
        /* <DEDUP_REMOVED lines=9> */
.L_x_3609:
        /* <DEDUP_REMOVED lines=17> */
.L_x_3618:
        /* <DEDUP_REMOVED lines=13> */
.L_x_3620:
[----:B------:R-:W-:Y:S05]  /*bdc0*/  BSYNC.RECONVERGENT B2 ;  /* 0x0000000000027941 */ /* 0x000fea0003800200 */
.L_x_3619:
        /* <DEDUP_REMOVED lines=43> */
.L_x_3617:
[----:B------:R-:W-:Y:S05]  /*c080*/  BSYNC.RECONVERGENT B1 ;  /* 0x0000000000017941 */ /* 0x000fea0003800200 */
.L_x_3616:
        /* <DEDUP_REMOVED lines=9> */
.L_x_3615:
[----:B------:R-:W-:Y:S02]  /*c120*/  F2FP.F16.F32.PACK_AB R63, RZ, R107 ;  /* 0x0000006bff3f723e */ /* 0x000fe400000000ff */
[----:B------:R-:W-:Y:S02]  /*c130*/  PRMT R62, R84, 0x5410, R86 ;  /* 0x00005410543e7816 */ /* 0x000fe40000000056 */
[----:B------:R-:W-:Y:S02]  /*c140*/  PRMT R61, R80, 0x5410, R82 ;  /* 0x00005410503d7816 */ /* 0x000fe40000000052 */
[----:B------:R-:W-:Y:S02]  /*c150*/  PRMT R60, R78, 0x5410, R76 ;  /* 0x000054104e3c7816 */ /* 0x000fe4000000004c */
[----:B------:R-:W-:-:S07]  /*c160*/  PRMT R63, R68, 0x5410, R63 ;  /* 0x00005410443f7816 */ /* 0x000fce000000003f */
.L_x_3572:
[----:B------:R-:W0:Y:S01]  /*c170*/  LDC.64 R116, c[0x0][0x3a8] ;  /* 0x0000ea00ff747b82 */ /* 0x000e220000000a00 */
[----:B------:R-:W-:Y:S01]  /*c180*/  MOV R68, R88 ;  /* 0x0000005800447202 */ /* 0x000fe20000000f00 */
        /* <DEDUP_REMOVED lines=23> */
.L_x_3621:
[----:B------:R-:W-:Y:S01]  /*c300*/  IADD3 R74, PT, PT, R74, 0x80, RZ ;  /* 0x000000804a4a7810 */ /* 0x000fe20007ffe0ff */
[----:B------:R-:W-:-:S07]  /*c310*/  VIADD R72, R72, 0x80 ;  /* 0x0000008048487836 */ /* 0x000fce0000000000 */
.L_x_3521:
[----:B------:R-:W-:Y:S05]  /*c320*/  BSYNC.RECONVERGENT B0 ;  /* 0x0000000000007941 */ /* 0x000fea0003800200 */
.L_x_3520:
        /* <DEDUP_REMOVED lines=9> */
.L_x_3624:
        /* <DEDUP_REMOVED lines=25> */
.L_x_3629:
        /* <DEDUP_REMOVED lines=13> */
.L_x_3631:
[----:B------:R-:W-:Y:S05]  /*c620*/  BSYNC.RECONVERGENT B2 ;  /* 0x0000000000027941 */ /* 0x000fea0003800200 */
.L_x_3630:
        /* <DEDUP_REMOVED lines=43> */
.L_x_3628:
[----:B------:R-:W-:Y:S05]  /*c8e0*/  BSYNC.RECONVERGENT B1 ;  /* 0x0000000000017941 */ /* 0x000fea0003800200 */
.L_x_3627:
        /* <DEDUP_REMOVED lines=11> */
.L_x_3626:
        /* <DEDUP_REMOVED lines=21> */
.L_x_3635:
        /* <DEDUP_REMOVED lines=13> */
.L_x_3637:
[----:B------:R-:W-:Y:S05]  /*cbc0*/  BSYNC.RECONVERGENT B2 ;  /* 0x0000000000027941 */ /* 0x000fea0003800200 */
.L_x_3636:
        /* <DEDUP_REMOVED lines=43> */
.L_x_3634:
[----:B------:R-:W-:Y:S05]  /*ce80*/  BSYNC.RECONVERGENT B1 ;  /* 0x0000000000017941 */ /* 0x000fea0003800200 */
.L_x_3633:
        /* <DEDUP_REMOVED lines=11> */
.L_x_3632:
[----:B------:R-:W-:Y:S01]  /*cf40*/  F2FP.F16.F32.PACK_AB R76, RZ, R7 ;  /* 0x00000007ff4c723e */ /* 0x000fe200000000ff */
[----:B------:R-:W-:Y:S01]  /*cf50*/  @!P3 HADD2.F32 R77, -RZ, R61.H0_H0 ;  /* 0x2000003dff4db230 */ /* 0x000fe20000004100 */
        /* <DEDUP_REMOVED lines=19> */
.L_x_3641:
        /* <DEDUP_REMOVED lines=13> */
.L_x_3643:
[----:B------:R-:W-:Y:S05]  /*d160*/  BSYNC.RECONVERGENT B2 ;  /* 0x0000000000027941 */ /* 0x000fea0003800200 */
.L_x_3642:
        /* <DEDUP_REMOVED lines=43> */
.L_x_3640:
[----:B------:R-:W-:Y:S05]  /*d420*/  BSYNC.RECONVERGENT B1 ;  /* 0x0000000000017941 */ /* 0x000fea0003800200 */
.L_x_3639:
        /* <DEDUP_REMOVED lines=11> */
.L_x_3638:
        /* <DEDUP_REMOVED lines=21> */
.L_x_3647:
        /* <DEDUP_REMOVED lines=13> */
.L_x_3649:
[----:B------:R-:W-:Y:S05]  /*d700*/  BSYNC.RECONVERGENT B2 ;  /* 0x0000000000027941 */ /* 0x000fea0003800200 */
.L_x_3648:
        /* <DEDUP_REMOVED lines=43> */
.L_x_3646:
[----:B------:R-:W-:Y:S05]  /*d9c0*/  BSYNC.RECONVERGENT B1 ;  /* 0x0000000000017941 */ /* 0x000fea0003800200 */
.L_x_3645:
        /* <DEDUP_REMOVED lines=11> */
.L_x_3644:
        /* <DEDUP_REMOVED lines=21> */
.L_x_3653:
        /* <DEDUP_REMOVED lines=13> */
.L_x_3655:
[----:B------:R-:W-:Y:S05]  /*dca0*/  BSYNC.RECONVERGENT B2 ;  /* 0x0000000000027941 */ /* 0x000fea0003800200 */
.L_x_3654:
        /* <DEDUP_REMOVED lines=43> */
.L_x_3652:
[----:B------:R-:W-:Y:S05]  /*df60*/  BSYNC.RECONVERGENT B1 ;  /* 0x0000000000017941 */ /* 0x000fea0003800200 */
.L_x_3651:
        /* <DEDUP_REMOVED lines=11> */
.L_x_3650:
        /* <DEDUP_REMOVED lines=21> */
.L_x_3659:
        /* <DEDUP_REMOVED lines=13> */
.L_x_3661:
[----:B------:R-:W-:Y:S05]  /*e240*/  BSYNC.RECONVERGENT B2 ;  /* 0x0000000000027941 */ /* 0x000fea0003800200 */
.L_x_3660:
        /* <DEDUP_REMOVED lines=43> */
.L_x_3658:
[----:B------:R-:W-:Y:S05]  /*e500*/  BSYNC.RECONVERGENT B1 ;  /* 0x0000000000017941 */ /* 0x000fea0003800200 */
.L_x_3657:
        /* <DEDUP_REMOVED lines=11> */
.L_x_3656:
        /* <DEDUP_REMOVED lines=21> */
.L_x_3665:
        /* <DEDUP_REMOVED lines=13> */
.L_x_3667:
[----:B------:R-:W-:Y:S05]  /*e7e0*/  BSYNC.RECONVERGENT B2 ;  /* 0x0000000000027941 */ /* 0x000fea0003800200 */
.L_x_3666:
        /* <DEDUP_REMOVED lines=43> */
.L_x_3664:
[----:B------:R-:W-:Y:S05]  /*eaa0*/  BSYNC.RECONVERGENT B1 ;  /* 0x0000000000017941 */ /* 0x000fea0003800200 */
.L_x_3663:
        /* <DEDUP_REMOVED lines=11> */
.L_x_3662:
        /* <DEDUP_REMOVED lines=21> */
.L_x_3671:
        /* <DEDUP_REMOVED lines=13> */
.L_x_3673:
[----:B------:R-:W-:Y:S05]  /*ed80*/  BSYNC.RECONVERGENT B2 ;  /* 0x0000000000027941 */ /* 0x000fea0003800200 */
.L_x_3672:
        /* <DEDUP_REMOVED lines=43> */
.L_x_3670:
[----:B------:R-:W-:Y:S05]  /*f040*/  BSYNC.RECONVERGENT B1 ;  /* 0x0000000000017941 */ /* 0x000fea0003800200 */
.L_x_3669:
        /* <DEDUP_REMOVED lines=11> */
.L_x_3668:
[----:B------:R-:W-:Y:S02]  /*f100*/  F2FP.F16.F32.PACK_AB R63, RZ, R111 ;  /* 0x0000006fff3f723e */ /* 0x000fe400000000ff */
[----:B------:R-:W-:Y:S02]  /*f110*/  PRMT R62, R84, 0x5410, R62 ;  /* 0x00005410543e7816 */ /* 0x000fe4000000003e */
[----:B------:R-:W-:Y:S02]  /*f120*/  PRMT R61, R78, 0x5410, R82 ;  /* 0x000054104e3d7816 */ /* 0x000fe40000000052 */
[----:B------:R-:W-:Y:S02]  /*f130*/  PRMT R60, R68, 0x5410, R76 ;  /* 0x00005410443c7816 */ /* 0x000fe4000000004c */
[----:B------:R-:W-:Y:S01]  /*f140*/  PRMT R63, R80, 0x5410, R63 ;  /* 0x00005410503f7816 */ /* 0x000fe2000000003f */
[----:B------:R-:W-:Y:S06]  /*f150*/  BRA `(.L_x_3674) ;  /* 0x0000002800a07947 */ /* 0x000fec0003800000 */
.L_x_3625:
        /* <DEDUP_REMOVED lines=20> */
.L_x_3678:
        /* <DEDUP_REMOVED lines=13> */
.L_x_3680:
[----:B------:R-:W-:Y:S05]  /*f370*/  BSYNC.RECONVERGENT B2 ;  /* 0x0000000000027941 */ /* 0x000fea0003800200 */
.L_x_3679:
        /* <DEDUP_REMOVED lines=43> */
.L_x_3677:
[----:B------:R-:W-:Y:S05]  /*f630*/  BSYNC.RECONVERGENT B1 ;  /* 0x0000000000017941 */ /* 0x000fea0003800200 */
.L_x_3676:
        /* <DEDUP_REMOVED lines=9> */
.L_x_3675:
        /* <DEDUP_REMOVED lines=17> */
.L_x_3684:
        /* <DEDUP_REMOVED lines=13> */
.L_x_3686:
[----:B------:R-:W-:Y:S05]  /*f8b0*/  BSYNC.RECONVERGENT B2 ;  /* 0x0000000000027941 */ /* 0x000fea0003800200 */
.L_x_3685:
        /* <DEDUP_REMOVED lines=43> */
.L_x_3683:
[----:B------:R-:W-:Y:S05]  /*fb70*/  BSYNC.RECONVERGENT B1 ;  /* 0x0000000000017941 */ /* 0x000fea0003800200 */
.L_x_3682:
        /* <DEDUP_REMOVED lines=9> */
.L_x_3681:
        /* <DEDUP_REMOVED lines=17> */
.L_x_3690:
        /* <DEDUP_REMOVED lines=13> */
.L_x_3692:
[----:B------:R-:W-:Y:S05]  /*fdf0*/  BSYNC.RECONVERGENT B2 ;  /* 0x0000000000027941 */ /* 0x000fea0003800200 */
.L_x_3691:
        /* <DEDUP_REMOVED lines=43> */
.L_x_3689:
[----:B------:R-:W-:Y:S05]  /*100b0*/  BSYNC.RECONVERGENT B1 ;  /* 0x0000000000017941 */ /* 0x000fea0003800200 */
.L_x_3688:
        /* <DEDUP_REMOVED lines=9> */
.L_x_3687:
        /* <DEDUP_REMOVED lines=17> */
.L_x_3696:
        /* <DEDUP_REMOVED lines=13> */
.L_x_3698:
[----:B------:R-:W-:Y:S05]  /*10330*/  BSYNC.RECONVERGENT B2 ;  /* 0x0000000000027941 */ /* 0x000fea0003800200 */
.L_x_3697:
        /* <DEDUP_REMOVED lines=43> */
.L_x_3695:
[----:B------:R-:W-:Y:S05]  /*105f0*/  BSYNC.RECONVERGENT B1 ;  /* 0x0000000000017941 */ /* 0x000fea0003800200 */
.L_x_3694:
        /* <DEDUP_REMOVED lines=9> */
.L_x_3693:
        /* <DEDUP_REMOVED lines=17> */
.L_x_3702:
        /* <DEDUP_REMOVED lines=13> */
.L_x_3704:
[----:B------:R-:W-:Y:S05]  /*10870*/  BSYNC.RECONVERGENT B2 ;  /* 0x0000000000027941 */ /* 0x000fea0003800200 */
.L_x_3703:
        /* <DEDUP_REMOVED lines=43> */
.L_x_3701:
[----:B------:R-:W-:Y:S05]  /*10b30*/  BSYNC.RECONVERGENT B1 ;  /* 0x0000000000017941 */ /* 0x000fea0003800200 */
.L_x_3700:
        /* <DEDUP_REMOVED lines=9> */
.L_x_3699:
        /* <DEDUP_REMOVED lines=17> */
.L_x_3708:
        /* <DEDUP_REMOVED lines=13> */
.L_x_3710:
[----:B------:R-:W-:Y:S05]  /*10db0*/  BSYNC.RECONVERGENT B2 ;  /* 0x0000000000027941 */ /* 0x000fea0003800200 */
.L_x_3709:
        /* <DEDUP_REMOVED lines=43> */
.L_x_3707:
[----:B------:R-:W-:Y:S05]  /*11070*/  BSYNC.RECONVERGENT B1 ;  /* 0x0000000000017941 */ /* 0x000fea0003800200 */
.L_x_3706:
        /* <DEDUP_REMOVED lines=9> */
.L_x_3705:
        /* <DEDUP_REMOVED lines=17> */
.L_x_3714:
        /* <DEDUP_REMOVED lines=13> */
.L_x_3716:
[----:B------:R-:W-:Y:S05]  /*112f0*/  BSYNC.RECONVERGENT B2 ;  /* 0x0000000000027941 */ /* 0x000fea0003800200 */
.L_x_3715:
        /* <DEDUP_REMOVED lines=43> */
.L_x_3713:
[----:B------:R-:W-:Y:S05]  /*115b0*/  BSYNC.RECONVERGENT B1 ;  /* 0x0000000000017941 */ /* 0x000fea0003800200 */
.L_x_3712:
        /* <DEDUP_REMOVED lines=9> */
.L_x_3711:
        /* <DEDUP_REMOVED lines=17> */
.L_x_3720:
        /* <DEDUP_REMOVED lines=13> */
.L_x_3722:
[----:B------:R-:W-:Y:S05]  /*11830*/  BSYNC.RECONVERGENT B2 ;  /* 0x0000000000027941 */ /* 0x000fea0003800200 */
.L_x_3721:
        /* <DEDUP_REMOVED lines=43> */
.L_x_3719:
[----:B------:R-:W-:Y:S05]  /*11af0*/  BSYNC.RECONVERGENT B1 ;  /* 0x0000000000017941 */ /* 0x000fea0003800200 */
.L_x_3718:
        /* <DEDUP_REMOVED lines=9> */
.L_x_3717:
[----:B------:R-:W-:Y:S02]  /*11b90*/  F2FP.F16.F32.PACK_AB R63, RZ, R111 ;  /* 0x0000006fff3f723e */ /* 0x000fe400000000ff */
[----:B------:R-:W-:Y:S02]  /*11ba0*/  PRMT R62, R84, 0x5410, R86 ;  /* 0x00005410543e7816 */ /* 0x000fe40000000056 */
[----:B------:R-:W-:Y:S02]  /*11bb0*/  PRMT R61, R80, 0x5410, R82 ;  /* 0x00005410503d7816 */ /* 0x000fe40000000052 */
[----:B------:R-:W-:Y:S02]  /*11bc0*/  PRMT R60, R78, 0x5410, R76 ;  /* 0x000054104e3c7816 */ /* 0x000fe4000000004c */
[----:B------:R-:W-:-:S07]  /*11bd0*/  PRMT R63, R68, 0x5410, R63 ;  /* 0x00005410443f7816 */ /* 0x000fce000000003f */
.L_x_3674:
        /* <DEDUP_REMOVED lines=25> */
.L_x_3723:
[----:B------:R-:W-:Y:S01]  /*11d70*/  IADD3 R74, PT, PT, R74, 0x80, RZ ;  /* 0x000000804a4a7810 */ /* 0x000fe20007ffe0ff */
[----:B------:R-:W-:-:S07]  /*11d80*/  VIADD R72, R72, 0x80 ;  /* 0x0000008048487836 */ /* 0x000fce0000000000 */
.L_x_3623:
[----:B------:R-:W-:Y:S05]  /*11d90*/  BSYNC.RECONVERGENT B0 ;  /* 0x0000000000007941 */ /* 0x000fea0003800200 */
.L_x_3622:
        /* <DEDUP_REMOVED lines=9> */
.L_x_3726:
        /* <DEDUP_REMOVED lines=25> */
.L_x_3731:
        /* <DEDUP_REMOVED lines=13> */
.L_x_3733:
[----:B------:R-:W-:Y:S05]  /*12090*/  BSYNC.RECONVERGENT B2 ;  /* 0x0000000000027941 */ /* 0x000fea0003800200 */
.L_x_3732:
        /* <DEDUP_REMOVED lines=43> */
.L_x_3730:
[----:B------:R-:W-:Y:S05]  /*12350*/  BSYNC.RECONVERGENT B1 ;  /* 0x0000000000017941 */ /* 0x000fea0003800200 */
.L_x_3729:
        /* <DEDUP_REMOVED lines=11> */
.L_x_3728:
        /* <DEDUP_REMOVED lines=21> */
.L_x_3737:
        /* <DEDUP_REMOVED lines=13> */
.L_x_3739:
[----:B------:R-:W-:Y:S05]  /*12630*/  BSYNC.RECONVERGENT B2 ;  /* 0x0000000000027941 */ /* 0x000fea0003800200 */
.L_x_3738:
        /* <DEDUP_REMOVED lines=43> */
.L_x_3736:
[----:B------:R-:W-:Y:S05]  /*128f0*/  BSYNC.RECONVERGENT B1 ;  /* 0x0000000000017941 */ /* 0x000fea0003800200 */
.L_x_3735:
        /* <DEDUP_REMOVED lines=11> */
.L_x_3734:
        /* <DEDUP_REMOVED lines=21> */
.L_x_3743:
        /* <DEDUP_REMOVED lines=13> */
.L_x_3745:
[----:B------:R-:W-:Y:S05]  /*12bd0*/  BSYNC.RECONVERGENT B2 ;  /* 0x0000000000027941 */ /* 0x000fea0003800200 */
.L_x_3744:
        /* <DEDUP_REMOVED lines=43> */
.L_x_3742:
[----:B------:R-:W-:Y:S05]  /*12e90*/  BSYNC.RECONVERGENT B1 ;  /* 0x0000000000017941 */ /* 0x000fea0003800200 */
.L_x_3741:
        /* <DEDUP_REMOVED lines=11> */
.L_x_3740:
        /* <DEDUP_REMOVED lines=21> */
.L_x_3749:
        /* <DEDUP_REMOVED lines=13> */
.L_x_3751:
[----:B------:R-:W-:Y:S05]  /*13170*/  BSYNC.RECONVERGENT B2 ;  /* 0x0000000000027941 */ /* 0x000fea0003800200 */
.L_x_3750:
        /* <DEDUP_REMOVED lines=43> */
.L_x_3748:
[----:B------:R-:W-:Y:S05]  /*13430*/  BSYNC.RECONVERGENT B1 ;  /* 0x0000000000017941 */ /* 0x000fea0003800200 */
.L_x_3747:
        /* <DEDUP_REMOVED lines=11> */
.L_x_3746:
        /* <DEDUP_REMOVED lines=21> */
.L_x_3755:
        /* <DEDUP_REMOVED lines=13> */
.L_x_3757:
[----:B------:R-:W-:Y:S05]  /*13710*/  BSYNC.RECONVERGENT B2 ;  /* 0x0000000000027941 */ /* 0x000fea0003800200 */
.L_x_3756:
        /* <DEDUP_REMOVED lines=43> */
.L_x_3754:
[----:B------:R-:W-:Y:S05]  /*139d0*/  BSYNC.RECONVERGENT B1 ;  /* 0x0000000000017941 */ /* 0x000fea0003800200 */
.L_x_3753:
        /* <DEDUP_REMOVED lines=11> */
.L_x_3752:
        /* <DEDUP_REMOVED lines=21> */
.L_x_3761:
        /* <DEDUP_REMOVED lines=13> */
.L_x_3763:
[----:B------:R-:W-:Y:S05]  /*13cb0*/  BSYNC.RECONVERGENT B2 ;  /* 0x0000000000027941 */ /* 0x000fea0003800200 */
.L_x_3762:
        /* <DEDUP_REMOVED lines=43> */
.L_x_3760:
[----:B------:R-:W-:Y:S05]  /*13f70*/  BSYNC.RECONVERGENT B1 ;  /* 0x0000000000017941 */ /* 0x000fea0003800200 */
.L_x_3759:
        /* <DEDUP_REMOVED lines=11> */
.L_x_3758:
        /* <DEDUP_REMOVED lines=21> */
.L_x_3767:
        /* <DEDUP_REMOVED lines=13> */
.L_x_3769:
[----:B------:R-:W-:Y:S05]  /*14250*/  BSYNC.RECONVERGENT B2 ;  /* 0x0000000000027941 */ /* 0x000fea0003800200 */
.L_x_3768:
        /* <DEDUP_REMOVED lines=43> */
.L_x_3766:
[----:B------:R-:W-:Y:S05]  /*14510*/  BSYNC.RECONVERGENT B1 ;  /* 0x0000000000017941 */ /* 0x000fea0003800200 */
.L_x_3765:
        /* <DEDUP_REMOVED lines=11> */
.L_x_3764:
        /* <DEDUP_REMOVED lines=21> */
.L_x_3773:
        /* <DEDUP_REMOVED lines=13> */
.L_x_3775:
[----:B------:R-:W-:Y:S05]  /*147f0*/  BSYNC.RECONVERGENT B2 ;  /* 0x0000000000027941 */ /* 0x000fea0003800200 */
.L_x_3774:
        /* <DEDUP_REMOVED lines=43> */
.L_x_3772:
[----:B------:R-:W-:Y:S05]  /*14ab0*/  BSYNC.RECONVERGENT B1 ;  /* 0x0000000000017941 */ /* 0x000fea0003800200 */
.L_x_3771:
        /* <DEDUP_REMOVED lines=11> */
.L_x_3770:
[----:B------:R-:W-:Y:S02]  /*14b70*/  F2FP.F16.F32.PACK_AB R63, RZ, R115 ;  /* 0x00000073ff3f723e */ /* 0x000fe400000000ff */
[----:B------:R-:W-:Y:S02]  /*14b80*/  PRMT R62, R86, 0x5410, R88 ;  /* 0x00005410563e7816 */ /* 0x000fe40000000058 */
[----:B------:R-:W-:Y:S02]  /*14b90*/  PRMT R61, R80, 0x5410, R84 ;  /* 0x00005410503d7816 */ /* 0x000fe40000000054 */
[----:B------:R-:W-:Y:S02]  /*14ba0*/  PRMT R60, R76, 0x5410, R78 ;  /* 0x000054104c3c7816 */ /* 0x000fe4000000004e */
[----:B------:R-:W-:Y:S01]  /*14bb0*/  PRMT R63, R82, 0x5410, R63 ;  /* 0x00005410523f7816 */ /* 0x000fe2000000003f */
[----:B------:R-:W-:Y:S06]  /*14bc0*/  BRA `(.L_x_3776) ;  /* 0x0000002800a47947 */ /* 0x000fec0003800000 */
.L_x_3727:
        /* <DEDUP_REMOVED lines=20> */
.L_x_3780:
        /* <DEDUP_REMOVED lines=13> */
.L_x_3782:
[----:B------:R-:W-:Y:S05]  /*14de0*/  BSYNC.RECONVERGENT B2 ;  /* 0x0000000000027941 */ /* 0x000fea0003800200 */
.L_x_3781:
        /* <DEDUP_REMOVED lines=43> */
.L_x_3779:
[----:B------:R-:W-:Y:S05]  /*150a0*/  BSYNC.RECONVERGENT B1 ;  /* 0x0000000000017941 */ /* 0x000fea0003800200 */
.L_x_3778:
        /* <DEDUP_REMOVED lines=9> */
.L_x_3777:
        /* <DEDUP_REMOVED lines=17> */
.L_x_3786:
        /* <DEDUP_REMOVED lines=13> */
.L_x_3788:
[----:B------:R-:W-:Y:S05]  /*15320*/  BSYNC.RECONVERGENT B2 ;  /* 0x0000000000027941 */ /* 0x000fea0003800200 */
.L_x_3787:
        /* <DEDUP_REMOVED lines=43> */
.L_x_3785:
[----:B------:R-:W-:Y:S05]  /*155e0*/  BSYNC.RECONVERGENT B1 ;  /* 0x0000000000017941 */ /* 0x000fea0003800200 */
.L_x_3784:
        /* <DEDUP_REMOVED lines=9> */
.L_x_3783:
        /* <DEDUP_REMOVED lines=17> */
.L_x_3792:
        /* <DEDUP_REMOVED lines=13> */
.L_x_3794:
[----:B------:R-:W-:Y:S05]  /*15860*/  BSYNC.RECONVERGENT B2 ;  /* 0x0000000000027941 */ /* 0x000fea0003800200 */
.L_x_3793:
        /* <DEDUP_REMOVED lines=43> */
.L_x_3791:
[----:B------:R-:W-:Y:S05]  /*15b20*/  BSYNC.RECONVERGENT B1 ;  /* 0x0000000000017941 */ /* 0x000fea0003800200 */
.L_x_3790:
        /* <DEDUP_REMOVED lines=9> */
.L_x_3789:
        /* <DEDUP_REMOVED lines=17> */
.L_x_3798:
        /* <DEDUP_REMOVED lines=13> */
.L_x_3800:
[----:B------:R-:W-:Y:S05]  /*15da0*/  BSYNC.RECONVERGENT B2 ;  /* 0x0000000000027941 */ /* 0x000fea0003800200 */
.L_x_3799:
        /* <DEDUP_REMOVED lines=43> */
.L_x_3797:
[----:B------:R-:W-:Y:S05]  /*16060*/  BSYNC.RECONVERGENT B1 ;  /* 0x0000000000017941 */ /* 0x000fea0003800200 */
.L_x_3796:
        /* <DEDUP_REMOVED lines=9> */
.L_x_3795:
        /* <DEDUP_REMOVED lines=17> */
.L_x_3804:
        /* <DEDUP_REMOVED lines=13> */
.L_x_3806:
[----:B------:R-:W-:Y:S05]  /*162e0*/  BSYNC.RECONVERGENT B2 ;  /* 0x0000000000027941 */ /* 0x000fea0003800200 */
.L_x_3805:
        /* <DEDUP_REMOVED lines=43> */
.L_x_3803:
[----:B------:R-:W-:Y:S05]  /*165a0*/  BSYNC.RECONVERGENT B1 ;  /* 0x0000000000017941 */ /* 0x000fea0003800200 */
.L_x_3802:
        /* <DEDUP_REMOVED lines=9> */
.L_x_3801:
        /* <DEDUP_REMOVED lines=17> */
.L_x_3810:
        /* <DEDUP_REMOVED lines=13> */
.L_x_3812:
[----:B------:R-:W-:Y:S05]  /*16820*/  BSYNC.RECONVERGENT B2 ;  /* 0x0000000000027941 */ /* 0x000fea0003800200 */
.L_x_3811:
        /* <DEDUP_REMOVED lines=43> */
.L_x_3809:
[----:B------:R-:W-:Y:S05]  /*16ae0*/  BSYNC.RECONVERGENT B1 ;  /* 0x0000000000017941 */ /* 0x000fea0003800200 */
.L_x_3808:
        /* <DEDUP_REMOVED lines=9> */
.L_x_3807:
        /* <DEDUP_REMOVED lines=17> */
.L_x_3816:
        /* <DEDUP_REMOVED lines=13> */
.L_x_3818:
[----:B------:R-:W-:Y:S05]  /*16d60*/  BSYNC.RECONVERGENT B2 ;  /* 0x0000000000027941 */ /* 0x000fea0003800200 */
.L_x_3817:
        /* <DEDUP_REMOVED lines=43> */
.L_x_3815:
[----:B------:R-:W-:Y:S05]  /*17020*/  BSYNC.RECONVERGENT B1 ;  /* 0x0000000000017941 */ /* 0x000fea0003800200 */
.L_x_3814:
        /* <DEDUP_REMOVED lines=9> */
.L_x_3813:
        /* <DEDUP_REMOVED lines=17> */
.L_x_3822:
        /* <DEDUP_REMOVED lines=13> */
.L_x_3824:
[----:B------:R-:W-:Y:S05]  /*172a0*/  BSYNC.RECONVERGENT B2 ;  /* 0x0000000000027941 */ /* 0x000fea0003800200 */
.L_x_3823:
        /* <DEDUP_REMOVED lines=43> */
.L_x_3821:
[----:B------:R-:W-:Y:S05]  /*17560*/  BSYNC.RECONVERGENT B1 ;  /* 0x0000000000017941 */ /* 0x000fea0003800200 */
.L_x_3820:
        /* <DEDUP_REMOVED lines=9> */
.L_x_3819:
[----:B------:R-:W-:Y:S02]  /*17600*/  F2FP.F16.F32.PACK_AB R63, RZ, R115 ;  /* 0x00000073ff3f723e */ /* 0x000fe400000000ff */
[----:B------:R-:W-:Y:S02]  /*17610*/  MOV R68, R86 ;  /* 0x0000005600447202 */ /* 0x000fe40000000f00 */
[----:B------:R-:W-:Y:S02]  /*17620*/  PRMT R62, R88, 0x5410, R90 ;  /* 0x00005410583e7816 */ /* 0x000fe4000000005a */
[----:B------:R-:W-:Y:S02]  /*17630*/  PRMT R61, R84, 0x5410, R82 ;  /* 0x00005410543d7816 */ /* 0x000fe40000000052 */
[----:B------:R-:W-:Y:S02]  /*17640*/  PRMT R60, R80, 0x5410, R78 ;  /* 0x00005410503c7816 */ /* 0x000fe4000000004e */
[----:B------:R-:W-:-:S07]  /*17650*/  PRMT R63, R76, 0x5410, R63 ;  /* 0x000054104c3f7816 */ /* 0x000fce000000003f */
.L_x_3776:
        /* <DEDUP_REMOVED lines=24> */
.L_x_3725:
[----:B------:R-:W-:Y:S05]  /*177e0*/  BSYNC.RECONVERGENT B0 ;  /* 0x0000000000007941 */ /* 0x000fea0003800200 */
.L_x_3724:
        /* <DEDUP_REMOVED lines=201> */
[----:B-----5:R-:W-:Y:S02]  /*18480*/  HADD2.F32 R117, -RZ, R57.H0_H0 ;  /* 0x20000039ff757230 */ /* 0x020fe40000004100 */
[--C-:B------:R-:W-:Y:S01]  /*18490*/  FADD.FTZ R70, R85, -R72.reuse ;  /* 0x8000004855467221 */ /* 0x100fe20000010000 */
[----:B------:R-:W-:Y:S02]  /*184a0*/  HADD2.F32 R123, -RZ, R53.H0_H0 ;  /* 0x20000035ff7b7230 */ /* 0x000fe40000004100 */
[----:B------:R-:W-:Y:S01]  /*184b0*/  FMUL.FTZ R62, R119, R62 ;  /* 0x0000003e773e7220 */ /* 0x000fe20000410000 */
[--C-:B------:R-:W-:Y:S01]  /*184c0*/  FADD.FTZ R78, R101, -R72.reuse ;  /* 0x80000048654e7221 */ /* 0x100fe20000010000 */
[----:B------:R-:W-:Y:S01]  /*184d0*/  FMUL.FTZ R74, R119, R70 ;  /* 0x00000046774a7220 */ /* 0x000fe20000410000 */
[----:B------:R-:W-:Y:S02]  /*184e0*/  HADD2.F32 R125, -RZ, R58.H0_H0 ;  /* 0x2000003aff7d7230 */ /* 0x000fe40000004100 */
[----:B------:R-:W-:Y:S01]  /*184f0*/  FFMA.FTZ R70, R62, R117, R123 ;  /* 0x000000753e467223 */ /* 0x000fe2000001007b */
[----:B------:R-:W-:Y:S01]  /*18500*/  HADD2.F32 R76, -RZ, R54.H0_H0 ;  /* 0x20000036ff4c7230 */ /* 0x000fe20000004100 */
[----:B------:R-:W0:Y:S01]  /*18510*/  LDC.64 R116, c[0x0][0x428] ;  /* 0x00010a00ff747b82 */ /* 0x000e220000000a00 */
[----:B------:R-:W-:Y:S01]  /*18520*/  FADD.FTZ R60, R17, -R72 ;  /* 0x80000048113c7221 */ /* 0x000fe20000010000 */
        /* <DEDUP_REMOVED lines=8> */
[--C-:B------:R-:W-:Y:S01]  /*185b0*/  FADD.FTZ R74, R71, -R72.reuse ;  /* 0x80000048474a7221 */ /* 0x100fe20000010000 */
[--C-:B------:R-:W-:Y:S01]  /*185c0*/  FADD.FTZ R62, R15, -R72.reuse ;  /* 0x800000480f3e7221 */ /* 0x100fe20000010000 */
[--C-:B------:R-:W-:Y:S01]  /*185d0*/  FADD.FTZ R78, R87, -R72.reuse ;  /* 0x80000048574e7221 */ /* 0x100fe20000010000 */
[----:B------:R-:W-:Y:S01]  /*185e0*/  FADD.FTZ R86, R103, -R72 ;  /* 0x8000004867567221 */ /* 0x000fe20000010000 */
[----:B------:R-:W-:Y:S01]  /*185f0*/  FFMA.FTZ R60, R60, R61, R63 ;  /* 0x0000003d3c3c7223 */ /* 0x000fe2000001003f */
[----:B------:R-:W-:-:S02]  /*18600*/  HADD2.F32 R123, -RZ, R57.H1_H1 ;  /* 0x30000039ff7b7230 */ /* 0x000fc40000004100 */
[C---:B------:R-:W-:Y:S01]  /*18610*/  FMUL.FTZ R74, R119.reuse, R74 ;  /* 0x0000004a774a7220 */ /* 0x040fe20000410000 */
[----:B------:R-:W-:Y:S02]  /*18620*/  HADD2.F32 R125, -RZ, R53.H1_H1 ;  /* 0x30000035ff7d7230 */ /* 0x000fe40000004100 */
[C---:B------:R-:W-:Y:S01]  /*18630*/  FMUL.FTZ R86, R119.reuse, R86 ;  /* 0x0000005677567220 */ /* 0x040fe20000410000 */
[----:B------:R-:W-:Y:S02]  /*18640*/  HADD2.F32 R61, -RZ, R56.H1_H1 ;  /* 0x30000038ff3d7230 */ /* 0x000fe40000004100 */
[C---:B------:R-:W-:Y:S01]  /*18650*/  FMUL.FTZ R78, R119.reuse, R78 ;  /* 0x0000004e774e7220 */ /* 0x040fe20000410000 */
[----:B------:R-:W-:Y:S02]  /*18660*/  HADD2.F32 R63, -RZ, R52.H1_H1 ;  /* 0x30000034ff3f7230 */ /* 0x000fe40000004100 */
[----:B------:R-:W-:Y:S01]  /*18670*/  FMUL.FTZ R62, R119, R62 ;  /* 0x0000003e773e7220 */ /* 0x000fe20000410000 */
[----:B------:R-:W-:-:S02]  /*18680*/  HADD2.F32 R80, -RZ, R58.H1_H1 ;  /* 0x3000003aff507230 */ /* 0x000fc40000004100 */
[----:B------:R-:W-:Y:S01]  /*18690*/  FFMA.FTZ R125, R74, R123, R125 ;  /* 0x0000007b4a7d7223 */ /* 0x000fe2000001007d */
[----:B------:R-:W-:Y:S02]  /*186a0*/  HADD2.F32 R82, -RZ, R54.H1_H1 ;  /* 0x30000036ff527230 */ /* 0x000fe40000004100 */
[----:B------:R-:W-:Y:S01]  /*186b0*/  FFMA.FTZ R123, R62, R61, R63 ;  /* 0x0000003d3e7b7223 */ /* 0x000fe2000001003f */
[----:B------:R-:W-:Y:S02]  /*186c0*/  HADD2.F32 R88, -RZ, R59.H1_H1 ;  /* 0x3000003bff587230 */ /* 0x000fe40000004100 */
        /* <DEDUP_REMOVED lines=10> */
.L_x_3827:
[----:B------:R-:W-:Y:S05]  /*18770*/  BSYNC.RECONVERGENT B0 ;  /* 0x0000000000007941 */ /* 0x000fea0003800200 */
.L_x_3826:
[----:B------:R-:W-:Y:S04]  /*18780*/  BSSY.RECONVERGENT B0, `(.L_x_3828) ;  /* 0x0000032000007945 */ /* 0x000fe80003800200 */
[----:B------:R-:W-:Y:S05]  /*18790*/  @!P1 BRA `(.L_x_3829) ;  /* 0x0000000000c09947 */ /* 0x000fea0003800000 */
[--C-:B01----:R-:W-:Y:S01]  /*187a0*/  FADD.FTZ R62, R73, -R72.reuse ;  /* 0x80000048493e7221 */ /* 0x103fe20000010000 */
        /* <DEDUP_REMOVED lines=47> */
.L_x_3829:
[----:B------:R-:W-:Y:S05]  /*18aa0*/  BSYNC.RECONVERGENT B0 ;  /* 0x0000000000007941 */ /* 0x000fea0003800200 */
.L_x_3828:
[----:B------:R-:W-:Y:S04]  /*18ab0*/  BSSY.RECONVERGENT B0, `(.L_x_3830) ;  /* 0x0000032000007945 */ /* 0x000fe80003800200 */
[----:B------:R-:W-:Y:S05]  /*18ac0*/  @!P2 BRA `(.L_x_3831) ;  /* 0x0000000000c0a947 */ /* 0x000fea0003800000 */
[--C-:B012---:R-:W-:Y:S01]  /*18ad0*/  FADD.FTZ R62, R77, -R72.reuse ;  /* 0x800000484d3e7221 */ /* 0x107fe20000010000 */
        /* <DEDUP_REMOVED lines=47> */
.L_x_3831:
[----:B------:R-:W-:Y:S05]  /*18dd0*/  BSYNC.RECONVERGENT B0 ;  /* 0x0000000000007941 */ /* 0x000fea0003800200 */
.L_x_3830:
[----:B------:R-:W-:Y:S04]  /*18de0*/  BSSY.RECONVERGENT B0, `(.L_x_3825) ;  /* 0x0000031000007945 */ /* 0x000fe80003800200 */
[----:B------:R-:W-:Y:S05]  /*18df0*/  @!P3 BRA `(.L_x_3832) ;  /* 0x0000000000bcb947 */ /* 0x000fea0003800000 */
[----:B-123--:R-:W1:Y:S01]  /*18e00*/  LDC.64 R116, c[0x0][0x428] ;  /* 0x00010a00ff747b82 */ /* 0x00ee620000000a00 */
[--C-:B0-----:R-:W-:Y:S01]  /*18e10*/  FADD.FTZ R60, R5, -R72.reuse ;  /* 0x80000048053c7221 */ /* 0x101fe20000010000 */
[--C-:B------:R-:W-:Y:S01]  /*18e20*/  FADD.FTZ R74, R81, -R72.reuse ;  /* 0x80000048514a7221 */ /* 0x100fe20000010000 */
[--C-:B------:R-:W-:Y:S01]  /*18e30*/  FADD.FTZ R78, R97, -R72.reuse ;  /* 0x80000048614e7221 */ /* 0x100fe20000010000 */
[--C-:B------:R-:W-:Y:S01]  /*18e40*/  FADD.FTZ R70, R3, -R72.reuse ;  /* 0x8000004803467221 */ /* 0x100fe20000010000 */
[--C-:B------:R-:W-:Y:S01]  /*18e50*/  FADD.FTZ R76, R83, -R72.reuse ;  /* 0x80000048534c7221 */ /* 0x100fe20000010000 */
[--C-:B------:R-:W-:Y:S01]  /*18e60*/  FADD.FTZ R84, R99, -R72.reuse ;  /* 0x8000004863547221 */ /* 0x100fe20000010000 */
[--C-:B------:R-:W-:Y:S01]  /*18e70*/  FADD.FTZ R86, R113, -R72.reuse ;  /* 0x8000004871567221 */ /* 0x100fe20000010000 */
[----:B------:R-:W-:Y:S01]  /*18e80*/  FADD.FTZ R88, R115, -R72 ;  /* 0x8000004873587221 */ /* 0x000fe20000010000 */
[----:B-----5:R-:W-:Y:S02]  /*18e90*/  HADD2.F32 R63, -RZ, R32.H0_H0 ;  /* 0x20000020ff3f7230 */ /* 0x020fe40000004100 */
[----:B------:R-:W-:Y:S01]  /*18ea0*/  FMUL.FTZ R62, R119, R60 ;  /* 0x0000003c773e7220 */ /* 0x000fe20000410000 */
        /* <DEDUP_REMOVED lines=11> */
[----:B------:R-:W-:Y:S01]  /*18f60*/  FMUL.FTZ R88, R119, R88 ;  /* 0x0000005877587220 */ /* 0x000fe20000410000 */
[----:B------:R-:W-:Y:S01]  /*18f70*/  FFMA.FTZ R123, R62, R63, R123 ;  /* 0x0000003f3e7b7223 */ /* 0x000fe2000001007b */
[----:B------:R-:W-:Y:S01]  /*18f80*/  FFMA.FTZ R72, R74, R125, R72 ;  /* 0x0000007d4a487223 */ /* 0x000fe20000010048 */
[----:B------:R-:W-:Y:S01]  /*18f90*/  FFMA.FTZ R78, R78, R80, R82 ;  /* 0x000000504e4e7223 */ /* 0x000fe20000010052 */
[----:B------:R-:W-:Y:S02]  /*18fa0*/  HADD2.F32 R63, -RZ, R32.H1_H1 ;  /* 0x30000020ff3f7230 */ /* 0x000fe40000004100 */
[----:B------:R-:W-:Y:S02]  /*18fb0*/  HADD2.F32 R62, -RZ, R33.H1_H1 ;  /* 0x30000021ff3e7230 */ /* 0x000fe40000004100 */
[----:B------:R-:W-:-:S02]  /*18fc0*/  HADD2.F32 R125, -RZ, R34.H1_H1 ;  /* 0x30000022ff7d7230 */ /* 0x000fc40000004100 */
[----:B------:R-:W-:Y:S02]  /*18fd0*/  HADD2.F32 R76, -RZ, R35.H0_H0 ;  /* 0x20000023ff4c7230 */ /* 0x000fe40000004100 */
[----:B------:R-:W-:Y:S02]  /*18fe0*/  HADD2.F32 R80, -RZ, R31.H0_H0 ;  /* 0x2000001fff507230 */ /* 0x000fe40000004100 */
[----:B------:R-:W-:Y:S02]  /*18ff0*/  HADD2.F32 R82, -RZ, R35.H1_H1 ;  /* 0x30000023ff527230 */ /* 0x000fe40000004100 */
[----:B------:R-:W-:Y:S02]  /*19000*/  HADD2.F32 R90, -RZ, R31.H1_H1 ;  /* 0x3000001fff5a7230 */ /* 0x000fe40000004100 */
[----:B------:R-:W-:Y:S01]  /*19010*/  FFMA.FTZ R76, R86, R76, R80 ;  /* 0x0000004c564c7223 */ /* 0x000fe20000010050 */
[----:B------:R-:W-:Y:S02]  /*19020*/  HADD2.F32 R74, -RZ, R30.H1_H1 ;  /* 0x3000001eff4a7230 */ /* 0x000fe40000004100 */
[----:B------:R-:W-:-:S02]  /*19030*/  HADD2.F32 R70, -RZ, R29.H1_H1 ;  /* 0x3000001dff467230 */ /* 0x000fc40000004100 */
[----:B------:R-:W-:Y:S01]  /*19040*/  FFMA.FTZ R82, R88, R82, R90 ;  /* 0x0000005258527223 */ /* 0x000fe2000001005a */
[----:B------:R-:W-:Y:S02]  /*19050*/  HADD2.F32 R119, -RZ, R28.H1_H1 ;  /* 0x3000001cff777230 */ /* 0x000fe40000004100 */
[----:B------:R-:W-:Y:S01]  /*19060*/  FFMA.FTZ R125, R84, R125, R74 ;  /* 0x0000007d547d7223 */ /* 0x000fe2000001004a */
[----:B-1----:R-:W-:-:S04]  /*19070*/  IMAD.WIDE.U32 R116, R121, 0x10, R116 ;  /* 0x0000001079747825 */ /* 0x002fc800078e0074 */
[----:B------:R-:W-:Y:S01]  /*19080*/  FFMA.FTZ R61, R61, R62, R70 ;  /* 0x0000003e3d3d7223 */ /* 0x000fe20000010046 */
[----:B------:R-:W-:Y:S01]  /*19090*/  FFMA.FTZ R60, R60, R63, R119 ;  /* 0x0000003f3c3c7223 */ /* 0x000fe20000010077 */
[----:B------:R-:W-:Y:S02]  /*190a0*/  F2FP.F16.F32.PACK_AB R63, R82, R76 ;  /* 0x0000004c523f723e */ /* 0x000fe400000000ff */
[----:B------:R-:W-:Y:S02]  /*190b0*/  F2FP.F16.F32.PACK_AB R62, R125, R78 ;  /* 0x0000004e7d3e723e */ /* 0x000fe400000000ff */
[----:B------:R-:W-:Y:S02]  /*190c0*/  F2FP.F16.F32.PACK_AB R61, R61, R72 ;  /* 0x000000483d3d723e */ /* 0x000fe400000000ff */
[----:B------:R-:W-:-:S05]  /*190d0*/  F2FP.F16.F32.PACK_AB R60, R60, R123 ;  /* 0x0000007b3c3c723e */ /* 0x000fca00000000ff */
[----:B------:R4:W-:Y:S02]  /*190e0*/  STG.E.128 desc[UR12][R116.64], R60 ;  /* 0x0000003c74007986 */ /* 0x0009e4000c101d0c */
.L_x_3832:
[----:B------:R-:W-:Y:S05]  /*190f0*/  BSYNC.RECONVERGENT B0 ;  /* 0x0000000000007941 */ /* 0x000fea0003800200 */
.L_x_3825:
[----:B------:R-:W-:Y:S02]  /*19100*/  UIADD3 UR22, UPT, UPT, UR22, UR20, URZ ;  /* 0x0000001416167290 */ /* 0x000fe4000fffe0ff */
[----:B------:R-:W-:Y:S02]  /*19110*/  UPLOP3.LUT UP1, UPT, UPT, UPT, UP1, 0x40, 0x4 ;  /* 0x000000000004789c */ /* 0x000fe40003f2e810 */
[----:B------:R-:W-:-:S09]  /*19120*/  UISETP.GE.AND UP0, UPT, UR22, UR21, UPT ;  /* 0x000000151600728c */ /* 0x000fd2000bf06270 */
[----:B------:R-:W-:Y:S05]  /*19130*/  BRA.U !UP0, `(.L_x_3833) ;  /* 0xfffffe7908ec7547 */ /* 0x000fea000b83ffff */
[----:B------:R-:W-:Y:S05]  /*19140*/  EXIT ;  /* 0x000000000000794d */ /* 0x000fea0003800000 */
.L_x_3834:
        /* <DEDUP_REMOVED lines=11> */
.L_x_27224:


//--------------------- .text._ZN10layer_norm13ln_fwd_kernelINS_13Kernel_traitsI6__halfS2_S2_S2_fjLj4096ELj1ELj1ELj4ELj16ENS_18Kernel_traits_baseILj4096ES2_S2_S2_S2_fjLj128EEEEELb1ELb0ELb1ELb1EEEvNS_9FwdParamsE --------------------------
	.section	.text._ZN10layer_norm13ln_fwd_kernelINS_13Kernel_traitsI6__halfS2_S2_S2_fjLj4096ELj1ELj1ELj4ELj16ENS_18Kernel_traits_baseILj4096ES2_S2_S2_S2_fjLj128EEEEELb1ELb0ELb1ELb1EEEvNS_9FwdParamsE,"ax",@progbits
	.align	128
        .global         _ZN10layer_norm13ln_fwd_kernelINS_13Kernel_traitsI6__halfS2_S2_S2_fjLj4096ELj1ELj1ELj4ELj16ENS_18Kernel_traits_baseILj4096ES2_S2_S2_S2_fjLj128EEEEELb1ELb0ELb1ELb1EEEvNS_9FwdParamsE
        .type           _ZN10layer_norm13ln_fwd_kernelINS_13Kernel_traitsI6__halfS2_S2_S2_fjLj4096ELj1ELj1ELj4ELj16ENS_18Kernel_traits_baseILj4096ES2_S2_S2_S2_fjLj128EEEEELb1ELb0ELb1ELb1EEEvNS_9FwdParamsE,@function
        .size           _ZN10layer_norm13ln_fwd_kernelINS_13Kernel_traitsI6__halfS2_S2_S2_fjLj4096ELj1ELj1ELj4ELj16ENS_18Kernel_traits_baseILj4096ES2_S2_S2_S2_fjLj128EEEEELb1ELb0ELb1ELb1EEEvNS_9FwdParamsE,(.L_x_27225 - _ZN10layer_norm13ln_fwd_kernelINS_13Kernel_traitsI6__halfS2_S2_S2_fjLj4096ELj1ELj1ELj4ELj16ENS_18Kernel_traits_baseILj4096ES2_S2_S2_S2_fjLj128EEEEELb1ELb0ELb1ELb1EEEvNS_9FwdParamsE)
        .other          _ZN10layer_norm13ln_fwd_kernelINS_13Kernel_traitsI6__halfS2_S2_S2_fjLj4096ELj1ELj1ELj4ELj16ENS_18Kernel_traits_baseILj4096ES2_S2_S2_S2_fjLj128EEEEELb1ELb0ELb1ELb1EEEvNS_9FwdParamsE,@"STO_CUDA_ENTRY STV_DEFAULT"
_ZN10layer_norm13ln_fwd_kernelINS_13Kernel_traitsI6__halfS2_S2_S2_fjLj4096ELj1ELj1ELj4ELj16ENS_18Kernel_traits_baseILj4096ES2_S2_S2_S2_fjLj128EEEEELb1ELb0ELb1ELb1EEEvNS_9FwdParamsE:
.text._ZN10layer_norm13ln_fwd_kernelINS_13Kernel_traitsI6__halfS2_S2_S2_fjLj4096ELj1ELj1ELj4ELj16ENS_18Kernel_traits_baseILj4096ES2_S2_S2_S2_fjLj128EEEEELb1ELb0ELb1ELb1EEEvNS_9FwdParamsE:
        /* <DEDUP_REMOVED lines=33> */
[----:B-1----:R-:W0:Y:S01]  /*0210*/  LDC R9, c[0x0][0x360] ;  /* 0x0000d800ff097b82 */ /* 0x002e220000000800 */
[----:B-----5:R-:W-:Y:S02]  /*0220*/  @P1 IADD3 R74, P2, PT, R6, R3, RZ ;  /* 0x00000003064a1210 */ /* 0x020fe40007f5e0ff */
[----:B------:R-:W-:Y:S02]  /*0230*/  @!P0 CS2R R38, SRZ ;  /* 0x0000000000268805 */ /* 0x000fe4000001ff00 */
[----:B------:R-:W-:Y:S02]  /*0240*/  @P1 R2UR UR14, R4 ;  /* 0x00000000040e12ca */ /* 0x000fe400000e0000 */
[----:B------:R-:W-:Y:S02]  /*0250*/  @!P0 CS2R R36, SRZ ;  /* 0x0000000000248805 */ /* 0x000fe4000001ff00 */
[----:B------:R-:W-:Y:S02]  /*0260*/  @P1 IADD3.X R75, PT, PT, RZ, R7, RZ, P2, !PT ;  /* 0x00000007ff4b1210 */ /* 0x000fe400017fe4ff */
[----:B------:R-:W-:-:S02]  /*0270*/  @!P0 CS2R R34, SRZ ;  /* 0x0000000000228805 */ /* 0x000fc4000001ff00 */
[----:B------:R-:W-:Y:S02]  /*0280*/  @P1 R2UR UR15, R5 ;  /* 0x00000000050f12ca */ /* 0x000fe400000e0000 */
[----:B------:R-:W-:Y:S02]  /*0290*/  @!P0 CS2R R32, SRZ ;  /* 0x0000000000208805 */ /* 0x000fe4000001ff00 */
[--C-:B------:R-:W-:Y:S02]  /*02a0*/  SHF.R.U64 R3, R74, 0x2, R75.reuse ;  /* 0x000000024a037819 */ /* 0x100fe4000000124b */
[----:B------:R-:W-:Y:S02]  /*02b0*/  @!P0 CS2R R30, SRZ ;  /* 0x00000000001e8805 */ /* 0x000fe4000001ff00 */
[----:B------:R-:W-:Y:S02]  /*02c0*/  SHF.R.U32.HI R5, RZ, 0x2, R75 ;  /* 0x00000002ff057819 */ /* 0x000fe4000001164b */
[----:B------:R-:W-:-:S02]  /*02d0*/  @!P0 CS2R R28, SRZ ;  /* 0x00000000001c8805 */ /* 0x000fc4000001ff00 */
[----:B------:R-:W-:Y:S01]  /*02e0*/  LOP3.LUT R74, R74, 0x3, RZ, 0xc0, !PT ;  /* 0x000000034a4a7812 */ /* 0x000fe200078ec0ff */
[C---:B------:R-:W-:Y:S01]  /*02f0*/  IMAD.HI.U32 R6, R3.reuse, -0x2daee0ad, RZ ;  /* 0xd2511f5303067827 */ /* 0x040fe200078e00ff */
[----:B------:R-:W-:Y:S01]  /*0300*/  @!P0 CS2R R26, SRZ ;  /* 0x00000000001a8805 */ /* 0x000fe2000001ff00 */
[----:B------:R-:W-:Y:S01]  /*0310*/  UIADD3 UR4, UPT, UPT, UR14, -0x61c88647, URZ ;  /* 0x9e3779b90e047890 */ /* 0x000fe2000fffe0ff */
[----:B------:R-:W-:Y:S01]  /*0320*/  @!P0 CS2R R24, SRZ ;  /* 0x0000000000188805 */ /* 0x000fe2000001ff00 */
[----:B------:R-:W-:Y:S01]  /*0330*/  IMAD R10, R3, -0x2daee0ad, RZ ;  /* 0xd2511f53030a7824 */ /* 0x000fe200078e02ff */
[----:B------:R-:W-:Y:S01]  /*0340*/  UIADD3 UR26, UPT, UPT, UR14, 0x3c6ef372, URZ ;  /* 0x3c6ef3720e1a7890 */ /* 0x000fe2000fffe0ff */
[----:B------:R-:W-:Y:S01]  /*0350*/  LOP3.LUT R6, R6, UR15, RZ, 0x3c, !PT ;  /* 0x0000000f06067c12 */ /* 0x000fe2000f8e3cff */
[----:B------:R-:W-:Y:S02]  /*0360*/  UIADD3 UR25, UPT, UPT, UR15, -0x4498517b, URZ ;  /* 0xbb67ae850f197890 */ /* 0x000fe4000fffe0ff */
[----:B------:R-:W-:Y:S01]  /*0370*/  UIADD3 UR27, UPT, UPT, UR15, 0x76cf5d0a, URZ ;  /* 0x76cf5d0a0f1b7890 */ /* 0x000fe2000fffe0ff */
[----:B0-----:R-:W-:Y:S01]  /*0380*/  IMAD R4, R9, UR7, R2 ;  /* 0x0000000709047c24 */ /* 0x001fe2000f8e0202 */
[----:B------:R-:W-:Y:S01]  /*0390*/  UIADD3 UR28, UPT, UPT, UR14, -0x255992d5, URZ ;  /* 0xdaa66d2b0e1c7890 */ /* 0x000fe2000fffe0ff */
[----:B------:R-:W-:Y:S01]  /*03a0*/  IMAD.HI.U32 R7, R6, -0x326172a9, RZ ;  /* 0xcd9e8d5706077827 */ /* 0x000fe200078e00ff */
[----:B------:R-:W-:-:S02]  /*03b0*/  UIADD3 UR29, UPT, UPT, UR15, 0x32370b8f, URZ ;  /* 0x32370b8f0f1d7890 */ /* 0x000fc4000fffe0ff */
[----:B------:R-:W-:Y:S01]  /*03c0*/  UIADD3 UR30, UPT, UPT, UR14, 0x78dde6e4, URZ ;  /* 0x78dde6e40e1e7890 */ /* 0x000fe2000fffe0ff */
[C---:B------:R-:W-:Y:S01]  /*03d0*/  IMAD.HI.U32 R0, R4.reuse, -0x326172a9, RZ ;  /* 0xcd9e8d5704007827 */ /* 0x040fe200078e00ff */
[----:B------:R-:W-:Y:S02]  /*03e0*/  UIADD3 UR31, UPT, UPT, UR15, -0x126145ec, URZ ;  /* 0xed9eba140f1f7890 */ /* 0x000fe4000fffe0ff */
[----:B------:R-:W-:Y:S01]  /*03f0*/  UIADD3 UR32, UPT, UPT, UR14, 0x1715609d, URZ ;  /* 0x1715609d0e207890 */ /* 0x000fe2000fffe0ff */
[----:B------:R-:W-:Y:S01]  /*0400*/  IMAD R8, R4, -0x326172a9, RZ ;  /* 0xcd9e8d5704087824 */ /* 0x000fe200078e02ff */
[----:B------:R-:W-:Y:S01]  /*0410*/  LOP3.LUT R0, R5, UR14, R0, 0x96, !PT ;  /* 0x0000000e05007c12 */ /* 0x000fe2000f8e9600 */
[----:B------:R-:W-:Y:S01]  /*0420*/  IMAD R11, R6, -0x326172a9, RZ ;  /* 0xcd9e8d57060b7824 */ /* 0x000fe200078e02ff */
[----:B------:R-:W-:Y:S02]  /*0430*/  UIADD3 UR33, UPT, UPT, UR15, -0x56f99767, URZ ;  /* 0xa90668990f217890 */ /* 0x000fe4000fffe0ff */
[----:B------:R-:W-:Y:S01]  /*0440*/  LOP3.LUT R7, R8, UR4, R7, 0x96, !PT ;  /* 0x0000000408077c12 */ /* 0x000fe2000f8e9607 */
[----:B------:R-:W-:Y:S01]  /*0450*/  IMAD.HI.U32 R9, R0, -0x2daee0ad, RZ ;  /* 0xd2511f5300097827 */ /* 0x000fe200078e00ff */
[----:B------:R-:W-:-:S02]  /*0460*/  UIADD3 UR34, UPT, UPT, UR14, -0x4ab325aa, URZ ;  /* 0xb54cda560e227890 */ /* 0x000fc4000fffe0ff */
[----:B------:R-:W-:Y:S01]  /*0470*/  UIADD3 UR35, UPT, UPT, UR15, 0x646e171e, URZ ;  /* 0x646e171e0f237890 */ /* 0x000fe2000fffe0ff */
[----:B------:R-:W-:Y:S01]  /*0480*/  IMAD R45, R0, -0x2daee0ad, RZ ;  /* 0xd2511f53002d7824 */ /* 0x000fe200078e02ff */
[----:B------:R-:W-:Y:S01]  /*0490*/  LOP3.LUT R9, R10, UR25, R9, 0x96, !PT ;  /* 0x000000190a097c12 */ /* 0x000fe2000f8e9609 */
[----:B------:R-:W-:Y:S01]  /*04a0*/  IMAD.HI.U32 R8, R7, -0x2daee0ad, RZ ;  /* 0xd2511f5307087827 */ /* 0x000fe200078e00ff */
[----:B------:R-:W-:Y:S02]  /*04b0*/  UIADD3 UR36, UPT, UPT, UR14, 0x5384540f, URZ ;  /* 0x5384540f0e247890 */ /* 0x000fe4000fffe0ff */
[----:B------:R-:W-:Y:S01]  /*04c0*/  UIADD3 UR37, UPT, UPT, UR15, 0x1fd5c5a3, URZ ;  /* 0x1fd5c5a30f257890 */ /* 0x000fe2000fffe0ff */
[----:B------:R-:W-:Y:S01]  /*04d0*/  IMAD.HI.U32 R0, R9, -0x326172a9, RZ ;  /* 0xcd9e8d5709007827 */ /* 0x000fe200078e00ff */
[----:B------:R-:W-:Y:S01]  /*04e0*/  LOP3.LUT R8, R45, UR27, R8, 0x96, !PT ;  /* 0x0000001b2d087c12 */ /* 0x000fe2000f8e9608 */
[----:B------:R-:W-:Y:S02]  /*04f0*/  UIADD3 UR38, UPT, UPT, UR14, -0xe443238, URZ ;  /* 0xf1bbcdc80e267890 */ /* 0x000fe4000fffe0ff */
[----:B------:R-:W-:Y:S01]  /*0500*/  IMAD R10, R7, -0x2daee0ad, RZ ;  /* 0xd2511f53070a7824 */ /* 0x000fe200078e02ff */
[----:B------:R-:W-:Y:S01]  /*0510*/  LOP3.LUT R0, R11, UR26, R0, 0x96, !PT ;  /* 0x0000001a0b007c12 */ /* 0x000fe2000f8e9600 */
[----:B------:R-:W-:Y:S01]  /*0520*/  IMAD R9, R9, -0x326172a9, RZ ;  /* 0xcd9e8d5709097824 */ /* 0x000fe200078e02ff */
[----:B------:R-:W-:Y:S01]  /*0530*/  UIADD3 UR39, UPT, UPT, UR15, -0x24c28bd8, URZ ;  /* 0xdb3d74280f277890 */ /* 0x000fe2000fffe0ff */
[----:B------:R-:W-:Y:S01]  /*0540*/  IMAD.HI.U32 R6, R8, -0x326172a9, RZ ;  /* 0xcd9e8d5708067827 */ /* 0x000fe200078e00ff */
[----:B------:R-:W0:Y:S03]  /*0550*/  LDCU.U8 UR4, c[0x0][0x410] ;  /* 0x00008200ff0477ac */ /* 0x000e260008000000 */
[----:B------:R-:W-:Y:S01]  /*0560*/  IMAD.HI.U32 R7, R0, -0x2daee0ad, RZ ;  /* 0xd2511f5300077827 */ /* 0x000fe200078e00ff */
[----:B------:R-:W-:Y:S01]  /*0570*/  LOP3.LUT R6, R9, UR28, R6, 0x96, !PT ;  /* 0x0000001c09067c12 */ /* 0x000fe2000f8e9606 */
[----:B------:R-:W-:-:S02]  /*0580*/  UIADD3 UR40, UPT, UPT, UR14, -0x700cb87f, URZ ;  /* 0x8ff347810e287890 */ /* 0x000fc4000fffe0ff */
[----:B------:R-:W-:Y:S01]  /*0590*/  IMAD R11, R0, -0x2daee0ad, RZ ;  /* 0xd2511f53000b7824 */ /* 0x000fe200078e02ff */
[----:B------:R-:W-:Y:S01]  /*05a0*/  LOP3.LUT R7, R10, UR29, R7, 0x96, !PT ;  /* 0x0000001d0a077c12 */ /* 0x000fe2000f8e9607 */
[----:B------:R-:W-:Y:S01]  /*05b0*/  IMAD.HI.U32 R10, R6, -0x2daee0ad, RZ ;  /* 0xd2511f53060a7827 */ /* 0x000fe200078e00ff */
[----:B------:R-:W-:Y:S02]  /*05c0*/  UIADD3 UR41, UPT, UPT, UR15, -0x695add53, URZ ;  /* 0x96a522ad0f297890 */ /* 0x000fe4000fffe0ff */
[----:B------:R-:W-:Y:S01]  /*05d0*/  UPLOP3.LUT UP1, UPT, UPT, UPT, UPT, 0x40, 0x4 ;  /* 0x000000000004789c */ /* 0x000fe20003f2e870 */
[----:B------:R-:W-:Y:S01]  /*05e0*/  IMAD R9, R8, -0x326172a9, RZ ;  /* 0xcd9e8d5708097824 */ /* 0x000fe200078e02ff */
[----:B------:R-:W-:Y:S01]  /*05f0*/  LOP3.LUT R10, R11, UR31, R10, 0x96, !PT ;  /* 0x0000001f0b0a7c12 */ /* 0x000fe2000f8e960a */
[----:B------:R-:W-:Y:S01]  /*0600*/  IMAD.HI.U32 R0, R7, -0x326172a9, RZ ;  /* 0xcd9e8d5707007827 */ /* 0x000fe200078e00ff */
[----:B------:R-:W1:Y:S01]  /*0610*/  LDCU UR23, c[0x0][0x404] ;  /* 0x00008080ff1777ac */ /* 0x000e620008000800 */
[----:B0-----:R-:W-:-:S02]  /*0620*/  ISETP.NE.AND P1, PT, RZ, UR4, PT ;  /* 0x00000004ff007c0c */ /* 0x001fc4000bf25270 */
[----:B------:R-:W-:Y:S01]  /*0630*/  IMAD R8, R7, -0x326172a9, RZ ;  /* 0xcd9e8d5707087824 */ /* 0x000fe200078e02ff */
[----:B------:R-:W-:Y:S01]  /*0640*/  LOP3.LUT R0, R9, UR30, R0, 0x96, !PT ;  /* 0x0000001e09007c12 */ /* 0x000fe2000f8e9600 */
[----:B------:R-:W-:Y:S01]  /*0650*/  IMAD R9, R6, -0x2daee0ad, RZ ;  /* 0xd2511f5306097824 */ /* 0x000fe200078e02ff */
[----:B------:R-:W0:Y:S01]  /*0660*/  LDCU UR22, c[0x0][0x388] ;  /* 0x00007100ff1677ac */ /* 0x000e220008000800 */
[----:B------:R-:W-:Y:S01]  /*0670*/  IMAD.HI.U32 R7, R10, -0x326172a9, RZ ;  /* 0xcd9e8d570a077827 */ /* 0x000fe200078e00ff */
[----:B------:R-:W2:Y:S03]  /*0680*/  LDCU UR24, c[0x0][0x400] ;  /* 0x00008000ff1877ac */ /* 0x000ea60008000800 */
[----:B------:R-:W-:Y:S01]  /*0690*/  IMAD.HI.U32 R6, R0, -0x2daee0ad, RZ ;  /* 0xd2511f5300067827 */ /* 0x000fe200078e00ff */
[----:B------:R-:W-:Y:S01]  /*06a0*/  LOP3.LUT R7, R8, UR32, R7, 0x96, !PT ;  /* 0x0000002008077c12 */ /* 0x000fe2000f8e9607 */
[----:B------:R-:W3:Y:S02]  /*06b0*/  LDCU.64 UR16, c[0x0][0x408] ;  /* 0x00008100ff1077ac */ /* 0x000ee40008000a00 */
[----:B------:R-:W-:Y:S01]  /*06c0*/  IMAD R11, R0, -0x2daee0ad, RZ ;  /* 0xd2511f53000b7824 */ /* 0x000fe200078e02ff */
[----:B------:R-:W-:Y:S01]  /*06d0*/  LOP3.LUT R6, R9, UR33, R6, 0x96, !PT ;  /* 0x0000002109067c12 */ /* 0x000fe2000f8e9606 */
[----:B------:R-:W-:Y:S01]  /*06e0*/  IMAD.HI.U32 R8, R7, -0x2daee0ad, RZ ;  /* 0xd2511f5307087827 */ /* 0x000fe200078e00ff */
[----:B------:R-:W4:Y:S03]  /*06f0*/  LDCU.128 UR8, c[0x0][0x3f0] ;  /* 0x00007e00ff0877ac */ /* 0x000f260008000c00 */
[----:B------:R-:W-:Y:S01]  /*0700*/  IMAD R9, R10, -0x326172a9, RZ ;  /* 0xcd9e8d570a097824 */ /* 0x000fe200078e02ff */
[----:B------:R-:W-:Y:S01]  /*0710*/  LOP3.LUT R8, R11, UR35, R8, 0x96, !PT ;  /* 0x000000230b087c12 */ /* 0x000fe2000f8e9608 */
[C---:B------:R-:W-:Y:S01]  /*0720*/  IMAD.HI.U32 R0, R6.reuse, -0x326172a9, RZ ;  /* 0xcd9e8d5706007827 */ /* 0x040fe200078e00ff */
[----:B------:R-:W0:Y:S03]  /*0730*/  LDCU.64 UR18, c[0x0][0x3a0] ;  /* 0x00007400ff1277ac */ /* 0x000e260008000a00 */
[----:B------:R-:W-:Y:S01]  /*0740*/  IMAD R10, R7, -0x2daee0ad, RZ ;  /* 0xd2511f53070a7824 */ /* 0x000fe200078e02ff */
[----:B------:R-:W-:Y:S01]  /*0750*/  LOP3.LUT R0, R9, UR34, R0, 0x96, !PT ;  /* 0x0000002209007c12 */ /* 0x000fe2000f8e9600 */
[----:B------:R-:W-:Y:S01]  /*0760*/  IMAD R9, R6, -0x326172a9, RZ ;  /* 0xcd9e8d5706097824 */ /* 0x000fe200078e02ff */
[----:B------:R-:W0:Y:S01]  /*0770*/  LDCU.64 UR20, c[0x0][0x380] ;  /* 0x00007000ff1477ac */ /* 0x000e220008000a00 */
        /* <DEDUP_REMOVED lines=15> */
[----:B------:R-:W-:Y:S01]  /*0870*/  @P0 IMAD.MOV.U32 R10, RZ, RZ, R16 ;  /* 0x000000ffff0a0224 */ /* 0x000fe200078e0010 */
[----:B------:R-:W-:Y:S01]  /*0880*/  LOP3.LUT R67, R8, UR41, R67, 0x96, !PT ;  /* 0x0000002908437c12 */ /* 0x000fe2000f8e9643 */
[----:B------:R-:W-:Y:S01]  /*0890*/  @P0 IMAD.MOV.U32 R6, RZ, RZ, R12 ;  /* 0x000000ffff060224 */ /* 0x000fe200078e000c */
[----:B------:R-:W-:Y:S01]  /*08a0*/  @!P0 MOV R6, R12 ;  /* 0x0000000c00068202 */ /* 0x000fe20000000f00 */
[----:B------:R-:W-:Y:S01]  /*08b0*/  @P0 IMAD.MOV.U32 R7, RZ, RZ, R13 ;  /* 0x000000ffff070224 */ /* 0x000fe200078e000d */
[----:B------:R-:W-:Y:S01]  /*08c0*/  @!P0 MOV R7, R13 ;  /* 0x0000000d00078202 */ /* 0x000fe20000000f00 */
[----:B------:R-:W-:Y:S01]  /*08d0*/  @P0 IMAD.MOV.U32 R8, RZ, RZ, R14 ;  /* 0x000000ffff080224 */ /* 0x000fe200078e000e */
[----:B------:R-:W-:Y:S01]  /*08e0*/  @P0 MOV R12, R18 ;  /* 0x00000012000c0202 */ /* 0x000fe20000000f00 */
[----:B------:R-:W-:Y:S01]  /*08f0*/  @P0 IMAD.MOV.U32 R9, RZ, RZ, R15 ;  /* 0x000000ffff090224 */ /* 0x000fe200078e000f */
[----:B------:R-:W-:Y:S01]  /*0900*/  @!P0 MOV R9, R15 ;  /* 0x0000000f00098202 */ /* 0x000fe20000000f00 */
[----:B------:R-:W-:Y:S01]  /*0910*/  @!P0 IMAD.MOV.U32 R10, RZ, RZ, R16 ;  /* 0x000000ffff0a8224 */ /* 0x000fe200078e0010 */
[-C--:B------:R-:W-:Y:S01]  /*0920*/  @P0 MOV R16, R22.reuse ;  /* 0x0000001600100202 */ /* 0x080fe20000000f00 */
[----:B------:R-:W-:Y:S01]  /*0930*/  @!P0 IMAD.MOV.U32 R8, RZ, RZ, R14 ;  /* 0x000000ffff088224 */ /* 0x000fe200078e000e */
[-C--:B------:R-:W-:Y:S01]  /*0940*/  @P0 MOV R13, R19.reuse ;  /* 0x00000013000d0202 */ /* 0x080fe20000000f00 */
[----:B------:R-:W-:Y:S01]  /*0950*/  @P0 IMAD.MOV.U32 R11, RZ, RZ, R17 ;  /* 0x000000ffff0b0224 */ /* 0x000fe200078e0011 */
[----:B------:R-:W-:Y:S01]  /*0960*/  @!P0 MOV R16, R22 ;  /* 0x0000001600108202 */ /* 0x000fe20000000f00 */
[----:B------:R-:W-:Y:S01]  /*0970*/  @P0 IMAD.MOV.U32 R14, RZ, RZ, R20 ;  /* 0x000000ffff0e0224 */ /* 0x000fe200078e0014 */
[----:B------:R-:W-:Y:S01]  /*0980*/  @!P0 MOV R13, R19 ;  /* 0x00000013000d8202 */ /* 0x000fe20000000f00 */
[----:B------:R-:W-:-:S02]  /*0990*/  @P0 IMAD.MOV.U32 R15, RZ, RZ, R21 ;  /* 0x000000ffff0f0224 */ /* 0x000fc400078e0015 */
[----:B------:R-:W-:Y:S02]  /*09a0*/  HFMA2 R22, -RZ, RZ, 0, 0 ;  /* 0x00000000ff167431 */ /* 0x000fe400000001ff */
[----:B------:R-:W-:Y:S01]  /*09b0*/  @!P0 IMAD.MOV.U32 R11, RZ, RZ, R17 ;  /* 0x000000ffff0b8224 */ /* 0x000fe200078e0011 */
[-C--:B------:R-:W-:Y:S01]  /*09c0*/  @P0 MOV R19, R41.reuse ;  /* 0x0000002900130202 */ /* 0x080fe20000000f00 */
[----:B------:R-:W-:Y:S01]  /*09d0*/  @!P0 IMAD.MOV.U32 R12, RZ, RZ, R18 ;  /* 0x000000ffff0c8224 */ /* 0x000fe200078e0012 */
[----:B------:R-:W-:Y:S01]  /*09e0*/  @!P0 MOV R19, R41 ;  /* 0x0000002900138202 */ /* 0x000fe20000000f00 */
[----:B------:R-:W-:Y:S02]  /*09f0*/  @!P0 IMAD.MOV.U32 R14, RZ, RZ, R20 ;  /* 0x000000ffff0e8224 */ /* 0x000fe400078e0014 */
[----:B------:R-:W-:Y:S02]  /*0a00*/  @!P0 IMAD.MOV.U32 R15, RZ, RZ, R21 ;  /* 0x000000ffff0f8224 */ /* 0x000fe400078e0015 */
[----:B------:R-:W-:-:S02]  /*0a10*/  @P0 IMAD.MOV.U32 R17, RZ, RZ, R23 ;  /* 0x000000ffff110224 */ /* 0x000fc400078e0017 */
[----:B------:R-:W-:Y:S02]  /*0a20*/  @P0 IMAD.MOV.U32 R18, RZ, RZ, R40 ;  /* 0x000000ffff120224 */ /* 0x000fe400078e0028 */
[----:B------:R-:W-:Y:S02]  /*0a30*/  @P0 IMAD.MOV.U32 R20, RZ, RZ, R42 ;  /* 0x000000ffff140224 */ /* 0x000fe400078e002a */
[----:B------:R-:W-:Y:S02]  /*0a40*/  @P0 IMAD.MOV.U32 R21, RZ, RZ, R43 ;  /* 0x000000ffff150224 */ /* 0x000fe400078e002b */
[----:B------:R-:W-:Y:S02]  /*0a50*/  @!P0 IMAD.MOV.U32 R17, RZ, RZ, R23 ;  /* 0x000000ffff118224 */ /* 0x000fe400078e0017 */
[----:B------:R-:W-:Y:S02]  /*0a60*/  @!P0 IMAD.MOV.U32 R18, RZ, RZ, R40 ;  /* 0x000000ffff128224 */ /* 0x000fe400078e0028 */
[----:B------:R-:W-:-:S02]  /*0a70*/  @!P0 IMAD.MOV.U32 R20, RZ, RZ, R42 ;  /* 0x000000ffff148224 */ /* 0x000fc400078e002a */
[----:B------:R-:W-:Y:S02]  /*0a80*/  @!P0 IMAD.MOV.U32 R21, RZ, RZ, R43 ;  /* 0x000000ffff158224 */ /* 0x000fe400078e002b */
[----:B------:R-:W-:Y:S02]  /*0a90*/  IMAD R66, R66, -0x326172a9, RZ ;  /* 0xcd9e8d5742427824 */ /* 0x000fe400078e02ff */
[----:B01234-:R-:W-:-:S07]  /*0aa0*/  IMAD R72, R72, -0x2daee0ad, RZ ;  /* 0xd2511f5348487824 */ /* 0x01ffce00078e02ff */
.L_x_4107:
[----:B------:R-:W-:-:S06]  /*0ab0*/  UIMAD.WIDE UR4, UR7, 0x4, UR8 ;  /* 0x00000004070478a5 */ /* 0x000fcc000f8e0208 */
[----:B0-----:R-:W-:Y:S02]  /*0ac0*/  IMAD.U32 R50, RZ, RZ, UR4 ;  /* 0x00000004ff327e24 */ /* 0x001fe4000f8e00ff */
[----:B------:R-:W-:-:S05]  /*0ad0*/  IMAD.U32 R51, RZ, RZ, UR5 ;  /* 0x00000005ff337e24 */ /* 0x000fca000f8e00ff */
[----:B------:R-:W2:Y:S01]  /*0ae0*/  LDG.E R50, desc[UR12][R50.64] ;  /* 0x0000000c32327981 */ /* 0x000ea2000c1e1900 */
[----:B------:R-:W-:-:S06]  /*0af0*/  UIMAD.WIDE UR4, UR7, 0x4, UR10 ;  /* 0x00000004070478a5 */ /* 0x000fcc000f8e020a */
[----:B-1----:R-:W-:Y:S01]  /*0b00*/  IMAD.U32 R47, RZ, RZ, UR5 ;  /* 0x00000005ff2f7e24 */ /* 0x002fe2000f8e00ff */
[----:B--2---:R-:W-:-:S13]  /*0b10*/  ISETP.GE.AND P0, PT, R50, 0x1, PT ;  /* 0x000000013200780c */ /* 0x004fda0003f06270 */
[----:B------:R-:W0:Y:S01]  /*0b20*/  @P0 LDC.64 R44, c[0x0][0x390] ;  /* 0x0000e400ff2c0b82 */ /* 0x000e220000000a00 */
[----:B------:R-:W-:-:S05]  /*0b30*/  @P0 IADD3 R46, PT, PT, R50, -0x1, RZ ;  /* 0xffffffff322e0810 */ /* 0x000fca0007ffe0ff */
[----:B------:R-:W-:Y:S02]  /*0b40*/  @P0 IMAD R48, R46, UR22, RZ ;  /* 0x000000162e300c24 */ /* 0x000fe4000f8e02ff */
[----:B------:R-:W-:-:S03]  /*0b50*/  IMAD.U32 R46, RZ, RZ, UR4 ;  /* 0x00000004ff2e7e24 */ /* 0x000fc6000f8e00ff */
[----:B------:R-:W-:-:S03]  /*0b60*/  @P0 SHF.R.S32.HI R49, RZ, 0x1f, R48 ;  /* 0x0000001fff310819 */ /* 0x000fc60000011430 */
[----:B------:R-:W2:Y:S01]  /*0b70*/  LDG.E R46, desc[UR12][R46.64] ;  /* 0x0000000c2e2e7981 */ /* 0x000ea2000c1e1900 */
[----:B------:R-:W-:Y:S02]  /*0b80*/  @P0 LEA.HI R49, R49, R48, RZ, 0x3 ;  /* 0x0000003031310211 */ /* 0x000fe400078f18ff */
[----:B------:R-:W-:Y:S02]  /*0b90*/  MOV R48, RZ ;  /* 0x000000ff00307202 */ /* 0x000fe40000000f00 */
[----:B------:R-:W-:-:S05]  /*0ba0*/  @P0 LEA.HI.SX32 R48, R49, R2, 0x1d ;  /* 0x0000000231300211 */ /* 0x000fca00078feaff */
[----:B0-----:R-:W-:-:S05]  /*0bb0*/  @P0 IMAD.WIDE.U32 R44, R48, 0x10, R44 ;  /* 0x00000010302c0825 */ /* 0x001fca00078e002c */
[----:B-----5:R0:W5:Y:S01]  /*0bc0*/  @P0 LDG.E.128 R40, desc[UR12][R44.64] ;  /* 0x0000000c2c280981 */ /* 0x020162000c1e1d00 */
[----:B------:R-:W-:Y:S02]  /*0bd0*/  UIMAD UR4, UR7, UR22, URZ ;  /* 0x00000016070472a4 */ /* 0x000fe4000f8e02ff */
[----:B------:R-:W-:Y:S02]  /*0be0*/  UISETP.NE.U32.AND UP0, UPT, UR18, URZ, UPT ;  /* 0x000000ff1200728c */ /* 0x000fe4000bf05070 */
[----:B------:R-:W-:Y:S02]  /*0bf0*/  USHF.R.S32.HI UR5, URZ, 0x1f, UR4 ;  /* 0x0000001fff057899 */ /* 0x000fe40008011404 */
[----:B------:R-:W-:Y:S02]  /*0c00*/  UISETP.NE.AND.EX UP0, UPT, UR19, URZ, UPT, UP0 ;  /* 0x000000ff1300728c */ /* 0x000fe4000bf05300 */
[----:B------:R-:W-:Y:S02]  /*0c10*/  ULEA.HI UR5, UR5, UR4, URZ, 0x3 ;  /* 0x0000000405057291 */ /* 0x000fe4000f8f18ff */
[----:B------:R-:W-:-:S04]  /*0c20*/  UIADD3 UR4, UPT, UPT, UR14, -0x61c88647, URZ ;  /* 0x9e3779b90e047890 */ /* 0x000fc8000fffe0ff */
[----:B------:R-:W-:-:S05]  /*0c30*/  IMAD.U32 R125, RZ, RZ, UR5 ;  /* 0x00000005ff7d7e24 */ /* 0x000fca000f8e00ff */
[----:B------:R-:W-:Y:S02]  /*0c40*/  LEA.HI.SX32 R125, R125, R2, 0x1d ;  /* 0x000000027d7d7211 */ /* 0x000fe400078feaff */
[----:B--2---:R-:W-:Y:S01]  /*0c50*/  R2UR UR6, R46 ;  /* 0x000000002e0672ca */ /* 0x004fe200000e0000 */
[----:B0-----:R-:W-:-:S14]  /*0c60*/  BRA.U !UP0, `(.L_x_3835) ;  /* 0x0000002908d07547 */ /* 0x001fdc000b800000 */
[----:B------:R-:W0:Y:S02]  /*0c70*/  LDC.64 R44, c[0x0][0x3a0] ;  /* 0x0000e800ff2c7b82 */ /* 0x000e240000000a00 */
[----:B0-----:R-:W-:-:S06]  /*0c80*/  IMAD.WIDE.U32 R44, R125, 0x10, R44 ;  /* 0x000000107d2c7825 */ /* 0x001fcc00078e002c */
[----:B------:R-:W2:Y:S01]  /*0c90*/  LDG.E.128 R44, desc[UR12][R44.64] ;  /* 0x0000000c2c2c7981 */ /* 0x000ea2000c1e1d00 */
[----:B------:R-:W-:-:S13]  /*0ca0*/  ISETP.GT.AND P2, PT, R50, RZ, PT ;  /* 0x000000ff3200720c */ /* 0x000fda0003f44270 */
[----:B------:R-:W-:Y:S01]  /*0cb0*/  @!P2 IMAD.MOV.U32 R53, RZ, RZ, R74 ;  /* 0x000000ffff35a224 */ /* 0x000fe200078e004a */
[----:B------:R-:W-:Y:S01]  /*0cc0*/  @!P2 MOV R54, R72 ;  /* 0x000000480036a202 */ /* 0x000fe20000000f00 */
[----:B--2---:R-:W-:Y:S01]  /*0cd0*/  @!P2 HADD2.F32 R49, -RZ, R44.H0_H0 ;  /* 0x2000002cff31a230 */ /* 0x004fe20000004100 */
        /* <DEDUP_REMOVED lines=16> */
.L_x_3838:
        /* <DEDUP_REMOVED lines=12> */
.L_x_3839:
        /* <DEDUP_REMOVED lines=41> */
[----:B------:R-:W-:-:S07]  /*1130*/  LOP3.LUT R67, R52, UR41, R57, 0x96, !PT ;  /* 0x0000002934437c12 */ /* 0x000fce000f8e9639 */
.L_x_3837:
[----:B------:R-:W-:Y:S01]  /*1140*/  I2FP.F32.U32 R23, R23 ;  /* 0x0000001700177245 */ /* 0x000fe20000201000 */
[----:B-----5:R-:W-:Y:S02]  /*1150*/  HADD2.F32 R49, -RZ, R40.H0_H0 ;  /* 0x20000028ff317230 */ /* 0x020fe40000004100 */
[----:B------:R-:W-:-:S03]  /*1160*/  IMAD.MOV.U32 R52, RZ, RZ, 0x2f800000 ;  /* 0x2f800000ff347424 */ /* 0x000fc600078e00ff */
[----:B------:R-:W-:Y:S01]  /*1170*/  FMUL.FTZ R49, R49, UR17 ;  /* 0x0000001131317c20 */ /* 0x000fe20008410000 */
[----:B------:R-:W-:Y:S01]  /*1180*/  FFMA.FTZ R23, R23, R52, 1.1641532182693481445e-10 ;  /* 0x2f00000017177423 */ /* 0x000fe20000010034 */
[----:B------:R-:W-:Y:S02]  /*1190*/  HADD2.F32 R52, -RZ, R44.H0_H0 ;  /* 0x2000002cff347230 */ /* 0x000fe40000004100 */
[----:B------:R-:W-:Y:S02]  /*11a0*/  FMUL.FTZ R49, R49, UR16 ;  /* 0x0000001031317c20 */ /* 0x000fe40008410000 */
[----:B------:R-:W-:-:S04]  /*11b0*/  FSETP.GTU.FTZ.AND P3, PT, R23, UR23, PT ;  /* 0x0000001717007c0b */ /* 0x000fc8000bf7c000 */
[----:B------:R-:W-:Y:S02]  /*11c0*/  FSEL R49, R49, RZ, !P3 ;  /* 0x000000ff31317208 */ /* 0x000fe40005800000 */
[----:B------:R-:W-:-:S03]  /*11d0*/  SEL R23, RZ, 0x1, P3 ;  /* 0x00000001ff177807 */ /* 0x000fc60001800000 */
[----:B------:R-:W-:-:S07]  /*11e0*/  FADD.FTZ R49, R52, R49 ;  /* 0x0000003134317221 */ /* 0x000fce0000010000 */
.L_x_3836:
[----:B------:R-:W-:Y:S01]  /*11f0*/  F2FP.F16.F32.PACK_AB R52, RZ, R49 ;  /* 0x00000031ff34723e */ /* 0x000fe200000000ff */
[----:B------:R-:W-:Y:S01]  /*1200*/  @!P2 HADD2.F32 R51, -RZ, R44.H1_H1 ;  /* 0x3000002cff33a230 */ /* 0x000fe20000004100 */
        /* <DEDUP_REMOVED lines=18> */
.L_x_3842:
        /* <DEDUP_REMOVED lines=12> */
.L_x_3843:
        /* <DEDUP_REMOVED lines=42> */
.L_x_3841:
        /* <DEDUP_REMOVED lines=11> */
.L_x_3840:
[----:B------:R-:W-:Y:S01]  /*1740*/  F2FP.F16.F32.PACK_AB R54, RZ, R51 ;  /* 0x00000033ff36723e */ /* 0x000fe200000000ff */
[----:B------:R-:W-:Y:S02]  /*1750*/  @!P2 HADD2.F32 R53, -RZ, R45.H0_H0 ;  /* 0x2000002dff35a230 */ /* 0x000fe40000004100 */
[----:B------:R-:W-:Y:S02]  /*1760*/  @!P2 IMAD.MOV.U32 R57, RZ, RZ, R55 ;  /* 0x000000ffff39a224 */ /* 0x000fe400078e0037 */
        /* <DEDUP_REMOVED lines=17> */
.L_x_3846:
        /* <DEDUP_REMOVED lines=12> */
.L_x_3847:
        /* <DEDUP_REMOVED lines=43> */
.L_x_3845:
        /* <DEDUP_REMOVED lines=11> */
.L_x_3844:
        /* <DEDUP_REMOVED lines=20> */
.L_x_3850:
        /* <DEDUP_REMOVED lines=12> */
.L_x_3851:
        /* <DEDUP_REMOVED lines=42> */
[----:B------:R-:W-:-:S07]  /*2140*/  IMAD.MOV.U32 R58, RZ, RZ, R70 ;  /* 0x000000ffff3a7224 */ /* 0x000fce00078e0046 */
.L_x_3849:
[----:B------:R-:W-:Y:S01]  /*2150*/  I2FP.F32.U32 R44, R55 ;  /* 0x00000037002c7245 */ /* 0x000fe20000201000 */
[----:B-----5:R-:W-:Y:S02]  /*2160*/  HADD2.F32 R55, -RZ, R41.H1_H1 ;  /* 0x30000029ff377230 */ /* 0x020fe40000004100 */
[----:B------:R-:W-:-:S03]  /*2170*/  IMAD.MOV.U32 R57, RZ, RZ, 0x2f800000 ;  /* 0x2f800000ff397424 */ /* 0x000fc600078e00ff */
[----:B------:R-:W-:Y:S01]  /*2180*/  FMUL.FTZ R55, R55, UR17 ;  /* 0x0000001137377c20 */ /* 0x000fe20008410000 */
[----:B------:R-:W-:-:S03]  /*2190*/  FFMA.FTZ R44, R44, R57, 1.1641532182693481445e-10 ;  /* 0x2f0000002c2c7423 */ /* 0x000fc60000010039 */
[----:B------:R-:W-:Y:S02]  /*21a0*/  FMUL.FTZ R55, R55, UR16 ;  /* 0x0000001037377c20 */ /* 0x000fe40008410000 */
[----:B------:R-:W-:Y:S01]  /*21b0*/  FSETP.GTU.FTZ.AND P3, PT, R44, UR23, PT ;  /* 0x000000172c007c0b */ /* 0x000fe2000bf7c000 */
[----:B------:R-:W-:-:S03]  /*21c0*/  HADD2.F32 R44, -RZ, R45.H1_H1 ;  /* 0x3000002dff2c7230 */ /* 0x000fc60000004100 */
[----:B------:R-:W-:Y:S02]  /*21d0*/  FSEL R55, R55, RZ, !P3 ;  /* 0x000000ff37377208 */ /* 0x000fe40005800000 */
[----:B------:R-:W-:-:S03]  /*21e0*/  SEL R62, RZ, 0x1, P3 ;  /* 0x00000001ff3e7807 */ /* 0x000fc60001800000 */
[----:B------:R-:W-:-:S07]  /*21f0*/  FADD.FTZ R55, R44, R55 ;  /* 0x000000372c377221 */ /* 0x000fce0000010000 */
.L_x_3848:
[----:B------:R-:W-:Y:S01]  /*2200*/  F2FP.F16.F32.PACK_AB R70, RZ, R55 ;  /* 0x00000037ff46723e */ /* 0x000fe200000000ff */
[----:B------:R-:W-:Y:S01]  /*2210*/  @!P2 HADD2.F32 R57, -RZ, R46.H0_H0 ;  /* 0x2000002eff39a230 */ /* 0x000fe20000004100 */
        /* <DEDUP_REMOVED lines=18> */
.L_x_3854:
        /* <DEDUP_REMOVED lines=12> */
.L_x_3855:
        /* <DEDUP_REMOVED lines=42> */
[----:B------:R-:W-:-:S07]  /*26a0*/  MOV R44, R72 ;  /* 0x00000048002c7202 */ /* 0x000fce0000000f00 */
.L_x_3853:
[----:B------:R-:W-:Y:S01]  /*26b0*/  I2FP.F32.U32 R57, R57 ;  /* 0x0000003900397245 */ /* 0x000fe20000201000 */
[----:B------:R-:W-:Y:S02]  /*26c0*/  HFMA2 R72, -RZ, RZ, 0.1171875, 0 ;  /* 0x2f800000ff487431 */ /* 0x000fe400000001ff */
[----:B-----5:R-:W-:-:S03]  /*26d0*/  HADD2.F32 R58, -RZ, R42.H0_H0 ;  /* 0x2000002aff3a7230 */ /* 0x020fc60000004100 */
[----:B------:R-:W-:Y:S02]  /*26e0*/  FFMA.FTZ R57, R57, R72, 1.1641532182693481445e-10 ;  /* 0x2f00000039397423 */ /* 0x000fe40000010048 */
[----:B------:R-:W-:-:S04]  /*26f0*/  FMUL.FTZ R58, R58, UR17 ;  /* 0x000000113a3a7c20 */ /* 0x000fc80008410000 */
[----:B------:R-:W-:Y:S01]  /*2700*/  FMUL.FTZ R58, R58, UR16 ;  /* 0x000000103a3a7c20 */ /* 0x000fe20008410000 */
[----:B------:R-:W-:Y:S01]  /*2710*/  FSETP.GTU.FTZ.AND P3, PT, R57, UR23, PT ;  /* 0x0000001739007c0b */ /* 0x000fe2000bf7c000 */
[----:B------:R-:W-:-:S03]  /*2720*/  HADD2.F32 R57, -RZ, R46.H0_H0 ;  /* 0x2000002eff397230 */ /* 0x000fc60000004100 */
[----:B------:R-:W-:Y:S02]  /*2730*/  FSEL R58, R58, RZ, !P3 ;  /* 0x000000ff3a3a7208 */ /* 0x000fe40005800000 */
[----:B------:R-:W-:-:S03]  /*2740*/  SEL R63, RZ, 0x1, P3 ;  /* 0x00000001ff3f7807 */ /* 0x000fc60001800000 */
[----:B------:R-:W-:-:S07]  /*2750*/  FADD.FTZ R57, R57, R58 ;  /* 0x0000003a39397221 */ /* 0x000fce0000010000 */
.L_x_3852:
[----:B------:R-:W-:Y:S01]  /*2760*/  F2FP.F16.F32.PACK_AB R74, RZ, R57 ;  /* 0x00000039ff4a723e */ /* 0x000fe200000000ff */
[----:B------:R-:W-:Y:S02]  /*2770*/  @!P2 HADD2.F32 R69, -RZ, R46.H1_H1 ;  /* 0x3000002eff45a230 */ /* 0x000fe40000004100 */
        /* <DEDUP_REMOVED lines=18> */
.L_x_3858:
        /* <DEDUP_REMOVED lines=12> */
.L_x_3859:
        /* <DEDUP_REMOVED lines=43> */
.L_x_3857:
        /* <DEDUP_REMOVED lines=11> */
.L_x_3856:
        /* <DEDUP_REMOVED lines=20> */
.L_x_3862:
        /* <DEDUP_REMOVED lines=12> */
.L_x_3863:
        /* <DEDUP_REMOVED lines=40> */
[----:B------:R-:W-:-:S07]  /*3140*/  IMAD.MOV.U32 R44, RZ, RZ, RZ ;  /* 0x000000ffff2c7224 */ /* 0x000fce00078e00ff */
.L_x_3861:
        /* <DEDUP_REMOVED lines=11> */
.L_x_3860:
        /* <DEDUP_REMOVED lines=20> */
.L_x_3866:
        /* <DEDUP_REMOVED lines=12> */
.L_x_3867:
        /* <DEDUP_REMOVED lines=40> */
[----:B------:R-:W-:Y:S02]  /*3680*/  LOP3.LUT R67, R44, UR41, R59, 0x96, !PT ;  /* 0x000000292c437c12 */ /* 0x000fe4000f8e963b */
[----:B------:R-:W-:-:S07]  /*3690*/  MOV R76, R58 ;  /* 0x0000003a004c7202 */ /* 0x000fce0000000f00 */
.L_x_3865:
[----:B------:R-:W-:Y:S01]  /*36a0*/  I2FP.F32.U32 R44, R45 ;  /* 0x0000002d002c7245 */ /* 0x000fe20000201000 */
[----:B------:R-:W-:Y:S02]  /*36b0*/  HFMA2 R59, -RZ, RZ, 0.1171875, 0 ;  /* 0x2f800000ff3b7431 */ /* 0x000fe400000001ff */
[----:B-----5:R-:W-:-:S03]  /*36c0*/  HADD2.F32 R45, -RZ, R43.H1_H1 ;  /* 0x3000002bff2d7230 */ /* 0x020fc60000004100 */
[----:B------:R-:W-:Y:S02]  /*36d0*/  FFMA.FTZ R44, R44, R59, 1.1641532182693481445e-10 ;  /* 0x2f0000002c2c7423 */ /* 0x000fe4000001003b */
[----:B------:R-:W-:-:S04]  /*36e0*/  FMUL.FTZ R45, R45, UR17 ;  /* 0x000000112d2d7c20 */ /* 0x000fc80008410000 */
[----:B------:R-:W-:Y:S01]  /*36f0*/  FMUL.FTZ R45, R45, UR16 ;  /* 0x000000102d2d7c20 */ /* 0x000fe20008410000 */
[----:B------:R-:W-:Y:S01]  /*3700*/  FSETP.GTU.FTZ.AND P2, PT, R44, UR23, PT ;  /* 0x000000172c007c0b */ /* 0x000fe2000bf5c000 */
[----:B------:R-:W-:-:S03]  /*3710*/  HADD2.F32 R44, -RZ, R47.H1_H1 ;  /* 0x3000002fff2c7230 */ /* 0x000fc60000004100 */
[----:B------:R-:W-:Y:S02]  /*3720*/  FSEL R45, R45, RZ, !P2 ;  /* 0x000000ff2d2d7208 */ /* 0x000fe40005000000 */
[----:B------:R-:W-:-:S03]  /*3730*/  SEL R68, RZ, 0x1, P2 ;  /* 0x00000001ff447807 */ /* 0x000fc60001000000 */
[----:B------:R-:W-:-:S07]  /*3740*/  FADD.FTZ R73, R44, R45 ;  /* 0x0000002d2c497221 */ /* 0x000fce0000010000 */
.L_x_3864:
[----:B------:R-:W-:Y:S02]  /*3750*/  F2FP.F16.F32.PACK_AB R47, RZ, R73 ;  /* 0x00000049ff2f723e */ /* 0x000fe400000000ff */
[----:B------:R-:W-:Y:S02]  /*3760*/  PRMT R46, R74, 0x5410, R46 ;  /* 0x000054104a2e7816 */ /* 0x000fe4000000002e */
[----:B------:R-:W-:Y:S02]  /*3770*/  PRMT R45, R56, 0x5410, R70 ;  /* 0x00005410382d7816 */ /* 0x000fe40000000046 */
[----:B------:R-:W-:Y:S02]  /*3780*/  PRMT R44, R52, 0x5410, R54 ;  /* 0x00005410342c7816 */ /* 0x000fe40000000036 */
[----:B------:R-:W-:Y:S01]  /*3790*/  PRMT R47, R75, 0x5410, R47 ;  /* 0x000054104b2f7816 */ /* 0x000fe2000000002f */
[----:B------:R-:W-:Y:S06]  /*37a0*/  BRA `(.L_x_3868) ;  /* 0x0000002800047947 */ /* 0x000fec0003800000 */
.L_x_3835:
        /* <DEDUP_REMOVED lines=19> */
.L_x_3871:
        /* <DEDUP_REMOVED lines=12> */
.L_x_3872:
        /* <DEDUP_REMOVED lines=40> */
[----:B------:R-:W-:-:S07]  /*3c20*/  LOP3.LUT R67, R44, UR41, R77, 0x96, !PT ;  /* 0x000000292c437c12 */ /* 0x000fce000f8e964d */
.L_x_3870:
        /* <DEDUP_REMOVED lines=9> */
.L_x_3869:
[----:B------:R-:W-:Y:S01]  /*3cc0*/  F2FP.F16.F32.PACK_AB R44, RZ, R49 ;  /* 0x00000031ff2c723e */ /* 0x000fe200000000ff */
        /* <DEDUP_REMOVED lines=15> */
.L_x_3875:
        /* <DEDUP_REMOVED lines=12> */
.L_x_3876:
        /* <DEDUP_REMOVED lines=42> */
.L_x_3874:
        /* <DEDUP_REMOVED lines=9> */
.L_x_3873:
[----:B------:R-:W-:Y:S01]  /*41b0*/  HFMA2 R53, -RZ, RZ, 0, 0 ;  /* 0x00000000ff357431 */ /* 0x000fe200000001ff */
[----:B------:R-:W-:Y:S01]  /*41c0*/  F2FP.F16.F32.PACK_AB R47, RZ, R51 ;  /* 0x00000033ff2f723e */ /* 0x000fe200000000ff */
[----:B------:R-:W-:Y:S01]  /*41d0*/  IMAD.MOV.U32 R52, RZ, RZ, R46 ;  /* 0x000000ffff347224 */ /* 0x000fe200078e002e */
        /* <DEDUP_REMOVED lines=13> */
.L_x_3879:
        /* <DEDUP_REMOVED lines=12> */
.L_x_3880:
        /* <DEDUP_REMOVED lines=42> */
.L_x_3878:
        /* <DEDUP_REMOVED lines=9> */
.L_x_3877:
[----:B------:R-:W-:Y:S01]  /*46a0*/  F2FP.F16.F32.PACK_AB R45, RZ, R53 ;  /* 0x00000035ff2d723e */ /* 0x000fe200000000ff */
        /* <DEDUP_REMOVED lines=15> */
.L_x_3883:
        /* <DEDUP_REMOVED lines=12> */
.L_x_3884:
        /* <DEDUP_REMOVED lines=42> */
.L_x_3882:
        /* <DEDUP_REMOVED lines=9> */
.L_x_3881:
        /* <DEDUP_REMOVED lines=16> */
.L_x_3887:
        /* <DEDUP_REMOVED lines=12> */
.L_x_3888:
        /* <DEDUP_REMOVED lines=42> */
.L_x_3886:
        /* <DEDUP_REMOVED lines=9> */
.L_x_3885:
        /* <DEDUP_REMOVED lines=16> */
.L_x_3891:
        /* <DEDUP_REMOVED lines=12> */
.L_x_3892:
        /* <DEDUP_REMOVED lines=43> */
.L_x_3890:
        /* <DEDUP_REMOVED lines=9> */
.L_x_3889:
        /* <DEDUP_REMOVED lines=16> */
.L_x_3895:
        /* <DEDUP_REMOVED lines=12> */
.L_x_3896:
        /* <DEDUP_REMOVED lines=43> */
.L_x_3894:
        /* <DEDUP_REMOVED lines=9> */
.L_x_3893:
        /* <DEDUP_REMOVED lines=16> */
.L_x_3899:
        /* <DEDUP_REMOVED lines=12> */
.L_x_3900:
        /* <DEDUP_REMOVED lines=42> */
.L_x_3898:
        /* <DEDUP_REMOVED lines=9> */
.L_x_3897:
[----:B------:R-:W-:Y:S02]  /*5f70*/  F2FP.F16.F32.PACK_AB R58, RZ, R73 ;  /* 0x00000049ff3a723e */ /* 0x000fe400000000ff */
[----:B------:R-:W-:Y:S02]  /*5f80*/  PRMT R44, R44, 0x5410, R47 ;  /* 0x000054102c2c7816 */ /* 0x000fe4000000002f */
[----:B------:R-:W-:Y:S02]  /*5f90*/  PRMT R46, R46, 0x5410, R54 ;  /* 0x000054102e2e7816 */ /* 0x000fe40000000036 */
[----:B------:R-:W-:Y:S02]  /*5fa0*/  PRMT R45, R45, 0x5410, R52 ;  /* 0x000054102d2d7816 */ /* 0x000fe40000000034 */
[----:B------:R-:W-:-:S07]  /*5fb0*/  PRMT R47, R56, 0x5410, R58 ;  /* 0x00005410382f7816 */ /* 0x000fce000000003a */
.L_x_3868:
[----:B------:R-:W0:Y:S01]  /*5fc0*/  LDC.64 R58, c[0x0][0x3a8] ;  /* 0x0000ea00ff3a7b82 */ /* 0x000e220000000a00 */
        /* <DEDUP_REMOVED lines=12> */
[----:B------:R-:W-:Y:S02]  /*6090*/  LOP3.LUT R78, R60, 0xff, RZ, 0xc0, !PT ;  /* 0x000000ff3c4e7812 */ /* 0x000fe400078ec0ff */
[----:B------:R-:W-:Y:S01]  /*60a0*/  LOP3.LUT R52, R52, 0xff00, R47, 0xf8, !PT ;  /* 0x0000ff0034347812 */ /* 0x000fe200078ef82f */
[----:B------:R-:W-:-:S03]  /*60b0*/  IMAD.WIDE.U32 R46, R46, 0x1000000, RZ ;  /* 0x010000002e2e7825 */ /* 0x000fc600078e00ff */
[----:B------:R-:W-:Y:S01]  /*60c0*/  LOP3.LUT R77, R52, 0xff, R63, 0xf8, !PT ;  /* 0x000000ff344d7812 */ /* 0x000fe200078ef83f */
[----:B------:R-:W-:-:S04]  /*60d0*/  IMAD.WIDE.U32 R74, R74, 0x10000, RZ ;  /* 0x000100004a4a7825 */ /* 0x000fc800078e00ff */
[----:B------:R-:W-:Y:S01]  /*60e0*/  IMAD.WIDE.U32 R78, R78, 0x100, RZ ;  /* 0x000001004e4e7825 */ /* 0x000fe200078e00ff */
[----:B------:R-:W-:-:S03]  /*60f0*/  LOP3.LUT R47, R75, R77, R47, 0xfe, !PT ;  /* 0x0000004d4b2f7212 */ /* 0x000fc600078efe2f */
[----:B0-----:R-:W-:Y:S01]  /*6100*/  IMAD.WIDE.U32 R44, R48, 0x8, R44 ;  /* 0x00000008302c7825 */ /* 0x001fe200078e002c */
[----:B------:R-:W-:Y:S02]  /*6110*/  LOP3.LUT R46, R78, R46, R74, 0xfe, !PT ;  /* 0x0000002e4e2e7212 */ /* 0x000fe400078efe4a */
[----:B------:R-:W-:Y:S02]  /*6120*/  LOP3.LUT R47, R47, R79, RZ, 0xfc, !PT ;  /* 0x0000004f2f2f7212 */ /* 0x000fe400078efcff */
[----:B------:R-:W-:-:S05]  /*6130*/  LOP3.LUT R46, R46, 0xff, R23, 0xf8, !PT ;  /* 0x000000ff2e2e7812 */ /* 0x000fca00078ef817 */
[----:B------:R1:W-:Y:S02]  /*6140*/  STG.E.64 desc[UR12][R44.64], R46 ;  /* 0x0000002e2c007986 */ /* 0x0003e4000c101b0c */
.L_x_3901:
[----:B------:R-:W-:Y:S05]  /*6150*/  @!P0 BRA `(.L_x_3902) ;  /* 0x00000000000c8947 */ /* 0x000fea0003800000 */
[----:B-----5:R-:W2:Y:S02]  /*6160*/  LDC.64 R40, c[0x0][0x390] ;  /* 0x0000e400ff287b82 */ /* 0x020ea40000000a00 */
[----:B--2---:R-:W-:-:S06]  /*6170*/  IMAD.WIDE.U32 R40, R95, 0x10, R40 ;  /* 0x000000105f287825 */ /* 0x004fcc00078e0028 */
[----:B------:R-:W5:Y:S02]  /*6180*/  LDG.E.128 R40, desc[UR12][R40.64] ;  /* 0x0000000c28287981 */ /* 0x000f64000c1e1d00 */
.L_x_3902:
[----:B------:R-:W-:Y:S01]  /*6190*/  VIADD R91, R125, 0x80 ;  /* 0x000000807d5b7836 */ /* 0x000fe20000000000 */
[----:B------:R-:W-:Y:S06]  /*61a0*/  BRA.U !UP0, `(.L_x_3903) ;  /* 0x0000002908c07547 */ /* 0x000fec000b800000 */
[----:B01----:R-:W0:Y:S02]  /*61b0*/  LDC.64 R44, c[0x0][0x3a0] ;  /* 0x0000e800ff2c7b82 */ /* 0x003e240000000a00 */
        /* <DEDUP_REMOVED lines=22> */
.L_x_3906:
        /* <DEDUP_REMOVED lines=12> */
.L_x_3907:
        /* <DEDUP_REMOVED lines=42> */
.L_x_3905:
        /* <DEDUP_REMOVED lines=11> */
.L_x_3904:
        /* <DEDUP_REMOVED lines=20> */
.L_x_3910:
        /* <DEDUP_REMOVED lines=12> */
.L_x_3911:
        /* <DEDUP_REMOVED lines=43> */
.L_x_3909:
        /* <DEDUP_REMOVED lines=11> */
.L_x_3908:
        /* <DEDUP_REMOVED lines=20> */
.L_x_3914:
        /* <DEDUP_REMOVED lines=12> */
.L_x_3915:
        /* <DEDUP_REMOVED lines=40> */
[----:B------:R-:W-:-:S07]  /*7110*/  LOP3.LUT R67, R80, UR41, R79, 0x96, !PT ;  /* 0x0000002950437c12 */ /* 0x000fce000f8e964f */
.L_x_3913:
        /* <DEDUP_REMOVED lines=11> */
.L_x_3912:
        /* <DEDUP_REMOVED lines=20> */
.L_x_3918:
        /* <DEDUP_REMOVED lines=12> */
.L_x_3919:
        /* <DEDUP_REMOVED lines=41> */
.L_x_3917:
        /* <DEDUP_REMOVED lines=11> */
.L_x_3916:
[----:B------:R-:W-:Y:S01]  /*7710*/  F2FP.F16.F32.PACK_AB R74, RZ, R81 ;  /* 0x00000051ff4a723e */ /* 0x000fe200000000ff */
[----:B------:R-:W-:Y:S01]  /*7720*/  @!P2 HADD2.F32 R85, -RZ, R46.H0_H0 ;  /* 0x2000002eff55a230 */ /* 0x000fe20000004100 */
        /* <DEDUP_REMOVED lines=18> */
.L_x_3922:
        /* <DEDUP_REMOVED lines=12> */
.L_x_3923:
        /* <DEDUP_REMOVED lines=42> */
.L_x_3921:
        /* <DEDUP_REMOVED lines=11> */
.L_x_3920:
[----:B------:R-:W-:Y:S01]  /*7c60*/  F2FP.F16.F32.PACK_AB R76, RZ, R85 ;  /* 0x00000055ff4c723e */ /* 0x000fe200000000ff */
[----:B------:R-:W-:Y:S01]  /*7c70*/  @!P2 HADD2.F32 R83, -RZ, R46.H1_H1 ;  /* 0x3000002eff53a230 */ /* 0x000fe20000004100 */
        /* <DEDUP_REMOVED lines=18> */
.L_x_3926:
        /* <DEDUP_REMOVED lines=12> */
.L_x_3927:
        /* <DEDUP_REMOVED lines=41> */
[----:B------:R-:W-:-:S07]  /*80f0*/  MOV R54, R44 ;  /* 0x0000002c00367202 */ /* 0x000fce0000000f00 */
.L_x_3925:
        /* <DEDUP_REMOVED lines=11> */
.L_x_3924:
        /* <DEDUP_REMOVED lines=20> */
.L_x_3930:
        /* <DEDUP_REMOVED lines=12> */
.L_x_3931:
        /* <DEDUP_REMOVED lines=41> */
[----:B------:R-:W-:-:S07]  /*8640*/  LOP3.LUT R67, R86, UR41, R45, 0x96, !PT ;  /* 0x0000002956437c12 */ /* 0x000fce000f8e962d */
.L_x_3929:
        /* <DEDUP_REMOVED lines=11> */
.L_x_3928:
        /* <DEDUP_REMOVED lines=20> */
.L_x_3934:
        /* <DEDUP_REMOVED lines=12> */
.L_x_3935:
        /* <DEDUP_REMOVED lines=42> */
.L_x_3933:
        /* <DEDUP_REMOVED lines=11> */
.L_x_3932:
[----:B------:R-:W-:Y:S02]  /*8c50*/  F2FP.F16.F32.PACK_AB R47, RZ, R87 ;  /* 0x00000057ff2f723e */ /* 0x000fe400000000ff */
[----:B------:R-:W-:Y:S02]  /*8c60*/  PRMT R46, R76, 0x5410, R46 ;  /* 0x000054104c2e7816 */ /* 0x000fe4000000002e */
[----:B------:R-:W-:Y:S02]  /*8c70*/  PRMT R45, R70, 0x5410, R74 ;  /* 0x00005410462d7816 */ /* 0x000fe4000000004a */
[----:B------:R-:W-:Y:S02]  /*8c80*/  PRMT R44, R52, 0x5410, R56 ;  /* 0x00005410342c7816 */ /* 0x000fe40000000038 */
[----:B------:R-:W-:Y:S01]  /*8c90*/  PRMT R47, R72, 0x5410, R47 ;  /* 0x00005410482f7816 */ /* 0x000fe2000000002f */
[----:B------:R-:W-:Y:S06]  /*8ca0*/  BRA `(.L_x_3936) ;  /* 0x0000002800047947 */ /* 0x000fec0003800000 */
.L_x_3903:
[----:B0-----:R-:W-:Y:S01]  /*8cb0*/  MOV R75, RZ ;  /* 0x000000ff004b7202 */ /* 0x001fe20000000f00 */
[----:B-1----:R-:W-:Y:S01]  /*8cc0*/  IMAD.MOV.U32 R44, RZ, RZ, R72 ;  /* 0x000000ffff2c7224 */ /* 0x002fe200078e0048 */
[----:B------:R-:W-:Y:S01]  /*8cd0*/  MOV R54, R76 ;  /* 0x0000004c00367202 */ /* 0x000fe20000000f00 */
        /* <DEDUP_REMOVED lines=16> */
.L_x_3939:
        /* <DEDUP_REMOVED lines=12> */
.L_x_3940:
        /* <DEDUP_REMOVED lines=42> */
.L_x_3938:
        /* <DEDUP_REMOVED lines=9> */
.L_x_3937:
[----:B------:R-:W-:Y:S01]  /*91d0*/  F2FP.F16.F32.PACK_AB R56, RZ, R75 ;  /* 0x0000004bff38723e */ /* 0x000fe200000000ff */
        /* <DEDUP_REMOVED lines=15> */
.L_x_3943:
        /* <DEDUP_REMOVED lines=12> */
.L_x_3944:
        /* <DEDUP_REMOVED lines=43> */
.L_x_3942:
        /* <DEDUP_REMOVED lines=9> */
.L_x_3941:
        /* <DEDUP_REMOVED lines=16> */
.L_x_3947:
        /* <DEDUP_REMOVED lines=12> */
.L_x_3948:
        /* <DEDUP_REMOVED lines=42> */
.L_x_3946:
        /* <DEDUP_REMOVED lines=9> */
.L_x_3945:
[----:B------:R-:W-:Y:S01]  /*9bc0*/  F2FP.F16.F32.PACK_AB R72, RZ, R79 ;  /* 0x0000004fff48723e */ /* 0x000fe200000000ff */
        /* <DEDUP_REMOVED lines=15> */
.L_x_3951:
        /* <DEDUP_REMOVED lines=12> */
.L_x_3952:
        /* <DEDUP_REMOVED lines=42> */
.L_x_3950:
[----:B------:R-:W-:Y:S01]  /*a020*/  I2FP.F32.U32 R44, R46 ;  /* 0x0000002e002c7245 */ /* 0x000fe20000201000 */
[----:B-----5:R-:W-:Y:S01]  /*a030*/  HADD2.F32 R46, -RZ, R41.H1_H1 ;  /* 0x30000029ff2e7230 */ /* 0x020fe20000004100 */
[----:B------:R-:W-:-:S04]  /*a040*/  MOV R47, 0x2f800000 ;  /* 0x2f800000002f7802 */ /* 0x000fc80000000f00 */
[----:B------:R-:W-:Y:S01]  /*a050*/  FMUL.FTZ R46, R46, UR17 ;  /* 0x000000112e2e7c20 */ /* 0x000fe20008410000 */
[----:B------:R-:W-:-:S03]  /*a060*/  FFMA.FTZ R44, R44, R47, 1.1641532182693481445e-10 ;  /* 0x2f0000002c2c7423 */ /* 0x000fc6000001002f */
[----:B------:R-:W-:Y:S02]  /*a070*/  FMUL.FTZ R46, R46, UR16 ;  /* 0x000000102e2e7c20 */ /* 0x000fe40008410000 */
[----:B------:R-:W-:-:S04]  /*a080*/  FSETP.GTU.FTZ.AND P2, PT, R44, UR23, PT ;  /* 0x000000172c007c0b */ /* 0x000fc8000bf5c000 */
[----:B------:R-:W-:Y:S02]  /*a090*/  SEL R62, RZ, 0x1, P2 ;  /* 0x00000001ff3e7807 */ /* 0x000fe40001000000 */
[----:B------:R-:W-:-:S07]  /*a0a0*/  FSEL R81, R46, RZ, !P2 ;  /* 0x000000ff2e517208 */ /* 0x000fce0005000000 */
.L_x_3949:
        /* <DEDUP_REMOVED lines=16> */
.L_x_3955:
        /* <DEDUP_REMOVED lines=12> */
.L_x_3956:
        /* <DEDUP_REMOVED lines=42> */
.L_x_3954:
        /* <DEDUP_REMOVED lines=9> */
.L_x_3953:
        /* <DEDUP_REMOVED lines=16> */
.L_x_3959:
        /* <DEDUP_REMOVED lines=12> */
.L_x_3960:
        /* <DEDUP_REMOVED lines=42> */
.L_x_3958:
        /* <DEDUP_REMOVED lines=9> */
.L_x_3957:
        /* <DEDUP_REMOVED lines=16> */
.L_x_3963:
        /* <DEDUP_REMOVED lines=12> */
.L_x_3964:
        /* <DEDUP_REMOVED lines=42> */
.L_x_3962:
        /* <DEDUP_REMOVED lines=9> */
.L_x_3961:
        /* <DEDUP_REMOVED lines=16> */
.L_x_3967:
        /* <DEDUP_REMOVED lines=12> */
.L_x_3968:
        /* <DEDUP_REMOVED lines=42> */
.L_x_3966:
        /* <DEDUP_REMOVED lines=9> */
.L_x_3965:
[----:B------:R-:W-:Y:S02]  /*b470*/  F2FP.F16.F32.PACK_AB R47, RZ, R87 ;  /* 0x00000057ff2f723e */ /* 0x000fe400000000ff */
[----:B------:R-:W-:Y:S02]  /*b480*/  PRMT R46, R76, 0x5410, R78 ;  /* 0x000054104c2e7816 */ /* 0x000fe4000000004e */
[----:B------:R-:W-:Y:S02]  /*b490*/  PRMT R45, R72, 0x5410, R70 ;  /* 0x00005410482d7816 */ /* 0x000fe40000000046 */
[----:B------:R-:W-:Y:S02]  /*b4a0*/  PRMT R44, R56, 0x5410, R52 ;  /* 0x00005410382c7816 */ /* 0x000fe40000000034 */
[----:B------:R-:W-:-:S07]  /*b4b0*/  PRMT R47, R74, 0x5410, R47 ;  /* 0x000054104a2f7816 */ /* 0x000fce000000002f */
.L_x_3936:
[----:B------:R-:W-:-:S04]  /*b4c0*/  IMAD.WIDE.U32 R90, R91, 0x10, R58 ;  /* 0x000000105b5a7825 */ /* 0x000fc800078e003a */
[----:B------:R-:W-:Y:S01]  /*b4d0*/  VIADD R52, R48, 0x100 ;  /* 0x0000010030347836 */ /* 0x000fe20000000000 */
        /* <DEDUP_REMOVED lines=22> */
.L_x_3969:
[----:B------:R-:W-:Y:S05]  /*b640*/  @!P0 BRA `(.L_x_3970) ;  /* 0x00000000000c8947 */ /* 0x000fea0003800000 */
[----:B-----5:R-:W2:Y:S02]  /*b650*/  LDC.64 R40, c[0x0][0x390] ;  /* 0x0000e400ff287b82 */ /* 0x020ea40000000a00 */
[----:B--2---:R-:W-:-:S06]  /*b660*/  IMAD.WIDE.U32 R40, R52, 0x10, R40 ;  /* 0x0000001034287825 */ /* 0x004fcc00078e0028 */
[----:B------:R-:W5:Y:S02]  /*b670*/  LDG.E.128 R40, desc[UR12][R40.64] ;  /* 0x0000000c28287981 */ /* 0x000f64000c1e1d00 */
.L_x_3970:
[----:B------:R-:W-:Y:S05]  /*b680*/  BRA.U !UP0, `(.L_x_3971) ;  /* 0x0000002908c47547 */ /* 0x000fea000b800000 */
[----:B01----:R-:W0:Y:S01]  /*b690*/  LDC.64 R44, c[0x0][0x3a0] ;  /* 0x0000e800ff2c7b82 */ /* 0x003e220000000a00 */
[----:B------:R-:W-:-:S04]  /*b6a0*/  VIADD R47, R125, 0x100 ;  /* 0x000001007d2f7836 */ /* 0x000fc80000000000 */
[----:B0-----:R-:W-:-:S06]  /*b6b0*/  IMAD.WIDE.U32 R44, R47, 0x10, R44 ;  /* 0x000000102f2c7825 */ /* 0x001fcc00078e002c */
[----:B------:R-:W2:Y:S01]  /*b6c0*/  LDG.E.128 R44, desc[UR12][R44.64] ;  /* 0x0000000c2c2c7981 */ /* 0x000ea2000c1e1d00 */
[----:B------:R-:W-:-:S13]  /*b6d0*/  ISETP.GT.AND P2, PT, R50, RZ, PT ;  /* 0x000000ff3200720c */ /* 0x000fda0003f44270 */
[----:B------:R-:W-:Y:S01]  /*b6e0*/  @!P2 MOV R70, R82 ;  /* 0x000000520046a202 */ /* 0x000fe20000000f00 */
[----:B------:R-:W-:Y:S02]  /*b6f0*/  @!P2 IMAD.MOV.U32 R56, RZ, RZ, R54 ;  /* 0x000000ffff38a224 */ /* 0x000fe400078e0036 */
[----:B--2---:R-:W-:Y:S01]  /*b700*/  @!P2 HADD2.F32 R93, -RZ, R44.H0_H0 ;  /* 0x2000002cff5da230 */ /* 0x004fe20000004100 */
        /* <DEDUP_REMOVED lines=16> */
.L_x_3974:
        /* <DEDUP_REMOVED lines=12> */
.L_x_3975:
        /* <DEDUP_REMOVED lines=42> */
.L_x_3973:
        /* <DEDUP_REMOVED lines=11> */
.L_x_3972:
        /* <DEDUP_REMOVED lines=20> */
.L_x_3978:
        /* <DEDUP_REMOVED lines=12> */
.L_x_3979:
        /* <DEDUP_REMOVED lines=41> */
.L_x_3977:
[----:B------:R-:W-:Y:S01]  /*c0b0*/  I2FP.F32.U32 R56, R60 ;  /* 0x0000003c00387245 */ /* 0x000fe20000201000 */
[----:B-----5:R-:W-:Y:S01]  /*c0c0*/  HADD2.F32 R60, -RZ, R40.H1_H1 ;  /* 0x30000028ff3c7230 */ /* 0x020fe20000004100 */
[----:B------:R-:W-:Y:S01]  /*c0d0*/  MOV R91, 0x2f800000 ;  /* 0x2f800000005b7802 */ /* 0x000fe20000000f00 */
[----:B------:R-:W-:-:S03]  /*c0e0*/  HADD2.F32 R44, -RZ, R44.H1_H1 ;  /* 0x3000002cff2c7230 */ /* 0x000fc60000004100 */
[----:B------:R-:W-:Y:S01]  /*c0f0*/  FMUL.FTZ R60, R60, UR17 ;  /* 0x000000113c3c7c20 */ /* 0x000fe20008410000 */
[----:B------:R-:W-:-:S03]  /*c100*/  FFMA.FTZ R56, R56, R91, 1.1641532182693481445e-10 ;  /* 0x2f00000038387423 */ /* 0x000fc6000001005b */
[----:B------:R-:W-:Y:S02]  /*c110*/  FMUL.FTZ R60, R60, UR16 ;  /* 0x000000103c3c7c20 */ /* 0x000fe40008410000 */
[----:B------:R-:W-:-:S04]  /*c120*/  FSETP.GTU.FTZ.AND P3, PT, R56, UR23, PT ;  /* 0x0000001738007c0b */ /* 0x000fc8000bf7c000 */
[----:B------:R-:W-:Y:S02]  /*c130*/  FSEL R91, R60, RZ, !P3 ;  /* 0x000000ff3c5b7208 */ /* 0x000fe40005800000 */
[----:B------:R-:W-:-:S03]  /*c140*/  SEL R60, RZ, 0x1, P3 ;  /* 0x00000001ff3c7807 */ /* 0x000fc60001800000 */
[----:B------:R-:W-:-:S07]  /*c150*/  FADD.FTZ R91, R44, R91 ;  /* 0x0000005b2c5b7221 */ /* 0x000fce0000010000 */
.L_x_3976:
        /* <DEDUP_REMOVED lines=20> */
.L_x_3982:
        /* <DEDUP_REMOVED lines=12> */
.L_x_3983:
        /* <DEDUP_REMOVED lines=42> */
.L_x_3981:
[----:B------:R-:W-:Y:S01]  /*c600*/  I2FP.F32.U32 R61, R61 ;  /* 0x0000003d003d7245 */ /* 0x000fe20000201000 */
[----:B------:R-:W-:Y:S02]  /*c610*/  HFMA2 R70, -RZ, RZ, 0.1171875, 0 ;  /* 0x2f800000ff467431 */ /* 0x000fe400000001ff */
[----:B-----5:R-:W-:-:S03]  /*c620*/  HADD2.F32 R72, -RZ, R41.H0_H0 ;  /* 0x20000029ff487230 */ /* 0x020fc60000004100 */
[----:B------:R-:W-:Y:S02]  /*c630*/  FFMA.FTZ R61, R61, R70, 1.1641532182693481445e-10 ;  /* 0x2f0000003d3d7423 */ /* 0x000fe40000010046 */
[----:B------:R-:W-:Y:S01]  /*c640*/  FMUL.FTZ R72, R72, UR17 ;  /* 0x0000001148487c20 */ /* 0x000fe20008410000 */
[----:B------:R-:W-:-:S03]  /*c650*/  HADD2.F32 R70, -RZ, R45.H0_H0 ;  /* 0x2000002dff467230 */ /* 0x000fc60000004100 */
[----:B------:R-:W-:Y:S01]  /*c660*/  FMUL.FTZ R72, R72, UR16 ;  /* 0x0000001048487c20 */ /* 0x000fe20008410000 */
[----:B------:R-:W-:-:S04]  /*c670*/  FSETP.GTU.FTZ.AND P3, PT, R61, UR23, PT ;  /* 0x000000173d007c0b */ /* 0x000fc8000bf7c000 */
[----:B------:R-:W-:Y:S02]  /*c680*/  FSEL R101, R72, RZ, !P3 ;  /* 0x000000ff48657208 */ /* 0x000fe40005800000 */
[----:B------:R-:W-:-:S03]  /*c690*/  SEL R61, RZ, 0x1, P3 ;  /* 0x00000001ff3d7807 */ /* 0x000fc60001800000 */
[----:B------:R-:W-:-:S07]  /*c6a0*/  FADD.FTZ R101, R70, R101 ;  /* 0x0000006546657221 */ /* 0x000fce0000010000 */
.L_x_3980:
        /* <DEDUP_REMOVED lines=20> */
.L_x_3986:
        /* <DEDUP_REMOVED lines=12> */
.L_x_3987:
        /* <DEDUP_REMOVED lines=42> */
.L_x_3985:
        /* <DEDUP_REMOVED lines=11> */
.L_x_3984:
        /* <DEDUP_REMOVED lines=20> */
.L_x_3990:
        /* <DEDUP_REMOVED lines=12> */
.L_x_3991:
        /* <DEDUP_REMOVED lines=42> */
.L_x_3989:
        /* <DEDUP_REMOVED lines=11> */
.L_x_3988:
        /* <DEDUP_REMOVED lines=20> */
.L_x_3994:
        /* <DEDUP_REMOVED lines=12> */
.L_x_3995:
        /* <DEDUP_REMOVED lines=42> */
.L_x_3993:
        /* <DEDUP_REMOVED lines=11> */
.L_x_3992:
        /* <DEDUP_REMOVED lines=20> */
.L_x_3998:
        /* <DEDUP_REMOVED lines=12> */
.L_x_3999:
        /* <DEDUP_REMOVED lines=42> */
.L_x_3997:
        /* <DEDUP_REMOVED lines=11> */
.L_x_3996:
        /* <DEDUP_REMOVED lines=20> */
.L_x_4002:
        /* <DEDUP_REMOVED lines=12> */
.L_x_4003:
        /* <DEDUP_REMOVED lines=42> */
.L_x_4001:
        /* <DEDUP_REMOVED lines=11> */
.L_x_4000:
[----:B------:R-:W-:Y:S02]  /*e140*/  F2FP.F16.F32.PACK_AB R47, RZ, R107 ;  /* 0x0000006bff2f723e */ /* 0x000fe400000000ff */
[----:B------:R-:W-:Y:S02]  /*e150*/  PRMT R46, R76, 0x5410, R46 ;  /* 0x000054104c2e7816 */ /* 0x000fe4000000002e */
[----:B------:R-:W-:Y:S02]  /*e160*/  PRMT R45, R70, 0x5410, R74 ;  /* 0x00005410462d7816 */ /* 0x000fe4000000004a */
[----:B------:R-:W-:Y:S02]  /*e170*/  PRMT R44, R54, 0x5410, R56 ;  /* 0x00005410362c7816 */ /* 0x000fe40000000038 */
[----:B------:R-:W-:Y:S01]  /*e180*/  PRMT R47, R72, 0x5410, R47 ;  /* 0x00005410482f7816 */ /* 0x000fe2000000002f */
[----:B------:R-:W-:Y:S06]  /*e190*/  BRA `(.L_x_4004) ;  /* 0x0000002800007947 */ /* 0x000fec0003800000 */
.L_x_3971:
[----:B------:R-:W-:Y:S01]  /*e1a0*/  IMAD.MOV.U32 R93, RZ, RZ, RZ ;  /* 0x000000ffff5d7224 */ /* 0x000fe200078e00ff */
[----:B01----:R-:W-:Y:S01]  /*e1b0*/  MOV R44, R82 ;  /* 0x00000052002c7202 */ /* 0x003fe20000000f00 */
        /* <DEDUP_REMOVED lines=17> */
.L_x_4007:
        /* <DEDUP_REMOVED lines=12> */
.L_x_4008:
        /* <DEDUP_REMOVED lines=42> */
.L_x_4006:
        /* <DEDUP_REMOVED lines=9> */
.L_x_4005:
        /* <DEDUP_REMOVED lines=16> */
.L_x_4011:
        /* <DEDUP_REMOVED lines=12> */
.L_x_4012:
        /* <DEDUP_REMOVED lines=42> */
.L_x_4010:
        /* <DEDUP_REMOVED lines=9> */
.L_x_4009:
        /* <DEDUP_REMOVED lines=16> */
.L_x_4015:
        /* <DEDUP_REMOVED lines=12> */
.L_x_4016:
        /* <DEDUP_REMOVED lines=42> */
.L_x_4014:
        /* <DEDUP_REMOVED lines=9> */
.L_x_4013:
        /* <DEDUP_REMOVED lines=16> */
.L_x_4019:
        /* <DEDUP_REMOVED lines=12> */
.L_x_4020:
        /* <DEDUP_REMOVED lines=42> */
.L_x_4018:
        /* <DEDUP_REMOVED lines=9> */
.L_x_4017:
        /* <DEDUP_REMOVED lines=16> */
.L_x_4023:
        /* <DEDUP_REMOVED lines=12> */
.L_x_4024:
        /* <DEDUP_REMOVED lines=42> */
.L_x_4022:
        /* <DEDUP_REMOVED lines=9> */
.L_x_4021:
        /* <DEDUP_REMOVED lines=16> */
.L_x_4027:
        /* <DEDUP_REMOVED lines=12> */
.L_x_4028:
        /* <DEDUP_REMOVED lines=42> */
.L_x_4026:
        /* <DEDUP_REMOVED lines=9> */
.L_x_4025:
        /* <DEDUP_REMOVED lines=16> */
.L_x_4031:
        /* <DEDUP_REMOVED lines=12> */
.L_x_4032:
        /* <DEDUP_REMOVED lines=42> */
.L_x_4030:
        /* <DEDUP_REMOVED lines=9> */
.L_x_4029:
        /* <DEDUP_REMOVED lines=16> */
.L_x_4035:
        /* <DEDUP_REMOVED lines=12> */
.L_x_4036:
        /* <DEDUP_REMOVED lines=42> */
.L_x_4034:
        /* <DEDUP_REMOVED lines=9> */
.L_x_4033:
[----:B------:R-:W-:Y:S02]  /*10950*/  F2FP.F16.F32.PACK_AB R47, RZ, R107 ;  /* 0x0000006bff2f723e */ /* 0x000fe400000000ff */
[----:B------:R-:W-:Y:S02]  /*10960*/  PRMT R46, R76, 0x5410, R78 ;  /* 0x000054104c2e7816 */ /* 0x000fe4000000004e */
[----:B------:R-:W-:Y:S02]  /*10970*/  PRMT R45, R72, 0x5410, R74 ;  /* 0x00005410482d7816 */ /* 0x000fe4000000004a */
[----:B------:R-:W-:Y:S02]  /*10980*/  PRMT R44, R70, 0x5410, R56 ;  /* 0x00005410462c7816 */ /* 0x000fe40000000038 */
[----:B------:R-:W-:-:S07]  /*10990*/  PRMT R47, R54, 0x5410, R47 ;  /* 0x00005410362f7816 */ /* 0x000fce000000002f */
.L_x_4004:
[----:B------:R-:W-:Y:S01]  /*109a0*/  VIADD R95, R125, 0x100 ;  /* 0x000001007d5f7836 */ /* 0x000fe20000000000 */
[----:B------:R-:W-:-:S03]  /*109b0*/  IADD3 R48, PT, PT, R48, 0x180, RZ ;  /* 0x0000018030307810 */ /* 0x000fc60007ffe0ff */
        /* <DEDUP_REMOVED lines=23> */
.L_x_4037:
[----:B------:R-:W-:Y:S05]  /*10b30*/  @!P0 BRA `(.L_x_4038) ;  /* 0x00000000000c8947 */ /* 0x000fea0003800000 */
[----:B-----5:R-:W2:Y:S02]  /*10b40*/  LDC.64 R40, c[0x0][0x390] ;  /* 0x0000e400ff287b82 */ /* 0x020ea40000000a00 */
[----:B--2---:R-:W-:-:S06]  /*10b50*/  IMAD.WIDE.U32 R40, R48, 0x10, R40 ;  /* 0x0000001030287825 */ /* 0x004fcc00078e0028 */
[----:B------:R-:W5:Y:S02]  /*10b60*/  LDG.E.128 R40, desc[UR12][R40.64] ;  /* 0x0000000c28287981 */ /* 0x000f64000c1e1d00 */
.L_x_4038:
[----:B------:R-:W-:Y:S01]  /*10b70*/  IADD3 R125, PT, PT, R125, 0x180, RZ ;  /* 0x000001807d7d7810 */ /* 0x000fe20007ffe0ff */
        /* <DEDUP_REMOVED lines=24> */
.L_x_4042:
        /* <DEDUP_REMOVED lines=12> */
.L_x_4043:
        /* <DEDUP_REMOVED lines=42> */
.L_x_4041:
        /* <DEDUP_REMOVED lines=11> */
.L_x_4040:
        /* <DEDUP_REMOVED lines=20> */
.L_x_4046:
        /* <DEDUP_REMOVED lines=12> */
.L_x_4047:
        /* <DEDUP_REMOVED lines=42> */
.L_x_4045:
        /* <DEDUP_REMOVED lines=11> */
.L_x_4044:
        /* <DEDUP_REMOVED lines=20> */
.L_x_4050:
        /* <DEDUP_REMOVED lines=12> */
.L_x_4051:
        /* <DEDUP_REMOVED lines=42> */
.L_x_4049:
        /* <DEDUP_REMOVED lines=11> */
.L_x_4048:
        /* <DEDUP_REMOVED lines=20> */
.L_x_4054:
        /* <DEDUP_REMOVED lines=12> */
.L_x_4055:
        /* <DEDUP_REMOVED lines=42> */
.L_x_4053:
        /* <DEDUP_REMOVED lines=11> */
.L_x_4052:
        /* <DEDUP_REMOVED lines=20> */
.L_x_4058:
        /* <DEDUP_REMOVED lines=12> */
.L_x_4059:
        /* <DEDUP_REMOVED lines=42> */
.L_x_4057:
        /* <DEDUP_REMOVED lines=11> */
.L_x_4056:
        /* <DEDUP_REMOVED lines=20> */
.L_x_4062:
        /* <DEDUP_REMOVED lines=12> */
.L_x_4063:
        /* <DEDUP_REMOVED lines=42> */
.L_x_4061:
        /* <DEDUP_REMOVED lines=11> */
.L_x_4060:
        /* <DEDUP_REMOVED lines=20> */
.L_x_4066:
        /* <DEDUP_REMOVED lines=12> */
.L_x_4067:
        /* <DEDUP_REMOVED lines=42> */
.L_x_4065:
        /* <DEDUP_REMOVED lines=11> */
.L_x_4064:
        /* <DEDUP_REMOVED lines=20> */
.L_x_4070:
        /* <DEDUP_REMOVED lines=12> */
.L_x_4071:
[----:B------:R-:W-:Y:S01]  /*132f0*/  IMAD.WIDE.U32 R94, R4, -0x326172a9, RZ ;  /* 0xcd9e8d57045e7825 */ /* 0x000fe200078e00ff */
[----:B------:R-:W-:Y:S01]  /*13300*/  LOP3.LUT R44, R22, UR15, R97, 0x96, !PT ;  /* 0x0000000f162c7c12 */ /* 0x000fe2000f8e9661 */
[----:B------:R-:W-:Y:S02]  /*13310*/  UIADD3 UR4, UPT, UPT, UR14, -0x61c88647, URZ ;  /* 0x9e3779b90e047890 */ /* 0x000fe4000fffe0ff */
        /* <DEDUP_REMOVED lines=40> */
.L_x_4069:
        /* <DEDUP_REMOVED lines=11> */
.L_x_4068:
[----:B------:R-:W-:Y:S02]  /*13650*/  F2FP.F16.F32.PACK_AB R47, RZ, R97 ;  /* 0x00000061ff2f723e */ /* 0x000fe400000000ff */
[----:B------:R-:W-:Y:S02]  /*13660*/  PRMT R46, R76, 0x5410, R78 ;  /* 0x000054104c2e7816 */ /* 0x000fe4000000004e */
[----:B------:R-:W-:Y:S02]  /*13670*/  PRMT R45, R54, 0x5410, R70 ;  /* 0x00005410362d7816 */ /* 0x000fe40000000046 */
[----:B------:R-:W-:Y:S02]  /*13680*/  PRMT R44, R50, 0x5410, R52 ;  /* 0x00005410322c7816 */ /* 0x000fe40000000034 */
[----:B------:R-:W-:Y:S01]  /*13690*/  PRMT R47, R56, 0x5410, R47 ;  /* 0x00005410382f7816 */ /* 0x000fe2000000002f */
[----:B------:R-:W-:Y:S06]  /*136a0*/  BRA `(.L_x_4072) ;  /* 0x0000002800047947 */ /* 0x000fec0003800000 */
.L_x_4039:
[----:B------:R-:W-:Y:S01]  /*136b0*/  UIADD3 UR4, UPT, UPT, UR14, -0x61c88647, URZ ;  /* 0x9e3779b90e047890 */ /* 0x000fe2000fffe0ff */
[----:B------:R-:W-:Y:S01]  /*136c0*/  IMAD.MOV.U32 R111, RZ, RZ, RZ ;  /* 0x000000ffff6f7224 */ /* 0x000fe200078e00ff */
[----:B01----:R-:W-:Y:S01]  /*136d0*/  MOV R44, R82 ;  /* 0x00000052002c7202 */ /* 0x003fe20000000f00 */
[----:B------:R-:W-:Y:S01]  /*136e0*/  IMAD.MOV.U32 R72, RZ, RZ, R80 ;  /* 0x000000ffff487224 */ /* 0x000fe200078e0050 */
[----:B------:R-:W-:Y:S08]  /*136f0*/  @!P0 BRA `(.L_x_4073) ;  /* 0x0000000400388947 */ /* 0x000ff00003800000 */
        /* <DEDUP_REMOVED lines=15> */
.L_x_4075:
        /* <DEDUP_REMOVED lines=12> */
.L_x_4076:
        /* <DEDUP_REMOVED lines=42> */
.L_x_4074:
        /* <DEDUP_REMOVED lines=9> */
.L_x_4073:
        /* <DEDUP_REMOVED lines=16> */
.L_x_4079:
        /* <DEDUP_REMOVED lines=12> */
.L_x_4080:
        /* <DEDUP_REMOVED lines=42> */
.L_x_4078:
        /* <DEDUP_REMOVED lines=9> */
.L_x_4077:
        /* <DEDUP_REMOVED lines=16> */
.L_x_4083:
        /* <DEDUP_REMOVED lines=12> */
.L_x_4084:
        /* <DEDUP_REMOVED lines=42> */
.L_x_4082:
        /* <DEDUP_REMOVED lines=9> */
.L_x_4081:
        /* <DEDUP_REMOVED lines=16> */
.L_x_4087:
        /* <DEDUP_REMOVED lines=12> */
.L_x_4088:
        /* <DEDUP_REMOVED lines=42> */
.L_x_4086:
        /* <DEDUP_REMOVED lines=9> */
.L_x_4085:
        /* <DEDUP_REMOVED lines=16> */
.L_x_4091:
        /* <DEDUP_REMOVED lines=12> */
.L_x_4092:
        /* <DEDUP_REMOVED lines=42> */
.L_x_4090:
        /* <DEDUP_REMOVED lines=9> */
.L_x_4089:
        /* <DEDUP_REMOVED lines=16> */
.L_x_4095:
        /* <DEDUP_REMOVED lines=12> */
.L_x_4096:
        /* <DEDUP_REMOVED lines=42> */
.L_x_4094:
        /* <DEDUP_REMOVED lines=9> */
.L_x_4093:
        /* <DEDUP_REMOVED lines=16> */
.L_x_4099:
        /* <DEDUP_REMOVED lines=12> */
.L_x_4100:
        /* <DEDUP_REMOVED lines=42> */
.L_x_4098:
        /* <DEDUP_REMOVED lines=9> */
.L_x_4097:
        /* <DEDUP_REMOVED lines=16> */
.L_x_4103:
        /* <DEDUP_REMOVED lines=12> */
.L_x_4104:
        /* <DEDUP_REMOVED lines=42> */
.L_x_4102:
        /* <DEDUP_REMOVED lines=9> */
.L_x_4101:
[----:B------:R-:W-:Y:S02]  /*15e70*/  F2FP.F16.F32.PACK_AB R47, RZ, R97 ;  /* 0x00000061ff2f723e */ /* 0x000fe400000000ff */
[----:B------:R-:W-:Y:S02]  /*15e80*/  PRMT R46, R76, 0x5410, R78 ;  /* 0x000054104c2e7816 */ /* 0x000fe4000000004e */
[----:B------:R-:W-:Y:S02]  /*15e90*/  PRMT R45, R56, 0x5410, R70 ;  /* 0x00005410382d7816 */ /* 0x000fe40000000046 */
[----:B------:R-:W-:Y:S02]  /*15ea0*/  PRMT R44, R54, 0x5410, R52 ;  /* 0x00005410362c7816 */ /* 0x000fe40000000034 */
[----:B------:R-:W-:-:S07]  /*15eb0*/  PRMT R47, R50, 0x5410, R47 ;  /* 0x00005410322f7816 */ /* 0x000fce000000002f */
.L_x_4072:
        /* <DEDUP_REMOVED lines=55> */
.L_x_4105:
[----:B0-----:R-:W0:Y:S01]  /*16230*/  SHFL.BFLY PT, R45, R50, 0x1, 0x1f ;  /* 0x0c201f00322d7f89 */ /* 0x001e2200000e0000 */
[----:B------:R-:W1:Y:S01]  /*16240*/  S2UR UR5, SR_CgaCtaId ;  /* 0x00000000000579c3 */ /* 0x000e620000008800 */
[----:B------:R-:W-:Y:S01]  /*16250*/  UMOV UR4, 0x400 ;  /* 0x0000040000047882 */ /* 0x000fe20000000000 */
        /* <DEDUP_REMOVED lines=91> */
[----:B------:R-:W-:Y:S01]  /*16810*/  @!P2 SHF.L.U32 R50, R2, 0x3, RZ ;  /* 0x000000030232a819 */ /* 0x000fe200000006ff */
[----:B0-----:R-:W-:-:S03]  /*16820*/  FADD.FTZ R45, R52, R59 ;  /* 0x0000003b342d7221 */ /* 0x001fc60000010000 */
[----:B------:R-:W-:Y:S01]  /*16830*/  @!P2 LOP3.LUT R52, R50, 0xf8, RZ, 0xc0, !PT ;  /* 0x000000f83234a812 */ /* 0x000fe200078ec0ff */
[----:B------:R-:W-:Y:S01]  /*16840*/  IMAD.MOV.U32 R50, RZ, RZ, RZ ;  /* 0x000000ffff327224 */ /* 0x000fe200078e00ff */
[----:B------:R-:W-:Y:S01]  /*16850*/  @!P2 MOV R50, 0x400 ;  /* 0x000004000032a802 */ /* 0x000fe20000000f00 */
[----:B------:R0:W-:Y:S01]  /*16860*/  @!P0 STS.64 [R48+UR4], R44 ;  /* 0x0000002c30008988 */ /* 0x0001e20008000a04 */
[----:B------:R-:W-:Y:S01]  /*16870*/  BAR.SYNC.DEFER_BLOCKING 0x0 ;  /* 0x0000000000007b1d */ /* 0x000fe20000010000 */
[----:B------:R-:W-:-:S05]  /*16880*/  ISETP.NE.AND P0, PT, R2, RZ, PT ;  /* 0x000000ff0200720c */ /* 0x000fca0003f05270 */
[----:B------:R-:W1:Y:S01]  /*16890*/  SHFL.DOWN PT, R59, R50, 0x2, 0x1f ;  /* 0x08401f00323b7f89 */ /* 0x000e6200000e0000 */
[----:B0-----:R-:W-:-:S03]  /*168a0*/  I2FP.F32.U32 R44, R50 ;  /* 0x00000032002c7245 */ /* 0x001fc60000201000 */
[----:B------:R-:W-:Y:S01]  /*168b0*/  @!P2 LDS.64 R46, [R52+UR4] ;  /* 0x00000004342ea984 */ /* 0x000fe20008000a00 */
        /* <DEDUP_REMOVED lines=39> */
[----:B------:R-:W-:-:S03]  /*16b30*/  IMAD.U32 R125, RZ, RZ, UR7 ;  /* 0x00000007ff7d7e24 */ /* 0x000fc6000f8e00ff */
[----:B------:R-:W-:Y:S01]  /*16b40*/  FADD.FTZ R59, R48, R59 ;  /* 0x0000003b303b7221 */ /* 0x000fe20000010000 */
[----:B------:R-:W-:Y:S01]  /*16b50*/  MOV R48, UR7 ;  /* 0x0000000700307c02 */ /* 0x000fe20008000f00 */
[----:B0-----:R-:W-:-:S04]  /*16b60*/  @!P0 IMAD.WIDE R46, R125, 0x4, R46 ;  /* 0x000000047d2e8825 */ /* 0x001fc800078e022e */
[----:B------:R-:W0:Y:S01]  /*16b70*/  MUFU.RSQ R59, R59 ;  /* 0x0000003b003b7308 */ /* 0x000e220000001400 */
[----:B---3--:R-:W-:Y:S01]  /*16b80*/  @!P0 IMAD.WIDE R44, R48, 0x4, R44 ;  /* 0x00000004302c8825 */ /* 0x008fe200078e022c */
[----:B------:R1:W-:Y:S04]  /*16b90*/  @!P0 STG.E desc[UR12][R46.64], R95 ;  /* 0x0000005f2e008986 */ /* 0x0003e8000c10190c */
[----:B0-----:R1:W-:Y:S01]  /*16ba0*/  @!P0 STG.E desc[UR12][R44.64], R59 ;  /* 0x0000003b2c008986 */ /* 0x0013e2000c10190c */
[----:B------:R-:W-:Y:S05]  /*16bb0*/  BRA.U !UP0, `(.L_x_4106) ;  /* 0x0000000d080c7547 */ /* 0x000fea000b800000 */
[----:B-1----:R-:W-:Y:S01]  /*16bc0*/  FSEL R44, R95, RZ, !P1 ;  /* 0x000000ff5f2c7208 */ /* 0x002fe20004800000 */
[----:B------:R-:W-:Y:S01]  /*16bd0*/  HADD2.F32 R88, -RZ, R36.H0_H0 ;  /* 0x20000024ff587230 */ /* 0x000fe20000004100 */
[----:B------:R-:W-:Y:S01]  /*16be0*/  UIADD3 UR4, UPT, UPT, UR6, -0x1, URZ ;  /* 0xffffffff06047890 */ /* 0x000fe2000fffe0ff */
[--C-:B------:R-:W-:Y:S02]  /*16bf0*/  HADD2.F32 R90, -RZ, R6.reuse.H1_H1 ;  /* 0x30000006ff5a7230 */ /* 0x100fe40000004100 */
        /* <DEDUP_REMOVED lines=33> */
[C---:B------:R-:W-:Y:S01]  /*16e10*/  FMUL.FTZ R49, R59.reuse, R46 ;  /* 0x0000002e3b317220 */ /* 0x040fe20000410000 */
[----:B------:R-:W-:Y:S02]  /*16e20*/  HADD2.F32 R92, -RZ, R36.H1_H1 ;  /* 0x30000024ff5c7230 */ /* 0x000fe40000004100 */
[C---:B------:R-:W-:Y:S01]  /*16e30*/  FMUL.FTZ R87, R59.reuse, R48 ;  /* 0x000000303b577220 */ /* 0x040fe20000410000 */
[----:B------:R-:W-:Y:S01]  /*16e40*/  FMUL.FTZ R81, R59, R80 ;  /* 0x000000503b517220 */ /* 0x000fe20000410000 */
[----:B------:R-:W-:Y:S01]  /*16e50*/  FFMA.FTZ R49, R49, R44, R88 ;  /* 0x0000002c31317223 */ /* 0x000fe20000010058 */
[----:B------:R-:W-:Y:S01]  /*16e60*/  FMUL.FTZ R80, R59, R94 ;  /* 0x0000005e3b507220 */ /* 0x000fe20000410000 */
[----:B------:R-:W-:Y:S01]  /*16e70*/  FFMA.FTZ R44, R87, R90, R92 ;  /* 0x0000005a572c7223 */ /* 0x000fe2000001005c */
[----:B------:R-:W-:Y:S02]  /*16e80*/  HADD2.F32 R88, -RZ, R7.H1_H1 ;  /* 0x30000007ff587230 */ /* 0x000fe40000004100 */
[----:B------:R-:W-:Y:S01]  /*16e90*/  FMUL.FTZ R53, R59, R52 ;  /* 0x000000343b357220 */ /* 0x000fe20000410000 */
[----:B------:R-:W-:-:S02]  /*16ea0*/  HADD2.F32 R90, -RZ, R37.H1_H1 ;  /* 0x30000025ff5a7230 */ /* 0x000fc40000004100 */
        /* <DEDUP_REMOVED lines=8> */
[----:B------:R-:W-:Y:S01]  /*16f30*/  FMUL.FTZ R83, R59, R78 ;  /* 0x0000004e3b537220 */ /* 0x000fe20000410000 */
[----:B------:R-:W-:Y:S02]  /*16f40*/  HADD2.F32 R91, -RZ, R8.H1_H1 ;  /* 0x30000008ff5b7230 */ /* 0x000fe40000004100 */
[----:B------:R-:W-:Y:S01]  /*16f50*/  FFMA.FTZ R55, R55, R92, R94 ;  /* 0x0000005c37377223 */ /* 0x000fe2000001005e */
[----:B------:R-:W-:Y:S02]  /*16f60*/  HADD2.F32 R93, -RZ, R38.H1_H1 ;  /* 0x30000026ff5d7230 */ /* 0x000fe40000004100 */
[C---:B------:R-:W-:Y:S01]  /*16f70*/  FMUL.FTZ R73, R59.reuse, R70 ;  /* 0x000000463b497220 */ /* 0x040fe20000410000 */
[----:B------:R-:W-:Y:S02]  /*16f80*/  HADD2.F32 R88, -RZ, R10.H0_H0 ;  /* 0x2000000aff587230 */ /* 0x000fe40000004100 */
[----:B------:R-:W-:Y:S01]  /*16f90*/  FMUL.FTZ R79, R59, R96 ;  /* 0x000000603b4f7220 */ /* 0x000fe20000410000 */
[----:B------:R-:W-:-:S02]  /*16fa0*/  HADD2.F32 R90, -RZ, R32.H0_H0 ;  /* 0x20000020ff5a7230 */ /* 0x000fc40000004100 */
[C---:B------:R-:W-:Y:S01]  /*16fb0*/  FMUL.FTZ R78, R59.reuse, R98 ;  /* 0x000000623b4e7220 */ /* 0x040fe20000410000 */
        /* <DEDUP_REMOVED lines=16> */
[----:B------:R-:W-:Y:S01]  /*170c0*/  FFMA.FTZ R75, R75, R96, R98 ;  /* 0x000000604b4b7223 */ /* 0x000fe20000010062 */
[----:B------:R-:W-:Y:S02]  /*170d0*/  HADD2.F32 R88, -RZ, R12.H0_H0 ;  /* 0x2000000cff587230 */ /* 0x000fe40000004100 */
[----:B------:R-:W-:Y:S01]  /*170e0*/  FFMA.FTZ R84, R84, R87, R89 ;  /* 0x0000005754547223 */ /* 0x000fe20000010059 */
[----:B------:R-:W-:Y:S02]  /*170f0*/  HADD2.F32 R90, -RZ, R34.H0_H0 ;  /* 0x20000022ff5a7230 */ /* 0x000fe40000004100 */
[----:B------:R-:W-:Y:S01]  /*17100*/  FFMA.FTZ R82, R82, R91, R93 ;  /* 0x0000005b52527223 */ /* 0x000fe2000001005d */
[----:B------:R-:W-:Y:S02]  /*17110*/  HADD2.F32 R92, -RZ, R12.H1_H1 ;  /* 0x3000000cff5c7230 */ /* 0x000fe40000004100 */
[----:B------:R-:W-:Y:S01]  /*17120*/  FMUL.FTZ R86, R59, R86 ;  /* 0x000000563b567220 */ /* 0x000fe20000410000 */
[----:B------:R-:W-:-:S02]  /*17130*/  HADD2.F32 R94, -RZ, R34.H1_H1 ;  /* 0x30000022ff5e7230 */ /* 0x000fc40000004100 */
[----:B------:R-:W-:Y:S01]  /*17140*/  FFMA.FTZ R83, R83, R88, R90 ;  /* 0x0000005853537223 */ /* 0x000fe2000001005a */
[----:B------:R-:W-:Y:S02]  /*17150*/  HADD2.F32 R89, -RZ, R13.H0_H0 ;  /* 0x2000000dff597230 */ /* 0x000fe40000004100 */
[----:B------:R-:W-:Y:S01]  /*17160*/  FMUL.FTZ R77, R59, R100 ;  /* 0x000000643b4d7220 */ /* 0x000fe20000410000 */
[----:B------:R-:W-:Y:S02]  /*17170*/  HADD2.F32 R87, -RZ, R35.H0_H0 ;  /* 0x20000023ff577230 */ /* 0x000fe40000004100 */
        /* <DEDUP_REMOVED lines=20> */
[----:B------:R-:W-:Y:S01]  /*172c0*/  FMUL.FTZ R59, R59, R97 ;  /* 0x000000613b3b7220 */ /* 0x000fe20000410000 */
[----:B------:R-:W-:Y:S01]  /*172d0*/  FFMA.FTZ R87, R78, R91, R93 ;  /* 0x0000005b4e577223 */ /* 0x000fe2000001005d */
[----:B------:R-:W-:Y:S01]  /*172e0*/  HADD2.F32 R94, -RZ, R15.H1_H1 ;  /* 0x3000000fff5e7230 */ /* 0x000fe20000004100 */
[----:B------:R-:W-:Y:S01]  /*172f0*/  UIMAD UR4, UR4, UR22, URZ ;  /* 0x00000016040472a4 */ /* 0x000fe2000f8e02ff */
[----:B------:R-:W-:Y:S01]  /*17300*/  HADD2.F32 R80, -RZ, R29.H1_H1 ;  /* 0x3000001dff507230 */ /* 0x000fe20000004100 */
[----:B------:R-:W-:Y:S01]  /*17310*/  F2FP.F16.F32.PACK_AB R44, R44, R49 ;  /* 0x000000312c2c723e */ /* 0x000fe200000000ff */
[----:B------:R-:W-:Y:S01]  /*17320*/  HADD2.F32 R96, -RZ, R16.H1_H1 ;  /* 0x30000010ff607230 */ /* 0x000fe20000004100 */
[----:B------:R-:W-:Y:S01]  /*17330*/  USHF.R.S32.HI UR5, URZ, 0x1f, UR4 ;  /* 0x0000001fff057899 */ /* 0x000fe20008011404 */
[----:B------:R-:W-:-:S02]  /*17340*/  HADD2.F32 R98, -RZ, R30.H1_H1 ;  /* 0x3000001eff627230 */ /* 0x000fc40000004100 */
[----:B------:R-:W-:Y:S01]  /*17350*/  FFMA.FTZ R94, R71, R94, R80 ;  /* 0x0000005e475e7223 */ /* 0x000fe20000010050 */
[----:B------:R-:W-:Y:S01]  /*17360*/  HADD2.F32 R95, -RZ, R11.H1_H1 ;  /* 0x3000000bff5f7230 */ /* 0x000fe20000004100 */
[----:B------:R-:W-:Y:S01]  /*17370*/  ULEA.HI UR5, UR5, UR4, URZ, 0x3 ;  /* 0x0000000405057291 */ /* 0x000fe2000f8f18ff */
[----:B------:R-:W-:Y:S02]  /*17380*/  HADD2.F32 R97, -RZ, R33.H1_H1 ;  /* 0x30000021ff617230 */ /* 0x000fe40000004100 */
[----:B------:R-:W-:Y:S01]  /*17390*/  FFMA.FTZ R96, R69, R96, R98 ;  /* 0x0000006045607223 */ /* 0x000fe20000010062 */
[----:B------:R-:W-:Y:S02]  /*173a0*/  HADD2.F32 R93, -RZ, R16.H0_H0 ;  /* 0x20000010ff5d7230 */ /* 0x000fe40000004100 */
        /* <DEDUP_REMOVED lines=18> */
[--C-:B------:R-:W-:Y:S01]  /*174d0*/  HADD2.F32 R71, -RZ, R19.reuse.H1_H1 ;  /* 0x30000013ff477230 */ /* 0x100fe20000004100 */
[----:B------:R-:W0:Y:S01]  /*174e0*/  LDC.64 R80, c[0x0][0x428] ;  /* 0x00010a00ff507b82 */ /* 0x000e220000000a00 */
[----:B------:R-:W-:-:S02]  /*174f0*/  HADD2.F32 R52, -RZ, R19.H0_H0 ;  /* 0x20000013ff347230 */ /* 0x000fc40000004100 */
[----:B------:R-:W-:Y:S01]  /*17500*/  FFMA.FTZ R56, R54, R77, R79 ;  /* 0x0000004d36387223 */ /* 0x000fe2000001004f */
[--C-:B------:R-:W-:Y:S02]  /*17510*/  HADD2.F32 R77, -RZ, R25.reuse.H1_H1 ;  /* 0x30000019ff4d7230 */ /* 0x100fe40000004100 */
[----:B------:R-:W-:Y:S02]  /*17520*/  HADD2.F32 R54, -RZ, R25.H0_H0 ;  /* 0x20000019ff367230 */ /* 0x000fe40000004100 */
[----:B------:R-:W-:Y:S02]  /*17530*/  HADD2.F32 R79, -RZ, R20.H0_H0 ;  /* 0x20000014ff4f7230 */ /* 0x000fe40000004100 */
[----:B------:R-:W-:Y:S01]  /*17540*/  FFMA.FTZ R100, R50, R71, R77 ;  /* 0x0000004732647223 */ /* 0x000fe2000001004d */
[----:B------:R-:W-:Y:S02]  /*17550*/  HADD2.F32 R97, -RZ, R26.H0_H0 ;  /* 0x2000001aff617230 */ /* 0x000fe40000004100 */
[----:B------:R-:W-:Y:S01]  /*17560*/  FFMA.FTZ R95, R51, R52, R54 ;  /* 0x00000034335f7223 */ /* 0x000fe20000010036 */
[----:B------:R-:W-:Y:S01]  /*17570*/  IMAD.U32 R71, RZ, RZ, UR5 ;  /* 0x00000005ff477e24 */ /* 0x000fe2000f8e00ff */
[----:B------:R-:W-:Y:S01]  /*17580*/  F2FP.F16.F32.PACK_AB R51, R92, R89 ;  /* 0x000000595c33723e */ /* 0x000fe200000000ff */
[----:B------:R-:W-:-:S02]  /*17590*/  HADD2.F32 R50, -RZ, R20.H1_H1 ;  /* 0x30000014ff327230 */ /* 0x000fc40000004100 */
[----:B------:R-:W-:Y:S01]  /*175a0*/  FFMA.FTZ R97, R46, R79, R97 ;  /* 0x0000004f2e617223 */ /* 0x000fe20000010061 */
[----:B------:R-:W-:Y:S01]  /*175b0*/  HADD2.F32 R52, -RZ, R26.H1_H1 ;  /* 0x3000001aff347230 */ /* 0x000fe20000004100 */
[----:B------:R-:W-:Y:S01]  /*175c0*/  LEA.HI.SX32 R71, R71, R2, 0x1d ;  /* 0x0000000247477211 */ /* 0x000fe200078feaff */
[----:B------:R-:W-:Y:S01]  /*175d0*/  HADD2.F32 R46, -RZ, R21.H0_H0 ;  /* 0x20000015ff2e7230 */ /* 0x000fe20000004100 */
[----:B------:R-:W-:Y:S01]  /*175e0*/  F2FP.F16.F32.PACK_AB R56, R69, R56 ;  /* 0x000000384538723e */ /* 0x000fe200000000ff */
[----:B------:R-:W-:Y:S02]  /*175f0*/  HADD2.F32 R54, -RZ, R27.H0_H0 ;  /* 0x2000001bff367230 */ /* 0x000fe40000004100 */
[----:B------:R-:W-:Y:S01]  /*17600*/  FFMA.FTZ R102, R47, R50, R52 ;  /* 0x000000322f667223 */ /* 0x000fe20000010034 */
[----:B------:R-:W-:Y:S01]  /*17610*/  HADD2.F32 R70, -RZ, R17.H0_H0 ;  /* 0x20000011ff467230 */ /* 0x000fe20000004100 */
[----:B------:R-:W-:Y:S01]  /*17620*/  IADD3 R77, PT, PT, R71, 0x80, RZ ;  /* 0x00000080474d7810 */ /* 0x000fe20007ffe0ff */
[----:B------:R-:W-:-:S02]  /*17630*/  HADD2.F32 R76, -RZ, R31.H0_H0 ;  /* 0x2000001fff4c7230 */ /* 0x000fc40000004100 */
[----:B------:R-:W-:Y:S01]  /*17640*/  FFMA.FTZ R99, R45, R46, R54 ;  /* 0x0000002e2d637223 */ /* 0x000fe20000010036 */
[----:B------:R-:W-:Y:S01]  /*17650*/  HADD2.F32 R50, -RZ, R21.H1_H1 ;  /* 0x30000015ff327230 */ /* 0x000fe20000004100 */
[----:B------:R-:W-:Y:S01]  /*17660*/  IADD3 R45, PT, PT, R71, 0x180, RZ ;  /* 0x00000180472d7810 */ /* 0x000fe20007ffe0ff */
[----:B------:R-:W-:Y:S02]  /*17670*/  HADD2.F32 R52, -RZ, R27.H1_H1 ;  /* 0x3000001bff347230 */ /* 0x000fe40000004100 */
[----:B------:R-:W-:Y:S01]  /*17680*/  FFMA.FTZ R57, R57, R70, R76 ;  /* 0x0000004639397223 */ /* 0x000fe2000001004c */
[C---:B------:R-:W-:Y:S01]  /*17690*/  VIADD R79, R71.reuse, 0x100 ;  /* 0x00000100474f7836 */ /* 0x040fe20000000000 */
[----:B------:R-:W-:Y:S01]  /*176a0*/  F2FP.F16.F32.PACK_AB R47, R84, R75 ;  /* 0x0000004b542f723e */ /* 0x000fe200000000ff */
[----:B0-----:R-:W-:-:S04]  /*176b0*/  IMAD.WIDE.U32 R70, R71, 0x10, R80 ;  /* 0x0000001047467825 */ /* 0x001fc800078e0050 */
[----:B------:R-:W-:Y:S01]  /*176c0*/  FFMA.FTZ R104, R59, R50, R52 ;  /* 0x000000323b687223 */ /* 0x000fe20000010034 */
[----:B------:R-:W-:Y:S01]  /*176d0*/  F2FP.F16.F32.PACK_AB R46, R58, R55 ;  /* 0x000000373a2e723e */ /* 0x000fe200000000ff */
[--C-:B------:R-:W-:Y:S01]  /*176e0*/  IMAD.WIDE.U32 R76, R77, 0x10, R80.reuse ;  /* 0x000000104d4c7825 */ /* 0x100fe200078e0050 */
[----:B------:R-:W-:Y:S02]  /*176f0*/  F2FP.F16.F32.PACK_AB R50, R88, R83 ;  /* 0x000000535832723e */ /* 0x000fe400000000ff */
[----:B------:R-:W-:Y:S01]  /*17700*/  F2FP.F16.F32.PACK_AB R55, R98, R57 ;  /* 0x000000396237723e */ /* 0x000fe200000000ff */
[--C-:B------:R-:W-:Y:S01]  /*17710*/  IMAD.WIDE.U32 R78, R79, 0x10, R80.reuse ;  /* 0x000000104f4e7825 */ /* 0x100fe200078e0050 */
[----:B------:R-:W-:Y:S02]  /*17720*/  F2FP.F16.F32.PACK_AB R54, R96, R93 ;  /* 0x0000005d6036723e */ /* 0x000fe400000000ff */
[----:B------:R-:W-:Y:S01]  /*17730*/  F2FP.F16.F32.PACK_AB R52, R90, R87 ;  /* 0x000000575a34723e */ /* 0x000fe200000000ff */
[----:B------:R-:W-:Y:S01]  /*17740*/  IMAD.WIDE.U32 R80, R45, 0x10, R80 ;  /* 0x000000102d507825 */ /* 0x000fe200078e0050 */
[----:B------:R-:W-:-:S02]  /*17750*/  F2FP.F16.F32.PACK_AB R45, R53, R48 ;  /* 0x00000030352d723e */ /* 0x000fc400000000ff */
[----:B------:R-:W-:Y:S02]  /*17760*/  F2FP.F16.F32.PACK_AB R48, R82, R73 ;  /* 0x000000495230723e */ /* 0x000fe400000000ff */
[----:B------:R-:W-:Y:S01]  /*17770*/  F2FP.F16.F32.PACK_AB R53, R94, R91 ;  /* 0x0000005b5e35723e */ /* 0x000fe200000000ff */
[----:B------:R0:W-:Y:S01]  /*17780*/  STG.E.128 desc[UR12][R70.64], R44 ;  /* 0x0000002c46007986 */ /* 0x0001e2000c101d0c */
[----:B------:R-:W-:Y:S02]  /*17790*/  F2FP.F16.F32.PACK_AB R59, R104, R99 ;  /* 0x00000063683b723e */ /* 0x000fe400000000ff */
[----:B------:R-:W-:Y:S01]  /*177a0*/  F2FP.F16.F32.PACK_AB R58, R102, R97 ;  /* 0x00000061663a723e */ /* 0x000fe200000000ff */
[----:B------:R0:W-:Y:S01]  /*177b0*/  STG.E.128 desc[UR12][R76.64], R48 ;  /* 0x000000304c007986 */ /* 0x0001e2000c101d0c */
[----:B------:R-:W-:-:S03]  /*177c0*/  F2FP.F16.F32.PACK_AB R57, R100, R95 ;  /* 0x0000005f6439723e */ /* 0x000fc600000000ff */
[----:B------:R0:W-:Y:S04]  /*177d0*/  STG.E.128 desc[UR12][R78.64], R52 ;  /* 0x000000344e007986 */ /* 0x0001e8000c101d0c */
[----:B------:R0:W-:Y:S02]  /*177e0*/  STG.E.128 desc[UR12][R80.64], R56 ;  /* 0x0000003850007986 */ /* 0x0001e4000c101d0c */
.L_x_4106:
[----:B------:R-:W-:Y:S02]  /*177f0*/  UIADD3 UR7, UPT, UPT, UR7, UR20, URZ ;  /* 0x0000001407077290 */ /* 0x000fe4000fffe0ff */
[----:B------:R-:W-:Y:S02]  /*17800*/  UPLOP3.LUT UP1, UPT, UPT, UPT, UP1, 0x40, 0x4 ;  /* 0x000000000004789c */ /* 0x000fe40003f2e810 */
[----:B------:R-:W-:-:S09]  /*17810*/  UISETP.GE.AND UP0, UPT, UR7, UR21, UPT ;  /* 0x000000150700728c */ /* 0x000fd2000bf06270 */
[----:B------:R-:W-:Y:S05]  /*17820*/  BRA.U !UP0, `(.L_x_4107) ;  /* 0xfffffe9108a07547 */ /* 0x000fea000b83ffff */
[----:B------:R-:W-:Y:S05]  /*17830*/  EXIT ;  /* 0x000000000000794d */ /* 0x000fea0003800000 */
.L_x_4108:
        /* <DEDUP_REMOVED lines=12> */
.L_x_27225:


//--------------------- .text._ZN10layer_norm13ln_fwd_kernelINS_13Kernel_traitsI6__halfS2_S2_S2_fjLj4096ELj1ELj1ELj4ELj16ENS_18Kernel_traits_baseILj4096ES2_S2_S2_S2_fjLj128EEEEELb1ELb1ELb0ELb0EEEvNS_9FwdParamsE --------------------------
	.section	.text._ZN10layer_norm13ln_fwd_kernelINS_13Kernel_traitsI6__halfS2_S2_S2_fjLj4096ELj1ELj1ELj4ELj16ENS_18Kernel_traits_baseILj4096ES2_S2_S2_S2_fjLj128EEEEELb1ELb1ELb0ELb0EEEvNS_9FwdParamsE,"ax",@progbits
	.align	128
        .global         _ZN10layer_norm13ln_fwd_kernelINS_13Kernel_traitsI6__halfS2_S2_S2_fjLj4096ELj1ELj1ELj4ELj16ENS_18Kernel_traits_baseILj4096ES2_S2_S2_S2_fjLj128EEEEELb1ELb1ELb0ELb0EEEvNS_9FwdParamsE
        .type           _ZN10layer_norm13ln_fwd_kernelINS_13Kernel_traitsI6__halfS2_S2_S2_fjLj4096ELj1ELj1ELj4ELj16ENS_18Kernel_traits_baseILj4096ES2_S2_S2_S2_fjLj128EEEEELb1ELb1ELb0ELb0EEEvNS_9FwdParamsE,@function
        .size           _ZN10layer_norm13ln_fwd_kernelINS_13Kernel_traitsI6__halfS2_S2_S2_fjLj4096ELj1ELj1ELj4ELj16ENS_18Kernel_traits_baseILj4096ES2_S2_S2_S2_fjLj128EEEEELb1ELb1ELb0ELb0EEEvNS_9FwdParamsE,(.L_x_27226 - _ZN10layer_norm13ln_fwd_kernelINS_13Kernel_traitsI6__halfS2_S2_S2_fjLj4096ELj1ELj1ELj4ELj16ENS_18Kernel_traits_baseILj4096ES2_S2_S2_S2_fjLj128EEEEELb1ELb1ELb0ELb0EEEvNS_9FwdParamsE)
        .other          _ZN10layer_norm13ln_fwd_kernelINS_13Kernel_traitsI6__halfS2_S2_S2_fjLj4096ELj1ELj1ELj4ELj16ENS_18Kernel_traits_baseILj4096ES2_S2_S2_S2_fjLj128EEEEELb1ELb1ELb0ELb0EEEvNS_9FwdParamsE,@"STO_CUDA_ENTRY STV_DEFAULT"
_ZN10layer_norm13ln_fwd_kernelINS_13Kernel_traitsI6__halfS2_S2_S2_fjLj4096ELj1ELj1ELj4ELj16ENS_18Kernel_traits_baseILj4096ES2_S2_S2_S2_fjLj128EEEEELb1ELb1ELb0ELb0EEEvNS_9FwdParamsE:
.text._ZN10layer_norm13ln_fwd_kernelINS_13Kernel_traitsI6__halfS2_S2_S2_fjLj4096ELj1ELj1ELj4ELj16ENS_18Kernel_traits_baseILj4096ES2_S2_S2_S2_fjLj128EEEEELb1ELb1ELb0ELb0EEEvNS_9FwdParamsE:
[----:B------:R-:W-:Y:S01]  /*0000*/  LDC R1, c[0x0][0x37c] ;  /* 0x0000df00ff017b82 */ /* 0x000fe20000000800 */
[----:B------:R-:W0:Y:S01]  /*0010*/  LDCU.U8 UR4, c[0x0][0x464] ;  /* 0x00008c80ff0477ac */ /* 0x000e220008000000 */
[----:B------:R-:W1:Y:S01]  /*0020*/  LDCU.64 UR8, c[0x0][0x450] ;  /* 0x00008a00ff0877ac */ /* 0x000e620008000a00 */
[----:B------:R-:W2:Y:S05]  /*0030*/  LDCU.64 UR6, c[0x0][0x358] ;  /* 0x00006b00ff0677ac */ /* 0x000eaa0008000a00 */
[----:B------:R-:W3:Y:S01]  /*0040*/  LDC R0, c[0x0][0x458] ;  /* 0x00011600ff007b82 */ /* 0x000ee20000000800 */
[----:B------:R-:W4:Y:S01]  /*0050*/  LDCU.64 UR10, c[0x0][0x438] ;  /* 0x00008700ff0a77ac */ /* 0x000f220008000a00 */
[----:B------:R-:W5:Y:S06]  /*0060*/  LDCU UR5, c[0x0][0x388] ;  /* 0x00007100ff0577ac */ /* 0x000f6c0008000800 */
[----:B------:R-:W4:Y:S01]  /*0070*/  LDC R9, c[0x0][0x45c] ;  /* 0x00011700ff097b82 */ /* 0x000f220000000800 */
[----:B0-----:R-:W-:Y:S01]  /*0080*/  ISETP.NE.AND P0, PT, RZ, UR4, PT ;  /* 0x00000004ff007c0c */ /* 0x001fe2000bf05270 */
[----:B-1----:R-:W-:-:S02]  /*0090*/  IMAD.U32 R4, RZ, RZ, UR8 ;  /* 0x00000008ff047e24 */ /* 0x002fc4000f8e00ff */
[----:B------:R-:W-:-:S10]  /*00a0*/  IMAD.U32 R5, RZ, RZ, UR9 ;  /* 0x00000009ff057e24 */ /* 0x000fd4000f8e00ff */
[----:B--2---:R-:W2:Y:S01]  /*00b0*/  @P0 LDG.E.64 R4, desc[UR6][R4.64] ;  /* 0x0000000604040981 */ /* 0x004ea2000c1e1b00 */
[----:B------:R-:W0:Y:S01]  /*00c0*/  @P0 LDC R3, c[0x0][0x460] ;  /* 0x00011800ff030b82 */ /* 0x000e220000000800 */
[----:B---3--:R-:W-:Y:S01]  /*00d0*/  @P0 MOV R6, R0 ;  /* 0x0000000000060202 */ /* 0x008fe20000000f00 */
[----:B----4-:R-:W-:-:S06]  /*00e0*/  @P0 IMAD.MOV.U32 R7, RZ, RZ, R9 ;  /* 0x000000ffff070224 */ /* 0x010fcc00078e0009 */
[----:B------:R-:W0:Y:S01]  /*00f0*/  @P0 LDG.E.64 R6, desc[UR6][R6.64] ;  /* 0x0000000606060981 */ /* 0x000e22000c1e1b00 */
[----:B------:R-:W1:Y:S01]  /*0100*/  S2UR UR14, SR_CTAID.X ;  /* 0x00000000000e79c3 */ /* 0x000e620000002500 */
[----:B------:R-:W-:Y:S01]  /*0110*/  UISETP.NE.U32.AND UP0, UPT, UR10, URZ, UPT ;  /* 0x000000ff0a00728c */ /* 0x000fe2000bf05070 */
[----:B------:R-:W-:Y:S01]  /*0120*/  BSSY.RECONVERGENT B0, `(.L_x_4109) ;  /* 0x000007c000007945 */ /* 0x000fe20003800200 */
[----:B------:R-:W3:Y:S01]  /*0130*/  S2R R2, SR_TID.X ;  /* 0x0000000000027919 */ /* 0x000ee20000002100 */
[----:B-----5:R-:W-:Y:S02]  /*0140*/  USHF.R.S32.HI UR4, URZ, 0x1f, UR5 ;  /* 0x0000001fff047899 */ /* 0x020fe40008011405 */
[----:B------:R-:W-:Y:S02]  /*0150*/  UISETP.NE.AND.EX UP0, UPT, UR11, URZ, UPT, UP0 ;  /* 0x000000ff0b00728c */ /* 0x000fe4000bf05300 */
[----:B------:R-:W-:-:S04]  /*0160*/  ULEA.HI UR4, UR4, UR5, URZ, 0x3 ;  /* 0x0000000504047291 */ /* 0x000fc8000f8f18ff */
[----:B------:R-:W-:Y:S01]  /*0170*/  USHF.R.S32.HI UR4, URZ, 0x3, UR4 ;  /* 0x00000003ff047899 */ /* 0x000fe20008011404 */
[----:B--2---:R-:W-:Y:S02]  /*0180*/  @P0 R2UR UR9, R5 ;  /* 0x00000000050902ca */ /* 0x004fe400000e0000 */
[----:B------:R-:W1:Y:S01]  /*0190*/  LDC R5, c[0x0][0x360] ;  /* 0x0000d800ff057b82 */ /* 0x000e620000000800 */
[----:B------:R-:W-:Y:S01]  /*01a0*/  @P0 R2UR UR8, R4 ;  /* 0x00000000040802ca */ /* 0x000fe200000e0000 */
[----:B---3--:R-:W-:-:S05]  /*01b0*/  IMAD.MOV.U32 R4, RZ, RZ, R2 ;  /* 0x000000ffff047224 */ /* 0x008fca00078e0002 */
[----:B------:R-:W-:-:S04]  /*01c0*/  LOP3.LUT R11, R4, 0x7f, RZ, 0x3c, !PT ;  /* 0x0000007f040b7812 */ /* 0x000fc800078e3cff */
[----:B------:R-:W-:Y:S01]  /*01d0*/  UIADD3 UR26, UPT, UPT, UR9, -0x4498517b, URZ ;  /* 0xbb67ae85091a7890 */ /* 0x000fe2000fffe0ff */
[----:B------:R-:W-:Y:S01]  /*01e0*/  VIADD R11, R11, UR4 ;  /* 0x000000040b0b7c36 */ /* 0x000fe20008000000 */
[----:B------:R-:W-:Y:S01]  /*01f0*/  UIADD3 UR28, UPT, UPT, UR9, 0x76cf5d0a, URZ ;  /* 0x76cf5d0a091c7890 */ /* 0x000fe2000fffe0ff */
[----:B0-----:R-:W-:Y:S01]  /*0200*/  @P0 IADD3 R0, P1, PT, R6, R3, RZ ;  /* 0x0000000306000210 */ /* 0x001fe20007f3e0ff */
[----:B------:R-:W-:Y:S01]  /*0210*/  UIADD3 UR25, UPT, UPT, UR8, -0x61c88647, URZ ;  /* 0x9e3779b908197890 */ /* 0x000fe2000fffe0ff */
[----:B------:R-:W-:Y:S01]  /*0220*/  LOP3.LUT R3, R2, 0x60, RZ, 0xc0, !PT ;  /* 0x0000006002037812 */ /* 0x000fe200078ec0ff */
[----:B------:R-:W-:Y:S01]  /*0230*/  UIADD3 UR27, UPT, UPT, UR8, 0x3c6ef372, URZ ;  /* 0x3c6ef372081b7890 */ /* 0x000fe2000fffe0ff */
[----:B------:R-:W-:Y:S01]  /*0240*/  @P0 IADD3.X R9, PT, PT, RZ, R7, RZ, P1, !PT ;  /* 0x00000007ff090210 */ /* 0x000fe20000ffe4ff */
[----:B------:R-:W-:Y:S02]  /*0250*/  UIADD3 UR29, UPT, UPT, UR8, -0x255992d5, URZ ;  /* 0xdaa66d2b081d7890 */ /* 0x000fe4000fffe0ff */
[----:B------:R-:W-:Y:S01]  /*0260*/  UIADD3 UR15, UPT, UPT, UR9, 0x32370b8f, URZ ;  /* 0x32370b8f090f7890 */ /* 0x000fe2000fffe0ff */
[--C-:B------:R-:W-:Y:S01]  /*0270*/  SHF.R.U64 R10, R0, 0x2, R9.reuse ;  /* 0x00000002000a7819 */ /* 0x100fe20000001209 */
[----:B------:R-:W-:Y:S01]  /*0280*/  UIADD3 UR12, UPT, UPT, UR8, 0x78dde6e4, URZ ;  /* 0x78dde6e4080c7890 */ /* 0x000fe2000fffe0ff */
[----:B-1----:R-:W-:Y:S01]  /*0290*/  IMAD R12, R5, UR14, R4 ;  /* 0x0000000e050c7c24 */ /* 0x002fe2000f8e0204 */
[----:B------:R-:W-:Y:S01]  /*02a0*/  SHF.R.U32.HI R9, RZ, 0x2, R9 ;  /* 0x00000002ff097819 */ /* 0x000fe20000011609 */
[----:B------:R-:W-:-:S02]  /*02b0*/  UIADD3 UR13, UPT, UPT, UR9, -0x126145ec, URZ ;  /* 0xed9eba14090d7890 */ /* 0x000fc4000fffe0ff */
[----:B------:R-:W-:Y:S02]  /*02c0*/  UIADD3 UR23, UPT, UPT, UR8, 0x1715609d, URZ ;  /* 0x1715609d08177890 */ /* 0x000fe4000fffe0ff */
[----:B------:R-:W-:Y:S02]  /*02d0*/  UIADD3 UR16, UPT, UPT, UR9, -0x56f99767, URZ ;  /* 0xa906689909107890 */ /* 0x000fe4000fffe0ff */
[----:B------:R-:W-:Y:S02]  /*02e0*/  UIADD3 UR22, UPT, UPT, UR8, -0x4ab325aa, URZ ;  /* 0xb54cda5608167890 */ /* 0x000fe4000fffe0ff */
[----:B------:R-:W-:Y:S02]  /*02f0*/  UIADD3 UR17, UPT, UPT, UR9, 0x646e171e, URZ ;  /* 0x646e171e09117890 */ /* 0x000fe4000fffe0ff */
[----:B------:R-:W-:Y:S02]  /*0300*/  UIADD3 UR21, UPT, UPT, UR8, 0x5384540f, URZ ;  /* 0x5384540f08157890 */ /* 0x000fe4000fffe0ff */
[----:B------:R-:W-:-:S02]  /*0310*/  UIADD3 UR18, UPT, UPT, UR9, 0x1fd5c5a3, URZ ;  /* 0x1fd5c5a309127890 */ /* 0x000fc4000fffe0ff */
        /* <DEDUP_REMOVED lines=50> */
.L_x_4110:
        /* <DEDUP_REMOVED lines=42> */
.L_x_4111:
[----:B------:R-:W-:Y:S05]  /*08e0*/  BSYNC.RECONVERGENT B0 ;  /* 0x0000000000007941 */ /* 0x000fea0003800200 */
.L_x_4109:
[----:B------:R-:W0:Y:S02]  /*08f0*/  LDCU UR5, c[0x0][0x384] ;  /* 0x00007080ff0577ac */ /* 0x000e240008000800 */
[----:B0-----:R-:W-:-:S06]  /*0900*/  UISETP.GE.AND UP0, UPT, UR14, UR5, UPT ;  /* 0x000000050e00728c */ /* 0x001fcc000bf06270 */
[----:B------:R-:W-:-:S13]  /*0910*/  PLOP3.LUT P0, PT, PT, PT, UP0, 0x80, 0x8 ;  /* 0x000000000008781c */ /* 0x000fda0003f0f008 */
[----:B------:R-:W-:Y:S05]  /*0920*/  @P0 EXIT ;  /* 0x000000000000094d */ /* 0x000fea0003800000 */
[----:B------:R-:W-:Y:S01]  /*0930*/  IMAD.HI.U32 R4, R12, -0x326172a9, RZ ;  /* 0xcd9e8d570c047827 */ /* 0x000fe200078e00ff */
[----:B------:R-:W0:Y:S03]  /*0940*/  LDCU.64 UR10, c[0x0][0x3e0] ;  /* 0x00007c00ff0a77ac */ /* 0x000e260008000a00 */
[C---:B------:R-:W-:Y:S01]  /*0950*/  IMAD.HI.U32 R5, R10.reuse, -0x2daee0ad, RZ ;  /* 0xd2511f530a057827 */ /* 0x040fe200078e00ff */
[----:B------:R-:W-:Y:S01]  /*0960*/  LOP3.LUT R4, R9, UR8, R4, 0x96, !PT ;  /* 0x0000000809047c12 */ /* 0x000fe2000f8e9604 */
[----:B------:R-:W-:Y:S02]  /*0970*/  USHF.L.U32 UR5, UR4, 0x1, URZ ;  /* 0x0000000104057899 */ /* 0x000fe400080006ff */
[----:B------:R-:W-:Y:S01]  /*0980*/  IMAD R13, R10, -0x2daee0ad, RZ ;  /* 0xd2511f530a0d7824 */ /* 0x000fe200078e02ff */
[----:B------:R-:W-:Y:S01]  /*0990*/  LOP3.LUT R5, R5, UR9, RZ, 0x3c, !PT ;  /* 0x0000000905057c12 */ /* 0x000fe2000f8e3cff */
[----:B------:R-:W-:Y:S01]  /*09a0*/  IMAD.HI.U32 R8, R4, -0x2daee0ad, RZ ;  /* 0xd2511f5304087827 */ /* 0x000fe200078e00ff */
[----:B------:R-:W-:-:S02]  /*09b0*/  ULOP3.LUT UR5, UR5, 0xffffff00, URZ, 0xc0, !UPT ;  /* 0xffffff0005057892 */ /* 0x000fc4000f8ec0ff */
[----:B------:R-:W-:Y:S01]  /*09c0*/  UPLOP3.LUT UP2, UPT, UPT, UPT, UPT, 0x40, 0x4 ;  /* 0x000000000004789c */ /* 0x000fe20003f4e870 */
[----:B------:R-:W-:Y:S01]  /*09d0*/  IMAD R7, R12, -0x326172a9, RZ ;  /* 0xcd9e8d570c077824 */ /* 0x000fe200078e02ff */
[----:B------:R-:W-:Y:S01]  /*09e0*/  LOP3.LUT R8, R13, UR26, R8, 0x96, !PT ;  /* 0x0000001a0d087c12 */ /* 0x000fe2000f8e9608 */
[----:B------:R-:W-:Y:S01]  /*09f0*/  IMAD.HI.U32 R6, R5, -0x326172a9, RZ ;  /* 0xcd9e8d5705067827 */ /* 0x000fe200078e00ff */
[----:B0-----:R-:W-:-:S03]  /*0a00*/  UISETP.NE.U32.AND UP0, UPT, UR10, URZ, UPT ;  /* 0x000000ff0a00728c */ /* 0x001fc6000bf05070 */
[----:B------:R-:W-:Y:S01]  /*0a10*/  IMAD R14, R5, -0x326172a9, RZ ;  /* 0xcd9e8d57050e7824 */ /* 0x000fe200078e02ff */
[----:B------:R-:W-:Y:S01]  /*0a20*/  LOP3.LUT R6, R7, UR25, R6, 0x96, !PT ;  /* 0x0000001907067c12 */ /* 0x000fe2000f8e9606 */
[----:B------:R-:W-:Y:S01]  /*0a30*/  IMAD.HI.U32 R5, R8, -0x326172a9, RZ ;  /* 0xcd9e8d5708057827 */ /* 0x000fe200078e00ff */
[----:B------:R-:W-:Y:S01]  /*0a40*/  UISETP.NE.AND.EX UP0, UPT, UR11, URZ, UPT, UP0 ;  /* 0x000000ff0b00728c */ /* 0x000fe2000bf05300 */
[----:B------:R-:W0:Y:S02]  /*0a50*/  LDCU.64 UR10, c[0x0][0x3a0] ;  /* 0x00007400ff0a77ac */ /* 0x000e240008000a00 */
        /* <DEDUP_REMOVED lines=17> */
[----:B------:R-:W-:Y:S01]  /*0b70*/  IMAD R8, R6, -0x2daee0ad, RZ ;  /* 0xd2511f5306087824 */ /* 0x000fe200078e02ff */
[----:B------:R-:W1:Y:S01]  /*0b80*/  LDCU.64 UR12, c[0x0][0x380] ;  /* 0x00007000ff0c77ac */ /* 0x000e620008000a00 */
[----:B------:R-:W-:-:S04]  /*0b90*/  IMAD.HI.U32 R7, R4, -0x2daee0ad, RZ ;  /* 0xd2511f5304077827 */ /* 0x000fc800078e00ff */
[----:B------:R-:W-:Y:S01]  /*0ba0*/  IMAD.HI.U32 R6, R5, -0x326172a9, RZ ;  /* 0xcd9e8d5705067827 */ /* 0x000fe200078e00ff */
[----:B------:R-:W-:-:S03]  /*0bb0*/  LOP3.LUT R7, R8, UR16, R7, 0x96, !PT ;  /* 0x0000001008077c12 */ /* 0x000fc6000f8e9607 */
[----:B------:R-:W-:Y:S01]  /*0bc0*/  IMAD R8, R5, -0x326172a9, RZ ;  /* 0xcd9e8d5705087824 */ /* 0x000fe200078e02ff */
[----:B------:R-:W-:Y:S01]  /*0bd0*/  LOP3.LUT R6, R13, UR23, R6, 0x96, !PT ;  /* 0x000000170d067c12 */ /* 0x000fe2000f8e9606 */
[----:B------:R-:W-:Y:S01]  /*0be0*/  IMAD.HI.U32 R5, R7, -0x326172a9, RZ ;  /* 0xcd9e8d5707057827 */ /* 0x000fe200078e00ff */
[----:B------:R-:W2:Y:S03]  /*0bf0*/  LDCU UR23, c[0x0][0x400] ;  /* 0x00008000ff1777ac */ /* 0x000ea60008000800 */
[----:B------:R-:W-:Y:S01]  /*0c00*/  IMAD R13, R4, -0x2daee0ad, RZ ;  /* 0xd2511f53040d7824 */ /* 0x000fe200078e02ff */
[----:B------:R-:W-:Y:S01]  /*0c10*/  LOP3.LUT R5, R8, UR22, R5, 0x96, !PT ;  /* 0x0000001608057c12 */ /* 0x000fe2000f8e9605 */
[----:B------:R-:W-:Y:S01]  /*0c20*/  IMAD.HI.U32 R4, R6, -0x2daee0ad, RZ ;  /* 0xd2511f5306047827 */ /* 0x000fe200078e00ff */
[----:B------:R-:W3:Y:S03]  /*0c30*/  LDCU.U8 UR22, c[0x0][0x410] ;  /* 0x00008200ff1677ac */ /* 0x000ee60008000000 */
[----:B------:R-:W-:Y:S01]  /*0c40*/  IMAD.HI.U32 R8, R5, -0x2daee0ad, RZ ;  /* 0xd2511f5305087827 */ /* 0x000fe200078e00ff */
[----:B------:R-:W-:-:S03]  /*0c50*/  LOP3.LUT R4, R13, UR17, R4, 0x96, !PT ;  /* 0x000000110d047c12 */ /* 0x000fc6000f8e9604 */
[----:B------:R-:W-:Y:S02]  /*0c60*/  IMAD R13, R6, -0x2daee0ad, RZ ;  /* 0xd2511f53060d7824 */ /* 0x000fe400078e02ff */
[----:B------:R-:W-:Y:S02]  /*0c70*/  IMAD R7, R7, -0x326172a9, RZ ;  /* 0xcd9e8d5707077824 */ /* 0x000fe400078e02ff */
[----:B------:R-:W-:Y:S01]  /*0c80*/  IMAD.HI.U32 R6, R4, -0x326172a9, RZ ;  /* 0xcd9e8d5704067827 */ /* 0x000fe200078e00ff */
[----:B------:R-:W-:-:S03]  /*0c90*/  LOP3.LUT R8, R13, UR18, R8, 0x96, !PT ;  /* 0x000000120d087c12 */ /* 0x000fc6000f8e9608 */
[----:B------:R-:W-:Y:S01]  /*0ca0*/  IMAD R14, R5, -0x2daee0ad, RZ ;  /* 0xd2511f53050e7824 */ /* 0x000fe200078e02ff */
[----:B------:R-:W-:Y:S01]  /*0cb0*/  LOP3.LUT R6, R7, UR21, R6, 0x96, !PT ;  /* 0x0000001507067c12 */ /* 0x000fe2000f8e9606 */
[----:B------:R-:W-:Y:S01]  /*0cc0*/  IMAD R7, R4, -0x326172a9, RZ ;  /* 0xcd9e8d5704077824 */ /* 0x000fe200078e02ff */
[----:B------:R-:W4:Y:S01]  /*0cd0*/  LDCU UR21, c[0x0][0x388] ;  /* 0x00007100ff1577ac */ /* 0x000f220008000800 */
[----:B------:R-:W-:-:S04]  /*0ce0*/  IMAD.HI.U32 R4, R8, -0x326172a9, RZ ;  /* 0xcd9e8d5708047827 */ /* 0x000fc800078e00ff */
[----:B------:R-:W-:Y:S01]  /*0cf0*/  IMAD.HI.U32 R5, R6, -0x2daee0ad, RZ ;  /* 0xd2511f5306057827 */ /* 0x000fe200078e00ff */
[----:B------:R-:W-:-:S04]  /*0d00*/  LOP3.LUT R102, R7, UR19, R4, 0x96, !PT ;  /* 0x0000001307667c12 */ /* 0x000fc8000f8e9604 */
[----:B------:R-:W-:Y:S01]  /*0d10*/  LOP3.LUT R14, R14, UR24, R5, 0x96, !PT ;  /* 0x000000180e0e7c12 */ /* 0x000fe2000f8e9605 */
[----:B------:R-:W-:Y:S01]  /*0d20*/  IMAD R5, R6, -0x2daee0ad, RZ ;  /* 0xd2511f5306057824 */ /* 0x000fe200078e02ff */
[----:B------:R-:W-:Y:S01]  /*0d30*/  ULOP3.LUT UR24, UR4, 0x7f, URZ, 0xc0, !UPT ;  /* 0x0000007f04187892 */ /* 0x000fe2000f8ec0ff */
[----:B------:R-:W-:-:S04]  /*0d40*/  IMAD.HI.U32 R4, R102, -0x2daee0ad, RZ ;  /* 0xd2511f5366047827 */ /* 0x000fc800078e00ff */
[----:B------:R-:W-:Y:S01]  /*0d50*/  IMAD R6, R8, -0x326172a9, RZ ;  /* 0xcd9e8d5708067824 */ /* 0x000fe200078e02ff */
[----:B------:R-:W-:Y:S01]  /*0d60*/  LOP3.LUT R8, R5, UR20, R4, 0x96, !PT ;  /* 0x0000001405087c12 */ /* 0x000fe2000f8e9604 */
[----:B------:R-:W-:Y:S01]  /*0d70*/  IMAD.HI.U32 R7, R14, -0x326172a9, RZ ;  /* 0xcd9e8d570e077827 */ /* 0x000fe200078e00ff */
[----:B------:R-:W-:Y:S02]  /*0d80*/  IADD3 R4, PT, PT, RZ, -R3, RZ ;  /* 0x80000003ff047210 */ /* 0x000fe40007ffe0ff */
[----:B------:R-:W-:Y:S01]  /*0d90*/  LOP3.LUT R5, R0, 0x3, RZ, 0xc0, !PT ;  /* 0x0000000300057812 */ /* 0x000fe200078ec0ff */
[----:B------:R-:W-:Y:S01]  /*0da0*/  IMAD.SHL.U32 R3, R2, 0x20, RZ ;  /* 0x0000002002037824 */ /* 0x000fe200078e00ff */
[----:B------:R-:W-:Y:S01]  /*0db0*/  LOP3.LUT R7, R6, UR30, R7, 0x96, !PT ;  /* 0x0000001e06077c12 */ /* 0x000fe2000f8e9607 */
[----:B------:R-:W-:Y:S02]  /*0dc0*/  IMAD.MOV.U32 R2, RZ, RZ, R4 ;  /* 0x000000ffff027224 */ /* 0x000fe400078e0004 */
[----:B------:R-:W-:Y:S01]  /*0dd0*/  IMAD.MOV.U32 R4, RZ, RZ, RZ ;  /* 0x000000ffff047224 */ /* 0x000fe200078e00ff */
[----:B------:R-:W-:Y:S01]  /*0de0*/  LOP3.LUT R3, R3, 0x3e0, RZ, 0xc0, !PT ;  /* 0x000003e003037812 */ /* 0x000fe200078ec0ff */
[----:B------:R-:W-:Y:S01]  /*0df0*/  IMAD R102, R102, -0x2daee0ad, RZ ;  /* 0xd2511f5366667824 */ /* 0x000fe200078e02ff */
[----:B------:R-:W-:-:S02]  /*0e00*/  VIADDMNMX R2, R2, UR24, RZ, !PT ;  /* 0x0000001802027c46 */ /* 0x000fc4000f8001ff */
[----:B------:R-:W-:Y:S02]  /*0e10*/  IADD3 R3, PT, PT, RZ, -R3, RZ ;  /* 0x80000003ff037210 */ /* 0x000fe40007ffe0ff */
[----:B------:R-:W-:Y:S02]  /*0e20*/  VIMNMX R2, PT, PT, R2, 0x20, PT ;  /* 0x0000002002027848 */ /* 0x000fe40003fe0100 */
[----:B------:R-:W-:Y:S02]  /*0e30*/  VIADDMNMX R3, R3, UR24, RZ, !PT ;  /* 0x0000001803037c46 */ /* 0x000fe4000f8001ff */
[----:B------:R-:W-:Y:S02]  /*0e40*/  LEA R2, R2, UR5, 0x3 ;  /* 0x0000000502027c11 */ /* 0x000fe4000f8e18ff */
[----:B------:R-:W-:Y:S02]  /*0e50*/  VIMNMX R3, PT, PT, R3, 0x20, PT ;  /* 0x0000002003037848 */ /* 0x000fe40003fe0100 */
[----:B------:R-:W-:-:S02]  /*0e60*/  I2FP.F32.U32 R2, R2 ;  /* 0x0000000200027245 */ /* 0x000fc40000201000 */
[----:B------:R-:W-:Y:S02]  /*0e70*/  LEA R3, R3, UR5, 0x3 ;  /* 0x0000000503037c11 */ /* 0x000fe4000f8e18ff */
[----:B------:R0:W1:Y:S02]  /*0e80*/  MUFU.RCP R6, R2 ;  /* 0x0000000200067308 */ /* 0x0000640000001000 */
[----:B0-234-:R-:W-:-:S07]  /*0e90*/  IMAD R2, R14, -0x326172a9, RZ ;  /* 0xcd9e8d570e027824 */ /* 0x01dfce00078e02ff */
.L_x_4459:
[----:B0-----:R-:W0:Y:S01]  /*0ea0*/  @UP0 LDCU.64 UR4, c[0x0][0x3e0] ;  /* 0x00007c00ff0407ac */ /* 0x001e220008000a00 */
[----:B------:R-:W-:Y:S01]  /*0eb0*/  PLOP3.LUT P0, PT, PT, PT, UP0, 0x80, 0x8 ;  /* 0x000000000008781c */ /* 0x000fe20003f0f008 */
[----:B0-----:R-:W-:-:S06]  /*0ec0*/  @UP0 UIMAD.WIDE UR4, UR14, 0x2, UR4 ;  /* 0x000000020e0408a5 */ /* 0x001fcc000f8e0204 */
[----:B-1234-:R-:W-:Y:S01]  /*0ed0*/  IMAD.U32 R72, RZ, RZ, UR4 ;  /* 0x00000004ff487e24 */ /* 0x01efe2000f8e00ff */
[----:B------:R-:W-:-:S05]  /*0ee0*/  MOV R73, UR5 ;  /* 0x0000000500497c02 */ /* 0x000fca0008000f00 */
[----:B------:R-:W2:Y:S01]  /*0ef0*/  @P0 LDG.E.U16 R72, desc[UR6][R72.64] ;  /* 0x0000000648480981 */ /* 0x000ea2000c1e1500 */
[----:B------:R-:W-:Y:S01]  /*0f00*/  UIMAD UR4, UR14, UR21, URZ ;  /* 0x000000150e0472a4 */ /* 0x000fe2000f8e02ff */
[----:B------:R-:W-:Y:S01]  /*0f10*/  PLOP3.LUT P0, PT, PT, PT, UP0, 0x80, 0x8 ;  /* 0x000000000008781c */ /* 0x000fe20003f0f008 */
[----:B------:R-:W-:Y:S01]  /*0f20*/  BSSY.RECONVERGENT B0, `(.L_x_4112) ;  /* 0x0000621000007945 */ /* 0x000fe20003800200 */
[----:B------:R-:W0:Y:S01]  /*0f30*/  S2R R101, SR_TID.X ;  /* 0x0000000000657919 */ /* 0x000e220000002100 */
[----:B------:R-:W-:Y:S01]  /*0f40*/  USHF.R.S32.HI UR5, URZ, 0x1f, UR4 ;  /* 0x0000001fff057899 */ /* 0x000fe20008011404 */
[----:B------:R-:W-:Y:S02]  /*0f50*/  PLOP3.LUT P1, PT, PT, PT, UP0, 0x80, 0x8 ;  /* 0x000000000008781c */ /* 0x000fe40003f2f008 */
[----:B------:R-:W-:Y:S01]  /*0f60*/  ISETP.GE.U32.AND P2, PT, R11, 0x80, PT ;  /* 0x000000800b00780c */ /* 0x000fe20003f46070 */
[----:B------:R-:W-:-:S03]  /*0f70*/  ULEA.HI UR5, UR5, UR4, URZ, 0x3 ;  /* 0x0000000405057291 */ /* 0x000fc6000f8f18ff */
[----:B------:R-:W-:Y:S01]  /*0f80*/  UMOV UR4, 0x3f800000 ;  /* 0x3f80000000047882 */ /* 0x000fe20000000000 */
[----:B------:R-:W-:Y:S02]  /*0f90*/  P2R R104, PR, RZ, 0x4 ;  /* 0x00000004ff687803 */ /* 0x000fe40000000000 */
[----:B------:R-:W-:-:S05]  /*0fa0*/  IMAD.U32 R100, RZ, RZ, UR5 ;  /* 0x00000005ff647e24 */ /* 0x000fca000f8e00ff */
[----:B0-----:R-:W-:-:S05]  /*0fb0*/  LEA.HI.SX32 R100, R100, R101, 0x1d ;  /* 0x0000006564647211 */ /* 0x001fca00078feaff */
[----:B------:R-:W-:Y:S02]  /*0fc0*/  IMAD.MOV.U32 R106, RZ, RZ, R100 ;  /* 0x000000ffff6a7224 */ /* 0x000fe400078e0064 */
[----:B--2---:R-:W-:-:S05]  /*0fd0*/  @P0 HADD2.F32 R74, -RZ, R72.H0_H0 ;  /* 0x20000048ff4a0230 */ /* 0x004fca0000004100 */
[----:B------:R-:W-:Y:S01]  /*0fe0*/  @P1 R2UR UR4, R74 ;  /* 0x000000004a0412ca */ /* 0x000fe200000e0000 */
[----:B------:R-:W-:-:S14]  /*0ff0*/  @!P2 BRA `(.L_x_4113) ;  /* 0x00000060004ca947 */ /* 0x000fdc0003800000 */
        /* <DEDUP_REMOVED lines=15> */
[----:B------:R-:W-:-:S04]  /*10f0*/  MOV R0, 0x2 ;  /* 0x0000000200007802 */ /* 0x000fc80000000f00 */
[----:B------:R-:W-:-:S05]  /*1100*/  VIADDMNMX.U32 R0, R5, 0xfffffffe, R0, PT ;  /* 0xfffffffe05007846 */ /* 0x000fca0003800000 */
[----:B------:R-:W-:-:S04]  /*1110*/  IMAD.SHL.U32 R0, R0, 0x4, RZ ;  /* 0x0000000400007824 */ /* 0x000fc800078e00ff */
[----:B------:R-:W0:Y:S02]  /*1120*/  LDC R72, c[0x2][R0] ;  /* 0x0080000000487b82 */ /* 0x000e240000000800 */
[----:B0-----:R-:W-:-:S04]  /*1130*/  SHF.R.S32.HI R73, RZ, 0x1f, R72 ;  /* 0x0000001fff497819 */ /* 0x001fc80000011448 */
.L_x_27062:
[----:B-1----:R-:W-:Y:S05]  /*1140*/  BRX R72 -0x1150                                        (*"BRANCH_TARGETS .L_x_27063,.L_x_27064,.L_x_27065"*) ;  /* 0xffffffec48ac7949 */ /* 0x002fea000383ffff */
.L_x_27065:
[----:B------:R-:W-:Y:S01]  /*1150*/  VIADD R72, R5, 0x1 ;  /* 0x0000000105487836 */ /* 0x000fe20000000000 */
[----:B------:R-:W-:Y:S01]  /*1160*/  MOV R108, R102 ;  /* 0x00000066006c7202 */ /* 0x000fe20000000f00 */
[----:B------:R-:W-:Y:S01]  /*1170*/  IMAD.MOV.U32 R0, RZ, RZ, R7 ;  /* 0x000000ffff007224 */ /* 0x000fe200078e0007 */
[----:B------:R-:W-:Y:S06]  /*1180*/  BRA `(.L_x_4116) ;  /* 0x0000000400207947 */ /* 0x000fec0003800000 */
.L_x_27063:
[----:B------:R-:W-:Y:S02]  /*1190*/  HFMA2 R72, -RZ, RZ, 0, 1.78813934326171875e-07 ;  /* 0x00000003ff487431 */ /* 0x000fe400000001ff */
[----:B------:R-:W-:Y:S02]  /*11a0*/  IMAD.MOV.U32 R108, RZ, RZ, R102 ;  /* 0x000000ffff6c7224 */ /* 0x000fe400078e0066 */
[----:B------:R-:W-:Y:S01]  /*11b0*/  IMAD.MOV.U32 R0, RZ, RZ, R8 ;  /* 0x000000ffff007224 */ /* 0x000fe200078e0008 */
[----:B------:R-:W-:Y:S06]  /*11c0*/  BRA `(.L_x_4116) ;  /* 0x0000000400107947 */ /* 0x000fec0003800000 */
.L_x_27064:
        /* <DEDUP_REMOVED lines=13> */
.L_x_4118:
[----:B------:R-:W-:Y:S05]  /*12a0*/  BSYNC.RECONVERGENT B2 ;  /* 0x0000000000027941 */ /* 0x000fea0003800200 */
.L_x_4117:
        /* <DEDUP_REMOVED lines=53> */
[----:B------:R-:W-:-:S07]  /*1600*/  IMAD.MOV.U32 R72, RZ, RZ, RZ ;  /* 0x000000ffff487224 */ /* 0x000fce00078e00ff */
.L_x_4116:
[----:B-1----:R-:W-:Y:S05]  /*1610*/  BSYNC.RECONVERGENT B1 ;  /* 0x0000000000017941 */ /* 0x002fea0003800200 */
.L_x_4115:
[----:B------:R-:W0:Y:S01]  /*1620*/  LDC R111, c[0x0][0x408] ;  /* 0x00010200ff6f7b82 */ /* 0x000e220000000800 */
[----:B------:R-:W-:Y:S01]  /*1630*/  I2FP.F32.U32 R0, R0 ;  /* 0x0000000000007245 */ /* 0x000fe20000201000 */
[----:B------:R-:W-:Y:S02]  /*1640*/  HFMA2 R109, -RZ, RZ, 0.1171875, 0 ;  /* 0x2f800000ff6d7431 */ /* 0x000fe400000001ff */
[----:B-----5:R-:W-:Y:S01]  /*1650*/  HADD2.F32 R73, -RZ, R16.H0_H0 ;  /* 0x20000010ff497230 */ /* 0x020fe20000004100 */
[----:B------:R-:W-:Y:S01]  /*1660*/  ISETP.NE.AND P1, PT, R72, 0x1, PT ;  /* 0x000000014800780c */ /* 0x000fe20003f25270 */
[----:B------:R-:W-:Y:S01]  /*1670*/  BSSY.RECONVERGENT B1, `(.L_x_4119) ;  /* 0x000005c000017945 */ /* 0x000fe20003800200 */
[----:B------:R-:W-:Y:S02]  /*1680*/  IMAD.MOV.U32 R74, RZ, RZ, 0x2 ;  /* 0x00000002ff4a7424 */ /* 0x000fe400078e00ff */
[----:B------:R-:W-:Y:S01]  /*1690*/  FFMA.FTZ R5, R0, R109, 1.1641532182693481445e-10 ;  /* 0x2f00000000057423 */ /* 0x000fe2000001006d */
[----:B------:R-:W1:Y:S01]  /*16a0*/  LDC R110, c[0x0][0x404] ;  /* 0x00010100ff6e7b82 */ /* 0x000e620000000800 */
[----:B------:R-:W-:Y:S01]  /*16b0*/  FMUL.FTZ R0, R73, UR4 ;  /* 0x0000000449007c20 */ /* 0x000fe20008410000 */
[----:B------:R-:W-:-:S03]  /*16c0*/  HADD2.F32 R73, -RZ, R20.H0_H0 ;  /* 0x20000014ff497230 */ /* 0x000fc60000004100 */
[----:B0-----:R-:W-:Y:S01]  /*16d0*/  FMUL.FTZ R0, R0, R111 ;  /* 0x0000006f00007220 */ /* 0x001fe20000410000 */
[----:B-1----:R-:W-:Y:S01]  /*16e0*/  FSETP.GTU.FTZ.AND P0, PT, R5, R110, PT ;  /* 0x0000006e0500720b */ /* 0x002fe20003f1c000 */
[----:B------:R-:W-:-:S03]  /*16f0*/  HADD2.F32 R5, -RZ, R60.H0_H0 ;  /* 0x2000003cff057230 */ /* 0x000fc60000004100 */
        /* <DEDUP_REMOVED lines=14> */
.L_x_4121:
        /* <DEDUP_REMOVED lines=13> */
.L_x_4123:
[----:B------:R-:W-:Y:S05]  /*18b0*/  BSYNC.RECONVERGENT B2 ;  /* 0x0000000000027941 */ /* 0x000fea0003800200 */
.L_x_4122:
        /* <DEDUP_REMOVED lines=55> */
.L_x_4120:
[----:B------:R-:W-:Y:S05]  /*1c30*/  BSYNC.RECONVERGENT B1 ;  /* 0x0000000000017941 */ /* 0x000fea0003800200 */
.L_x_4119:
        /* <DEDUP_REMOVED lines=9> */
[----:B------:R-:W-:Y:S01]  /*1cd0*/  FSETP.GTU.FTZ.AND P0, PT, R5, R110, PT ;  /* 0x0000006e0500720b */ /* 0x000fe20003f1c000 */
[----:B------:R-:W-:-:S03]  /*1ce0*/  HADD2.F32 R5, -RZ, R60.H1_H1 ;  /* 0x3000003cff057230 */ /* 0x000fc60000004100 */
        /* <DEDUP_REMOVED lines=13> */
.L_x_4126:
        /* <DEDUP_REMOVED lines=13> */
.L_x_4128:
[----:B------:R-:W-:Y:S05]  /*1e90*/  BSYNC.RECONVERGENT B2 ;  /* 0x0000000000027941 */ /* 0x000fea0003800200 */
.L_x_4127:
        /* <DEDUP_REMOVED lines=46> */
[----:B------:R-:W-:Y:S02]  /*2180*/  UIADD3 UR5, UPT, UPT, UR8, -0x700cb87f, URZ ;  /* 0x8ff3478108057890 */ /* 0x000fe4000fffe0ff */
        /* <DEDUP_REMOVED lines=8> */
.L_x_4125:
[----:B------:R-:W-:Y:S05]  /*2210*/  BSYNC.RECONVERGENT B1 ;  /* 0x0000000000017941 */ /* 0x000fea0003800200 */
.L_x_4124:
[----:B------:R-:W-:Y:S01]  /*2220*/  I2FP.F32.U32 R16, R5 ;  /* 0x0000000500107245 */ /* 0x000fe20000201000 */
[----:B------:R-:W-:Y:S01]  /*2230*/  HADD2.F32 R72, -RZ, R17.H0_H0 ;  /* 0x20000011ff487230 */ /* 0x000fe20000004100 */
[----:B------:R-:W-:Y:S01]  /*2240*/  ISETP.NE.AND P2, PT, R75, 0x1, PT ;  /* 0x000000014b00780c */ /* 0x000fe20003f45270 */
[----:B------:R-:W-:Y:S01]  /*2250*/  HADD2.F32 R73, -RZ, R21.H0_H0 ;  /* 0x20000015ff497230 */ /* 0x000fe20000004100 */
[----:B------:R-:W-:Y:S01]  /*2260*/  BSSY.RECONVERGENT B1, `(.L_x_4129) ;  /* 0x0000059000017945 */ /* 0x000fe20003800200 */
[----:B------:R-:W-:Y:S01]  /*2270*/  FFMA.FTZ R5, R16, R109, 1.1641532182693481445e-10 ;  /* 0x2f00000010057423 */ /* 0x000fe2000001006d */
[----:B------:R-:W-:-:S04]  /*2280*/  FMUL.FTZ R72, R72, UR4 ;  /* 0x0000000448487c20 */ /* 0x000fc80008410000 */
[----:B------:R-:W-:Y:S01]  /*2290*/  FMUL.FTZ R72, R72, R111 ;  /* 0x0000006f48487220 */ /* 0x000fe20000410000 */
[----:B------:R-:W-:Y:S01]  /*22a0*/  FSETP.GTU.FTZ.AND P1, PT, R5, R110, PT ;  /* 0x0000006e0500720b */ /* 0x000fe20003f3c000 */
[----:B------:R-:W-:-:S03]  /*22b0*/  HADD2.F32 R5, -RZ, R61.H0_H0 ;  /* 0x2000003dff057230 */ /* 0x000fc60000004100 */
        /* <DEDUP_REMOVED lines=14> */
.L_x_4131:
        /* <DEDUP_REMOVED lines=13> */
.L_x_4133:
[----:B------:R-:W-:Y:S05]  /*2470*/  BSYNC.RECONVERGENT B2 ;  /* 0x0000000000027941 */ /* 0x000fea0003800200 */
.L_x_4132:
        /* <DEDUP_REMOVED lines=55> */
.L_x_4130:
[----:B------:R-:W-:Y:S05]  /*27f0*/  BSYNC.RECONVERGENT B1 ;  /* 0x0000000000017941 */ /* 0x000fea0003800200 */
.L_x_4129:
        /* <DEDUP_REMOVED lines=24> */
.L_x_4136:
        /* <DEDUP_REMOVED lines=13> */
.L_x_4138:
[----:B------:R-:W-:Y:S05]  /*2a50*/  BSYNC.RECONVERGENT B2 ;  /* 0x0000000000027941 */ /* 0x000fea0003800200 */
.L_x_4137:
        /* <DEDUP_REMOVED lines=55> */
.L_x_4135:
[----:B------:R-:W-:Y:S05]  /*2dd0*/  BSYNC.RECONVERGENT B1 ;  /* 0x0000000000017941 */ /* 0x000fea0003800200 */
.L_x_4134:
[----:B------:R-:W-:Y:S01]  /*2de0*/  I2FP.F32.U32 R72, R5 ;  /* 0x0000000500487245 */ /* 0x000fe20000201000 */
[----:B------:R-:W-:Y:S01]  /*2df0*/  HADD2.F32 R17, -RZ, R18.H0_H0 ;  /* 0x20000012ff117230 */ /* 0x000fe20000004100 */
[----:B------:R-:W-:Y:S01]  /*2e00*/  ISETP.NE.AND P4, PT, R75, 0x1, PT ;  /* 0x000000014b00780c */ /* 0x000fe20003f85270 */
[----:B------:R-:W-:Y:S01]  /*2e10*/  HADD2.F32 R74, -RZ, R62.H0_H0 ;  /* 0x2000003eff4a7230 */ /* 0x000fe20000004100 */
[----:B------:R-:W-:Y:S01]  /*2e20*/  BSSY.RECONVERGENT B1, `(.L_x_4139) ;  /* 0x0000059000017945 */ /* 0x000fe20003800200 */
        /* <DEDUP_REMOVED lines=19> */
.L_x_4141:
        /* <DEDUP_REMOVED lines=13> */
.L_x_4143:
[----:B------:R-:W-:Y:S05]  /*3030*/  BSYNC.RECONVERGENT B2 ;  /* 0x0000000000027941 */ /* 0x000fea0003800200 */
.L_x_4142:
        /* <DEDUP_REMOVED lines=55> */
.L_x_4140:
[----:B------:R-:W-:Y:S05]  /*33b0*/  BSYNC.RECONVERGENT B1 ;  /* 0x0000000000017941 */ /* 0x000fea0003800200 */
.L_x_4139:
        /* <DEDUP_REMOVED lines=24> */
.L_x_4146:
        /* <DEDUP_REMOVED lines=13> */
.L_x_4148:
[----:B------:R-:W-:Y:S05]  /*3610*/  BSYNC.RECONVERGENT B2 ;  /* 0x0000000000027941 */ /* 0x000fea0003800200 */
.L_x_4147:
        /* <DEDUP_REMOVED lines=52> */
[----:B------:R-:W-:Y:S01]  /*3960*/  LOP3.LUT R7, R106, UR5, R103, 0x96, !PT ;  /* 0x000000056a077c12 */ /* 0x000fe2000f8e9667 */
[----:B------:R-:W-:Y:S01]  /*3970*/  IMAD.MOV.U32 R108, RZ, RZ, R72 ;  /* 0x000000ffff6c7224 */ /* 0x000fe200078e0048 */
[----:B------:R-:W-:-:S07]  /*3980*/  LOP3.LUT R8, R74, UR20, R73, 0x96, !PT ;  /* 0x000000144a087c12 */ /* 0x000fce000f8e9649 */
.L_x_4145:
[----:B------:R-:W-:Y:S05]  /*3990*/  BSYNC.RECONVERGENT B1 ;  /* 0x0000000000017941 */ /* 0x000fea0003800200 */
.L_x_4144:
        /* <DEDUP_REMOVED lines=10> */
[----:B------:R-:W-:-:S03]  /*3a40*/  IMAD.MOV.U32 R5, RZ, RZ, 0x2 ;  /* 0x00000002ff057424 */ /* 0x000fc600078e00ff */
        /* <DEDUP_REMOVED lines=13> */
.L_x_4151:
        /* <DEDUP_REMOVED lines=15> */
.L_x_4153:
[----:B------:R-:W-:Y:S05]  /*3c10*/  BSYNC.RECONVERGENT B2 ;  /* 0x0000000000027941 */ /* 0x000fea0003800200 */
.L_x_4152:
        /* <DEDUP_REMOVED lines=55> */
.L_x_4150:
[----:B------:R-:W-:Y:S05]  /*3f90*/  BSYNC.RECONVERGENT B1 ;  /* 0x0000000000017941 */ /* 0x000fea0003800200 */
.L_x_4149:
[----:B------:R-:W-:Y:S01]  /*3fa0*/  HADD2.F32 R19, -RZ, R19.H1_H1 ;  /* 0x30000013ff137230 */ /* 0x000fe20000004100 */
[----:B------:R-:W-:Y:S01]  /*3fb0*/  I2FP.F32.U32 R72, R73 ;  /* 0x0000004900487245 */ /* 0x000fe20000201000 */
[----:B------:R-:W-:-:S03]  /*3fc0*/  HADD2.F32 R73, -RZ, R23.H1_H1 ;  /* 0x30000017ff497230 */ /* 0x000fc60000004100 */
[----:B------:R-:W-:Y:S01]  /*3fd0*/  FMUL.FTZ R74, R19, UR4 ;  /* 0x00000004134a7c20 */ /* 0x000fe20008410000 */
[----:B------:R-:W-:Y:S01]  /*3fe0*/  FFMA.FTZ R109, R72, R109, 1.1641532182693481445e-10 ;  /* 0x2f000000486d7423 */ /* 0x000fe2000001006d */
[----:B------:R-:W-:Y:S01]  /*3ff0*/  HADD2.F32 R19, -RZ, R63.H1_H1 ;  /* 0x3000003fff137230 */ /* 0x000fe20000004100 */
[----:B------:R-:W-:Y:S01]  /*4000*/  F2FP.F16.F32.PACK_AB R72, R76, R0 ;  /* 0x000000004c48723e */ /* 0x000fe200000000ff */
[----:B------:R-:W-:Y:S02]  /*4010*/  FMUL.FTZ R74, R74, R111 ;  /* 0x0000006f4a4a7220 */ /* 0x000fe40000410000 */
[----:B------:R-:W-:-:S04]  /*4020*/  FSETP.GTU.FTZ.AND P6, PT, R109, R110, PT ;  /* 0x0000006e6d00720b */ /* 0x000fc80003fdc000 */
[----:B------:R-:W-:Y:S02]  /*4030*/  FSEL R74, R74, RZ, !P6 ;  /* 0x000000ff4a4a7208 */ /* 0x000fe40007000000 */
[----:B------:R-:W-:-:S03]  /*4040*/  PLOP3.LUT P6, PT, P6, PT, PT, 0x8, 0x80 ;  /* 0x000000000080781c */ /* 0x000fc600037ce170 */
[----:B------:R-:W-:Y:S01]  /*4050*/  FFMA.FTZ R19, R74, R19, R73 ;  /* 0x000000134a137223 */ /* 0x000fe20000010049 */
[----:B------:R-:W-:Y:S02]  /*4060*/  F2FP.F16.F32.PACK_AB R74, R18, R17 ;  /* 0x00000011124a723e */ /* 0x000fe400000000ff */
[----:B------:R-:W-:Y:S02]  /*4070*/  F2FP.F16.F32.PACK_AB R73, R85, R16 ;  /* 0x000000105549723e */ /* 0x000fe400000000ff */
[----:B------:R-:W-:Y:S01]  /*4080*/  F2FP.F16.F32.PACK_AB R75, R19, R90 ;  /* 0x0000005a134b723e */ /* 0x000fe200000000ff */
[----:B------:R-:W-:Y:S06]  /*4090*/  BRA `(.L_x_4154) ;  /* 0x0000002c00d07947 */ /* 0x000fec0003800000 */
.L_x_4114:
        /* <DEDUP_REMOVED lines=16> */
.L_x_4157:
        /* <DEDUP_REMOVED lines=13> */
.L_x_4159:
[----:B-1----:R-:W-:Y:S05]  /*4270*/  BSYNC.RECONVERGENT B2 ;  /* 0x0000000000027941 */ /* 0x002fea0003800200 */
.L_x_4158:
        /* <DEDUP_REMOVED lines=47> */
[----:B------:R-:W-:Y:S01]  /*4570*/  HFMA2 R73, -RZ, RZ, 0, 0 ;  /* 0x00000000ff497431 */ /* 0x000fe200000001ff */
[----:B------:R-:W-:Y:S01]  /*4580*/  LOP3.LUT R108, R74, UR19, R107, 0x96, !PT ;  /* 0x000000134a6c7c12 */ /* 0x000fe2000f8e966b */
[----:B------:R-:W-:-:S04]  /*4590*/  IMAD.WIDE.U32 R74, R75, -0x326172a9, RZ ;  /* 0xcd9e8d574b4a7825 */ /* 0x000fc800078e00ff */
[----:B------:R-:W-:Y:S01]  /*45a0*/  IMAD.WIDE.U32 R108, R108, -0x2daee0ad, RZ ;  /* 0xd2511f536c6c7825 */ /* 0x000fe200078e00ff */
[----:B------:R-:W-:-:S03]  /*45b0*/  LOP3.LUT R7, R106, UR5, R75, 0x96, !PT ;  /* 0x000000056a077c12 */ /* 0x000fc6000f8e964b */
[----:B------:R-:W-:Y:S01]  /*45c0*/  IMAD.MOV.U32 R2, RZ, RZ, R74 ;  /* 0x000000ffff027224 */ /* 0x000fe200078e004a */
[----:B------:R-:W-:-:S07]  /*45d0*/  LOP3.LUT R8, R72, UR20, R109, 0x96, !PT ;  /* 0x0000001448087c12 */ /* 0x000fce000f8e966d */
.L_x_4156:
[----:B-1----:R-:W-:Y:S05]  /*45e0*/  BSYNC.RECONVERGENT B1 ;  /* 0x0000000000017941 */ /* 0x002fea0003800200 */
.L_x_4155:
[----:B------:R-:W0:Y:S01]  /*45f0*/  LDC R111, c[0x0][0x408] ;  /* 0x00010200ff6f7b82 */ /* 0x000e220000000800 */
[----:B------:R-:W-:Y:S01]  /*4600*/  I2FP.F32.U32 R0, R0 ;  /* 0x0000000000007245 */ /* 0x000fe20000201000 */
[----:B-----5:R-:W-:Y:S01]  /*4610*/  HADD2.F32 R72, -RZ, R16.H0_H0 ;  /* 0x20000010ff487230 */ /* 0x020fe20000004100 */
[----:B------:R-:W-:Y:S01]  /*4620*/  ISETP.NE.AND P1, PT, R73, 0x1, PT ;  /* 0x000000014900780c */ /* 0x000fe20003f25270 */
[----:B------:R-:W-:Y:S01]  /*4630*/  IMAD.MOV.U32 R109, RZ, RZ, 0x2f800000 ;  /* 0x2f800000ff6d7424 */ /* 0x000fe200078e00ff */
[----:B------:R-:W-:Y:S01]  /*4640*/  BSSY.RECONVERGENT B1, `(.L_x_4160) ;  /* 0x000005b000017945 */ /* 0x000fe20003800200 */
[----:B------:R-:W-:Y:S02]  /*4650*/  IMAD.MOV.U32 R74, RZ, RZ, 0x2 ;  /* 0x00000002ff4a7424 */ /* 0x000fe400078e00ff */
[----:B------:R-:W-:Y:S01]  /*4660*/  FMUL.FTZ R72, R72, UR4 ;  /* 0x0000000448487c20 */ /* 0x000fe20008410000 */
[----:B------:R-:W1:Y:S01]  /*4670*/  LDC R110, c[0x0][0x404] ;  /* 0x00010100ff6e7b82 */ /* 0x000e620000000800 */
[----:B------:R-:W-:-:S02]  /*4680*/  FFMA.FTZ R5, R0, R109, 1.1641532182693481445e-10 ;  /* 0x2f00000000057423 */ /* 0x000fc4000001006d */
[----:B0-----:R-:W-:-:S03]  /*4690*/  FMUL.FTZ R0, R72, R111 ;  /* 0x0000006f48007220 */ /* 0x001fc60000410000 */
[----:B-1----:R-:W-:Y:S01]  /*46a0*/  FSETP.GTU.FTZ.AND P0, PT, R5, R110, PT ;  /* 0x0000006e0500720b */ /* 0x002fe20003f1c000 */
[----:B------:R-:W-:-:S03]  /*46b0*/  HADD2.F32 R5, -RZ, R60.H0_H0 ;  /* 0x2000003cff057230 */ /* 0x000fc60000004100 */
        /* <DEDUP_REMOVED lines=14> */
.L_x_4162:
        /* <DEDUP_REMOVED lines=13> */
.L_x_4164:
[----:B------:R-:W-:Y:S05]  /*4870*/  BSYNC.RECONVERGENT B2 ;  /* 0x0000000000027941 */ /* 0x000fea0003800200 */
.L_x_4163:
        /* <DEDUP_REMOVED lines=55> */
.L_x_4161:
[----:B------:R-:W-:Y:S05]  /*4bf0*/  BSYNC.RECONVERGENT B1 ;  /* 0x0000000000017941 */ /* 0x000fea0003800200 */
.L_x_4160:
[----:B------:R-:W-:Y:S01]  /*4c00*/  I2FP.F32.U32 R72, R5 ;  /* 0x0000000500487245 */ /* 0x000fe20000201000 */
[----:B------:R-:W-:Y:S01]  /*4c10*/  HADD2.F32 R16, -RZ, R16.H1_H1 ;  /* 0x30000010ff107230 */ /* 0x000fe20000004100 */
[----:B------:R-:W-:Y:S01]  /*4c20*/  ISETP.NE.AND P1, PT, R74, 0x1, PT ;  /* 0x000000014a00780c */ /* 0x000fe20003f25270 */
[----:B------:R-:W-:Y:S01]  /*4c30*/  BSSY.RECONVERGENT B1, `(.L_x_4165) ;  /* 0x0000059000017945 */ /* 0x000fe20003800200 */
[----:B------:R-:W-:Y:S02]  /*4c40*/  IMAD.MOV.U32 R73, RZ, RZ, 0x2 ;  /* 0x00000002ff497424 */ /* 0x000fe400078e00ff */
[----:B------:R-:W-:Y:S01]  /*4c50*/  FFMA.FTZ R5, R72, R109, 1.1641532182693481445e-10 ;  /* 0x2f00000048057423 */ /* 0x000fe2000001006d */
[----:B------:R-:W-:-:S04]  /*4c60*/  FMUL.FTZ R16, R16, UR4 ;  /* 0x0000000410107c20 */ /* 0x000fc80008410000 */
[----:B------:R-:W-:Y:S01]  /*4c70*/  FMUL.FTZ R16, R16, R111 ;  /* 0x0000006f10107220 */ /* 0x000fe20000410000 */
[----:B------:R-:W-:Y:S01]  /*4c80*/  FSETP.GTU.FTZ.AND P0, PT, R5, R110, PT ;  /* 0x0000006e0500720b */ /* 0x000fe20003f1c000 */
[----:B------:R-:W-:-:S03]  /*4c90*/  HADD2.F32 R5, -RZ, R60.H1_H1 ;  /* 0x3000003cff057230 */ /* 0x000fc60000004100 */
        /* <DEDUP_REMOVED lines=13> */
.L_x_4167:
        /* <DEDUP_REMOVED lines=13> */
.L_x_4169:
[----:B------:R-:W-:Y:S05]  /*4e40*/  BSYNC.RECONVERGENT B2 ;  /* 0x0000000000027941 */ /* 0x000fea0003800200 */
.L_x_4168:
        /* <DEDUP_REMOVED lines=55> */
.L_x_4166:
[----:B------:R-:W-:Y:S05]  /*51c0*/  BSYNC.RECONVERGENT B1 ;  /* 0x0000000000017941 */ /* 0x000fea0003800200 */
.L_x_4165:
[----:B------:R-:W-:Y:S01]  /*51d0*/  I2FP.F32.U32 R16, R5 ;  /* 0x0000000500107245 */ /* 0x000fe20000201000 */
[----:B------:R-:W-:Y:S01]  /*51e0*/  HADD2.F32 R72, -RZ, R17.H0_H0 ;  /* 0x20000011ff487230 */ /* 0x000fe20000004100 */
[----:B------:R-:W-:Y:S01]  /*51f0*/  ISETP.NE.AND P2, PT, R73, 0x1, PT ;  /* 0x000000014900780c */ /* 0x000fe20003f45270 */
[----:B------:R-:W-:Y:S01]  /*5200*/  BSSY.RECONVERGENT B1, `(.L_x_4170) ;  /* 0x0000059000017945 */ /* 0x000fe20003800200 */
[----:B------:R-:W-:Y:S02]  /*5210*/  IMAD.MOV.U32 R75, RZ, RZ, 0x2 ;  /* 0x00000002ff4b7424 */ /* 0x000fe400078e00ff */
[----:B------:R-:W-:Y:S01]  /*5220*/  FFMA.FTZ R5, R16, R109, 1.1641532182693481445e-10 ;  /* 0x2f00000010057423 */ /* 0x000fe2000001006d */
[----:B------:R-:W-:-:S04]  /*5230*/  FMUL.FTZ R72, R72, UR4 ;  /* 0x0000000448487c20 */ /* 0x000fc80008410000 */
[----:B------:R-:W-:Y:S01]  /*5240*/  FMUL.FTZ R16, R72, R111 ;  /* 0x0000006f48107220 */ /* 0x000fe20000410000 */
[----:B------:R-:W-:Y:S01]  /*5250*/  FSETP.GTU.FTZ.AND P1, PT, R5, R110, PT ;  /* 0x0000006e0500720b */ /* 0x000fe20003f3c000 */
[----:B------:R-:W-:-:S03]  /*5260*/  HADD2.F32 R5, -RZ, R61.H0_H0 ;  /* 0x2000003dff057230 */ /* 0x000fc60000004100 */
        /* <DEDUP_REMOVED lines=13> */
.L_x_4172:
        /* <DEDUP_REMOVED lines=13> */
.L_x_4174:
[----:B------:R-:W-:Y:S05]  /*5410*/  BSYNC.RECONVERGENT B2 ;  /* 0x0000000000027941 */ /* 0x000fea0003800200 */
.L_x_4173:
        /* <DEDUP_REMOVED lines=51> */
[----:B------:R-:W-:Y:S02]  /*5750*/  LOP3.LUT R7, R106, UR5, R103, 0x96, !PT ;  /* 0x000000056a077c12 */ /* 0x000fe4000f8e9667 */
[----:B------:R-:W-:Y:S02]  /*5760*/  MOV R2, R102 ;  /* 0x0000006600027202 */ /* 0x000fe40000000f00 */
[----:B------:R-:W-:Y:S02]  /*5770*/  LOP3.LUT R8, R74, UR20, R73, 0x96, !PT ;  /* 0x000000144a087c12 */ /* 0x000fe4000f8e9649 */
[----:B------:R-:W-:-:S07]  /*5780*/  MOV R108, R72 ;  /* 0x00000048006c7202 */ /* 0x000fce0000000f00 */
.L_x_4171:
[----:B------:R-:W-:Y:S05]  /*5790*/  BSYNC.RECONVERGENT B1 ;  /* 0x0000000000017941 */ /* 0x000fea0003800200 */
.L_x_4170:
        /* <DEDUP_REMOVED lines=23> */
.L_x_4177:
        /* <DEDUP_REMOVED lines=13> */
.L_x_4179:
[----:B------:R-:W-:Y:S05]  /*59e0*/  BSYNC.RECONVERGENT B2 ;  /* 0x0000000000027941 */ /* 0x000fea0003800200 */
.L_x_4178:
        /* <DEDUP_REMOVED lines=55> */
.L_x_4176:
[----:B------:R-:W-:Y:S05]  /*5d60*/  BSYNC.RECONVERGENT B1 ;  /* 0x0000000000017941 */ /* 0x000fea0003800200 */
.L_x_4175:
        /* <DEDUP_REMOVED lines=9> */
[----:B------:R-:W-:Y:S01]  /*5e00*/  HADD2.F32 R72, -RZ, R62.H0_H0 ;  /* 0x2000003eff487230 */ /* 0x000fe20000004100 */
        /* <DEDUP_REMOVED lines=13> */
.L_x_4182:
        /* <DEDUP_REMOVED lines=13> */
.L_x_4184:
[----:B------:R-:W-:Y:S05]  /*5fb0*/  BSYNC.RECONVERGENT B2 ;  /* 0x0000000000027941 */ /* 0x000fea0003800200 */
.L_x_4183:
        /* <DEDUP_REMOVED lines=55> */
.L_x_4181:
[----:B------:R-:W-:Y:S05]  /*6330*/  BSYNC.RECONVERGENT B1 ;  /* 0x0000000000017941 */ /* 0x000fea0003800200 */
.L_x_4180:
[----:B------:R-:W-:Y:S01]  /*6340*/  I2FP.F32.U32 R72, R5 ;  /* 0x0000000500487245 */ /* 0x000fe20000201000 */
[----:B------:R-:W-:Y:S01]  /*6350*/  HADD2.F32 R18, -RZ, R18.H1_H1 ;  /* 0x30000012ff127230 */ /* 0x000fe20000004100 */
[----:B------:R-:W-:Y:S01]  /*6360*/  ISETP.NE.AND P5, PT, R74, 0x1, PT ;  /* 0x000000014a00780c */ /* 0x000fe20003fa5270 */
[----:B------:R-:W-:Y:S01]  /*6370*/  BSSY.RECONVERGENT B1, `(.L_x_4185) ;  /* 0x0000059000017945 */ /* 0x000fe20003800200 */
[----:B------:R-:W-:Y:S02]  /*6380*/  HFMA2 R75, -RZ, RZ, 0, 1.1920928955078125e-07 ;  /* 0x00000002ff4b7431 */ /* 0x000fe400000001ff */
        /* <DEDUP_REMOVED lines=18> */
.L_x_4187:
        /* <DEDUP_REMOVED lines=13> */
.L_x_4189:
[----:B------:R-:W-:Y:S05]  /*6580*/  BSYNC.RECONVERGENT B2 ;  /* 0x0000000000027941 */ /* 0x000fea0003800200 */
.L_x_4188:
        /* <DEDUP_REMOVED lines=53> */
[----:B------:R-:W-:Y:S01]  /*68e0*/  LOP3.LUT R8, R74, UR20, R73, 0x96, !PT ;  /* 0x000000144a087c12 */ /* 0x000fe2000f8e9649 */
[----:B------:R-:W-:-:S07]  /*68f0*/  IMAD.MOV.U32 R108, RZ, RZ, R72 ;  /* 0x000000ffff6c7224 */ /* 0x000fce00078e0048 */
.L_x_4186:
[----:B------:R-:W-:Y:S05]  /*6900*/  BSYNC.RECONVERGENT B1 ;  /* 0x0000000000017941 */ /* 0x000fea0003800200 */
.L_x_4185:
        /* <DEDUP_REMOVED lines=23> */
.L_x_4192:
        /* <DEDUP_REMOVED lines=15> */
.L_x_4194:
[----:B------:R-:W-:Y:S05]  /*6b70*/  BSYNC.RECONVERGENT B2 ;  /* 0x0000000000027941 */ /* 0x000fea0003800200 */
.L_x_4193:
        /* <DEDUP_REMOVED lines=55> */
.L_x_4191:
[----:B------:R-:W-:Y:S05]  /*6ef0*/  BSYNC.RECONVERGENT B1 ;  /* 0x0000000000017941 */ /* 0x000fea0003800200 */
.L_x_4190:
        /* <DEDUP_REMOVED lines=11> */
[----:B------:R-:W-:Y:S01]  /*6fb0*/  FMUL.FTZ R19, R19, R74 ;  /* 0x0000004a13137220 */ /* 0x000fe20000410000 */
[----:B------:R-:W-:-:S04]  /*6fc0*/  F2FP.F16.F32.PACK_AB R74, R18, R17 ;  /* 0x00000011124a723e */ /* 0x000fc800000000ff */
[----:B------:R-:W-:-:S07]  /*6fd0*/  F2FP.F16.F32.PACK_AB R75, R19, R90 ;  /* 0x0000005a134b723e */ /* 0x000fce00000000ff */
.L_x_4154:
        /* <DEDUP_REMOVED lines=10> */
[----:B------:R-:W-:Y:S02]  /*7080*/  LOP3.LUT R105, R105, R109, R110, 0xfe, !PT ;  /* 0x0000006d69697212 */ /* 0x000fe400078efe6e */
[----:B------:R-:W-:Y:S02]  /*7090*/  SEL R111, RZ, 0x1, !P3 ;  /* 0x00000001ff6f7807 */ /* 0x000fe40005800000 */
[----:B------:R-:W-:Y:S02]  /*70a0*/  SEL R110, RZ, 0x1, !P6 ;  /* 0x00000001ff6e7807 */ /* 0x000fe40007000000 */
[----:B------:R-:W-:Y:S01]  /*70b0*/  LOP3.LUT R111, R112, R111, RZ, 0xfc, !PT ;  /* 0x0000006f706f7212 */ /* 0x000fe200078efcff */
[----:B0-----:R-:W-:Y:S01]  /*70c0*/  IMAD.WIDE.U32 R106, R100, 0x10, R106 ;  /* 0x00000010646a7825 */ /* 0x001fe200078e006a */
[----:B------:R-:W-:-:S04]  /*70d0*/  LOP3.LUT R110, R105, R110, RZ, 0xfc, !PT ;  /* 0x0000006e696e7212 */ /* 0x000fc800078efcff */
[----:B------:R0:W-:Y:S01]  /*70e0*/  STG.E.128 desc[UR6][R106.64], R72 ;  /* 0x000000486a007986 */ /* 0x0001e2000c101d06 */
[----:B-1----:R-:W-:-:S05]  /*70f0*/  IMAD.WIDE.U32 R102, R100, 0x8, R102 ;  /* 0x0000000864667825 */ /* 0x002fca00078e0066 */
[----:B------:R1:W-:Y:S01]  /*7100*/  STG.E.64 desc[UR6][R102.64], R110 ;  /* 0x0000006e66007986 */ /* 0x0003e2000c101b06 */
[----:B0-----:R-:W-:Y:S01]  /*7110*/  VIADD R106, R100, 0x80 ;  /* 0x00000080646a7836 */ /* 0x001fe20000000000 */
[----:B-1----:R-:W-:-:S07]  /*7120*/  MOV R102, R108 ;  /* 0x0000006c00667202 */ /* 0x002fce0000000f00 */
.L_x_4113:
[----:B-1----:R-:W-:Y:S05]  /*7130*/  BSYNC.RECONVERGENT B0 ;  /* 0x0000000000007941 */ /* 0x002fea0003800200 */
.L_x_4112:
[----:B------:R-:W-:Y:S01]  /*7140*/  ISETP.GE.U32.AND P0, PT, R11, 0x100, PT ;  /* 0x000001000b00780c */ /* 0x000fe20003f06070 */
[----:B------:R-:W-:Y:S03]  /*7150*/  BSSY.RECONVERGENT B0, `(.L_x_4195) ;  /* 0x0000616000007945 */ /* 0x000fe60003800200 */
[----:B------:R-:W-:-:S09]  /*7160*/  P2R R103, PR, RZ, 0x1 ;  /* 0x00000001ff677803 */ /* 0x000fd20000000000 */
        /* <DEDUP_REMOVED lines=26> */
.L_x_4200:
        /* <DEDUP_REMOVED lines=13> */
.L_x_4202:
[----:B------:R-:W-:Y:S05]  /*73e0*/  BSYNC.RECONVERGENT B2 ;  /* 0x0000000000027941 */ /* 0x000fea0003800200 */
.L_x_4201:
        /* <DEDUP_REMOVED lines=55> */
.L_x_4199:
[----:B------:R-:W-:Y:S05]  /*7760*/  BSYNC.RECONVERGENT B1 ;  /* 0x0000000000017941 */ /* 0x000fea0003800200 */
.L_x_4198:
[----:B------:R-:W1:Y:S01]  /*7770*/  LDC R114, c[0x0][0x408] ;  /* 0x00010200ff727b82 */ /* 0x000e620000000800 */
[----:B------:R-:W-:Y:S01]  /*7780*/  I2FP.F32.U32 R78, R13 ;  /* 0x0000000d004e7245 */ /* 0x000fe20000201000 */
[----:B------:R-:W-:Y:S02]  /*7790*/  HFMA2 R97, -RZ, RZ, 0.1171875, 0 ;  /* 0x2f800000ff617431 */ /* 0x000fe400000001ff */
[----:B-----5:R-:W-:Y:S01]  /*77a0*/  HADD2.F32 R5, -RZ, R72.H0_H0 ;  /* 0x20000048ff057230 */ /* 0x020fe20000004100 */
[----:B------:R-:W-:Y:S01]  /*77b0*/  ISETP.NE.AND P1, PT, R77, 0x1, PT ;  /* 0x000000014d00780c */ /* 0x000fe20003f25270 */
[----:B------:R-:W-:Y:S01]  /*77c0*/  HADD2.F32 R84, -RZ, R20.H0_H0 ;  /* 0x20000014ff547230 */ /* 0x000fe20000004100 */
[----:B------:R-:W-:Y:S01]  /*77d0*/  BSSY.RECONVERGENT B1, `(.L_x_4203) ;  /* 0x000005b000017945 */ /* 0x000fe20003800200 */
[----:B------:R-:W-:Y:S01]  /*77e0*/  FFMA.FTZ R78, R78, R97, 1.1641532182693481445e-10 ;  /* 0x2f0000004e4e7423 */ /* 0x000fe20000010061 */
[----:B------:R-:W2:Y:S01]  /*77f0*/  LDC R107, c[0x0][0x404] ;  /* 0x00010100ff6b7b82 */ /* 0x000ea20000000800 */
[----:B------:R-:W-:Y:S01]  /*7800*/  FMUL.FTZ R5, R5, UR4 ;  /* 0x0000000405057c20 */ /* 0x000fe20008410000 */
[----:B------:R-:W-:-:S03]  /*7810*/  IMAD.MOV.U32 R83, RZ, RZ, 0x2 ;  /* 0x00000002ff537424 */ /* 0x000fc600078e00ff */
[----:B-1----:R-:W-:Y:S01]  /*7820*/  FMUL.FTZ R5, R5, R114 ;  /* 0x0000007205057220 */ /* 0x002fe20000410000 */
[----:B--2---:R-:W-:Y:S01]  /*7830*/  FSETP.GTU.FTZ.AND P0, PT, R78, R107, PT ;  /* 0x0000006b4e00720b */ /* 0x004fe20003f1c000 */
[----:B------:R-:W-:-:S03]  /*7840*/  HADD2.F32 R78, -RZ, R48.H0_H0 ;  /* 0x20000030ff4e7230 */ /* 0x000fc60000004100 */
        /* <DEDUP_REMOVED lines=14> */
.L_x_4205:
        /* <DEDUP_REMOVED lines=13> */
.L_x_4207:
[----:B------:R-:W-:Y:S05]  /*7a00*/  BSYNC.RECONVERGENT B2 ;  /* 0x0000000000027941 */ /* 0x000fea0003800200 */
.L_x_4206:
        /* <DEDUP_REMOVED lines=53> */
[----:B------:R-:W-:Y:S02]  /*7d60*/  LOP3.LUT R8, R110, UR20, R109, 0x96, !PT ;  /* 0x000000146e087c12 */ /* 0x000fe4000f8e966d */
[----:B------:R-:W-:-:S07]  /*7d70*/  MOV R105, R108 ;  /* 0x0000006c00697202 */ /* 0x000fce0000000f00 */
.L_x_4204:
[----:B------:R-:W-:Y:S05]  /*7d80*/  BSYNC.RECONVERGENT B1 ;  /* 0x0000000000017941 */ /* 0x000fea0003800200 */
.L_x_4203:
[----:B------:R-:W-:Y:S01]  /*7d90*/  I2FP.F32.U32 R78, R5 ;  /* 0x00000005004e7245 */ /* 0x000fe20000201000 */
[----:B------:R-:W-:Y:S01]  /*7da0*/  HADD2.F32 R72, -RZ, R72.H1_H1 ;  /* 0x30000048ff487230 */ /* 0x000fe20000004100 */
[----:B------:R-:W-:Y:S01]  /*7db0*/  ISETP.NE.AND P1, PT, R83, 0x1, PT ;  /* 0x000000015300780c */ /* 0x000fe20003f25270 */
[----:B------:R-:W-:Y:S01]  /*7dc0*/  BSSY.RECONVERGENT B1, `(.L_x_4208) ;  /* 0x000005a000017945 */ /* 0x000fe20003800200 */
[----:B------:R-:W-:Y:S02]  /*7dd0*/  HFMA2 R84, -RZ, RZ, 0, 1.1920928955078125e-07 ;  /* 0x00000002ff547431 */ /* 0x000fe400000001ff */
[----:B------:R-:W-:Y:S01]  /*7de0*/  FFMA.FTZ R78, R78, R97, 1.1641532182693481445e-10 ;  /* 0x2f0000004e4e7423 */ /* 0x000fe20000010061 */
[----:B------:R-:W-:Y:S01]  /*7df0*/  FMUL.FTZ R5, R72, UR4 ;  /* 0x0000000448057c20 */ /* 0x000fe20008410000 */
[----:B------:R-:W-:-:S03]  /*7e00*/  HADD2.F32 R72, -RZ, R48.H1_H1 ;  /* 0x30000030ff487230 */ /* 0x000fc60000004100 */
        /* <DEDUP_REMOVED lines=16> */
.L_x_4210:
        /* <DEDUP_REMOVED lines=13> */
.L_x_4212:
[----:B------:R-:W-:Y:S05]  /*7fe0*/  BSYNC.RECONVERGENT B2 ;  /* 0x0000000000027941 */ /* 0x000fea0003800200 */
.L_x_4211:
[----:B------:R-:W-:Y:S01]  /*7ff0*/  IMAD.WIDE.U32 R110, R12, -0x326172a9, RZ ;  /* 0xcd9e8d570c6e7825 */ /* 0x000fe200078e00ff */
[----:B0-----:R-:W-:Y:S01]  /*8000*/  LOP3.LUT R108, R4, UR9, R117, 0x96, !PT ;  /* 0x00000009046c7c12 */ /* 0x001fe2000f8e9675 */
[----:B------:R-:W-:Y:S02]  /*8010*/  UIADD3 UR5, UPT, UPT, UR8, -0x61c88647, URZ ;  /* 0x9e3779b908057890 */ /* 0x000fe4000fffe0ff */
[----:B------:R-:W-:Y:S01]  /*8020*/  HFMA2 R84, -RZ, RZ, 0, 0 ;  /* 0x00000000ff547431 */ /* 0x000fe200000001ff */
[----:B------:R-:W-:Y:S01]  /*8030*/  UIADD3 UR24, UPT, UPT, UR9, -0x4498517b, URZ ;  /* 0xbb67ae8509187890 */ /* 0x000fe2000fffe0ff */
[----:B------:R-:W-:Y:S01]  /*8040*/  LOP3.LUT R112, R9, UR8, R111, 0x96, !PT ;  /* 0x0000000809707c12 */ /* 0x000fe2000f8e966f */
[----:B------:R-:W-:Y:S01]  /*8050*/  IMAD.WIDE.U32 R108, R108, -0x326172a9, RZ ;  /* 0xcd9e8d576c6c7825 */ /* 0x000fe200078e00ff */
[----:B------:R-:W-:-:S03]  /*8060*/  MOV R5, R105 ;  /* 0x0000006900057202 */ /* 0x000fc60000000f00 */
        /* <DEDUP_REMOVED lines=47> */
.L_x_4209:
[----:B------:R-:W-:Y:S05]  /*8360*/  BSYNC.RECONVERGENT B1 ;  /* 0x0000000000017941 */ /* 0x000fea0003800200 */
.L_x_4208:
[----:B------:R-:W-:Y:S01]  /*8370*/  I2FP.F32.U32 R72, R5 ;  /* 0x0000000500487245 */ /* 0x000fe20000201000 */
[----:B------:R-:W-:Y:S01]  /*8380*/  HADD2.F32 R5, -RZ, R73.H0_H0 ;  /* 0x20000049ff057230 */ /* 0x000fe20000004100 */
[----:B------:R-:W-:Y:S01]  /*8390*/  ISETP.NE.AND P2, PT, R84, 0x1, PT ;  /* 0x000000015400780c */ /* 0x000fe20003f45270 */
[----:B------:R-:W-:Y:S01]  /*83a0*/  HADD2.F32 R78, -RZ, R49.H0_H0 ;  /* 0x20000031ff4e7230 */ /* 0x000fe20000004100 */
[----:B------:R-:W-:Y:S01]  /*83b0*/  BSSY.RECONVERGENT B1, `(.L_x_4213) ;  /* 0x0000059000017945 */ /* 0x000fe20003800200 */
[----:B------:R-:W-:Y:S01]  /*83c0*/  FFMA.FTZ R72, R72, R97, 1.1641532182693481445e-10 ;  /* 0x2f00000048487423 */ /* 0x000fe20000010061 */
[----:B------:R-:W-:Y:S01]  /*83d0*/  FMUL.FTZ R5, R5, UR4 ;  /* 0x0000000405057c20 */ /* 0x000fe20008410000 */
[----:B------:R-:W-:-:S03]  /*83e0*/  IMAD.MOV.U32 R83, RZ, RZ, 0x2 ;  /* 0x00000002ff537424 */ /* 0x000fc600078e00ff */
[----:B------:R-:W-:Y:S01]  /*83f0*/  FMUL.FTZ R5, R5, R114 ;  /* 0x0000007205057220 */ /* 0x000fe20000410000 */
[----:B------:R-:W-:Y:S01]  /*8400*/  FSETP.GTU.FTZ.AND P1, PT, R72, R107, PT ;  /* 0x0000006b4800720b */ /* 0x000fe20003f3c000 */
[----:B------:R-:W-:-:S03]  /*8410*/  HADD2.F32 R72, -RZ, R21.H0_H0 ;  /* 0x20000015ff487230 */ /* 0x000fc60000004100 */
        /* <DEDUP_REMOVED lines=13> */
.L_x_4215:
        /* <DEDUP_REMOVED lines=13> */
.L_x_4217:
[----:B------:R-:W-:Y:S05]  /*85c0*/  BSYNC.RECONVERGENT B2 ;  /* 0x0000000000027941 */ /* 0x000fea0003800200 */
.L_x_4216:
        /* <DEDUP_REMOVED lines=55> */
.L_x_4214:
[----:B------:R-:W-:Y:S05]  /*8940*/  BSYNC.RECONVERGENT B1 ;  /* 0x0000000000017941 */ /* 0x000fea0003800200 */
.L_x_4213:
[----:B------:R-:W-:Y:S01]  /*8950*/  I2FP.F32.U32 R72, R5 ;  /* 0x0000000500487245 */ /* 0x000fe20000201000 */
[----:B------:R-:W-:Y:S01]  /*8960*/  HADD2.F32 R73, -RZ, R73.H1_H1 ;  /* 0x30000049ff497230 */ /* 0x000fe20000004100 */
[----:B------:R-:W-:Y:S01]  /*8970*/  ISETP.NE.AND P3, PT, R83, 0x1, PT ;  /* 0x000000015300780c */ /* 0x000fe20003f65270 */
[----:B------:R-:W-:Y:S01]  /*8980*/  HADD2.F32 R84, -RZ, R49.H1_H1 ;  /* 0x30000031ff547230 */ /* 0x000fe20000004100 */
[----:B------:R-:W-:Y:S01]  /*8990*/  BSSY.RECONVERGENT B1, `(.L_x_4218) ;  /* 0x0000059000017945 */ /* 0x000fe20003800200 */
[----:B------:R-:W-:Y:S01]  /*89a0*/  FFMA.FTZ R72, R72, R97, 1.1641532182693481445e-10 ;  /* 0x2f00000048487423 */ /* 0x000fe20000010061 */
[----:B------:R-:W-:Y:S01]  /*89b0*/  FMUL.FTZ R73, R73, UR4 ;  /* 0x0000000449497c20 */ /* 0x000fe20008410000 */
[----:B------:R-:W-:-:S03]  /*89c0*/  IMAD.MOV.U32 R5, RZ, RZ, R2 ;  /* 0x000000ffff057224 */ /* 0x000fc600078e0002 */
[----:B------:R-:W-:Y:S01]  /*89d0*/  FMUL.FTZ R73, R73, R114 ;  /* 0x0000007249497220 */ /* 0x000fe20000410000 */
[----:B------:R-:W-:Y:S01]  /*89e0*/  FSETP.GTU.FTZ.AND P2, PT, R72, R107, PT ;  /* 0x0000006b4800720b */ /* 0x000fe20003f5c000 */
[----:B------:R-:W-:-:S03]  /*89f0*/  HADD2.F32 R72, -RZ, R21.H1_H1 ;  /* 0x30000015ff487230 */ /* 0x000fc60000004100 */
        /* <DEDUP_REMOVED lines=13> */
.L_x_4220:
        /* <DEDUP_REMOVED lines=13> */
.L_x_4222:
[----:B------:R-:W-:Y:S05]  /*8ba0*/  BSYNC.RECONVERGENT B2 ;  /* 0x0000000000027941 */ /* 0x000fea0003800200 */
.L_x_4221:
[----:B0-----:R-:W-:Y:S01]  /*8bb0*/  IMAD.WIDE.U32 R108, R12, -0x326172a9, RZ ;  /* 0xcd9e8d570c6c7825 */ /* 0x001fe200078e00ff */
        /* <DEDUP_REMOVED lines=54> */
.L_x_4219:
[----:B------:R-:W-:Y:S05]  /*8f20*/  BSYNC.RECONVERGENT B1 ;  /* 0x0000000000017941 */ /* 0x000fea0003800200 */
.L_x_4218:
[----:B------:R-:W-:Y:S01]  /*8f30*/  I2FP.F32.U32 R72, R5 ;  /* 0x0000000500487245 */ /* 0x000fe20000201000 */
[----:B------:R-:W-:Y:S01]  /*8f40*/  HADD2.F32 R5, -RZ, R74.H0_H0 ;  /* 0x2000004aff057230 */ /* 0x000fe20000004100 */
[----:B------:R-:W-:Y:S01]  /*8f50*/  ISETP.NE.AND P4, PT, R73, 0x1, PT ;  /* 0x000000014900780c */ /* 0x000fe20003f85270 */
[----:B------:R-:W-:Y:S01]  /*8f60*/  HADD2.F32 R92, -RZ, R22.H0_H0 ;  /* 0x20000016ff5c7230 */ /* 0x000fe20000004100 */
[----:B------:R-:W-:Y:S01]  /*8f70*/  BSSY.RECONVERGENT B1, `(.L_x_4223) ;  /* 0x0000059000017945 */ /* 0x000fe20003800200 */
[----:B------:R-:W-:Y:S01]  /*8f80*/  FFMA.FTZ R72, R72, R97, 1.1641532182693481445e-10 ;  /* 0x2f00000048487423 */ /* 0x000fe20000010061 */
[----:B------:R-:W-:Y:S01]  /*8f90*/  FMUL.FTZ R5, R5, UR4 ;  /* 0x0000000405057c20 */ /* 0x000fe20008410000 */
[----:B0-----:R-:W-:-:S03]  /*8fa0*/  IMAD.MOV.U32 R108, RZ, RZ, 0x2 ;  /* 0x00000002ff6c7424 */ /* 0x001fc600078e00ff */
        /* <DEDUP_REMOVED lines=16> */
.L_x_4225:
        /* <DEDUP_REMOVED lines=13> */
.L_x_4227:
[----:B------:R-:W-:Y:S05]  /*9180*/  BSYNC.RECONVERGENT B2 ;  /* 0x0000000000027941 */ /* 0x000fea0003800200 */
.L_x_4226:
        /* <DEDUP_REMOVED lines=55> */
.L_x_4224:
[----:B------:R-:W-:Y:S05]  /*9500*/  BSYNC.RECONVERGENT B1 ;  /* 0x0000000000017941 */ /* 0x000fea0003800200 */
.L_x_4223:
[----:B------:R-:W-:Y:S01]  /*9510*/  I2FP.F32.U32 R72, R5 ;  /* 0x0000000500487245 */ /* 0x000fe20000201000 */
[----:B------:R-:W-:Y:S01]  /*9520*/  HADD2.F32 R74, -RZ, R74.H1_H1 ;  /* 0x3000004aff4a7230 */ /* 0x000fe20000004100 */
[----:B------:R-:W-:Y:S01]  /*9530*/  ISETP.NE.AND P5, PT, R108, 0x1, PT ;  /* 0x000000016c00780c */ /* 0x000fe20003fa5270 */
[----:B------:R-:W-:Y:S01]  /*9540*/  HADD2.F32 R92, -RZ, R22.H1_H1 ;  /* 0x30000016ff5c7230 */ /* 0x000fe20000004100 */
[----:B------:R-:W-:Y:S01]  /*9550*/  BSSY.RECONVERGENT B1, `(.L_x_4228) ;  /* 0x000005a000017945 */ /* 0x000fe20003800200 */
[----:B------:R-:W-:Y:S01]  /*9560*/  FFMA.FTZ R72, R72, R97, 1.1641532182693481445e-10 ;  /* 0x2f00000048487423 */ /* 0x000fe20000010061 */
[----:B------:R-:W-:Y:S01]  /*9570*/  FMUL.FTZ R5, R74, UR4 ;  /* 0x000000044a057c20 */ /* 0x000fe20008410000 */
[----:B------:R-:W-:Y:S02]  /*9580*/  HADD2.F32 R74, -RZ, R50.H1_H1 ;  /* 0x30000032ff4a7230 */ /* 0x000fe40000004100 */
[----:B------:R-:W-:Y:S02]  /*9590*/  HFMA2 R109, -RZ, RZ, 0, 1.1920928955078125e-07 ;  /* 0x00000002ff6d7431 */ /* 0x000fe400000001ff */
[----:B------:R-:W-:Y:S01]  /*95a0*/  FMUL.FTZ R5, R5, R114 ;  /* 0x0000007205057220 */ /* 0x000fe20000410000 */
[----:B------:R-:W-:-:S04]  /*95b0*/  FSETP.GTU.FTZ.AND P4, PT, R72, R107, PT ;  /* 0x0000006b4800720b */ /* 0x000fc80003f9c000 */
[----:B------:R-:W-:Y:S02]  /*95c0*/  FSEL R5, R5, RZ, !P4 ;  /* 0x000000ff05057208 */ /* 0x000fe40006000000 */
[----:B------:R-:W-:-:S03]  /*95d0*/  PLOP3.LUT P4, PT, P4, PT, PT, 0x8, 0x80 ;  /* 0x000000000080781c */ /* 0x000fc6000278e170 */
[----:B------:R-:W-:Y:S01]  /*95e0*/  FFMA.FTZ R74, R5, R74, R92 ;  /* 0x0000004a054a7223 */ /* 0x000fe2000001005c */
[----:B------:R-:W-:-:S04]  /*95f0*/  IMAD.MOV.U32 R5, RZ, RZ, R2 ;  /* 0x000000ffff057224 */ /* 0x000fc800078e0002 */
        /* <DEDUP_REMOVED lines=10> */
.L_x_4230:
        /* <DEDUP_REMOVED lines=13> */
.L_x_4232:
[----:B------:R-:W-:Y:S05]  /*9770*/  BSYNC.RECONVERGENT B2 ;  /* 0x0000000000027941 */ /* 0x000fea0003800200 */
.L_x_4231:
        /* <DEDUP_REMOVED lines=55> */
.L_x_4229:
[----:B------:R-:W-:Y:S05]  /*9af0*/  BSYNC.RECONVERGENT B1 ;  /* 0x0000000000017941 */ /* 0x000fea0003800200 */
.L_x_4228:
[----:B------:R-:W-:Y:S01]  /*9b00*/  I2FP.F32.U32 R72, R5 ;  /* 0x0000000500487245 */ /* 0x000fe20000201000 */
[----:B------:R-:W-:Y:S01]  /*9b10*/  HADD2.F32 R5, -RZ, R75.H0_H0 ;  /* 0x2000004bff057230 */ /* 0x000fe20000004100 */
[----:B------:R-:W-:Y:S01]  /*9b20*/  ISETP.NE.AND P6, PT, R109, 0x1, PT ;  /* 0x000000016d00780c */ /* 0x000fe20003fc5270 */
[----:B------:R-:W-:Y:S01]  /*9b30*/  HADD2.F32 R92, -RZ, R51.H0_H0 ;  /* 0x20000033ff5c7230 */ /* 0x000fe20000004100 */
[----:B------:R-:W-:Y:S01]  /*9b40*/  BSSY.RECONVERGENT B1, `(.L_x_4233) ;  /* 0x000005b000017945 */ /* 0x000fe20003800200 */
[----:B------:R-:W-:Y:S01]  /*9b50*/  FFMA.FTZ R72, R72, R97, 1.1641532182693481445e-10 ;  /* 0x2f00000048487423 */ /* 0x000fe20000010061 */
[----:B------:R-:W-:Y:S01]  /*9b60*/  FMUL.FTZ R5, R5, UR4 ;  /* 0x0000000405057c20 */ /* 0x000fe20008410000 */
[----:B------:R-:W-:Y:S02]  /*9b70*/  HADD2.F32 R108, -RZ, R23.H0_H0 ;  /* 0x20000017ff6c7230 */ /* 0x000fe40000004100 */
[----:B------:R-:W-:Y:S02]  /*9b80*/  IMAD.MOV.U32 R73, RZ, RZ, R2 ;  /* 0x000000ffff497224 */ /* 0x000fe400078e0002 */
[----:B------:R-:W-:Y:S01]  /*9b90*/  FMUL.FTZ R5, R5, R114 ;  /* 0x0000007205057220 */ /* 0x000fe20000410000 */
[----:B------:R-:W-:-:S04]  /*9ba0*/  FSETP.GTU.FTZ.AND P5, PT, R72, R107, PT ;  /* 0x0000006b4800720b */ /* 0x000fc80003fbc000 */
        /* <DEDUP_REMOVED lines=13> */
.L_x_4235:
        /* <DEDUP_REMOVED lines=15> */
.L_x_4237:
[----:B------:R-:W-:Y:S05]  /*9d70*/  BSYNC.RECONVERGENT B2 ;  /* 0x0000000000027941 */ /* 0x000fea0003800200 */
.L_x_4236:
        /* <DEDUP_REMOVED lines=55> */
.L_x_4234:
[----:B------:R-:W-:Y:S05]  /*a0f0*/  BSYNC.RECONVERGENT B1 ;  /* 0x0000000000017941 */ /* 0x000fea0003800200 */
.L_x_4233:
[----:B------:R-:W-:Y:S01]  /*a100*/  HADD2.F32 R75, -RZ, R75.H1_H1 ;  /* 0x3000004bff4b7230 */ /* 0x000fe20000004100 */
[----:B------:R-:W-:Y:S01]  /*a110*/  I2FP.F32.U32 R72, R73 ;  /* 0x0000004900487245 */ /* 0x000fe20000201000 */
[----:B------:R-:W-:Y:S01]  /*a120*/  HADD2.F32 R108, -RZ, R51.H1_H1 ;  /* 0x30000033ff6c7230 */ /* 0x000fe20000004100 */
[----:B------:R-:W-:Y:S01]  /*a130*/  F2FP.F16.F32.PACK_AB R74, R74, R83 ;  /* 0x000000534a4a723e */ /* 0x000fe200000000ff */
[----:B------:R-:W-:Y:S02]  /*a140*/  HADD2.F32 R110, -RZ, R23.H1_H1 ;  /* 0x30000017ff6e7230 */ /* 0x000fe40000004100 */
[----:B------:R-:W-:Y:S01]  /*a150*/  FMUL.FTZ R75, R75, UR4 ;  /* 0x000000044b4b7c20 */ /* 0x000fe20008410000 */
[----:B------:R-:W-:Y:S01]  /*a160*/  FFMA.FTZ R72, R72, R97, 1.1641532182693481445e-10 ;  /* 0x2f00000048487423 */ /* 0x000fe20000010061 */
[----:B------:R-:W-:Y:S02]  /*a170*/  F2FP.F16.F32.PACK_AB R73, R84, R78 ;  /* 0x0000004e5449723e */ /* 0x000fe400000000ff */
[----:B------:R-:W-:-:S02]  /*a180*/  FMUL.FTZ R75, R75, R114 ;  /* 0x000000724b4b7220 */ /* 0x000fc40000410000 */
[----:B------:R-:W-:Y:S02]  /*a190*/  FSETP.GTU.FTZ.AND P6, PT, R72, R107, PT ;  /* 0x0000006b4800720b */ /* 0x000fe40003fdc000 */
[----:B------:R-:W-:Y:S02]  /*a1a0*/  F2FP.F16.F32.PACK_AB R72, R77, R13 ;  /* 0x0000000d4d48723e */ /* 0x000fe400000000ff */
[----:B------:R-:W-:Y:S02]  /*a1b0*/  FSEL R75, R75, RZ, !P6 ;  /* 0x000000ff4b4b7208 */ /* 0x000fe40007000000 */
[----:B------:R-:W-:-:S03]  /*a1c0*/  PLOP3.LUT P6, PT, P6, PT, PT, 0x8, 0x80 ;  /* 0x000000000080781c */ /* 0x000fc600037ce170 */
[----:B------:R-:W-:-:S05]  /*a1d0*/  FFMA.FTZ R97, R75, R108, R110 ;  /* 0x0000006c4b617223 */ /* 0x000fca000001006e */
[----:B------:R-:W-:Y:S01]  /*a1e0*/  F2FP.F16.F32.PACK_AB R75, R97, R92 ;  /* 0x0000005c614b723e */ /* 0x000fe200000000ff */
[----:B------:R-:W-:Y:S06]  /*a1f0*/  BRA `(.L_x_4238) ;  /* 0x0000002c00d87947 */ /* 0x000fec0003800000 */
.L_x_4197:
        /* <DEDUP_REMOVED lines=16> */
.L_x_4241:
        /* <DEDUP_REMOVED lines=13> */
.L_x_4243:
[----:B------:R-:W-:Y:S05]  /*a3d0*/  BSYNC.RECONVERGENT B2 ;  /* 0x0000000000027941 */ /* 0x000fea0003800200 */
.L_x_4242:
[----:B------:R-:W-:Y:S01]  /*a3e0*/  IMAD.WIDE.U32 R110, R12, -0x326172a9, RZ ;  /* 0xcd9e8d570c6e7825 */ /* 0x000fe200078e00ff */
[----:B0-----:R-:W-:Y:S01]  /*a3f0*/  LOP3.LUT R108, R4, UR9, R115, 0x96, !PT ;  /* 0x00000009046c7c12 */ /* 0x001fe2000f8e9673 */
        /* <DEDUP_REMOVED lines=53> */
.L_x_4240:
[----:B------:R-:W-:Y:S05]  /*a750*/  BSYNC.RECONVERGENT B1 ;  /* 0x0000000000017941 */ /* 0x000fea0003800200 */
.L_x_4239:
        /* <DEDUP_REMOVED lines=9> */
[----:B------:R-:W-:-:S02]  /*a7f0*/  FFMA.FTZ R78, R78, R97, 1.1641532182693481445e-10 ;  /* 0x2f0000004e4e7423 */ /* 0x000fc40000010061 */
[----:B-1----:R-:W-:-:S03]  /*a800*/  FMUL.FTZ R5, R5, R114 ;  /* 0x0000007205057220 */ /* 0x002fc60000410000 */
[----:B--2---:R-:W-:Y:S01]  /*a810*/  FSETP.GTU.FTZ.AND P0, PT, R78, R107, PT ;  /* 0x0000006b4e00720b */ /* 0x004fe20003f1c000 */
[----:B------:R-:W-:-:S03]  /*a820*/  HADD2.F32 R78, -RZ, R48.H0_H0 ;  /* 0x20000030ff4e7230 */ /* 0x000fc60000004100 */
[----:B------:R-:W-:Y:S01]  /*a830*/  FSEL R13, R5, RZ, !P0 ;  /* 0x000000ff050d7208 */ /* 0x000fe20004000000 */
[----:B------:R-:W-:Y:S01]  /*a840*/  IMAD.MOV.U32 R5, RZ, RZ, R2 ;  /* 0x000000ffff057224 */ /* 0x000fe200078e0002 */
[----:B------:R-:W-:-:S03]  /*a850*/  PLOP3.LUT P0, PT, P0, PT, PT, 0x8, 0x80 ;  /* 0x000000000080781c */ /* 0x000fc6000070e170 */
[----:B------:R-:W-:Y:S01]  /*a860*/  FMUL.FTZ R13, R78, R13 ;  /* 0x0000000d4e0d7220 */ /* 0x000fe20000410000 */
        /* <DEDUP_REMOVED lines=10> */
.L_x_4246:
        /* <DEDUP_REMOVED lines=13> */
.L_x_4248:
[----:B------:R-:W-:Y:S05]  /*a9e0*/  BSYNC.RECONVERGENT B2 ;  /* 0x0000000000027941 */ /* 0x000fea0003800200 */
.L_x_4247:
        /* <DEDUP_REMOVED lines=55> */
.L_x_4245:
[----:B------:R-:W-:Y:S05]  /*ad60*/  BSYNC.RECONVERGENT B1 ;  /* 0x0000000000017941 */ /* 0x000fea0003800200 */
.L_x_4244:
[----:B------:R-:W-:Y:S01]  /*ad70*/  I2FP.F32.U32 R78, R5 ;  /* 0x00000005004e7245 */ /* 0x000fe20000201000 */
[----:B------:R-:W-:Y:S01]  /*ad80*/  HADD2.F32 R72, -RZ, R72.H1_H1 ;  /* 0x30000048ff487230 */ /* 0x000fe20000004100 */
[----:B------:R-:W-:Y:S01]  /*ad90*/  ISETP.NE.AND P1, PT, R83, 0x1, PT ;  /* 0x000000015300780c */ /* 0x000fe20003f25270 */
[----:B------:R-:W-:Y:S01]  /*ada0*/  BSSY.RECONVERGENT B1, `(.L_x_4249) ;  /* 0x0000059000017945 */ /* 0x000fe20003800200 */
[----:B------:R-:W-:Y:S02]  /*adb0*/  IMAD.MOV.U32 R84, RZ, RZ, 0x2 ;  /* 0x00000002ff547424 */ /* 0x000fe400078e00ff */
[----:B------:R-:W-:Y:S01]  /*adc0*/  FFMA.FTZ R78, R78, R97, 1.1641532182693481445e-10 ;  /* 0x2f0000004e4e7423 */ /* 0x000fe20000010061 */
[----:B------:R-:W-:Y:S01]  /*add0*/  FMUL.FTZ R5, R72, UR4 ;  /* 0x0000000448057c20 */ /* 0x000fe20008410000 */
[----:B------:R-:W-:-:S03]  /*ade0*/  HADD2.F32 R72, -RZ, R48.H1_H1 ;  /* 0x30000030ff487230 */ /* 0x000fc60000004100 */
[----:B------:R-:W-:Y:S01]  /*adf0*/  FMUL.FTZ R5, R5, R114 ;  /* 0x0000007205057220 */ /* 0x000fe20000410000 */
[----:B------:R-:W-:-:S04]  /*ae00*/  FSETP.GTU.FTZ.AND P0, PT, R78, R107, PT ;  /* 0x0000006b4e00720b */ /* 0x000fc80003f1c000 */
[----:B------:R-:W-:Y:S02]  /*ae10*/  FSEL R77, R5, RZ, !P0 ;  /* 0x000000ff054d7208 */ /* 0x000fe40004000000 */
[----:B------:R-:W-:Y:S02]  /*ae20*/  PLOP3.LUT P0, PT, P0, PT, PT, 0x8, 0x80 ;  /* 0x000000000080781c */ /* 0x000fe4000070e170 */
[----:B------:R-:W-:Y:S01]  /*ae30*/  MOV R5, R2 ;  /* 0x0000000200057202 */ /* 0x000fe20000000f00 */
        /* <DEDUP_REMOVED lines=10> */
.L_x_4251:
        /* <DEDUP_REMOVED lines=13> */
.L_x_4253:
[----:B------:R-:W-:Y:S05]  /*afb0*/  BSYNC.RECONVERGENT B2 ;  /* 0x0000000000027941 */ /* 0x000fea0003800200 */
.L_x_4252:
        /* <DEDUP_REMOVED lines=55> */
.L_x_4250:
[----:B------:R-:W-:Y:S05]  /*b330*/  BSYNC.RECONVERGENT B1 ;  /* 0x0000000000017941 */ /* 0x000fea0003800200 */
.L_x_4249:
        /* <DEDUP_REMOVED lines=8> */
[----:B------:R-:W-:-:S04]  /*b3c0*/  FSETP.GTU.FTZ.AND P1, PT, R72, R107, PT ;  /* 0x0000006b4800720b */ /* 0x000fc80003f3c000 */
[----:B------:R-:W-:Y:S01]  /*b3d0*/  FSEL R78, R5, RZ, !P1 ;  /* 0x000000ff054e7208 */ /* 0x000fe20004800000 */
[----:B------:R-:W-:Y:S01]  /*b3e0*/  IMAD.MOV.U32 R5, RZ, RZ, R2 ;  /* 0x000000ffff057224 */ /* 0x000fe200078e0002 */
[----:B------:R-:W-:-:S03]  /*b3f0*/  PLOP3.LUT P1, PT, P1, PT, PT, 0x8, 0x80 ;  /* 0x000000000080781c */ /* 0x000fc60000f2e170 */
[----:B------:R-:W-:Y:S01]  /*b400*/  FMUL.FTZ R78, R83, R78 ;  /* 0x0000004e534e7220 */ /* 0x000fe20000410000 */
        /* <DEDUP_REMOVED lines=10> */
.L_x_4256:
        /* <DEDUP_REMOVED lines=13> */
.L_x_4258:
[----:B------:R-:W-:Y:S05]  /*b580*/  BSYNC.RECONVERGENT B2 ;  /* 0x0000000000027941 */ /* 0x000fea0003800200 */
.L_x_4257:
        /* <DEDUP_REMOVED lines=55> */
.L_x_4255:
[----:B------:R-:W-:Y:S05]  /*b900*/  BSYNC.RECONVERGENT B1 ;  /* 0x0000000000017941 */ /* 0x000fea0003800200 */
.L_x_4254:
[----:B------:R-:W-:Y:S01]  /*b910*/  I2FP.F32.U32 R72, R5 ;  /* 0x0000000500487245 */ /* 0x000fe20000201000 */
[----:B------:R-:W-:Y:S01]  /*b920*/  HADD2.F32 R73, -RZ, R73.H1_H1 ;  /* 0x30000049ff497230 */ /* 0x000fe20000004100 */
[----:B------:R-:W-:Y:S01]  /*b930*/  ISETP.NE.AND P3, PT, R83, 0x1, PT ;  /* 0x000000015300780c */ /* 0x000fe20003f65270 */
[----:B------:R-:W-:Y:S01]  /*b940*/  HADD2.F32 R5, -RZ, R49.H1_H1 ;  /* 0x30000031ff057230 */ /* 0x000fe20000004100 */
[----:B------:R-:W-:Y:S01]  /*b950*/  BSSY.RECONVERGENT B1, `(.L_x_4259) ;  /* 0x0000058000017945 */ /* 0x000fe20003800200 */
[----:B------:R-:W-:Y:S01]  /*b960*/  FFMA.FTZ R72, R72, R97, 1.1641532182693481445e-10 ;  /* 0x2f00000048487423 */ /* 0x000fe20000010061 */
[----:B------:R-:W-:-:S04]  /*b970*/  FMUL.FTZ R73, R73, UR4 ;  /* 0x0000000449497c20 */ /* 0x000fc80008410000 */
[----:B------:R-:W-:Y:S01]  /*b980*/  FMUL.FTZ R73, R73, R114 ;  /* 0x0000007249497220 */ /* 0x000fe20000410000 */
[----:B------:R-:W-:-:S04]  /*b990*/  FSETP.GTU.FTZ.AND P2, PT, R72, R107, PT ;  /* 0x0000006b4800720b */ /* 0x000fc80003f5c000 */
        /* <DEDUP_REMOVED lines=14> */
.L_x_4261:
        /* <DEDUP_REMOVED lines=13> */
.L_x_4263:
[----:B------:R-:W-:Y:S05]  /*bb50*/  BSYNC.RECONVERGENT B2 ;  /* 0x0000000000027941 */ /* 0x000fea0003800200 */
.L_x_4262:
[----:B0-----:R-:W-:Y:S01]  /*bb60*/  IMAD.WIDE.U32 R108, R12, -0x326172a9, RZ ;  /* 0xcd9e8d570c6c7825 */ /* 0x001fe200078e00ff */
        /* <DEDUP_REMOVED lines=54> */
.L_x_4260:
[----:B------:R-:W-:Y:S05]  /*bed0*/  BSYNC.RECONVERGENT B1 ;  /* 0x0000000000017941 */ /* 0x000fea0003800200 */
.L_x_4259:
[----:B------:R-:W-:Y:S01]  /*bee0*/  I2FP.F32.U32 R72, R5 ;  /* 0x0000000500487245 */ /* 0x000fe20000201000 */
[----:B------:R-:W-:Y:S01]  /*bef0*/  HADD2.F32 R5, -RZ, R74.H0_H0 ;  /* 0x2000004aff057230 */ /* 0x000fe20000004100 */
[----:B------:R-:W-:Y:S01]  /*bf00*/  ISETP.NE.AND P4, PT, R73, 0x1, PT ;  /* 0x000000014900780c */ /* 0x000fe20003f85270 */
[----:B------:R-:W-:Y:S01]  /*bf10*/  BSSY.RECONVERGENT B1, `(.L_x_4264) ;  /* 0x0000059000017945 */ /* 0x000fe20003800200 */
[----:B------:R-:W-:Y:S02]  /*bf20*/  HFMA2 R92, -RZ, RZ, 0, 1.1920928955078125e-07 ;  /* 0x00000002ff5c7431 */ /* 0x000fe400000001ff */
[----:B------:R-:W-:Y:S01]  /*bf30*/  FFMA.FTZ R72, R72, R97, 1.1641532182693481445e-10 ;  /* 0x2f00000048487423 */ /* 0x000fe20000010061 */
[----:B------:R-:W-:-:S04]  /*bf40*/  FMUL.FTZ R5, R5, UR4 ;  /* 0x0000000405057c20 */ /* 0x000fc80008410000 */
[----:B------:R-:W-:Y:S01]  /*bf50*/  FMUL.FTZ R5, R5, R114 ;  /* 0x0000007205057220 */ /* 0x000fe20000410000 */
[----:B------:R-:W-:Y:S01]  /*bf60*/  FSETP.GTU.FTZ.AND P3, PT, R72, R107, PT ;  /* 0x0000006b4800720b */ /* 0x000fe20003f7c000 */
[----:B------:R-:W-:-:S03]  /*bf70*/  HADD2.F32 R72, -RZ, R50.H0_H0 ;  /* 0x20000032ff487230 */ /* 0x000fc60000004100 */
[----:B------:R-:W-:Y:S01]  /*bf80*/  FSEL R83, R5, RZ, !P3 ;  /* 0x000000ff05537208 */ /* 0x000fe20005800000 */
[----:B------:R-:W-:Y:S01]  /*bf90*/  IMAD.MOV.U32 R5, RZ, RZ, R2 ;  /* 0x000000ffff057224 */ /* 0x000fe200078e0002 */
        /* <DEDUP_REMOVED lines=11> */
.L_x_4266:
        /* <DEDUP_REMOVED lines=13> */
.L_x_4268:
[----:B------:R-:W-:Y:S05]  /*c120*/  BSYNC.RECONVERGENT B2 ;  /* 0x0000000000027941 */ /* 0x000fea0003800200 */
.L_x_4267:
[----:B0-----:R-:W-:Y:S01]  /*c130*/  IMAD.WIDE.U32 R108, R12, -0x326172a9, RZ ;  /* 0xcd9e8d570c6c7825 */ /* 0x001fe200078e00ff */
[----:B------:R-:W-:Y:S01]  /*c140*/  LOP3.LUT R72, R4, UR9, R113, 0x96, !PT ;  /* 0x0000000904487c12 */ /* 0x000fe2000f8e9671 */
        /* <DEDUP_REMOVED lines=53> */
.L_x_4265:
[----:B------:R-:W-:Y:S05]  /*c4a0*/  BSYNC.RECONVERGENT B1 ;  /* 0x0000000000017941 */ /* 0x000fea0003800200 */
.L_x_4264:
[----:B------:R-:W-:Y:S01]  /*c4b0*/  I2FP.F32.U32 R72, R5 ;  /* 0x0000000500487245 */ /* 0x000fe20000201000 */
[----:B------:R-:W-:Y:S01]  /*c4c0*/  HADD2.F32 R74, -RZ, R74.H1_H1 ;  /* 0x3000004aff4a7230 */ /* 0x000fe20000004100 */
[----:B------:R-:W-:Y:S01]  /*c4d0*/  ISETP.NE.AND P5, PT, R92, 0x1, PT ;  /* 0x000000015c00780c */ /* 0x000fe20003fa5270 */
[----:B------:R-:W-:Y:S01]  /*c4e0*/  HADD2.F32 R73, -RZ, R50.H1_H1 ;  /* 0x30000032ff497230 */ /* 0x000fe20000004100 */
[----:B------:R-:W-:Y:S01]  /*c4f0*/  BSSY.RECONVERGENT B1, `(.L_x_4269) ;  /* 0x0000059000017945 */ /* 0x000fe20003800200 */
[----:B------:R-:W-:Y:S01]  /*c500*/  FFMA.FTZ R72, R72, R97, 1.1641532182693481445e-10 ;  /* 0x2f00000048487423 */ /* 0x000fe20000010061 */
[----:B------:R-:W-:Y:S01]  /*c510*/  FMUL.FTZ R5, R74, UR4 ;  /* 0x000000044a057c20 */ /* 0x000fe20008410000 */
[----:B0-----:R-:W-:-:S03]  /*c520*/  IMAD.MOV.U32 R108, RZ, RZ, 0x2 ;  /* 0x00000002ff6c7424 */ /* 0x001fc600078e00ff */
[----:B------:R-:W-:Y:S01]  /*c530*/  FMUL.FTZ R5, R5, R114 ;  /* 0x0000007205057220 */ /* 0x000fe20000410000 */
[----:B------:R-:W-:-:S04]  /*c540*/  FSETP.GTU.FTZ.AND P4, PT, R72, R107, PT ;  /* 0x0000006b4800720b */ /* 0x000fc80003f9c000 */
[----:B------:R-:W-:Y:S02]  /*c550*/  FSEL R74, R5, RZ, !P4 ;  /* 0x000000ff054a7208 */ /* 0x000fe40006000000 */
[----:B------:R-:W-:Y:S02]  /*c560*/  MOV R5, R2 ;  /* 0x0000000200057202 */ /* 0x000fe40000000f00 */
[----:B------:R-:W-:Y:S01]  /*c570*/  PLOP3.LUT P4, PT, P4, PT, PT, 0x8, 0x80 ;  /* 0x000000000080781c */ /* 0x000fe2000278e170 */
[----:B------:R-:W-:-:S04]  /*c580*/  FMUL.FTZ R74, R73, R74 ;  /* 0x0000004a494a7220 */ /* 0x000fc80000410000 */
        /* <DEDUP_REMOVED lines=10> */
.L_x_4271:
        /* <DEDUP_REMOVED lines=13> */
.L_x_4273:
[----:B------:R-:W-:Y:S05]  /*c700*/  BSYNC.RECONVERGENT B2 ;  /* 0x0000000000027941 */ /* 0x000fea0003800200 */
.L_x_4272:
        /* <DEDUP_REMOVED lines=55> */
.L_x_4270:
[----:B------:R-:W-:Y:S05]  /*ca80*/  BSYNC.RECONVERGENT B1 ;  /* 0x0000000000017941 */ /* 0x000fea0003800200 */
.L_x_4269:
        /* <DEDUP_REMOVED lines=23> */
.L_x_4276:
        /* <DEDUP_REMOVED lines=15> */
.L_x_4278:
[----:B------:R-:W-:Y:S05]  /*ccf0*/  BSYNC.RECONVERGENT B2 ;  /* 0x0000000000027941 */ /* 0x000fea0003800200 */
.L_x_4277:
        /* <DEDUP_REMOVED lines=55> */
.L_x_4275:
[----:B------:R-:W-:Y:S05]  /*d070*/  BSYNC.RECONVERGENT B1 ;  /* 0x0000000000017941 */ /* 0x000fea0003800200 */
.L_x_4274:
[----:B------:R-:W-:Y:S01]  /*d080*/  I2FP.F32.U32 R72, R73 ;  /* 0x0000004900487245 */ /* 0x000fe20000201000 */
[----:B------:R-:W-:Y:S01]  /*d090*/  HADD2.F32 R75, -RZ, R75.H1_H1 ;  /* 0x3000004bff4b7230 */ /* 0x000fe20000004100 */
[----:B------:R-:W-:Y:S01]  /*d0a0*/  F2FP.F16.F32.PACK_AB R74, R74, R83 ;  /* 0x000000534a4a723e */ /* 0x000fe200000000ff */
[----:B------:R-:W-:Y:S01]  /*d0b0*/  HADD2.F32 R108, -RZ, R51.H1_H1 ;  /* 0x30000033ff6c7230 */ /* 0x000fe20000004100 */
[----:B------:R-:W-:Y:S01]  /*d0c0*/  F2FP.F16.F32.PACK_AB R73, R84, R78 ;  /* 0x0000004e5449723e */ /* 0x000fe200000000ff */
[----:B------:R-:W-:Y:S01]  /*d0d0*/  FFMA.FTZ R72, R72, R97, 1.1641532182693481445e-10 ;  /* 0x2f00000048487423 */ /* 0x000fe20000010061 */
[----:B------:R-:W-:-:S04]  /*d0e0*/  FMUL.FTZ R75, R75, UR4 ;  /* 0x000000044b4b7c20 */ /* 0x000fc80008410000 */
[----:B------:R-:W-:Y:S01]  /*d0f0*/  FMUL.FTZ R75, R75, R114 ;  /* 0x000000724b4b7220 */ /* 0x000fe20000410000 */
[----:B------:R-:W-:Y:S02]  /*d100*/  FSETP.GTU.FTZ.AND P6, PT, R72, R107, PT ;  /* 0x0000006b4800720b */ /* 0x000fe40003fdc000 */
[----:B------:R-:W-:Y:S02]  /*d110*/  F2FP.F16.F32.PACK_AB R72, R77, R13 ;  /* 0x0000000d4d48723e */ /* 0x000fe400000000ff */
[----:B------:R-:W-:Y:S02]  /*d120*/  FSEL R97, R75, RZ, !P6 ;  /* 0x000000ff4b617208 */ /* 0x000fe40007000000 */
[----:B------:R-:W-:-:S03]  /*d130*/  PLOP3.LUT P6, PT, P6, PT, PT, 0x8, 0x80 ;  /* 0x000000000080781c */ /* 0x000fc600037ce170 */
[----:B------:R-:W-:-:S05]  /*d140*/  FMUL.FTZ R97, R108, R97 ;  /* 0x000000616c617220 */ /* 0x000fca0000410000 */
[----:B------:R-:W-:-:S07]  /*d150*/  F2FP.F16.F32.PACK_AB R75, R97, R92 ;  /* 0x0000005c614b723e */ /* 0x000fce00000000ff */
.L_x_4238:
        /* <DEDUP_REMOVED lines=21> */
.L_x_4196:
[----:B------:R-:W-:Y:S05]  /*d2b0*/  BSYNC.RECONVERGENT B0 ;  /* 0x0000000000007941 */ /* 0x000fea0003800200 */
.L_x_4195:
        /* <DEDUP_REMOVED lines=29> */
.L_x_4284:
        /* <DEDUP_REMOVED lines=13> */
.L_x_4286:
[----:B------:R-:W-:Y:S05]  /*d560*/  BSYNC.RECONVERGENT B2 ;  /* 0x0000000000027941 */ /* 0x000fea0003800200 */
.L_x_4285:
        /* <DEDUP_REMOVED lines=55> */
.L_x_4283:
[----:B------:R-:W-:Y:S05]  /*d8e0*/  BSYNC.RECONVERGENT B1 ;  /* 0x0000000000017941 */ /* 0x000fea0003800200 */
.L_x_4282:
        /* <DEDUP_REMOVED lines=10> */
[----:B0-----:R-:W-:-:S03]  /*d990*/  IMAD.MOV.U32 R86, RZ, RZ, 0x2 ;  /* 0x00000002ff567424 */ /* 0x001fc600078e00ff */
        /* <DEDUP_REMOVED lines=17> */
.L_x_4289:
        /* <DEDUP_REMOVED lines=13> */
.L_x_4291:
[----:B------:R-:W-:Y:S05]  /*db80*/  BSYNC.RECONVERGENT B2 ;  /* 0x0000000000027941 */ /* 0x000fea0003800200 */
.L_x_4290:
        /* <DEDUP_REMOVED lines=55> */
.L_x_4288:
[----:B------:R-:W-:Y:S05]  /*df00*/  BSYNC.RECONVERGENT B1 ;  /* 0x0000000000017941 */ /* 0x000fea0003800200 */
.L_x_4287:
        /* <DEDUP_REMOVED lines=24> */
.L_x_4294:
        /* <DEDUP_REMOVED lines=13> */
.L_x_4296:
[----:B------:R-:W-:Y:S05]  /*e160*/  BSYNC.RECONVERGENT B2 ;  /* 0x0000000000027941 */ /* 0x000fea0003800200 */
.L_x_4295:
[----:B------:R-:W-:Y:S01]  /*e170*/  IMAD.WIDE.U32 R108, R12, -0x326172a9, RZ ;  /* 0xcd9e8d570c6c7825 */ /* 0x000fe200078e00ff */
        /* <DEDUP_REMOVED lines=54> */
.L_x_4293:
[----:B------:R-:W-:Y:S05]  /*e4e0*/  BSYNC.RECONVERGENT B1 ;  /* 0x0000000000017941 */ /* 0x000fea0003800200 */
.L_x_4292:
        /* <DEDUP_REMOVED lines=24> */
.L_x_4299:
        /* <DEDUP_REMOVED lines=13> */
.L_x_4301:
[----:B------:R-:W-:Y:S05]  /*e740*/  BSYNC.RECONVERGENT B2 ;  /* 0x0000000000027941 */ /* 0x000fea0003800200 */
.L_x_4300:
        /* <DEDUP_REMOVED lines=55> */
.L_x_4298:
[----:B------:R-:W-:Y:S05]  /*eac0*/  BSYNC.RECONVERGENT B1 ;  /* 0x0000000000017941 */ /* 0x000fea0003800200 */
.L_x_4297:
        /* <DEDUP_REMOVED lines=24> */
.L_x_4304:
        /* <DEDUP_REMOVED lines=13> */
.L_x_4306:
[----:B------:R-:W-:Y:S05]  /*ed20*/  BSYNC.RECONVERGENT B2 ;  /* 0x0000000000027941 */ /* 0x000fea0003800200 */
.L_x_4305:
        /* <DEDUP_REMOVED lines=55> */
.L_x_4303:
[----:B------:R-:W-:Y:S05]  /*f0a0*/  BSYNC.RECONVERGENT B1 ;  /* 0x0000000000017941 */ /* 0x000fea0003800200 */
.L_x_4302:
        /* <DEDUP_REMOVED lines=9> */
[----:B------:R-:W-:Y:S02]  /*f140*/  FSETP.GTU.FTZ.AND P3, PT, R5, R114, PT ;  /* 0x000000720500720b */ /* 0x000fe40003f7c000 */
        /* <DEDUP_REMOVED lines=14> */
.L_x_4309:
        /* <DEDUP_REMOVED lines=13> */
.L_x_4311:
[----:B------:R-:W-:Y:S05]  /*f300*/  BSYNC.RECONVERGENT B2 ;  /* 0x0000000000027941 */ /* 0x000fea0003800200 */
.L_x_4310:
        /* <DEDUP_REMOVED lines=55> */
.L_x_4308:
[----:B------:R-:W-:Y:S05]  /*f680*/  BSYNC.RECONVERGENT B1 ;  /* 0x0000000000017941 */ /* 0x000fea0003800200 */
.L_x_4307:
        /* <DEDUP_REMOVED lines=10> */
[----:B------:R-:W-:Y:S01]  /*f730*/  FSETP.GTU.FTZ.AND P4, PT, R5, R114, PT ;  /* 0x000000720500720b */ /* 0x000fe20003f9c000 */
[----:B------:R-:W-:-:S03]  /*f740*/  IMAD.MOV.U32 R5, RZ, RZ, R2 ;  /* 0x000000ffff057224 */ /* 0x000fc600078e0002 */
[----:B------:R-:W-:Y:S02]  /*f750*/  FSEL R74, R74, RZ, !P4 ;  /* 0x000000ff4a4a7208 */ /* 0x000fe40006000000 */
[----:B------:R-:W-:-:S03]  /*f760*/  PLOP3.LUT P4, PT, P4, PT, PT, 0x8, 0x80 ;  /* 0x000000000080781c */ /* 0x000fc6000278e170 */
[----:B------:R-:W-:-:S05]  /*f770*/  FFMA.FTZ R74, R74, R73, R93 ;  /* 0x000000494a4a7223 */ /* 0x000fca000001005d */
        /* <DEDUP_REMOVED lines=10> */
.L_x_4314:
        /* <DEDUP_REMOVED lines=13> */
.L_x_4316:
[----:B------:R-:W-:Y:S05]  /*f8f0*/  BSYNC.RECONVERGENT B2 ;  /* 0x0000000000027941 */ /* 0x000fea0003800200 */
.L_x_4315:
        /* <DEDUP_REMOVED lines=55> */
.L_x_4313:
[----:B------:R-:W-:Y:S05]  /*fc70*/  BSYNC.RECONVERGENT B1 ;  /* 0x0000000000017941 */ /* 0x000fea0003800200 */
.L_x_4312:
        /* <DEDUP_REMOVED lines=10> */
[----:B------:R-:W-:-:S03]  /*fd20*/  HFMA2 R5, -RZ, RZ, 0, 1.1920928955078125e-07 ;  /* 0x00000002ff057431 */ /* 0x000fc600000001ff */
        /* <DEDUP_REMOVED lines=13> */
.L_x_4319:
        /* <DEDUP_REMOVED lines=15> */
.L_x_4321:
[----:B------:R-:W-:Y:S05]  /*fef0*/  BSYNC.RECONVERGENT B2 ;  /* 0x0000000000027941 */ /* 0x000fea0003800200 */
.L_x_4320:
        /* <DEDUP_REMOVED lines=55> */
.L_x_4318:
[----:B------:R-:W-:Y:S05]  /*10270*/  BSYNC.RECONVERGENT B1 ;  /* 0x0000000000017941 */ /* 0x000fea0003800200 */
.L_x_4317:
[----:B------:R-:W-:Y:S01]  /*10280*/  HADD2.F32 R75, -RZ, R75.H1_H1 ;  /* 0x3000004bff4b7230 */ /* 0x000fe20000004100 */
[----:B------:R-:W-:Y:S01]  /*10290*/  I2FP.F32.U32 R73, R73 ;  /* 0x0000004900497245 */ /* 0x000fe20000201000 */
[----:B------:R-:W-:Y:S01]  /*102a0*/  HADD2.F32 R109, -RZ, R23.H1_H1 ;  /* 0x30000017ff6d7230 */ /* 0x000fe20000004100 */
[----:B------:R-:W-:Y:S02]  /*102b0*/  F2FP.F16.F32.PACK_AB R74, R74, R87 ;  /* 0x000000574a4a723e */ /* 0x000fe400000000ff */
[----:B------:R-:W-:Y:S01]  /*102c0*/  FMUL.FTZ R72, R75, UR4 ;  /* 0x000000044b487c20 */ /* 0x000fe20008410000 */
[----:B------:R-:W-:Y:S01]  /*102d0*/  FFMA.FTZ R73, R73, R98, 1.1641532182693481445e-10 ;  /* 0x2f00000049497423 */ /* 0x000fe20000010062 */
[----:B------:R-:W-:Y:S02]  /*102e0*/  HADD2.F32 R75, -RZ, R39.H1_H1 ;  /* 0x30000027ff4b7230 */ /* 0x000fe40000004100 */
[----:B------:R-:W-:Y:S02]  /*102f0*/  FMUL.FTZ R72, R72, R115 ;  /* 0x0000007348487220 */ /* 0x000fe40000410000 */
[----:B------:R-:W-:-:S02]  /*10300*/  FSETP.GTU.FTZ.AND P6, PT, R73, R114, PT ;  /* 0x000000724900720b */ /* 0x000fc40003fdc000 */
[----:B------:R-:W-:Y:S02]  /*10310*/  F2FP.F16.F32.PACK_AB R73, R86, R80 ;  /* 0x000000505649723e */ /* 0x000fe400000000ff */
[----:B------:R-:W-:Y:S02]  /*10320*/  FSEL R72, R72, RZ, !P6 ;  /* 0x000000ff48487208 */ /* 0x000fe40007000000 */
[----:B------:R-:W-:-:S03]  /*10330*/  PLOP3.LUT P6, PT, P6, PT, PT, 0x8, 0x80 ;  /* 0x000000000080781c */ /* 0x000fc600037ce170 */
[----:B------:R-:W-:Y:S01]  /*10340*/  FFMA.FTZ R98, R72, R75, R109 ;  /* 0x0000004b48627223 */ /* 0x000fe2000001006d */
[----:B------:R-:W-:-:S04]  /*10350*/  F2FP.F16.F32.PACK_AB R72, R79, R14 ;  /* 0x0000000e4f48723e */ /* 0x000fc800000000ff */
[----:B------:R-:W-:Y:S01]  /*10360*/  F2FP.F16.F32.PACK_AB R75, R98, R94 ;  /* 0x0000005e624b723e */ /* 0x000fe200000000ff */
[----:B------:R-:W-:Y:S06]  /*10370*/  BRA `(.L_x_4322) ;  /* 0x0000002c00d87947 */ /* 0x000fec0003800000 */
.L_x_4281:
        /* <DEDUP_REMOVED lines=16> */
.L_x_4325:
        /* <DEDUP_REMOVED lines=13> */
.L_x_4327:
[----:B------:R-:W-:Y:S05]  /*10550*/  BSYNC.RECONVERGENT B2 ;  /* 0x0000000000027941 */ /* 0x000fea0003800200 */
.L_x_4326:
        /* <DEDUP_REMOVED lines=55> */
.L_x_4324:
[----:B------:R-:W-:Y:S05]  /*108d0*/  BSYNC.RECONVERGENT B1 ;  /* 0x0000000000017941 */ /* 0x000fea0003800200 */
.L_x_4323:
[----:B------:R-:W1:Y:S01]  /*108e0*/  LDC R115, c[0x0][0x408] ;  /* 0x00010200ff737b82 */ /* 0x000e620000000800 */
[----:B------:R-:W-:Y:S01]  /*108f0*/  I2FP.F32.U32 R5, R14 ;  /* 0x0000000e00057245 */ /* 0x000fe20000201000 */
[----:B-----5:R-:W-:Y:S01]  /*10900*/  HADD2.F32 R14, -RZ, R72.H0_H0 ;  /* 0x20000048ff0e7230 */ /* 0x020fe20000004100 */
[----:B------:R-:W-:Y:S01]  /*10910*/  ISETP.NE.AND P1, PT, R79, 0x1, PT ;  /* 0x000000014f00780c */ /* 0x000fe20003f25270 */
[----:B------:R-:W-:Y:S01]  /*10920*/  IMAD.MOV.U32 R98, RZ, RZ, 0x2f800000 ;  /* 0x2f800000ff627424 */ /* 0x000fe200078e00ff */
[----:B------:R-:W-:Y:S01]  /*10930*/  BSSY.RECONVERGENT B1, `(.L_x_4328) ;  /* 0x000005b000017945 */ /* 0x000fe20003800200 */
[----:B0-----:R-:W-:Y:S02]  /*10940*/  HFMA2 R86, -RZ, RZ, 0, 1.1920928955078125e-07 ;  /* 0x00000002ff567431 */ /* 0x001fe400000001ff */
[----:B------:R-:W-:Y:S01]  /*10950*/  FMUL.FTZ R14, R14, UR4 ;  /* 0x000000040e0e7c20 */ /* 0x000fe20008410000 */
[----:B------:R-:W0:Y:S01]  /*10960*/  LDC R114, c[0x0][0x404] ;  /* 0x00010100ff727b82 */ /* 0x000e220000000800 */
[----:B------:R-:W-:-:S02]  /*10970*/  FFMA.FTZ R5, R5, R98, 1.1641532182693481445e-10 ;  /* 0x2f00000005057423 */ /* 0x000fc40000010062 */
[----:B-1----:R-:W-:-:S03]  /*10980*/  FMUL.FTZ R14, R14, R115 ;  /* 0x000000730e0e7220 */ /* 0x002fc60000410000 */
[----:B0-----:R-:W-:Y:S01]  /*10990*/  FSETP.GTU.FTZ.AND P0, PT, R5, R114, PT ;  /* 0x000000720500720b */ /* 0x001fe20003f1c000 */
[----:B------:R-:W-:-:S03]  /*109a0*/  HADD2.F32 R5, -RZ, R36.H0_H0 ;  /* 0x20000024ff057230 */ /* 0x000fc60000004100 */
        /* <DEDUP_REMOVED lines=14> */
.L_x_4330:
        /* <DEDUP_REMOVED lines=13> */
.L_x_4332:
[----:B------:R-:W-:Y:S05]  /*10b60*/  BSYNC.RECONVERGENT B2 ;  /* 0x0000000000027941 */ /* 0x000fea0003800200 */
.L_x_4331:
        /* <DEDUP_REMOVED lines=55> */
.L_x_4329:
[----:B------:R-:W-:Y:S05]  /*10ee0*/  BSYNC.RECONVERGENT B1 ;  /* 0x0000000000017941 */ /* 0x000fea0003800200 */
.L_x_4328:
        /* <DEDUP_REMOVED lines=9> */
[----:B------:R-:W-:Y:S02]  /*10f80*/  FSETP.GTU.FTZ.AND P0, PT, R5, R114, PT ;  /* 0x000000720500720b */ /* 0x000fe40003f1c000 */
        /* <DEDUP_REMOVED lines=13> */
.L_x_4335:
        /* <DEDUP_REMOVED lines=13> */
.L_x_4337:
[----:B------:R-:W-:Y:S05]  /*11130*/  BSYNC.RECONVERGENT B2 ;  /* 0x0000000000027941 */ /* 0x000fea0003800200 */
.L_x_4336:
        /* <DEDUP_REMOVED lines=55> */
.L_x_4334:
[----:B------:R-:W-:Y:S05]  /*114b0*/  BSYNC.RECONVERGENT B1 ;  /* 0x0000000000017941 */ /* 0x000fea0003800200 */
.L_x_4333:
        /* <DEDUP_REMOVED lines=23> */
.L_x_4340:
        /* <DEDUP_REMOVED lines=13> */
.L_x_4342:
[----:B------:R-:W-:Y:S05]  /*11700*/  BSYNC.RECONVERGENT B2 ;  /* 0x0000000000027941 */ /* 0x000fea0003800200 */
.L_x_4341:
        /* <DEDUP_REMOVED lines=55> */
.L_x_4339:
[----:B------:R-:W-:Y:S05]  /*11a80*/  BSYNC.RECONVERGENT B1 ;  /* 0x0000000000017941 */ /* 0x000fea0003800200 */
.L_x_4338:
[----:B------:R-:W-:Y:S01]  /*11a90*/  I2FP.F32.U32 R5, R5 ;  /* 0x0000000500057245 */ /* 0x000fe20000201000 */
[----:B------:R-:W-:Y:S01]  /*11aa0*/  HADD2.F32 R73, -RZ, R73.H1_H1 ;  /* 0x30000049ff497230 */ /* 0x000fe20000004100 */
[----:B------:R-:W-:Y:S01]  /*11ab0*/  ISETP.NE.AND P3, PT, R93, 0x1, PT ;  /* 0x000000015d00780c */ /* 0x000fe20003f65270 */
[----:B------:R-:W-:Y:S02]  /*11ac0*/  BSSY.RECONVERGENT B1, `(.L_x_4343) ;  /* 0x0000059000017945 */ /* 0x000fe40003800200 */
        /* <DEDUP_REMOVED lines=19> */
.L_x_4345:
        /* <DEDUP_REMOVED lines=13> */
.L_x_4347:
[----:B------:R-:W-:Y:S05]  /*11cd0*/  BSYNC.RECONVERGENT B2 ;  /* 0x0000000000027941 */ /* 0x000fea0003800200 */
.L_x_4346:
        /* <DEDUP_REMOVED lines=55> */
.L_x_4344:
[----:B------:R-:W-:Y:S05]  /*12050*/  BSYNC.RECONVERGENT B1 ;  /* 0x0000000000017941 */ /* 0x000fea0003800200 */
.L_x_4343:
        /* <DEDUP_REMOVED lines=9> */
[----:B------:R-:W-:-:S03]  /*120f0*/  IMAD.MOV.U32 R5, RZ, RZ, R2 ;  /* 0x000000ffff057224 */ /* 0x000fc600078e0002 */
[----:B------:R-:W-:Y:S01]  /*12100*/  FSEL R87, R72, RZ, !P3 ;  /* 0x000000ff48577208 */ /* 0x000fe20005800000 */
[----:B------:R-:W-:Y:S01]  /*12110*/  HFMA2 R72, -RZ, RZ, 0, 1.1920928955078125e-07 ;  /* 0x00000002ff487431 */ /* 0x000fe200000001ff */
        /* <DEDUP_REMOVED lines=11> */
.L_x_4350:
        /* <DEDUP_REMOVED lines=13> */
.L_x_4352:
[----:B------:R-:W-:Y:S05]  /*122a0*/  BSYNC.RECONVERGENT B2 ;  /* 0x0000000000027941 */ /* 0x000fea0003800200 */
.L_x_4351:
        /* <DEDUP_REMOVED lines=55> */
.L_x_4349:
[----:B------:R-:W-:Y:S05]  /*12620*/  BSYNC.RECONVERGENT B1 ;  /* 0x0000000000017941 */ /* 0x000fea0003800200 */
.L_x_4348:
        /* <DEDUP_REMOVED lines=13> */
[----:B------:R-:W-:-:S04]  /*12700*/  FMUL.FTZ R74, R73, R74 ;  /* 0x0000004a494a7220 */ /* 0x000fc80000410000 */
[----:B------:R-:W-:Y:S01]  /*12710*/  IMAD.MOV.U32 R93, RZ, RZ, R74 ;  /* 0x000000ffff5d7224 */ /* 0x000fe200078e004a */
        /* <DEDUP_REMOVED lines=9> */
.L_x_4355:
        /* <DEDUP_REMOVED lines=13> */
.L_x_4357:
[----:B------:R-:W-:Y:S05]  /*12880*/  BSYNC.RECONVERGENT B2 ;  /* 0x0000000000027941 */ /* 0x000fea0003800200 */
.L_x_4356:
        /* <DEDUP_REMOVED lines=55> */
.L_x_4354:
[----:B------:R-:W-:Y:S05]  /*12c00*/  BSYNC.RECONVERGENT B1 ;  /* 0x0000000000017941 */ /* 0x000fea0003800200 */
.L_x_4353:
        /* <DEDUP_REMOVED lines=23> */
.L_x_4360:
        /* <DEDUP_REMOVED lines=15> */
.L_x_4362:
[----:B------:R-:W-:Y:S05]  /*12e70*/  BSYNC.RECONVERGENT B2 ;  /* 0x0000000000027941 */ /* 0x000fea0003800200 */
.L_x_4361:
        /* <DEDUP_REMOVED lines=55> */
.L_x_4359:
[----:B------:R-:W-:Y:S05]  /*131f0*/  BSYNC.RECONVERGENT B1 ;  /* 0x0000000000017941 */ /* 0x000fea0003800200 */
.L_x_4358:
[----:B------:R-:W-:Y:S01]  /*13200*/  I2FP.F32.U32 R73, R73 ;  /* 0x0000004900497245 */ /* 0x000fe20000201000 */
[----:B------:R-:W-:Y:S01]  /*13210*/  HADD2.F32 R75, -RZ, R75.H1_H1 ;  /* 0x3000004bff4b7230 */ /* 0x000fe20000004100 */
[----:B------:R-:W-:-:S03]  /*13220*/  F2FP.F16.F32.PACK_AB R74, R74, R87 ;  /* 0x000000574a4a723e */ /* 0x000fc600000000ff */
[----:B------:R-:W-:Y:S01]  /*13230*/  FFMA.FTZ R73, R73, R98, 1.1641532182693481445e-10 ;  /* 0x2f00000049497423 */ /* 0x000fe20000010062 */
[----:B------:R-:W-:Y:S01]  /*13240*/  FMUL.FTZ R72, R75, UR4 ;  /* 0x000000044b487c20 */ /* 0x000fe20008410000 */
[----:B------:R-:W-:-:S03]  /*13250*/  HADD2.F32 R75, -RZ, R39.H1_H1 ;  /* 0x30000027ff4b7230 */ /* 0x000fc60000004100 */
[----:B------:R-:W-:Y:S01]  /*13260*/  FMUL.FTZ R72, R72, R115 ;  /* 0x0000007348487220 */ /* 0x000fe20000410000 */
[----:B------:R-:W-:Y:S02]  /*13270*/  FSETP.GTU.FTZ.AND P6, PT, R73, R114, PT ;  /* 0x000000724900720b */ /* 0x000fe40003fdc000 */
[----:B------:R-:W-:Y:S02]  /*13280*/  F2FP.F16.F32.PACK_AB R73, R86, R80 ;  /* 0x000000505649723e */ /* 0x000fe400000000ff */
[----:B------:R-:W-:Y:S02]  /*13290*/  FSEL R98, R72, RZ, !P6 ;  /* 0x000000ff48627208 */ /* 0x000fe40007000000 */
[----:B------:R-:W-:Y:S02]  /*132a0*/  PLOP3.LUT P6, PT, P6, PT, PT, 0x8, 0x80 ;  /* 0x000000000080781c */ /* 0x000fe400037ce170 */
[----:B------:R-:W-:Y:S01]  /*132b0*/  F2FP.F16.F32.PACK_AB R72, R79, R14 ;  /* 0x0000000e4f48723e */ /* 0x000fe200000000ff */
[----:B------:R-:W-:-:S05]  /*132c0*/  FMUL.FTZ R98, R75, R98 ;  /* 0x000000624b627220 */ /* 0x000fca0000410000 */
[----:B------:R-:W-:-:S07]  /*132d0*/  F2FP.F16.F32.PACK_AB R75, R98, R94 ;  /* 0x0000005e624b723e */ /* 0x000fce00000000ff */
.L_x_4322:
        /* <DEDUP_REMOVED lines=21> */
.L_x_4280:
[----:B------:R-:W-:Y:S05]  /*13430*/  BSYNC.RECONVERGENT B0 ;  /* 0x0000000000007941 */ /* 0x000fea0003800200 */
.L_x_4279:
[----:B------:R-:W-:Y:S01]  /*13440*/  ISETP.GE.U32.AND P0, PT, R11, 0x200, PT ;  /* 0x000002000b00780c */ /* 0x000fe20003f06070 */
[----:B------:R-:W-:-:S12]  /*13450*/  BSSY.RECONVERGENT B0, `(.L_x_4363) ;  /* 0x0000617000007945 */ /* 0x000fd80003800200 */
        /* <DEDUP_REMOVED lines=26> */
.L_x_4368:
        /* <DEDUP_REMOVED lines=13> */
.L_x_4370:
[----:B------:R-:W-:Y:S05]  /*136d0*/  BSYNC.RECONVERGENT B2 ;  /* 0x0000000000027941 */ /* 0x000fea0003800200 */
.L_x_4369:
        /* <DEDUP_REMOVED lines=55> */
.L_x_4367:
[----:B------:R-:W-:Y:S05]  /*13a50*/  BSYNC.RECONVERGENT B1 ;  /* 0x0000000000017941 */ /* 0x000fea0003800200 */
.L_x_4366:
[----:B------:R-:W1:Y:S01]  /*13a60*/  LDC R116, c[0x0][0x408] ;  /* 0x00010200ff747b82 */ /* 0x000e620000000800 */
[----:B------:R-:W-:Y:S01]  /*13a70*/  I2FP.F32.U32 R82, R15 ;  /* 0x0000000f00527245 */ /* 0x000fe20000201000 */
[----:B------:R-:W-:Y:S02]  /*13a80*/  HFMA2 R99, -RZ, RZ, 0.1171875, 0 ;  /* 0x2f800000ff637431 */ /* 0x000fe400000001ff */
[----:B-----5:R-:W-:Y:S01]  /*13a90*/  HADD2.F32 R5, -RZ, R72.H0_H0 ;  /* 0x20000048ff057230 */ /* 0x020fe20000004100 */
[----:B------:R-:W-:Y:S01]  /*13aa0*/  ISETP.NE.AND P2, PT, R81, 0x1, PT ;  /* 0x000000015100780c */ /* 0x000fe20003f45270 */
[----:B0-----:R-:W-:Y:S01]  /*13ab0*/  HADD2.F32 R88, -RZ, R20.H0_H0 ;  /* 0x20000014ff587230 */ /* 0x001fe20000004100 */
[----:B------:R-:W-:Y:S01]  /*13ac0*/  BSSY.RECONVERGENT B1, `(.L_x_4371) ;  /* 0x000005b000017945 */ /* 0x000fe20003800200 */
[----:B------:R-:W-:Y:S01]  /*13ad0*/  FFMA.FTZ R82, R82, R99, 1.1641532182693481445e-10 ;  /* 0x2f00000052527423 */ /* 0x000fe20000010063 */
[----:B------:R-:W0:Y:S01]  /*13ae0*/  LDC R115, c[0x0][0x404] ;  /* 0x00010100ff737b82 */ /* 0x000e220000000800 */
[----:B------:R-:W-:-:S04]  /*13af0*/  FMUL.FTZ R5, R5, UR4 ;  /* 0x0000000405057c20 */ /* 0x000fc80008410000 */
[----:B-1----:R-:W-:Y:S01]  /*13b00*/  FMUL.FTZ R5, R5, R116 ;  /* 0x0000007405057220 */ /* 0x002fe20000410000 */
[----:B0-----:R-:W-:Y:S01]  /*13b10*/  FSETP.GTU.FTZ.AND P1, PT, R82, R115, PT ;  /* 0x000000735200720b */ /* 0x001fe20003f3c000 */
[----:B------:R-:W-:-:S03]  /*13b20*/  HADD2.F32 R82, -RZ, R24.H0_H0 ;  /* 0x20000018ff527230 */ /* 0x000fc60000004100 */
[----:B------:R-:W-:Y:S02]  /*13b30*/  FSEL R5, R5, RZ, !P1 ;  /* 0x000000ff05057208 */ /* 0x000fe40004800000 */
[----:B------:R-:W-:-:S03]  /*13b40*/  PLOP3.LUT P1, PT, P1, PT, PT, 0x8, 0x80 ;  /* 0x000000000080781c */ /* 0x000fc60000f2e170 */
[----:B------:R-:W-:Y:S01]  /*13b50*/  FFMA.FTZ R15, R5, R82, R88 ;  /* 0x00000052050f7223 */ /* 0x000fe20000010058 */
[----:B------:R-:W-:Y:S01]  /*13b60*/  IMAD.MOV.U32 R88, RZ, RZ, 0x2 ;  /* 0x00000002ff587424 */ /* 0x000fe200078e00ff */
        /* <DEDUP_REMOVED lines=11> */
.L_x_4373:
        /* <DEDUP_REMOVED lines=13> */
.L_x_4375:
[----:B------:R-:W-:Y:S05]  /*13cf0*/  BSYNC.RECONVERGENT B2 ;  /* 0x0000000000027941 */ /* 0x000fea0003800200 */
.L_x_4374:
        /* <DEDUP_REMOVED lines=55> */
.L_x_4372:
[----:B------:R-:W-:Y:S05]  /*14070*/  BSYNC.RECONVERGENT B1 ;  /* 0x0000000000017941 */ /* 0x000fea0003800200 */
.L_x_4371:
        /* <DEDUP_REMOVED lines=25> */
.L_x_4378:
        /* <DEDUP_REMOVED lines=13> */
.L_x_4380:
[----:B------:R-:W-:Y:S05]  /*142e0*/  BSYNC.RECONVERGENT B2 ;  /* 0x0000000000027941 */ /* 0x000fea0003800200 */
.L_x_4379:
        /* <DEDUP_REMOVED lines=55> */
.L_x_4377:
[----:B------:R-:W-:Y:S05]  /*14660*/  BSYNC.RECONVERGENT B1 ;  /* 0x0000000000017941 */ /* 0x000fea0003800200 */
.L_x_4376:
        /* <DEDUP_REMOVED lines=24> */
.L_x_4383:
        /* <DEDUP_REMOVED lines=13> */
.L_x_4385:
[----:B------:R-:W-:Y:S05]  /*148c0*/  BSYNC.RECONVERGENT B2 ;  /* 0x0000000000027941 */ /* 0x000fea0003800200 */
.L_x_4384:
        /* <DEDUP_REMOVED lines=55> */
.L_x_4382:
[----:B------:R-:W-:Y:S05]  /*14c40*/  BSYNC.RECONVERGENT B1 ;  /* 0x0000000000017941 */ /* 0x000fea0003800200 */
.L_x_4381:
        /* <DEDUP_REMOVED lines=24> */
.L_x_4388:
        /* <DEDUP_REMOVED lines=13> */
.L_x_4390:
[----:B------:R-:W-:Y:S05]  /*14ea0*/  BSYNC.RECONVERGENT B2 ;  /* 0x0000000000027941 */ /* 0x000fea0003800200 */
.L_x_4389:
        /* <DEDUP_REMOVED lines=55> */
.L_x_4387:
[----:B------:R-:W-:Y:S05]  /*15220*/  BSYNC.RECONVERGENT B1 ;  /* 0x0000000000017941 */ /* 0x000fea0003800200 */
.L_x_4386:
        /* <DEDUP_REMOVED lines=9> */
[----:B------:R-:W-:-:S04]  /*152c0*/  FSETP.GTU.FTZ.AND P3, PT, R72, R115, PT ;  /* 0x000000734800720b */ /* 0x000fc80003f7c000 */
        /* <DEDUP_REMOVED lines=14> */
.L_x_4393:
        /* <DEDUP_REMOVED lines=13> */
.L_x_4395:
[----:B------:R-:W-:Y:S05]  /*15480*/  BSYNC.RECONVERGENT B2 ;  /* 0x0000000000027941 */ /* 0x000fea0003800200 */
.L_x_4394:
        /* <DEDUP_REMOVED lines=55> */
.L_x_4392:
[----:B------:R-:W-:Y:S05]  /*15800*/  BSYNC.RECONVERGENT B1 ;  /* 0x0000000000017941 */ /* 0x000fea0003800200 */
.L_x_4391:
        /* <DEDUP_REMOVED lines=25> */
.L_x_4398:
        /* <DEDUP_REMOVED lines=13> */
.L_x_4400:
[----:B------:R-:W-:Y:S05]  /*15a70*/  BSYNC.RECONVERGENT B2 ;  /* 0x0000000000027941 */ /* 0x000fea0003800200 */
.L_x_4399:
        /* <DEDUP_REMOVED lines=55> */
.L_x_4397:
[----:B------:R-:W-:Y:S05]  /*15df0*/  BSYNC.RECONVERGENT B1 ;  /* 0x0000000000017941 */ /* 0x000fea0003800200 */
.L_x_4396:
        /* <DEDUP_REMOVED lines=24> */
.L_x_4403:
        /* <DEDUP_REMOVED lines=15> */
.L_x_4405:
[----:B------:R-:W-:Y:S05]  /*16070*/  BSYNC.RECONVERGENT B2 ;  /* 0x0000000000027941 */ /* 0x000fea0003800200 */
.L_x_4404:
        /* <DEDUP_REMOVED lines=55> */
.L_x_4402:
[----:B------:R-:W-:Y:S05]  /*163f0*/  BSYNC.RECONVERGENT B1 ;  /* 0x0000000000017941 */ /* 0x000fea0003800200 */
.L_x_4401:
        /* <DEDUP_REMOVED lines=16> */
.L_x_4365:
        /* <DEDUP_REMOVED lines=16> */
.L_x_4409:
        /* <DEDUP_REMOVED lines=13> */
.L_x_4411:
[----:B------:R-:W-:Y:S05]  /*166d0*/  BSYNC.RECONVERGENT B2 ;  /* 0x0000000000027941 */ /* 0x000fea0003800200 */
.L_x_4410:
        /* <DEDUP_REMOVED lines=55> */
.L_x_4408:
[----:B------:R-:W-:Y:S05]  /*16a50*/  BSYNC.RECONVERGENT B1 ;  /* 0x0000000000017941 */ /* 0x000fea0003800200 */
.L_x_4407:
        /* <DEDUP_REMOVED lines=27> */
.L_x_4414:
        /* <DEDUP_REMOVED lines=13> */
.L_x_4416:
[----:B------:R-:W-:Y:S05]  /*16ce0*/  BSYNC.RECONVERGENT B2 ;  /* 0x0000000000027941 */ /* 0x000fea0003800200 */
.L_x_4415:
        /* <DEDUP_REMOVED lines=55> */
.L_x_4413:
[----:B------:R-:W-:Y:S05]  /*17060*/  BSYNC.RECONVERGENT B1 ;  /* 0x0000000000017941 */ /* 0x000fea0003800200 */
.L_x_4412:
        /* <DEDUP_REMOVED lines=24> */
.L_x_4419:
        /* <DEDUP_REMOVED lines=13> */
.L_x_4421:
[----:B------:R-:W-:Y:S05]  /*172c0*/  BSYNC.RECONVERGENT B2 ;  /* 0x0000000000027941 */ /* 0x000fea0003800200 */
.L_x_4420:
        /* <DEDUP_REMOVED lines=55> */
.L_x_4418:
[----:B------:R-:W-:Y:S05]  /*17640*/  BSYNC.RECONVERGENT B1 ;  /* 0x0000000000017941 */ /* 0x000fea0003800200 */
.L_x_4417:
        /* <DEDUP_REMOVED lines=23> */
.L_x_4424:
        /* <DEDUP_REMOVED lines=13> */
.L_x_4426:
[----:B------:R-:W-:Y:S05]  /*17890*/  BSYNC.RECONVERGENT B2 ;  /* 0x0000000000027941 */ /* 0x000fea0003800200 */
.L_x_4425:
        /* <DEDUP_REMOVED lines=55> */
.L_x_4423:
[----:B------:R-:W-:Y:S05]  /*17c10*/  BSYNC.RECONVERGENT B1 ;  /* 0x0000000000017941 */ /* 0x000fea0003800200 */
.L_x_4422:
        /* <DEDUP_REMOVED lines=23> */
.L_x_4429:
        /* <DEDUP_REMOVED lines=13> */
.L_x_4431:
[----:B------:R-:W-:Y:S05]  /*17e60*/  BSYNC.RECONVERGENT B2 ;  /* 0x0000000000027941 */ /* 0x000fea0003800200 */
.L_x_4430:
        /* <DEDUP_REMOVED lines=55> */
.L_x_4428:
[----:B------:R-:W-:Y:S05]  /*181e0*/  BSYNC.RECONVERGENT B1 ;  /* 0x0000000000017941 */ /* 0x000fea0003800200 */
.L_x_4427:
        /* <DEDUP_REMOVED lines=23> */
.L_x_4434:
        /* <DEDUP_REMOVED lines=13> */
.L_x_4436:
[----:B------:R-:W-:Y:S05]  /*18430*/  BSYNC.RECONVERGENT B2 ;  /* 0x0000000000027941 */ /* 0x000fea0003800200 */
.L_x_4435:
        /* <DEDUP_REMOVED lines=55> */
.L_x_4433:
[----:B------:R-:W-:Y:S05]  /*187b0*/  BSYNC.RECONVERGENT B1 ;  /* 0x0000000000017941 */ /* 0x000fea0003800200 */
.L_x_4432:
        /* <DEDUP_REMOVED lines=24> */
.L_x_4439:
        /* <DEDUP_REMOVED lines=13> */
.L_x_4441:
[----:B------:R-:W-:Y:S05]  /*18a10*/  BSYNC.RECONVERGENT B2 ;  /* 0x0000000000027941 */ /* 0x000fea0003800200 */
.L_x_4440:
        /* <DEDUP_REMOVED lines=55> */
.L_x_4438:
[----:B------:R-:W-:Y:S05]  /*18d90*/  BSYNC.RECONVERGENT B1 ;  /* 0x0000000000017941 */ /* 0x000fea0003800200 */
.L_x_4437:
        /* <DEDUP_REMOVED lines=23> */
.L_x_4444:
        /* <DEDUP_REMOVED lines=15> */
.L_x_4446:
[----:B------:R-:W-:Y:S05]  /*19000*/  BSYNC.RECONVERGENT B2 ;  /* 0x0000000000027941 */ /* 0x000fea0003800200 */
.L_x_4445:
        /* <DEDUP_REMOVED lines=55> */
.L_x_4443:
[----:B------:R-:W-:Y:S05]  /*19380*/  BSYNC.RECONVERGENT B1 ;  /* 0x0000000000017941 */ /* 0x000fea0003800200 */
.L_x_4442:
        /* <DEDUP_REMOVED lines=14> */
.L_x_4406:
        /* <DEDUP_REMOVED lines=21> */
.L_x_4364:
[----:B------:R-:W-:Y:S05]  /*195c0*/  BSYNC.RECONVERGENT B0 ;  /* 0x0000000000007941 */ /* 0x000fea0003800200 */
.L_x_4363:
[----:B0-23--:R-:W-:Y:S01]  /*195d0*/  FADD.FTZ R73, RZ, R0 ;  /* 0x00000000ff497221 */ /* 0x00dfe20000010000 */
[----:B------:R-:W-:Y:S01]  /*195e0*/  ISETP.NE.AND P4, PT, R104, RZ, PT ;  /* 0x000000ff6800720c */ /* 0x000fe20003f85270 */
[----:B------:R-:W-:Y:S01]  /*195f0*/  BSSY.RECONVERGENT B0, `(.L_x_4447) ;  /* 0x0000085000007945 */ /* 0x000fe20003800200 */
[C---:B------:R-:W-:Y:S01]  /*19600*/  ISETP.GT.U32.AND P3, PT, R11.reuse, 0xff, PT ;  /* 0x000000ff0b00780c */ /* 0x040fe20003f64070 */
        /* <DEDUP_REMOVED lines=55> */
[----:B------:R-:W-:-:S03]  /*19980*/  IMAD.MOV.U32 R108, RZ, RZ, RZ ;  /* 0x000000ffff6c7224 */ /* 0x000fc600078e00ff */
        /* <DEDUP_REMOVED lines=75> */
.L_x_4448:
[----:B------:R-:W-:Y:S05]  /*19e40*/  BSYNC.RECONVERGENT B0 ;  /* 0x0000000000007941 */ /* 0x000fea0003800200 */
.L_x_4447:
        /* <DEDUP_REMOVED lines=12> */
.L_x_4450:
[----:B------:R-:W-:Y:S05]  /*19f10*/  BSYNC.RECONVERGENT B0 ;  /* 0x0000000000007941 */ /* 0x000fea0003800200 */
.L_x_4449:
        /* <DEDUP_REMOVED lines=15> */
[----:B------:R-:W-:Y:S01]  /*1a010*/  FFMA.FTZ R112, R75, R72, R112 ;  /* 0x000000484b707223 */ /* 0x000fe20000010070 */
[----:B------:R-:W2:Y:S01]  /*1a020*/  LDC R108, c[0x0][0x448] ;  /* 0x00011200ff6c7b82 */ /* 0x000ea20000000800 */
        /* <DEDUP_REMOVED lines=10> */
[----:B------:R-:W3:Y:S01]  /*1a0d0*/  MUFU.RCP R106, R106 ;  /* 0x0000006a006a7308 */ /* 0x000ee20000001000 */
[----:B0-----:R-:W-:Y:S01]  /*1a0e0*/  FADD.FTZ R75, R111, -R72 ;  /* 0x800000486f4b7221 */ /* 0x001fe20000010000 */
[----:B------:R-:W-:-:S03]  /*1a0f0*/  FMUL.FTZ R107, R72, R113 ;  /* 0x00000071486b7220 */ /* 0x000fc60000410000 */
[----:B------:R-:W-:Y:S01]  /*1a100*/  FMUL.FTZ R75, R75, R75 ;  /* 0x0000004b4b4b7220 */ /* 0x000fe20000410000 */
[----:B------:R-:W-:Y:S01]  /*1a110*/  FFMA.FTZ R107, R74, R111, R107 ;  /* 0x0000006f4a6b7223 */ /* 0x000fe2000001006b */
[----:B-1----:R-:W-:Y:S02]  /*1a120*/  FADD.FTZ R73, R104, R73 ;  /* 0x0000004968497221 */ /* 0x002fe40000010000 */
[----:B------:R-:W-:Y:S01]  /*1a130*/  FMUL.FTZ R75, R74, R75 ;  /* 0x0000004b4a4b7220 */ /* 0x000fe20000410000 */
[----:B---3--:R-:W-:-:S03]  /*1a140*/  FMUL.FTZ R107, R106, R107 ;  /* 0x0000006b6a6b7220 */ /* 0x008fc60000410000 */
[----:B------:R-:W-:-:S03]  /*1a150*/  FMUL.FTZ R75, R75, R113 ;  /* 0x000000714b4b7220 */ /* 0x000fc60000410000 */
[----:B------:R-:W0:Y:S01]  /*1a160*/  SHFL.IDX PT, R107, R107, RZ, 0x1f ;  /* 0x00001fff6b6b7589 */ /* 0x000e2200000e0000 */
[----:B------:R-:W-:Y:S02]  /*1a170*/  FFMA.FTZ R106, R106, R75, R73 ;  /* 0x0000004b6a6a7223 */ /* 0x000fe40000010049 */
[----:B------:R-:W1:Y:S03]  /*1a180*/  @!P2 LDC.64 R74, c[0x0][0x3c0] ;  /* 0x0000f000ff4aab82 */ /* 0x000e660000000a00 */
[----:B------:R-:W2:Y:S05]  /*1a190*/  SHFL.IDX PT, R109, R106, RZ, 0x1f ;  /* 0x00001fff6a6d7589 */ /* 0x000eaa00000e0000 */
[----:B------:R-:W3:Y:S01]  /*1a1a0*/  @!P2 LDC.64 R72, c[0x0][0x3c8] ;  /* 0x0000f200ff48ab82 */ /* 0x000ee20000000a00 */
[----:B0-----:R-:W-:-:S05]  /*1a1b0*/  FMUL.FTZ R101, R107, R107 ;  /* 0x0000006b6b657220 */ /* 0x001fca0000410000 */
[----:B------:R-:W-:Y:S01]  /*1a1c0*/  FSEL R104, R101, RZ, P1 ;  /* 0x000000ff65687208 */ /* 0x000fe20000800000 */
[----:B--2---:R-:W-:Y:S01]  /*1a1d0*/  FFMA.FTZ R101, R109, UR23, R108 ;  /* 0x000000176d657c23 */ /* 0x004fe2000801006c */
[----:B------:R-:W-:-:S03]  /*1a1e0*/  IMAD.U32 R109, RZ, RZ, UR14 ;  /* 0x0000000eff6d7e24 */ /* 0x000fc6000f8e00ff */
[----:B------:R-:W-:Y:S01]  /*1a1f0*/  FADD.FTZ R104, R101, R104 ;  /* 0x0000006865687221 */ /* 0x000fe20000010000 */
[----:B------:R-:W-:Y:S01]  /*1a200*/  MOV R101, UR14 ;  /* 0x0000000e00657c02 */ /* 0x000fe20008000f00 */
[----:B---3--:R-:W-:Y:S02]  /*1a210*/  @!P2 IMAD.WIDE R72, R109, 0x4, R72 ;  /* 0x000000046d48a825 */ /* 0x008fe400078e0248 */
[----:B------:R-:W0:Y:S02]  /*1a220*/  MUFU.RSQ R108, R104 ;  /* 0x00000068006c7308 */ /* 0x000e240000001400 */
[----:B-1----:R-:W-:Y:S01]  /*1a230*/  @!P2 IMAD.WIDE R74, R101, 0x4, R74 ;  /* 0x00000004654aa825 */ /* 0x002fe200078e024a */
[----:B------:R-:W-:-:S04]  /*1a240*/  FSEL R101, R107, RZ, !P1 ;  /* 0x000000ff6b657208 */ /* 0x000fc80004800000 */
[----:B------:R1:W-:Y:S04]  /*1a250*/  @!P2 STG.E desc[UR6][R74.64], R107 ;  /* 0x0000006b4a00a986 */ /* 0x0003e8000c101906 */
[----:B0-----:R1:W-:Y:S01]  /*1a260*/  @!P2 STG.E desc[UR6][R72.64], R108 ;  /* 0x0000006c4800a986 */ /* 0x0013e2000c101906 */
[----:B------:R-:W-:Y:S05]  /*1a270*/  @!P4 BRA `(.L_x_4452) ;  /* 0x0000000000c0c947 */ /* 0x000fea0003800000 */
[--C-:B-1----:R-:W-:Y:S01]  /*1a280*/  FADD.FTZ R73, R0, -R101.reuse ;  /* 0x8000006500497221 */ /* 0x102fe20000010000 */
[--C-:B------:R-:W-:Y:S01]  /*1a290*/  FADD.FTZ R109, R16, -R101.reuse ;  /* 0x80000065106d7221 */ /* 0x100fe20000010000 */
[----:B------:R-:W-:Y:S01]  /*1a2a0*/  FADD.FTZ R111, R17, -R101 ;  /* 0x80000065116f7221 */ /* 0x000fe20000010000 */
[----:B-----5:R-:W-:Y:S02]  /*1a2b0*/  HADD2.F32 R74, -RZ, R69.H0_H0 ;  /* 0x20000045ff4a7230 */ /* 0x020fe40000004100 */
[C---:B------:R-:W-:Y:S01]  /*1a2c0*/  FMUL.FTZ R72, R108.reuse, R73 ;  /* 0x000000496c487220 */ /* 0x040fe20000410000 */
[----:B------:R-:W-:Y:S02]  /*1a2d0*/  HADD2.F32 R104, -RZ, R65.H0_H0 ;  /* 0x20000041ff687230 */ /* 0x000fe40000004100 */
[C---:B------:R-:W-:Y:S01]  /*1a2e0*/  FMUL.FTZ R73, R108.reuse, R109 ;  /* 0x0000006d6c497220 */ /* 0x040fe20000410000 */
[----:B------:R-:W-:Y:S02]  /*1a2f0*/  HADD2.F32 R75, -RZ, R68.H0_H0 ;  /* 0x20000044ff4b7230 */ /* 0x000fe40000004100 */
[----:B------:R-:W-:Y:S01]  /*1a300*/  FMUL.FTZ R111, R108, R111 ;  /* 0x0000006f6c6f7220 */ /* 0x000fe20000410000 */
[----:B------:R-:W-:-:S02]  /*1a310*/  HADD2.F32 R107, -RZ, R64.H0_H0 ;  /* 0x20000040ff6b7230 */ /* 0x000fc40000004100 */
[----:B------:R-:W-:Y:S01]  /*1a320*/  FFMA.FTZ R73, R73, R74, R104 ;  /* 0x0000004a49497223 */ /* 0x000fe20000010068 */
[----:B------:R-:W-:Y:S02]  /*1a330*/  HADD2.F32 R106, -RZ, R70.H0_H0 ;  /* 0x20000046ff6a7230 */ /* 0x000fe40000004100 */
[----:B------:R-:W-:Y:S01]  /*1a340*/  FADD.FTZ R109, R90, -R101 ;  /* 0x800000655a6d7221 */ /* 0x000fe20000010000 */
[----:B------:R-:W-:Y:S02]  /*1a350*/  HADD2.F32 R110, -RZ, R66.H0_H0 ;  /* 0x20000042ff6e7230 */ /* 0x000fe40000004100 */
[----:B------:R-:W-:Y:S01]  /*1a360*/  FFMA.FTZ R72, R72, R75, R107 ;  /* 0x0000004b48487223 */ /* 0x000fe2000001006b */
[--C-:B------:R-:W-:Y:S01]  /*1a370*/  FADD.FTZ R75, R18, -R101.reuse ;  /* 0x80000065124b7221 */ /* 0x100fe20000010000 */
[----:B------:R-:W-:Y:S02]  /*1a380*/  HADD2.F32 R112, -RZ, R71.H0_H0 ;  /* 0x20000047ff707230 */ /* 0x000fe40000004100 */
[----:B------:R-:W-:Y:S01]  /*1a390*/  FADD.FTZ R113, R19, -R101 ;  /* 0x8000006513717221 */ /* 0x000fe20000010000 */
[----:B------:R-:W-:Y:S01]  /*1a3a0*/  FFMA.FTZ R74, R111, R106, R110 ;  /* 0x0000006a6f4a7223 */ /* 0x000fe2000001006e */
[----:B------:R-:W-:Y:S01]  /*1a3b0*/  HADD2.F32 R114, -RZ, R67.H0_H0 ;  /* 0x20000043ff727230 */ /* 0x000fe20000004100 */
[----:B------:R-:W0:Y:S01]  /*1a3c0*/  LDC.64 R106, c[0x0][0x428] ;  /* 0x00010a00ff6a7b82 */ /* 0x000e220000000a00 */
[----:B------:R-:W-:-:S02]  /*1a3d0*/  HADD2.F32 R104, -RZ, R70.H1_H1 ;  /* 0x30000046ff687230 */ /* 0x000fc40000004100 */
[C---:B------:R-:W-:Y:S01]  /*1a3e0*/  FMUL.FTZ R111, R108.reuse, R109 ;  /* 0x0000006d6c6f7220 */ /* 0x040fe20000410000 */
[----:B------:R-:W-:Y:S02]  /*1a3f0*/  HADD2.F32 R110, -RZ, R66.H1_H1 ;  /* 0x30000042ff6e7230 */ /* 0x000fe40000004100 */
[C---:B------:R-:W-:Y:S01]  /*1a400*/  FMUL.FTZ R75, R108.reuse, R75 ;  /* 0x0000004b6c4b7220 */ /* 0x040fe20000410000 */
[----:B------:R-:W-:Y:S01]  /*1a410*/  FMUL.FTZ R115, R108, R113 ;  /* 0x000000716c737220 */ /* 0x000fe20000410000 */
[----:B------:R-:W-:Y:S01]  /*1a420*/  FFMA.FTZ R113, R111, R112, R114 ;  /* 0x000000706f717223 */ /* 0x000fe20000010072 */
[--C-:B------:R-:W-:Y:S01]  /*1a430*/  FADD.FTZ R111, R85, -R101.reuse ;  /* 0x80000065556f7221 */ /* 0x100fe20000010000 */
[----:B------:R-:W-:Y:S01]  /*1a440*/  FFMA.FTZ R109, R75, R104, R110 ;  /* 0x000000684b6d7223 */ /* 0x000fe2000001006e */
[----:B------:R-:W-:Y:S01]  /*1a450*/  FADD.FTZ R75, R76, -R101 ;  /* 0x800000654c4b7221 */ /* 0x000fe20000010000 */
[----:B------:R-:W-:Y:S02]  /*1a460*/  HADD2.F32 R112, -RZ, R69.H1_H1 ;  /* 0x30000045ff707230 */ /* 0x000fe40000004100 */
[----:B------:R-:W-:Y:S01]  /*1a470*/  FMUL.FTZ R111, R108, R111 ;  /* 0x0000006f6c6f7220 */ /* 0x000fe20000410000 */
[----:B------:R-:W-:-:S02]  /*1a480*/  HADD2.F32 R114, -RZ, R65.H1_H1 ;  /* 0x30000041ff727230 */ /* 0x000fc40000004100 */
[----:B------:R-:W-:Y:S01]  /*1a490*/  FMUL.FTZ R75, R108, R75 ;  /* 0x0000004b6c4b7220 */ /* 0x000fe20000410000 */
[----:B------:R-:W-:Y:S01]  /*1a4a0*/  HADD2.F32 R116, -RZ, R71.H1_H1 ;  /* 0x30000047ff747230 */ /* 0x000fe20000004100 */
[----:B------:R-:W-:Y:S01]  /*1a4b0*/  F2FP.F16.F32.PACK_AB R74, R109, R74 ;  /* 0x0000004a6d4a723e */ /* 0x000fe200000000ff */
[----:B------:R-:W-:Y:S02]  /*1a4c0*/  HADD2.F32 R118, -RZ, R67.H1_H1 ;  /* 0x30000043ff767230 */ /* 0x000fe40000004100 */
[----:B------:R-:W-:Y:S01]  /*1a4d0*/  FFMA.FTZ R112, R111, R112, R114 ;  /* 0x000000706f707223 */ /* 0x000fe20000010072 */
[----:B------:R-:W-:Y:S02]  /*1a4e0*/  HADD2.F32 R104, -RZ, R68.H1_H1 ;  /* 0x30000044ff687230 */ /* 0x000fe40000004100 */
[----:B------:R-:W-:Y:S02]  /*1a4f0*/  HADD2.F32 R110, -RZ, R64.H1_H1 ;  /* 0x30000040ff6e7230 */ /* 0x000fe40000004100 */
[----:B------:R-:W-:Y:S01]  /*1a500*/  FFMA.FTZ R116, R115, R116, R118 ;  /* 0x0000007473747223 */ /* 0x000fe20000010076 */
[----:B------:R-:W-:Y:S01]  /*1a510*/  F2FP.F16.F32.PACK_AB R73, R112, R73 ;  /* 0x000000497049723e */ /* 0x000fe200000000ff */
[----:B0-----:R-:W-:-:S04]  /*1a520*/  IMAD.WIDE.U32 R106, R100, 0x10, R106 ;  /* 0x00000010646a7825 */ /* 0x001fc800078e006a */
[----:B------:R-:W-:Y:S01]  /*1a530*/  FFMA.FTZ R111, R75, R104, R110 ;  /* 0x000000684b6f7223 */ /* 0x000fe2000001006e */
[----:B------:R-:W-:Y:S02]  /*1a540*/  F2FP.F16.F32.PACK_AB R75, R116, R113 ;  /* 0x00000071744b723e */ /* 0x000fe400000000ff */
[----:B------:R-:W-:Y:S02]  /*1a550*/  IADD3 R100, PT, PT, R100, 0x80, RZ ;  /* 0x0000008064647810 */ /* 0x000fe40007ffe0ff */
[----:B------:R-:W-:-:S05]  /*1a560*/  F2FP.F16.F32.PACK_AB R72, R111, R72 ;  /* 0x000000486f48723e */ /* 0x000fca00000000ff */
[----:B------:R0:W-:Y:S02]  /*1a570*/  STG.E.128 desc[UR6][R106.64], R72 ;  /* 0x000000486a007986 */ /* 0x0001e4000c101d06 */
.L_x_4452:
[----:B------:R-:W-:Y:S05]  /*1a580*/  BSYNC.RECONVERGENT B0 ;  /* 0x0000000000007941 */ /* 0x000fea0003800200 */
.L_x_4451:
[----:B------:R-:W-:Y:S01]  /*1a590*/  ISETP.NE.AND P1, PT, R103, RZ, PT ;  /* 0x000000ff6700720c */ /* 0x000fe20003f25270 */
[----:B------:R-:W-:-:S12]  /*1a5a0*/  BSSY.RECONVERGENT B0, `(.L_x_4453) ;  /* 0x0000032000007945 */ /* 0x000fd80003800200 */
[----:B------:R-:W-:Y:S05]  /*1a5b0*/  @!P1 BRA `(.L_x_4454) ;  /* 0x0000000000c09947 */ /* 0x000fea0003800000 */
[--C-:B01----:R-:W-:Y:S01]  /*1a5c0*/  FADD.FTZ R73, R13, -R101.reuse ;  /* 0x800000650d497221 */ /* 0x103fe20000010000 */
        /* <DEDUP_REMOVED lines=11> */
[----:B------:R-:W-:Y:S02]  /*1a680*/  HADD2.F32 R103, -RZ, R52.H0_H0 ;  /* 0x20000034ff677230 */ /* 0x000fe40000004100 */
[----:B------:R-:W-:Y:S01]  /*1a690*/  FFMA.FTZ R74, R109, R106, R110 ;  /* 0x0000006a6d4a7223 */ /* 0x000fe2000001006e */
[----:B------:R-:W-:Y:S01]  /*1a6a0*/  HADD2.F32 R112, -RZ, R59.H0_H0 ;  /* 0x2000003bff707230 */ /* 0x000fe20000004100 */
[----:B------:R-:W0:Y:S01]  /*1a6b0*/  LDC.64 R106, c[0x0][0x428] ;  /* 0x00010a00ff6a7b82 */ /* 0x000e220000000a00 */
[----:B------:R-:W-:Y:S02]  /*1a6c0*/  HADD2.F32 R114, -RZ, R55.H0_H0 ;  /* 0x20000037ff727230 */ /* 0x000fe40000004100 */
[----:B------:R-:W-:Y:S01]  /*1a6d0*/  FFMA.FTZ R72, R72, R75, R103 ;  /* 0x0000004b48487223 */ /* 0x000fe20000010067 */
[--C-:B------:R-:W-:Y:S01]  /*1a6e0*/  FADD.FTZ R103, R92, -R101.reuse ;  /* 0x800000655c677221 */ /* 0x100fe20000010000 */
[----:B------:R-:W-:Y:S01]  /*1a6f0*/  FADD.FTZ R75, R91, -R101 ;  /* 0x800000655b4b7221 */ /* 0x000fe20000010000 */
[----:B------:R-:W-:-:S02]  /*1a700*/  HADD2.F32 R104, -RZ, R58.H1_H1 ;  /* 0x3000003aff687230 */ /* 0x000fc40000004100 */
[--C-:B------:R-:W-:Y:S01]  /*1a710*/  FADD.FTZ R109, R97, -R101.reuse ;  /* 0x80000065616d7221 */ /* 0x100fe20000010000 */
[----:B------:R-:W-:Y:S02]  /*1a720*/  HADD2.F32 R110, -RZ, R54.H1_H1 ;  /* 0x30000036ff6e7230 */ /* 0x000fe40000004100 */
[C---:B------:R-:W-:Y:S01]  /*1a730*/  FMUL.FTZ R103, R108.reuse, R103 ;  /* 0x000000676c677220 */ /* 0x040fe20000410000 */
[C---:B------:R-:W-:Y:S01]  /*1a740*/  FMUL.FTZ R75, R108.reuse, R75 ;  /* 0x0000004b6c4b7220 */ /* 0x040fe20000410000 */
[----:B------:R-:W-:Y:S01]  /*1a750*/  FMUL.FTZ R113, R108, R109 ;  /* 0x0000006d6c717220 */ /* 0x000fe20000410000 */
[----:B------:R-:W-:Y:S02]  /*1a760*/  HADD2.F32 R116, -RZ, R59.H1_H1 ;  /* 0x3000003bff747230 */ /* 0x000fe40000004100 */
[----:B------:R-:W-:Y:S01]  /*1a770*/  FFMA.FTZ R111, R103, R112, R114 ;  /* 0x00000070676f7223 */ /* 0x000fe20000010072 */
[----:B------:R-:W-:Y:S01]  /*1a780*/  FFMA.FTZ R109, R75, R104, R110 ;  /* 0x000000684b6d7223 */ /* 0x000fe2000001006e */
[--C-:B------:R-:W-:Y:S01]  /*1a790*/  FADD.FTZ R103, R84, -R101.reuse ;  /* 0x8000006554677221 */ /* 0x100fe20000010000 */
[----:B------:R-:W-:Y:S01]  /*1a7a0*/  FADD.FTZ R75, R77, -R101 ;  /* 0x800000654d4b7221 */ /* 0x000fe20000010000 */
[----:B------:R-:W-:-:S02]  /*1a7b0*/  HADD2.F32 R112, -RZ, R57.H1_H1 ;  /* 0x30000039ff707230 */ /* 0x000fc40000004100 */
[----:B------:R-:W-:Y:S02]  /*1a7c0*/  HADD2.F32 R114, -RZ, R53.H1_H1 ;  /* 0x30000035ff727230 */ /* 0x000fe40000004100 */
[C---:B------:R-:W-:Y:S01]  /*1a7d0*/  FMUL.FTZ R103, R108.reuse, R103 ;  /* 0x000000676c677220 */ /* 0x040fe20000410000 */
[----:B------:R-:W-:Y:S02]  /*1a7e0*/  HADD2.F32 R118, -RZ, R55.H1_H1 ;  /* 0x30000037ff767230 */ /* 0x000fe40000004100 */
[----:B------:R-:W-:Y:S01]  /*1a7f0*/  FMUL.FTZ R75, R108, R75 ;  /* 0x0000004b6c4b7220 */ /* 0x000fe20000410000 */
[----:B------:R-:W-:Y:S02]  /*1a800*/  HADD2.F32 R104, -RZ, R56.H1_H1 ;  /* 0x30000038ff687230 */ /* 0x000fe40000004100 */
[----:B------:R-:W-:Y:S01]  /*1a810*/  FFMA.FTZ R112, R103, R112, R114 ;  /* 0x0000007067707223 */ /* 0x000fe20000010072 */
        /* <DEDUP_REMOVED lines=10> */
.L_x_4454:
[----:B------:R-:W-:Y:S05]  /*1a8c0*/  BSYNC.RECONVERGENT B0 ;  /* 0x0000000000007941 */ /* 0x000fea0003800200 */
.L_x_4453:
[----:B------:R-:W-:Y:S01]  /*1a8d0*/  ISETP.NE.AND P1, PT, R105, RZ, PT ;  /* 0x000000ff6900720c */ /* 0x000fe20003f25270 */
[----:B------:R-:W-:-:S12]  /*1a8e0*/  BSSY.RECONVERGENT B0, `(.L_x_4455) ;  /* 0x0000032000007945 */ /* 0x000fd80003800200 */
        /* <DEDUP_REMOVED lines=15> */
[----:B------:R-:W0:Y:S01]  /*1a9e0*/  LDC.64 R104, c[0x0][0x428] ;  /* 0x00010a00ff687b82 */ /* 0x000e220000000a00 */
[--C-:B------:R-:W-:Y:S01]  /*1a9f0*/  FADD.FTZ R103, R94, -R101.reuse ;  /* 0x800000655e677221 */ /* 0x100fe20000010000 */
[----:B------:R-:W-:Y:S01]  /*1aa00*/  FADD.FTZ R75, R93, -R101 ;  /* 0x800000655d4b7221 */ /* 0x000fe20000010000 */
[----:B------:R-:W-:Y:S01]  /*1aa10*/  FFMA.FTZ R74, R107, R106, R110 ;  /* 0x0000006a6b4a7223 */ /* 0x000fe2000001006e */
[----:B------:R-:W-:-:S02]  /*1aa20*/  HADD2.F32 R112, -RZ, R47.H0_H0 ;  /* 0x2000002fff707230 */ /* 0x000fc40000004100 */
[--C-:B------:R-:W-:Y:S01]  /*1aa30*/  FADD.FTZ R107, R98, -R101.reuse ;  /* 0x80000065626b7221 */ /* 0x100fe20000010000 */
[----:B------:R-:W-:Y:S02]  /*1aa40*/  HADD2.F32 R114, -RZ, R43.H0_H0 ;  /* 0x2000002bff727230 */ /* 0x000fe40000004100 */
[C---:B------:R-:W-:Y:S01]  /*1aa50*/  FMUL.FTZ R103, R108.reuse, R103 ;  /* 0x000000676c677220 */ /* 0x040fe20000410000 */
[----:B------:R-:W-:Y:S02]  /*1aa60*/  HADD2.F32 R106, -RZ, R46.H1_H1 ;  /* 0x3000002eff6a7230 */ /* 0x000fe40000004100 */
[C---:B------:R-:W-:Y:S01]  /*1aa70*/  FMUL.FTZ R75, R108.reuse, R75 ;  /* 0x0000004b6c4b7220 */ /* 0x040fe20000410000 */
[----:B------:R-:W-:Y:S02]  /*1aa80*/  HADD2.F32 R110, -RZ, R42.H1_H1 ;  /* 0x3000002aff6e7230 */ /* 0x000fe40000004100 */
[----:B------:R-:W-:Y:S01]  /*1aa90*/  FMUL.FTZ R111, R108, R107 ;  /* 0x0000006b6c6f7220 */ /* 0x000fe20000410000 */
[----:B------:R-:W-:Y:S01]  /*1aaa0*/  FFMA.FTZ R109, R103, R112, R114 ;  /* 0x00000070676d7223 */ /* 0x000fe20000010072 */
[----:B------:R-:W-:Y:S01]  /*1aab0*/  FADD.FTZ R103, R86, -R101 ;  /* 0x8000006556677221 */ /* 0x000fe20000010000 */
[----:B------:R-:W-:-:S02]  /*1aac0*/  HADD2.F32 R112, -RZ, R45.H1_H1 ;  /* 0x3000002dff707230 */ /* 0x000fc40000004100 */
[----:B------:R-:W-:Y:S01]  /*1aad0*/  FFMA.FTZ R107, R75, R106, R110 ;  /* 0x0000006a4b6b7223 */ /* 0x000fe2000001006e */
[----:B------:R-:W-:Y:S01]  /*1aae0*/  FADD.FTZ R75, R79, -R101 ;  /* 0x800000654f4b7221 */ /* 0x000fe20000010000 */
[----:B------:R-:W-:Y:S02]  /*1aaf0*/  HADD2.F32 R114, -RZ, R41.H1_H1 ;  /* 0x30000029ff727230 */ /* 0x000fe40000004100 */
[C---:B------:R-:W-:Y:S01]  /*1ab00*/  FMUL.FTZ R103, R108.reuse, R103 ;  /* 0x000000676c677220 */ /* 0x040fe20000410000 */
[----:B------:R-:W-:Y:S02]  /*1ab10*/  HADD2.F32 R116, -RZ, R47.H1_H1 ;  /* 0x3000002fff747230 */ /* 0x000fe40000004100 */
[----:B------:R-:W-:Y:S01]  /*1ab20*/  FMUL.FTZ R75, R108, R75 ;  /* 0x0000004b6c4b7220 */ /* 0x000fe20000410000 */
[----:B------:R-:W-:Y:S02]  /*1ab30*/  HADD2.F32 R118, -RZ, R43.H1_H1 ;  /* 0x3000002bff767230 */ /* 0x000fe40000004100 */
[----:B------:R-:W-:Y:S01]  /*1ab40*/  FFMA.FTZ R112, R103, R112, R114 ;  /* 0x0000007067707223 */ /* 0x000fe20000010072 */
[----:B------:R-:W-:Y:S01]  /*1ab50*/  HADD2.F32 R106, -RZ, R44.H1_H1 ;  /* 0x3000002cff6a7230 */ /* 0x000fe20000004100 */
[----:B------:R-:W-:Y:S01]  /*1ab60*/  F2FP.F16.F32.PACK_AB R74, R107, R74 ;  /* 0x0000004a6b4a723e */ /* 0x000fe200000000ff */
[----:B------:R-:W-:-:S02]  /*1ab70*/  HADD2.F32 R110, -RZ, R40.H1_H1 ;  /* 0x30000028ff6e7230 */ /* 0x000fc40000004100 */
[----:B------:R-:W-:Y:S01]  /*1ab80*/  FFMA.FTZ R116, R111, R116, R118 ;  /* 0x000000746f747223 */ /* 0x000fe20000010076 */
[----:B------:R-:W-:Y:S01]  /*1ab90*/  F2FP.F16.F32.PACK_AB R73, R112, R73 ;  /* 0x000000497049723e */ /* 0x000fe200000000ff */
[C---:B0-----:R-:W-:Y:S01]  /*1aba0*/  IMAD.WIDE.U32 R104, R100.reuse, 0x10, R104 ;  /* 0x0000001064687825 */ /* 0x041fe200078e0068 */
[----:B------:R-:W-:-:S03]  /*1abb0*/  IADD3 R100, PT, PT, R100, 0x80, RZ ;  /* 0x0000008064647810 */ /* 0x000fc60007ffe0ff */
[----:B------:R-:W-:Y:S01]  /*1abc0*/  FFMA.FTZ R103, R75, R106, R110 ;  /* 0x0000006a4b677223 */ /* 0x000fe2000001006e */
[----:B------:R-:W-:-:S04]  /*1abd0*/  F2FP.F16.F32.PACK_AB R75, R116, R109 ;  /* 0x0000006d744b723e */ /* 0x000fc800000000ff */
[----:B------:R-:W-:-:S05]  /*1abe0*/  F2FP.F16.F32.PACK_AB R72, R103, R72 ;  /* 0x000000486748723e */ /* 0x000fca00000000ff */
[----:B------:R3:W-:Y:S02]  /*1abf0*/  STG.E.128 desc[UR6][R104.64], R72 ;  /* 0x0000004868007986 */ /* 0x0007e4000c101d06 */
.L_x_4456:
[----:B------:R-:W-:Y:S05]  /*1ac00*/  BSYNC.RECONVERGENT B0 ;  /* 0x0000000000007941 */ /* 0x000fea0003800200 */
.L_x_4455:
[----:B------:R-:W-:Y:S04]  /*1ac10*/  BSSY.RECONVERGENT B0, `(.L_x_4457) ;  /* 0x0000031000007945 */ /* 0x000fe80003800200 */
[----:B------:R-:W-:Y:S05]  /*1ac20*/  @!P0 BRA `(.L_x_4458) ;  /* 0x0000000000bc8947 */ /* 0x000fea0003800000 */
[--C-:B0123--:R-:W-:Y:S01]  /*1ac30*/  FADD.FTZ R73, R15, -R101.reuse ;  /* 0x800000650f497221 */ /* 0x10ffe20000010000 */
        /* <DEDUP_REMOVED lines=8> */
[--C-:B------:R-:W-:Y:S01]  /*1acc0*/  FADD.FTZ R75, R81, -R101.reuse ;  /* 0x80000065514b7221 */ /* 0x100fe20000010000 */
[----:B------:R-:W0:Y:S01]  /*1acd0*/  LDC.64 R72, c[0x0][0x428] ;  /* 0x00010a00ff487b82 */ /* 0x000e220000000a00 */
[----:B------:R-:W-:Y:S01]  /*1ace0*/  FADD.FTZ R109, R95, -R101 ;  /* 0x800000655f6d7221 */ /* 0x000fe20000010000 */
[----:B------:R-:W-:Y:S01]  /*1acf0*/  FFMA.FTZ R104, R104, R105, R107 ;  /* 0x0000006968687223 */ /* 0x000fe2000001006b */
[--C-:B------:R-:W-:Y:S01]  /*1ad00*/  FADD.FTZ R105, R88, -R101.reuse ;  /* 0x8000006558697221 */ /* 0x100fe20000010000 */
[--C-:B------:R-:W-:Y:S01]  /*1ad10*/  FADD.FTZ R107, R89, -R101.reuse ;  /* 0x80000065596b7221 */ /* 0x100fe20000010000 */
[--C-:B------:R-:W-:Y:S01]  /*1ad20*/  FADD.FTZ R111, R96, -R101.reuse ;  /* 0x80000065606f7221 */ /* 0x100fe20000010000 */
[----:B------:R-:W-:Y:S01]  /*1ad30*/  FADD.FTZ R101, R99, -R101 ;  /* 0x8000006563657221 */ /* 0x000fe20000010000 */
[----:B------:R-:W-:Y:S02]  /*1ad40*/  HADD2.F32 R106, -RZ, R34.H0_H0 ;  /* 0x20000022ff6a7230 */ /* 0x000fe40000004100 */
[----:B------:R-:W-:Y:S01]  /*1ad50*/  FMUL.FTZ R107, R108, R107 ;  /* 0x0000006b6c6b7220 */ /* 0x000fe20000410000 */
[----:B------:R-:W-:-:S02]  /*1ad60*/  HADD2.F32 R110, -RZ, R30.H0_H0 ;  /* 0x2000001eff6e7230 */ /* 0x000fc40000004100 */
[C---:B------:R-:W-:Y:S01]  /*1ad70*/  FMUL.FTZ R111, R108.reuse, R111 ;  /* 0x0000006f6c6f7220 */ /* 0x040fe20000410000 */
[----:B------:R-:W-:Y:S02]  /*1ad80*/  HADD2.F32 R112, -RZ, R35.H0_H0 ;  /* 0x20000023ff707230 */ /* 0x000fe40000004100 */
[C---:B------:R-:W-:Y:S01]  /*1ad90*/  FMUL.FTZ R101, R108.reuse, R101 ;  /* 0x000000656c657220 */ /* 0x040fe20000410000 */
[----:B------:R-:W-:Y:S02]  /*1ada0*/  HADD2.F32 R114, -RZ, R31.H0_H0 ;  /* 0x2000001fff727230 */ /* 0x000fe40000004100 */
[C---:B------:R-:W-:Y:S01]  /*1adb0*/  FMUL.FTZ R74, R108.reuse, R75 ;  /* 0x0000004b6c4a7220 */ /* 0x040fe20000410000 */
[----:B------:R-:W-:Y:S02]  /*1adc0*/  HADD2.F32 R116, -RZ, R35.H1_H1 ;  /* 0x30000023ff747230 */ /* 0x000fe40000004100 */
[----:B------:R-:W-:Y:S01]  /*1add0*/  FMUL.FTZ R75, R108, R105 ;  /* 0x000000696c4b7220 */ /* 0x000fe20000410000 */
[----:B------:R-:W-:-:S02]  /*1ade0*/  HADD2.F32 R118, -RZ, R31.H1_H1 ;  /* 0x3000001fff767230 */ /* 0x000fc40000004100 */
[----:B------:R-:W-:Y:S01]  /*1adf0*/  FMUL.FTZ R109, R108, R109 ;  /* 0x0000006d6c6d7220 */ /* 0x000fe20000410000 */
[----:B------:R-:W-:Y:S01]  /*1ae00*/  FFMA.FTZ R110, R107, R106, R110 ;  /* 0x0000006a6b6e7223 */ /* 0x000fe2000001006e */
[----:B------:R-:W-:Y:S01]  /*1ae10*/  FFMA.FTZ R111, R111, R112, R114 ;  /* 0x000000706f6f7223 */ /* 0x000fe20000010072 */
[----:B------:R-:W-:Y:S02]  /*1ae20*/  HADD2.F32 R106, -RZ, R33.H1_H1 ;  /* 0x30000021ff6a7230 */ /* 0x000fe40000004100 */
[----:B------:R-:W-:Y:S01]  /*1ae30*/  FFMA.FTZ R116, R101, R116, R118 ;  /* 0x0000007465747223 */ /* 0x000fe20000010076 */
[----:B------:R-:W-:Y:S02]  /*1ae40*/  HADD2.F32 R108, -RZ, R29.H1_H1 ;  /* 0x3000001dff6c7230 */ /* 0x000fe40000004100 */
[----:B------:R-:W-:Y:S02]  /*1ae50*/  HADD2.F32 R101, -RZ, R32.H1_H1 ;  /* 0x30000020ff657230 */ /* 0x000fe40000004100 */
[----:B------:R-:W-:-:S02]  /*1ae60*/  HADD2.F32 R112, -RZ, R34.H1_H1 ;  /* 0x30000022ff707230 */ /* 0x000fc40000004100 */
[----:B------:R-:W-:Y:S01]  /*1ae70*/  FFMA.FTZ R107, R75, R106, R108 ;  /* 0x0000006a4b6b7223 */ /* 0x000fe2000001006c */
[----:B------:R-:W-:Y:S01]  /*1ae80*/  HADD2.F32 R114, -RZ, R30.H1_H1 ;  /* 0x3000001eff727230 */ /* 0x000fe20000004100 */
[----:B------:R-:W-:Y:S01]  /*1ae90*/  F2FP.F16.F32.PACK_AB R75, R116, R111 ;  /* 0x0000006f744b723e */ /* 0x000fe200000000ff */
[----:B------:R-:W-:-:S03]  /*1aea0*/  HADD2.F32 R105, -RZ, R28.H1_H1 ;  /* 0x3000001cff697230 */ /* 0x000fc60000004100 */
[----:B------:R-:W-:Y:S02]  /*1aeb0*/  FFMA.FTZ R109, R109, R112, R114 ;  /* 0x000000706d6d7223 */ /* 0x000fe40000010072 */
[----:B------:R-:W-:Y:S01]  /*1aec0*/  FFMA.FTZ R106, R74, R101, R105 ;  /* 0x000000654a6a7223 */ /* 0x000fe20000010069 */
[----:B0-----:R-:W-:Y:S01]  /*1aed0*/  IMAD.WIDE.U32 R100, R100, 0x10, R72 ;  /* 0x0000001064647825 */ /* 0x001fe200078e0048 */
[----:B------:R-:W-:Y:S02]  /*1aee0*/  F2FP.F16.F32.PACK_AB R73, R107, R104 ;  /* 0x000000686b49723e */ /* 0x000fe400000000ff */
[----:B------:R-:W-:Y:S02]  /*1aef0*/  F2FP.F16.F32.PACK_AB R74, R109, R110 ;  /* 0x0000006e6d4a723e */ /* 0x000fe400000000ff */
[----:B------:R-:W-:-:S05]  /*1af00*/  F2FP.F16.F32.PACK_AB R72, R106, R103 ;  /* 0x000000676a48723e */ /* 0x000fca00000000ff */
[----:B------:R4:W-:Y:S02]  /*1af10*/  STG.E.128 desc[UR6][R100.64], R72 ;  /* 0x0000004864007986 */ /* 0x0009e4000c101d06 */
.L_x_4458:
[----:B------:R-:W-:Y:S05]  /*1af20*/  BSYNC.RECONVERGENT B0 ;  /* 0x0000000000007941 */ /* 0x000fea0003800200 */
.L_x_4457:
[----:B------:R-:W-:Y:S02]  /*1af30*/  UIADD3 UR14, UPT, UPT, UR14, UR12, URZ ;  /* 0x0000000c0e0e7290 */ /* 0x000fe4000fffe0ff */
[----:B------:R-:W-:Y:S02]  /*1af40*/  UPLOP3.LUT UP2, UPT, UPT, UPT, UP2, 0x40, 0x4 ;  /* 0x000000000004789c */ /* 0x000fe40003f4e820 */
[----:B------:R-:W-:-:S09]  /*1af50*/  UISETP.GE.AND UP1, UPT, UR14, UR13, UPT ;  /* 0x0000000d0e00728c */ /* 0x000fd2000bf26270 */
[----:B------:R-:W-:Y:S05]  /*1af60*/  BRA.U !UP1, `(.L_x_4459) ;  /* 0xfffffe5d09cc7547 */ /* 0x000fea000b83ffff */
[----:B------:R-:W-:Y:S05]  /*1af70*/  EXIT ;  /* 0x000000000000794d */ /* 0x000fea0003800000 */
.L_x_4460:
        /* <DEDUP_REMOVED lines=16> */
.L_x_27226:


//--------------------- .text._ZN10layer_norm13ln_fwd_kernelINS_13Kernel_traitsI6__halfS2_S2_S2_fjLj4096ELj1ELj1ELj4ELj16ENS_18Kernel_traits_baseILj4096ES2_S2_S2_S2_fjLj128EEEEELb1ELb1ELb0ELb1EEEvNS_9FwdParamsE --------------------------
	.section	.text._ZN10layer_norm13ln_fwd_kernelINS_13Kernel_traitsI6__halfS2_S2_S2_fjLj4096ELj1ELj1ELj4ELj16ENS_18Kernel_traits_baseILj4096ES2_S2_S2_S2_fjLj128EEEEELb1ELb1ELb0ELb1EEEvNS_9FwdParamsE,"ax",@progbits
	.align	128
        .global         _ZN10layer_norm13ln_fwd_kernelINS_13Kernel_traitsI6__halfS2_S2_S2_fjLj4096ELj1ELj1ELj4ELj16ENS_18Kernel_traits_baseILj4096ES2_S2_S2_S2_fjLj128EEEEELb1ELb1ELb0ELb1EEEvNS_9FwdParamsE
        .type           _ZN10layer_norm13ln_fwd_kernelINS_13Kernel_traitsI6__halfS2_S2_S2_fjLj4096ELj1ELj1ELj4ELj16ENS_18Kernel_traits_baseILj4096ES2_S2_S2_S2_fjLj128EEEEELb1ELb1ELb0ELb1EEEvNS_9FwdParamsE,@function
        .size           _ZN10layer_norm13ln_fwd_kernelINS_13Kernel_traitsI6__halfS2_S2_S2_fjLj4096ELj1ELj1ELj4ELj16ENS_18Kernel_traits_baseILj4096ES2_S2_S2_S2_fjLj128EEEEELb1ELb1ELb0ELb1EEEvNS_9FwdParamsE,(.L_x_27227 - _ZN10layer_norm13ln_fwd_kernelINS_13Kernel_traitsI6__halfS2_S2_S2_fjLj4096ELj1ELj1ELj4ELj16ENS_18Kernel_traits_baseILj4096ES2_S2_S2_S2_fjLj128EEEEELb1ELb1ELb0ELb1EEEvNS_9FwdParamsE)
        .other          _ZN10layer_norm13ln_fwd_kernelINS_13Kernel_traitsI6__halfS2_S2_S2_fjLj4096ELj1ELj1ELj4ELj16ENS_18Kernel_traits_baseILj4096ES2_S2_S2_S2_fjLj128EEEEELb1ELb1ELb0ELb1EEEvNS_9FwdParamsE,@"STO_CUDA_ENTRY STV_DEFAULT"
_ZN10layer_norm13ln_fwd_kernelINS_13Kernel_traitsI6__halfS2_S2_S2_fjLj4096ELj1ELj1ELj4ELj16ENS_18Kernel_traits_baseILj4096ES2_S2_S2_S2_fjLj128EEEEELb1ELb1ELb0ELb1EEEvNS_9FwdParamsE:
.text._ZN10layer_norm13ln_fwd_kernelINS_13Kernel_traitsI6__halfS2_S2_S2_fjLj4096ELj1ELj1ELj4ELj16ENS_18Kernel_traits_baseILj4096ES2_S2_S2_S2_fjLj128EEEEELb1ELb1ELb0ELb1EEEvNS_9FwdParamsE:
        /* <DEDUP_REMOVED lines=14> */
[----:B--2---:R-:W2:Y:S03]  /*00e0*/  @P1 LDG.E.64 R4, desc[UR12][R80.64] ;  /* 0x0000000c50041981 */ /* 0x004ea6000c1e1b00 */
[----:B------:R-:W3:Y:S01]  /*00f0*/  S2UR UR9, SR_CTAID.X ;  /* 0x00000000000979c3 */ /* 0x000ee20000002500 */
[----:B0-----:R-:W-:Y:S01]  /*0100*/  ISETP.NE.U32.AND P0, PT, RZ, UR4, PT ;  /* 0x00000004ff007c0c */ /* 0x001fe2000bf05070 */
[----:B------:R-:W0:Y:S03]  /*0110*/  LDCU UR4, c[0x0][0x384] ;  /* 0x00007080ff0477ac */ /* 0x000e260008000800 */
[----:B------:R-:W-:-:S03]  /*0120*/  ISETP.NE.AND.EX P0, PT, RZ, UR5, PT, P0 ;  /* 0x00000005ff007c0c */ /* 0x000fc6000bf05300 */
[----:B------:R-:W2:Y:S10]  /*0130*/  @P1 LDC R13, c[0x0][0x460] ;  /* 0x00011800ff0d1b82 */ /* 0x000eb40000000800 */
[----:B------:R-:W0:Y:S01]  /*0140*/  @P0 LDC.64 R8, c[0x0][0x438] ;  /* 0x00010e00ff080b82 */ /* 0x000e220000000a00 */
[----:B-1----:R-:W-:-:S04]  /*0150*/  IMAD.WIDE.U32 R6, R17, 0x10, R6 ;  /* 0x0000001011067825 */ /* 0x002fc800078e0006 */
[C---:B---3--:R-:W-:Y:S01]  /*0160*/  IMAD.WIDE.U32 R10, R17.reuse, 0x10, R10 ;  /* 0x00000010110a7825 */ /* 0x048fe200078e000a */
[----:B------:R1:W5:Y:S04]  /*0170*/  LDG.E.128 R64, desc[UR12][R6.64] ;  /* 0x0000000c06407981 */ /* 0x000368000c1e1d00 */
[----:B------:R1:W5:Y:S04]  /*0180*/  LDG.E.128 R60, desc[UR12][R10.64] ;  /* 0x0000000c0a3c7981 */ /* 0x000368000c1e1d00 */
[----:B------:R1:W5:Y:S04]  /*0190*/  LDG.E.128 R20, desc[UR12][R6.64+0x800] ;  /* 0x0008000c06147981 */ /* 0x000368000c1e1d00 */
[----:B------:R1:W5:Y:S04]  /*01a0*/  LDG.E.128 R56, desc[UR12][R10.64+0x800] ;  /* 0x0008000c0a387981 */ /* 0x000368000c1e1d00 */
[----:B------:R1:W5:Y:S01]  /*01b0*/  LDG.E.128 R52, desc[UR12][R6.64+0x1000] ;  /* 0x0010000c06347981 */ /* 0x000362000c1e1d00 */
[----:B0-----:R-:W-:-:S03]  /*01c0*/  @P0 IMAD.WIDE.U32 R8, R17, 0x10, R8 ;  /* 0x0000001011080825 */ /* 0x001fc600078e0008 */
[----:B------:R1:W5:Y:S04]  /*01d0*/  LDG.E.128 R48, desc[UR12][R10.64+0x1000] ;  /* 0x0010000c0a307981 */ /* 0x000368000c1e1d00 */
[----:B------:R1:W5:Y:S04]  /*01e0*/  LDG.E.128 R44, desc[UR12][R6.64+0x1800] ;  /* 0x0018000c062c7981 */ /* 0x000368000c1e1d00 */
[----:B------:R1:W5:Y:S04]  /*01f0*/  LDG.E.128 R40, desc[UR12][R10.64+0x1800] ;  /* 0x0018000c0a287981 */ /* 0x000368000c1e1d00 */
[----:B------:R1:W5:Y:S04]  /*0200*/  @P0 LDG.E.128 R36, desc[UR12][R8.64] ;  /* 0x0000000c08240981 */ /* 0x000368000c1e1d00 */
[----:B------:R1:W5:Y:S04]  /*0210*/  @P0 LDG.E.128 R32, desc[UR12][R8.64+0x800] ;  /* 0x0008000c08200981 */ /* 0x000368000c1e1d00 */
[----:B------:R1:W5:Y:S04]  /*0220*/  @P0 LDG.E.128 R28, desc[UR12][R8.64+0x1000] ;  /* 0x0010000c081c0981 */ /* 0x000368000c1e1d00 */
[----:B------:R1:W5:Y:S01]  /*0230*/  @P0 LDG.E.128 R24, desc[UR12][R8.64+0x1800] ;  /* 0x0018000c08180981 */ /* 0x000362000c1e1d00 */
[----:B------:R-:W0:Y:S01]  /*0240*/  LDC R0, c[0x0][0x360] ;  /* 0x0000d800ff007b82 */ /* 0x000e220000000800 */
[----:B------:R-:W-:-:S06]  /*0250*/  UISETP.GE.AND UP0, UPT, UR9, UR4, UPT ;  /* 0x000000040900728c */ /* 0x000fcc000bf06270 */
[----:B------:R-:W-:Y:S01]  /*0260*/  PLOP3.LUT P3, PT, PT, PT, UP0, 0x80, 0x8 ;  /* 0x000000000008781c */ /* 0x000fe20003f6f008 */
[----:B0-----:R-:W-:Y:S01]  /*0270*/  IMAD R17, R0, UR9, R17 ;  /* 0x0000000900117c24 */ /* 0x001fe2000f8e0211 */
[----:B----4-:R-:W-:Y:S02]  /*0280*/  @P1 R2UR UR10, R2 ;  /* 0x00000000020a12ca */ /* 0x010fe400000e0000 */
[----:B------:R-:W-:Y:S02]  /*0290*/  @P1 R2UR UR11, R3 ;  /* 0x00000000030b12ca */ /* 0x000fe400000e0000 */
[----:B--2---:R-:W-:-:S04]  /*02a0*/  @P1 IADD3 R80, P2, PT, R4, R13, RZ ;  /* 0x0000000d04501210 */ /* 0x004fc80007f5e0ff */
[----:B------:R-:W-:-:S03]  /*02b0*/  @P1 IADD3.X R81, PT, PT, RZ, R5, RZ, P2, !PT ;  /* 0x00000005ff511210 */ /* 0x000fc600017fe4ff */
[----:B-1----:R-:W-:Y:S06]  /*02c0*/  @P3 EXIT ;  /* 0x000000000000394d */ /* 0x002fec0003800000 */
[--C-:B------:R-:W-:Y:S01]  /*02d0*/  SHF.R.U64 R16, R80, 0x2, R81.reuse ;  /* 0x0000000250107819 */ /* 0x100fe20000001251 */
[----:B------:R-:W-:Y:S01]  /*02e0*/  IMAD.HI.U32 R0, R17, -0x326172a9, RZ ;  /* 0xcd9e8d5711007827 */ /* 0x000fe200078e00ff */
[----:B------:R-:W-:Y:S01]  /*02f0*/  SHF.R.U32.HI R15, RZ, 0x2, R81 ;  /* 0x00000002ff0f7819 */ /* 0x000fe20000011651 */
[----:B------:R-:W-:Y:S01]  /*0300*/  UIADD3 UR21, UPT, UPT, UR10, -0x61c88647, URZ ;  /* 0x9e3779b90a157890 */ /* 0x000fe2000fffe0ff */
[----:B-----5:R-:W-:Y:S01]  /*0310*/  @P0 MOV R10, R66 ;  /* 0x00000042000a0202 */ /* 0x020fe20000000f00 */
[C---:B------:R-:W-:Y:S01]  /*0320*/  IMAD.HI.U32 R2, R16.reuse, -0x2daee0ad, RZ ;  /* 0xd2511f5310027827 */ /* 0x040fe200078e00ff */
[----:B------:R-:W-:Y:S01]  /*0330*/  LOP3.LUT R0, R15, UR10, R0, 0x96, !PT ;  /* 0x0000000a0f007c12 */ /* 0x000fe2000f8e9600 */
[----:B------:R-:W-:Y:S01]  /*0340*/  UIADD3 UR4, UPT, UPT, UR11, -0x4498517b, URZ ;  /* 0xbb67ae850b047890 */ /* 0x000fe2000fffe0ff */
[----:B------:R-:W-:Y:S01]  /*0350*/  @P0 MOV R19, R58 ;  /* 0x0000003a00130202 */ /* 0x000fe20000000f00 */
[----:B------:R-:W-:Y:S01]  /*0360*/  IMAD R6, R16, -0x2daee0ad, RZ ;  /* 0xd2511f5310067824 */ /* 0x000fe200078e02ff */
[----:B------:R-:W-:Y:S01]  /*0370*/  LOP3.LUT R2, R2, UR11, RZ, 0x3c, !PT ;  /* 0x0000000b02027c12 */ /* 0x000fe2000f8e3cff */
[----:B------:R-:W-:Y:S01]  /*0380*/  IMAD.HI.U32 R5, R0, -0x2daee0ad, RZ ;  /* 0xd2511f5300057827 */ /* 0x000fe200078e00ff */
[----:B------:R-:W-:Y:S01]  /*0390*/  UIADD3 UR22, UPT, UPT, UR11, 0x76cf5d0a, URZ ;  /* 0x76cf5d0a0b167890 */ /* 0x000fe2000fffe0ff */
[-C--:B------:R-:W-:Y:S01]  /*03a0*/  @P0 MOV R69, R47.reuse ;  /* 0x0000002f00450202 */ /* 0x080fe20000000f00 */
[----:B------:R-:W-:Y:S01]  /*03b0*/  UIADD3 UR23, UPT, UPT, UR10, -0x255992d5, URZ ;  /* 0xdaa66d2b0a177890 */ /* 0x000fe2000fffe0ff */
[----:B------:R-:W-:Y:S01]  /*03c0*/  IMAD R4, R17, -0x326172a9, RZ ;  /* 0xcd9e8d5711047824 */ /* 0x000fe200078e02ff */
[----:B------:R-:W-:Y:S01]  /*03d0*/  LOP3.LUT R5, R6, UR4, R5, 0x96, !PT ;  /* 0x0000000406057c12 */ /* 0x000fe2000f8e9605 */
[C---:B------:R-:W-:Y:S01]  /*03e0*/  IMAD.HI.U32 R3, R2.reuse, -0x326172a9, RZ ;  /* 0xcd9e8d5702037827 */ /* 0x040fe200078e00ff */
[----:B------:R-:W-:Y:S01]  /*03f0*/  UIADD3 UR4, UPT, UPT, UR10, 0x3c6ef372, URZ ;  /* 0x3c6ef3720a047890 */ /* 0x000fe2000fffe0ff */
[-C--:B------:R-:W-:Y:S01]  /*0400*/  @P0 MOV R72, R42.reuse ;  /* 0x0000002a00480202 */ /* 0x080fe20000000f00 */
[----:B------:R-:W-:Y:S01]  /*0410*/  UIADD3 UR24, UPT, UPT, UR11, -0x126145ec, URZ ;  /* 0xed9eba140b187890 */ /* 0x000fe2000fffe0ff */
[----:B------:R-:W-:Y:S01]  /*0420*/  IMAD R7, R2, -0x326172a9, RZ ;  /* 0xcd9e8d5702077824 */ /* 0x000fe200078e02ff */
[----:B------:R-:W-:Y:S01]  /*0430*/  LOP3.LUT R3, R4, UR21, R3, 0x96, !PT ;  /* 0x0000001504037c12 */ /* 0x000fe2000f8e9603 */
[----:B------:R-:W-:Y:S01]  /*0440*/  IMAD R9, R0, -0x2daee0ad, RZ ;  /* 0xd2511f5300097824 */ /* 0x000fe200078e02ff */
[----:B------:R-:W-:Y:S01]  /*0450*/  UIADD3 UR5, UPT, UPT, UR11, -0x56f99767, URZ ;  /* 0xa90668990b057890 */ /* 0x000fe2000fffe0ff */
[----:B------:R-:W-:Y:S01]  /*0460*/  IMAD.HI.U32 R2, R5, -0x326172a9, RZ ;  /* 0xcd9e8d5705027827 */ /* 0x000fe200078e00ff */
[----:B------:R-:W-:Y:S01]  /*0470*/  UIADD3 UR25, UPT, UPT, UR11, 0x646e171e, URZ ;  /* 0x646e171e0b197890 */ /* 0x000fe2000fffe0ff */
[----:B------:R-:W-:Y:S01]  /*0480*/  @!P0 MOV R69, R47 ;  /* 0x0000002f00458202 */ /* 0x000fe20000000f00 */
[----:B------:R-:W-:Y:S01]  /*0490*/  UIADD3 UR26, UPT, UPT, UR11, 0x1fd5c5a3, URZ ;  /* 0x1fd5c5a30b1a7890 */ /* 0x000fe2000fffe0ff */
[----:B------:R-:W-:Y:S01]  /*04a0*/  IMAD.HI.U32 R0, R3, -0x2daee0ad, RZ ;  /* 0xd2511f5303007827 */ /* 0x000fe200078e00ff */
[----:B------:R-:W-:Y:S01]  /*04b0*/  LOP3.LUT R2, R7, UR4, R2, 0x96, !PT ;  /* 0x0000000407027c12 */ /* 0x000fe2000f8e9602 */
[----:B------:R-:W-:Y:S01]  /*04c0*/  UIADD3 UR4, UPT, UPT, UR11, 0x32370b8f, URZ ;  /* 0x32370b8f0b047890 */ /* 0x000fe2000fffe0ff */
[----:B------:R-:W-:Y:S01]  /*04d0*/  @!P0 MOV R72, R42 ;  /* 0x0000002a00488202 */ /* 0x000fe20000000f00 */
[----:B------:R-:W-:Y:S01]  /*04e0*/  IMAD R7, R3, -0x2daee0ad, RZ ;  /* 0xd2511f5303077824 */ /* 0x000fe200078e02ff */
[----:B------:R-:W-:Y:S01]  /*04f0*/  LOP3.LUT R0, R9, UR22, R0, 0x96, !PT ;  /* 0x0000001609007c12 */ /* 0x000fe2000f8e9600 */
[----:B------:R-:W-:Y:S01]  /*0500*/  IMAD.HI.U32 R6, R2, -0x2daee0ad, RZ ;  /* 0xd2511f5302067827 */ /* 0x000fe200078e00ff */
[----:B------:R-:W-:Y:S01]  /*0510*/  UIADD3 UR27, UPT, UPT, UR10, -0xe443238, URZ ;  /* 0xf1bbcdc80a1b7890 */ /* 0x000fe2000fffe0ff */
[----:B------:R-:W-:Y:S01]  /*0520*/  LOP3.LUT R80, R80, 0x3, RZ, 0xc0, !PT ;  /* 0x0000000350507812 */ /* 0x000fe200078ec0ff */
        /* <DEDUP_REMOVED lines=12> */
[----:B------:R-:W-:-:S02]  /*05f0*/  @!P0 CS2R R36, SRZ ;  /* 0x0000000000248805 */ /* 0x000fc4000001ff00 */
[----:B------:R-:W-:Y:S02]  /*0600*/  @!P0 CS2R R34, SRZ ;  /* 0x0000000000228805 */ /* 0x000fe4000001ff00 */
[----:B------:R-:W-:Y:S01]  /*0610*/  @!P0 CS2R R32, SRZ ;  /* 0x0000000000208805 */ /* 0x000fe2000001ff00 */
[----:B------:R-:W-:Y:S01]  /*0620*/  IMAD.HI.U32 R2, R3, -0x2daee0ad, RZ ;  /* 0xd2511f5303027827 */ /* 0x000fe200078e00ff */
[----:B------:R-:W-:Y:S01]  /*0630*/  LOP3.LUT R0, R5, UR4, R0, 0x96, !PT ;  /* 0x0000000405007c12 */ /* 0x000fe2000f8e9600 */
[----:B------:R-:W-:Y:S01]  /*0640*/  UIADD3 UR4, UPT, UPT, UR10, 0x1715609d, URZ ;  /* 0x1715609d0a047890 */ /* 0x000fe2000fffe0ff */
[----:B------:R-:W-:Y:S01]  /*0650*/  @!P0 CS2R R30, SRZ ;  /* 0x00000000001e8805 */ /* 0x000fe2000001ff00 */
[----:B------:R-:W-:Y:S01]  /*0660*/  IMAD R5, R3, -0x2daee0ad, RZ ;  /* 0xd2511f5303057824 */ /* 0x000fe200078e02ff */
[----:B------:R-:W-:Y:S01]  /*0670*/  LOP3.LUT R2, R7, UR24, R2, 0x96, !PT ;  /* 0x0000001807027c12 */ /* 0x000fe2000f8e9602 */
[----:B------:R-:W-:Y:S01]  /*0680*/  IMAD.HI.U32 R4, R0, -0x2daee0ad, RZ ;  /* 0xd2511f5300047827 */ /* 0x000fe200078e00ff */
[----:B------:R-:W-:-:S02]  /*0690*/  @!P0 CS2R R28, SRZ ;  /* 0x00000000001c8805 */ /* 0x000fc4000001ff00 */
[----:B------:R-:W-:Y:S02]  /*06a0*/  @!P0 CS2R R26, SRZ ;  /* 0x00000000001a8805 */ /* 0x000fe4000001ff00 */
[----:B------:R-:W-:Y:S01]  /*06b0*/  @!P0 CS2R R24, SRZ ;  /* 0x0000000000188805 */ /* 0x000fe2000001ff00 */
[----:B------:R-:W-:Y:S01]  /*06c0*/  IMAD R6, R6, -0x326172a9, RZ ;  /* 0xcd9e8d5706067824 */ /* 0x000fe200078e02ff */
[----:B------:R-:W-:Y:S01]  /*06d0*/  LOP3.LUT R4, R5, UR5, R4, 0x96, !PT ;  /* 0x0000000505047c12 */ /* 0x000fe2000f8e9604 */
[C---:B------:R-:W-:Y:S01]  /*06e0*/  IMAD.HI.U32 R3, R2.reuse, -0x326172a9, RZ ;  /* 0xcd9e8d5702037827 */ /* 0x040fe200078e00ff */
[----:B------:R-:W-:Y:S02]  /*06f0*/  UIADD3 UR5, UPT, UPT, UR10, -0x4ab325aa, URZ ;  /* 0xb54cda560a057890 */ /* 0x000fe4000fffe0ff */
[----:B------:R-:W-:Y:S01]  /*0700*/  UPLOP3.LUT UP1, UPT, UPT, UPT, UPT, 0x40, 0x4 ;  /* 0x000000000004789c */ /* 0x000fe20003f2e870 */
[----:B------:R-:W-:Y:S01]  /*0710*/  IMAD R5, R2, -0x326172a9, RZ ;  /* 0xcd9e8d5702057824 */ /* 0x000fe200078e02ff */
[----:B------:R-:W-:Y:S01]  /*0720*/  LOP3.LUT R3, R6, UR4, R3, 0x96, !PT ;  /* 0x0000000406037c12 */ /* 0x000fe2000f8e9603 */
[----:B------:R-:W-:Y:S01]  /*0730*/  IMAD R7, R0, -0x2daee0ad, RZ ;  /* 0xd2511f5300077824 */ /* 0x000fe200078e02ff */
[----:B------:R-:W-:Y:S01]  /*0740*/  UIADD3 UR4, UPT, UPT, UR10, 0x5384540f, URZ ;  /* 0x5384540f0a047890 */ /* 0x000fe2000fffe0ff */
[----:B------:R-:W-:Y:S01]  /*0750*/  IMAD.HI.U32 R2, R4, -0x326172a9, RZ ;  /* 0xcd9e8d5704027827 */ /* 0x000fe200078e00ff */
[----:B------:R-:W0:Y:S03]  /*0760*/  LDCU UR7, c[0x0][0x404] ;  /* 0x00008080ff0777ac */ /* 0x000e260008000800 */
[----:B------:R-:W-:Y:S01]  /*0770*/  IMAD.HI.U32 R0, R3, -0x2daee0ad, RZ ;  /* 0xd2511f5303007827 */ /* 0x000fe200078e00ff */
[----:B------:R-:W-:Y:S01]  /*0780*/  LOP3.LUT R2, R5, UR5, R2, 0x96, !PT ;  /* 0x0000000505027c12 */ /* 0x000fe2000f8e9602 */
[----:B------:R-:W1:Y:S02]  /*0790*/  LDCU UR8, c[0x0][0x408] ;  /* 0x00008100ff0877ac */ /* 0x000e640008000800 */
[----:B------:R-:W-:Y:S01]  /*07a0*/  IMAD R6, R3, -0x2daee0ad, RZ ;  /* 0xd2511f5303067824 */ /* 0x000fe200078e02ff */
[----:B------:R-:W-:Y:S01]  /*07b0*/  LOP3.LUT R0, R7, UR25, R0, 0x96, !PT ;  /* 0x0000001907007c12 */ /* 0x000fe2000f8e9600 */
[----:B------:R-:W-:Y:S01]  /*07c0*/  IMAD.HI.U32 R5, R2, -0x2daee0ad, RZ ;  /* 0xd2511f5302057827 */ /* 0x000fe200078e00ff */
[----:B------:R-:W2:Y:S03]  /*07d0*/  LDCU UR18, c[0x0][0x388] ;  /* 0x00007100ff1277ac */ /* 0x000ea60008000800 */
[----:B------:R-:W-:Y:S01]  /*07e0*/  IMAD R4, R4, -0x326172a9, RZ ;  /* 0xcd9e8d5704047824 */ /* 0x000fe200078e02ff */
[----:B------:R-:W-:Y:S01]  /*07f0*/  LOP3.LUT R5, R6, UR26, R5, 0x96, !PT ;  /* 0x0000001a06057c12 */ /* 0x000fe2000f8e9605 */
[C---:B------:R-:W-:Y:S01]  /*0800*/  IMAD.HI.U32 R3, R0.reuse, -0x326172a9, RZ ;  /* 0xcd9e8d5700037827 */ /* 0x040fe200078e00ff */
[----:B------:R-:W3:Y:S03]  /*0810*/  LDCU.U8 UR19, c[0x0][0x410] ;  /* 0x00008200ff1377ac */ /* 0x000ee60008000000 */
[----:B------:R-:W-:Y:S01]  /*0820*/  IMAD R7, R0, -0x326172a9, RZ ;  /* 0xcd9e8d5700077824 */ /* 0x000fe200078e02ff */
[----:B------:R-:W-:Y:S01]  /*0830*/  LOP3.LUT R3, R4, UR4, R3, 0x96, !PT ;  /* 0x0000000404037c12 */ /* 0x000fe2000f8e9603 */
[----:B------:R-:W-:Y:S01]  /*0840*/  IMAD R9, R2, -0x2daee0ad, RZ ;  /* 0xd2511f5302097824 */ /* 0x000fe200078e02ff */
[----:B------:R-:W4:Y:S01]  /*0850*/  LDCU.64 UR4, c[0x0][0x3e0] ;  /* 0x00007c00ff0477ac */ /* 0x000f220008000a00 */
[----:B------:R-:W-:Y:S01]  /*0860*/  IMAD.HI.U32 R0, R5, -0x326172a9, RZ ;  /* 0xcd9e8d5705007827 */ /* 0x000fe200078e00ff */
[----:B------:R-:W0:Y:S03]  /*0870*/  LDCU UR20, c[0x0][0x400] ;  /* 0x00008000ff1477ac */ /* 0x000e260008000800 */
[----:B------:R-:W-:Y:S01]  /*0880*/  IMAD.HI.U32 R2, R3, -0x2daee0ad, RZ ;  /* 0xd2511f5303027827 */ /* 0x000fe200078e00ff */
[----:B------:R-:W-:-:S02]  /*0890*/  LOP3.LUT R85, R7, UR27, R0, 0x96, !PT ;  /* 0x0000001b07557c12 */ /* 0x000fc4000f8e9600 */
[----:B------:R-:W-:Y:S01]  /*08a0*/  @P0 MOV R7, R61 ;  /* 0x0000003d00070202 */ /* 0x000fe20000000f00 */
[----:B------:R-:W-:Y:S01]  /*08b0*/  IMAD R3, R3, -0x2daee0ad, RZ ;  /* 0xd2511f5303037824 */ /* 0x000fe200078e02ff */
[----:B------:R-:W-:Y:S01]  /*08c0*/  LOP3.LUT R74, R9, UR28, R2, 0x96, !PT ;  /* 0x0000001c094a7c12 */ /* 0x000fe2000f8e9602 */
[----:B------:R-:W-:Y:S01]  /*08d0*/  IMAD.HI.U32 R14, R85, -0x2daee0ad, RZ ;  /* 0xd2511f53550e7827 */ /* 0x000fe200078e00ff */
[----:B------:R-:W-:Y:S01]  /*08e0*/  @P0 MOV R9, R67 ;  /* 0x0000004300090202 */ /* 0x000fe20000000f00 */
[----:B------:R-:W0:Y:S02]  /*08f0*/  LDCU.64 UR16, c[0x0][0x3a0] ;  /* 0x00007400ff1077ac */ /* 0x000e240008000a00 */
[----:B------:R-:W-:Y:S01]  /*0900*/  IMAD R0, R5, -0x326172a9, RZ ;  /* 0xcd9e8d5705007824 */ /* 0x000fe200078e02ff */
[----:B------:R-:W-:Y:S01]  /*0910*/  LOP3.LUT R14, R3, UR30, R14, 0x96, !PT ;  /* 0x0000001e030e7c12 */ /* 0x000fe2000f8e960e */
[----:B------:R-:W-:Y:S01]  /*0920*/  IMAD.HI.U32 R11, R74, -0x326172a9, RZ ;  /* 0xcd9e8d574a0b7827 */ /* 0x000fe200078e00ff */
[----:B----4-:R-:W-:Y:S01]  /*0930*/  UISETP.NE.U32.AND UP0, UPT, UR4, URZ, UPT ;  /* 0x000000ff0400728c */ /* 0x010fe2000bf05070 */
[----:B------:R-:W4:Y:S02]  /*0940*/  LDCU.64 UR14, c[0x0][0x380] ;  /* 0x00007000ff0e77ac */ /* 0x000f240008000a00 */
[----:B------:R-:W-:Y:S01]  /*0950*/  @P0 IMAD.MOV.U32 R13, RZ, RZ, R64 ;  /* 0x000000ffff0d0224 */ /* 0x000fe200078e0040 */
[----:B------:R-:W-:Y:S01]  /*0960*/  LOP3.LUT R11, R0, UR29, R11, 0x96, !PT ;  /* 0x0000001d000b7c12 */ /* 0x000fe2000f8e960b */
[----:B------:R-:W-:Y:S01]  /*0970*/  @P0 IMAD.MOV.U32 R12, RZ, RZ, R65 ;  /* 0x000000ffff0c0224 */ /* 0x000fe200078e0041 */
[----:B------:R-:W-:Y:S01]  /*0980*/  UISETP.NE.AND.EX UP0, UPT, UR5, URZ, UPT, UP0 ;  /* 0x000000ff0500728c */ /* 0x000fe2000bf05300 */
[----:B------:R-:W-:Y:S01]  /*0990*/  @P0 IMAD.MOV.U32 R8, RZ, RZ, R60 ;  /* 0x000000ffff080224 */ /* 0x000fe200078e003c */
[----:B------:R-:W-:Y:S01]  /*09a0*/  @!P0 MOV R8, R60 ;  /* 0x0000003c00088202 */ /* 0x000fe20000000f00 */
        /* <DEDUP_REMOVED lines=8> */
[----:B------:R-:W-:Y:S01]  /*0a30*/  @P0 IMAD.MOV.U32 R2, RZ, RZ, R22 ;  /* 0x000000ffff020224 */ /* 0x000fe200078e0016 */
[----:B------:R-:W-:Y:S01]  /*0a40*/  @P0 MOV R21, R56 ;  /* 0x0000003800150202 */ /* 0x000fe20000000f00 */
[----:B------:R-:W-:Y:S01]  /*0a50*/  @P0 IMAD.MOV.U32 R0, RZ, RZ, R23 ;  /* 0x000000ffff000224 */ /* 0x000fe200078e0017 */
[----:B------:R-:W-:Y:S01]  /*0a60*/  @!P0 MOV R63, R49 ;  /* 0x00000031003f8202 */ /* 0x000fe20000000f00 */
[----:B------:R-:W-:-:S02]  /*0a70*/  @!P0 IMAD.MOV.U32 R13, RZ, RZ, R64 ;  /* 0x000000ffff0d8224 */ /* 0x000fc400078e0040 */
[----:B------:R-:W-:Y:S02]  /*0a80*/  @!P0 IMAD.MOV.U32 R12, RZ, RZ, R65 ;  /* 0x000000ffff0c8224 */ /* 0x000fe400078e0041 */
[----:B------:R-:W-:Y:S01]  /*0a90*/  @!P0 IMAD.MOV.U32 R10, RZ, RZ, R66 ;  /* 0x000000ffff0a8224 */ /* 0x000fe200078e0042 */
[-C--:B------:R-:W-:Y:S01]  /*0aa0*/  @P0 MOV R66, R44.reuse ;  /* 0x0000002c00420202 */ /* 0x080fe20000000f00 */
[----:B------:R-:W-:Y:S01]  /*0ab0*/  @!P0 IMAD.MOV.U32 R9, RZ, RZ, R67 ;  /* 0x000000ffff098224 */ /* 0x000fe200078e0043 */
[----:B------:R-:W-:Y:S01]  /*0ac0*/  @!P0 MOV R66, R44 ;  /* 0x0000002c00428202 */ /* 0x000fe20000000f00 */
[----:B------:R-:W-:Y:S02]  /*0ad0*/  @!P0 IMAD.MOV.U32 R7, RZ, RZ, R61 ;  /* 0x000000ffff078224 */ /* 0x000fe400078e003d */
[----:B------:R-:W-:Y:S02]  /*0ae0*/  @!P0 IMAD.MOV.U32 R4, RZ, RZ, R20 ;  /* 0x000000ffff048224 */ /* 0x000fe400078e0014 */
[----:B------:R-:W-:-:S02]  /*0af0*/  @!P0 IMAD.MOV.U32 R2, RZ, RZ, R22 ;  /* 0x000000ffff028224 */ /* 0x000fc400078e0016 */
[----:B------:R-:W-:Y:S02]  /*0b00*/  @!P0 IMAD.MOV.U32 R0, RZ, RZ, R23 ;  /* 0x000000ffff008224 */ /* 0x000fe400078e0017 */
[----:B------:R-:W-:Y:S01]  /*0b10*/  @P0 IMAD.MOV.U32 R20, RZ, RZ, R57 ;  /* 0x000000ffff140224 */ /* 0x000fe200078e0039 */
[----:B------:R-:W-:Y:S01]  /*0b20*/  @!P0 MOV R20, R57 ;  /* 0x0000003900148202 */ /* 0x000fe20000000f00 */
[----:B------:R-:W-:Y:S01]  /*0b30*/  @P0 IMAD.MOV.U32 R18, RZ, RZ, R59 ;  /* 0x000000ffff120224 */ /* 0x000fe200078e003b */
[----:B------:R-:W-:Y:S01]  /*0b40*/  @!P0 MOV R18, R59 ;  /* 0x0000003b00128202 */ /* 0x000fe20000000f00 */
[----:B------:R-:W-:Y:S01]  /*0b50*/  @P0 IMAD.MOV.U32 R22, RZ, RZ, R52 ;  /* 0x000000ffff160224 */ /* 0x000fe200078e0034 */
[----:B------:R-:W-:Y:S01]  /*0b60*/  @!P0 MOV R22, R52 ;  /* 0x0000003400168202 */ /* 0x000fe20000000f00 */
[----:B------:R-:W-:Y:S02]  /*0b70*/  @P0 IMAD.MOV.U32 R60, RZ, RZ, R53 ;  /* 0x000000ffff3c0224 */ /* 0x000fe400078e0035 */
[----:B------:R-:W-:Y:S01]  /*0b80*/  @P0 IMAD.MOV.U32 R23, RZ, RZ, R54 ;  /* 0x000000ffff170224 */ /* 0x000fe200078e0036 */
[----:B------:R-:W-:Y:S01]  /*0b90*/  @!P0 MOV R23, R54 ;  /* 0x0000003600178202 */ /* 0x000fe20000000f00 */
[----:B------:R-:W-:-:S02]  /*0ba0*/  @P0 IMAD.MOV.U32 R61, RZ, RZ, R55 ;  /* 0x000000ffff3d0224 */ /* 0x000fc400078e0037 */
[----:B------:R-:W-:Y:S02]  /*0bb0*/  @P0 IMAD.MOV.U32 R62, RZ, RZ, R48 ;  /* 0x000000ffff3e0224 */ /* 0x000fe400078e0030 */
[----:B------:R-:W-:Y:S02]  /*0bc0*/  @P0 IMAD.MOV.U32 R64, RZ, RZ, R50 ;  /* 0x000000ffff400224 */ /* 0x000fe400078e0032 */
[----:B------:R-:W-:Y:S02]  /*0bd0*/  @P0 IMAD.MOV.U32 R67, RZ, RZ, R51 ;  /* 0x000000ffff430224 */ /* 0x000fe400078e0033 */
[----:B------:R-:W-:Y:S02]  /*0be0*/  @P0 IMAD.MOV.U32 R65, RZ, RZ, R45 ;  /* 0x000000ffff410224 */ /* 0x000fe400078e002d */
[----:B------:R-:W-:Y:S02]  /*0bf0*/  @P0 IMAD.MOV.U32 R70, RZ, RZ, R46 ;  /* 0x000000ffff460224 */ /* 0x000fe400078e002e */
        /* <DEDUP_REMOVED lines=9> */
[----:B------:R-:W-:Y:S02]  /*0c90*/  @!P0 IMAD.MOV.U32 R67, RZ, RZ, R51 ;  /* 0x000000ffff438224 */ /* 0x000fe400078e0033 */
[----:B------:R-:W-:Y:S02]  /*0ca0*/  @!P0 IMAD.MOV.U32 R65, RZ, RZ, R45 ;  /* 0x000000ffff418224 */ /* 0x000fe400078e002d */
[----:B------:R-:W-:Y:S02]  /*0cb0*/  @!P0 IMAD.MOV.U32 R70, RZ, RZ, R46 ;  /* 0x000000ffff468224 */ /* 0x000fe400078e002e */
[----:B------:R-:W-:-:S02]  /*0cc0*/  @!P0 IMAD.MOV.U32 R68, RZ, RZ, R40 ;  /* 0x000000ffff448224 */ /* 0x000fc400078e0028 */
[----:B------:R-:W-:Y:S02]  /*0cd0*/  @!P0 IMAD.MOV.U32 R71, RZ, RZ, R41 ;  /* 0x000000ffff478224 */ /* 0x000fe400078e0029 */
[----:B------:R-:W-:Y:S02]  /*0ce0*/  @!P0 IMAD.MOV.U32 R73, RZ, RZ, R43 ;  /* 0x000000ffff498224 */ /* 0x000fe400078e002b */
[----:B------:R-:W-:Y:S02]  /*0cf0*/  IMAD.MOV.U32 R75, RZ, RZ, RZ ;  /* 0x000000ffff4b7224 */ /* 0x000fe400078e00ff */
[----:B------:R-:W-:Y:S02]  /*0d00*/  IMAD R85, R85, -0x2daee0ad, RZ ;  /* 0xd2511f5355557824 */ /* 0x000fe400078e02ff */
[----:B01234-:R-:W-:-:S07]  /*0d10*/  IMAD R74, R74, -0x326172a9, RZ ;  /* 0xcd9e8d574a4a7824 */ /* 0x01ffce00078e02ff */
.L_x_4664:
[----:B0-----:R-:W0:Y:S01]  /*0d20*/  @UP0 LDCU.64 UR4, c[0x0][0x3e0] ;  /* 0x00007c00ff0407ac */ /* 0x001e220008000a00 */
[----:B------:R-:W1:Y:S01]  /*0d30*/  S2R R54, SR_TID.X ;  /* 0x0000000000367919 */ /* 0x000e620000002100 */
[----:B------:R-:W-:Y:S01]  /*0d40*/  PLOP3.LUT P0, PT, PT, PT, UP0, 0x80, 0x8 ;  /* 0x000000000008781c */ /* 0x000fe20003f0f008 */
[----:B------:R-:W2:Y:S01]  /*0d50*/  LDC.64 R76, c[0x0][0x390] ;  /* 0x0000e400ff4c7b82 */ /* 0x000ea20000000a00 */
[----:B------:R-:W-:Y:S02]  /*0d60*/  UIMAD UR6, UR9, UR18, URZ ;  /* 0x00000012090672a4 */ /* 0x000fe4000f8e02ff */
[----:B0-----:R-:W-:-:S06]  /*0d70*/  @UP0 UIMAD.WIDE UR4, UR9, 0x2, UR4 ;  /* 0x00000002090408a5 */ /* 0x001fcc000f8e0204 */
[----:B------:R-:W-:Y:S01]  /*0d80*/  MOV R48, UR4 ;  /* 0x0000000400307c02 */ /* 0x000fe20008000f00 */
[----:B------:R-:W-:Y:S01]  /*0d90*/  IMAD.U32 R49, RZ, RZ, UR5 ;  /* 0x00000005ff317e24 */ /* 0x000fe2000f8e00ff */
[----:B------:R-:W-:-:S04]  /*0da0*/  USHF.R.S32.HI UR4, URZ, 0x1f, UR6 ;  /* 0x0000001fff047899 */ /* 0x000fc80008011406 */
[----:B------:R-:W3:Y:S01]  /*0db0*/  @P0 LDG.E.U16 R48, desc[UR12][R48.64] ;  /* 0x0000000c30300981 */ /* 0x000ee2000c1e1500 */
[----:B------:R-:W-:-:S06]  /*0dc0*/  ULEA.HI UR4, UR4, UR6, URZ, 0x3 ;  /* 0x0000000604047291 */ /* 0x000fcc000f8f18ff */
[----:B------:R-:W-:-:S05]  /*0dd0*/  IMAD.U32 R53, RZ, RZ, UR4 ;  /* 0x00000004ff357e24 */ /* 0x000fca000f8e00ff */
[----:B-1----:R-:W-:-:S05]  /*0de0*/  LEA.HI.SX32 R53, R53, R54, 0x1d ;  /* 0x0000003635357211 */ /* 0x002fca00078feaff */
[----:B--2---:R-:W-:-:S06]  /*0df0*/  IMAD.WIDE.U32 R44, R53, 0x10, R76 ;  /* 0x00000010352c7825 */ /* 0x004fcc00078e004c */
[----:B------:R-:W5:Y:S01]  /*0e00*/  LDG.E.128 R44, desc[UR12][R44.64] ;  /* 0x0000000c2c2c7981 */ /* 0x000f62000c1e1d00 */
[----:B------:R-:W-:Y:S01]  /*0e10*/  PLOP3.LUT P0, PT, PT, PT, UP0, 0x80, 0x8 ;  /* 0x000000000008781c */ /* 0x000fe20003f0f008 */
[----:B------:R-:W-:Y:S01]  /*0e20*/  UMOV UR6, 0x3f800000 ;  /* 0x3f80000000067882 */ /* 0x000fe20000000000 */
[----:B------:R-:W-:Y:S01]  /*0e30*/  PLOP3.LUT P1, PT, PT, PT, UP0, 0x80, 0x8 ;  /* 0x000000000008781c */ /* 0x000fe20003f2f008 */
[----:B------:R-:W-:Y:S01]  /*0e40*/  UIADD3 UR31, UPT, UPT, UR10, 0x3c6ef372, URZ ;  /* 0x3c6ef3720a1f7890 */ /* 0x000fe2000fffe0ff */
[----:B------:R-:W-:Y:S01]  /*0e50*/  HFMA2 R87, -RZ, RZ, 0.1171875, 0 ;  /* 0x2f800000ff577431 */ /* 0x000fe200000001ff */
[----:B------:R-:W-:Y:S02]  /*0e60*/  UIADD3 UR32, UPT, UPT, UR10, 0x78dde6e4, URZ ;  /* 0x78dde6e40a207890 */ /* 0x000fe4000fffe0ff */
[----:B------:R-:W-:Y:S02]  /*0e70*/  UIADD3 UR33, UPT, UPT, UR11, -0x56f99767, URZ ;  /* 0xa90668990b217890 */ /* 0x000fe4000fffe0ff */
[----:B------:R-:W-:-:S02]  /*0e80*/  UIADD3 UR34, UPT, UPT, UR10, 0x1715609d, URZ ;  /* 0x1715609d0a227890 */ /* 0x000fc4000fffe0ff */
[----:B------:R-:W-:Y:S02]  /*0e90*/  UIADD3 UR35, UPT, UPT, UR11, 0x32370b8f, URZ ;  /* 0x32370b8f0b237890 */ /* 0x000fe4000fffe0ff */
[----:B------:R-:W-:Y:S02]  /*0ea0*/  UIADD3 UR36, UPT, UPT, UR10, 0x5384540f, URZ ;  /* 0x5384540f0a247890 */ /* 0x000fe4000fffe0ff */
[----:B------:R-:W-:Y:S02]  /*0eb0*/  UIADD3 UR37, UPT, UPT, UR10, -0x4ab325aa, URZ ;  /* 0xb54cda560a257890 */ /* 0x000fe4000fffe0ff */
[----:B------:R-:W-:Y:S01]  /*0ec0*/  UIADD3 UR38, UPT, UPT, UR11, -0x4498517b, URZ ;  /* 0xbb67ae850b267890 */ /* 0x000fe2000fffe0ff */
[----:B---3--:R-:W-:Y:S01]  /*0ed0*/  @P0 HADD2.F32 R48, -RZ, R48.H0_H0 ;  /* 0x20000030ff300230 */ /* 0x008fe20000004100 */
[----:B------:R-:W-:-:S04]  /*0ee0*/  ISETP.NE.U32.AND P0, PT, RZ, UR16, PT ;  /* 0x00000010ff007c0c */ /* 0x000fc8000bf05070 */
[----:B------:R-:W-:Y:S02]  /*0ef0*/  ISETP.NE.AND.EX P0, PT, RZ, UR17, PT, P0 ;  /* 0x00000011ff007c0c */ /* 0x000fe4000bf05300 */
[----:B------:R-:W-:-:S11]  /*0f00*/  @P1 R2UR UR6, R48 ;  /* 0x00000000300612ca */ /* 0x000fd600000e0000 */
[----:B------:R-:W-:Y:S05]  /*0f10*/  @!P0 BRA `(.L_x_4461) ;  /* 0x0000002800188947 */ /* 0x000fea0003800000 */
        /* <DEDUP_REMOVED lines=9> */
[----:B------:R-:W-:-:S05]  /*0fb0*/  VIADDMNMX.U32 R48, R80, 0xfffffffe, R49, PT ;  /* 0xfffffffe50307846 */ /* 0x000fca0003800031 */
[----:B------:R-:W-:-:S04]  /*0fc0*/  IMAD.SHL.U32 R50, R48, 0x4, RZ ;  /* 0x0000000430327824 */ /* 0x000fc800078e00ff */
[----:B------:R-:W0:Y:S02]  /*0fd0*/  LDC R48, c[0x2][R50] ;  /* 0x0080000032307b82 */ /* 0x000e240000000800 */
[----:B0-----:R-:W-:-:S04]  /*0fe0*/  SHF.R.S32.HI R49, RZ, 0x1f, R48 ;  /* 0x0000001fff317819 */ /* 0x001fc80000011430 */
.L_x_27066:
[----:B------:R-:W-:Y:S05]  /*0ff0*/  BRX R48 -0x1000                                        (*"BRANCH_TARGETS .L_x_27067,.L_x_27068,.L_x_27069"*) ;  /* 0xfffffff030007949 */ /* 0x000fea000383ffff */
.L_x_27069:
[----:B------:R-:W-:Y:S01]  /*1000*/  IADD3 R48, PT, PT, R80, 0x1, RZ ;  /* 0x0000000150307810 */ /* 0x000fe20007ffe0ff */
[----:B------:R-:W-:Y:S02]  /*1010*/  IMAD.MOV.U32 R86, RZ, RZ, R85 ;  /* 0x000000ffff567224 */ /* 0x000fe400078e0055 */
[----:B------:R-:W-:Y:S01]  /*1020*/  IMAD.MOV.U32 R49, RZ, RZ, R11 ;  /* 0x000000ffff317224 */ /* 0x000fe200078e000b */
[----:B------:R-:W-:Y:S06]  /*1030*/  BRA `(.L_x_4462) ;  /* 0x0000000000ec7947 */ /* 0x000fec0003800000 */
.L_x_27067:
[----:B------:R-:W-:Y:S01]  /*1040*/  MOV R86, R85 ;  /* 0x0000005500567202 */ /* 0x000fe20000000f00 */
[----:B------:R-:W-:Y:S02]  /*1050*/  IMAD.MOV.U32 R48, RZ, RZ, 0x3 ;  /* 0x00000003ff307424 */ /* 0x000fe400078e00ff */
[----:B------:R-:W-:Y:S01]  /*1060*/  IMAD.MOV.U32 R49, RZ, RZ, R14 ;  /* 0x000000ffff317224 */ /* 0x000fe200078e000e */
[----:B------:R-:W-:Y:S06]  /*1070*/  BRA `(.L_x_4462) ;  /* 0x0000000000dc7947 */ /* 0x000fec0003800000 */
.L_x_27068:
        /* <DEDUP_REMOVED lines=12> */
.L_x_4463:
        /* <DEDUP_REMOVED lines=43> */
.L_x_4462:
[----:B------:R-:W-:Y:S01]  /*13f0*/  I2FP.F32.U32 R50, R49 ;  /* 0x0000003100327245 */ /* 0x000fe20000201000 */
[----:B-----5:R-:W-:Y:S01]  /*1400*/  HADD2.F32 R49, -RZ, R44.H0_H0 ;  /* 0x2000002cff317230 */ /* 0x020fe20000004100 */
[----:B------:R-:W-:Y:S01]  /*1410*/  ISETP.NE.AND P2, PT, R48, 0x1, PT ;  /* 0x000000013000780c */ /* 0x000fe20003f45270 */
[----:B------:R-:W-:Y:S01]  /*1420*/  UMOV UR5, UR8 ;  /* 0x0000000800057c82 */ /* 0x000fe20008000000 */
[----:B------:R-:W-:Y:S01]  /*1430*/  UMOV UR4, UR7 ;  /* 0x0000000700047c82 */ /* 0x000fe20008000000 */
[----:B------:R-:W-:Y:S01]  /*1440*/  FFMA.FTZ R50, R50, R87, 1.1641532182693481445e-10 ;  /* 0x2f00000032327423 */ /* 0x000fe20000010057 */
[----:B------:R-:W-:Y:S01]  /*1450*/  FMUL.FTZ R49, R49, UR6 ;  /* 0x0000000631317c20 */ /* 0x000fe20008410000 */
[----:B------:R-:W-:-:S03]  /*1460*/  HADD2.F32 R52, -RZ, R8.H0_H0 ;  /* 0x20000008ff347230 */ /* 0x000fc60000004100 */
[----:B------:R-:W-:Y:S01]  /*1470*/  FMUL.FTZ R49, R49, UR5 ;  /* 0x0000000531317c20 */ /* 0x000fe20008410000 */
[----:B------:R-:W-:Y:S01]  /*1480*/  FSETP.GTU.FTZ.AND P1, PT, R50, UR4, PT ;  /* 0x0000000432007c0b */ /* 0x000fe2000bf3c000 */
        /* <DEDUP_REMOVED lines=16> */
.L_x_4465:
        /* <DEDUP_REMOVED lines=12> */
.L_x_4466:
        /* <DEDUP_REMOVED lines=43> */
.L_x_4464:
[----:B------:R-:W-:Y:S01]  /*1900*/  I2FP.F32.U32 R48, R49 ;  /* 0x0000003100307245 */ /* 0x000fe20000201000 */
[----:B------:R-:W-:Y:S01]  /*1910*/  HADD2.F32 R44, -RZ, R44.H1_H1 ;  /* 0x3000002cff2c7230 */ /* 0x000fe20000004100 */
[----:B------:R-:W-:Y:S01]  /*1920*/  ISETP.NE.AND P2, PT, R50, 0x1, PT ;  /* 0x000000013200780c */ /* 0x000fe20003f45270 */
[----:B------:R-:W-:Y:S02]  /*1930*/  HADD2.F32 R55, -RZ, R8.H1_H1 ;  /* 0x30000008ff377230 */ /* 0x000fe40000004100 */
[----:B------:R-:W-:Y:S01]  /*1940*/  FFMA.FTZ R48, R48, R87, 1.1641532182693481445e-10 ;  /* 0x2f00000030307423 */ /* 0x000fe20000010057 */
[----:B------:R-:W-:Y:S01]  /*1950*/  FMUL.FTZ R44, R44, UR6 ;  /* 0x000000062c2c7c20 */ /* 0x000fe20008410000 */
[----:B------:R-:W-:Y:S02]  /*1960*/  HADD2.F32 R49, -RZ, R40.H1_H1 ;  /* 0x30000028ff317230 */ /* 0x000fe40000004100 */
[----:B------:R-:W-:Y:S02]  /*1970*/  IMAD.MOV.U32 R57, RZ, RZ, 0x2 ;  /* 0x00000002ff397424 */ /* 0x000fe400078e00ff */
[----:B------:R-:W-:Y:S01]  /*1980*/  FMUL.FTZ R44, R44, UR5 ;  /* 0x000000052c2c7c20 */ /* 0x000fe20008410000 */
[----:B------:R-:W-:-:S04]  /*1990*/  FSETP.GTU.FTZ.AND P1, PT, R48, UR4, PT ;  /* 0x0000000430007c0b */ /* 0x000fc8000bf3c000 */
        /* <DEDUP_REMOVED lines=14> */
.L_x_4468:
        /* <DEDUP_REMOVED lines=12> */
.L_x_4469:
        /* <DEDUP_REMOVED lines=43> */
.L_x_4467:
[----:B------:R-:W-:Y:S01]  /*1df0*/  I2FP.F32.U32 R44, R44 ;  /* 0x0000002c002c7245 */ /* 0x000fe20000201000 */
[----:B------:R-:W-:Y:S01]  /*1e00*/  HADD2.F32 R48, -RZ, R45.H0_H0 ;  /* 0x2000002dff307230 */ /* 0x000fe20000004100 */
[----:B------:R-:W-:Y:S01]  /*1e10*/  ISETP.NE.AND P2, PT, R57, 0x1, PT ;  /* 0x000000013900780c */ /* 0x000fe20003f45270 */
[----:B------:R-:W-:Y:S02]  /*1e20*/  HADD2.F32 R49, -RZ, R7.H0_H0 ;  /* 0x20000007ff317230 */ /* 0x000fe40000004100 */
[----:B------:R-:W-:Y:S01]  /*1e30*/  FFMA.FTZ R44, R44, R87, 1.1641532182693481445e-10 ;  /* 0x2f0000002c2c7423 */ /* 0x000fe20000010057 */
[----:B------:R-:W-:Y:S01]  /*1e40*/  FMUL.FTZ R48, R48, UR6 ;  /* 0x0000000630307c20 */ /* 0x000fe20008410000 */
[----:B------:R-:W-:-:S03]  /*1e50*/  HADD2.F32 R51, -RZ, R41.H0_H0 ;  /* 0x20000029ff337230 */ /* 0x000fc60000004100 */
[----:B------:R-:W-:Y:S01]  /*1e60*/  FMUL.FTZ R48, R48, UR5 ;  /* 0x0000000530307c20 */ /* 0x000fe20008410000 */
[----:B------:R-:W-:Y:S01]  /*1e70*/  FSETP.GTU.FTZ.AND P1, PT, R44, UR4, PT ;  /* 0x000000042c007c0b */ /* 0x000fe2000bf3c000 */
        /* <DEDUP_REMOVED lines=14> */
.L_x_4471:
        /* <DEDUP_REMOVED lines=12> */
.L_x_4472:
        /* <DEDUP_REMOVED lines=43> */
.L_x_4470:
        /* <DEDUP_REMOVED lines=8> */
[----:B------:R-:W-:Y:S01]  /*2350*/  FSETP.GTU.FTZ.AND P2, PT, R44, UR4, PT ;  /* 0x000000042c007c0b */ /* 0x000fe2000bf5c000 */
        /* <DEDUP_REMOVED lines=14> */
.L_x_4474:
        /* <DEDUP_REMOVED lines=12> */
.L_x_4475:
        /* <DEDUP_REMOVED lines=43> */
.L_x_4473:
        /* <DEDUP_REMOVED lines=8> */
[----:B------:R-:W-:-:S03]  /*2830*/  HADD2.F32 R44, -RZ, R6.H0_H0 ;  /* 0x20000006ff2c7230 */ /* 0x000fc60000004100 */
        /* <DEDUP_REMOVED lines=14> */
.L_x_4477:
        /* <DEDUP_REMOVED lines=12> */
.L_x_4478:
        /* <DEDUP_REMOVED lines=43> */
.L_x_4476:
[----:B------:R-:W-:Y:S01]  /*2c90*/  I2FP.F32.U32 R44, R45 ;  /* 0x0000002d002c7245 */ /* 0x000fe20000201000 */
[----:B------:R-:W-:Y:S01]  /*2ca0*/  HADD2.F32 R46, -RZ, R46.H1_H1 ;  /* 0x3000002eff2e7230 */ /* 0x000fe20000004100 */
[----:B------:R-:W-:Y:S01]  /*2cb0*/  ISETP.NE.AND P5, PT, R48, 0x1, PT ;  /* 0x000000013000780c */ /* 0x000fe20003fa5270 */
[----:B------:R-:W-:Y:S02]  /*2cc0*/  HADD2.F32 R45, -RZ, R6.H1_H1 ;  /* 0x30000006ff2d7230 */ /* 0x000fe40000004100 */
[----:B------:R-:W-:Y:S01]  /*2cd0*/  FFMA.FTZ R44, R44, R87, 1.1641532182693481445e-10 ;  /* 0x2f0000002c2c7423 */ /* 0x000fe20000010057 */
[----:B------:R-:W-:Y:S01]  /*2ce0*/  FMUL.FTZ R46, R46, UR6 ;  /* 0x000000062e2e7c20 */ /* 0x000fe20008410000 */
[----:B------:R-:W-:-:S03]  /*2cf0*/  HADD2.F32 R49, -RZ, R42.H1_H1 ;  /* 0x3000002aff317230 */ /* 0x000fc60000004100 */
[----:B------:R-:W-:Y:S01]  /*2d00*/  FMUL.FTZ R46, R46, UR5 ;  /* 0x000000052e2e7c20 */ /* 0x000fe20008410000 */
[----:B------:R-:W-:-:S04]  /*2d10*/  FSETP.GTU.FTZ.AND P4, PT, R44, UR4, PT ;  /* 0x000000042c007c0b */ /* 0x000fc8000bf9c000 */
[----:B------:R-:W-:Y:S02]  /*2d20*/  FSEL R46, R46, RZ, !P4 ;  /* 0x000000ff2e2e7208 */ /* 0x000fe40006000000 */
[----:B------:R-:W-:-:S03]  /*2d30*/  PLOP3.LUT P4, PT, P4, PT, PT, 0x8, 0x80 ;  /* 0x000000000080781c */ /* 0x000fc6000278e170 */
[----:B------:R-:W-:Y:S01]  /*2d40*/  FFMA.FTZ R46, R46, R45, R49 ;  /* 0x0000002d2e2e7223 */ /* 0x000fe20000010031 */
[----:B------:R-:W-:Y:S02]  /*2d50*/  HFMA2 R49, -RZ, RZ, 0, 1.1920928955078125e-07 ;  /* 0x00000002ff317431 */ /* 0x000fe400000001ff */
[----:B------:R-:W-:Y:S02]  /*2d60*/  IMAD.MOV.U32 R45, RZ, RZ, R74 ;  /* 0x000000ffff2d7224 */ /* 0x000fe400078e004a */
        /* <DEDUP_REMOVED lines=10> */
.L_x_4480:
        /* <DEDUP_REMOVED lines=12> */
.L_x_4481:
        /* <DEDUP_REMOVED lines=43> */
.L_x_4479:
[----:B------:R-:W-:Y:S01]  /*3180*/  I2FP.F32.U32 R44, R45 ;  /* 0x0000002d002c7245 */ /* 0x000fe20000201000 */
[----:B------:R-:W-:Y:S01]  /*3190*/  HADD2.F32 R45, -RZ, R47.H0_H0 ;  /* 0x2000002fff2d7230 */ /* 0x000fe20000004100 */
[----:B------:R-:W-:Y:S01]  /*31a0*/  ISETP.NE.AND P6, PT, R49, 0x1, PT ;  /* 0x000000013100780c */ /* 0x000fe20003fc5270 */
[----:B------:R-:W-:Y:S01]  /*31b0*/  HADD2.F32 R48, -RZ, R5.H0_H0 ;  /* 0x20000005ff307230 */ /* 0x000fe20000004100 */
[----:B------:R-:W-:Y:S01]  /*31c0*/  MOV R94, 0x2 ;  /* 0x00000002005e7802 */ /* 0x000fe20000000f00 */
[----:B------:R-:W-:Y:S01]  /*31d0*/  FFMA.FTZ R44, R44, R87, 1.1641532182693481445e-10 ;  /* 0x2f0000002c2c7423 */ /* 0x000fe20000010057 */
[----:B------:R-:W-:Y:S01]  /*31e0*/  FMUL.FTZ R45, R45, UR6 ;  /* 0x000000062d2d7c20 */ /* 0x000fe20008410000 */
[----:B------:R-:W-:-:S03]  /*31f0*/  HADD2.F32 R50, -RZ, R43.H0_H0 ;  /* 0x2000002bff327230 */ /* 0x000fc60000004100 */
[----:B------:R-:W-:Y:S01]  /*3200*/  FMUL.FTZ R45, R45, UR5 ;  /* 0x000000052d2d7c20 */ /* 0x000fe20008410000 */
[----:B------:R-:W-:-:S04]  /*3210*/  FSETP.GTU.FTZ.AND P5, PT, R44, UR4, PT ;  /* 0x000000042c007c0b */ /* 0x000fc8000bfbc000 */
        /* <DEDUP_REMOVED lines=13> */
.L_x_4483:
        /* <DEDUP_REMOVED lines=14> */
.L_x_4484:
        /* <DEDUP_REMOVED lines=43> */
.L_x_4482:
[----:B------:R-:W-:Y:S01]  /*3680*/  I2FP.F32.U32 R44, R45 ;  /* 0x0000002d002c7245 */ /* 0x000fe20000201000 */
[----:B------:R-:W-:Y:S01]  /*3690*/  HADD2.F32 R47, -RZ, R47.H1_H1 ;  /* 0x3000002fff2f7230 */ /* 0x000fe20000004100 */
[----:B------:R-:W-:Y:S01]  /*36a0*/  F2FP.F16.F32.PACK_AB R46, R46, R57 ;  /* 0x000000392e2e723e */ /* 0x000fe200000000ff */
[----:B------:R-:W-:Y:S01]  /*36b0*/  HADD2.F32 R84, -RZ, R5.H1_H1 ;  /* 0x30000005ff547230 */ /* 0x000fe20000004100 */
        /* <DEDUP_REMOVED lines=9> */
[----:B------:R-:W-:-:S05]  /*3750*/  FFMA.FTZ R84, R47, R84, R48 ;  /* 0x000000542f547223 */ /* 0x000fca0000010030 */
[----:B------:R-:W-:Y:S01]  /*3760*/  F2FP.F16.F32.PACK_AB R47, R84, R59 ;  /* 0x0000003b542f723e */ /* 0x000fe200000000ff */
[----:B------:R-:W-:Y:S06]  /*3770*/  BRA `(.L_x_4485) ;  /* 0x0000002400d87947 */ /* 0x000fec0003800000 */
.L_x_4461:
        /* <DEDUP_REMOVED lines=15> */
.L_x_4487:
        /* <DEDUP_REMOVED lines=12> */
.L_x_4488:
        /* <DEDUP_REMOVED lines=41> */
[----:B------:R-:W-:Y:S01]  /*3bc0*/  IMAD.MOV.U32 R48, RZ, RZ, R85 ;  /* 0x000000ffff307224 */ /* 0x000fe200078e0055 */
[----:B------:R-:W-:-:S07]  /*3bd0*/  MOV R86, R56 ;  /* 0x0000003800567202 */ /* 0x000fce0000000f00 */
.L_x_4486:
        /* <DEDUP_REMOVED lines=9> */
[----:B------:R-:W-:Y:S02]  /*3c70*/  FSETP.GTU.FTZ.AND P1, PT, R48, UR4, PT ;  /* 0x0000000430007c0b */ /* 0x000fe4000bf3c000 */
[----:B------:R-:W-:Y:S02]  /*3c80*/  MOV R48, R74 ;  /* 0x0000004a00307202 */ /* 0x000fe40000000f00 */
        /* <DEDUP_REMOVED lines=14> */
.L_x_4490:
        /* <DEDUP_REMOVED lines=12> */
.L_x_4491:
        /* <DEDUP_REMOVED lines=43> */
.L_x_4489:
[----:B------:R-:W-:Y:S01]  /*40e0*/  I2FP.F32.U32 R48, R48 ;  /* 0x0000003000307245 */ /* 0x000fe20000201000 */
[----:B------:R-:W-:Y:S01]  /*40f0*/  HADD2.F32 R44, -RZ, R44.H1_H1 ;  /* 0x3000002cff2c7230 */ /* 0x000fe20000004100 */
[----:B------:R-:W-:Y:S01]  /*4100*/  ISETP.NE.AND P2, PT, R49, 0x1, PT ;  /* 0x000000013100780c */ /* 0x000fe20003f45270 */
[----:B------:R-:W-:Y:S02]  /*4110*/  HFMA2 R50, -RZ, RZ, 0, 1.1920928955078125e-07 ;  /* 0x00000002ff327431 */ /* 0x000fe400000001ff */
[----:B------:R-:W-:Y:S01]  /*4120*/  FFMA.FTZ R48, R48, R87, 1.1641532182693481445e-10 ;  /* 0x2f00000030307423 */ /* 0x000fe20000010057 */
[----:B------:R-:W-:-:S04]  /*4130*/  FMUL.FTZ R44, R44, UR6 ;  /* 0x000000062c2c7c20 */ /* 0x000fc80008410000 */
[----:B------:R-:W-:Y:S01]  /*4140*/  FMUL.FTZ R44, R44, UR5 ;  /* 0x000000052c2c7c20 */ /* 0x000fe20008410000 */
[----:B------:R-:W-:Y:S01]  /*4150*/  FSETP.GTU.FTZ.AND P1, PT, R48, UR4, PT ;  /* 0x0000000430007c0b */ /* 0x000fe2000bf3c000 */
[----:B------:R-:W-:-:S03]  /*4160*/  HADD2.F32 R48, -RZ, R8.H1_H1 ;  /* 0x30000008ff307230 */ /* 0x000fc60000004100 */
        /* <DEDUP_REMOVED lines=14> */
.L_x_4493:
        /* <DEDUP_REMOVED lines=12> */
.L_x_4494:
        /* <DEDUP_REMOVED lines=43> */
.L_x_4492:
        /* <DEDUP_REMOVED lines=22> */
.L_x_4496:
        /* <DEDUP_REMOVED lines=12> */
.L_x_4497:
        /* <DEDUP_REMOVED lines=43> */
.L_x_4495:
[----:B------:R-:W-:Y:S01]  /*4a90*/  I2FP.F32.U32 R44, R44 ;  /* 0x0000002c002c7245 */ /* 0x000fe20000201000 */
[----:B------:R-:W-:Y:S01]  /*4aa0*/  HADD2.F32 R45, -RZ, R45.H1_H1 ;  /* 0x3000002dff2d7230 */ /* 0x000fe20000004100 */
[----:B------:R-:W-:Y:S01]  /*4ab0*/  ISETP.NE.AND P3, PT, R48, 0x1, PT ;  /* 0x000000013000780c */ /* 0x000fe20003f65270 */
[----:B------:R-:W-:Y:S02]  /*4ac0*/  HADD2.F32 R49, -RZ, R7.H1_H1 ;  /* 0x30000007ff317230 */ /* 0x000fe40000004100 */
[----:B------:R-:W-:Y:S01]  /*4ad0*/  FFMA.FTZ R44, R44, R87, 1.1641532182693481445e-10 ;  /* 0x2f0000002c2c7423 */ /* 0x000fe20000010057 */
[----:B------:R-:W-:-:S04]  /*4ae0*/  FMUL.FTZ R45, R45, UR6 ;  /* 0x000000062d2d7c20 */ /* 0x000fc80008410000 */
[----:B------:R-:W-:Y:S01]  /*4af0*/  FMUL.FTZ R45, R45, UR5 ;  /* 0x000000052d2d7c20 */ /* 0x000fe20008410000 */
[----:B------:R-:W-:-:S04]  /*4b00*/  FSETP.GTU.FTZ.AND P2, PT, R44, UR4, PT ;  /* 0x000000042c007c0b */ /* 0x000fc8000bf5c000 */
        /* <DEDUP_REMOVED lines=14> */
.L_x_4499:
        /* <DEDUP_REMOVED lines=12> */
.L_x_4500:
        /* <DEDUP_REMOVED lines=43> */
.L_x_4498:
        /* <DEDUP_REMOVED lines=22> */
.L_x_4502:
        /* <DEDUP_REMOVED lines=12> */
.L_x_4503:
        /* <DEDUP_REMOVED lines=43> */
.L_x_4501:
        /* <DEDUP_REMOVED lines=11> */
[----:B------:R-:W-:Y:S01]  /*54e0*/  FMUL.FTZ R46, R46, R45 ;  /* 0x0000002d2e2e7220 */ /* 0x000fe20000410000 */
        /* <DEDUP_REMOVED lines=11> */
.L_x_4505:
        /* <DEDUP_REMOVED lines=12> */
.L_x_4506:
        /* <DEDUP_REMOVED lines=43> */
.L_x_4504:
[----:B------:R-:W-:Y:S01]  /*5910*/  I2FP.F32.U32 R44, R45 ;  /* 0x0000002d002c7245 */ /* 0x000fe20000201000 */
[----:B------:R-:W-:Y:S01]  /*5920*/  HADD2.F32 R45, -RZ, R47.H0_H0 ;  /* 0x2000002fff2d7230 */ /* 0x000fe20000004100 */
[----:B------:R-:W-:Y:S01]  /*5930*/  ISETP.NE.AND P6, PT, R49, 0x1, PT ;  /* 0x000000013100780c */ /* 0x000fe20003fc5270 */
[----:B------:R-:W-:Y:S01]  /*5940*/  HADD2.F32 R48, -RZ, R5.H0_H0 ;  /* 0x20000005ff307230 */ /* 0x000fe20000004100 */
[----:B------:R-:W-:Y:S01]  /*5950*/  MOV R94, 0x2 ;  /* 0x00000002005e7802 */ /* 0x000fe20000000f00 */
        /* <DEDUP_REMOVED lines=17> */
.L_x_4508:
        /* <DEDUP_REMOVED lines=14> */
.L_x_4509:
        /* <DEDUP_REMOVED lines=43> */
.L_x_4507:
[----:B------:R-:W-:Y:S01]  /*5e00*/  I2FP.F32.U32 R44, R45 ;  /* 0x0000002d002c7245 */ /* 0x000fe20000201000 */
[----:B------:R-:W-:Y:S01]  /*5e10*/  HADD2.F32 R47, -RZ, R47.H1_H1 ;  /* 0x3000002fff2f7230 */ /* 0x000fe20000004100 */
[----:B------:R-:W-:Y:S01]  /*5e20*/  F2FP.F16.F32.PACK_AB R46, R46, R57 ;  /* 0x000000392e2e723e */ /* 0x000fe200000000ff */
[----:B------:R-:W-:Y:S02]  /*5e30*/  HADD2.F32 R45, -RZ, R5.H1_H1 ;  /* 0x30000005ff2d7230 */ /* 0x000fe40000004100 */
[----:B------:R-:W-:Y:S01]  /*5e40*/  FFMA.FTZ R44, R44, R87, 1.1641532182693481445e-10 ;  /* 0x2f0000002c2c7423 */ /* 0x000fe20000010057 */
[----:B------:R-:W-:-:S04]  /*5e50*/  FMUL.FTZ R47, R47, UR6 ;  /* 0x000000062f2f7c20 */ /* 0x000fc80008410000 */
[----:B------:R-:W-:Y:S01]  /*5e60*/  FMUL.FTZ R47, R47, UR5 ;  /* 0x000000052f2f7c20 */ /* 0x000fe20008410000 */
[----:B------:R-:W-:Y:S02]  /*5e70*/  FSETP.GTU.FTZ.AND P6, PT, R44, UR4, PT ;  /* 0x000000042c007c0b */ /* 0x000fe4000bfdc000 */
[----:B------:R-:W-:Y:S02]  /*5e80*/  F2FP.F16.F32.PACK_AB R44, R55, R52 ;  /* 0x00000034372c723e */ /* 0x000fe400000000ff */
[----:B------:R-:W-:Y:S02]  /*5e90*/  FSEL R84, R47, RZ, !P6 ;  /* 0x000000ff2f547208 */ /* 0x000fe40007000000 */
[----:B------:R-:W-:-:S03]  /*5ea0*/  PLOP3.LUT P6, PT, P6, PT, PT, 0x8, 0x80 ;  /* 0x000000000080781c */ /* 0x000fc600037ce170 */
[----:B------:R-:W-:Y:S01]  /*5eb0*/  FMUL.FTZ R84, R84, R45 ;  /* 0x0000002d54547220 */ /* 0x000fe20000410000 */
[----:B------:R-:W-:-:S04]  /*5ec0*/  F2FP.F16.F32.PACK_AB R45, R58, R56 ;  /* 0x000000383a2d723e */ /* 0x000fc800000000ff */
[----:B------:R-:W-:-:S07]  /*5ed0*/  F2FP.F16.F32.PACK_AB R47, R84, R59 ;  /* 0x0000003b542f723e */ /* 0x000fce00000000ff */
.L_x_4485:
[----:B------:R-:W-:Y:S01]  /*5ee0*/  SEL R88, RZ, 0x10000, !P5 ;  /* 0x00010000ff587807 */ /* 0x000fe20006800000 */
[----:B------:R-:W0:Y:S01]  /*5ef0*/  LDC.64 R48, c[0x0][0x3a8] ;  /* 0x0000ea00ff307b82 */ /* 0x000e220000000a00 */
[----:B------:R-:W-:Y:S02]  /*5f00*/  ISETP.NE.AND P5, PT, R82, RZ, PT ;  /* 0x000000ff5200720c */ /* 0x000fe40003fa5270 */
[----:B------:R-:W-:Y:S02]  /*5f10*/  SEL R85, RZ, 0x1000000, !P6 ;  /* 0x01000000ff557807 */ /* 0x000fe40007000000 */
[----:B------:R-:W-:Y:S02]  /*5f20*/  ISETP.NE.AND P6, PT, R79, RZ, PT ;  /* 0x000000ff4f00720c */ /* 0x000fe40003fc5270 */
[----:B------:R-:W-:Y:S01]  /*5f30*/  SEL R89, RZ, 0x100, !P4 ;  /* 0x00000100ff597807 */ /* 0x000fe20006000000 */
[----:B------:R-:W1:Y:S01]  /*5f40*/  LDC.64 R50, c[0x0][0x3b0] ;  /* 0x0000ec00ff327b82 */ /* 0x000e620000000a00 */
[----:B------:R-:W-:-:S02]  /*5f50*/  SEL R81, RZ, 0x1000000, !P2 ;  /* 0x01000000ff517807 */ /* 0x000fc40005000000 */
[----:B------:R-:W-:Y:S02]  /*5f60*/  SEL R79, RZ, 0x10000, !P1 ;  /* 0x00010000ff4f7807 */ /* 0x000fe40004800000 */
[----:B------:R-:W-:Y:S02]  /*5f70*/  SEL R80, RZ, 0x100, !P5 ;  /* 0x00000100ff507807 */ /* 0x000fe40006800000 */
[----:B------:R-:W-:Y:S01]  /*5f80*/  LOP3.LUT R89, R89, R85, R88, 0xfe, !PT ;  /* 0x0000005559597212 */ /* 0x000fe200078efe58 */
[----:B------:R-:W2:Y:S01]  /*5f90*/  @P0 LDC.64 R82, c[0x0][0x3a0] ;  /* 0x0000e800ff520b82 */ /* 0x000ea20000000a00 */
[----:B------:R-:W-:Y:S02]  /*5fa0*/  SEL R88, RZ, 0x1, !P3 ;  /* 0x00000001ff587807 */ /* 0x000fe40005800000 */
[----:B------:R-:W-:Y:S01]  /*5fb0*/  LOP3.LUT R80, R80, R81, R79, 0xfe, !PT ;  /* 0x0000005150507212 */ /* 0x000fe200078efe4f */
[----:B------:R-:W-:Y:S01]  /*5fc0*/  VIADD R79, R53, 0x80 ;  /* 0x00000080354f7836 */ /* 0x000fe20000000000 */
[----:B------:R-:W-:-:S02]  /*5fd0*/  SEL R85, RZ, 0x1, !P6 ;  /* 0x00000001ff557807 */ /* 0x000fc40007000000 */
[----:B------:R-:W-:Y:S01]  /*5fe0*/  LOP3.LUT R81, R89, R88, RZ, 0xfc, !PT ;  /* 0x0000005859517212 */ /* 0x000fe200078efcff */
[----:B0-----:R-:W-:Y:S01]  /*5ff0*/  IMAD.WIDE.U32 R92, R53, 0x10, R48 ;  /* 0x00000010355c7825 */ /* 0x001fe200078e0030 */
[----:B------:R-:W-:-:S03]  /*6000*/  LOP3.LUT R80, R80, R85, RZ, 0xfc, !PT ;  /* 0x0000005550507212 */ /* 0x000fc600078efcff */
[----:B------:R-:W-:Y:S01]  /*6010*/  IMAD.WIDE.U32 R88, R79, 0x10, R76 ;  /* 0x000000104f587825 */ /* 0x000fe200078e004c */
[----:B------:R0:W-:Y:S03]  /*6020*/  STG.E.128 desc[UR12][R92.64], R44 ;  /* 0x0000002c5c007986 */ /* 0x0001e6000c101d0c */
[----:B-1----:R-:W-:-:S05]  /*6030*/  IMAD.WIDE.U32 R90, R53, 0x8, R50 ;  /* 0x00000008355a7825 */ /* 0x002fca00078e0032 */
[----:B------:R1:W-:Y:S01]  /*6040*/  STG.E.64 desc[UR12][R90.64], R80 ;  /* 0x000000505a007986 */ /* 0x0003e2000c101b0c */
[----:B--2---:R-:W-:-:S05]  /*6050*/  @P0 IMAD.WIDE.U32 R82, R79, 0x10, R82 ;  /* 0x000000104f520825 */ /* 0x004fca00078e0052 */
[----:B------:R1:W5:Y:S04]  /*6060*/  @P0 LDG.E.128 R40, desc[UR12][R82.64] ;  /* 0x0000000c52280981 */ /* 0x000368000c1e1d00 */
[----:B0-----:R1:W5:Y:S01]  /*6070*/  LDG.E.128 R44, desc[UR12][R88.64] ;  /* 0x0000000c582c7981 */ /* 0x001362000c1e1d00 */
[----:B------:R-:W-:Y:S05]  /*6080*/  @!P0 BRA `(.L_x_4510) ;  /* 0x0000002400f48947 */ /* 0x000fea0003800000 */
[----:B------:R-:W-:Y:S01]  /*6090*/  ISETP.NE.AND P1, PT, R94, 0x1, PT ;  /* 0x000000015e00780c */ /* 0x000fe20003f25270 */
[----:B-1----:R-:W-:Y:S01]  /*60a0*/  IMAD.MOV.U32 R80, RZ, RZ, R74 ;  /* 0x000000ffff507224 */ /* 0x002fe200078e004a */
        /* <DEDUP_REMOVED lines=13> */
.L_x_4512:
        /* <DEDUP_REMOVED lines=12> */
.L_x_4513:
        /* <DEDUP_REMOVED lines=43> */
.L_x_4511:
[----:B------:R-:W-:Y:S01]  /*64f0*/  I2FP.F32.U32 R80, R80 ;  /* 0x0000005000507245 */ /* 0x000fe20000201000 */
[----:B-----5:R-:W-:Y:S01]  /*6500*/  HADD2.F32 R81, -RZ, R44.H0_H0 ;  /* 0x2000002cff517230 */ /* 0x020fe20000004100 */
[----:B------:R-:W-:Y:S01]  /*6510*/  ISETP.NE.AND P2, PT, R82, 0x1, PT ;  /* 0x000000015200780c */ /* 0x000fe20003f45270 */
[----:B------:R-:W-:Y:S02]  /*6520*/  HADD2.F32 R86, -RZ, R21.H0_H0 ;  /* 0x20000015ff567230 */ /* 0x000fe40000004100 */
        /* <DEDUP_REMOVED lines=20> */
.L_x_4515:
        /* <DEDUP_REMOVED lines=12> */
.L_x_4516:
        /* <DEDUP_REMOVED lines=43> */
.L_x_4514:
        /* <DEDUP_REMOVED lines=24> */
.L_x_4518:
        /* <DEDUP_REMOVED lines=12> */
.L_x_4519:
        /* <DEDUP_REMOVED lines=43> */
.L_x_4517:
        /* <DEDUP_REMOVED lines=23> */
.L_x_4521:
        /* <DEDUP_REMOVED lines=12> */
.L_x_4522:
        /* <DEDUP_REMOVED lines=43> */
.L_x_4520:
        /* <DEDUP_REMOVED lines=8> */
[----:B------:R-:W-:-:S03]  /*7430*/  HADD2.F32 R44, -RZ, R20.H1_H1 ;  /* 0x30000014ff2c7230 */ /* 0x000fc60000004100 */
        /* <DEDUP_REMOVED lines=14> */
.L_x_4524:
        /* <DEDUP_REMOVED lines=12> */
.L_x_4525:
        /* <DEDUP_REMOVED lines=43> */
.L_x_4523:
        /* <DEDUP_REMOVED lines=23> */
.L_x_4527:
        /* <DEDUP_REMOVED lines=12> */
.L_x_4528:
        /* <DEDUP_REMOVED lines=43> */
.L_x_4526:
        /* <DEDUP_REMOVED lines=12> */
[----:B------:R-:W-:Y:S01]  /*7e30*/  IMAD.MOV.U32 R81, RZ, RZ, 0x2 ;  /* 0x00000002ff517424 */ /* 0x000fe200078e00ff */
[----:B------:R-:W-:Y:S02]  /*7e40*/  MOV R45, R74 ;  /* 0x0000004a002d7202 */ /* 0x000fe40000000f00 */
        /* <DEDUP_REMOVED lines=10> */
.L_x_4530:
        /* <DEDUP_REMOVED lines=12> */
.L_x_4531:
        /* <DEDUP_REMOVED lines=43> */
.L_x_4529:
[----:B------:R-:W-:Y:S01]  /*8260*/  I2FP.F32.U32 R44, R45 ;  /* 0x0000002d002c7245 */ /* 0x000fe20000201000 */
[----:B------:R-:W-:Y:S01]  /*8270*/  HADD2.F32 R45, -RZ, R47.H0_H0 ;  /* 0x2000002fff2d7230 */ /* 0x000fe20000004100 */
[----:B------:R-:W-:Y:S01]  /*8280*/  ISETP.NE.AND P6, PT, R81, 0x1, PT ;  /* 0x000000015100780c */ /* 0x000fe20003fc5270 */
[----:B------:R-:W-:Y:S02]  /*8290*/  HADD2.F32 R92, -RZ, R18.H0_H0 ;  /* 0x20000012ff5c7230 */ /* 0x000fe40000004100 */
[----:B------:R-:W-:Y:S01]  /*82a0*/  FFMA.FTZ R44, R44, R87, 1.1641532182693481445e-10 ;  /* 0x2f0000002c2c7423 */ /* 0x000fe20000010057 */
[----:B------:R-:W-:Y:S01]  /*82b0*/  FMUL.FTZ R45, R45, UR6 ;  /* 0x000000062d2d7c20 */ /* 0x000fe20008410000 */
[----:B------:R-:W-:Y:S02]  /*82c0*/  HADD2.F32 R80, -RZ, R43.H0_H0 ;  /* 0x2000002bff507230 */ /* 0x000fe40000004100 */
[----:B------:R-:W-:Y:S02]  /*82d0*/  IMAD.MOV.U32 R102, RZ, RZ, 0x2 ;  /* 0x00000002ff667424 */ /* 0x000fe400078e00ff */
[----:B------:R-:W-:Y:S01]  /*82e0*/  FMUL.FTZ R45, R45, UR5 ;  /* 0x000000052d2d7c20 */ /* 0x000fe20008410000 */
[----:B------:R-:W-:-:S04]  /*82f0*/  FSETP.GTU.FTZ.AND P5, PT, R44, UR4, PT ;  /* 0x000000042c007c0b */ /* 0x000fc8000bfbc000 */
        /* <DEDUP_REMOVED lines=13> */
.L_x_4533:
        /* <DEDUP_REMOVED lines=14> */
.L_x_4534:
        /* <DEDUP_REMOVED lines=43> */
.L_x_4532:
        /* <DEDUP_REMOVED lines=16> */
.L_x_4510:
[----:B------:R-:W-:Y:S01]  /*8860*/  ISETP.NE.AND P1, PT, R94, 0x1, PT ;  /* 0x000000015e00780c */ /* 0x000fe20003f25270 */
[----:B-1----:R-:W-:Y:S02]  /*8870*/  HFMA2 R82, -RZ, RZ, 0, 1.1920928955078125e-07 ;  /* 0x00000002ff527431 */ /* 0x002fe400000001ff */
        /* <DEDUP_REMOVED lines=13> */
.L_x_4537:
        /* <DEDUP_REMOVED lines=12> */
.L_x_4538:
        /* <DEDUP_REMOVED lines=43> */
.L_x_4536:
[----:B------:R-:W-:Y:S01]  /*8cc0*/  I2FP.F32.U32 R80, R80 ;  /* 0x0000005000507245 */ /* 0x000fe20000201000 */
[----:B-----5:R-:W-:Y:S01]  /*8cd0*/  HADD2.F32 R81, -RZ, R44.H0_H0 ;  /* 0x2000002cff517230 */ /* 0x020fe20000004100 */
[----:B------:R-:W-:Y:S01]  /*8ce0*/  ISETP.NE.AND P2, PT, R82, 0x1, PT ;  /* 0x000000015200780c */ /* 0x000fe20003f45270 */
[----:B------:R-:W-:Y:S02]  /*8cf0*/  HADD2.F32 R83, -RZ, R21.H0_H0 ;  /* 0x20000015ff537230 */ /* 0x000fe40000004100 */
        /* <DEDUP_REMOVED lines=19> */
.L_x_4540:
        /* <DEDUP_REMOVED lines=12> */
.L_x_4541:
        /* <DEDUP_REMOVED lines=43> */
.L_x_4539:
[----:B------:R-:W-:Y:S01]  /*91a0*/  I2FP.F32.U32 R80, R81 ;  /* 0x0000005100507245 */ /* 0x000fe20000201000 */
[----:B------:R-:W-:Y:S01]  /*91b0*/  HADD2.F32 R44, -RZ, R44.H1_H1 ;  /* 0x3000002cff2c7230 */ /* 0x000fe20000004100 */
[----:B------:R-:W-:Y:S01]  /*91c0*/  ISETP.NE.AND P2, PT, R83, 0x1, PT ;  /* 0x000000015300780c */ /* 0x000fe20003f45270 */
[----:B------:R-:W-:Y:S02]  /*91d0*/  IMAD.MOV.U32 R82, RZ, RZ, 0x2 ;  /* 0x00000002ff527424 */ /* 0x000fe400078e00ff */
[----:B------:R-:W-:Y:S01]  /*91e0*/  FFMA.FTZ R80, R80, R87, 1.1641532182693481445e-10 ;  /* 0x2f00000050507423 */ /* 0x000fe20000010057 */
[----:B------:R-:W-:-:S04]  /*91f0*/  FMUL.FTZ R44, R44, UR6 ;  /* 0x000000062c2c7c20 */ /* 0x000fc80008410000 */
[----:B------:R-:W-:Y:S01]  /*9200*/  FMUL.FTZ R44, R44, UR5 ;  /* 0x000000052c2c7c20 */ /* 0x000fe20008410000 */
[----:B------:R-:W-:Y:S01]  /*9210*/  FSETP.GTU.FTZ.AND P1, PT, R80, UR4, PT ;  /* 0x0000000450007c0b */ /* 0x000fe2000bf3c000 */
[----:B------:R-:W-:-:S03]  /*9220*/  HADD2.F32 R80, -RZ, R21.H1_H1 ;  /* 0x30000015ff507230 */ /* 0x000fc60000004100 */
        /* <DEDUP_REMOVED lines=14> */
.L_x_4543:
        /* <DEDUP_REMOVED lines=12> */
.L_x_4544:
        /* <DEDUP_REMOVED lines=43> */
.L_x_4542:
        /* <DEDUP_REMOVED lines=22> */
.L_x_4546:
        /* <DEDUP_REMOVED lines=12> */
.L_x_4547:
        /* <DEDUP_REMOVED lines=43> */
.L_x_4545:
        /* <DEDUP_REMOVED lines=22> */
.L_x_4549:
        /* <DEDUP_REMOVED lines=12> */
.L_x_4550:
        /* <DEDUP_REMOVED lines=43> */
.L_x_4548:
        /* <DEDUP_REMOVED lines=22> */
.L_x_4552:
        /* <DEDUP_REMOVED lines=12> */
.L_x_4553:
        /* <DEDUP_REMOVED lines=43> */
.L_x_4551:
        /* <DEDUP_REMOVED lines=11> */
[----:B------:R-:W-:Y:S01]  /*a5a0*/  FMUL.FTZ R46, R45, R46 ;  /* 0x0000002e2d2e7220 */ /* 0x000fe20000410000 */
[----:B------:R-:W-:-:S03]  /*a5b0*/  MOV R45, R74 ;  /* 0x0000004a002d7202 */ /* 0x000fc60000000f00 */
        /* <DEDUP_REMOVED lines=10> */
.L_x_4555:
        /* <DEDUP_REMOVED lines=12> */
.L_x_4556:
        /* <DEDUP_REMOVED lines=43> */
.L_x_4554:
        /* <DEDUP_REMOVED lines=22> */
.L_x_4558:
        /* <DEDUP_REMOVED lines=14> */
.L_x_4559:
        /* <DEDUP_REMOVED lines=43> */
.L_x_4557:
[----:B------:R-:W-:Y:S01]  /*aec0*/  I2FP.F32.U32 R44, R45 ;  /* 0x0000002d002c7245 */ /* 0x000fe20000201000 */
[----:B------:R-:W-:Y:S01]  /*aed0*/  HADD2.F32 R47, -RZ, R47.H1_H1 ;  /* 0x3000002fff2f7230 */ /* 0x000fe20000004100 */
[----:B------:R-:W-:Y:S01]  /*aee0*/  F2FP.F16.F32.PACK_AB R46, R46, R90 ;  /* 0x0000005a2e2e723e */ /* 0x000fe200000000ff */
[----:B------:R-:W-:Y:S01]  /*aef0*/  HADD2.F32 R80, -RZ, R18.H1_H1 ;  /* 0x30000012ff507230 */ /* 0x000fe20000004100 */
[----:B------:R-:W-:Y:S01]  /*af00*/  F2FP.F16.F32.PACK_AB R45, R91, R88 ;  /* 0x000000585b2d723e */ /* 0x000fe200000000ff */
[----:B------:R-:W-:Y:S01]  /*af10*/  FFMA.FTZ R44, R44, R87, 1.1641532182693481445e-10 ;  /* 0x2f0000002c2c7423 */ /* 0x000fe20000010057 */
[----:B------:R-:W-:-:S04]  /*af20*/  FMUL.FTZ R47, R47, UR6 ;  /* 0x000000062f2f7c20 */ /* 0x000fc80008410000 */
[----:B------:R-:W-:Y:S01]  /*af30*/  FMUL.FTZ R47, R47, UR5 ;  /* 0x000000052f2f7c20 */ /* 0x000fe20008410000 */
[----:B------:R-:W-:Y:S02]  /*af40*/  FSETP.GTU.FTZ.AND P6, PT, R44, UR4, PT ;  /* 0x000000042c007c0b */ /* 0x000fe4000bfdc000 */
[----:B------:R-:W-:Y:S02]  /*af50*/  F2FP.F16.F32.PACK_AB R44, R89, R86 ;  /* 0x00000056592c723e */ /* 0x000fe400000000ff */
[----:B------:R-:W-:Y:S02]  /*af60*/  FSEL R95, R47, RZ, !P6 ;  /* 0x000000ff2f5f7208 */ /* 0x000fe40007000000 */
[----:B------:R-:W-:-:S03]  /*af70*/  PLOP3.LUT P6, PT, P6, PT, PT, 0x8, 0x80 ;  /* 0x000000000080781c */ /* 0x000fc600037ce170 */
[----:B------:R-:W-:-:S05]  /*af80*/  FMUL.FTZ R95, R80, R95 ;  /* 0x0000005f505f7220 */ /* 0x000fca0000410000 */
[----:B------:R-:W-:-:S07]  /*af90*/  F2FP.F16.F32.PACK_AB R47, R95, R92 ;  /* 0x0000005c5f2f723e */ /* 0x000fce00000000ff */
.L_x_4535:
[----:B------:R-:W0:Y:S01]  /*afa0*/  @P0 LDC.64 R82, c[0x0][0x3a0] ;  /* 0x0000e800ff520b82 */ /* 0x000e220000000a00 */
[----:B------:R-:W-:Y:S01]  /*afb0*/  SEL R98, RZ, 0x1000000, !P6 ;  /* 0x01000000ff627807 */ /* 0x000fe20007000000 */
[----:B------:R-:W-:Y:S01]  /*afc0*/  IMAD.WIDE.U32 R100, R79, 0x10, R48 ;  /* 0x000000104f647825 */ /* 0x000fe200078e0030 */
[----:B------:R-:W-:Y:S02]  /*afd0*/  ISETP.NE.AND P6, PT, R96, RZ, PT ;  /* 0x000000ff6000720c */ /* 0x000fe40003fc5270 */
[----:B------:R-:W-:Y:S02]  /*afe0*/  SEL R96, RZ, 0x10000, !P5 ;  /* 0x00010000ff607807 */ /* 0x000fe40006800000 */
[----:B------:R-:W-:Y:S01]  /*aff0*/  ISETP.NE.AND P5, PT, R97, RZ, PT ;  /* 0x000000ff6100720c */ /* 0x000fe20003fa5270 */
[----:B------:R1:W-:Y:S01]  /*b000*/  STG.E.128 desc[UR12][R100.64], R44 ;  /* 0x0000002c64007986 */ /* 0x0003e2000c101d0c */
[----:B------:R-:W-:Y:S02]  /*b010*/  SEL R99, RZ, 0x100, !P4 ;  /* 0x00000100ff637807 */ /* 0x000fe40006000000 */
[----:B------:R-:W-:-:S02]  /*b020*/  SEL R94, RZ, 0x1000000, !P2 ;  /* 0x01000000ff5e7807 */ /* 0x000fc40005000000 */
[----:B------:R-:W-:Y:S02]  /*b030*/  SEL R81, RZ, 0x10000, !P1 ;  /* 0x00010000ff517807 */ /* 0x000fe40004800000 */
[----:B------:R-:W-:Y:S02]  /*b040*/  SEL R80, RZ, 0x100, !P5 ;  /* 0x00000100ff507807 */ /* 0x000fe40006800000 */
[----:B------:R-:W-:Y:S02]  /*b050*/  LOP3.LUT R99, R99, R98, R96, 0xfe, !PT ;  /* 0x0000006263637212 */ /* 0x000fe400078efe60 */
[----:B------:R-:W-:Y:S02]  /*b060*/  SEL R96, RZ, 0x1, !P3 ;  /* 0x00000001ff607807 */ /* 0x000fe40005800000 */
[----:B------:R-:W-:Y:S02]  /*b070*/  LOP3.LUT R80, R80, R94, R81, 0xfe, !PT ;  /* 0x0000005e50507212 */ /* 0x000fe400078efe51 */
[----:B------:R-:W-:-:S02]  /*b080*/  SEL R97, RZ, 0x1, !P6 ;  /* 0x00000001ff617807 */ /* 0x000fc40007000000 */
[----:B------:R-:W-:Y:S02]  /*b090*/  IADD3 R94, PT, PT, R53, 0x100, RZ ;  /* 0x00000100355e7810 */ /* 0x000fe40007ffe0ff */
[----:B------:R-:W-:Y:S01]  /*b0a0*/  LOP3.LUT R81, R99, R96, RZ, 0xfc, !PT ;  /* 0x0000006063517212 */ /* 0x000fe200078efcff */
[----:B------:R-:W-:Y:S01]  /*b0b0*/  IMAD.WIDE.U32 R98, R79, 0x8, R50 ;  /* 0x000000084f627825 */ /* 0x000fe200078e0032 */
[----:B------:R-:W-:-:S03]  /*b0c0*/  LOP3.LUT R80, R80, R97, RZ, 0xfc, !PT ;  /* 0x0000006150507212 */ /* 0x000fc600078efcff */
[C---:B0-----:R-:W-:Y:S02]  /*b0d0*/  @P0 IMAD.WIDE.U32 R82, R94.reuse, 0x10, R82 ;  /* 0x000000105e520825 */ /* 0x041fe400078e0052 */
[----:B------:R0:W-:Y:S02]  /*b0e0*/  STG.E.64 desc[UR12][R98.64], R80 ;  /* 0x0000005062007986 */ /* 0x0001e4000c101b0c */
[----:B------:R-:W-:Y:S02]  /*b0f0*/  IMAD.WIDE.U32 R96, R94, 0x10, R76 ;  /* 0x000000105e607825 */ /* 0x000fe400078e004c */
[----:B------:R0:W5:Y:S04]  /*b100*/  @P0 LDG.E.128 R40, desc[UR12][R82.64] ;  /* 0x0000000c52280981 */ /* 0x000168000c1e1d00 */
[----:B-1----:R0:W5:Y:S01]  /*b110*/  LDG.E.128 R44, desc[UR12][R96.64] ;  /* 0x0000000c602c7981 */ /* 0x002162000c1e1d00 */
[----:B------:R-:W-:Y:S05]  /*b120*/  @!P0 BRA `(.L_x_4560) ;  /* 0x0000002400f08947 */ /* 0x000fea0003800000 */
        /* <DEDUP_REMOVED lines=15> */
.L_x_4562:
        /* <DEDUP_REMOVED lines=12> */
.L_x_4563:
        /* <DEDUP_REMOVED lines=42> */
.L_x_4561:
        /* <DEDUP_REMOVED lines=24> */
.L_x_4565:
        /* <DEDUP_REMOVED lines=12> */
.L_x_4566:
        /* <DEDUP_REMOVED lines=43> */
.L_x_4564:
        /* <DEDUP_REMOVED lines=24> */
.L_x_4568:
        /* <DEDUP_REMOVED lines=12> */
.L_x_4569:
        /* <DEDUP_REMOVED lines=43> */
.L_x_4567:
        /* <DEDUP_REMOVED lines=23> */
.L_x_4571:
        /* <DEDUP_REMOVED lines=12> */
.L_x_4572:
        /* <DEDUP_REMOVED lines=43> */
.L_x_4570:
        /* <DEDUP_REMOVED lines=23> */
.L_x_4574:
        /* <DEDUP_REMOVED lines=12> */
.L_x_4575:
        /* <DEDUP_REMOVED lines=43> */
.L_x_4573:
        /* <DEDUP_REMOVED lines=23> */
.L_x_4577:
        /* <DEDUP_REMOVED lines=12> */
.L_x_4578:
        /* <DEDUP_REMOVED lines=43> */
.L_x_4576:
        /* <DEDUP_REMOVED lines=24> */
.L_x_4580:
        /* <DEDUP_REMOVED lines=12> */
.L_x_4581:
        /* <DEDUP_REMOVED lines=43> */
.L_x_4579:
        /* <DEDUP_REMOVED lines=23> */
.L_x_4583:
        /* <DEDUP_REMOVED lines=14> */
.L_x_4584:
        /* <DEDUP_REMOVED lines=43> */
.L_x_4582:
        /* <DEDUP_REMOVED lines=16> */
.L_x_4560:
        /* <DEDUP_REMOVED lines=15> */
.L_x_4587:
        /* <DEDUP_REMOVED lines=12> */
.L_x_4588:
        /* <DEDUP_REMOVED lines=41> */
[----:B------:R-:W-:-:S07]  /*dd30*/  IMAD.MOV.U32 R80, RZ, RZ, R85 ;  /* 0x000000ffff507224 */ /* 0x000fce00078e0055 */
.L_x_4586:
        /* <DEDUP_REMOVED lines=8> */
[----:B------:R-:W-:Y:S02]  /*ddc0*/  FSEL R96, R81, RZ, !P1 ;  /* 0x000000ff51607208 */ /* 0x000fe40004800000 */
[----:B------:R-:W-:Y:S02]  /*ddd0*/  PLOP3.LUT P1, PT, P1, PT, PT, 0x8, 0x80 ;  /* 0x000000000080781c */ /* 0x000fe40000f2e170 */
[----:B------:R-:W-:Y:S01]  /*dde0*/  MOV R81, R74 ;  /* 0x0000004a00517202 */ /* 0x000fe20000000f00 */
[----:B------:R-:W-:Y:S01]  /*ddf0*/  FMUL.FTZ R96, R83, R96 ;  /* 0x0000006053607220 */ /* 0x000fe20000410000 */
[----:B------:R-:W-:Y:S01]  /*de00*/  IMAD.MOV.U32 R83, RZ, RZ, 0x2 ;  /* 0x00000002ff537424 */ /* 0x000fe200078e00ff */
[----:B------:R-:W-:Y:S01]  /*de10*/  P2R R85, PR, RZ, 0x2 ;  /* 0x00000002ff557803 */ /* 0x000fe20000000000 */
        /* <DEDUP_REMOVED lines=9> */
.L_x_4590:
        /* <DEDUP_REMOVED lines=12> */
.L_x_4591:
        /* <DEDUP_REMOVED lines=43> */
.L_x_4589:
        /* <DEDUP_REMOVED lines=13> */
[----:B------:R-:W-:Y:S01]  /*e2f0*/  P2R R103, PR, RZ, 0x2 ;  /* 0x00000002ff677803 */ /* 0x000fe20000000000 */
        /* <DEDUP_REMOVED lines=9> */
.L_x_4593:
        /* <DEDUP_REMOVED lines=12> */
.L_x_4594:
        /* <DEDUP_REMOVED lines=43> */
.L_x_4592:
[----:B------:R-:W-:Y:S01]  /*e700*/  I2FP.F32.U32 R44, R44 ;  /* 0x0000002c002c7245 */ /* 0x000fe20000201000 */
[----:B------:R-:W-:Y:S01]  /*e710*/  HADD2.F32 R80, -RZ, R45.H0_H0 ;  /* 0x2000002dff507230 */ /* 0x000fe20000004100 */
[----:B------:R-:W-:-:S03]  /*e720*/  ISETP.NE.AND P2, PT, R81, 0x1, PT ;  /* 0x000000015100780c */ /* 0x000fc60003f45270 */
[----:B------:R-:W-:Y:S01]  /*e730*/  FFMA.FTZ R44, R44, R87, 1.1641532182693481445e-10 ;  /* 0x2f0000002c2c7423 */ /* 0x000fe20000010057 */
[----:B------:R-:W-:-:S04]  /*e740*/  FMUL.FTZ R80, R80, UR6 ;  /* 0x0000000650507c20 */ /* 0x000fc80008410000 */
[----:B------:R-:W-:Y:S01]  /*e750*/  FMUL.FTZ R80, R80, UR5 ;  /* 0x0000000550507c20 */ /* 0x000fe20008410000 */
[----:B------:R-:W-:Y:S01]  /*e760*/  FSETP.GTU.FTZ.AND P1, PT, R44, UR4, PT ;  /* 0x000000042c007c0b */ /* 0x000fe2000bf3c000 */
[----:B------:R-:W-:-:S03]  /*e770*/  HADD2.F32 R44, -RZ, R63.H0_H0 ;  /* 0x2000003fff2c7230 */ /* 0x000fc60000004100 */
        /* <DEDUP_REMOVED lines=14> */
.L_x_4596:
        /* <DEDUP_REMOVED lines=12> */
.L_x_4597:
        /* <DEDUP_REMOVED lines=43> */
.L_x_4595:
        /* <DEDUP_REMOVED lines=22> */
.L_x_4599:
        /* <DEDUP_REMOVED lines=12> */
.L_x_4600:
        /* <DEDUP_REMOVED lines=43> */
.L_x_4598:
        /* <DEDUP_REMOVED lines=22> */
.L_x_4602:
        /* <DEDUP_REMOVED lines=12> */
.L_x_4603:
        /* <DEDUP_REMOVED lines=43> */
.L_x_4601:
        /* <DEDUP_REMOVED lines=23> */
.L_x_4605:
        /* <DEDUP_REMOVED lines=12> */
.L_x_4606:
        /* <DEDUP_REMOVED lines=43> */
.L_x_4604:
        /* <DEDUP_REMOVED lines=22> */
.L_x_4608:
        /* <DEDUP_REMOVED lines=14> */
.L_x_4609:
        /* <DEDUP_REMOVED lines=43> */
.L_x_4607:
        /* <DEDUP_REMOVED lines=14> */
.L_x_4585:
[----:B------:R-:W0:Y:S01]  /*10020*/  @P0 LDC.64 R80, c[0x0][0x3a0] ;  /* 0x0000e800ff500b82 */ /* 0x000e220000000a00 */
[----:B------:R-:W-:Y:S01]  /*10030*/  SEL R105, RZ, 0x10000, !P5 ;  /* 0x00010000ff697807 */ /* 0x000fe20006800000 */
[----:B------:R-:W-:Y:S01]  /*10040*/  IMAD.WIDE.U32 R112, R94, 0x10, R48 ;  /* 0x000000105e707825 */ /* 0x000fe200078e0030 */
[----:B------:R-:W-:Y:S02]  /*10050*/  ISETP.NE.AND P5, PT, R103, RZ, PT ;  /* 0x000000ff6700720c */ /* 0x000fe40003fa5270 */
[----:B------:R-:W-:Y:S01]  /*10060*/  SEL R107, RZ, 0x1000000, !P6 ;  /* 0x01000000ff6b7807 */ /* 0x000fe20007000000 */
[----:B------:R-:W-:Y:S01]  /*10070*/  VIADD R103, R53, 0x180 ;  /* 0x0000018035677836 */ /* 0x000fe20000000000 */
[----:B------:R-:W-:Y:S01]  /*10080*/  ISETP.NE.AND P6, PT, R85, RZ, PT ;  /* 0x000000ff5500720c */ /* 0x000fe20003fc5270 */
[----:B------:R1:W-:Y:S01]  /*10090*/  STG.E.128 desc[UR12][R112.64], R44 ;  /* 0x0000002c70007986 */ /* 0x0003e2000c101d0c */
[----:B------:R-:W-:Y:S01]  /*100a0*/  SEL R110, RZ, 0x100, !P4 ;  /* 0x00000100ff6e7807 */ /* 0x000fe20006000000 */
[----:B------:R-:W-:Y:S01]  /*100b0*/  IMAD.WIDE.U32 R76, R103, 0x10, R76 ;  /* 0x00000010674c7825 */ /* 0x000fe200078e004c */
[----:B------:R-:W-:-:S02]  /*100c0*/  SEL R85, RZ, 0x1000000, !P2 ;  /* 0x01000000ff557807 */ /* 0x000fc40005000000 */
[----:B------:R-:W-:Y:S02]  /*100d0*/  SEL R108, RZ, 0x10000, !P1 ;  /* 0x00010000ff6c7807 */ /* 0x000fe40004800000 */
[----:B------:R-:W-:Y:S02]  /*100e0*/  SEL R83, RZ, 0x100, !P5 ;  /* 0x00000100ff537807 */ /* 0x000fe40006800000 */
[----:B------:R-:W-:Y:S02]  /*100f0*/  LOP3.LUT R110, R110, R107, R105, 0xfe, !PT ;  /* 0x0000006b6e6e7212 */ /* 0x000fe400078efe69 */
[----:B------:R-:W-:Y:S02]  /*10100*/  SEL R109, RZ, 0x1, !P3 ;  /* 0x00000001ff6d7807 */ /* 0x000fe40005800000 */
[----:B------:R-:W-:Y:S02]  /*10110*/  LOP3.LUT R83, R83, R85, R108, 0xfe, !PT ;  /* 0x0000005553537212 */ /* 0x000fe400078efe6c */
[----:B------:R-:W-:Y:S01]  /*10120*/  SEL R108, RZ, 0x1, !P6 ;  /* 0x00000001ff6c7807 */ /* 0x000fe20007000000 */
[----:B0-----:R-:W-:Y:S01]  /*10130*/  @P0 IMAD.WIDE.U32 R80, R103, 0x10, R80 ;  /* 0x0000001067500825 */ /* 0x001fe200078e0050 */
[----:B------:R-:W-:-:S02]  /*10140*/  LOP3.LUT R109, R110, R109, RZ, 0xfc, !PT ;  /* 0x0000006d6e6d7212 */ /* 0x000fc400078efcff */
[----:B------:R-:W-:Y:S01]  /*10150*/  LOP3.LUT R108, R83, R108, RZ, 0xfc, !PT ;  /* 0x0000006c536c7212 */ /* 0x000fe200078efcff */
[----:B------:R-:W-:-:S05]  /*10160*/  IMAD.WIDE.U32 R110, R94, 0x8, R50 ;  /* 0x000000085e6e7825 */ /* 0x000fca00078e0032 */
[----:B------:R0:W-:Y:S04]  /*10170*/  STG.E.64 desc[UR12][R110.64], R108 ;  /* 0x0000006c6e007986 */ /* 0x0001e8000c101b0c */
[----:B------:R0:W5:Y:S04]  /*10180*/  @P0 LDG.E.128 R40, desc[UR12][R80.64] ;  /* 0x0000000c50280981 */ /* 0x000168000c1e1d00 */
[----:B-1----:R0:W5:Y:S01]  /*10190*/  LDG.E.128 R44, desc[UR12][R76.64] ;  /* 0x0000000c4c2c7981 */ /* 0x002162000c1e1d00 */
[----:B------:R-:W-:Y:S05]  /*101a0*/  @!P0 BRA `(.L_x_4610) ;  /* 0x0000002400f08947 */ /* 0x000fea0003800000 */
[----:B------:R-:W-:Y:S01]  /*101b0*/  ISETP.NE.AND P0, PT, R82, 0x1, PT ;  /* 0x000000015200780c */ /* 0x000fe20003f05270 */
[----:B0-----:R-:W-:Y:S01]  /*101c0*/  IMAD.MOV.U32 R76, RZ, RZ, R74 ;  /* 0x000000ffff4c7224 */ /* 0x001fe200078e004a */
        /* <DEDUP_REMOVED lines=13> */
.L_x_4612:
        /* <DEDUP_REMOVED lines=12> */
.L_x_4613:
        /* <DEDUP_REMOVED lines=39> */
[----:B------:R-:W-:Y:S01]  /*105d0*/  MOV R74, R82 ;  /* 0x00000052004a7202 */ /* 0x000fe20000000f00 */
[----:B------:R-:W-:Y:S01]  /*105e0*/  IMAD.MOV.U32 R85, RZ, RZ, R76 ;  /* 0x000000ffff557224 */ /* 0x000fe200078e004c */
[----:B------:R-:W-:Y:S02]  /*105f0*/  LOP3.LUT R14, R80, UR30, R77, 0x96, !PT ;  /* 0x0000001e500e7c12 */ /* 0x000fe4000f8e964d */
[----:B------:R-:W-:-:S07]  /*10600*/  MOV R76, R106 ;  /* 0x0000006a004c7202 */ /* 0x000fce0000000f00 */
.L_x_4611:
[----:B------:R-:W-:Y:S01]  /*10610*/  I2FP.F32.U32 R76, R76 ;  /* 0x0000004c004c7245 */ /* 0x000fe20000201000 */
[----:B-----5:R-:W-:Y:S01]  /*10620*/  HADD2.F32 R77, -RZ, R44.H0_H0 ;  /* 0x2000002cff4d7230 */ /* 0x020fe20000004100 */
        /* <DEDUP_REMOVED lines=10> */
[----:B------:R-:W-:Y:S01]  /*106d0*/  HFMA2 R80, -RZ, RZ, 0, 1.1920928955078125e-07 ;  /* 0x00000002ff507431 */ /* 0x000fe200000001ff */
[----:B------:R-:W-:Y:S01]  /*106e0*/  P2R R112, PR, RZ, 0x1 ;  /* 0x00000001ff707803 */ /* 0x000fe20000000000 */
        /* <DEDUP_REMOVED lines=10> */
.L_x_4615:
        /* <DEDUP_REMOVED lines=12> */
.L_x_4616:
        /* <DEDUP_REMOVED lines=43> */
.L_x_4614:
        /* <DEDUP_REMOVED lines=23> */
.L_x_4618:
        /* <DEDUP_REMOVED lines=12> */
.L_x_4619:
        /* <DEDUP_REMOVED lines=43> */
.L_x_4617:
        /* <DEDUP_REMOVED lines=23> */
.L_x_4621:
        /* <DEDUP_REMOVED lines=12> */
.L_x_4622:
        /* <DEDUP_REMOVED lines=43> */
.L_x_4620:
        /* <DEDUP_REMOVED lines=23> */
.L_x_4624:
        /* <DEDUP_REMOVED lines=12> */
.L_x_4625:
        /* <DEDUP_REMOVED lines=43> */
.L_x_4623:
        /* <DEDUP_REMOVED lines=23> */
.L_x_4627:
        /* <DEDUP_REMOVED lines=12> */
.L_x_4628:
        /* <DEDUP_REMOVED lines=43> */
.L_x_4626:
        /* <DEDUP_REMOVED lines=24> */
.L_x_4630:
        /* <DEDUP_REMOVED lines=12> */
.L_x_4631:
        /* <DEDUP_REMOVED lines=43> */
.L_x_4629:
        /* <DEDUP_REMOVED lines=8> */
[----:B------:R-:W-:Y:S01]  /*123f0*/  FSETP.GTU.FTZ.AND P5, PT, R44, UR4, PT ;  /* 0x000000042c007c0b */ /* 0x000fe2000bfbc000 */
        /* <DEDUP_REMOVED lines=14> */
.L_x_4633:
        /* <DEDUP_REMOVED lines=14> */
.L_x_4634:
        /* <DEDUP_REMOVED lines=43> */
.L_x_4632:
        /* <DEDUP_REMOVED lines=16> */
.L_x_4610:
        /* <DEDUP_REMOVED lines=15> */
.L_x_4637:
        /* <DEDUP_REMOVED lines=12> */
.L_x_4638:
        /* <DEDUP_REMOVED lines=43> */
.L_x_4636:
[----:B------:R-:W-:Y:S01]  /*12dd0*/  I2FP.F32.U32 R76, R76 ;  /* 0x0000004c004c7245 */ /* 0x000fe20000201000 */
[----:B-----5:R-:W-:Y:S01]  /*12de0*/  HADD2.F32 R77, -RZ, R44.H0_H0 ;  /* 0x2000002cff4d7230 */ /* 0x020fe20000004100 */
[----:B------:R-:W-:Y:S02]  /*12df0*/  ISETP.NE.AND P1, PT, R80, 0x1, PT ;  /* 0x000000015000780c */ /* 0x000fe40003f25270 */
[----:B------:R-:W-:Y:S01]  /*12e00*/  MOV R81, 0x2 ;  /* 0x0000000200517802 */ /* 0x000fe20000000f00 */
[----:B------:R-:W-:Y:S01]  /*12e10*/  FFMA.FTZ R76, R76, R87, 1.1641532182693481445e-10 ;  /* 0x2f0000004c4c7423 */ /* 0x000fe20000010057 */
[----:B------:R-:W-:-:S04]  /*12e20*/  FMUL.FTZ R77, R77, UR6 ;  /* 0x000000064d4d7c20 */ /* 0x000fc80008410000 */
[----:B------:R-:W-:Y:S01]  /*12e30*/  FMUL.FTZ R77, R77, UR5 ;  /* 0x000000054d4d7c20 */ /* 0x000fe20008410000 */
[----:B------:R-:W-:Y:S01]  /*12e40*/  FSETP.GTU.FTZ.AND P0, PT, R76, UR4, PT ;  /* 0x000000044c007c0b */ /* 0x000fe2000bf1c000 */
        /* <DEDUP_REMOVED lines=15> */
.L_x_4640:
        /* <DEDUP_REMOVED lines=12> */
.L_x_4641:
        /* <DEDUP_REMOVED lines=43> */
.L_x_4639:
        /* <DEDUP_REMOVED lines=22> */
.L_x_4643:
        /* <DEDUP_REMOVED lines=12> */
.L_x_4644:
        /* <DEDUP_REMOVED lines=43> */
.L_x_4642:
        /* <DEDUP_REMOVED lines=22> */
.L_x_4646:
        /* <DEDUP_REMOVED lines=12> */
.L_x_4647:
        /* <DEDUP_REMOVED lines=43> */
.L_x_4645:
        /* <DEDUP_REMOVED lines=22> */
.L_x_4649:
        /* <DEDUP_REMOVED lines=12> */
.L_x_4650:
        /* <DEDUP_REMOVED lines=43> */
.L_x_4648:
        /* <DEDUP_REMOVED lines=22> */
.L_x_4652:
        /* <DEDUP_REMOVED lines=12> */
.L_x_4653:
        /* <DEDUP_REMOVED lines=43> */
.L_x_4651:
        /* <DEDUP_REMOVED lines=23> */
.L_x_4655:
        /* <DEDUP_REMOVED lines=12> */
.L_x_4656:
        /* <DEDUP_REMOVED lines=43> */
.L_x_4654:
        /* <DEDUP_REMOVED lines=22> */
.L_x_4658:
        /* <DEDUP_REMOVED lines=14> */
.L_x_4659:
        /* <DEDUP_REMOVED lines=43> */
.L_x_4657:
        /* <DEDUP_REMOVED lines=14> */
.L_x_4635:
        /* <DEDUP_REMOVED lines=144> */
.L_x_4661:
[----:B------:R-:W-:Y:S05]  /*159a0*/  BSYNC.RECONVERGENT B0 ;  /* 0x0000000000007941 */ /* 0x000fea0003800200 */
.L_x_4660:
        /* <DEDUP_REMOVED lines=14> */
.L_x_4663:
[----:B------:R-:W-:Y:S05]  /*15a90*/  BSYNC.RECONVERGENT B0 ;  /* 0x0000000000007941 */ /* 0x000fea0003800200 */
.L_x_4662:
[----:B------:R-:W1:Y:S01]  /*15aa0*/  SHFL.DOWN PT, R48, R47, 0x2, 0x1f ;  /* 0x08401f002f307f89 */ /* 0x000e6200000e0000 */
[----:B------:R-:W-:Y:S01]  /*15ab0*/  ISETP.NE.AND P0, PT, R54, RZ, PT ;  /* 0x000000ff3600720c */ /* 0x000fe20003f05270 */
[----:B------:R-:W-:Y:S01]  /*15ac0*/  IMAD.U32 R83, RZ, RZ, UR9 ;  /* 0x00000009ff537e24 */ /* 0x000fe2000f8e00ff */
[----:B------:R-:W2:Y:S01]  /*15ad0*/  LDC R54, c[0x0][0x448] ;  /* 0x00011200ff367b82 */ /* 0x000ea20000000800 */
[----:B0-----:R-:W0:Y:S01]  /*15ae0*/  SHFL.DOWN PT, R49, R44, 0x2, 0x1f ;  /* 0x08401f002c317f89 */ /* 0x001e2200000e0000 */
[----:B------:R-:W-:Y:S01]  /*15af0*/  ISETP.NE.AND P1, PT, RZ, UR19, PT ;  /* 0x00000013ff007c0c */ /* 0x000fe2000bf25270 */
[----:B------:R-:W-:Y:S01]  /*15b00*/  HADD2.F32 R87, -RZ, R12.H1_H1 ;  /* 0x3000000cff577230 */ /* 0x000fe20000004100 */
[----:B------:R-:W-:Y:S01]  /*15b10*/  MOV R123, UR9 ;  /* 0x00000009007b7c02 */ /* 0x000fe20008000f00 */
[----:B------:R-:W3:Y:S01]  /*15b20*/  SHFL.DOWN PT, R50, R45, 0x2, 0x1f ;  /* 0x08401f002d327f89 */ /* 0x000ee200000e0000 */
[----:B------:R-:W-:Y:S01]  /*15b30*/  HADD2.F32 R113, -RZ, R65.H1_H1 ;  /* 0x30000041ff717230 */ /* 0x000fe20000004100 */
[----:B------:R-:W-:Y:S01]  /*15b40*/  UIADD3 UR9, UPT, UPT, UR9, UR14, URZ ;  /* 0x0000000e09097290 */ /* 0x000fe2000fffe0ff */
[----:B------:R-:W-:Y:S01]  /*15b50*/  HADD2.F32 R115, -RZ, R25.H1_H1 ;  /* 0x30000019ff737230 */ /* 0x000fe20000004100 */
[----:B------:R-:W-:Y:S01]  /*15b60*/  UPLOP3.LUT UP1, UPT, UPT, UPT, UP1, 0x40, 0x4 ;  /* 0x000000000004789c */ /* 0x000fe20003f2e810 */
[----:B------:R-:W-:Y:S01]  /*15b70*/  HADD2.F32 R117, -RZ, R27.H0_H0 ;  /* 0x2000001bff757230 */ /* 0x000fe20000004100 */
[----:B------:R-:W-:Y:S01]  /*15b80*/  UISETP.GE.AND UP2, UPT, UR9, UR15, UPT ;  /* 0x0000000f0900728c */ /* 0x000fe2000bf46270 */
[----:B------:R-:W-:-:S02]  /*15b90*/  HADD2.F32 R119, -RZ, R69.H1_H1 ;  /* 0x30000045ff777230 */ /* 0x000fc40000004100 */
[----:B------:R-:W-:Y:S02]  /*15ba0*/  HADD2.F32 R121, -RZ, R27.H1_H1 ;  /* 0x3000001bff797230 */ /* 0x000fe40000004100 */
[----:B-1----:R-:W-:Y:S01]  /*15bb0*/  IMAD.IADD R51, R48, 0x1, R47 ;  /* 0x0000000130337824 */ /* 0x002fe200078e022f */
[----:B------:R-:W-:Y:S02]  /*15bc0*/  I2FP.F32.S32 R82, R48 ;  /* 0x0000003000527245 */ /* 0x000fe40000201400 */
[----:B------:R-:W-:Y:S02]  /*15bd0*/  I2FP.F32.U32 R48, R47 ;  /* 0x0000002f00307245 */ /* 0x000fe40000201000 */
[----:B------:R-:W-:Y:S01]  /*15be0*/  I2FP.F32.S32 R46, R51 ;  /* 0x00000033002e7245 */ /* 0x000fe20000201400 */
[----:B------:R-:W1:Y:S01]  /*15bf0*/  SHFL.DOWN PT, R112, R51, 0x1, 0x1f ;  /* 0x08201f0033707f89 */ /* 0x000e6200000e0000 */
[C---:B0-----:R-:W-:Y:S01]  /*15c00*/  FMUL.FTZ R77, R49.reuse, R82 ;  /* 0x00000052314d7220 */ /* 0x041fe20000410000 */
[----:B------:R-:W-:Y:S01]  /*15c10*/  FADD.FTZ R49, -R49, R44 ;  /* 0x0000002c31317221 */ /* 0x000fe20000010100 */
[----:B------:R-:W0:Y:S01]  /*15c20*/  MUFU.RCP R76, R46 ;  /* 0x0000002e004c7308 */ /* 0x000e220000001000 */
[----:B---3--:R-:W-:Y:S01]  /*15c30*/  FADD.FTZ R45, R50, R45 ;  /* 0x0000002d322d7221 */ /* 0x008fe20000010000 */
        /* <DEDUP_REMOVED lines=15> */
[C---:B------:R-:W-:Y:S01]  /*15d30*/  FFMA.FTZ R44, R46.reuse, R77, R49 ;  /* 0x0000004d2e2c7223 */ /* 0x040fe20000010031 */
[----:B-1----:R-:W-:Y:S02]  /*15d40*/  FADD.FTZ R48, R45, R48 ;  /* 0x000000302d307221 */ /* 0x002fe40000010000 */
[----:B------:R-:W-:Y:S01]  /*15d50*/  FMUL.FTZ R47, R46, R47 ;  /* 0x0000002f2e2f7220 */ /* 0x000fe20000410000 */
[----:B---3--:R-:W-:Y:S02]  /*15d60*/  FMUL.FTZ R46, R51, R44 ;  /* 0x0000002c332e7220 */ /* 0x008fe40000410000 */
[----:B------:R-:W0:Y:S01]  /*15d70*/  @!P0 LDC.64 R44, c[0x0][0x3c0] ;  /* 0x0000f000ff2c8b82 */ /* 0x000e220000000a00 */
[----:B------:R-:W-:Y:S02]  /*15d80*/  FMUL.FTZ R112, R47, R112 ;  /* 0x000000702f707220 */ /* 0x000fe40000410000 */
[----:B------:R-:W1:Y:S02]  /*15d90*/  SHFL.IDX PT, R47, R46, RZ, 0x1f ;  /* 0x00001fff2e2f7589 */ /* 0x000e6400000e0000 */
[----:B------:R-:W-:-:S05]  /*15da0*/  FFMA.FTZ R48, R51, R112, R48 ;  /* 0x0000007033307223 */ /* 0x000fca0000010030 */
[----:B------:R-:W2:Y:S01]  /*15db0*/  SHFL.IDX PT, R77, R48, RZ, 0x1f ;  /* 0x00001fff304d7589 */ /* 0x000ea200000e0000 */
[----:B0-----:R-:W-:-:S04]  /*15dc0*/  @!P0 IMAD.WIDE R44, R83, 0x4, R44 ;  /* 0x00000004532c8825 */ /* 0x001fc800078e022c */
[C---:B-1----:R-:W-:Y:S01]  /*15dd0*/  FMUL.FTZ R50, R47.reuse, R47 ;  /* 0x0000002f2f327220 */ /* 0x042fe20000410000 */
[----:B------:R-:W-:Y:S01]  /*15de0*/  FSEL R49, R47, RZ, !P1 ;  /* 0x000000ff2f317208 */ /* 0x000fe20004800000 */
[----:B------:R-:W-:Y:S01]  /*15df0*/  HADD2.F32 R83, -RZ, R37.H0_H0 ;  /* 0x20000025ff537230 */ /* 0x000fe20000004100 */
[----:B------:R0:W-:Y:S02]  /*15e00*/  @!P0 STG.E desc[UR12][R44.64], R47 ;  /* 0x0000002f2c008986 */ /* 0x0001e4000c10190c */
[----:B------:R-:W-:Y:S01]  /*15e10*/  FSEL R51, R50, RZ, P1 ;  /* 0x000000ff32337208 */ /* 0x000fe20000800000 */
[----:B------:R-:W-:Y:S01]  /*15e20*/  FADD.FTZ R52, -R49, R52 ;  /* 0x0000003431347221 */ /* 0x000fe20000010100 */
[----:B--2---:R-:W-:Y:S01]  /*15e30*/  FFMA.FTZ R50, R77, UR20, R54 ;  /* 0x000000144d327c23 */ /* 0x004fe20008010036 */
[C---:B------:R-:W-:Y:S01]  /*15e40*/  FADD.FTZ R54, -R49.reuse, R89 ;  /* 0x0000005931367221 */ /* 0x040fe20000010100 */
[C---:B------:R-:W-:Y:S01]  /*15e50*/  FADD.FTZ R46, -R49.reuse, R55 ;  /* 0x00000037312e7221 */ /* 0x040fe20000010100 */
[C---:B------:R-:W-:Y:S01]  /*15e60*/  FADD.FTZ R56, -R49.reuse, R56 ;  /* 0x0000003831387221 */ /* 0x040fe20000010100 */
[----:B------:R-:W-:Y:S01]  /*15e70*/  FADD.FTZ R51, R50, R51 ;  /* 0x0000003332337221 */ /* 0x000fe20000010000 */
[C---:B------:R-:W-:Y:S01]  /*15e80*/  FADD.FTZ R58, -R49.reuse, R58 ;  /* 0x0000003a313a7221 */ /* 0x040fe20000010100 */
[C---:B------:R-:W-:Y:S01]  /*15e90*/  FADD.FTZ R120, -R49.reuse, R102 ;  /* 0x0000006631787221 */ /* 0x040fe20000010100 */
[C---:B------:R-:W-:Y:S01]  /*15ea0*/  FADD.FTZ R122, -R49.reuse, R104 ;  /* 0x00000068317a7221 */ /* 0x040fe20000010100 */
[----:B------:R-:W1:Y:S01]  /*15eb0*/  MUFU.RSQ R89, R51 ;  /* 0x0000003300597308 */ /* 0x000e620000001400 */
        /* <DEDUP_REMOVED lines=26> */
[C---:B-1----:R-:W-:Y:S01]  /*16060*/  FMUL.FTZ R49, R89.reuse, R52 ;  /* 0x0000003459317220 */ /* 0x042fe20000410000 */
[--C-:B------:R-:W-:Y:S02]  /*16070*/  HADD2.F32 R51, -RZ, R36.reuse.H0_H0 ;  /* 0x20000024ff337230 */ /* 0x100fe40000004100 */
[C---:B------:R-:W-:Y:S01]  /*16080*/  FMUL.FTZ R46, R89.reuse, R46 ;  /* 0x0000002e592e7220 */ /* 0x040fe20000410000 */
[----:B------:R-:W-:Y:S02]  /*16090*/  HADD2.F32 R57, -RZ, R13.H1_H1 ;  /* 0x3000000dff397230 */ /* 0x000fe40000004100 */
[C---:B------:R-:W-:Y:S01]  /*160a0*/  FMUL.FTZ R52, R89.reuse, R56 ;  /* 0x0000003859347220 */ /* 0x040fe20000410000 */
[----:B------:R-:W-:Y:S02]  /*160b0*/  HADD2.F32 R59, -RZ, R36.H1_H1 ;  /* 0x30000024ff3b7230 */ /* 0x000fe40000004100 */
[----:B0-----:R-:W-:Y:S01]  /*160c0*/  FMUL.FTZ R45, R89, R58 ;  /* 0x0000003a592d7220 */ /* 0x001fe20000410000 */
[----:B------:R-:W-:-:S02]  /*160d0*/  HADD2.F32 R77, -RZ, R12.H0_H0 ;  /* 0x2000000cff4d7230 */ /* 0x000fc40000004100 */
[----:B------:R-:W-:Y:S01]  /*160e0*/  FFMA.FTZ R49, R49, R55, R51 ;  /* 0x0000003731317223 */ /* 0x000fe20000010033 */
[----:B------:R-:W-:Y:S02]  /*160f0*/  HADD2.F32 R91, -RZ, R37.H1_H1 ;  /* 0x30000025ff5b7230 */ /* 0x000fe40000004100 */
[----:B------:R-:W-:Y:S01]  /*16100*/  FFMA.FTZ R44, R46, R57, R59 ;  /* 0x000000392e2c7223 */ /* 0x000fe2000001003b */
[----:B------:R-:W-:Y:S02]  /*16110*/  HADD2.F32 R51, -RZ, R10.H0_H0 ;  /* 0x2000000aff337230 */ /* 0x000fe40000004100 */
[----:B------:R-:W-:Y:S01]  /*16120*/  FFMA.FTZ R52, R52, R77, R83 ;  /* 0x0000004d34347223 */ /* 0x000fe20000010053 */
[----:B------:R-:W-:Y:S02]  /*16130*/  HADD2.F32 R47, -RZ, R38.H0_H0 ;  /* 0x20000026ff2f7230 */ /* 0x000fe40000004100 */
[----:B------:R-:W-:Y:S01]  /*16140*/  FFMA.FTZ R45, R45, R87, R91 ;  /* 0x000000572d2d7223 */ /* 0x000fe2000001005b */
[----:B------:R-:W-:-:S02]  /*16150*/  HADD2.F32 R55, -RZ, R10.H1_H1 ;  /* 0x3000000aff377230 */ /* 0x000fc40000004100 */
[C---:B------:R-:W-:Y:S01]  /*16160*/  FMUL.FTZ R48, R89.reuse, R48 ;  /* 0x0000003059307220 */ /* 0x040fe20000410000 */
[----:B------:R-:W-:Y:S02]  /*16170*/  HADD2.F32 R57, -RZ, R38.H1_H1 ;  /* 0x30000026ff397230 */ /* 0x000fe40000004100 */
[C---:B------:R-:W-:Y:S01]  /*16180*/  FMUL.FTZ R46, R89.reuse, R78 ;  /* 0x0000004e592e7220 */ /* 0x040fe20000410000 */
[----:B------:R-:W-:Y:S02]  /*16190*/  HADD2.F32 R59, -RZ, R9.H0_H0 ;  /* 0x20000009ff3b7230 */ /* 0x000fe40000004100 */
[C---:B------:R-:W-:Y:S01]  /*161a0*/  FMUL.FTZ R50, R89.reuse, R50 ;  /* 0x0000003259327220 */ /* 0x040fe20000410000 */
[----:B------:R-:W-:Y:S02]  /*161b0*/  HADD2.F32 R77, -RZ, R39.H0_H0 ;  /* 0x20000027ff4d7230 */ /* 0x000fe40000004100 */
[----:B------:R-:W-:Y:S01]  /*161c0*/  FMUL.FTZ R84, R89, R84 ;  /* 0x0000005459547220 */ /* 0x000fe20000410000 */
[----:B------:R-:W-:-:S02]  /*161d0*/  HADD2.F32 R83, -RZ, R9.H1_H1 ;  /* 0x30000009ff537230 */ /* 0x000fc40000004100 */
[----:B------:R-:W-:Y:S01]  /*161e0*/  FFMA.FTZ R51, R48, R51, R47 ;  /* 0x0000003330337223 */ /* 0x000fe2000001002f */
[----:B------:R-:W-:Y:S02]  /*161f0*/  HADD2.F32 R87, -RZ, R39.H1_H1 ;  /* 0x30000027ff577230 */ /* 0x000fe40000004100 */
[----:B------:R-:W-:Y:S01]  /*16200*/  FFMA.FTZ R46, R46, R55, R57 ;  /* 0x000000372e2e7223 */ /* 0x000fe20000010039 */
        /* <DEDUP_REMOVED lines=8> */
[C---:B------:R-:W-:Y:S01]  /*16290*/  FMUL.FTZ R88, R89.reuse, R88 ;  /* 0x0000005859587220 */ /* 0x040fe20000410000 */
[----:B------:R-:W-:Y:S02]  /*162a0*/  HADD2.F32 R77, -RZ, R3.H0_H0 ;  /* 0x20000003ff4d7230 */ /* 0x000fe40000004100 */
[----:B------:R-:W-:Y:S01]  /*162b0*/  FMUL.FTZ R82, R89, R82 ;  /* 0x0000005259527220 */ /* 0x000fe20000410000 */
[----:B------:R-:W-:Y:S02]  /*162c0*/  HADD2.F32 R83, -RZ, R33.H0_H0 ;  /* 0x20000021ff537230 */ /* 0x000fe40000004100 */
[----:B------:R-:W-:Y:S01]  /*162d0*/  FFMA.FTZ R55, R55, R48, R56 ;  /* 0x0000003037377223 */ /* 0x000fe20000010038 */
        /* <DEDUP_REMOVED lines=12> */
[--C-:B------:R-:W-:Y:S02]  /*163a0*/  HADD2.F32 R97, -RZ, R0.reuse.H0_H0 ;  /* 0x20000000ff617230 */ /* 0x100fe40000004100 */
        /* <DEDUP_REMOVED lines=23> */
[--C-:B------:R-:W-:Y:S02]  /*16520*/  HADD2.F32 R76, -RZ, R23.reuse.H0_H0 ;  /* 0x20000017ff4c7230 */ /* 0x100fe40000004100 */
        /* <DEDUP_REMOVED lines=15> */
[----:B------:R-:W0:Y:S01]  /*16620*/  @!P0 LDC.64 R76, c[0x0][0x3c8] ;  /* 0x0000f200ff4c8b82 */ /* 0x000e220000000a00 */
[----:B------:R-:W-:Y:S02]  /*16630*/  HADD2.F32 R101, -RZ, R65.H0_H0 ;  /* 0x20000041ff657230 */ /* 0x000fe40000004100 */
[C---:B------:R-:W-:Y:S01]  /*16640*/  FMUL.FTZ R92, R89.reuse, R106 ;  /* 0x0000006a595c7220 */ /* 0x040fe20000410000 */
[----:B------:R-:W-:Y:S01]  /*16650*/  FFMA.FTZ R98, R98, R87, R95 ;  /* 0x0000005762627223 */ /* 0x000fe2000001005f */
[----:B------:R-:W-:Y:S02]  /*16660*/  HADD2.F32 R109, -RZ, R25.H0_H0 ;  /* 0x20000019ff6d7230 */ /* 0x000fe40000004100 */
[----:B------:R-:W-:Y:S01]  /*16670*/  FMUL.FTZ R90, R89, R102 ;  /* 0x00000066595a7220 */ /* 0x000fe20000410000 */
[----:B------:R-:W-:-:S02]  /*16680*/  HADD2.F32 R83, -RZ, R66.H0_H0 ;  /* 0x20000042ff537230 */ /* 0x000fc40000004100 */
[C---:B------:R-:W-:Y:S01]  /*16690*/  FMUL.FTZ R124, R89.reuse, R124 ;  /* 0x0000007c597c7220 */ /* 0x040fe20000410000 */
[----:B------:R-:W1:Y:S01]  /*166a0*/  LDC.64 R86, c[0x0][0x428] ;  /* 0x00010a00ff567b82 */ /* 0x000e620000000a00 */
[----:B------:R-:W-:Y:S02]  /*166b0*/  HADD2.F32 R95, -RZ, R24.H0_H0 ;  /* 0x20000018ff5f7230 */ /* 0x000fe40000004100 */
[----:B------:R-:W-:Y:S01]  /*166c0*/  FMUL.FTZ R99, R89, R104 ;  /* 0x0000006859637220 */ /* 0x000fe20000410000 */
[----:B------:R-:W-:Y:S02]  /*166d0*/  HADD2.F32 R78, -RZ, R66.H1_H1 ;  /* 0x30000042ff4e7230 */ /* 0x000fe40000004100 */
[----:B------:R-:W-:Y:S01]  /*166e0*/  FFMA.FTZ R92, R92, R101, R109 ;  /* 0x000000655c5c7223 */ /* 0x000fe2000001006d */
[----:B------:R-:W-:Y:S02]  /*166f0*/  HADD2.F32 R82, -RZ, R24.H1_H1 ;  /* 0x30000018ff527230 */ /* 0x000fe40000004100 */
[----:B------:R-:W-:Y:S01]  /*16700*/  FFMA.FTZ R90, R90, R83, R95 ;  /* 0x000000535a5a7223 */ /* 0x000fe2000001005f */
[----:B------:R-:W-:Y:S01]  /*16710*/  FFMA.FTZ R101, R124, R113, R115 ;  /* 0x000000717c657223 */ /* 0x000fe20000010073 */
[----:B------:R-:W-:-:S02]  /*16720*/  HADD2.F32 R83, -RZ, R70.H0_H0 ;  /* 0x20000046ff537230 */ /* 0x000fc40000004100 */
[----:B------:R-:W-:Y:S01]  /*16730*/  FMUL.FTZ R108, R89, R108 ;  /* 0x0000006c596c7220 */ /* 0x000fe20000410000 */
[----:B------:R-:W-:Y:S01]  /*16740*/  FFMA.FTZ R99, R99, R78, R82 ;  /* 0x0000004e63637223 */ /* 0x000fe20000010052 */
[----:B------:R-:W-:Y:S02]  /*16750*/  HADD2.F32 R95, -RZ, R26.H0_H0 ;  /* 0x2000001aff5f7230 */ /* 0x000fe40000004100 */
[C---:B------:R-:W-:Y:S01]  /*16760*/  FMUL.FTZ R100, R89.reuse, R111 ;  /* 0x0000006f59647220 */ /* 0x040fe20000410000 */
[----:B------:R-:W-:Y:S02]  /*16770*/  HADD2.F32 R109, -RZ, R70.H1_H1 ;  /* 0x30000046ff6d7230 */ /* 0x000fe40000004100 */
[C---:B------:R-:W-:Y:S01]  /*16780*/  FMUL.FTZ R102, R89.reuse, R110 ;  /* 0x0000006e59667220 */ /* 0x040fe20000410000 */
[----:B------:R-:W-:Y:S02]  /*16790*/  HADD2.F32 R113, -RZ, R26.H1_H1 ;  /* 0x3000001aff717230 */ /* 0x000fe40000004100 */
[----:B------:R-:W-:Y:S01]  /*167a0*/  FMUL.FTZ R78, R89, R81 ;  /* 0x00000051594e7220 */ /* 0x000fe20000410000 */
[----:B------:R-:W-:-:S02]  /*167b0*/  HADD2.F32 R115, -RZ, R69.H0_H0 ;  /* 0x20000045ff737230 */ /* 0x000fc40000004100 */
[----:B------:R-:W-:Y:S01]  /*167c0*/  FFMA.FTZ R81, R108, R83, R95 ;  /* 0x000000536c517223 */ /* 0x000fe2000001005f */
[----:B0-----:R-:W-:-:S04]  /*167d0*/  @!P0 IMAD.WIDE R76, R123, 0x4, R76 ;  /* 0x000000047b4c8825 */ /* 0x001fc800078e024c */
[----:B------:R-:W-:Y:S01]  /*167e0*/  FFMA.FTZ R100, R100, R109, R113 ;  /* 0x0000006d64647223 */ /* 0x000fe20000010071 */
[----:B------:R-:W-:Y:S01]  /*167f0*/  FFMA.FTZ R119, R78, R119, R121 ;  /* 0x000000774e777223 */ /* 0x000fe20000010079 */
[----:B------:R-:W-:Y:S01]  /*16800*/  FFMA.FTZ R102, R102, R115, R117 ;  /* 0x0000007366667223 */ /* 0x000fe20000010075 */
[----:B------:R-:W-:Y:S01]  /*16810*/  F2FP.F16.F32.PACK_AB R47, R47, R50 ;  /* 0x000000322f2f723e */ /* 0x000fe200000000ff */
[--C-:B-1----:R-:W-:Y:S01]  /*16820*/  IMAD.WIDE.U32 R82, R53, 0x10, R86.reuse ;  /* 0x0000001035527825 */ /* 0x102fe200078e0056 */
[----:B------:R-:W-:Y:S01]  /*16830*/  F2FP.F16.F32.PACK_AB R46, R46, R51 ;  /* 0x000000332e2e723e */ /* 0x000fe200000000ff */
[----:B------:R0:W-:Y:S01]  /*16840*/  @!P0 STG.E desc[UR12][R76.64], R89 ;  /* 0x000000594c008986 */ /* 0x0001e2000c10190c */
[----:B------:R-:W-:Y:S01]  /*16850*/  F2FP.F16.F32.PACK_AB R45, R45, R52 ;  /* 0x000000342d2d723e */ /* 0x000fe200000000ff */
[--C-:B------:R-:W-:Y:S01]  /*16860*/  IMAD.WIDE.U32 R78, R79, 0x10, R86.reuse ;  /* 0x000000104f4e7825 */ /* 0x100fe200078e0056 */
[----:B------:R-:W-:Y:S02]  /*16870*/  F2FP.F16.F32.PACK_AB R44, R44, R49 ;  /* 0x000000312c2c723e */ /* 0x000fe400000000ff */
[----:B------:R-:W-:Y:S01]  /*16880*/  F2FP.F16.F32.PACK_AB R51, R88, R97 ;  /* 0x000000615833723e */ /* 0x000fe200000000ff */
[--C-:B------:R-:W-:Y:S01]  /*16890*/  IMAD.WIDE.U32 R94, R94, 0x10, R86.reuse ;  /* 0x000000105e5e7825 */ /* 0x100fe200078e0056 */
[----:B------:R-:W-:Y:S01]  /*168a0*/  F2FP.F16.F32.PACK_AB R50, R84, R93 ;  /* 0x0000005d5432723e */ /* 0x000fe200000000ff */
[----:B------:R0:W-:Y:S01]  /*168b0*/  STG.E.128 desc[UR12][R82.64], R44 ;  /* 0x0000002c52007986 */ /* 0x0001e2000c101d0c */
[----:B------:R-:W-:Y:S01]  /*168c0*/  F2FP.F16.F32.PACK_AB R49, R54, R57 ;  /* 0x000000393631723e */ /* 0x000fe200000000ff */
[----:B------:R-:W-:Y:S01]  /*168d0*/  IMAD.WIDE.U32 R86, R103, 0x10, R86 ;  /* 0x0000001067567825 */ /* 0x000fe200078e0056 */
[----:B------:R-:W-:-:S02]  /*168e0*/  F2FP.F16.F32.PACK_AB R48, R48, R55 ;  /* 0x000000373030723e */ /* 0x000fc400000000ff */
[----:B------:R-:W-:Y:S02]  /*168f0*/  F2FP.F16.F32.PACK_AB R55, R98, R107 ;  /* 0x0000006b6237723e */ /* 0x000fe400000000ff */
[----:B------:R-:W-:Y:S01]  /*16900*/  F2FP.F16.F32.PACK_AB R54, R96, R105 ;  /* 0x000000696036723e */ /* 0x000fe200000000ff */
[----:B------:R0:W-:Y:S01]  /*16910*/  STG.E.128 desc[UR12][R78.64], R48 ;  /* 0x000000304e007986 */ /* 0x0001e2000c101d0c */
[----:B------:R-:W-:Y:S02]  /*16920*/  F2FP.F16.F32.PACK_AB R53, R58, R91 ;  /* 0x0000005b3a35723e */ /* 0x000fe400000000ff */
[----:B------:R-:W-:Y:S02]  /*16930*/  F2FP.F16.F32.PACK_AB R52, R56, R59 ;  /* 0x0000003b3834723e */ /* 0x000fe400000000ff */
[----:B------:R-:W-:Y:S02]  /*16940*/  F2FP.F16.F32.PACK_AB R59, R119, R102 ;  /* 0x00000066773b723e */ /* 0x000fe400000000ff */
[----:B------:R-:W-:Y:S01]  /*16950*/  F2FP.F16.F32.PACK_AB R58, R100, R81 ;  /* 0x00000051643a723e */ /* 0x000fe200000000ff */
[----:B------:R0:W-:Y:S01]  /*16960*/  STG.E.128 desc[UR12][R94.64], R52 ;  /* 0x000000345e007986 */ /* 0x0001e2000c101d0c */
[----:B------:R-:W-:-:S02]  /*16970*/  F2FP.F16.F32.PACK_AB R57, R101, R92 ;  /* 0x0000005c6539723e */ /* 0x000fc400000000ff */
[----:B------:R-:W-:-:S05]  /*16980*/  F2FP.F16.F32.PACK_AB R56, R99, R90 ;  /* 0x0000005a6338723e */ /* 0x000fca00000000ff */
[----:B------:R0:W-:Y:S01]  /*16990*/  STG.E.128 desc[UR12][R86.64], R56 ;  /* 0x0000003856007986 */ /* 0x0001e2000c101d0c */
[----:B------:R-:W-:Y:S05]  /*169a0*/  BRA.U !UP2, `(.L_x_4664) ;  /* 0xfffffea10adc7547 */ /* 0x000fea000b83ffff */
[----:B------:R-:W-:Y:S05]  /*169b0*/  EXIT ;  /* 0x000000000000794d */ /* 0x000fea0003800000 */
.L_x_4665:
        /* <DEDUP_REMOVED lines=12> */
.L_x_27227:


//--------------------- .text._ZN10layer_norm13ln_fwd_kernelINS_13Kernel_traitsI6__halfS2_S2_S2_fjLj4096ELj1ELj1ELj4ELj16ENS_18Kernel_traits_baseILj4096ES2_S2_S2_S2_fjLj128EEEEELb1ELb1ELb1ELb0EEEvNS_9FwdParamsE --------------------------
	.section	.text._ZN10layer_norm13ln_fwd_kernelINS_13Kernel_traitsI6__halfS2_S2_S2_fjLj4096ELj1ELj1ELj4ELj16ENS_18Kernel_traits_baseILj4096ES2_S2_S2_S2_fjLj128EEEEELb1ELb1ELb1ELb0EEEvNS_9FwdParamsE,"ax",@progbits
	.align	128
        .global         _ZN10layer_norm13ln_fwd_kernelINS_13Kernel_traitsI6__halfS2_S2_S2_fjLj4096ELj1ELj1ELj4ELj16ENS_18Kernel_traits_baseILj4096ES2_S2_S2_S2_fjLj128EEEEELb1ELb1ELb1ELb0EEEvNS_9FwdParamsE
        .type           _ZN10layer_norm13ln_fwd_kernelINS_13Kernel_traitsI6__halfS2_S2_S2_fjLj4096ELj1ELj1ELj4ELj16ENS_18Kernel_traits_baseILj4096ES2_S2_S2_S2_fjLj128EEEEELb1ELb1ELb1ELb0EEEvNS_9FwdParamsE,@function
        .size           _ZN10layer_norm13ln_fwd_kernelINS_13Kernel_traitsI6__halfS2_S2_S2_fjLj4096ELj1ELj1ELj4ELj16ENS_18Kernel_traits_baseILj4096ES2_S2_S2_S2_fjLj128EEEEELb1ELb1ELb1ELb0EEEvNS_9FwdParamsE,(.L_x_27228 - _ZN10layer_norm13ln_fwd_kernelINS_13Kernel_traitsI6__halfS2_S2_S2_fjLj4096ELj1ELj1ELj4ELj16ENS_18Kernel_traits_baseILj4096ES2_S2_S2_S2_fjLj128EEEEELb1ELb1ELb1ELb0EEEvNS_9FwdParamsE)
        .other          _ZN10layer_norm13ln_fwd_kernelINS_13Kernel_traitsI6__halfS2_S2_S2_fjLj4096ELj1ELj1ELj4ELj16ENS_18Kernel_traits_baseILj4096ES2_S2_S2_S2_fjLj128EEEEELb1ELb1ELb1ELb0EEEvNS_9FwdParamsE,@"STO_CUDA_ENTRY STV_DEFAULT"
_ZN10layer_norm13ln_fwd_kernelINS_13Kernel_traitsI6__halfS2_S2_S2_fjLj4096ELj1ELj1ELj4ELj16ENS_18Kernel_traits_baseILj4096ES2_S2_S2_S2_fjLj128EEEEELb1ELb1ELb1ELb0EEEvNS_9FwdParamsE:
.text._ZN10layer_norm13ln_fwd_kernelINS_13Kernel_traitsI6__halfS2_S2_S2_fjLj4096ELj1ELj1ELj4ELj16ENS_18Kernel_traits_baseILj4096ES2_S2_S2_S2_fjLj128EEEEELb1ELb1ELb1ELb0EEEvNS_9FwdParamsE:
        /* <DEDUP_REMOVED lines=13> */
[----:B------:R-:W0:Y:S03]  /*00d0*/  @P0 LDC R9, c[0x0][0x460] ;  /* 0x00011800ff090b82 */ /* 0x000e260000000800 */
[----:B----4-:R1:W0:Y:S01]  /*00e0*/  @P0 LDG.E.64 R6, desc[UR14][R2.64] ;  /* 0x0000000e02060981 */ /* 0x010222000c1e1b00 */
[----:B-----5:R-:W-:Y:S01]  /*00f0*/  UISETP.NE.U32.AND UP0, UPT, UR6, URZ, UPT ;  /* 0x000000ff0600728c */ /* 0x020fe2000bf05070 */
[----:B------:R-:W-:Y:S01]  /*0100*/  BSSY.RECONVERGENT B0, `(.L_x_4666) ;  /* 0x000007d000007945 */ /* 0x000fe20003800200 */
[----:B------:R-:W-:Y:S02]  /*0110*/  USHF.R.S32.HI UR4, URZ, 0x1f, UR5 ;  /* 0x0000001fff047899 */ /* 0x000fe40008011405 */
[----:B------:R-:W-:Y:S01]  /*0120*/  UISETP.NE.AND.EX UP0, UPT, UR7, URZ, UPT, UP0 ;  /* 0x000000ff0700728c */ /* 0x000fe2000bf05300 */
[----:B------:R-:W3:Y:S01]  /*0130*/  S2UR UR7, SR_CTAID.X ;  /* 0x00000000000779c3 */ /* 0x000ee20000002500 */
[----:B------:R-:W-:Y:S01]  /*0140*/  ULEA.HI UR4, UR4, UR5, URZ, 0x3 ;  /* 0x0000000504047291 */ /* 0x000fe2000f8f18ff */
[----:B-1----:R-:W1:Y:S03]  /*0150*/  S2R R3, SR_TID.X ;  /* 0x0000000000037919 */ /* 0x002e660000002100 */
[----:B------:R-:W-:-:S03]  /*0160*/  USHF.R.S32.HI UR4, URZ, 0x3, UR4 ;  /* 0x00000003ff047899 */ /* 0x000fc60008011404 */
[----:B------:R-:W3:Y:S01]  /*0170*/  LDC R8, c[0x0][0x360] ;  /* 0x0000d800ff087b82 */ /* 0x000ee20000000800 */
[----:B--2---:R-:W-:Y:S02]  /*0180*/  @P0 R2UR UR12, R4 ;  /* 0x00000000040c02ca */ /* 0x004fe400000e0000 */
[----:B------:R-:W-:Y:S01]  /*0190*/  @P0 R2UR UR13, R5 ;  /* 0x00000000050d02ca */ /* 0x000fe200000e0000 */
[----:B-1----:R-:W-:Y:S01]  /*01a0*/  IMAD.MOV.U32 R5, RZ, RZ, R3 ;  /* 0x000000ffff057224 */ /* 0x002fe200078e0003 */
[----:B0-----:R-:W-:Y:S02]  /*01b0*/  @P0 IADD3 R2, P1, PT, R6, R9, RZ ;  /* 0x0000000906020210 */ /* 0x001fe40007f3e0ff */
[----:B------:R-:W-:Y:S01]  /*01c0*/  LOP3.LUT R4, R3, 0x60, RZ, 0xc0, !PT ;  /* 0x0000006003047812 */ /* 0x000fe200078ec0ff */
[----:B---3--:R-:W-:Y:S01]  /*01d0*/  IMAD R111, R8, UR7, R5 ;  /* 0x00000007086f7c24 */ /* 0x008fe2000f8e0205 */
[----:B------:R-:W-:Y:S01]  /*01e0*/  LOP3.LUT R0, R5, 0x7f, RZ, 0x3c, !PT ;  /* 0x0000007f05007812 */ /* 0x000fe200078e3cff */
[----:B------:R-:W-:-:S03]  /*01f0*/  @P0 IMAD.X R109, RZ, RZ, R7, P1 ;  /* 0x000000ffff6d0224 */ /* 0x000fc600008e0607 */
[----:B------:R-:W-:Y:S01]  /*0200*/  IADD3 R0, PT, PT, R0, UR4, RZ ;  /* 0x0000000400007c10 */ /* 0x000fe2000fffe0ff */
[----:B------:R-:W-:Y:S01]  /*0210*/  UIADD3 UR26, UPT, UPT, UR12, -0x61c88647, URZ ;  /* 0x9e3779b90c1a7890 */ /* 0x000fe2000fffe0ff */
[--C-:B------:R-:W-:Y:S01]  /*0220*/  SHF.R.U64 R110, R2, 0x2, R109.reuse ;  /* 0x00000002026e7819 */ /* 0x100fe2000000126d */
[----:B------:R-:W-:Y:S01]  /*0230*/  UIADD3 UR27, UPT, UPT, UR13, -0x4498517b, URZ ;  /* 0xbb67ae850d1b7890 */ /* 0x000fe2000fffe0ff */
[----:B------:R-:W-:Y:S01]  /*0240*/  SHF.R.U32.HI R109, RZ, 0x2, R109 ;  /* 0x00000002ff6d7819 */ /* 0x000fe2000001166d */
[----:B------:R-:W-:Y:S02]  /*0250*/  UIADD3 UR28, UPT, UPT, UR12, 0x3c6ef372, URZ ;  /* 0x3c6ef3720c1c7890 */ /* 0x000fe4000fffe0ff */
[----:B------:R-:W-:Y:S02]  /*0260*/  UIADD3 UR29, UPT, UPT, UR13, 0x76cf5d0a, URZ ;  /* 0x76cf5d0a0d1d7890 */ /* 0x000fe4000fffe0ff */
[----:B------:R-:W-:Y:S02]  /*0270*/  UIADD3 UR30, UPT, UPT, UR12, -0x255992d5, URZ ;  /* 0xdaa66d2b0c1e7890 */ /* 0x000fe4000fffe0ff */
[----:B------:R-:W-:-:S02]  /*0280*/  UIADD3 UR31, UPT, UPT, UR13, 0x32370b8f, URZ ;  /* 0x32370b8f0d1f7890 */ /* 0x000fc4000fffe0ff */
[----:B------:R-:W-:Y:S02]  /*0290*/  UIADD3 UR20, UPT, UPT, UR12, 0x78dde6e4, URZ ;  /* 0x78dde6e40c147890 */ /* 0x000fe4000fffe0ff */
[----:B------:R-:W-:Y:S02]  /*02a0*/  UIADD3 UR8, UPT, UPT, UR13, -0x126145ec, URZ ;  /* 0xed9eba140d087890 */ /* 0x000fe4000fffe0ff */
[----:B------:R-:W-:Y:S02]  /*02b0*/  UIADD3 UR9, UPT, UPT, UR12, 0x1715609d, URZ ;  /* 0x1715609d0c097890 */ /* 0x000fe4000fffe0ff */
[----:B------:R-:W-:Y:S02]  /*02c0*/  UIADD3 UR10, UPT, UPT, UR13, -0x56f99767, URZ ;  /* 0xa90668990d0a7890 */ /* 0x000fe4000fffe0ff */
[----:B------:R-:W-:Y:S02]  /*02d0*/  UIADD3 UR11, UPT, UPT, UR12, -0x4ab325aa, URZ ;  /* 0xb54cda560c0b7890 */ /* 0x000fe4000fffe0ff */
[----:B------:R-:W-:-:S02]  /*02e0*/  UIADD3 UR16, UPT, UPT, UR13, 0x646e171e, URZ ;  /* 0x646e171e0d107890 */ /* 0x000fc4000fffe0ff */
[----:B------:R-:W-:Y:S02]  /*02f0*/  UIADD3 UR17, UPT, UPT, UR12, 0x5384540f, URZ ;  /* 0x5384540f0c117890 */ /* 0x000fe4000fffe0ff */
        /* <DEDUP_REMOVED lines=51> */
.L_x_4667:
        /* <DEDUP_REMOVED lines=42> */
.L_x_4668:
[----:B------:R-:W-:Y:S05]  /*08d0*/  BSYNC.RECONVERGENT B0 ;  /* 0x0000000000007941 */ /* 0x000fea0003800200 */
.L_x_4666:
[----:B------:R-:W0:Y:S02]  /*08e0*/  LDCU UR5, c[0x0][0x384] ;  /* 0x00007080ff0577ac */ /* 0x000e240008000800 */
[----:B0-----:R-:W-:-:S06]  /*08f0*/  UISETP.GE.AND UP0, UPT, UR7, UR5, UPT ;  /* 0x000000050700728c */ /* 0x001fcc000bf06270 */
[----:B------:R-:W-:-:S13]  /*0900*/  PLOP3.LUT P0, PT, PT, PT, UP0, 0x80, 0x8 ;  /* 0x000000000008781c */ /* 0x000fda0003f0f008 */
[----:B------:R-:W-:Y:S05]  /*0910*/  @P0 EXIT ;  /* 0x000000000000094d */ /* 0x000fea0003800000 */
[----:B------:R-:W-:Y:S01]  /*0920*/  IMAD.HI.U32 R6, R111, -0x326172a9, RZ ;  /* 0xcd9e8d576f067827 */ /* 0x000fe200078e00ff */
[----:B------:R-:W-:-:S03]  /*0930*/  ULOP3.LUT UR6, UR4, 0x7f, URZ, 0xc0, !UPT ;  /* 0x0000007f04067892 */ /* 0x000fc6000f8ec0ff */
[----:B------:R-:W-:Y:S01]  /*0940*/  HFMA2 R102, -RZ, RZ, 0, 0 ;  /* 0x00000000ff667431 */ /* 0x000fe200000001ff */
[----:B------:R-:W-:Y:S01]  /*0950*/  USHF.L.U32 UR5, UR4, 0x1, URZ ;  /* 0x0000000104057899 */ /* 0x000fe200080006ff */
[----:B------:R-:W-:Y:S01]  /*0960*/  IMAD.HI.U32 R5, R110, -0x2daee0ad, RZ ;  /* 0xd2511f536e057827 */ /* 0x000fe200078e00ff */
[----:B------:R-:W-:Y:S01]  /*0970*/  LOP3.LUT R6, R109, UR12, R6, 0x96, !PT ;  /* 0x0000000c6d067c12 */ /* 0x000fe2000f8e9606 */
[----:B------:R-:W0:Y:S01]  /*0980*/  LDCU.U8 UR24, c[0x0][0x410] ;  /* 0x00008200ff1877ac */ /* 0x000e220008000000 */
[----:B------:R-:W-:Y:S01]  /*0990*/  LOP3.LUT R103, R2, 0x3, RZ, 0xc0, !PT ;  /* 0x0000000302677812 */ /* 0x000fe200078ec0ff */
[----:B------:R-:W-:Y:S01]  /*09a0*/  IMAD R10, R110, -0x2daee0ad, RZ ;  /* 0xd2511f536e0a7824 */ /* 0x000fe200078e02ff */
[----:B------:R-:W-:Y:S01]  /*09b0*/  LOP3.LUT R5, R5, UR13, RZ, 0x3c, !PT ;  /* 0x0000000d05057c12 */ /* 0x000fe2000f8e3cff */
[----:B------:R-:W-:Y:S01]  /*09c0*/  IMAD.HI.U32 R9, R6, -0x2daee0ad, RZ ;  /* 0xd2511f5306097827 */ /* 0x000fe200078e00ff */
[----:B------:R-:W-:Y:S01]  /*09d0*/  ULOP3.LUT UR5, UR5, 0xffffff00, URZ, 0xc0, !UPT ;  /* 0xffffff0005057892 */ /* 0x000fe2000f8ec0ff */
[----:B------:R-:W1:Y:S02]  /*09e0*/  LDCU UR25, c[0x0][0x400] ;  /* 0x00008000ff1977ac */ /* 0x000e640008000800 */
[----:B------:R-:W-:Y:S01]  /*09f0*/  IMAD R8, R111, -0x326172a9, RZ ;  /* 0xcd9e8d576f087824 */ /* 0x000fe200078e02ff */
[----:B------:R-:W-:Y:S01]  /*0a00*/  LOP3.LUT R9, R10, UR27, R9, 0x96, !PT ;  /* 0x0000001b0a097c12 */ /* 0x000fe2000f8e9609 */
[----:B------:R-:W-:Y:S01]  /*0a10*/  IMAD.HI.U32 R7, R5, -0x326172a9, RZ ;  /* 0xcd9e8d5705077827 */ /* 0x000fe200078e00ff */
[----:B------:R-:W-:-:S03]  /*0a20*/  UPLOP3.LUT UP1, UPT, UPT, UPT, UPT, 0x40, 0x4 ;  /* 0x000000000004789c */ /* 0x000fc60003f2e870 */
        /* <DEDUP_REMOVED lines=28> */
[C---:B------:R-:W-:Y:S01]  /*0bf0*/  IMAD.HI.U32 R6, R7.reuse, -0x2daee0ad, RZ ;  /* 0xd2511f5307067827 */ /* 0x040fe200078e00ff */
[----:B------:R-:W-:Y:S01]  /*0c00*/  LOP3.LUT R5, R10, UR11, R5, 0x96, !PT ;  /* 0x0000000b0a057c12 */ /* 0x000fe2000f8e9605 */
[----:B------:R-:W2:Y:S02]  /*0c10*/  LDCU.128 UR8, c[0x0][0x3f0] ;  /* 0x00007e00ff0877ac */ /* 0x000ea40008000c00 */
        /* <DEDUP_REMOVED lines=9> */
[----:B------:R-:W3:Y:S03]  /*0cb0*/  LDCU.64 UR16, c[0x0][0x408] ;  /* 0x00008100ff1077ac */ /* 0x000ee60008000a00 */
[----:B------:R-:W-:Y:S01]  /*0cc0*/  IMAD R8, R5, -0x2daee0ad, RZ ;  /* 0xd2511f5305087824 */ /* 0x000fe200078e02ff */
[----:B------:R-:W-:Y:S01]  /*0cd0*/  LOP3.LUT R6, R11, UR19, R6, 0x96, !PT ;  /* 0x000000130b067c12 */ /* 0x000fe2000f8e9606 */
[C---:B------:R-:W-:Y:S01]  /*0ce0*/  IMAD.HI.U32 R5, R7.reuse, -0x2daee0ad, RZ ;  /* 0xd2511f5307057827 */ /* 0x040fe200078e00ff */
[----:B------:R-:W4:Y:S03]  /*0cf0*/  LDCU.64 UR18, c[0x0][0x3a0] ;  /* 0x00007400ff1277ac */ /* 0x000f260008000a00 */
[----:B------:R-:W-:Y:S01]  /*0d00*/  IMAD R7, R7, -0x2daee0ad, RZ ;  /* 0xd2511f5307077824 */ /* 0x000fe200078e02ff */
[----:B------:R-:W-:Y:S01]  /*0d10*/  LOP3.LUT R5, R8, UR21, R5, 0x96, !PT ;  /* 0x0000001508057c12 */ /* 0x000fe2000f8e9605 */
[----:B------:R-:W-:Y:S01]  /*0d20*/  IMAD.HI.U32 R106, R6, -0x2daee0ad, RZ ;  /* 0xd2511f53066a7827 */ /* 0x000fe200078e00ff */
[----:B------:R-:W0:Y:S03]  /*0d30*/  LDCU.64 UR20, c[0x0][0x380] ;  /* 0x00007000ff1477ac */ /* 0x000e260008000a00 */
[----:B------:R-:W-:Y:S01]  /*0d40*/  IMAD R8, R9, -0x326172a9, RZ ;  /* 0xcd9e8d5709087824 */ /* 0x000fe200078e02ff */
[----:B------:R-:W-:Y:S01]  /*0d50*/  LOP3.LUT R106, R7, UR23, R106, 0x96, !PT ;  /* 0x00000017076a7c12 */ /* 0x000fe2000f8e966a */
[----:B------:R-:W-:Y:S01]  /*0d60*/  IMAD.MOV R7, RZ, RZ, -R4 ;  /* 0x000000ffff077224 */ /* 0x000fe200078e0a04 */
[----:B------:R-:W-:Y:S01]  /*0d70*/  SHF.L.U32 R4, R3, 0x5, RZ ;  /* 0x0000000503047819 */ /* 0x000fe200000006ff */
[----:B------:R-:W-:Y:S01]  /*0d80*/  IMAD.HI.U32 R105, R5, -0x326172a9, RZ ;  /* 0xcd9e8d5705697827 */ /* 0x000fe200078e00ff */
[----:B------:R-:W0:Y:S02]  /*0d90*/  LDCU UR23, c[0x0][0x388] ;  /* 0x00007100ff1777ac */ /* 0x000e240008000800 */
[----:B------:R-:W-:Y:S01]  /*0da0*/  LOP3.LUT R4, R4, 0x3e0, RZ, 0xc0, !PT ;  /* 0x000003e004047812 */ /* 0x000fe200078ec0ff */
[----:B------:R-:W-:Y:S01]  /*0db0*/  IMAD.MOV.U32 R3, RZ, RZ, R7 ;  /* 0x000000ffff037224 */ /* 0x000fe200078e0007 */
[----:B------:R-:W-:Y:S01]  /*0dc0*/  LOP3.LUT R105, R8, UR22, R105, 0x96, !PT ;  /* 0x0000001608697c12 */ /* 0x000fe2000f8e9669 */
[----:B------:R-:W-:Y:S01]  /*0dd0*/  IMAD R112, R6, -0x2daee0ad, RZ ;  /* 0xd2511f5306707824 */ /* 0x000fe200078e02ff */
[----:B------:R-:W0:Y:S01]  /*0de0*/  LDCU UR22, c[0x0][0x404] ;  /* 0x00008080ff1677ac */ /* 0x000e220008000800 */
[----:B------:R-:W-:Y:S01]  /*0df0*/  IMAD.MOV R4, RZ, RZ, -R4 ;  /* 0x000000ffff047224 */ /* 0x000fe200078e0a04 */
[----:B------:R-:W-:Y:S01]  /*0e00*/  VIADDMNMX R3, R3, UR6, RZ, !PT ;  /* 0x0000000603037c46 */ /* 0x000fe2000f8001ff */
[----:B------:R-:W-:-:S03]  /*0e10*/  IMAD R104, R5, -0x326172a9, RZ ;  /* 0xcd9e8d5705687824 */ /* 0x000fc600078e02ff */
[----:B------:R-:W-:Y:S02]  /*0e20*/  VIMNMX R3, PT, PT, R3, 0x20, PT ;  /* 0x0000002003037848 */ /* 0x000fe40003fe0100 */
[----:B------:R-:W-:Y:S02]  /*0e30*/  VIADDMNMX R4, R4, UR6, RZ, !PT ;  /* 0x0000000604047c46 */ /* 0x000fe4000f8001ff */
[----:B------:R-:W-:Y:S02]  /*0e40*/  LEA R3, R3, UR5, 0x3 ;  /* 0x0000000503037c11 */ /* 0x000fe4000f8e18ff */
[----:B------:R-:W-:Y:S02]  /*0e50*/  VIMNMX R4, PT, PT, R4, 0x20, PT ;  /* 0x0000002004047848 */ /* 0x000fe40003fe0100 */
[----:B------:R-:W-:Y:S02]  /*0e60*/  I2FP.F32.U32 R3, R3 ;  /* 0x0000000300037245 */ /* 0x000fe40000201000 */
[----:B------:R-:W-:-:S02]  /*0e70*/  LEA R107, R4, UR5, 0x3 ;  /* 0x00000005046b7c11 */ /* 0x000fc4000f8e18ff */
[----:B-1234-:R0:W0:Y:S05]  /*0e80*/  MUFU.RCP R108, R3 ;  /* 0x00000003006c7308 */ /* 0x01e02a0000001000 */
.L_x_5085:
[----:B------:R-:W-:-:S06]  /*0e90*/  UIMAD.WIDE UR4, UR7, 0x4, UR8 ;  /* 0x00000004070478a5 */ /* 0x000fcc000f8e0208 */
[----:B0123--:R-:W-:Y:S02]  /*0ea0*/  IMAD.U32 R72, RZ, RZ, UR4 ;  /* 0x00000004ff487e24 */ /* 0x00ffe4000f8e00ff */
[----:B------:R-:W-:-:S05]  /*0eb0*/  IMAD.U32 R73, RZ, RZ, UR5 ;  /* 0x00000005ff497e24 */ /* 0x000fca000f8e00ff */
[----:B------:R1:W2:Y:S01]  /*0ec0*/  LDG.E R117, desc[UR14][R72.64] ;  /* 0x0000000e48757981 */ /* 0x0002a2000c1e1900 */
[----:B------:R-:W-:-:S06]  /*0ed0*/  UIMAD.WIDE UR4, UR7, 0x4, UR10 ;  /* 0x00000004070478a5 */ /* 0x000fcc000f8e020a */
[----:B-1----:R-:W-:Y:S01]  /*0ee0*/  MOV R72, UR4 ;  /* 0x0000000400487c02 */ /* 0x002fe20008000f00 */
[----:B------:R-:W-:-:S05]  /*0ef0*/  IMAD.U32 R73, RZ, RZ, UR5 ;  /* 0x00000005ff497e24 */ /* 0x000fca000f8e00ff */
[----:B------:R-:W3:Y:S01]  /*0f00*/  LDG.E R114, desc[UR14][R72.64] ;  /* 0x0000000e48727981 */ /* 0x000ee2000c1e1900 */
[----:B0-----:R-:W-:Y:S01]  /*0f10*/  UIMAD UR4, UR7, UR23, URZ ;  /* 0x00000017070472a4 */ /* 0x001fe2000f8e02ff */
[----:B------:R-:W-:Y:S01]  /*0f20*/  ISETP.GE.U32.AND P1, PT, R0, 0x80, PT ;  /* 0x000000800000780c */ /* 0x000fe20003f26070 */
[----:B------:R-:W-:Y:S01]  /*0f30*/  BSSY.RECONVERGENT B0, `(.L_x_4669) ;  /* 0x00006d7000007945 */ /* 0x000fe20003800200 */
[----:B------:R-:W0:Y:S01]  /*0f40*/  S2R R113, SR_TID.X ;  /* 0x0000000000717919 */ /* 0x000e220000002100 */
[----:B------:R-:W-:Y:S01]  /*0f50*/  USHF.R.S32.HI UR5, URZ, 0x1f, UR4 ;  /* 0x0000001fff057899 */ /* 0x000fe20008011404 */
[----:B------:R-:W-:-:S03]  /*0f60*/  MOV R115, RZ ;  /* 0x000000ff00737202 */ /* 0x000fc60000000f00 */
[----:B------:R-:W-:-:S06]  /*0f70*/  ULEA.HI UR5, UR5, UR4, URZ, 0x3 ;  /* 0x0000000405057291 */ /* 0x000fcc000f8f18ff */
[----:B------:R-:W-:-:S05]  /*0f80*/  IMAD.U32 R116, RZ, RZ, UR5 ;  /* 0x00000005ff747e24 */ /* 0x000fca000f8e00ff */
[----:B0-----:R-:W-:Y:S02]  /*0f90*/  LEA.HI.SX32 R116, R116, R113, 0x1d ;  /* 0x0000007174747211 */ /* 0x001fe400078feaff */
[----:B--2---:R-:W-:-:S13]  /*0fa0*/  ISETP.GE.AND P0, PT, R117, 0x1, PT ;  /* 0x000000017500780c */ /* 0x004fda0003f06270 */
[----:B------:R-:W-:Y:S01]  /*0fb0*/  @P0 VIADD R74, R117, 0xffffffff ;  /* 0xffffffff754a0836 */ /* 0x000fe20000000000 */
[----:B---3--:R-:W-:-:S03]  /*0fc0*/  R2UR UR4, R114 ;  /* 0x00000000720472ca */ /* 0x008fc600000e0000 */
[----:B------:R-:W-:-:S05]  /*0fd0*/  @P0 IMAD R74, R74, UR23, RZ ;  /* 0x000000174a4a0c24 */ /* 0x000fca000f8e02ff */
[----:B------:R-:W-:-:S04]  /*0fe0*/  @P0 SHF.R.S32.HI R75, RZ, 0x1f, R74 ;  /* 0x0000001fff4b0819 */ /* 0x000fc8000001144a */
[----:B------:R-:W-:-:S04]  /*0ff0*/  @P0 LEA.HI R74, R75, R74, RZ, 0x3 ;  /* 0x0000004a4b4a0211 */ /* 0x000fc800078f18ff */
[----:B------:R-:W-:Y:S01]  /*1000*/  @P0 LEA.HI.SX32 R115, R74, R113, 0x1d ;  /* 0x000000714a730211 */ /* 0x000fe200078feaff */
[----:B-----5:R-:W-:Y:S06]  /*1010*/  @!P1 BRA `(.L_x_4670) ;  /* 0x0000006c00209947 */ /* 0x020fec0003800000 */
[----:B------:R-:W-:-:S04]  /*1020*/  UISETP.NE.U32.AND UP0, UPT, UR18, URZ, UPT ;  /* 0x000000ff1200728c */ /* 0x000fc8000bf05070 */
[----:B------:R-:W-:Y:S01]  /*1030*/  UISETP.NE.AND.EX UP0, UPT, UR19, URZ, UPT, UP0 ;  /* 0x000000ff1300728c */ /* 0x000fe2000bf05300 */
[----:B------:R-:W-:Y:S10]  /*1040*/  @!P0 BRA `(.L_x_4671) ;  /* 0x00000000000c8947 */ /* 0x000ff40003800000 */
[----:B------:R-:W0:Y:S02]  /*1050*/  LDC.64 R2, c[0x0][0x390] ;  /* 0x0000e400ff027b82 */ /* 0x000e240000000a00 */
[----:B0-----:R-:W-:-:S05]  /*1060*/  IMAD.WIDE.U32 R2, R115, 0x10, R2 ;  /* 0x0000001073027825 */ /* 0x001fca00078e0002 */
[----:B------:R0:W5:Y:S02]  /*1070*/  LDG.E.128 R20, desc[UR14][R2.64] ;  /* 0x0000000e02147981 */ /* 0x000164000c1e1d00 */
.L_x_4671:
[----:B------:R-:W-:Y:S05]  /*1080*/  BRA.U !UP0, `(.L_x_4672) ;  /* 0x0000003508987547 */ /* 0x000fea000b800000 */
[----:B0-----:R-:W0:Y:S02]  /*1090*/  LDC.64 R2, c[0x0][0x3a0] ;  /* 0x0000e800ff027b82 */ /* 0x001e240000000a00 */
[----:B0-----:R-:W-:-:S05]  /*10a0*/  IMAD.WIDE.U32 R2, R116, 0x10, R2 ;  /* 0x0000001074027825 */ /* 0x001fca00078e0002 */
[----:B------:R-:W2:Y:S01]  /*10b0*/  LDG.E.128 R16, desc[UR14][R2.64] ;  /* 0x0000000e02107981 */ /* 0x000ea2000c1e1d00 */
[----:B------:R-:W-:-:S13]  /*10c0*/  ISETP.GT.AND P2, PT, R117, RZ, PT ;  /* 0x000000ff7500720c */ /* 0x000fda0003f44270 */
[----:B------:R-:W-:Y:S01]  /*10d0*/  @!P2 IMAD.MOV.U32 R4, RZ, RZ, R103 ;  /* 0x000000ffff04a224 */ /* 0x000fe200078e0067 */
[----:B------:R-:W-:Y:S01]  /*10e0*/  @!P2 MOV R114, R112 ;  /* 0x000000700072a202 */ /* 0x000fe20000000f00 */
        /* <DEDUP_REMOVED lines=18> */
.L_x_4676:
        /* <DEDUP_REMOVED lines=13> */
.L_x_4678:
[----:B------:R-:W-:Y:S05]  /*12e0*/  BSYNC.RECONVERGENT B2 ;  /* 0x0000000000027941 */ /* 0x000fea0003800200 */
.L_x_4677:
        /* <DEDUP_REMOVED lines=60> */
.L_x_4675:
[----:B------:R-:W-:Y:S05]  /*16b0*/  BSYNC.RECONVERGENT B1 ;  /* 0x0000000000017941 */ /* 0x000fea0003800200 */
.L_x_4674:
[----:B------:R-:W-:Y:S01]  /*16c0*/  I2FP.F32.U32 R2, R2 ;  /* 0x0000000200027245 */ /* 0x000fe20000201000 */
[----:B-----5:R-:W-:Y:S02]  /*16d0*/  HADD2.F32 R3, -RZ, R20.H0_H0 ;  /* 0x20000014ff037230 */ /* 0x020fe40000004100 */
[----:B------:R-:W-:Y:S02]  /*16e0*/  IMAD.MOV.U32 R5, RZ, RZ, 0x2f800000 ;  /* 0x2f800000ff057424 */ /* 0x000fe400078e00ff */
[----:B------:R-:W-:Y:S02]  /*16f0*/  HADD2.F32 R6, -RZ, R16.H0_H0 ;  /* 0x20000010ff067230 */ /* 0x000fe40000004100 */
[----:B------:R-:W-:Y:S01]  /*1700*/  FMUL.FTZ R3, R3, UR17 ;  /* 0x0000001103037c20 */ /* 0x000fe20008410000 */
[----:B------:R-:W-:-:S03]  /*1710*/  FFMA.FTZ R2, R2, R5, 1.1641532182693481445e-10 ;  /* 0x2f00000002027423 */ /* 0x000fc60000010005 */
[----:B------:R-:W-:Y:S02]  /*1720*/  FMUL.FTZ R3, R3, UR16 ;  /* 0x0000001003037c20 */ /* 0x000fe40008410000 */
[----:B------:R-:W-:Y:S01]  /*1730*/  FSETP.GTU.FTZ.AND P3, PT, R2, UR22, PT ;  /* 0x0000001602007c0b */ /* 0x000fe2000bf7c000 */
[----:B------:R-:W-:-:S03]  /*1740*/  HADD2.F32 R2, -RZ, R60.H0_H0 ;  /* 0x2000003cff027230 */ /* 0x000fc60000004100 */
[----:B------:R-:W-:Y:S02]  /*1750*/  FSEL R3, R3, RZ, !P3 ;  /* 0x000000ff03037208 */ /* 0x000fe40005800000 */
[----:B------:R-:W-:-:S03]  /*1760*/  SEL R101, RZ, 0x1, P3 ;  /* 0x00000001ff657807 */ /* 0x000fc60001800000 */
[----:B------:R-:W-:-:S07]  /*1770*/  FFMA.FTZ R9, R3, R2, R6 ;  /* 0x0000000203097223 */ /* 0x000fce0000010006 */
.L_x_4673:
        /* <DEDUP_REMOVED lines=21> */
.L_x_4682:
        /* <DEDUP_REMOVED lines=13> */
.L_x_4684:
[----:B------:R-:W-:Y:S05]  /*19a0*/  BSYNC.RECONVERGENT B2 ;  /* 0x0000000000027941 */ /* 0x000fea0003800200 */
.L_x_4683:
        /* <DEDUP_REMOVED lines=56> */
[----:B------:R-:W-:-:S04]  /*1d30*/  LOP3.LUT R105, R4, UR5, R105, 0x96, !PT ;  /* 0x0000000504697c12 */ /* 0x000fc8000f8e9669 */
[----:B------:R-:W-:Y:S01]  /*1d40*/  LOP3.LUT R106, R2, UR6, R75, 0x96, !PT ;  /* 0x00000006026a7c12 */ /* 0x000fe2000f8e964b */
[----:B------:R-:W-:-:S07]  /*1d50*/  IMAD.MOV.U32 R2, RZ, RZ, RZ ;  /* 0x000000ffff027224 */ /* 0x000fce00078e00ff */
.L_x_4681:
[----:B------:R-:W-:Y:S05]  /*1d60*/  BSYNC.RECONVERGENT B1 ;  /* 0x0000000000017941 */ /* 0x000fea0003800200 */
.L_x_4680:
[----:B------:R-:W-:Y:S01]  /*1d70*/  I2FP.F32.U32 R3, R3 ;  /* 0x0000000300037245 */ /* 0x000fe20000201000 */
[----:B-----5:R-:W-:Y:S02]  /*1d80*/  HADD2.F32 R4, -RZ, R20.H1_H1 ;  /* 0x30000014ff047230 */ /* 0x020fe40000004100 */
[----:B------:R-:W-:Y:S02]  /*1d90*/  IMAD.MOV.U32 R6, RZ, RZ, 0x2f800000 ;  /* 0x2f800000ff067424 */ /* 0x000fe400078e00ff */
[----:B------:R-:W-:Y:S02]  /*1da0*/  HADD2.F32 R5, -RZ, R16.H1_H1 ;  /* 0x30000010ff057230 */ /* 0x000fe40000004100 */
[----:B------:R-:W-:Y:S01]  /*1db0*/  FMUL.FTZ R4, R4, UR17 ;  /* 0x0000001104047c20 */ /* 0x000fe20008410000 */
[----:B------:R-:W-:-:S03]  /*1dc0*/  FFMA.FTZ R3, R3, R6, 1.1641532182693481445e-10 ;  /* 0x2f00000003037423 */ /* 0x000fc60000010006 */
[----:B------:R-:W-:Y:S02]  /*1dd0*/  FMUL.FTZ R4, R4, UR16 ;  /* 0x0000001004047c20 */ /* 0x000fe40008410000 */
[----:B------:R-:W-:Y:S01]  /*1de0*/  FSETP.GTU.FTZ.AND P3, PT, R3, UR22, PT ;  /* 0x0000001603007c0b */ /* 0x000fe2000bf7c000 */
[----:B------:R-:W-:-:S03]  /*1df0*/  HADD2.F32 R3, -RZ, R60.H1_H1 ;  /* 0x3000003cff037230 */ /* 0x000fc60000004100 */
[----:B------:R-:W-:Y:S02]  /*1e00*/  FSEL R4, R4, RZ, !P3 ;  /* 0x000000ff04047208 */ /* 0x000fe40005800000 */
[----:B------:R-:W-:-:S03]  /*1e10*/  SEL R100, RZ, 0x1, P3 ;  /* 0x00000001ff647807 */ /* 0x000fc60001800000 */
[----:B------:R-:W-:-:S07]  /*1e20*/  FFMA.FTZ R8, R4, R3, R5 ;  /* 0x0000000304087223 */ /* 0x000fce0000010005 */
.L_x_4679:
        /* <DEDUP_REMOVED lines=21> */
.L_x_4688:
        /* <DEDUP_REMOVED lines=13> */
.L_x_4690:
[----:B------:R-:W-:Y:S05]  /*2050*/  BSYNC.RECONVERGENT B2 ;  /* 0x0000000000027941 */ /* 0x000fea0003800200 */
.L_x_4689:
        /* <DEDUP_REMOVED lines=55> */
[----:B------:R-:W-:-:S04]  /*23d0*/  LOP3.LUT R105, R6, UR5, R105, 0x96, !PT ;  /* 0x0000000506697c12 */ /* 0x000fc8000f8e9669 */
[----:B------:R-:W-:Y:S01]  /*23e0*/  LOP3.LUT R106, R4, UR6, R3, 0x96, !PT ;  /* 0x00000006046a7c12 */ /* 0x000fe2000f8e9603 */
[----:B------:R-:W-:Y:S01]  /*23f0*/  IMAD.MOV.U32 R4, RZ, RZ, R74 ;  /* 0x000000ffff047224 */ /* 0x000fe200078e004a */
[----:B------:R-:W-:Y:S01]  /*2400*/  MOV R103, R2 ;  /* 0x0000000200677202 */ /* 0x000fe20000000f00 */
[----:B------:R-:W-:-:S07]  /*2410*/  IMAD.MOV.U32 R3, RZ, RZ, RZ ;  /* 0x000000ffff037224 */ /* 0x000fce00078e00ff */
.L_x_4687:
[----:B------:R-:W-:Y:S05]  /*2420*/  BSYNC.RECONVERGENT B1 ;  /* 0x0000000000017941 */ /* 0x000fea0003800200 */
.L_x_4686:
[----:B------:R-:W-:Y:S01]  /*2430*/  I2FP.F32.U32 R2, R4 ;  /* 0x0000000400027245 */ /* 0x000fe20000201000 */
[----:B------:R-:W-:Y:S02]  /*2440*/  HFMA2 R5, -RZ, RZ, 0.1171875, 0 ;  /* 0x2f800000ff057431 */ /* 0x000fe400000001ff */
[----:B-----5:R-:W-:Y:S02]  /*2450*/  HADD2.F32 R4, -RZ, R21.H0_H0 ;  /* 0x20000015ff047230 */ /* 0x020fe40000004100 */
[----:B------:R-:W-:Y:S02]  /*2460*/  HADD2.F32 R7, -RZ, R61.H0_H0 ;  /* 0x2000003dff077230 */ /* 0x000fe40000004100 */
[----:B------:R-:W-:Y:S01]  /*2470*/  FFMA.FTZ R2, R2, R5, 1.1641532182693481445e-10 ;  /* 0x2f00000002027423 */ /* 0x000fe20000010005 */
[----:B------:R-:W-:Y:S01]  /*2480*/  FMUL.FTZ R4, R4, UR17 ;  /* 0x0000001104047c20 */ /* 0x000fe20008410000 */
[----:B------:R-:W-:-:S03]  /*2490*/  HADD2.F32 R5, -RZ, R17.H0_H0 ;  /* 0x20000011ff057230 */ /* 0x000fc60000004100 */
[----:B------:R-:W-:Y:S01]  /*24a0*/  FMUL.FTZ R4, R4, UR16 ;  /* 0x0000001004047c20 */ /* 0x000fe20008410000 */
[----:B------:R-:W-:-:S04]  /*24b0*/  FSETP.GTU.FTZ.AND P3, PT, R2, UR22, PT ;  /* 0x0000001602007c0b */ /* 0x000fc8000bf7c000 */
[----:B------:R-:W-:Y:S02]  /*24c0*/  FSEL R4, R4, RZ, !P3 ;  /* 0x000000ff04047208 */ /* 0x000fe40005800000 */
[----:B------:R-:W-:-:S03]  /*24d0*/  SEL R99, RZ, 0x1, P3 ;  /* 0x00000001ff637807 */ /* 0x000fc60001800000 */
[----:B------:R-:W-:-:S07]  /*24e0*/  FFMA.FTZ R7, R4, R7, R5 ;  /* 0x0000000704077223 */ /* 0x000fce0000010005 */
.L_x_4685:
        /* <DEDUP_REMOVED lines=21> */
.L_x_4694:
        /* <DEDUP_REMOVED lines=13> */
.L_x_4696:
[----:B------:R-:W-:Y:S05]  /*2710*/  BSYNC.RECONVERGENT B2 ;  /* 0x0000000000027941 */ /* 0x000fea0003800200 */
.L_x_4695:
        /* <DEDUP_REMOVED lines=60> */
.L_x_4693:
[----:B------:R-:W-:Y:S05]  /*2ae0*/  BSYNC.RECONVERGENT B1 ;  /* 0x0000000000017941 */ /* 0x000fea0003800200 */
.L_x_4692:
        /* <DEDUP_REMOVED lines=12> */
.L_x_4691:
        /* <DEDUP_REMOVED lines=21> */
.L_x_4700:
        /* <DEDUP_REMOVED lines=13> */
.L_x_4702:
[----:B------:R-:W-:Y:S05]  /*2dd0*/  BSYNC.RECONVERGENT B2 ;  /* 0x0000000000027941 */ /* 0x000fea0003800200 */
.L_x_4701:
        /* <DEDUP_REMOVED lines=60> */
.L_x_4699:
[----:B------:R-:W-:Y:S05]  /*31a0*/  BSYNC.RECONVERGENT B1 ;  /* 0x0000000000017941 */ /* 0x000fea0003800200 */
.L_x_4698:
[----:B------:R-:W-:Y:S01]  /*31b0*/  I2FP.F32.U32 R2, R4 ;  /* 0x0000000400027245 */ /* 0x000fe20000201000 */
[----:B-----5:R-:W-:Y:S02]  /*31c0*/  HADD2.F32 R4, -RZ, R22.H0_H0 ;  /* 0x20000016ff047230 */ /* 0x020fe40000004100 */
[----:B------:R-:W-:Y:S02]  /*31d0*/  IMAD.MOV.U32 R5, RZ, RZ, 0x2f800000 ;  /* 0x2f800000ff057424 */ /* 0x000fe400078e00ff */
[----:B------:R-:W-:Y:S02]  /*31e0*/  HADD2.F32 R73, -RZ, R18.H0_H0 ;  /* 0x20000012ff497230 */ /* 0x000fe40000004100 */
[----:B------:R-:W-:Y:S01]  /*31f0*/  FMUL.FTZ R4, R4, UR17 ;  /* 0x0000001104047c20 */ /* 0x000fe20008410000 */
[----:B------:R-:W-:Y:S01]  /*3200*/  FFMA.FTZ R2, R2, R5, 1.1641532182693481445e-10 ;  /* 0x2f00000002027423 */ /* 0x000fe20000010005 */
[----:B------:R-:W-:Y:S02]  /*3210*/  HADD2.F32 R5, -RZ, R62.H0_H0 ;  /* 0x2000003eff057230 */ /* 0x000fe40000004100 */
[----:B------:R-:W-:-:S02]  /*3220*/  FMUL.FTZ R4, R4, UR16 ;  /* 0x0000001004047c20 */ /* 0x000fc40008410000 */
[----:B------:R-:W-:-:S04]  /*3230*/  FSETP.GTU.FTZ.AND P3, PT, R2, UR22, PT ;  /* 0x0000001602007c0b */ /* 0x000fc8000bf7c000 */
[----:B------:R-:W-:Y:S02]  /*3240*/  FSEL R4, R4, RZ, !P3 ;  /* 0x000000ff04047208 */ /* 0x000fe40005800000 */
[----:B------:R-:W-:-:S03]  /*3250*/  SEL R97, RZ, 0x1, P3 ;  /* 0x00000001ff617807 */ /* 0x000fc60001800000 */
[----:B------:R-:W-:-:S07]  /*3260*/  FFMA.FTZ R5, R4, R5, R73 ;  /* 0x0000000504057223 */ /* 0x000fce0000010049 */
.L_x_4697:
        /* <DEDUP_REMOVED lines=21> */
.L_x_4706:
        /* <DEDUP_REMOVED lines=13> */
.L_x_4708:
[----:B------:R-:W-:Y:S05]  /*3490*/  BSYNC.RECONVERGENT B2 ;  /* 0x0000000000027941 */ /* 0x000fea0003800200 */
.L_x_4707:
        /* <DEDUP_REMOVED lines=58> */
[----:B------:R-:W-:-:S07]  /*3840*/  IMAD.MOV.U32 R2, RZ, RZ, RZ ;  /* 0x000000ffff027224 */ /* 0x000fce00078e00ff */
.L_x_4705:
[----:B------:R-:W-:Y:S05]  /*3850*/  BSYNC.RECONVERGENT B1 ;  /* 0x0000000000017941 */ /* 0x000fea0003800200 */
.L_x_4704:
        /* <DEDUP_REMOVED lines=12> */
.L_x_4703:
        /* <DEDUP_REMOVED lines=15> */
[----:B------:R-:W-:Y:S01]  /*3a10*/  @P3 IADD3 R72, PT, PT, R2, 0x1, RZ ;  /* 0x0000000102483810 */ /* 0x000fe20007ffe0ff */
[----:B------:R-:W-:Y:S01]  /*3a20*/  @!P3 IMAD.MOV.U32 R124, RZ, RZ, R74 ;  /* 0x000000ffff7cb224 */ /* 0x000fe200078e004a */
[----:B------:R-:W-:Y:S01]  /*3a30*/  @P3 MOV R124, R74 ;  /* 0x0000004a007c3202 */ /* 0x000fe20000000f00 */
[----:B------:R-:W-:Y:S02]  /*3a40*/  @!P3 IMAD.MOV.U32 R3, RZ, RZ, R106 ;  /* 0x000000ffff03b224 */ /* 0x000fe400078e006a */
[----:B------:R-:W-:Y:S01]  /*3a50*/  @P3 IMAD.MOV.U32 R3, RZ, RZ, R105 ;  /* 0x000000ffff033224 */ /* 0x000fe200078e0069 */
[----:B------:R-:W-:Y:S06]  /*3a60*/  BRA `(.L_x_4711) ;  /* 0x0000000400247947 */ /* 0x000fec0003800000 */
.L_x_4712:
        /* <DEDUP_REMOVED lines=13> */
.L_x_4714:
[----:B------:R-:W-:Y:S05]  /*3b40*/  BSYNC.RECONVERGENT B2 ;  /* 0x0000000000027941 */ /* 0x000fea0003800200 */
.L_x_4713:
[----:B------:R-:W-:Y:S01]  /*3b50*/  LOP3.LUT R104, R102, UR13, R3, 0x96, !PT ;  /* 0x0000000d66687c12 */ /* 0x000fe2000f8e9603 */
[----:B------:R-:W-:Y:S01]  /*3b60*/  IMAD.WIDE.U32 R72, R111, -0x326172a9, RZ ;  /* 0xcd9e8d576f487825 */ /* 0x000fe200078e00ff */
[----:B------:R-:W-:-:S03]  /*3b70*/  UIADD3 UR5, UPT, UPT, UR12, -0x61c88647, URZ ;  /* 0x9e3779b90c057890 */ /* 0x000fc6000fffe0ff */
[----:B------:R-:W-:Y:S01]  /*3b80*/  IMAD.WIDE.U32 R104, R104, -0x326172a9, RZ ;  /* 0xcd9e8d5768687825 */ /* 0x000fe200078e00ff */
[----:B------:R-:W-:-:S04]  /*3b90*/  LOP3.LUT R73, R109, UR12, R73, 0x96, !PT ;  /* 0x0000000c6d497c12 */ /* 0x000fc8000f8e9649 */
[----:B------:R-:W-:Y:S01]  /*3ba0*/  LOP3.LUT R3, R72, UR5, R105, 0x96, !PT ;  /* 0x0000000548037c12 */ /* 0x000fe2000f8e9669 */
[----:B------:R-:W-:Y:S01]  /*3bb0*/  UIADD3 UR5, UPT, UPT, UR13, -0x4498517b, URZ ;  /* 0xbb67ae850d057890 */ /* 0x000fe2000fffe0ff */
[----:B------:R-:W-:-:S05]  /*3bc0*/  IMAD.WIDE.U32 R72, R73, -0x2daee0ad, RZ ;  /* 0xd2511f5349487825 */ /* 0x000fca00078e00ff */
[----:B------:R-:W-:Y:S01]  /*3bd0*/  LOP3.LUT R73, R2, UR5, R73, 0x96, !PT ;  /* 0x0000000502497c12 */ /* 0x000fe2000f8e9649 */
[----:B------:R-:W-:Y:S01]  /*3be0*/  UIADD3 UR5, UPT, UPT, UR13, 0x76cf5d0a, URZ ;  /* 0x76cf5d0a0d057890 */ /* 0x000fe2000fffe0ff */
[----:B------:R-:W-:-:S05]  /*3bf0*/  IMAD.WIDE.U32 R2, R3, -0x2daee0ad, RZ ;  /* 0xd2511f5303027825 */ /* 0x000fca00078e00ff */
[----:B------:R-:W-:Y:S01]  /*3c00*/  LOP3.LUT R105, R72, UR5, R3, 0x96, !PT ;  /* 0x0000000548697c12 */ /* 0x000fe2000f8e9603 */
[----:B------:R-:W-:Y:S01]  /*3c10*/  UIADD3 UR5, UPT, UPT, UR12, 0x3c6ef372, URZ ;  /* 0x3c6ef3720c057890 */ /* 0x000fe2000fffe0ff */
[----:B------:R-:W-:-:S05]  /*3c20*/  IMAD.WIDE.U32 R72, R73, -0x326172a9, RZ ;  /* 0xcd9e8d5749487825 */ /* 0x000fca00078e00ff */
[----:B------:R-:W-:Y:S01]  /*3c30*/  LOP3.LUT R73, R104, UR5, R73, 0x96, !PT ;  /* 0x0000000568497c12 */ /* 0x000fe2000f8e9649 */
[----:B------:R-:W-:Y:S01]  /*3c40*/  UIADD3 UR5, UPT, UPT, UR12, -0x255992d5, URZ ;  /* 0xdaa66d2b0c057890 */ /* 0x000fe2000fffe0ff */
        /* <DEDUP_REMOVED lines=32> */
[----:B------:R-:W-:Y:S01]  /*3e50*/  UIADD3 UR5, UPT, UPT, UR12, -0xe443238, URZ ;  /* 0xf1bbcdc80c057890 */ /* 0x000fe2000fffe0ff */
[----:B------:R-:W-:Y:S01]  /*3e60*/  IMAD.WIDE.U32 R72, R73, -0x326172a9, RZ ;  /* 0xcd9e8d5749487825 */ /* 0x000fe200078e00ff */
[----:B------:R-:W-:-:S04]  /*3e70*/  MOV R3, R74 ;  /* 0x0000004a00037202 */ /* 0x000fc80000000f00 */
[----:B------:R-:W-:Y:S01]  /*3e80*/  LOP3.LUT R124, R104, UR5, R73, 0x96, !PT ;  /* 0x00000005687c7c12 */ /* 0x000fe2000f8e9649 */
[----:B------:R-:W-:Y:S01]  /*3e90*/  UIADD3 UR5, UPT, UPT, UR12, -0x700cb87f, URZ ;  /* 0x8ff347810c057890 */ /* 0x000fe2000fffe0ff */
[----:B------:R-:W-:-:S04]  /*3ea0*/  IMAD.WIDE.U32 R104, R105, -0x326172a9, RZ ;  /* 0xcd9e8d5769687825 */ /* 0x000fc800078e00ff */
[----:B------:R-:W-:Y:S01]  /*3eb0*/  IMAD.WIDE.U32 R124, R124, -0x2daee0ad, RZ ;  /* 0xd2511f537c7c7825 */ /* 0x000fe200078e00ff */
[----:B------:R-:W-:Y:S01]  /*3ec0*/  LOP3.LUT R105, R72, UR5, R105, 0x96, !PT ;  /* 0x0000000548697c12 */ /* 0x000fe2000f8e9669 */
[----:B------:R-:W-:Y:S02]  /*3ed0*/  UIADD3 UR5, UPT, UPT, UR13, -0x695add53, URZ ;  /* 0x96a522ad0d057890 */ /* 0x000fe4000fffe0ff */
[----:B------:R-:W-:-:S04]  /*3ee0*/  IMAD.MOV.U32 R72, RZ, RZ, RZ ;  /* 0x000000ffff487224 */ /* 0x000fc800078e00ff */
[----:B------:R-:W-:-:S07]  /*3ef0*/  LOP3.LUT R106, R2, UR5, R125, 0x96, !PT ;  /* 0x00000005026a7c12 */ /* 0x000fce000f8e967d */
.L_x_4711:
[----:B------:R-:W-:Y:S05]  /*3f00*/  BSYNC.RECONVERGENT B1 ;  /* 0x0000000000017941 */ /* 0x000fea0003800200 */
.L_x_4710:
        /* <DEDUP_REMOVED lines=12> */
.L_x_4709:
        /* <DEDUP_REMOVED lines=17> */
[----:B------:R-:W-:Y:S01]  /*40e0*/  @P2 IADD3 R103, PT, PT, R72, 0x1, RZ ;  /* 0x0000000148672810 */ /* 0x000fe20007ffe0ff */
[----:B------:R-:W-:Y:S02]  /*40f0*/  @P2 IMAD.MOV.U32 R114, RZ, RZ, R124 ;  /* 0x000000ffff722224 */ /* 0x000fe400078e007c */
[----:B------:R-:W-:Y:S01]  /*4100*/  @P2 IMAD.MOV.U32 R2, RZ, RZ, R105 ;  /* 0x000000ffff022224 */ /* 0x000fe200078e0069 */
[----:B------:R-:W-:Y:S06]  /*4110*/  BRA `(.L_x_4717) ;  /* 0x0000000400287947 */ /* 0x000fec0003800000 */
.L_x_4718:
        /* <DEDUP_REMOVED lines=13> */
.L_x_4720:
[----:B------:R-:W-:Y:S05]  /*41f0*/  BSYNC.RECONVERGENT B2 ;  /* 0x0000000000027941 */ /* 0x000fea0003800200 */
.L_x_4719:
[----:B------:R-:W-:Y:S01]  /*4200*/  LOP3.LUT R104, R102, UR13, R75, 0x96, !PT ;  /* 0x0000000d66687c12 */ /* 0x000fe2000f8e964b */
[----:B------:R-:W-:Y:S01]  /*4210*/  IMAD.WIDE.U32 R72, R111, -0x326172a9, RZ ;  /* 0xcd9e8d576f487825 */ /* 0x000fe200078e00ff */
[----:B------:R-:W-:-:S03]  /*4220*/  UIADD3 UR5, UPT, UPT, UR12, -0x61c88647, URZ ;  /* 0x9e3779b90c057890 */ /* 0x000fc6000fffe0ff */
[----:B------:R-:W-:Y:S02]  /*4230*/  HFMA2 R103, -RZ, RZ, 0, 0 ;  /* 0x00000000ff677431 */ /* 0x000fe400000001ff */
[----:B------:R-:W-:Y:S01]  /*4240*/  IMAD.WIDE.U32 R104, R104, -0x326172a9, RZ ;  /* 0xcd9e8d5768687825 */ /* 0x000fe200078e00ff */
[----:B------:R-:W-:-:S03]  /*4250*/  LOP3.LUT R73, R109, UR12, R73, 0x96, !PT ;  /* 0x0000000c6d497c12 */ /* 0x000fc6000f8e9649 */
[----:B------:R-:W-:Y:S01]  /*4260*/  IMAD.MOV.U32 R2, RZ, RZ, R124 ;  /* 0x000000ffff027224 */ /* 0x000fe200078e007c */
        /* <DEDUP_REMOVED lines=51> */
[----:B------:R-:W-:Y:S02]  /*45a0*/  LOP3.LUT R106, R74, UR5, R73, 0x96, !PT ;  /* 0x000000054a6a7c12 */ /* 0x000fe4000f8e9649 */
[----:B------:R-:W-:-:S07]  /*45b0*/  MOV R114, R72 ;  /* 0x0000004800727202 */ /* 0x000fce0000000f00 */
.L_x_4717:
[----:B------:R-:W-:Y:S05]  /*45c0*/  BSYNC.RECONVERGENT B1 ;  /* 0x0000000000017941 */ /* 0x000fea0003800200 */
.L_x_4716:
[----:B------:R-:W-:Y:S01]  /*45d0*/  I2FP.F32.U32 R2, R2 ;  /* 0x0000000200027245 */ /* 0x000fe20000201000 */
[----:B-----5:R-:W-:Y:S02]  /*45e0*/  HADD2.F32 R72, -RZ, R23.H1_H1 ;  /* 0x30000017ff487230 */ /* 0x020fe40000004100 */
[----:B------:R-:W-:Y:S02]  /*45f0*/  IMAD.MOV.U32 R73, RZ, RZ, 0x2f800000 ;  /* 0x2f800000ff497424 */ /* 0x000fe400078e00ff */
[----:B------:R-:W-:Y:S02]  /*4600*/  HADD2.F32 R75, -RZ, R19.H1_H1 ;  /* 0x30000013ff4b7230 */ /* 0x000fe40000004100 */
[----:B------:R-:W-:Y:S01]  /*4610*/  FMUL.FTZ R72, R72, UR17 ;  /* 0x0000001148487c20 */ /* 0x000fe20008410000 */
[----:B------:R-:W-:Y:S01]  /*4620*/  FFMA.FTZ R2, R2, R73, 1.1641532182693481445e-10 ;  /* 0x2f00000002027423 */ /* 0x000fe20000010049 */
[----:B------:R-:W-:Y:S02]  /*4630*/  HADD2.F32 R73, -RZ, R63.H1_H1 ;  /* 0x3000003fff497230 */ /* 0x000fe40000004100 */
[----:B------:R-:W-:-:S02]  /*4640*/  FMUL.FTZ R72, R72, UR16 ;  /* 0x0000001048487c20 */ /* 0x000fc40008410000 */
[----:B------:R-:W-:-:S04]  /*4650*/  FSETP.GTU.FTZ.AND P2, PT, R2, UR22, PT ;  /* 0x0000001602007c0b */ /* 0x000fc8000bf5c000 */
[----:B------:R-:W-:Y:S02]  /*4660*/  FSEL R72, R72, RZ, !P2 ;  /* 0x000000ff48487208 */ /* 0x000fe40005000000 */
[----:B------:R-:W-:-:S03]  /*4670*/  SEL R94, RZ, 0x1, P2 ;  /* 0x00000001ff5e7807 */ /* 0x000fc60001000000 */
[----:B------:R-:W-:-:S07]  /*4680*/  FFMA.FTZ R2, R72, R73, R75 ;  /* 0x0000004948027223 */ /* 0x000fce000001004b */
.L_x_4715:
[----:B------:R-:W-:Y:S02]  /*4690*/  F2FP.F16.F32.PACK_AB R75, RZ, R2 ;  /* 0x00000002ff4b723e */ /* 0x000fe400000000ff */
[----:B------:R-:W-:Y:S02]  /*46a0*/  PRMT R74, R122, 0x5410, R123 ;  /* 0x000054107a4a7816 */ /* 0x000fe4000000007b */
[----:B------:R-:W-:Y:S02]  /*46b0*/  PRMT R73, R120, 0x5410, R121 ;  /* 0x0000541078497816 */ /* 0x000fe40000000079 */
[----:B------:R-:W-:Y:S02]  /*46c0*/  PRMT R72, R119, 0x5410, R118 ;  /* 0x0000541077487816 */ /* 0x000fe40000000076 */
[----:B------:R-:W-:Y:S01]  /*46d0*/  PRMT R75, R112, 0x5410, R75 ;  /* 0x00005410704b7816 */ /* 0x000fe2000000004b */
[----:B------:R-:W-:Y:S06]  /*46e0*/  BRA `(.L_x_4721) ;  /* 0x0000003400007947 */ /* 0x000fec0003800000 */
.L_x_4672:
        /* <DEDUP_REMOVED lines=20> */
.L_x_4725:
        /* <DEDUP_REMOVED lines=13> */
.L_x_4727:
[----:B------:R-:W-:Y:S05]  /*4900*/  BSYNC.RECONVERGENT B2 ;  /* 0x0000000000027941 */ /* 0x000fea0003800200 */
.L_x_4726:
        /* <DEDUP_REMOVED lines=60> */
.L_x_4724:
[----:B------:R-:W-:Y:S05]  /*4cd0*/  BSYNC.RECONVERGENT B1 ;  /* 0x0000000000017941 */ /* 0x000fea0003800200 */
.L_x_4723:
        /* <DEDUP_REMOVED lines=10> */
[----:B------:R-:W-:-:S07]  /*4d80*/  FMUL.FTZ R9, R9, R4 ;  /* 0x0000000409097220 */ /* 0x000fce0000410000 */
.L_x_4722:
[----:B------:R-:W-:Y:S01]  /*4d90*/  F2FP.F16.F32.PACK_AB R119, RZ, R9 ;  /* 0x00000009ff77723e */ /* 0x000fe200000000ff */
[----:B------:R-:W-:Y:S01]  /*4da0*/  IMAD.MOV.U32 R8, RZ, RZ, RZ ;  /* 0x000000ffff087224 */ /* 0x000fe200078e00ff */
[----:B------:R-:W-:Y:S01]  /*4db0*/  MOV R3, R2 ;  /* 0x0000000200037202 */ /* 0x000fe20000000f00 */
        /* <DEDUP_REMOVED lines=14> */
.L_x_4731:
        /* <DEDUP_REMOVED lines=13> */
.L_x_4733:
[----:B------:R-:W-:Y:S05]  /*4f70*/  BSYNC.RECONVERGENT B2 ;  /* 0x0000000000027941 */ /* 0x000fea0003800200 */
.L_x_4732:
        /* <DEDUP_REMOVED lines=57> */
[----:B------:R-:W-:Y:S01]  /*5310*/  HFMA2 R3, -RZ, RZ, 0, 0 ;  /* 0x00000000ff037431 */ /* 0x000fe200000001ff */
[----:B------:R-:W-:Y:S01]  /*5320*/  MOV R4, R114 ;  /* 0x0000007200047202 */ /* 0x000fe20000000f00 */
[----:B------:R-:W-:-:S07]  /*5330*/  IMAD.MOV.U32 R114, RZ, RZ, R2 ;  /* 0x000000ffff727224 */ /* 0x000fce00078e0002 */
.L_x_4730:
[----:B------:R-:W-:Y:S05]  /*5340*/  BSYNC.RECONVERGENT B1 ;  /* 0x0000000000017941 */ /* 0x000fea0003800200 */
.L_x_4729:
[----:B------:R-:W-:Y:S01]  /*5350*/  I2FP.F32.U32 R2, R4 ;  /* 0x0000000400027245 */ /* 0x000fe20000201000 */
[----:B-----5:R-:W-:Y:S02]  /*5360*/  HADD2.F32 R4, -RZ, R20.H1_H1 ;  /* 0x30000014ff047230 */ /* 0x020fe40000004100 */
[----:B------:R-:W-:-:S03]  /*5370*/  IMAD.MOV.U32 R5, RZ, RZ, 0x2f800000 ;  /* 0x2f800000ff057424 */ /* 0x000fc600078e00ff */
[----:B------:R-:W-:Y:S01]  /*5380*/  FMUL.FTZ R4, R4, UR17 ;  /* 0x0000001104047c20 */ /* 0x000fe20008410000 */
[----:B------:R-:W-:Y:S01]  /*5390*/  FFMA.FTZ R2, R2, R5, 1.1641532182693481445e-10 ;  /* 0x2f00000002027423 */ /* 0x000fe20000010005 */
[----:B------:R-:W-:Y:S02]  /*53a0*/  HADD2.F32 R5, -RZ, R60.H1_H1 ;  /* 0x3000003cff057230 */ /* 0x000fe40000004100 */
[----:B------:R-:W-:Y:S02]  /*53b0*/  FMUL.FTZ R4, R4, UR16 ;  /* 0x0000001004047c20 */ /* 0x000fe40008410000 */
[----:B------:R-:W-:-:S04]  /*53c0*/  FSETP.GTU.FTZ.AND P2, PT, R2, UR22, PT ;  /* 0x0000001602007c0b */ /* 0x000fc8000bf5c000 */
[----:B------:R-:W-:Y:S02]  /*53d0*/  FSEL R8, R4, RZ, !P2 ;  /* 0x000000ff04087208 */ /* 0x000fe40005000000 */
[----:B------:R-:W-:-:S03]  /*53e0*/  SEL R100, RZ, 0x1, P2 ;  /* 0x00000001ff647807 */ /* 0x000fc60001000000 */
[----:B------:R-:W-:-:S07]  /*53f0*/  FMUL.FTZ R8, R8, R5 ;  /* 0x0000000508087220 */ /* 0x000fce0000410000 */
.L_x_4728:
[----:B------:R-:W-:Y:S01]  /*5400*/  F2FP.F16.F32.PACK_AB R118, RZ, R8 ;  /* 0x00000008ff76723e */ /* 0x000fe200000000ff */
        /* <DEDUP_REMOVED lines=16> */
.L_x_4737:
        /* <DEDUP_REMOVED lines=13> */
.L_x_4739:
[----:B------:R-:W-:Y:S05]  /*55e0*/  BSYNC.RECONVERGENT B2 ;  /* 0x0000000000027941 */ /* 0x000fea0003800200 */
.L_x_4738:
        /* <DEDUP_REMOVED lines=60> */
.L_x_4736:
[----:B------:R-:W-:Y:S05]  /*59b0*/  BSYNC.RECONVERGENT B1 ;  /* 0x0000000000017941 */ /* 0x000fea0003800200 */
.L_x_4735:
        /* <DEDUP_REMOVED lines=10> */
[----:B------:R-:W-:-:S07]  /*5a60*/  FMUL.FTZ R7, R7, R2 ;  /* 0x0000000207077220 */ /* 0x000fce0000410000 */
.L_x_4734:
        /* <DEDUP_REMOVED lines=17> */
.L_x_4743:
        /* <DEDUP_REMOVED lines=13> */
.L_x_4745:
[----:B------:R-:W-:Y:S05]  /*5c50*/  BSYNC.RECONVERGENT B2 ;  /* 0x0000000000027941 */ /* 0x000fea0003800200 */
.L_x_4744:
        /* <DEDUP_REMOVED lines=56> */
[----:B------:R-:W-:Y:S02]  /*5fe0*/  LOP3.LUT R106, R4, UR6, R3, 0x96, !PT ;  /* 0x00000006046a7c12 */ /* 0x000fe4000f8e9603 */
[----:B------:R-:W-:Y:S01]  /*5ff0*/  MOV R3, R114 ;  /* 0x0000007200037202 */ /* 0x000fe20000000f00 */
[----:B------:R-:W-:Y:S02]  /*6000*/  IMAD.MOV.U32 R114, RZ, RZ, R2 ;  /* 0x000000ffff727224 */ /* 0x000fe400078e0002 */
[----:B------:R-:W-:-:S07]  /*6010*/  HFMA2 R2, -RZ, RZ, 0, 0 ;  /* 0x00000000ff027431 */ /* 0x000fce00000001ff */
.L_x_4742:
[----:B------:R-:W-:Y:S05]  /*6020*/  BSYNC.RECONVERGENT B1 ;  /* 0x0000000000017941 */ /* 0x000fea0003800200 */
.L_x_4741:
        /* <DEDUP_REMOVED lines=10> */
[----:B------:R-:W-:-:S07]  /*60d0*/  FMUL.FTZ R6, R6, R3 ;  /* 0x0000000306067220 */ /* 0x000fce0000410000 */
.L_x_4740:
        /* <DEDUP_REMOVED lines=17> */
.L_x_4749:
        /* <DEDUP_REMOVED lines=13> */
.L_x_4751:
[----:B------:R-:W-:Y:S05]  /*62c0*/  BSYNC.RECONVERGENT B2 ;  /* 0x0000000000027941 */ /* 0x000fea0003800200 */
.L_x_4750:
        /* <DEDUP_REMOVED lines=60> */
.L_x_4748:
[----:B------:R-:W-:Y:S05]  /*6690*/  BSYNC.RECONVERGENT B1 ;  /* 0x0000000000017941 */ /* 0x000fea0003800200 */
.L_x_4747:
        /* <DEDUP_REMOVED lines=11> */
.L_x_4746:
        /* <DEDUP_REMOVED lines=17> */
.L_x_4755:
        /* <DEDUP_REMOVED lines=13> */
.L_x_4757:
[----:B------:R-:W-:Y:S05]  /*6930*/  BSYNC.RECONVERGENT B2 ;  /* 0x0000000000027941 */ /* 0x000fea0003800200 */
.L_x_4756:
        /* <DEDUP_REMOVED lines=60> */
.L_x_4754:
[----:B------:R-:W-:Y:S05]  /*6d00*/  BSYNC.RECONVERGENT B1 ;  /* 0x0000000000017941 */ /* 0x000fea0003800200 */
.L_x_4753:
        /* <DEDUP_REMOVED lines=11> */
.L_x_4752:
        /* <DEDUP_REMOVED lines=17> */
.L_x_4761:
        /* <DEDUP_REMOVED lines=13> */
.L_x_4763:
[----:B------:R-:W-:Y:S05]  /*6fa0*/  BSYNC.RECONVERGENT B2 ;  /* 0x0000000000027941 */ /* 0x000fea0003800200 */
.L_x_4762:
        /* <DEDUP_REMOVED lines=49> */
[----:B------:R-:W-:-:S04]  /*72c0*/  IMAD.WIDE.U32 R2, R3, -0x326172a9, RZ ;  /* 0xcd9e8d5703027825 */ /* 0x000fc800078e00ff */
[----:B------:R-:W-:Y:S01]  /*72d0*/  IMAD.WIDE.U32 R104, R104, -0x326172a9, RZ ;  /* 0xcd9e8d5768687825 */ /* 0x000fe200078e00ff */
[----:B------:R-:W-:Y:S01]  /*72e0*/  LOP3.LUT R3, R74, UR5, R3, 0x96, !PT ;  /* 0x000000054a037c12 */ /* 0x000fe2000f8e9603 */
[----:B------:R-:W-:-:S06]  /*72f0*/  UIADD3 UR5, UPT, UPT, UR12, -0x700cb87f, URZ ;  /* 0x8ff347810c057890 */ /* 0x000fcc000fffe0ff */
[----:B------:R-:W-:Y:S01]  /*7300*/  LOP3.LUT R105, R2, UR5, R105, 0x96, !PT ;  /* 0x0000000502697c12 */ /* 0x000fe2000f8e9669 */
[----:B------:R-:W-:Y:S01]  /*7310*/  UIADD3 UR5, UPT, UPT, UR13, -0x695add53, URZ ;  /* 0x96a522ad0d057890 */ /* 0x000fe2000fffe0ff */
[----:B------:R-:W-:-:S05]  /*7320*/  IMAD.WIDE.U32 R2, R3, -0x2daee0ad, RZ ;  /* 0xd2511f5303027825 */ /* 0x000fca00078e00ff */
[----:B------:R-:W-:Y:S01]  /*7330*/  LOP3.LUT R106, R72, UR5, R3, 0x96, !PT ;  /* 0x00000005486a7c12 */ /* 0x000fe2000f8e9603 */
[----:B------:R-:W-:Y:S01]  /*7340*/  IMAD.MOV.U32 R3, RZ, RZ, R114 ;  /* 0x000000ffff037224 */ /* 0x000fe200078e0072 */
[----:B------:R-:W-:Y:S01]  /*7350*/  MOV R114, R2 ;  /* 0x0000000200727202 */ /* 0x000fe20000000f00 */
[----:B------:R-:W-:-:S07]  /*7360*/  IMAD.MOV.U32 R72, RZ, RZ, RZ ;  /* 0x000000ffff487224 */ /* 0x000fce00078e00ff */
.L_x_4760:
[----:B------:R-:W-:Y:S05]  /*7370*/  BSYNC.RECONVERGENT B1 ;  /* 0x0000000000017941 */ /* 0x000fea0003800200 */
.L_x_4759:
        /* <DEDUP_REMOVED lines=11> */
.L_x_4758:
        /* <DEDUP_REMOVED lines=16> */
[----:B------:R-:W-:Y:S06]  /*7530*/  BRA `(.L_x_4766) ;  /* 0x0000000400287947 */ /* 0x000fec0003800000 */
.L_x_4767:
        /* <DEDUP_REMOVED lines=13> */
.L_x_4769:
[----:B------:R-:W-:Y:S05]  /*7610*/  BSYNC.RECONVERGENT B2 ;  /* 0x0000000000027941 */ /* 0x000fea0003800200 */
.L_x_4768:
[----:B------:R-:W-:Y:S01]  /*7620*/  LOP3.LUT R104, R102, UR13, R75, 0x96, !PT ;  /* 0x0000000d66687c12 */ /* 0x000fe2000f8e964b */
[----:B------:R-:W-:Y:S01]  /*7630*/  IMAD.WIDE.U32 R72, R111, -0x326172a9, RZ ;  /* 0xcd9e8d576f487825 */ /* 0x000fe200078e00ff */
[----:B------:R-:W-:-:S03]  /*7640*/  UIADD3 UR5, UPT, UPT, UR12, -0x61c88647, URZ ;  /* 0x9e3779b90c057890 */ /* 0x000fc6000fffe0ff */
[----:B------:R-:W-:Y:S01]  /*7650*/  HFMA2 R103, -RZ, RZ, 0, 0 ;  /* 0x00000000ff677431 */ /* 0x000fe200000001ff */
[----:B------:R-:W-:Y:S01]  /*7660*/  MOV R2, R114 ;  /* 0x0000007200027202 */ /* 0x000fe20000000f00 */
        /* <DEDUP_REMOVED lines=52> */
[----:B------:R-:W-:-:S04]  /*79b0*/  IMAD.WIDE.U32 R72, R73, -0x2daee0ad, RZ ;  /* 0xd2511f5349487825 */ /* 0x000fc800078e00ff */
[----:B------:R-:W-:Y:S01]  /*79c0*/  IMAD.MOV.U32 R114, RZ, RZ, R72 ;  /* 0x000000ffff727224 */ /* 0x000fe200078e0048 */
[----:B------:R-:W-:-:S07]  /*79d0*/  LOP3.LUT R106, R74, UR5, R73, 0x96, !PT ;  /* 0x000000054a6a7c12 */ /* 0x000fce000f8e9649 */
.L_x_4766:
[----:B------:R-:W-:Y:S05]  /*79e0*/  BSYNC.RECONVERGENT B1 ;  /* 0x0000000000017941 */ /* 0x000fea0003800200 */
.L_x_4765:
[----:B------:R-:W-:Y:S01]  /*79f0*/  I2FP.F32.U32 R2, R2 ;  /* 0x0000000200027245 */ /* 0x000fe20000201000 */
[----:B------:R-:W-:Y:S02]  /*7a00*/  IMAD.MOV.U32 R73, RZ, RZ, 0x2f800000 ;  /* 0x2f800000ff497424 */ /* 0x000fe400078e00ff */
[----:B-----5:R-:W-:Y:S02]  /*7a10*/  HADD2.F32 R72, -RZ, R23.H1_H1 ;  /* 0x30000017ff487230 */ /* 0x020fe40000004100 */
[----:B------:R-:W-:Y:S01]  /*7a20*/  FFMA.FTZ R2, R2, R73, 1.1641532182693481445e-10 ;  /* 0x2f00000002027423 */ /* 0x000fe20000010049 */
[----:B------:R-:W-:Y:S02]  /*7a30*/  HADD2.F32 R73, -RZ, R63.H1_H1 ;  /* 0x3000003fff497230 */ /* 0x000fe40000004100 */
[----:B------:R-:W-:Y:S02]  /*7a40*/  FMUL.FTZ R72, R72, UR17 ;  /* 0x0000001148487c20 */ /* 0x000fe40008410000 */
[----:B------:R-:W-:-:S02]  /*7a50*/  FSETP.GTU.FTZ.AND P2, PT, R2, UR22, PT ;  /* 0x0000001602007c0b */ /* 0x000fc4000bf5c000 */
[----:B------:R-:W-:Y:S02]  /*7a60*/  FMUL.FTZ R2, R72, UR16 ;  /* 0x0000001048027c20 */ /* 0x000fe40008410000 */
[----:B------:R-:W-:-:S03]  /*7a70*/  SEL R94, RZ, 0x1, P2 ;  /* 0x00000001ff5e7807 */ /* 0x000fc60001000000 */
[----:B------:R-:W-:-:S05]  /*7a80*/  FSEL R2, R2, RZ, !P2 ;  /* 0x000000ff02027208 */ /* 0x000fca0005000000 */
[----:B------:R-:W-:-:S07]  /*7a90*/  FMUL.FTZ R2, R2, R73 ;  /* 0x0000004902027220 */ /* 0x000fce0000410000 */
.L_x_4764:
[----:B------:R-:W-:Y:S02]  /*7aa0*/  F2FP.F16.F32.PACK_AB R75, RZ, R2 ;  /* 0x00000002ff4b723e */ /* 0x000fe400000000ff */
[----:B------:R-:W-:Y:S02]  /*7ab0*/  PRMT R74, R122, 0x5410, R123 ;  /* 0x000054107a4a7816 */ /* 0x000fe4000000007b */
[----:B------:R-:W-:Y:S02]  /*7ac0*/  PRMT R73, R121, 0x5410, R120 ;  /* 0x0000541079497816 */ /* 0x000fe40000000078 */
[----:B------:R-:W-:Y:S02]  /*7ad0*/  PRMT R72, R119, 0x5410, R118 ;  /* 0x0000541077487816 */ /* 0x000fe40000000076 */
[----:B------:R-:W-:-:S07]  /*7ae0*/  PRMT R75, R112, 0x5410, R75 ;  /* 0x00005410704b7816 */ /* 0x000fce000000004b */
.L_x_4721:
[----:B------:R-:W0:Y:S01]  /*7af0*/  LDC.64 R118, c[0x0][0x3a8] ;  /* 0x0000ea00ff767b82 */ /* 0x000e220000000a00 */
[----:B------:R-:W-:Y:S01]  /*7b00*/  MOV R112, R114 ;  /* 0x0000007200707202 */ /* 0x000fe20000000f00 */
[----:B0-----:R-:W-:-:S05]  /*7b10*/  IMAD.WIDE.U32 R118, R116, 0x10, R118 ;  /* 0x0000001074767825 */ /* 0x001fca00078e0076 */
[----:B------:R0:W-:Y:S01]  /*7b20*/  STG.E.128 desc[UR14][R118.64], R72 ;  /* 0x0000004876007986 */ /* 0x0001e2000c101d0e */
[----:B------:R-:W-:Y:S05]  /*7b30*/  @!P0 BRA `(.L_x_4770) ;  /* 0x0000000000508947 */ /* 0x000fea0003800000 */
[----:B0-----:R-:W-:Y:S01]  /*7b40*/  IMAD.U32 R72, R95, 0x10000, RZ ;  /* 0x000100005f487824 */ /* 0x001fe200078e00ff */
[----:B------:R-:W-:Y:S02]  /*7b50*/  PRMT R74, R96, 0x7104, RZ ;  /* 0x00007104604a7816 */ /* 0x000fe400000000ff */
[----:B------:R-:W-:Y:S02]  /*7b60*/  LOP3.LUT R120, R98, 0xff, RZ, 0xc0, !PT ;  /* 0x000000ff62787812 */ /* 0x000fe400078ec0ff */
[----:B------:R-:W-:Y:S02]  /*7b70*/  LOP3.LUT R75, R72, 0xff0000, RZ, 0xc0, !PT ;  /* 0x00ff0000484b7812 */ /* 0x000fe400078ec0ff */
[----:B------:R-:W-:Y:S01]  /*7b80*/  LOP3.LUT R72, R94, 0xffff, RZ, 0xc0, !PT ;  /* 0x0000ffff5e487812 */ /* 0x000fe200078ec0ff */
[----:B------:R-:W-:Y:S01]  /*7b90*/  IMAD.WIDE.U32 R120, R120, 0x1000000, RZ ;  /* 0x0100000078787825 */ /* 0x000fe200078e00ff */
[----:B------:R-:W-:Y:S02]  /*7ba0*/  LOP3.LUT R118, R99, 0xff, RZ, 0xc0, !PT ;  /* 0x000000ff63767812 */ /* 0x000fe400078ec0ff */
[----:B------:R-:W-:-:S02]  /*7bb0*/  PRMT R75, R75, 0x4210, R72 ;  /* 0x000042104b4b7816 */ /* 0x000fc40000000048 */
[----:B------:R-:W0:Y:S01]  /*7bc0*/  LDC.64 R72, c[0x0][0x3b0] ;  /* 0x0000ec00ff487b82 */ /* 0x000e220000000a00 */
[----:B------:R-:W-:Y:S01]  /*7bd0*/  IMAD.WIDE.U32 R118, R118, 0x10000, RZ ;  /* 0x0001000076767825 */ /* 0x000fe200078e00ff */
[----:B------:R-:W-:Y:S02]  /*7be0*/  LOP3.LUT R114, R75, 0xff00, R74, 0xf8, !PT ;  /* 0x0000ff004b727812 */ /* 0x000fe400078ef84a */
[----:B------:R-:W-:Y:S02]  /*7bf0*/  LOP3.LUT R74, R100, 0xff, RZ, 0xc0, !PT ;  /* 0x000000ff644a7812 */ /* 0x000fe400078ec0ff */
[----:B------:R-:W-:-:S03]  /*7c00*/  LOP3.LUT R123, R114, 0xff, R97, 0xf8, !PT ;  /* 0x000000ff727b7812 */ /* 0x000fc600078ef861 */
[----:B------:R-:W-:Y:S01]  /*7c10*/  IMAD.WIDE.U32 R74, R74, 0x100, RZ ;  /* 0x000001004a4a7825 */ /* 0x000fe200078e00ff */
[----:B------:R-:W-:Y:S02]  /*7c20*/  LOP3.LUT R119, R119, R123, R121, 0xfe, !PT ;  /* 0x0000007b77777212 */ /* 0x000fe400078efe79 */
[----:B------:R-:W-:Y:S02]  /*7c30*/  LOP3.LUT R118, R74, R120, R118, 0xfe, !PT ;  /* 0x000000784a767212 */ /* 0x000fe400078efe76 */
[----:B------:R-:W-:Y:S02]  /*7c40*/  LOP3.LUT R75, R119, R75, RZ, 0xfc, !PT ;  /* 0x0000004b774b7212 */ /* 0x000fe400078efcff */
[----:B------:R-:W-:Y:S01]  /*7c50*/  LOP3.LUT R74, R118, 0xff, R101, 0xf8, !PT ;  /* 0x000000ff764a7812 */ /* 0x000fe200078ef865 */
[----:B0-----:R-:W-:-:S05]  /*7c60*/  IMAD.WIDE.U32 R72, R115, 0x8, R72 ;  /* 0x0000000873487825 */ /* 0x001fca00078e0048 */
[----:B------:R1:W-:Y:S02]  /*7c70*/  STG.E.64 desc[UR14][R72.64], R74 ;  /* 0x0000004a48007986 */ /* 0x0003e4000c101b0e */
.L_x_4770:
[----:B------:R-:W-:Y:S01]  /*7c80*/  IADD3 R116, PT, PT, R116, 0x80, RZ ;  /* 0x0000008074747810 */ /* 0x000fe20007ffe0ff */
[----:B------:R-:W-:-:S07]  /*7c90*/  VIADD R115, R115, 0x80 ;  /* 0x0000008073737836 */ /* 0x000fce0000000000 */
.L_x_4670:
[----:B------:R-:W-:Y:S05]  /*7ca0*/  BSYNC.RECONVERGENT B0 ;  /* 0x0000000000007941 */ /* 0x000fea0003800200 */
.L_x_4669:
[----:B------:R-:W-:Y:S01]  /*7cb0*/  ISETP.GE.U32.AND P2, PT, R0, 0x100, PT ;  /* 0x000001000000780c */ /* 0x000fe20003f46070 */
[----:B------:R-:W-:Y:S03]  /*7cc0*/  BSSY.RECONVERGENT B0, `(.L_x_4771) ;  /* 0x00006c7000007945 */ /* 0x000fe60003800200 */
[----:B------:R-:W-:-:S09]  /*7cd0*/  P2R R114, PR, RZ, 0x4 ;  /* 0x00000004ff727803 */ /* 0x000fd20000000000 */
[----:B------:R-:W-:Y:S05]  /*7ce0*/  @!P2 BRA `(.L_x_4772) ;  /* 0x0000006c0010a947 */ /* 0x000fea0003800000 */
[----:B------:R-:W-:Y:S01]  /*7cf0*/  ISETP.NE.U32.AND P2, PT, RZ, UR18, PT ;  /* 0x00000012ff007c0c */ /* 0x000fe2000bf45070 */
[----:B------:R-:W2:Y:S03]  /*7d00*/  @P0 LDC.64 R12, c[0x0][0x390] ;  /* 0x0000e400ff0c0b82 */ /* 0x000ea60000000a00 */
[----:B------:R-:W-:-:S13]  /*7d10*/  ISETP.NE.AND.EX P2, PT, RZ, UR19, PT, P2 ;  /* 0x00000013ff007c0c */ /* 0x000fda000bf45320 */
[----:B------:R-:W3:Y:S01]  /*7d20*/  @P2 LDC.64 R10, c[0x0][0x3a0] ;  /* 0x0000e800ff0a2b82 */ /* 0x000ee20000000a00 */
[----:B--2---:R-:W-:-:S05]  /*7d30*/  @P0 IMAD.WIDE.U32 R12, R115, 0x10, R12 ;  /* 0x00000010730c0825 */ /* 0x004fca00078e000c */
[----:B-----5:R2:W5:Y:S01]  /*7d40*/  @P0 LDG.E.128 R20, desc[UR14][R12.64] ;  /* 0x0000000e0c140981 */ /* 0x020562000c1e1d00 */
[----:B---3--:R-:W-:-:S05]  /*7d50*/  @P2 IMAD.WIDE.U32 R10, R116, 0x10, R10 ;  /* 0x00000010740a2825 */ /* 0x008fca00078e000a */
[----:B------:R2:W5:Y:S01]  /*7d60*/  @P2 LDG.E.128 R16, desc[UR14][R10.64] ;  /* 0x0000000e0a102981 */ /* 0x000562000c1e1d00 */
[----:B------:R-:W-:Y:S05]  /*7d70*/  @!P2 BRA `(.L_x_4773) ;  /* 0x000000340084a947 */ /* 0x000fea0003800000 */
[----:B------:R-:W-:-:S13]  /*7d80*/  ISETP.GT.AND P2, PT, R117, RZ, PT ;  /* 0x000000ff7500720c */ /* 0x000fda0003f44270 */
[----:B--2--5:R-:W-:Y:S01]  /*7d90*/  @!P2 HADD2.F32 R10, -RZ, R16.H0_H0 ;  /* 0x20000010ff0aa230 */ /* 0x024fe20000004100 */
[----:B------:R-:W-:Y:S01]  /*7da0*/  @!P2 MOV R12, R103 ;  /* 0x00000067000ca202 */ /* 0x000fe20000000f00 */
[----:B0-----:R-:W-:Y:S01]  /*7db0*/  @!P2 IMAD.MOV.U32 R118, RZ, RZ, R112 ;  /* 0x000000ffff76a224 */ /* 0x001fe200078e0070 */
        /* <DEDUP_REMOVED lines=17> */
.L_x_4777:
        /* <DEDUP_REMOVED lines=13> */
.L_x_4779:
[----:B------:R-:W-:Y:S05]  /*7fa0*/  BSYNC.RECONVERGENT B2 ;  /* 0x0000000000027941 */ /* 0x000fea0003800200 */
.L_x_4778:
[----:B------:R-:W-:Y:S01]  /*7fb0*/  IMAD.WIDE.U32 R10, R111, -0x326172a9, RZ ;  /* 0xcd9e8d576f0a7825 */ /* 0x000fe200078e00ff */
[----:B------:R-:W-:Y:S01]  /*7fc0*/  LOP3.LUT R14, R102, UR13, R13, 0x96, !PT ;  /* 0x0000000d660e7c12 */ /* 0x000fe2000f8e960d */
[----:B------:R-:W-:Y:S02]  /*7fd0*/  UIADD3 UR5, UPT, UPT, UR12, -0x61c88647, URZ ;  /* 0x9e3779b90c057890 */ /* 0x000fe4000fffe0ff */
[----:B------:R-:W-:Y:S01]  /*7fe0*/  UIADD3 UR6, UPT, UPT, UR13, -0x4498517b, URZ ;  /* 0xbb67ae850d067890 */ /* 0x000fe2000fffe0ff */
[----:B-1----:R-:W-:Y:S01]  /*7ff0*/  LOP3.LUT R72, R109, UR12, R11, 0x96, !PT ;  /* 0x0000000c6d487c12 */ /* 0x002fe2000f8e960b */
        /* <DEDUP_REMOVED lines=51> */
[----:B------:R-:W-:Y:S01]  /*8330*/  IMAD.MOV.U32 R12, RZ, RZ, RZ ;  /* 0x000000ffff0c7224 */ /* 0x000fe200078e00ff */
[----:B------:R-:W-:Y:S02]  /*8340*/  LOP3.LUT R106, R10, UR6, R119, 0x96, !PT ;  /* 0x000000060a6a7c12 */ /* 0x000fe4000f8e9677 */
[----:B------:R-:W-:-:S07]  /*8350*/  MOV R10, R112 ;  /* 0x00000070000a7202 */ /* 0x000fce0000000f00 */
.L_x_4776:
[----:B------:R-:W-:Y:S05]  /*8360*/  BSYNC.RECONVERGENT B1 ;  /* 0x0000000000017941 */ /* 0x000fea0003800200 */
.L_x_4775:
[----:B------:R-:W-:Y:S01]  /*8370*/  I2FP.F32.U32 R10, R10 ;  /* 0x0000000a000a7245 */ /* 0x000fe20000201000 */
[----:B------:R-:W-:Y:S02]  /*8380*/  HFMA2 R11, -RZ, RZ, 0.1171875, 0 ;  /* 0x2f800000ff0b7431 */ /* 0x000fe400000001ff */
[----:B------:R-:W-:Y:S02]  /*8390*/  HADD2.F32 R13, -RZ, R20.H0_H0 ;  /* 0x20000014ff0d7230 */ /* 0x000fe40000004100 */
        /* <DEDUP_REMOVED lines=9> */
.L_x_4774:
        /* <DEDUP_REMOVED lines=21> */
.L_x_4783:
        /* <DEDUP_REMOVED lines=13> */
.L_x_4785:
[----:B------:R-:W-:Y:S05]  /*8650*/  BSYNC.RECONVERGENT B2 ;  /* 0x0000000000027941 */ /* 0x000fea0003800200 */
.L_x_4784:
[----:B------:R-:W-:Y:S01]  /*8660*/  IMAD.WIDE.U32 R12, R111, -0x326172a9, RZ ;  /* 0xcd9e8d576f0c7825 */ /* 0x000fe200078e00ff */
[----:B-1----:R-:W-:Y:S01]  /*8670*/  LOP3.LUT R72, R102, UR13, R15, 0x96, !PT ;  /* 0x0000000d66487c12 */ /* 0x002fe2000f8e960f */
        /* <DEDUP_REMOVED lines=55> */
[----:B------:R-:W-:-:S04]  /*89f0*/  LOP3.LUT R105, R14, UR5, R105, 0x96, !PT ;  /* 0x000000050e697c12 */ /* 0x000fc8000f8e9669 */
[----:B------:R-:W-:-:S07]  /*8a00*/  LOP3.LUT R106, R12, UR6, R77, 0x96, !PT ;  /* 0x000000060c6a7c12 */ /* 0x000fce000f8e964d */
.L_x_4782:
[----:B------:R-:W-:Y:S05]  /*8a10*/  BSYNC.RECONVERGENT B1 ;  /* 0x0000000000017941 */ /* 0x000fea0003800200 */
.L_x_4781:
[----:B------:R-:W-:Y:S01]  /*8a20*/  I2FP.F32.U32 R11, R11 ;  /* 0x0000000b000b7245 */ /* 0x000fe20000201000 */
[----:B------:R-:W-:Y:S02]  /*8a30*/  HADD2.F32 R14, -RZ, R20.H1_H1 ;  /* 0x30000014ff0e7230 */ /* 0x000fe40000004100 */
[----:B------:R-:W-:Y:S02]  /*8a40*/  IMAD.MOV.U32 R12, RZ, RZ, 0x2f800000 ;  /* 0x2f800000ff0c7424 */ /* 0x000fe400078e00ff */
[----:B-1----:R-:W-:Y:S02]  /*8a50*/  HADD2.F32 R72, -RZ, R16.H1_H1 ;  /* 0x30000010ff487230 */ /* 0x002fe40000004100 */
        /* <DEDUP_REMOVED lines=8> */
.L_x_4780:
        /* <DEDUP_REMOVED lines=21> */
.L_x_4789:
[----:B------:R-:W-:Y:S01]  /*8c30*/  VIADD R110, R110, 0x1 ;  /* 0x000000016e6e7836 */ /* 0x000fe20000000000 */
[----:B------:R-:W-:Y:S03]  /*8c40*/  BSSY.RECONVERGENT B2, `(.L_x_4790) ;  /* 0x000000c000027945 */ /* 0x000fe60003800200 */
        /* <DEDUP_REMOVED lines=11> */
.L_x_4791:
[----:B------:R-:W-:Y:S05]  /*8d00*/  BSYNC.RECONVERGENT B2 ;  /* 0x0000000000027941 */ /* 0x000fea0003800200 */
.L_x_4790:
        /* <DEDUP_REMOVED lines=60> */
.L_x_4788:
[----:B------:R-:W-:Y:S05]  /*90d0*/  BSYNC.RECONVERGENT B1 ;  /* 0x0000000000017941 */ /* 0x000fea0003800200 */
.L_x_4787:
[----:B------:R-:W-:Y:S01]  /*90e0*/  I2FP.F32.U32 R12, R12 ;  /* 0x0000000c000c7245 */ /* 0x000fe20000201000 */
[----:B------:R-:W-:Y:S02]  /*90f0*/  HADD2.F32 R15, -RZ, R21.H0_H0 ;  /* 0x20000015ff0f7230 */ /* 0x000fe40000004100 */
[----:B------:R-:W-:Y:S02]  /*9100*/  IMAD.MOV.U32 R13, RZ, RZ, 0x2f800000 ;  /* 0x2f800000ff0d7424 */ /* 0x000fe400078e00ff */
[----:B-1----:R-:W-:Y:S02]  /*9110*/  HADD2.F32 R73, -RZ, R17.H0_H0 ;  /* 0x20000011ff497230 */ /* 0x002fe40000004100 */
        /* <DEDUP_REMOVED lines=8> */
.L_x_4786:
        /* <DEDUP_REMOVED lines=21> */
.L_x_4795:
        /* <DEDUP_REMOVED lines=13> */
.L_x_4797:
[----:B------:R-:W-:Y:S05]  /*93c0*/  BSYNC.RECONVERGENT B2 ;  /* 0x0000000000027941 */ /* 0x000fea0003800200 */
.L_x_4796:
        /* <DEDUP_REMOVED lines=57> */
[----:B------:R-:W-:-:S04]  /*9760*/  LOP3.LUT R105, R72, UR5, R105, 0x96, !PT ;  /* 0x0000000548697c12 */ /* 0x000fc8000f8e9669 */
[----:B------:R-:W-:-:S07]  /*9770*/  LOP3.LUT R106, R14, UR6, R77, 0x96, !PT ;  /* 0x000000060e6a7c12 */ /* 0x000fce000f8e964d */
.L_x_4794:
[----:B------:R-:W-:Y:S05]  /*9780*/  BSYNC.RECONVERGENT B1 ;  /* 0x0000000000017941 */ /* 0x000fea0003800200 */
.L_x_4793:
[----:B------:R-:W-:Y:S01]  /*9790*/  I2FP.F32.U32 R13, R13 ;  /* 0x0000000d000d7245 */ /* 0x000fe20000201000 */
[----:B------:R-:W-:Y:S02]  /*97a0*/  HFMA2 R14, -RZ, RZ, 0.1171875, 0 ;  /* 0x2f800000ff0e7431 */ /* 0x000fe400000001ff */
[----:B-1----:R-:W-:Y:S02]  /*97b0*/  HADD2.F32 R72, -RZ, R21.H1_H1 ;  /* 0x30000015ff487230 */ /* 0x002fe40000004100 */
[----:B------:R-:W-:Y:S02]  /*97c0*/  HADD2.F32 R74, -RZ, R17.H1_H1 ;  /* 0x30000011ff4a7230 */ /* 0x000fe40000004100 */
[----:B------:R-:W-:Y:S01]  /*97d0*/  FFMA.FTZ R13, R13, R14, 1.1641532182693481445e-10 ;  /* 0x2f0000000d0d7423 */ /* 0x000fe2000001000e */
[----:B------:R-:W-:Y:S01]  /*97e0*/  FMUL.FTZ R72, R72, UR17 ;  /* 0x0000001148487c20 */ /* 0x000fe20008410000 */
[----:B------:R-:W-:-:S03]  /*97f0*/  HADD2.F32 R14, -RZ, R49.H1_H1 ;  /* 0x30000031ff0e7230 */ /* 0x000fc60000004100 */
[----:B------:R-:W-:Y:S01]  /*9800*/  FMUL.FTZ R72, R72, UR16 ;  /* 0x0000001048487c20 */ /* 0x000fe20008410000 */
[----:B------:R-:W-:-:S04]  /*9810*/  FSETP.GTU.FTZ.AND P3, PT, R13, UR22, PT ;  /* 0x000000160d007c0b */ /* 0x000fc8000bf7c000 */
[----:B------:R-:W-:Y:S02]  /*9820*/  FSEL R13, R72, RZ, !P3 ;  /* 0x000000ff480d7208 */ /* 0x000fe40005800000 */
[----:B------:R-:W-:-:S03]  /*9830*/  SEL R98, RZ, 0x1, P3 ;  /* 0x00000001ff627807 */ /* 0x000fc60001800000 */
[----:B------:R-:W-:-:S07]  /*9840*/  FFMA.FTZ R13, R13, R14, R74 ;  /* 0x0000000e0d0d7223 */ /* 0x000fce000001004a */
.L_x_4792:
[----:B------:R-:W-:Y:S01]  /*9850*/  F2FP.F16.F32.PACK_AB R121, RZ, R13 ;  /* 0x0000000dff79723e */ /* 0x000fe200000000ff */
[----:B------:R-:W-:Y:S01]  /*9860*/  @!P2 HADD2.F32 R14, -RZ, R18.H0_H0 ;  /* 0x20000012ff0ea230 */ /* 0x000fe20000004100 */
[----:B------:R-:W-:Y:S01]  /*9870*/  @!P2 MOV R103, R76 ;  /* 0x0000004c0067a202 */ /* 0x000fe20000000f00 */
[----:B-1----:R-:W-:Y:S01]  /*9880*/  @!P2 IMAD.MOV.U32 R72, RZ, RZ, R15 ;  /* 0x000000ffff48a224 */ /* 0x002fe200078e000f */
        /* <DEDUP_REMOVED lines=17> */
.L_x_4801:
        /* <DEDUP_REMOVED lines=13> */
.L_x_4803:
[----:B------:R-:W-:Y:S05]  /*9a70*/  BSYNC.RECONVERGENT B2 ;  /* 0x0000000000027941 */ /* 0x000fea0003800200 */
.L_x_4802:
        /* <DEDUP_REMOVED lines=60> */
.L_x_4800:
[----:B------:R-:W-:Y:S05]  /*9e40*/  BSYNC.RECONVERGENT B1 ;  /* 0x0000000000017941 */ /* 0x000fea0003800200 */
.L_x_4799:
        /* <DEDUP_REMOVED lines=12> */
.L_x_4798:
        /* <DEDUP_REMOVED lines=21> */
.L_x_4807:
        /* <DEDUP_REMOVED lines=13> */
.L_x_4809:
[----:B------:R-:W-:Y:S05]  /*a130*/  BSYNC.RECONVERGENT B2 ;  /* 0x0000000000027941 */ /* 0x000fea0003800200 */
.L_x_4808:
        /* <DEDUP_REMOVED lines=60> */
.L_x_4806:
[----:B------:R-:W-:Y:S05]  /*a500*/  BSYNC.RECONVERGENT B1 ;  /* 0x0000000000017941 */ /* 0x000fea0003800200 */
.L_x_4805:
[----:B------:R-:W-:Y:S01]  /*a510*/  I2FP.F32.U32 R15, R15 ;  /* 0x0000000f000f7245 */ /* 0x000fe20000201000 */
[----:B------:R-:W-:Y:S02]  /*a520*/  HFMA2 R72, -RZ, RZ, 0.1171875, 0 ;  /* 0x2f800000ff487431 */ /* 0x000fe400000001ff */
[----:B------:R-:W-:-:S03]  /*a530*/  HADD2.F32 R76, -RZ, R22.H1_H1 ;  /* 0x30000016ff4c7230 */ /* 0x000fc60000004100 */
[----:B------:R-:W-:Y:S02]  /*a540*/  FFMA.FTZ R15, R15, R72, 1.1641532182693481445e-10 ;  /* 0x2f0000000f0f7423 */ /* 0x000fe40000010048 */
[----:B------:R-:W-:Y:S01]  /*a550*/  FMUL.FTZ R76, R76, UR17 ;  /* 0x000000114c4c7c20 */ /* 0x000fe20008410000 */
[----:B------:R-:W-:-:S03]  /*a560*/  HADD2.F32 R72, -RZ, R50.H1_H1 ;  /* 0x30000032ff487230 */ /* 0x000fc60000004100 */
[----:B------:R-:W-:Y:S01]  /*a570*/  FMUL.FTZ R76, R76, UR16 ;  /* 0x000000104c4c7c20 */ /* 0x000fe20008410000 */
[----:B------:R-:W-:-:S04]  /*a580*/  FSETP.GTU.FTZ.AND P3, PT, R15, UR22, PT ;  /* 0x000000160f007c0b */ /* 0x000fc8000bf7c000 */
[----:B------:R-:W-:Y:S01]  /*a590*/  FSEL R15, R76, RZ, !P3 ;  /* 0x000000ff4c0f7208 */ /* 0x000fe20005800000 */
[----:B------:R-:W-:Y:S01]  /*a5a0*/  HADD2.F32 R76, -RZ, R18.H1_H1 ;  /* 0x30000012ff4c7230 */ /* 0x000fe20000004100 */
[----:B------:R-:W-:-:S04]  /*a5b0*/  SEL R96, RZ, 0x1, P3 ;  /* 0x00000001ff607807 */ /* 0x000fc80001800000 */
[----:B------:R-:W-:-:S07]  /*a5c0*/  FFMA.FTZ R15, R15, R72, R76 ;  /* 0x000000480f0f7223 */ /* 0x000fce000001004c */
.L_x_4804:
        /* <DEDUP_REMOVED lines=16> */
[-C--:B------:R-:W-:Y:S01]  /*a6d0*/  @!P3 MOV R124, R75.reuse ;  /* 0x0000004b007cb202 */ /* 0x080fe20000000f00 */
[----:B------:R-:W-:Y:S01]  /*a6e0*/  @P3 VIADD R72, R73, 0x1 ;  /* 0x0000000149483836 */ /* 0x000fe20000000000 */
[----:B------:R-:W-:Y:S01]  /*a6f0*/  @P3 MOV R124, R75 ;  /* 0x0000004b007c3202 */ /* 0x000fe20000000f00 */
[----:B------:R-:W-:Y:S01]  /*a700*/  @P3 IMAD.MOV.U32 R76, RZ, RZ, R105 ;  /* 0x000000ffff4c3224 */ /* 0x000fe200078e0069 */
[----:B------:R-:W-:Y:S06]  /*a710*/  BRA `(.L_x_4812) ;  /* 0x0000000400247947 */ /* 0x000fec0003800000 */
.L_x_4813:
        /* <DEDUP_REMOVED lines=13> */
.L_x_4815:
[----:B------:R-:W-:Y:S05]  /*a7f0*/  BSYNC.RECONVERGENT B2 ;  /* 0x0000000000027941 */ /* 0x000fea0003800200 */
.L_x_4814:
        /* <DEDUP_REMOVED lines=55> */
[----:B------:R-:W-:Y:S02]  /*ab70*/  UIADD3 UR5, UPT, UPT, UR13, -0x695add53, URZ ;  /* 0x96a522ad0d057890 */ /* 0x000fe4000fffe0ff */
[----:B------:R-:W-:-:S04]  /*ab80*/  IMAD.MOV.U32 R76, RZ, RZ, R75 ;  /* 0x000000ffff4c7224 */ /* 0x000fc800078e004b */
[----:B------:R-:W-:Y:S01]  /*ab90*/  LOP3.LUT R106, R72, UR5, R125, 0x96, !PT ;  /* 0x00000005486a7c12 */ /* 0x000fe2000f8e967d */
[----:B------:R-:W-:-:S07]  /*aba0*/  HFMA2 R72, -RZ, RZ, 0, 0 ;  /* 0x00000000ff487431 */ /* 0x000fce00000001ff */
.L_x_4812:
[----:B------:R-:W-:Y:S05]  /*abb0*/  BSYNC.RECONVERGENT B1 ;  /* 0x0000000000017941 */ /* 0x000fea0003800200 */
.L_x_4811:
[----:B------:R-:W-:Y:S01]  /*abc0*/  I2FP.F32.U32 R73, R76 ;  /* 0x0000004c00497245 */ /* 0x000fe20000201000 */
[----:B------:R-:W-:Y:S02]  /*abd0*/  HADD2.F32 R75, -RZ, R23.H0_H0 ;  /* 0x20000017ff4b7230 */ /* 0x000fe40000004100 */
[----:B------:R-:W-:-:S03]  /*abe0*/  IMAD.MOV.U32 R76, RZ, RZ, 0x2f800000 ;  /* 0x2f800000ff4c7424 */ /* 0x000fc600078e00ff */
[----:B------:R-:W-:Y:S01]  /*abf0*/  FMUL.FTZ R75, R75, UR17 ;  /* 0x000000114b4b7c20 */ /* 0x000fe20008410000 */
[----:B------:R-:W-:-:S03]  /*ac00*/  FFMA.FTZ R73, R73, R76, 1.1641532182693481445e-10 ;  /* 0x2f00000049497423 */ /* 0x000fc6000001004c */
[----:B------:R-:W-:Y:S02]  /*ac10*/  FMUL.FTZ R75, R75, UR16 ;  /* 0x000000104b4b7c20 */ /* 0x000fe40008410000 */
[----:B------:R-:W-:Y:S01]  /*ac20*/  FSETP.GTU.FTZ.AND P3, PT, R73, UR22, PT ;  /* 0x0000001649007c0b */ /* 0x000fe2000bf7c000 */
[----:B------:R-:W-:-:S03]  /*ac30*/  HADD2.F32 R73, -RZ, R51.H0_H0 ;  /* 0x20000033ff497230 */ /* 0x000fc60000004100 */
[----:B------:R-:W-:Y:S01]  /*ac40*/  FSEL R76, R75, RZ, !P3 ;  /* 0x000000ff4b4c7208 */ /* 0x000fe20005800000 */
[----:B------:R-:W-:Y:S01]  /*ac50*/  HADD2.F32 R75, -RZ, R19.H0_H0 ;  /* 0x20000013ff4b7230 */ /* 0x000fe20000004100 */
[----:B------:R-:W-:-:S04]  /*ac60*/  SEL R95, RZ, 0x1, P3 ;  /* 0x00000001ff5f7807 */ /* 0x000fc80001800000 */
[----:B------:R-:W-:-:S07]  /*ac70*/  FFMA.FTZ R76, R76, R73, R75 ;  /* 0x000000494c4c7223 */ /* 0x000fce000001004b */
.L_x_4810:
        /* <DEDUP_REMOVED lines=18> */
[----:B------:R-:W-:Y:S01]  /*ada0*/  @!P2 IMAD.MOV.U32 R73, RZ, RZ, R106 ;  /* 0x000000ffff49a224 */ /* 0x000fe200078e006a */
[----:B------:R-:W-:Y:S01]  /*adb0*/  @P2 MOV R73, R105 ;  /* 0x0000006900492202 */ /* 0x000fe20000000f00 */
[----:B------:R-:W-:Y:S06]  /*adc0*/  BRA `(.L_x_4818) ;  /* 0x0000000400247947 */ /* 0x000fec0003800000 */
.L_x_4819:
        /* <DEDUP_REMOVED lines=13> */
.L_x_4821:
[----:B------:R-:W-:Y:S05]  /*aea0*/  BSYNC.RECONVERGENT B2 ;  /* 0x0000000000027941 */ /* 0x000fea0003800200 */
.L_x_4820:
[----:B------:R-:W-:Y:S01]  /*aeb0*/  LOP3.LUT R104, R102, UR13, R73, 0x96, !PT ;  /* 0x0000000d66687c12 */ /* 0x000fe2000f8e9649 */
[----:B------:R-:W-:Y:S01]  /*aec0*/  IMAD.WIDE.U32 R118, R111, -0x326172a9, RZ ;  /* 0xcd9e8d576f767825 */ /* 0x000fe200078e00ff */
[----:B------:R-:W-:-:S03]  /*aed0*/  UIADD3 UR5, UPT, UPT, UR12, -0x61c88647, URZ ;  /* 0x9e3779b90c057890 */ /* 0x000fc6000fffe0ff */
[----:B------:R-:W-:Y:S01]  /*aee0*/  IMAD.WIDE.U32 R104, R104, -0x326172a9, RZ ;  /* 0xcd9e8d5768687825 */ /* 0x000fe200078e00ff */
[----:B------:R-:W-:-:S03]  /*aef0*/  LOP3.LUT R119, R109, UR12, R119, 0x96, !PT ;  /* 0x0000000c6d777c12 */ /* 0x000fc6000f8e9677 */
[----:B------:R-:W-:Y:S01]  /*af00*/  IMAD.MOV.U32 R103, RZ, RZ, RZ ;  /* 0x000000ffff677224 */ /* 0x000fe200078e00ff */
        /* <DEDUP_REMOVED lines=48> */
[----:B------:R-:W-:-:S05]  /*b210*/  IMAD.WIDE.U32 R104, R105, -0x326172a9, RZ ;  /* 0xcd9e8d5769687825 */ /* 0x000fca00078e00ff */
[----:B------:R-:W-:Y:S01]  /*b220*/  LOP3.LUT R105, R118, UR5, R105, 0x96, !PT ;  /* 0x0000000576697c12 */ /* 0x000fe2000f8e9669 */
[----:B------:R-:W-:Y:S01]  /*b230*/  UIADD3 UR5, UPT, UPT, UR13, -0x695add53, URZ ;  /* 0x96a522ad0d057890 */ /* 0x000fe2000fffe0ff */
[----:B------:R-:W-:-:S05]  /*b240*/  IMAD.WIDE.U32 R118, R119, -0x2daee0ad, RZ ;  /* 0xd2511f5377767825 */ /* 0x000fca00078e00ff */
[----:B------:R-:W-:-:S07]  /*b250*/  LOP3.LUT R106, R72, UR5, R119, 0x96, !PT ;  /* 0x00000005486a7c12 */ /* 0x000fce000f8e9677 */
.L_x_4818:
[----:B------:R-:W-:Y:S05]  /*b260*/  BSYNC.RECONVERGENT B1 ;  /* 0x0000000000017941 */ /* 0x000fea0003800200 */
.L_x_4817:
[----:B------:R-:W-:Y:S01]  /*b270*/  I2FP.F32.U32 R72, R73 ;  /* 0x0000004900487245 */ /* 0x000fe20000201000 */
[----:B------:R-:W-:Y:S02]  /*b280*/  HFMA2 R73, -RZ, RZ, 0.1171875, 0 ;  /* 0x2f800000ff497431 */ /* 0x000fe400000001ff */
[----:B------:R-:W-:-:S03]  /*b290*/  HADD2.F32 R94, -RZ, R19.H1_H1 ;  /* 0x30000013ff5e7230 */ /* 0x000fc60000004100 */
[----:B------:R-:W-:Y:S01]  /*b2a0*/  FFMA.FTZ R72, R72, R73, 1.1641532182693481445e-10 ;  /* 0x2f00000048487423 */ /* 0x000fe20000010049 */
[----:B------:R-:W-:-:S04]  /*b2b0*/  HADD2.F32 R73, -RZ, R23.H1_H1 ;  /* 0x30000017ff497230 */ /* 0x000fc80000004100 */
[----:B------:R-:W-:Y:S01]  /*b2c0*/  FSETP.GTU.FTZ.AND P2, PT, R72, UR22, PT ;  /* 0x0000001648007c0b */ /* 0x000fe2000bf5c000 */
[----:B------:R-:W-:Y:S01]  /*b2d0*/  FMUL.FTZ R73, R73, UR17 ;  /* 0x0000001149497c20 */ /* 0x000fe20008410000 */
[----:B------:R-:W-:-:S03]  /*b2e0*/  HADD2.F32 R72, -RZ, R51.H1_H1 ;  /* 0x30000033ff487230 */ /* 0x000fc60000004100 */
[----:B------:R-:W-:-:S05]  /*b2f0*/  FMUL.FTZ R73, R73, UR16 ;  /* 0x0000001049497c20 */ /* 0x000fca0008410000 */
[----:B------:R-:W-:-:S05]  /*b300*/  FSEL R77, R73, RZ, !P2 ;  /* 0x000000ff494d7208 */ /* 0x000fca0005000000 */
[----:B------:R-:W-:Y:S01]  /*b310*/  FFMA.FTZ R77, R77, R72, R94 ;  /* 0x000000484d4d7223 */ /* 0x000fe2000001005e */
[----:B------:R-:W-:-:S07]  /*b320*/  SEL R94, RZ, 0x1, P2 ;  /* 0x00000001ff5e7807 */ /* 0x000fce0001000000 */
.L_x_4816:
[----:B------:R-:W-:Y:S02]  /*b330*/  F2FP.F16.F32.PACK_AB R119, RZ, R77 ;  /* 0x0000004dff77723e */ /* 0x000fe400000000ff */
[----:B------:R-:W-:Y:S02]  /*b340*/  PRMT R74, R74, 0x5410, R123 ;  /* 0x000054104a4a7816 */ /* 0x000fe4000000007b */
[----:B------:R-:W-:Y:S02]  /*b350*/  PRMT R73, R122, 0x5410, R121 ;  /* 0x000054107a497816 */ /* 0x000fe40000000079 */
[----:B------:R-:W-:Y:S02]  /*b360*/  PRMT R72, R120, 0x5410, R112 ;  /* 0x0000541078487816 */ /* 0x000fe40000000070 */
[----:B------:R-:W-:Y:S01]  /*b370*/  PRMT R75, R75, 0x5410, R119 ;  /* 0x000054104b4b7816 */ /* 0x000fe20000000077 */
[----:B------:R-:W-:Y:S06]  /*b380*/  BRA `(.L_x_4822) ;  /* 0x0000003000fc7947 */ /* 0x000fec0003800000 */
.L_x_4773:
[----:B--2---:R-:W-:Y:S01]  /*b390*/  IMAD.MOV.U32 R10, RZ, RZ, RZ ;  /* 0x000000ffff0a7224 */ /* 0x004fe200078e00ff */
[----:B------:R-:W-:Y:S01]  /*b3a0*/  MOV R12, R103 ;  /* 0x00000067000c7202 */ /* 0x000fe20000000f00 */
[----:B0-----:R-:W-:Y:S01]  /*b3b0*/  IMAD.MOV.U32 R118, RZ, RZ, R112 ;  /* 0x000000ffff767224 */ /* 0x001fe200078e0070 */
        /* <DEDUP_REMOVED lines=17> */
.L_x_4826:
        /* <DEDUP_REMOVED lines=13> */
.L_x_4828:
[----:B------:R-:W-:Y:S05]  /*b5a0*/  BSYNC.RECONVERGENT B2 ;  /* 0x0000000000027941 */ /* 0x000fea0003800200 */
.L_x_4827:
        /* <DEDUP_REMOVED lines=59> */
.L_x_4825:
[----:B------:R-:W-:Y:S05]  /*b960*/  BSYNC.RECONVERGENT B1 ;  /* 0x0000000000017941 */ /* 0x000fea0003800200 */
.L_x_4824:
        /* <DEDUP_REMOVED lines=11> */
.L_x_4823:
        /* <DEDUP_REMOVED lines=17> */
.L_x_4832:
        /* <DEDUP_REMOVED lines=13> */
.L_x_4834:
[----:B------:R-:W-:Y:S05]  /*bc00*/  BSYNC.RECONVERGENT B2 ;  /* 0x0000000000027941 */ /* 0x000fea0003800200 */
.L_x_4833:
        /* <DEDUP_REMOVED lines=60> */
.L_x_4831:
[----:B------:R-:W-:Y:S05]  /*bfd0*/  BSYNC.RECONVERGENT B1 ;  /* 0x0000000000017941 */ /* 0x000fea0003800200 */
.L_x_4830:
        /* <DEDUP_REMOVED lines=11> */
.L_x_4829:
        /* <DEDUP_REMOVED lines=17> */
.L_x_4838:
[----:B------:R-:W-:Y:S01]  /*c1a0*/  IADD3 R110, PT, PT, R110, 0x1, RZ ;  /* 0x000000016e6e7810 */ /* 0x000fe20007ffe0ff */
[----:B------:R-:W-:Y:S03]  /*c1b0*/  BSSY.RECONVERGENT B2, `(.L_x_4839) ;  /* 0x000000c000027945 */ /* 0x000fe60003800200 */
        /* <DEDUP_REMOVED lines=11> */
.L_x_4840:
[----:B------:R-:W-:Y:S05]  /*c270*/  BSYNC.RECONVERGENT B2 ;  /* 0x0000000000027941 */ /* 0x000fea0003800200 */
.L_x_4839:
        /* <DEDUP_REMOVED lines=60> */
.L_x_4837:
[----:B------:R-:W-:Y:S05]  /*c640*/  BSYNC.RECONVERGENT B1 ;  /* 0x0000000000017941 */ /* 0x000fea0003800200 */
.L_x_4836:
        /* <DEDUP_REMOVED lines=11> */
.L_x_4835:
        /* <DEDUP_REMOVED lines=17> */
.L_x_4844:
        /* <DEDUP_REMOVED lines=13> */
.L_x_4846:
[----:B------:R-:W-:Y:S05]  /*c8e0*/  BSYNC.RECONVERGENT B2 ;  /* 0x0000000000027941 */ /* 0x000fea0003800200 */
.L_x_4845:
        /* <DEDUP_REMOVED lines=60> */
.L_x_4843:
[----:B------:R-:W-:Y:S05]  /*ccb0*/  BSYNC.RECONVERGENT B1 ;  /* 0x0000000000017941 */ /* 0x000fea0003800200 */
.L_x_4842:
[----:B------:R-:W-:Y:S01]  /*ccc0*/  I2FP.F32.U32 R13, R13 ;  /* 0x0000000d000d7245 */ /* 0x000fe20000201000 */
[----:B-1---5:R-:W-:Y:S02]  /*ccd0*/  HADD2.F32 R72, -RZ, R21.H1_H1 ;  /* 0x30000015ff487230 */ /* 0x022fe40000004100 */
        /* <DEDUP_REMOVED lines=9> */
.L_x_4841:
[----:B------:R-:W-:Y:S01]  /*cd70*/  F2FP.F16.F32.PACK_AB R122, RZ, R13 ;  /* 0x0000000dff7a723e */ /* 0x000fe200000000ff */
[----:B-1----:R-:W-:Y:S01]  /*cd80*/  IMAD.MOV.U32 R73, RZ, RZ, R15 ;  /* 0x000000ffff497224 */ /* 0x002fe200078e000f */
        /* <DEDUP_REMOVED lines=15> */
.L_x_4850:
        /* <DEDUP_REMOVED lines=13> */
.L_x_4852:
[----:B------:R-:W-:Y:S05]  /*cf50*/  BSYNC.RECONVERGENT B2 ;  /* 0x0000000000027941 */ /* 0x000fea0003800200 */
.L_x_4851:
        /* <DEDUP_REMOVED lines=57> */
[----:B------:R-:W-:Y:S01]  /*d2f0*/  LOP3.LUT R106, R72, UR6, R15, 0x96, !PT ;  /* 0x00000006486a7c12 */ /* 0x000fe2000f8e960f */
[----:B------:R-:W-:Y:S01]  /*d300*/  IMAD.MOV.U32 R72, RZ, RZ, R118 ;  /* 0x000000ffff487224 */ /* 0x000fe200078e0076 */
[----:B------:R-:W-:-:S07]  /*d310*/  MOV R118, R14 ;  /* 0x0000000e00767202 */ /* 0x000fce0000000f00 */
.L_x_4849:
[----:B------:R-:W-:Y:S05]  /*d320*/  BSYNC.RECONVERGENT B1 ;  /* 0x0000000000017941 */ /* 0x000fea0003800200 */
.L_x_4848:
        /* <DEDUP_REMOVED lines=11> */
.L_x_4847:
        /* <DEDUP_REMOVED lines=17> */
.L_x_4856:
        /* <DEDUP_REMOVED lines=13> */
.L_x_4858:
[----:B------:R-:W-:Y:S05]  /*d5c0*/  BSYNC.RECONVERGENT B2 ;  /* 0x0000000000027941 */ /* 0x000fea0003800200 */
.L_x_4857:
        /* <DEDUP_REMOVED lines=60> */
.L_x_4855:
[----:B------:R-:W-:Y:S05]  /*d990*/  BSYNC.RECONVERGENT B1 ;  /* 0x0000000000017941 */ /* 0x000fea0003800200 */
.L_x_4854:
        /* <DEDUP_REMOVED lines=11> */
.L_x_4853:
        /* <DEDUP_REMOVED lines=17> */
.L_x_4862:
        /* <DEDUP_REMOVED lines=13> */
.L_x_4864:
[----:B------:R-:W-:Y:S05]  /*dc30*/  BSYNC.RECONVERGENT B2 ;  /* 0x0000000000027941 */ /* 0x000fea0003800200 */
.L_x_4863:
        /* <DEDUP_REMOVED lines=60> */
.L_x_4861:
[----:B------:R-:W-:Y:S05]  /*e000*/  BSYNC.RECONVERGENT B1 ;  /* 0x0000000000017941 */ /* 0x000fea0003800200 */
.L_x_4860:
        /* <DEDUP_REMOVED lines=11> */
.L_x_4859:
        /* <DEDUP_REMOVED lines=17> */
.L_x_4868:
        /* <DEDUP_REMOVED lines=13> */
.L_x_4870:
[----:B------:R-:W-:Y:S05]  /*e2a0*/  BSYNC.RECONVERGENT B2 ;  /* 0x0000000000027941 */ /* 0x000fea0003800200 */
.L_x_4869:
[----:B------:R-:W-:Y:S01]  /*e2b0*/  LOP3.LUT R104, R102, UR13, R75, 0x96, !PT ;  /* 0x0000000d66687c12 */ /* 0x000fe2000f8e964b */
[----:B------:R-:W-:Y:S01]  /*e2c0*/  IMAD.WIDE.U32 R72, R111, -0x326172a9, RZ ;  /* 0xcd9e8d576f487825 */ /* 0x000fe200078e00ff */
[----:B------:R-:W-:-:S03]  /*e2d0*/  UIADD3 UR5, UPT, UPT, UR12, -0x61c88647, URZ ;  /* 0x9e3779b90c057890 */ /* 0x000fc6000fffe0ff */
[----:B------:R-:W-:Y:S02]  /*e2e0*/  HFMA2 R103, -RZ, RZ, 0, 0 ;  /* 0x00000000ff677431 */ /* 0x000fe400000001ff */
        /* <DEDUP_REMOVED lines=54> */
[----:B------:R-:W-:Y:S01]  /*e650*/  MOV R74, R118 ;  /* 0x00000076004a7202 */ /* 0x000fe20000000f00 */
[----:B------:R-:W-:-:S07]  /*e660*/  IMAD.MOV.U32 R118, RZ, RZ, R72 ;  /* 0x000000ffff767224 */ /* 0x000fce00078e0048 */
.L_x_4867:
[----:B------:R-:W-:Y:S05]  /*e670*/  BSYNC.RECONVERGENT B1 ;  /* 0x0000000000017941 */ /* 0x000fea0003800200 */
.L_x_4866:
[----:B------:R-:W-:Y:S01]  /*e680*/  I2FP.F32.U32 R72, R74 ;  /* 0x0000004a00487245 */ /* 0x000fe20000201000 */
[----:B------:R-:W-:-:S04]  /*e690*/  IMAD.MOV.U32 R73, RZ, RZ, 0x2f800000 ;  /* 0x2f800000ff497424 */ /* 0x000fc800078e00ff */
[----:B------:R-:W-:Y:S01]  /*e6a0*/  FFMA.FTZ R72, R72, R73, 1.1641532182693481445e-10 ;  /* 0x2f00000048487423 */ /* 0x000fe20000010049 */
[----:B-----5:R-:W-:-:S04]  /*e6b0*/  HADD2.F32 R73, -RZ, R23.H1_H1 ;  /* 0x30000017ff497230 */ /* 0x020fc80000004100 */
[----:B------:R-:W-:Y:S01]  /*e6c0*/  FSETP.GTU.FTZ.AND P2, PT, R72, UR22, PT ;  /* 0x0000001648007c0b */ /* 0x000fe2000bf5c000 */
[----:B------:R-:W-:Y:S01]  /*e6d0*/  FMUL.FTZ R73, R73, UR17 ;  /* 0x0000001149497c20 */ /* 0x000fe20008410000 */
[----:B------:R-:W-:Y:S02]  /*e6e0*/  HADD2.F32 R72, -RZ, R51.H1_H1 ;  /* 0x30000033ff487230 */ /* 0x000fe40000004100 */
[----:B------:R-:W-:Y:S01]  /*e6f0*/  SEL R94, RZ, 0x1, P2 ;  /* 0x00000001ff5e7807 */ /* 0x000fe20001000000 */
[----:B------:R-:W-:-:S05]  /*e700*/  FMUL.FTZ R73, R73, UR16 ;  /* 0x0000001049497c20 */ /* 0x000fca0008410000 */
[----:B------:R-:W-:-:S05]  /*e710*/  FSEL R77, R73, RZ, !P2 ;  /* 0x000000ff494d7208 */ /* 0x000fca0005000000 */
[----:B------:R-:W-:-:S07]  /*e720*/  FMUL.FTZ R77, R72, R77 ;  /* 0x0000004d484d7220 */ /* 0x000fce0000410000 */
.L_x_4865:
[----:B------:R-:W-:Y:S02]  /*e730*/  F2FP.F16.F32.PACK_AB R75, RZ, R77 ;  /* 0x0000004dff4b723e */ /* 0x000fe400000000ff */
[----:B------:R-:W-:Y:S02]  /*e740*/  PRMT R74, R123, 0x5410, R124 ;  /* 0x000054107b4a7816 */ /* 0x000fe4000000007c */
[----:B------:R-:W-:Y:S02]  /*e750*/  PRMT R73, R121, 0x5410, R122 ;  /* 0x0000541079497816 */ /* 0x000fe4000000007a */
[----:B------:R-:W-:Y:S02]  /*e760*/  PRMT R72, R120, 0x5410, R119 ;  /* 0x0000541078487816 */ /* 0x000fe40000000077 */
[----:B------:R-:W-:-:S07]  /*e770*/  PRMT R75, R112, 0x5410, R75 ;  /* 0x00005410704b7816 */ /* 0x000fce000000004b */
.L_x_4822:
        /* <DEDUP_REMOVED lines=25> */
.L_x_4871:
[----:B------:R-:W-:Y:S01]  /*e910*/  IADD3 R116, PT, PT, R116, 0x80, RZ ;  /* 0x0000008074747810 */ /* 0x000fe20007ffe0ff */
[----:B------:R-:W-:-:S07]  /*e920*/  VIADD R115, R115, 0x80 ;  /* 0x0000008073737836 */ /* 0x000fce0000000000 */
.L_x_4772:
[----:B------:R-:W-:Y:S05]  /*e930*/  BSYNC.RECONVERGENT B0 ;  /* 0x0000000000007941 */ /* 0x000fea0003800200 */
.L_x_4771:
        /* <DEDUP_REMOVED lines=13> */
[----:B-----5:R-:W-:Y:S01]  /*ea10*/  @!P3 HADD2.F32 R78, -RZ, R16.H0_H0 ;  /* 0x20000010ff4eb230 */ /* 0x020fe20000004100 */
[----:B0-----:R-:W-:Y:S01]  /*ea20*/  @!P3 MOV R73, R103 ;  /* 0x000000670049b202 */ /* 0x001fe20000000f00 */
        /* <DEDUP_REMOVED lines=18> */
.L_x_4878:
        /* <DEDUP_REMOVED lines=13> */
.L_x_4880:
[----:B------:R-:W-:Y:S05]  /*ec20*/  BSYNC.RECONVERGENT B2 ;  /* 0x0000000000027941 */ /* 0x000fea0003800200 */
.L_x_4879:
        /* <DEDUP_REMOVED lines=57> */
[----:B------:R-:W-:Y:S02]  /*efc0*/  LOP3.LUT R106, R72, UR6, R119, 0x96, !PT ;  /* 0x00000006486a7c12 */ /* 0x000fe4000f8e9677 */
[----:B------:R-:W-:-:S07]  /*efd0*/  MOV R72, R112 ;  /* 0x0000007000487202 */ /* 0x000fce0000000f00 */
.L_x_4877:
[----:B------:R-:W-:Y:S05]  /*efe0*/  BSYNC.RECONVERGENT B1 ;  /* 0x0000000000017941 */ /* 0x000fea0003800200 */
.L_x_4876:
        /* <DEDUP_REMOVED lines=12> */
.L_x_4875:
        /* <DEDUP_REMOVED lines=21> */
.L_x_4884:
        /* <DEDUP_REMOVED lines=13> */
.L_x_4886:
[----:B------:R-:W-:Y:S05]  /*f2d0*/  BSYNC.RECONVERGENT B2 ;  /* 0x0000000000027941 */ /* 0x000fea0003800200 */
.L_x_4885:
        /* <DEDUP_REMOVED lines=59> */
.L_x_4883:
[----:B------:R-:W-:Y:S05]  /*f690*/  BSYNC.RECONVERGENT B1 ;  /* 0x0000000000017941 */ /* 0x000fea0003800200 */
.L_x_4882:
[----:B------:R-:W-:Y:S01]  /*f6a0*/  I2FP.F32.U32 R73, R74 ;  /* 0x0000004a00497245 */ /* 0x000fe20000201000 */
[----:B------:R-:W-:Y:S02]  /*f6b0*/  HADD2.F32 R75, -RZ, R20.H1_H1 ;  /* 0x30000014ff4b7230 */ /* 0x000fe40000004100 */
        /* <DEDUP_REMOVED lines=10> */
.L_x_4881:
        /* <DEDUP_REMOVED lines=21> */
.L_x_4890:
        /* <DEDUP_REMOVED lines=13> */
.L_x_4892:
[----:B------:R-:W-:Y:S05]  /*f980*/  BSYNC.RECONVERGENT B2 ;  /* 0x0000000000027941 */ /* 0x000fea0003800200 */
.L_x_4891:
        /* <DEDUP_REMOVED lines=60> */
.L_x_4889:
[----:B------:R-:W-:Y:S05]  /*fd50*/  BSYNC.RECONVERGENT B1 ;  /* 0x0000000000017941 */ /* 0x000fea0003800200 */
.L_x_4888:
[----:B------:R-:W-:Y:S01]  /*fd60*/  I2FP.F32.U32 R72, R74 ;  /* 0x0000004a00487245 */ /* 0x000fe20000201000 */
[----:B------:R-:W-:Y:S02]  /*fd70*/  HADD2.F32 R74, -RZ, R21.H0_H0 ;  /* 0x20000015ff4a7230 */ /* 0x000fe40000004100 */
        /* <DEDUP_REMOVED lines=10> */
.L_x_4887:
        /* <DEDUP_REMOVED lines=21> */
.L_x_4896:
        /* <DEDUP_REMOVED lines=13> */
.L_x_4898:
[----:B------:R-:W-:Y:S05]  /*10040*/  BSYNC.RECONVERGENT B2 ;  /* 0x0000000000027941 */ /* 0x000fea0003800200 */
.L_x_4897:
        /* <DEDUP_REMOVED lines=59> */
.L_x_4895:
[----:B------:R-:W-:Y:S05]  /*10400*/  BSYNC.RECONVERGENT B1 ;  /* 0x0000000000017941 */ /* 0x000fea0003800200 */
.L_x_4894:
[----:B------:R-:W-:Y:S01]  /*10410*/  I2FP.F32.U32 R72, R72 ;  /* 0x0000004800487245 */ /* 0x000fe20000201000 */
[----:B------:R-:W-:Y:S02]  /*10420*/  HFMA2 R73, -RZ, RZ, 0.1171875, 0 ;  /* 0x2f800000ff497431 */ /* 0x000fe400000001ff */
[----:B------:R-:W-:Y:S02]  /*10430*/  HADD2.F32 R75, -RZ, R21.H1_H1 ;  /* 0x30000015ff4b7230 */ /* 0x000fe40000004100 */
[----:B------:R-:W-:Y:S02]  /*10440*/  HADD2.F32 R82, -RZ, R17.H1_H1 ;  /* 0x30000011ff527230 */ /* 0x000fe40000004100 */
[----:B------:R-:W-:Y:S01]  /*10450*/  FFMA.FTZ R72, R72, R73, 1.1641532182693481445e-10 ;  /* 0x2f00000048487423 */ /* 0x000fe20000010049 */
[----:B------:R-:W-:-:S04]  /*10460*/  FMUL.FTZ R75, R75, UR17 ;  /* 0x000000114b4b7c20 */ /* 0x000fc80008410000 */
[----:B------:R-:W-:Y:S01]  /*10470*/  FMUL.FTZ R75, R75, UR16 ;  /* 0x000000104b4b7c20 */ /* 0x000fe20008410000 */
[----:B------:R-:W-:Y:S01]  /*10480*/  FSETP.GTU.FTZ.AND P4, PT, R72, UR22, PT ;  /* 0x0000001648007c0b */ /* 0x000fe2000bf9c000 */
[----:B------:R-:W-:-:S03]  /*10490*/  HADD2.F32 R72, -RZ, R37.H1_H1 ;  /* 0x30000025ff487230 */ /* 0x000fc60000004100 */
[----:B------:R-:W-:Y:S02]  /*104a0*/  FSEL R81, R75, RZ, !P4 ;  /* 0x000000ff4b517208 */ /* 0x000fe40006000000 */
[----:B------:R-:W-:-:S03]  /*104b0*/  SEL R98, RZ, 0x1, P4 ;  /* 0x00000001ff627807 */ /* 0x000fc60002000000 */
[----:B------:R-:W-:-:S07]  /*104c0*/  FFMA.FTZ R81, R81, R72, R82 ;  /* 0x0000004851517223 */ /* 0x000fce0000010052 */
.L_x_4893:
        /* <DEDUP_REMOVED lines=21> */
.L_x_4902:
        /* <DEDUP_REMOVED lines=13> */
.L_x_4904:
[----:B------:R-:W-:Y:S05]  /*106f0*/  BSYNC.RECONVERGENT B2 ;  /* 0x0000000000027941 */ /* 0x000fea0003800200 */
.L_x_4903:
        /* <DEDUP_REMOVED lines=60> */
.L_x_4901:
[----:B------:R-:W-:Y:S05]  /*10ac0*/  BSYNC.RECONVERGENT B1 ;  /* 0x0000000000017941 */ /* 0x000fea0003800200 */
.L_x_4900:
[----:B------:R-:W-:Y:S01]  /*10ad0*/  I2FP.F32.U32 R73, R73 ;  /* 0x0000004900497245 */ /* 0x000fe20000201000 */
[----:B------:R-:W-:Y:S02]  /*10ae0*/  HFMA2 R74, -RZ, RZ, 0.1171875, 0 ;  /* 0x2f800000ff4a7431 */ /* 0x000fe400000001ff */
[----:B------:R-:W-:Y:S02]  /*10af0*/  HADD2.F32 R75, -RZ, R22.H0_H0 ;  /* 0x20000016ff4b7230 */ /* 0x000fe40000004100 */
[----:B------:R-:W-:Y:S02]  /*10b00*/  HADD2.F32 R83, -RZ, R18.H0_H0 ;  /* 0x20000012ff537230 */ /* 0x000fe40000004100 */
[----:B------:R-:W-:Y:S01]  /*10b10*/  FFMA.FTZ R73, R73, R74, 1.1641532182693481445e-10 ;  /* 0x2f00000049497423 */ /* 0x000fe2000001004a */
[----:B------:R-:W-:-:S04]  /*10b20*/  FMUL.FTZ R75, R75, UR17 ;  /* 0x000000114b4b7c20 */ /* 0x000fc80008410000 */
[----:B------:R-:W-:Y:S01]  /*10b30*/  FMUL.FTZ R75, R75, UR16 ;  /* 0x000000104b4b7c20 */ /* 0x000fe20008410000 */
[----:B------:R-:W-:Y:S01]  /*10b40*/  FSETP.GTU.FTZ.AND P4, PT, R73, UR22, PT ;  /* 0x0000001649007c0b */ /* 0x000fe2000bf9c000 */
[----:B------:R-:W-:-:S03]  /*10b50*/  HADD2.F32 R73, -RZ, R38.H0_H0 ;  /* 0x20000026ff497230 */ /* 0x000fc60000004100 */
[----:B------:R-:W-:Y:S02]  /*10b60*/  FSEL R82, R75, RZ, !P4 ;  /* 0x000000ff4b527208 */ /* 0x000fe40006000000 */
[----:B------:R-:W-:-:S03]  /*10b70*/  SEL R97, RZ, 0x1, P4 ;  /* 0x00000001ff617807 */ /* 0x000fc60002000000 */
[----:B------:R-:W-:-:S07]  /*10b80*/  FFMA.FTZ R82, R82, R73, R83 ;  /* 0x0000004952527223 */ /* 0x000fce0000010053 */
.L_x_4899:
        /* <DEDUP_REMOVED lines=21> */
.L_x_4908:
        /* <DEDUP_REMOVED lines=13> */
.L_x_4910:
[----:B------:R-:W-:Y:S05]  /*10db0*/  BSYNC.RECONVERGENT B2 ;  /* 0x0000000000027941 */ /* 0x000fea0003800200 */
.L_x_4909:
        /* <DEDUP_REMOVED lines=60> */
.L_x_4907:
[----:B------:R-:W-:Y:S05]  /*11180*/  BSYNC.RECONVERGENT B1 ;  /* 0x0000000000017941 */ /* 0x000fea0003800200 */
.L_x_4906:
[----:B------:R-:W-:Y:S01]  /*11190*/  I2FP.F32.U32 R72, R83 ;  /* 0x0000005300487245 */ /* 0x000fe20000201000 */
[----:B------:R-:W-:Y:S02]  /*111a0*/  HFMA2 R83, -RZ, RZ, 0.1171875, 0 ;  /* 0x2f800000ff537431 */ /* 0x000fe400000001ff */
[----:B------:R-:W-:-:S03]  /*111b0*/  HADD2.F32 R84, -RZ, R22.H1_H1 ;  /* 0x30000016ff547230 */ /* 0x000fc60000004100 */
[----:B------:R-:W-:Y:S02]  /*111c0*/  FFMA.FTZ R72, R72, R83, 1.1641532182693481445e-10 ;  /* 0x2f00000048487423 */ /* 0x000fe40000010053 */
[----:B------:R-:W-:-:S04]  /*111d0*/  FMUL.FTZ R84, R84, UR17 ;  /* 0x0000001154547c20 */ /* 0x000fc80008410000 */
[----:B------:R-:W-:Y:S01]  /*111e0*/  FMUL.FTZ R83, R84, UR16 ;  /* 0x0000001054537c20 */ /* 0x000fe20008410000 */
[----:B------:R-:W-:Y:S01]  /*111f0*/  FSETP.GTU.FTZ.AND P4, PT, R72, UR22, PT ;  /* 0x0000001648007c0b */ /* 0x000fe2000bf9c000 */
[----:B------:R-:W-:Y:S02]  /*11200*/  HADD2.F32 R72, -RZ, R38.H1_H1 ;  /* 0x30000026ff487230 */ /* 0x000fe40000004100 */
[----:B------:R-:W-:Y:S01]  /*11210*/  HADD2.F32 R84, -RZ, R18.H1_H1 ;  /* 0x30000012ff547230 */ /* 0x000fe20000004100 */
[----:B------:R-:W-:Y:S02]  /*11220*/  FSEL R83, R83, RZ, !P4 ;  /* 0x000000ff53537208 */ /* 0x000fe40006000000 */
[----:B------:R-:W-:-:S03]  /*11230*/  SEL R96, RZ, 0x1, P4 ;  /* 0x00000001ff607807 */ /* 0x000fc60002000000 */
[----:B------:R-:W-:-:S07]  /*11240*/  FFMA.FTZ R83, R83, R72, R84 ;  /* 0x0000004853537223 */ /* 0x000fce0000010054 */
.L_x_4905:
        /* <DEDUP_REMOVED lines=21> */
.L_x_4914:
        /* <DEDUP_REMOVED lines=13> */
.L_x_4916:
[----:B------:R-:W-:Y:S05]  /*11470*/  BSYNC.RECONVERGENT B2 ;  /* 0x0000000000027941 */ /* 0x000fea0003800200 */
.L_x_4915:
        /* <DEDUP_REMOVED lines=59> */
.L_x_4913:
[----:B------:R-:W-:Y:S05]  /*11830*/  BSYNC.RECONVERGENT B1 ;  /* 0x0000000000017941 */ /* 0x000fea0003800200 */
.L_x_4912:
        /* <DEDUP_REMOVED lines=12> */
.L_x_4911:
        /* <DEDUP_REMOVED lines=21> */
.L_x_4920:
        /* <DEDUP_REMOVED lines=13> */
.L_x_4922:
[----:B------:R-:W-:Y:S05]  /*11b20*/  BSYNC.RECONVERGENT B2 ;  /* 0x0000000000027941 */ /* 0x000fea0003800200 */
.L_x_4921:
        /* <DEDUP_REMOVED lines=59> */
.L_x_4919:
[----:B------:R-:W-:Y:S05]  /*11ee0*/  BSYNC.RECONVERGENT B1 ;  /* 0x0000000000017941 */ /* 0x000fea0003800200 */
.L_x_4918:
        /* <DEDUP_REMOVED lines=12> */
.L_x_4917:
[----:B------:R-:W-:Y:S02]  /*11fb0*/  F2FP.F16.F32.PACK_AB R119, RZ, R85 ;  /* 0x00000055ff77723e */ /* 0x000fe400000000ff */
[----:B------:R-:W-:Y:S02]  /*11fc0*/  PRMT R74, R74, 0x5410, R123 ;  /* 0x000054104a4a7816 */ /* 0x000fe4000000007b */
[----:B------:R-:W-:Y:S02]  /*11fd0*/  PRMT R73, R122, 0x5410, R121 ;  /* 0x000054107a497816 */ /* 0x000fe40000000079 */
[----:B------:R-:W-:Y:S02]  /*11fe0*/  PRMT R72, R120, 0x5410, R112 ;  /* 0x0000541078487816 */ /* 0x000fe40000000070 */
[----:B------:R-:W-:Y:S01]  /*11ff0*/  PRMT R75, R75, 0x5410, R119 ;  /* 0x000054104b4b7816 */ /* 0x000fe20000000077 */
[----:B------:R-:W-:Y:S06]  /*12000*/  BRA `(.L_x_4923) ;  /* 0x0000003000fc7947 */ /* 0x000fec0003800000 */
.L_x_4874:
[----:B------:R-:W-:Y:S01]  /*12010*/  IMAD.MOV.U32 R78, RZ, RZ, RZ ;  /* 0x000000ffff4e7224 */ /* 0x000fe200078e00ff */
[----:B0-----:R-:W-:Y:S01]  /*12020*/  MOV R72, R103 ;  /* 0x0000006700487202 */ /* 0x001fe20000000f00 */
[----:B------:R-:W-:Y:S01]  /*12030*/  IMAD.MOV.U32 R118, RZ, RZ, R112 ;  /* 0x000000ffff767224 */ /* 0x000fe200078e0070 */
        /* <DEDUP_REMOVED lines=17> */
.L_x_4927:
        /* <DEDUP_REMOVED lines=13> */
.L_x_4929:
[----:B------:R-:W-:Y:S05]  /*12220*/  BSYNC.RECONVERGENT B2 ;  /* 0x0000000000027941 */ /* 0x000fea0003800200 */
.L_x_4928:
        /* <DEDUP_REMOVED lines=59> */
.L_x_4926:
[----:B------:R-:W-:Y:S05]  /*125e0*/  BSYNC.RECONVERGENT B1 ;  /* 0x0000000000017941 */ /* 0x000fea0003800200 */
.L_x_4925:
        /* <DEDUP_REMOVED lines=11> */
.L_x_4924:
        /* <DEDUP_REMOVED lines=17> */
.L_x_4933:
        /* <DEDUP_REMOVED lines=13> */
.L_x_4935:
[----:B------:R-:W-:Y:S05]  /*12880*/  BSYNC.RECONVERGENT B2 ;  /* 0x0000000000027941 */ /* 0x000fea0003800200 */
.L_x_4934:
        /* <DEDUP_REMOVED lines=60> */
.L_x_4932:
[----:B------:R-:W-:Y:S05]  /*12c50*/  BSYNC.RECONVERGENT B1 ;  /* 0x0000000000017941 */ /* 0x000fea0003800200 */
.L_x_4931:
        /* <DEDUP_REMOVED lines=11> */
.L_x_4930:
        /* <DEDUP_REMOVED lines=17> */
.L_x_4939:
        /* <DEDUP_REMOVED lines=13> */
.L_x_4941:
[----:B------:R-:W-:Y:S05]  /*12ef0*/  BSYNC.RECONVERGENT B2 ;  /* 0x0000000000027941 */ /* 0x000fea0003800200 */
.L_x_4940:
        /* <DEDUP_REMOVED lines=60> */
.L_x_4938:
[----:B------:R-:W-:Y:S05]  /*132c0*/  BSYNC.RECONVERGENT B1 ;  /* 0x0000000000017941 */ /* 0x000fea0003800200 */
.L_x_4937:
        /* <DEDUP_REMOVED lines=11> */
.L_x_4936:
        /* <DEDUP_REMOVED lines=17> */
.L_x_4945:
        /* <DEDUP_REMOVED lines=13> */
.L_x_4947:
[----:B------:R-:W-:Y:S05]  /*13560*/  BSYNC.RECONVERGENT B2 ;  /* 0x0000000000027941 */ /* 0x000fea0003800200 */
.L_x_4946:
        /* <DEDUP_REMOVED lines=60> */
.L_x_4944:
[----:B------:R-:W-:Y:S05]  /*13930*/  BSYNC.RECONVERGENT B1 ;  /* 0x0000000000017941 */ /* 0x000fea0003800200 */
.L_x_4943:
        /* <DEDUP_REMOVED lines=11> */
.L_x_4942:
        /* <DEDUP_REMOVED lines=17> */
.L_x_4951:
        /* <DEDUP_REMOVED lines=13> */
.L_x_4953:
[----:B------:R-:W-:Y:S05]  /*13bd0*/  BSYNC.RECONVERGENT B2 ;  /* 0x0000000000027941 */ /* 0x000fea0003800200 */
.L_x_4952:
        /* <DEDUP_REMOVED lines=60> */
.L_x_4950:
[----:B------:R-:W-:Y:S05]  /*13fa0*/  BSYNC.RECONVERGENT B1 ;  /* 0x0000000000017941 */ /* 0x000fea0003800200 */
.L_x_4949:
        /* <DEDUP_REMOVED lines=11> */
.L_x_4948:
        /* <DEDUP_REMOVED lines=17> */
.L_x_4957:
        /* <DEDUP_REMOVED lines=13> */
.L_x_4959:
[----:B------:R-:W-:Y:S05]  /*14240*/  BSYNC.RECONVERGENT B2 ;  /* 0x0000000000027941 */ /* 0x000fea0003800200 */
.L_x_4958:
        /* <DEDUP_REMOVED lines=60> */
.L_x_4956:
[----:B------:R-:W-:Y:S05]  /*14610*/  BSYNC.RECONVERGENT B1 ;  /* 0x0000000000017941 */ /* 0x000fea0003800200 */
.L_x_4955:
        /* <DEDUP_REMOVED lines=11> */
.L_x_4954:
        /* <DEDUP_REMOVED lines=17> */
.L_x_4963:
        /* <DEDUP_REMOVED lines=13> */
.L_x_4965:
[----:B------:R-:W-:Y:S05]  /*148b0*/  BSYNC.RECONVERGENT B2 ;  /* 0x0000000000027941 */ /* 0x000fea0003800200 */
.L_x_4964:
        /* <DEDUP_REMOVED lines=60> */
.L_x_4962:
[----:B------:R-:W-:Y:S05]  /*14c80*/  BSYNC.RECONVERGENT B1 ;  /* 0x0000000000017941 */ /* 0x000fea0003800200 */
.L_x_4961:
        /* <DEDUP_REMOVED lines=11> */
.L_x_4960:
        /* <DEDUP_REMOVED lines=17> */
.L_x_4969:
        /* <DEDUP_REMOVED lines=13> */
.L_x_4971:
[----:B------:R-:W-:Y:S05]  /*14f20*/  BSYNC.RECONVERGENT B2 ;  /* 0x0000000000027941 */ /* 0x000fea0003800200 */
.L_x_4970:
        /* <DEDUP_REMOVED lines=60> */
.L_x_4968:
[----:B------:R-:W-:Y:S05]  /*152f0*/  BSYNC.RECONVERGENT B1 ;  /* 0x0000000000017941 */ /* 0x000fea0003800200 */
.L_x_4967:
        /* <DEDUP_REMOVED lines=11> */
.L_x_4966:
[----:B------:R-:W-:Y:S02]  /*153b0*/  F2FP.F16.F32.PACK_AB R75, RZ, R85 ;  /* 0x00000055ff4b723e */ /* 0x000fe400000000ff */
[----:B------:R-:W-:Y:S02]  /*153c0*/  PRMT R74, R123, 0x5410, R124 ;  /* 0x000054107b4a7816 */ /* 0x000fe4000000007c */
[----:B------:R-:W-:Y:S02]  /*153d0*/  PRMT R73, R121, 0x5410, R122 ;  /* 0x0000541079497816 */ /* 0x000fe4000000007a */
[----:B------:R-:W-:Y:S02]  /*153e0*/  PRMT R72, R120, 0x5410, R119 ;  /* 0x0000541078487816 */ /* 0x000fe40000000077 */
[----:B------:R-:W-:-:S07]  /*153f0*/  PRMT R75, R112, 0x5410, R75 ;  /* 0x00005410704b7816 */ /* 0x000fce000000004b */
.L_x_4923:
        /* <DEDUP_REMOVED lines=25> */
.L_x_4972:
[----:B------:R-:W-:Y:S01]  /*15590*/  IADD3 R116, PT, PT, R116, 0x80, RZ ;  /* 0x0000008074747810 */ /* 0x000fe20007ffe0ff */
[----:B------:R-:W-:-:S07]  /*155a0*/  VIADD R115, R115, 0x80 ;  /* 0x0000008073737836 */ /* 0x000fce0000000000 */
.L_x_4873:
[----:B------:R-:W-:Y:S05]  /*155b0*/  BSYNC.RECONVERGENT B0 ;  /* 0x0000000000007941 */ /* 0x000fea0003800200 */
.L_x_4872:
        /* <DEDUP_REMOVED lines=33> */
.L_x_4979:
        /* <DEDUP_REMOVED lines=13> */
.L_x_4981:
[----:B------:R-:W-:Y:S05]  /*158a0*/  BSYNC.RECONVERGENT B2 ;  /* 0x0000000000027941 */ /* 0x000fea0003800200 */
.L_x_4980:
        /* <DEDUP_REMOVED lines=57> */
[----:B------:R-:W-:Y:S01]  /*15c40*/  HFMA2 R72, -RZ, RZ, 0, 0 ;  /* 0x00000000ff487431 */ /* 0x000fe200000001ff */
[----:B------:R-:W-:Y:S01]  /*15c50*/  LOP3.LUT R106, R74, UR6, R73, 0x96, !PT ;  /* 0x000000064a6a7c12 */ /* 0x000fe2000f8e9649 */
[----:B------:R-:W-:-:S07]  /*15c60*/  IMAD.MOV.U32 R73, RZ, RZ, R112 ;  /* 0x000000ffff497224 */ /* 0x000fce00078e0070 */
.L_x_4978:
[----:B------:R-:W-:Y:S05]  /*15c70*/  BSYNC.RECONVERGENT B1 ;  /* 0x0000000000017941 */ /* 0x000fea0003800200 */
.L_x_4977:
[----:B------:R-:W-:Y:S01]  /*15c80*/  I2FP.F32.U32 R73, R73 ;  /* 0x0000004900497245 */ /* 0x000fe20000201000 */
[----:B------:R-:W-:Y:S02]  /*15c90*/  HADD2.F32 R75, -RZ, R20.H0_H0 ;  /* 0x20000014ff4b7230 */ /* 0x000fe40000004100 */
        /* <DEDUP_REMOVED lines=10> */
.L_x_4976:
        /* <DEDUP_REMOVED lines=21> */
.L_x_4985:
        /* <DEDUP_REMOVED lines=13> */
.L_x_4987:
[----:B------:R-:W-:Y:S05]  /*15f60*/  BSYNC.RECONVERGENT B2 ;  /* 0x0000000000027941 */ /* 0x000fea0003800200 */
.L_x_4986:
        /* <DEDUP_REMOVED lines=56> */
[----:B------:R-:W-:Y:S02]  /*162f0*/  LOP3.LUT R105, R74, UR5, R105, 0x96, !PT ;  /* 0x000000054a697c12 */ /* 0x000fe4000f8e9669 */
[----:B------:R-:W-:Y:S02]  /*16300*/  MOV R74, R117 ;  /* 0x00000075004a7202 */ /* 0x000fe40000000f00 */
[----:B------:R-:W-:-:S07]  /*16310*/  LOP3.LUT R106, R72, UR6, R93, 0x96, !PT ;  /* 0x00000006486a7c12 */ /* 0x000fce000f8e965d */
.L_x_4984:
[----:B------:R-:W-:Y:S05]  /*16320*/  BSYNC.RECONVERGENT B1 ;  /* 0x0000000000017941 */ /* 0x000fea0003800200 */
.L_x_4983:
        /* <DEDUP_REMOVED lines=12> */
.L_x_4982:
        /* <DEDUP_REMOVED lines=21> */
.L_x_4991:
        /* <DEDUP_REMOVED lines=13> */
.L_x_4993:
[----:B------:R-:W-:Y:S05]  /*16610*/  BSYNC.RECONVERGENT B2 ;  /* 0x0000000000027941 */ /* 0x000fea0003800200 */
.L_x_4992:
        /* <DEDUP_REMOVED lines=60> */
.L_x_4990:
[----:B------:R-:W-:Y:S05]  /*169e0*/  BSYNC.RECONVERGENT B1 ;  /* 0x0000000000017941 */ /* 0x000fea0003800200 */
.L_x_4989:
        /* <DEDUP_REMOVED lines=12> */
.L_x_4988:
        /* <DEDUP_REMOVED lines=21> */
.L_x_4997:
        /* <DEDUP_REMOVED lines=13> */
.L_x_4999:
[----:B------:R-:W-:Y:S05]  /*16cd0*/  BSYNC.RECONVERGENT B2 ;  /* 0x0000000000027941 */ /* 0x000fea0003800200 */
.L_x_4998:
        /* <DEDUP_REMOVED lines=60> */
.L_x_4996:
[----:B------:R-:W-:Y:S05]  /*170a0*/  BSYNC.RECONVERGENT B1 ;  /* 0x0000000000017941 */ /* 0x000fea0003800200 */
.L_x_4995:
        /* <DEDUP_REMOVED lines=12> */
.L_x_4994:
        /* <DEDUP_REMOVED lines=21> */
.L_x_5003:
        /* <DEDUP_REMOVED lines=13> */
.L_x_5005:
[----:B------:R-:W-:Y:S05]  /*17390*/  BSYNC.RECONVERGENT B2 ;  /* 0x0000000000027941 */ /* 0x000fea0003800200 */
.L_x_5004:
        /* <DEDUP_REMOVED lines=60> */
.L_x_5002:
[----:B------:R-:W-:Y:S05]  /*17760*/  BSYNC.RECONVERGENT B1 ;  /* 0x0000000000017941 */ /* 0x000fea0003800200 */
.L_x_5001:
        /* <DEDUP_REMOVED lines=12> */
.L_x_5000:
        /* <DEDUP_REMOVED lines=21> */
.L_x_5009:
        /* <DEDUP_REMOVED lines=13> */
.L_x_5011:
[----:B------:R-:W-:Y:S05]  /*17a50*/  BSYNC.RECONVERGENT B2 ;  /* 0x0000000000027941 */ /* 0x000fea0003800200 */
.L_x_5010:
        /* <DEDUP_REMOVED lines=60> */
.L_x_5008:
[----:B------:R-:W-:Y:S05]  /*17e20*/  BSYNC.RECONVERGENT B1 ;  /* 0x0000000000017941 */ /* 0x000fea0003800200 */
.L_x_5007:
        /* <DEDUP_REMOVED lines=12> */
.L_x_5006:
        /* <DEDUP_REMOVED lines=21> */
.L_x_5015:
        /* <DEDUP_REMOVED lines=13> */
.L_x_5017:
[----:B------:R-:W-:Y:S05]  /*18110*/  BSYNC.RECONVERGENT B2 ;  /* 0x0000000000027941 */ /* 0x000fea0003800200 */
.L_x_5016:
        /* <DEDUP_REMOVED lines=60> */
.L_x_5014:
[----:B------:R-:W-:Y:S05]  /*184e0*/  BSYNC.RECONVERGENT B1 ;  /* 0x0000000000017941 */ /* 0x000fea0003800200 */
.L_x_5013:
[----:B------:R-:W-:Y:S01]  /*184f0*/  I2FP.F32.U32 R73, R74 ;  /* 0x0000004a00497245 */ /* 0x000fe20000201000 */
[----:B------:R-:W-:Y:S02]  /*18500*/  HFMA2 R74, -RZ, RZ, 0.1171875, 0 ;  /* 0x2f800000ff4a7431 */ /* 0x000fe400000001ff */
[----:B------:R-:W-:-:S03]  /*18510*/  HADD2.F32 R75, -RZ, R23.H0_H0 ;  /* 0x20000017ff4b7230 */ /* 0x000fc60000004100 */
[----:B------:R-:W-:Y:S02]  /*18520*/  FFMA.FTZ R73, R73, R74, 1.1641532182693481445e-10 ;  /* 0x2f00000049497423 */ /* 0x000fe4000001004a */
[----:B------:R-:W-:-:S04]  /*18530*/  FMUL.FTZ R75, R75, UR17 ;  /* 0x000000114b4b7c20 */ /* 0x000fc80008410000 */
[----:B------:R-:W-:Y:S01]  /*18540*/  FMUL.FTZ R75, R75, UR16 ;  /* 0x000000104b4b7c20 */ /* 0x000fe20008410000 */
[----:B------:R-:W-:Y:S01]  /*18550*/  FSETP.GTU.FTZ.AND P5, PT, R73, UR22, PT ;  /* 0x0000001649007c0b */ /* 0x000fe2000bfbc000 */
[----:B------:R-:W-:-:S03]  /*18560*/  HADD2.F32 R73, -RZ, R27.H0_H0 ;  /* 0x2000001bff497230 */ /* 0x000fc60000004100 */
[----:B------:R-:W-:Y:S01]  /*18570*/  FSEL R92, R75, RZ, !P5 ;  /* 0x000000ff4b5c7208 */ /* 0x000fe20006800000 */
[----:B------:R-:W-:Y:S01]  /*18580*/  HADD2.F32 R75, -RZ, R19.H0_H0 ;  /* 0x20000013ff4b7230 */ /* 0x000fe20000004100 */
[----:B------:R-:W-:-:S04]  /*18590*/  SEL R95, RZ, 0x1, P5 ;  /* 0x00000001ff5f7807 */ /* 0x000fc80002800000 */
[----:B------:R-:W-:-:S07]  /*185a0*/  FFMA.FTZ R92, R92, R73, R75 ;  /* 0x000000495c5c7223 */ /* 0x000fce000001004b */
.L_x_5012:
        /* <DEDUP_REMOVED lines=15> */
[----:B------:R-:W-:Y:S01]  /*186a0*/  @P4 VIADD R103, R72, 0x1 ;  /* 0x0000000148674836 */ /* 0x000fe20000000000 */
[----:B------:R-:W-:Y:S01]  /*186b0*/  @!P4 MOV R112, R122 ;  /* 0x0000007a0070c202 */ /* 0x000fe20000000f00 */
[----:B------:R-:W-:Y:S01]  /*186c0*/  @P4 IMAD.MOV.U32 R112, RZ, RZ, R122 ;  /* 0x000000ffff704224 */ /* 0x000fe200078e007a */
[----:B------:R-:W-:Y:S01]  /*186d0*/  @!P4 MOV R73, R106 ;  /* 0x0000006a0049c202 */ /* 0x000fe20000000f00 */
[----:B------:R-:W-:Y:S01]  /*186e0*/  @P4 IMAD.MOV.U32 R73, RZ, RZ, R105 ;  /* 0x000000ffff494224 */ /* 0x000fe200078e0069 */
[----:B------:R-:W-:Y:S06]  /*186f0*/  BRA `(.L_x_5020) ;  /* 0x0000000400287947 */ /* 0x000fec0003800000 */
.L_x_5021:
        /* <DEDUP_REMOVED lines=13> */
.L_x_5023:
[----:B------:R-:W-:Y:S05]  /*187d0*/  BSYNC.RECONVERGENT B2 ;  /* 0x0000000000027941 */ /* 0x000fea0003800200 */
.L_x_5022:
        /* <DEDUP_REMOVED lines=58> */
[----:B------:R-:W-:Y:S02]  /*18b80*/  LOP3.LUT R106, R74, UR5, R73, 0x96, !PT ;  /* 0x000000054a6a7c12 */ /* 0x000fe4000f8e9649 */
[----:B------:R-:W-:-:S07]  /*18b90*/  MOV R73, R122 ;  /* 0x0000007a00497202 */ /* 0x000fce0000000f00 */
.L_x_5020:
[----:B------:R-:W-:Y:S05]  /*18ba0*/  BSYNC.RECONVERGENT B1 ;  /* 0x0000000000017941 */ /* 0x000fea0003800200 */
.L_x_5019:
[----:B------:R-:W-:Y:S01]  /*18bb0*/  I2FP.F32.U32 R72, R73 ;  /* 0x0000004900487245 */ /* 0x000fe20000201000 */
[----:B------:R-:W-:Y:S02]  /*18bc0*/  HFMA2 R73, -RZ, RZ, 0.1171875, 0 ;  /* 0x2f800000ff497431 */ /* 0x000fe400000001ff */
[----:B------:R-:W-:-:S03]  /*18bd0*/  HADD2.F32 R74, -RZ, R19.H1_H1 ;  /* 0x30000013ff4a7230 */ /* 0x000fc60000004100 */
[----:B------:R-:W-:Y:S01]  /*18be0*/  FFMA.FTZ R72, R72, R73, 1.1641532182693481445e-10 ;  /* 0x2f00000048487423 */ /* 0x000fe20000010049 */
[----:B------:R-:W-:-:S04]  /*18bf0*/  HADD2.F32 R73, -RZ, R23.H1_H1 ;  /* 0x30000017ff497230 */ /* 0x000fc80000004100 */
[----:B------:R-:W-:Y:S01]  /*18c00*/  FSETP.GTU.FTZ.AND P4, PT, R72, UR22, PT ;  /* 0x0000001648007c0b */ /* 0x000fe2000bf9c000 */
[----:B------:R-:W-:Y:S01]  /*18c10*/  FMUL.FTZ R73, R73, UR17 ;  /* 0x0000001149497c20 */ /* 0x000fe20008410000 */
[----:B------:R-:W-:Y:S02]  /*18c20*/  HADD2.F32 R72, -RZ, R27.H1_H1 ;  /* 0x3000001bff487230 */ /* 0x000fe40000004100 */
[----:B------:R-:W-:Y:S01]  /*18c30*/  SEL R94, RZ, 0x1, P4 ;  /* 0x00000001ff5e7807 */ /* 0x000fe20002000000 */
[----:B------:R-:W-:-:S05]  /*18c40*/  FMUL.FTZ R73, R73, UR16 ;  /* 0x0000001049497c20 */ /* 0x000fca0008410000 */
[----:B------:R-:W-:-:S05]  /*18c50*/  FSEL R93, R73, RZ, !P4 ;  /* 0x000000ff495d7208 */ /* 0x000fca0006000000 */
[----:B------:R-:W-:-:S07]  /*18c60*/  FFMA.FTZ R93, R93, R72, R74 ;  /* 0x000000485d5d7223 */ /* 0x000fce000001004a */
.L_x_5018:
[----:B------:R-:W-:Y:S02]  /*18c70*/  F2FP.F16.F32.PACK_AB R75, RZ, R93 ;  /* 0x0000005dff4b723e */ /* 0x000fe400000000ff */
[----:B------:R-:W-:Y:S02]  /*18c80*/  PRMT R74, R123, 0x5410, R124 ;  /* 0x000054107b4a7816 */ /* 0x000fe4000000007c */
[----:B------:R-:W-:Y:S02]  /*18c90*/  PRMT R73, R120, 0x5410, R121 ;  /* 0x0000541078497816 */ /* 0x000fe40000000079 */
[----:B------:R-:W-:Y:S02]  /*18ca0*/  PRMT R72, R119, 0x5410, R118 ;  /* 0x0000541077487816 */ /* 0x000fe40000000076 */
[----:B------:R-:W-:Y:S01]  /*18cb0*/  PRMT R75, R117, 0x5410, R75 ;  /* 0x00005410754b7816 */ /* 0x000fe2000000004b */
[----:B------:R-:W-:Y:S06]  /*18cc0*/  BRA `(.L_x_5024) ;  /* 0x0000003400007947 */ /* 0x000fec0003800000 */
.L_x_4975:
        /* <DEDUP_REMOVED lines=20> */
.L_x_5028:
        /* <DEDUP_REMOVED lines=13> */
.L_x_5030:
[----:B------:R-:W-:Y:S05]  /*18ee0*/  BSYNC.RECONVERGENT B2 ;  /* 0x0000000000027941 */ /* 0x000fea0003800200 */
.L_x_5029:
        /* <DEDUP_REMOVED lines=59> */
.L_x_5027:
[----:B------:R-:W-:Y:S05]  /*192a0*/  BSYNC.RECONVERGENT B1 ;  /* 0x0000000000017941 */ /* 0x000fea0003800200 */
.L_x_5026:
        /* <DEDUP_REMOVED lines=11> */
.L_x_5025:
        /* <DEDUP_REMOVED lines=17> */
.L_x_5034:
        /* <DEDUP_REMOVED lines=13> */
.L_x_5036:
[----:B------:R-:W-:Y:S05]  /*19540*/  BSYNC.RECONVERGENT B2 ;  /* 0x0000000000027941 */ /* 0x000fea0003800200 */
.L_x_5035:
        /* <DEDUP_REMOVED lines=60> */
.L_x_5033:
[----:B------:R-:W-:Y:S05]  /*19910*/  BSYNC.RECONVERGENT B1 ;  /* 0x0000000000017941 */ /* 0x000fea0003800200 */
.L_x_5032:
        /* <DEDUP_REMOVED lines=11> */
.L_x_5031:
        /* <DEDUP_REMOVED lines=17> */
.L_x_5040:
        /* <DEDUP_REMOVED lines=13> */
.L_x_5042:
[----:B------:R-:W-:Y:S05]  /*19bb0*/  BSYNC.RECONVERGENT B2 ;  /* 0x0000000000027941 */ /* 0x000fea0003800200 */
.L_x_5041:
        /* <DEDUP_REMOVED lines=60> */
.L_x_5039:
[----:B------:R-:W-:Y:S05]  /*19f80*/  BSYNC.RECONVERGENT B1 ;  /* 0x0000000000017941 */ /* 0x000fea0003800200 */
.L_x_5038:
        /* <DEDUP_REMOVED lines=11> */
.L_x_5037:
        /* <DEDUP_REMOVED lines=17> */
.L_x_5046:
        /* <DEDUP_REMOVED lines=13> */
.L_x_5048:
[----:B------:R-:W-:Y:S05]  /*1a220*/  BSYNC.RECONVERGENT B2 ;  /* 0x0000000000027941 */ /* 0x000fea0003800200 */
.L_x_5047:
        /* <DEDUP_REMOVED lines=60> */
.L_x_5045:
[----:B------:R-:W-:Y:S05]  /*1a5f0*/  BSYNC.RECONVERGENT B1 ;  /* 0x0000000000017941 */ /* 0x000fea0003800200 */
.L_x_5044:
        /* <DEDUP_REMOVED lines=11> */
.L_x_5043:
        /* <DEDUP_REMOVED lines=17> */
.L_x_5052:
        /* <DEDUP_REMOVED lines=13> */
.L_x_5054:
[----:B------:R-:W-:Y:S05]  /*1a890*/  BSYNC.RECONVERGENT B2 ;  /* 0x0000000000027941 */ /* 0x000fea0003800200 */
.L_x_5053:
        /* <DEDUP_REMOVED lines=60> */
.L_x_5051:
[----:B------:R-:W-:Y:S05]  /*1ac60*/  BSYNC.RECONVERGENT B1 ;  /* 0x0000000000017941 */ /* 0x000fea0003800200 */
.L_x_5050:
        /* <DEDUP_REMOVED lines=11> */
.L_x_5049:
        /* <DEDUP_REMOVED lines=17> */
.L_x_5058:
        /* <DEDUP_REMOVED lines=13> */
.L_x_5060:
[----:B------:R-:W-:Y:S05]  /*1af00*/  BSYNC.RECONVERGENT B2 ;  /* 0x0000000000027941 */ /* 0x000fea0003800200 */
.L_x_5059:
        /* <DEDUP_REMOVED lines=60> */
.L_x_5057:
[----:B------:R-:W-:Y:S05]  /*1b2d0*/  BSYNC.RECONVERGENT B1 ;  /* 0x0000000000017941 */ /* 0x000fea0003800200 */
.L_x_5056:
        /* <DEDUP_REMOVED lines=11> */
.L_x_5055:
        /* <DEDUP_REMOVED lines=17> */
.L_x_5064:
        /* <DEDUP_REMOVED lines=13> */
.L_x_5066:
[----:B------:R-:W-:Y:S05]  /*1b570*/  BSYNC.RECONVERGENT B2 ;  /* 0x0000000000027941 */ /* 0x000fea0003800200 */
.L_x_5065:
        /* <DEDUP_REMOVED lines=60> */
.L_x_5063:
[----:B------:R-:W-:Y:S05]  /*1b940*/  BSYNC.RECONVERGENT B1 ;  /* 0x0000000000017941 */ /* 0x000fea0003800200 */
.L_x_5062:
        /* <DEDUP_REMOVED lines=11> */
.L_x_5061:
        /* <DEDUP_REMOVED lines=17> */
.L_x_5070:
        /* <DEDUP_REMOVED lines=13> */
.L_x_5072:
[----:B------:R-:W-:Y:S05]  /*1bbe0*/  BSYNC.RECONVERGENT B2 ;  /* 0x0000000000027941 */ /* 0x000fea0003800200 */
.L_x_5071:
        /* <DEDUP_REMOVED lines=60> */
.L_x_5069:
[----:B------:R-:W-:Y:S05]  /*1bfb0*/  BSYNC.RECONVERGENT B1 ;  /* 0x0000000000017941 */ /* 0x000fea0003800200 */
.L_x_5068:
        /* <DEDUP_REMOVED lines=11> */
.L_x_5067:
[----:B------:R-:W-:Y:S02]  /*1c070*/  F2FP.F16.F32.PACK_AB R75, RZ, R93 ;  /* 0x0000005dff4b723e */ /* 0x000fe400000000ff */
[----:B------:R-:W-:Y:S02]  /*1c080*/  MOV R112, R122 ;  /* 0x0000007a00707202 */ /* 0x000fe40000000f00 */
[----:B------:R-:W-:Y:S02]  /*1c090*/  PRMT R74, R123, 0x5410, R124 ;  /* 0x000054107b4a7816 */ /* 0x000fe4000000007c */
[----:B------:R-:W-:Y:S02]  /*1c0a0*/  PRMT R73, R120, 0x5410, R121 ;  /* 0x0000541078497816 */ /* 0x000fe40000000079 */
[----:B------:R-:W-:Y:S02]  /*1c0b0*/  PRMT R72, R119, 0x5410, R118 ;  /* 0x0000541077487816 */ /* 0x000fe40000000076 */
[----:B------:R-:W-:-:S07]  /*1c0c0*/  PRMT R75, R117, 0x5410, R75 ;  /* 0x00005410754b7816 */ /* 0x000fce000000004b */
.L_x_5024:
[----:B------:R-:W0:Y:S02]  /*1c0d0*/  LDC.64 R118, c[0x0][0x3a8] ;  /* 0x0000ea00ff767b82 */ /* 0x000e240000000a00 */
[----:B0-----:R-:W-:-:S05]  /*1c0e0*/  IMAD.WIDE.U32 R118, R116, 0x10, R118 ;  /* 0x0000001074767825 */ /* 0x001fca00078e0076 */
[----:B------:R2:W-:Y:S01]  /*1c0f0*/  STG.E.128 desc[UR14][R118.64], R72 ;  /* 0x0000004876007986 */ /* 0x0005e2000c101d0e */
[----:B------:R-:W-:Y:S05]  /*1c100*/  @!P0 BRA `(.L_x_4974) ;  /* 0x0000000000508947 */ /* 0x000fea0003800000 */
[----:B--2---:R-:W-:Y:S01]  /*1c110*/  IMAD.U32 R72, R95, 0x10000, RZ ;  /* 0x000100005f487824 */ /* 0x004fe200078e00ff */
[----:B------:R-:W-:Y:S02]  /*1c120*/  LOP3.LUT R74, R94, 0xffff, RZ, 0xc0, !PT ;  /* 0x0000ffff5e4a7812 */ /* 0x000fe400078ec0ff */
[----:B------:R-:W-:Y:S02]  /*1c130*/  LOP3.LUT R118, R98, 0xff, RZ, 0xc0, !PT ;  /* 0x000000ff62767812 */ /* 0x000fe400078ec0ff */
[----:B------:R-:W-:Y:S02]  /*1c140*/  LOP3.LUT R75, R72, 0xff0000, RZ, 0xc0, !PT ;  /* 0x00ff0000484b7812 */ /* 0x000fe400078ec0ff */
[----:B------:R-:W0:Y:S01]  /*1c150*/  LDC.64 R72, c[0x0][0x3b0] ;  /* 0x0000ec00ff487b82 */ /* 0x000e220000000a00 */
[----:B------:R-:W-:Y:S01]  /*1c160*/  LOP3.LUT R116, R99, 0xff, RZ, 0xc0, !PT ;  /* 0x000000ff63747812 */ /* 0x000fe200078ec0ff */
[----:B------:R-:W-:Y:S01]  /*1c170*/  IMAD.WIDE.U32 R118, R118, 0x1000000, RZ ;  /* 0x0100000076767825 */ /* 0x000fe200078e00ff */
[----:B------:R-:W-:-:S02]  /*1c180*/  PRMT R74, R75, 0x4210, R74 ;  /* 0x000042104b4a7816 */ /* 0x000fc4000000004a */
[----:B------:R-:W-:Y:S01]  /*1c190*/  PRMT R75, R96, 0x7104, RZ ;  /* 0x00007104604b7816 */ /* 0x000fe200000000ff */
[----:B------:R-:W-:-:S03]  /*1c1a0*/  IMAD.WIDE.U32 R116, R116, 0x10000, RZ ;  /* 0x0001000074747825 */ /* 0x000fc600078e00ff */
[----:B------:R-:W-:Y:S02]  /*1c1b0*/  LOP3.LUT R74, R74, 0xff00, R75, 0xf8, !PT ;  /* 0x0000ff004a4a7812 */ /* 0x000fe400078ef84b */
[----:B------:R-:W-:Y:S02]  /*1c1c0*/  LOP3.LUT R75, R100, 0xff, RZ, 0xc0, !PT ;  /* 0x000000ff644b7812 */ /* 0x000fe400078ec0ff */
[----:B------:R-:W-:-:S03]  /*1c1d0*/  LOP3.LUT R121, R74, 0xff, R97, 0xf8, !PT ;  /* 0x000000ff4a797812 */ /* 0x000fc600078ef861 */
[----:B------:R-:W-:Y:S01]  /*1c1e0*/  IMAD.WIDE.U32 R74, R75, 0x100, RZ ;  /* 0x000001004b4a7825 */ /* 0x000fe200078e00ff */
[----:B------:R-:W-:Y:S02]  /*1c1f0*/  LOP3.LUT R121, R117, R121, R119, 0xfe, !PT ;  /* 0x0000007975797212 */ /* 0x000fe400078efe77 */
[----:B------:R-:W-:Y:S02]  /*1c200*/  LOP3.LUT R116, R74, R118, R116, 0xfe, !PT ;  /* 0x000000764a747212 */ /* 0x000fe400078efe74 */
[----:B------:R-:W-:Y:S01]  /*1c210*/  LOP3.LUT R75, R121, R75, RZ, 0xfc, !PT ;  /* 0x0000004b794b7212 */ /* 0x000fe200078efcff */
[----:B0-----:R-:W-:Y:S01]  /*1c220*/  IMAD.WIDE.U32 R72, R115, 0x8, R72 ;  /* 0x0000000873487825 */ /* 0x001fe200078e0048 */
[----:B------:R-:W-:-:S05]  /*1c230*/  LOP3.LUT R74, R116, 0xff, R101, 0xf8, !PT ;  /* 0x000000ff744a7812 */ /* 0x000fca00078ef865 */
[----:B------:R3:W-:Y:S02]  /*1c240*/  STG.E.64 desc[UR14][R72.64], R74 ;  /* 0x0000004a48007986 */ /* 0x0007e4000c101b0e */
.L_x_4974:
[----:B------:R-:W-:Y:S05]  /*1c250*/  BSYNC.RECONVERGENT B0 ;  /* 0x0000000000007941 */ /* 0x000fea0003800200 */
.L_x_4973:
[----:B0123--:R-:W-:Y:S01]  /*1c260*/  FADD.FTZ R73, RZ, R9 ;  /* 0x00000009ff497221 */ /* 0x00ffe20000010000 */
[C---:B------:R-:W-:Y:S01]  /*1c270*/  ISETP.GT.U32.AND P5, PT, R0.reuse, 0xff, PT ;  /* 0x000000ff0000780c */ /* 0x040fe20003fa4070 */
[----:B------:R-:W-:Y:S01]  /*1c280*/  BSSY.RECONVERGENT B0, `(.L_x_5073) ;  /* 0x0000085000007945 */ /* 0x000fe20003800200 */
[----:B------:R-:W-:Y:S01]  /*1c290*/  ISETP.GT.U32.AND P4, PT, R0, 0x17f, PT ;  /* 0x0000017f0000780c */ /* 0x000fe20003f84070 */
        /* <DEDUP_REMOVED lines=44> */
[----:B------:R-:W-:Y:S01]  /*1c560*/  FMUL.FTZ R72, R108, R117 ;  /* 0x000000756c487220 */ /* 0x000fe20000410000 */
[----:B------:R-:W-:-:S03]  /*1c570*/  LOP3.LUT R117, R113, 0x1f, RZ, 0xc0, !PT ;  /* 0x0000001f71757812 */ /* 0x000fc600078ec0ff */
        /* <DEDUP_REMOVED lines=17> */
[----:B------:R-:W-:-:S05]  /*1c690*/  FFMA.FTZ R73, R116, R116, R73 ;  /* 0x0000007474497223 */ /* 0x000fca0000010049 */
[----:B------:R-:W-:-:S05]  /*1c6a0*/  FSEL R73, R73, RZ, P1 ;  /* 0x000000ff49497208 */ /* 0x000fca0000800000 */
[----:B------:R-:W-:-:S04]  /*1c6b0*/  FFMA.FTZ R74, R74, R74, R73 ;  /* 0x0000004a4a4a7223 */ /* 0x000fc80000010049 */
[----:B------:R-:W-:Y:S01]  /*1c6c0*/  FFMA.FTZ R74, R75, R75, R74 ;  /* 0x0000004b4b4a7223 */ /* 0x000fe2000001004a */
[----:B------:R-:W-:-:S04]  /*1c6d0*/  FADD.FTZ R75, R12, -R72 ;  /* 0x800000480c4b7221 */ /* 0x000fc80000010000 */
        /* <DEDUP_REMOVED lines=10> */
[----:B------:R-:W-:Y:S01]  /*1c780*/  @P5 FFMA.FTZ R73, R75, R75, R74 ;  /* 0x0000004b4b495223 */ /* 0x000fe2000001004a */
[--C-:B------:R-:W-:Y:S01]  /*1c790*/  FADD.FTZ R74, R78, -R72.reuse ;  /* 0x800000484e4a7221 */ /* 0x100fe20000010000 */
[----:B------:R-:W-:-:S03]  /*1c7a0*/  FADD.FTZ R75, R79, -R72 ;  /* 0x800000484f4b7221 */ /* 0x000fc60000010000 */
        /* <DEDUP_REMOVED lines=15> */
[----:B------:R-:W-:Y:S01]  /*1c8a0*/  FADD.FTZ R75, R87, -R72 ;  /* 0x80000048574b7221 */ /* 0x000fe20000010000 */
[----:B------:R-:W-:Y:S02]  /*1c8b0*/  ISETP.GT.U32.AND P4, PT, R117, 0x3, PT ;  /* 0x000000037500780c */ /* 0x000fe40003f84070 */
        /* <DEDUP_REMOVED lines=33> */
.L_x_5074:
[----:B------:R-:W-:Y:S05]  /*1cad0*/  BSYNC.RECONVERGENT B0 ;  /* 0x0000000000007941 */ /* 0x000fea0003800200 */
.L_x_5073:
        /* <DEDUP_REMOVED lines=12> */
.L_x_5076:
[----:B------:R-:W-:Y:S05]  /*1cba0*/  BSYNC.RECONVERGENT B0 ;  /* 0x0000000000007941 */ /* 0x000fea0003800200 */
.L_x_5075:
[----:B------:R-:W1:Y:S01]  /*1cbb0*/  SHFL.DOWN PT, R74, R119, 0x2, 0x1f ;  /* 0x08401f00774a7f89 */ /* 0x000e6200000e0000 */
[----:B------:R-:W-:Y:S01]  /*1cbc0*/  I2FP.F32.S32 R121, R119 ;  /* 0x0000007700797245 */ /* 0x000fe20000201400 */
[----:B------:R-:W-:Y:S01]  /*1cbd0*/  UISETP.GE.AND UP0, UPT, UR4, 0x1, UPT ;  /* 0x000000010400788c */ /* 0x000fe2000bf06270 */
[----:B------:R-:W-:Y:S01]  /*1cbe0*/  ISETP.NE.AND P0, PT, R113, RZ, PT ;  /* 0x000000ff7100720c */ /* 0x000fe20003f05270 */
[----:B0-----:R-:W0:Y:S01]  /*1cbf0*/  SHFL.DOWN PT, R75, R72, 0x2, 0x1f ;  /* 0x08401f00484b7f89 */ /* 0x001e2200000e0000 */
[----:B------:R-:W-:Y:S02]  /*1cc00*/  ISETP.NE.AND P4, PT, RZ, UR24, PT ;  /* 0x00000018ff007c0c */ /* 0x000fe4000bf85270 */
[----:B-1----:R-:W-:Y:S01]  /*1cc10*/  I2FP.F32.S32 R116, R74 ;  /* 0x0000004a00747245 */ /* 0x002fe20000201400 */
[----:B------:R-:W-:Y:S02]  /*1cc20*/  IMAD.IADD R74, R74, 0x1, R119 ;  /* 0x000000014a4a7824 */ /* 0x000fe400078e0277 */
[----:B0-----:R-:W-:-:S02]  /*1cc30*/  FADD.FTZ R120, -R75, R72 ;  /* 0x000000484b787221 */ /* 0x001fc40000010100 */
[----:B------:R-:W-:Y:S01]  /*1cc40*/  FMUL.FTZ R118, R75, R116 ;  /* 0x000000744b767220 */ /* 0x000fe20000410000 */
[----:B------:R-:W-:Y:S01]  /*1cc50*/  I2FP.F32.S32 R75, R74 ;  /* 0x0000004a004b7245 */ /* 0x000fe20000201400 */
[----:B------:R-:W0:Y:S01]  /*1cc60*/  SHFL.DOWN PT, R115, R74, 0x1, 0x1f ;  /* 0x08201f004a737f89 */ /* 0x000e2200000e0000 */
[----:B------:R-:W-:Y:S01]  /*1cc70*/  FMUL.FTZ R120, R120, R120 ;  /* 0x0000007878787220 */ /* 0x000fe20000410000 */
[----:B------:R-:W-:Y:S01]  /*1cc80*/  FFMA.FTZ R122, R121, R72, R118 ;  /* 0x00000048797a7223 */ /* 0x000fe20000010076 */
[----:B------:R-:W1:Y:S01]  /*1cc90*/  MUFU.RCP R117, R75 ;  /* 0x0000004b00757308 */ /* 0x000e620000001000 */
[----:B------:R-:W2:Y:S01]  /*1cca0*/  SHFL.DOWN PT, R118, R73, 0x2, 0x1f ;  /* 0x08401f0049767f89 */ /* 0x000ea200000e0000 */
[----:B------:R-:W-:-:S04]  /*1ccb0*/  FMUL.FTZ R121, R120, R121 ;  /* 0x0000007978797220 */ /* 0x000fc80000410000 */
[----:B------:R-:W-:Y:S01]  /*1ccc0*/  FMUL.FTZ R121, R121, R116 ;  /* 0x0000007479797220 */ /* 0x000fe20000410000 */
[----:B-1----:R-:W-:Y:S01]  /*1ccd0*/  FMUL.FTZ R72, R117, R122 ;  /* 0x0000007a75487220 */ /* 0x002fe20000410000 */
[----:B0-----:R-:W-:-:S04]  /*1cce0*/  IADD3 R116, PT, PT, R74, R115, RZ ;  /* 0x000000734a747210 */ /* 0x001fc80007ffe0ff */
[----:B------:R-:W0:Y:S01]  /*1ccf0*/  SHFL.DOWN PT, R119, R72, 0x1, 0x1f ;  /* 0x08201f0048777f89 */ /* 0x000e2200000e0000 */
[----:B------:R-:W-:Y:S01]  /*1cd00*/  I2FP.F32.S32 R115, R115 ;  /* 0x0000007300737245 */ /* 0x000fe20000201400 */
[----:B--2---:R-:W-:-:S04]  /*1cd10*/  FADD.FTZ R118, R118, R73 ;  /* 0x0000004976767221 */ /* 0x004fc80000010000 */
[----:B------:R-:W-:Y:S01]  /*1cd20*/  FFMA.FTZ R117, R117, R121, R118 ;  /* 0x0000007975757223 */ /* 0x000fe20000010076 */
[----:B------:R-:W-:Y:S02]  /*1cd30*/  I2FP.F32.S32 R118, R116 ;  /* 0x0000007400767245 */ /* 0x000fe40000201400 */
[----:B------:R-:W-:Y:S02]  /*1cd40*/  MOV R121, UR7 ;  /* 0x0000000700797c02 */ /* 0x000fe40008000f00 */
[----:B------:R-:W1:Y:S01]  /*1cd50*/  SHFL.DOWN PT, R116, R117, 0x1, 0x1f ;  /* 0x08201f0075747f89 */ /* 0x000e6200000e0000 */
[----:B------:R-:W2:Y:S01]  /*1cd60*/  MUFU.RCP R73, R118 ;  /* 0x0000007600497308 */ /* 0x000ea20000001000 */
[----:B0-----:R-:W-:Y:S01]  /*1cd70*/  FADD.FTZ R74, R72, -R119 ;  /* 0x80000077484a7221 */ /* 0x001fe20000010000 */
[----:B------:R-:W-:Y:S01]  /*1cd80*/  FMUL.FTZ R120, R119, R115 ;  /* 0x0000007377787220 */ /* 0x000fe20000410000 */
[----:B------:R-:W-:Y:S02]  /*1cd90*/  IMAD.U32 R119, RZ, RZ, UR7 ;  /* 0x00000007ff777e24 */ /* 0x000fe4000f8e00ff */
[----:B------:R-:W-:Y:S01]  /*1cda0*/  FMUL.FTZ R74, R74, R74 ;  /* 0x0000004a4a4a7220 */ /* 0x000fe20000410000 */
[----:B------:R-:W-:-:S03]  /*1cdb0*/  FFMA.FTZ R120, R75, R72, R120 ;  /* 0x000000484b787223 */ /* 0x000fc60000010078 */
[----:B------:R-:W-:Y:S01]  /*1cdc0*/  FMUL.FTZ R74, R75, R74 ;  /* 0x0000004a4b4a7220 */ /* 0x000fe20000410000 */
[----:B--2---:R-:W-:Y:S01]  /*1cdd0*/  FMUL.FTZ R120, R73, R120 ;  /* 0x0000007849787220 */ /* 0x004fe20000410000 */
[----:B-1----:R-:W-:Y:S02]  /*1cde0*/  FADD.FTZ R116, R117, R116 ;  /* 0x0000007475747221 */ /* 0x002fe40000010000 */
[----:B------:R-:W-:Y:S02]  /*1cdf0*/  FMUL.FTZ R74, R74, R115 ;  /* 0x000000734a4a7220 */ /* 0x000fe40000410000 */
[----:B------:R-:W0:Y:S01]  /*1ce00*/  SHFL.IDX PT, R117, R120, RZ, 0x1f ;  /* 0x00001fff78757589 */ /* 0x000e2200000e0000 */
[----:B------:R-:W1:Y:S01]  /*1ce10*/  LDC R115, c[0x0][0x448] ;  /* 0x00011200ff737b82 */ /* 0x000e620000000800 */
[----:B------:R-:W-:-:S06]  /*1ce20*/  FFMA.FTZ R116, R73, R74, R116 ;  /* 0x0000004a49747223 */ /* 0x000fcc0000010074 */
[----:B------:R-:W1:Y:S01]  /*1ce30*/  SHFL.IDX PT, R116, R116, RZ, 0x1f ;  /* 0x00001fff74747589 */ /* 0x000e6200000e0000 */
[----:B------:R-:W2:Y:S01]  /*1ce40*/  @!P0 LDC.64 R74, c[0x0][0x3c0] ;  /* 0x0000f000ff4a8b82 */ /* 0x000ea20000000a00 */
[----:B0-----:R-:W-:-:S05]  /*1ce50*/  FMUL.FTZ R72, R117, R117 ;  /* 0x0000007575487220 */ /* 0x001fca0000410000 */
[----:B------:R-:W-:Y:S02]  /*1ce60*/  FSEL R118, R72, RZ, P4 ;  /* 0x000000ff48767208 */ /* 0x000fe40002000000 */
[----:B------:R-:W0:Y:S01]  /*1ce70*/  @!P0 LDC.64 R72, c[0x0][0x3c8] ;  /* 0x0000f200ff488b82 */ /* 0x000e220000000a00 */
[----:B-1----:R-:W-:Y:S01]  /*1ce80*/  FFMA.FTZ R115, R116, UR25, R115 ;  /* 0x0000001974737c23 */ /* 0x002fe20008010073 */
[----:B--2---:R-:W-:-:S04]  /*1ce90*/  @!P0 IMAD.WIDE R74, R119, 0x4, R74 ;  /* 0x00000004774a8825 */ /* 0x004fc800078e024a */
[----:B------:R-:W-:Y:S01]  /*1cea0*/  FADD.FTZ R115, R115, R118 ;  /* 0x0000007673737221 */ /* 0x000fe20000010000 */
[----:B------:R1:W-:Y:S05]  /*1ceb0*/  @!P0 STG.E desc[UR14][R74.64], R117 ;  /* 0x000000754a008986 */ /* 0x0003ea000c10190e */
[----:B------:R-:W2:Y:S01]  /*1cec0*/  MUFU.RSQ R115, R115 ;  /* 0x0000007300737308 */ /* 0x000ea20000001400 */
[----:B0-----:R-:W-:-:S05]  /*1ced0*/  @!P0 IMAD.WIDE R72, R121, 0x4, R72 ;  /* 0x0000000479488825 */ /* 0x001fca00078e0248 */
[----:B--2---:R1:W-:Y:S01]  /*1cee0*/  @!P0 STG.E desc[UR14][R72.64], R115 ;  /* 0x0000007348008986 */ /* 0x0043e2000c10190e */
[----:B------:R-:W-:Y:S05]  /*1cef0*/  BRA.U !UP0, `(.L_x_5077) ;  /* 0x0000000d084c7547 */ /* 0x000fea000b800000 */
[----:B------:R-:W-:Y:S01]  /*1cf00*/  UIADD3 UR4, UPT, UPT, UR4, -0x1, URZ ;  /* 0xffffffff04047890 */ /* 0x000fe2000fffe0ff */
[----:B------:R-:W-:Y:S01]  /*1cf10*/  BSSY.RECONVERGENT B0, `(.L_x_5078) ;  /* 0x0000038000007945 */ /* 0x000fe20003800200 */
[----:B------:R-:W-:Y:S02]  /*1cf20*/  FSEL R116, R117, RZ, !P4 ;  /* 0x000000ff75747208 */ /* 0x000fe40006000000 */
[----:B------:R-:W-:-:S04]  /*1cf30*/  UIMAD UR4, UR4, UR23, URZ ;  /* 0x00000017040472a4 */ /* 0x000fc8000f8e02ff */
[----:B------:R-:W-:-:S04]  /*1cf40*/  USHF.R.S32.HI UR5, URZ, 0x1f, UR4 ;  /* 0x0000001fff057899 */ /* 0x000fc80008011404 */
[----:B------:R-:W-:-:S06]  /*1cf50*/  ULEA.HI UR5, UR5, UR4, URZ, 0x3 ;  /* 0x0000000405057291 */ /* 0x000fcc000f8f18ff */
[----:B-1----:R-:W-:-:S05]  /*1cf60*/  IMAD.U32 R72, RZ, RZ, UR5 ;  /* 0x00000005ff487e24 */ /* 0x002fca000f8e00ff */
[----:B------:R-:W-:Y:S01]  /*1cf70*/  LEA.HI.SX32 R113, R72, R113, 0x1d ;  /* 0x0000007148717211 */ /* 0x000fe200078feaff */
[----:B------:R-:W-:Y:S06]  /*1cf80*/  @!P1 BRA `(.L_x_5079) ;  /* 0x0000000000c09947 */ /* 0x000fec0003800000 */
[--C-:B------:R-:W-:Y:S01]  /*1cf90*/  FADD.FTZ R72, R9, -R116.reuse ;  /* 0x8000007409487221 */ /* 0x100fe20000010000 */
[----:B-----5:R-:W-:Y:S02]  /*1cfa0*/  HADD2.F32 R73, -RZ, R68.H0_H0 ;  /* 0x20000044ff497230 */ /* 0x020fe40000004100 */
[----:B------:R-:W-:Y:S01]  /*1cfb0*/  FADD.FTZ R74, R8, -R116 ;  /* 0x80000074084a7221 */ /* 0x000fe20000010000 */
[----:B------:R-:W-:Y:S02]  /*1cfc0*/  HADD2.F32 R75, -RZ, R64.H0_H0 ;  /* 0x20000040ff4b7230 */ /* 0x000fe40000004100 */
[C---:B------:R-:W-:Y:S01]  /*1cfd0*/  FMUL.FTZ R72, R115.reuse, R72 ;  /* 0x0000004873487220 */ /* 0x040fe20000410000 */
[----:B------:R-:W-:Y:S02]  /*1cfe0*/  HADD2.F32 R117, -RZ, R68.H1_H1 ;  /* 0x30000044ff757230 */ /* 0x000fe40000004100 */
[----:B------:R-:W-:Y:S01]  /*1cff0*/  FMUL.FTZ R74, R115, R74 ;  /* 0x0000004a734a7220 */ /* 0x000fe20000410000 */
[----:B------:R-:W-:-:S02]  /*1d000*/  HADD2.F32 R118, -RZ, R65.H0_H0 ;  /* 0x20000041ff767230 */ /* 0x000fc40000004100 */
[----:B------:R-:W-:Y:S01]  /*1d010*/  FFMA.FTZ R72, R72, R73, R75 ;  /* 0x0000004948487223 */ /* 0x000fe2000001004b */
[----:B------:R-:W-:Y:S02]  /*1d020*/  HADD2.F32 R73, -RZ, R64.H1_H1 ;  /* 0x30000040ff497230 */ /* 0x000fe40000004100 */
[----:B------:R-:W-:Y:S02]  /*1d030*/  HADD2.F32 R75, -RZ, R69.H1_H1 ;  /* 0x30000045ff4b7230 */ /* 0x000fe40000004100 */
[----:B------:R-:W-:Y:S02]  /*1d040*/  HADD2.F32 R119, -RZ, R65.H1_H1 ;  /* 0x30000041ff777230 */ /* 0x000fe40000004100 */
[----:B------:R-:W-:Y:S01]  /*1d050*/  FFMA.FTZ R117, R74, R117, R73 ;  /* 0x000000754a757223 */ /* 0x000fe20000010049 */
[----:B------:R-:W-:Y:S01]  /*1d060*/  FADD.FTZ R74, R7, -R116 ;  /* 0x80000074074a7221 */ /* 0x000fe20000010000 */
[----:B------:R-:W-:Y:S02]  /*1d070*/  HADD2.F32 R121, -RZ, R70.H1_H1 ;  /* 0x30000046ff797230 */ /* 0x000fe40000004100 */
[----:B------:R-:W-:-:S02]  /*1d080*/  HADD2.F32 R122, -RZ, R67.H0_H0 ;  /* 0x20000043ff7a7230 */ /* 0x000fc40000004100 */
[----:B------:R-:W-:Y:S01]  /*1d090*/  FMUL.FTZ R73, R115, R74 ;  /* 0x0000004a73497220 */ /* 0x000fe20000410000 */
[----:B------:R-:W-:Y:S01]  /*1d0a0*/  HADD2.F32 R74, -RZ, R69.H0_H0 ;  /* 0x20000045ff4a7230 */ /* 0x000fe20000004100 */
[----:B------:R-:W-:Y:S01]  /*1d0b0*/  F2FP.F16.F32.PACK_AB R72, R117, R72 ;  /* 0x000000487548723e */ /* 0x000fe200000000ff */
[----:B------:R-:W-:-:S03]  /*1d0c0*/  HADD2.F32 R123, -RZ, R67.H1_H1 ;  /* 0x30000043ff7b7230 */ /* 0x000fc60000004100 */
[----:B------:R-:W-:Y:S01]  /*1d0d0*/  FFMA.FTZ R73, R73, R74, R118 ;  /* 0x0000004a49497223 */ /* 0x000fe20000010076 */
[--C-:B------:R-:W-:Y:S01]  /*1d0e0*/  FADD.FTZ R74, R6, -R116.reuse ;  /* 0x80000074064a7221 */ /* 0x100fe20000010000 */
[----:B------:R-:W-:-:S03]  /*1d0f0*/  FADD.FTZ R118, R4, -R116 ;  /* 0x8000007404767221 */ /* 0x000fc60000010000 */
[C---:B------:R-:W-:Y:S01]  /*1d100*/  FMUL.FTZ R74, R115.reuse, R74 ;  /* 0x0000004a734a7220 */ /* 0x040fe20000410000 */
[----:B------:R-:W-:-:S03]  /*1d110*/  FMUL.FTZ R118, R115, R118 ;  /* 0x0000007673767220 */ /* 0x000fc60000410000 */
[----:B------:R-:W-:Y:S01]  /*1d120*/  FFMA.FTZ R120, R74, R75, R119 ;  /* 0x0000004b4a787223 */ /* 0x000fe20000010077 */
[----:B------:R-:W-:Y:S01]  /*1d130*/  FADD.FTZ R74, R5, -R116 ;  /* 0x80000074054a7221 */ /* 0x000fe20000010000 */
[----:B------:R-:W-:Y:S02]  /*1d140*/  HADD2.F32 R75, -RZ, R70.H0_H0 ;  /* 0x20000046ff4b7230 */ /* 0x000fe40000004100 */
[----:B------:R-:W-:Y:S02]  /*1d150*/  HADD2.F32 R119, -RZ, R66.H0_H0 ;  /* 0x20000042ff777230 */ /* 0x000fe40000004100 */
[----:B------:R-:W-:Y:S01]  /*1d160*/  FMUL.FTZ R74, R115, R74 ;  /* 0x0000004a734a7220 */ /* 0x000fe20000410000 */
[----:B------:R-:W-:-:S03]  /*1d170*/  F2FP.F16.F32.PACK_AB R73, R120, R73 ;  /* 0x000000497849723e */ /* 0x000fc600000000ff */
[----:B------:R-:W-:Y:S01]  /*1d180*/  FFMA.FTZ R74, R74, R75, R119 ;  /* 0x0000004b4a4a7223 */ /* 0x000fe20000010077 */
[----:B------:R-:W-:Y:S02]  /*1d190*/  HADD2.F32 R75, -RZ, R66.H1_H1 ;  /* 0x30000042ff4b7230 */ /* 0x000fe40000004100 */
[----:B------:R-:W-:-:S03]  /*1d1a0*/  HADD2.F32 R119, -RZ, R71.H1_H1 ;  /* 0x30000047ff777230 */ /* 0x000fc60000004100 */
[----:B------:R-:W-:Y:S01]  /*1d1b0*/  FFMA.FTZ R121, R118, R121, R75 ;  /* 0x0000007976797223 */ /* 0x000fe2000001004b */
[----:B------:R-:W-:-:S04]  /*1d1c0*/  FADD.FTZ R118, R3, -R116 ;  /* 0x8000007403767221 */ /* 0x000fc80000010000 */
[----:B------:R-:W-:Y:S01]  /*1d1d0*/  FMUL.FTZ R75, R115, R118 ;  /* 0x00000076734b7220 */ /* 0x000fe20000410000 */
[----:B------:R-:W-:Y:S01]  /*1d1e0*/  HADD2.F32 R118, -RZ, R71.H0_H0 ;  /* 0x20000047ff767230 */ /* 0x000fe20000004100 */
[----:B------:R-:W-:-:S04]  /*1d1f0*/  F2FP.F16.F32.PACK_AB R74, R121, R74 ;  /* 0x0000004a794a723e */ /* 0x000fc800000000ff */
[----:B------:R-:W-:Y:S01]  /*1d200*/  FFMA.FTZ R75, R75, R118, R122 ;  /* 0x000000764b4b7223 */ /* 0x000fe2000001007a */
[----:B------:R-:W-:-:S04]  /*1d210*/  FADD.FTZ R118, R2, -R116 ;  /* 0x8000007402767221 */ /* 0x000fc80000010000 */
[----:B------:R-:W-:-:S04]  /*1d220*/  FMUL.FTZ R118, R115, R118 ;  /* 0x0000007673767220 */ /* 0x000fc80000410000 */
[----:B------:R-:W-:Y:S02]  /*1d230*/  FFMA.FTZ R122, R118, R119, R123 ;  /* 0x00000077767a7223 */ /* 0x000fe4000001007b */
[----:B------:R-:W0:Y:S03]  /*1d240*/  LDC.64 R118, c[0x0][0x428] ;  /* 0x00010a00ff767b82 */ /* 0x000e260000000a00 */
[----:B------:R-:W-:Y:S01]  /*1d250*/  F2FP.F16.F32.PACK_AB R75, R122, R75 ;  /* 0x0000004b7a4b723e */ /* 0x000fe200000000ff */
[C---:B0-----:R-:W-:Y:S01]  /*1d260*/  IMAD.WIDE.U32 R118, R113.reuse, 0x10, R118 ;  /* 0x0000001071767825 */ /* 0x041fe200078e0076 */
[----:B------:R-:W-:-:S04]  /*1d270*/  IADD3 R113, PT, PT, R113, 0x80, RZ ;  /* 0x0000008071717810 */ /* 0x000fc80007ffe0ff */
[----:B------:R0:W-:Y:S03]  /*1d280*/  STG.E.128 desc[UR14][R118.64], R72 ;  /* 0x0000004876007986 */ /* 0x0001e6000c101d0e */
.L_x_5079:
[----:B------:R-:W-:Y:S05]  /*1d290*/  BSYNC.RECONVERGENT B0 ;  /* 0x0000000000007941 */ /* 0x000fea0003800200 */
.L_x_5078:
[----:B------:R-:W-:Y:S01]  /*1d2a0*/  ISETP.NE.AND P0, PT, R114, RZ, PT ;  /* 0x000000ff7200720c */ /* 0x000fe20003f05270 */
[----:B------:R-:W-:-:S12]  /*1d2b0*/  BSSY.RECONVERGENT B0, `(.L_x_5080) ;  /* 0x0000032000007945 */ /* 0x000fd80003800200 */
[----:B------:R-:W-:Y:S05]  /*1d2c0*/  @!P0 BRA `(.L_x_5081) ;  /* 0x0000000000c08947 */ /* 0x000fea0003800000 */
[--C-:B0-----:R-:W-:Y:S01]  /*1d2d0*/  FADD.FTZ R72, R10, -R116.reuse ;  /* 0x800000740a487221 */ /* 0x101fe20000010000 */
        /* <DEDUP_REMOVED lines=9> */
[--C-:B------:R-:W-:Y:S01]  /*1d370*/  FADD.FTZ R118, R15, -R116.reuse ;  /* 0x800000740f767221 */ /* 0x100fe20000010000 */
[----:B------:R-:W-:Y:S02]  /*1d380*/  HADD2.F32 R75, -RZ, R57.H1_H1 ;  /* 0x30000039ff4b7230 */ /* 0x000fe40000004100 */
[----:B------:R-:W-:Y:S02]  /*1d390*/  HADD2.F32 R119, -RZ, R53.H1_H1 ;  /* 0x30000035ff777230 */ /* 0x000fe40000004100 */
[----:B------:R-:W-:Y:S01]  /*1d3a0*/  FFMA.FTZ R117, R74, R117, R73 ;  /* 0x000000754a757223 */ /* 0x000fe20000010049 */
[----:B------:R-:W-:Y:S01]  /*1d3b0*/  FADD.FTZ R74, R12, -R116 ;  /* 0x800000740c4a7221 */ /* 0x000fe20000010000 */
[----:B------:R-:W-:-:S02]  /*1d3c0*/  HADD2.F32 R121, -RZ, R58.H1_H1 ;  /* 0x3000003aff797230 */ /* 0x000fc40000004100 */
[C---:B------:R-:W-:Y:S01]  /*1d3d0*/  FMUL.FTZ R118, R115.reuse, R118 ;  /* 0x0000007673767220 */ /* 0x040fe20000410000 */
[----:B------:R-:W-:Y:S02]  /*1d3e0*/  HADD2.F32 R123, -RZ, R55.H1_H1 ;  /* 0x30000037ff7b7230 */ /* 0x000fe40000004100 */
[----:B------:R-:W-:Y:S01]  /*1d3f0*/  FMUL.FTZ R73, R115, R74 ;  /* 0x0000004a73497220 */ /* 0x000fe20000410000 */
[----:B------:R-:W-:Y:S01]  /*1d400*/  HADD2.F32 R74, -RZ, R57.H0_H0 ;  /* 0x20000039ff4a7230 */ /* 0x000fe20000004100 */
[----:B------:R-:W-:-:S04]  /*1d410*/  F2FP.F16.F32.PACK_AB R72, R117, R72 ;  /* 0x000000487548723e */ /* 0x000fc800000000ff */
[----:B------:R-:W-:Y:S01]  /*1d420*/  FFMA.FTZ R73, R73, R74, R114 ;  /* 0x0000004a49497223 */ /* 0x000fe20000010072 */
[----:B------:R-:W-:-:S04]  /*1d430*/  FADD.FTZ R74, R13, -R116 ;  /* 0x800000740d4a7221 */ /* 0x000fc80000010000 */
[----:B------:R-:W-:-:S04]  /*1d440*/  FMUL.FTZ R74, R115, R74 ;  /* 0x0000004a734a7220 */ /* 0x000fc80000410000 */
        /* <DEDUP_REMOVED lines=8> */
[----:B------:R-:W-:-:S03]  /*1d4d0*/  HADD2.F32 R119, -RZ, R55.H0_H0 ;  /* 0x20000037ff777230 */ /* 0x000fc60000004100 */
[----:B------:R-:W-:Y:S01]  /*1d4e0*/  FFMA.FTZ R121, R118, R121, R75 ;  /* 0x0000007976797223 */ /* 0x000fe2000001004b */
[----:B------:R-:W-:Y:S01]  /*1d4f0*/  FADD.FTZ R118, R76, -R116 ;  /* 0x800000744c767221 */ /* 0x000fe20000010000 */
[----:B------:R-:W-:-:S03]  /*1d500*/  HADD2.F32 R75, -RZ, R59.H0_H0 ;  /* 0x2000003bff4b7230 */ /* 0x000fc60000004100 */
[----:B------:R-:W-:Y:S01]  /*1d510*/  FMUL.FTZ R118, R115, R118 ;  /* 0x0000007673767220 */ /* 0x000fe20000410000 */
[----:B------:R-:W-:-:S03]  /*1d520*/  F2FP.F16.F32.PACK_AB R74, R121, R74 ;  /* 0x0000004a794a723e */ /* 0x000fc600000000ff */
[----:B------:R-:W-:Y:S01]  /*1d530*/  FFMA.FTZ R75, R118, R75, R119 ;  /* 0x0000004b764b7223 */ /* 0x000fe20000010077 */
[----:B------:R-:W-:Y:S01]  /*1d540*/  FADD.FTZ R118, R77, -R116 ;  /* 0x800000744d767221 */ /* 0x000fe20000010000 */
[----:B------:R-:W-:-:S03]  /*1d550*/  HADD2.F32 R119, -RZ, R59.H1_H1 ;  /* 0x3000003bff777230 */ /* 0x000fc60000004100 */
[----:B------:R-:W-:-:S04]  /*1d560*/  FMUL.FTZ R118, R115, R118 ;  /* 0x0000007673767220 */ /* 0x000fc80000410000 */
[----:B------:R-:W-:Y:S02]  /*1d570*/  FFMA.FTZ R120, R118, R119, R123 ;  /* 0x0000007776787223 */ /* 0x000fe4000001007b */
[----:B------:R-:W0:Y:S03]  /*1d580*/  LDC.64 R118, c[0x0][0x428] ;  /* 0x00010a00ff767b82 */ /* 0x000e260000000a00 */
[----:B------:R-:W-:Y:S01]  /*1d590*/  F2FP.F16.F32.PACK_AB R75, R120, R75 ;  /* 0x0000004b784b723e */ /* 0x000fe200000000ff */
[----:B0-----:R-:W-:-:S04]  /*1d5a0*/  IMAD.WIDE.U32 R118, R113, 0x10, R118 ;  /* 0x0000001071767825 */ /* 0x001fc800078e0076 */
[----:B------:R-:W-:Y:S01]  /*1d5b0*/  VIADD R113, R113, 0x80 ;  /* 0x0000008071717836 */ /* 0x000fe20000000000 */
[----:B------:R1:W-:Y:S06]  /*1d5c0*/  STG.E.128 desc[UR14][R118.64], R72 ;  /* 0x0000004876007986 */ /* 0x0003ec000c101d0e */
.L_x_5081:
[----:B------:R-:W-:Y:S05]  /*1d5d0*/  BSYNC.RECONVERGENT B0 ;  /* 0x0000000000007941 */ /* 0x000fea0003800200 */
.L_x_5080:
[----:B------:R-:W-:Y:S04]  /*1d5e0*/  BSSY.RECONVERGENT B0, `(.L_x_5082) ;  /* 0x0000032000007945 */ /* 0x000fe80003800200 */
[----:B------:R-:W-:Y:S05]  /*1d5f0*/  @!P2 BRA `(.L_x_5083) ;  /* 0x0000000000c0a947 */ /* 0x000fea0003800000 */
[--C-:B01----:R-:W-:Y:S01]  /*1d600*/  FADD.FTZ R72, R78, -R116.reuse ;  /* 0x800000744e487221 */ /* 0x103fe20000010000 */
        /* <DEDUP_REMOVED lines=44> */
[C---:B0-----:R-:W-:Y:S01]  /*1d8d0*/  IMAD.WIDE.U32 R118, R113.reuse, 0x10, R118 ;  /* 0x0000001071767825 */ /* 0x041fe200078e0076 */
[----:B------:R-:W-:-:S04]  /*1d8e0*/  IADD3 R113, PT, PT, R113, 0x80, RZ ;  /* 0x0000008071717810 */ /* 0x000fc80007ffe0ff */
[----:B------:R2:W-:Y:S03]  /*1d8f0*/  STG.E.128 desc[UR14][R118.64], R72 ;  /* 0x0000004876007986 */ /* 0x0005e6000c101d0e */
.L_x_5083:
[----:B------:R-:W-:Y:S05]  /*1d900*/  BSYNC.RECONVERGENT B0 ;  /* 0x0000000000007941 */ /* 0x000fea0003800200 */
.L_x_5082:
[----:B------:R-:W-:Y:S04]  /*1d910*/  BSSY.RECONVERGENT B0, `(.L_x_5077) ;  /* 0x0000031000007945 */ /* 0x000fe80003800200 */
[----:B------:R-:W-:Y:S05]  /*1d920*/  @!P3 BRA `(.L_x_5084) ;  /* 0x0000000000bcb947 */ /* 0x000fea0003800000 */
[--C-:B012---:R-:W-:Y:S01]  /*1d930*/  FADD.FTZ R72, R86, -R116.reuse ;  /* 0x8000007456487221 */ /* 0x107fe20000010000 */
        /* <DEDUP_REMOVED lines=33> */
[--C-:B------:R-:W-:Y:S01]  /*1db50*/  FADD.FTZ R118, R92, -R116.reuse ;  /* 0x800000745c767221 */ /* 0x100fe20000010000 */
[--C-:B------:R-:W-:Y:S02]  /*1db60*/  HADD2.F32 R75, -RZ, R35.reuse.H0_H0 ;  /* 0x20000023ff4b7230 */ /* 0x100fe40000004100 */
[----:B------:R-:W-:Y:S01]  /*1db70*/  FADD.FTZ R116, R93, -R116 ;  /* 0x800000745d747221 */ /* 0x000fe20000010000 */
[----:B------:R-:W-:Y:S01]  /*1db80*/  FMUL.FTZ R118, R115, R118 ;  /* 0x0000007673767220 */ /* 0x000fe20000410000 */
[----:B------:R-:W-:Y:S02]  /*1db90*/  F2FP.F16.F32.PACK_AB R74, R121, R74 ;  /* 0x0000004a794a723e */ /* 0x000fe400000000ff */
[----:B------:R-:W-:Y:S01]  /*1dba0*/  FMUL.FTZ R116, R115, R116 ;  /* 0x0000007473747220 */ /* 0x000fe20000410000 */
[----:B------:R-:W-:Y:S02]  /*1dbb0*/  HADD2.F32 R115, -RZ, R35.H1_H1 ;  /* 0x30000023ff737230 */ /* 0x000fe40000004100 */
[----:B------:R-:W-:-:S02]  /*1dbc0*/  FFMA.FTZ R75, R118, R75, R119 ;  /* 0x0000004b764b7223 */ /* 0x000fc40000010077 */
[----:B------:R-:W0:Y:S01]  /*1dbd0*/  LDC.64 R118, c[0x0][0x428] ;  /* 0x00010a00ff767b82 */ /* 0x000e220000000a00 */
[----:B------:R-:W-:-:S05]  /*1dbe0*/  FFMA.FTZ R116, R116, R115, R123 ;  /* 0x0000007374747223 */ /* 0x000fca000001007b */
[----:B------:R-:W-:Y:S01]  /*1dbf0*/  F2FP.F16.F32.PACK_AB R75, R116, R75 ;  /* 0x0000004b744b723e */ /* 0x000fe200000000ff */
[----:B0-----:R-:W-:-:S05]  /*1dc00*/  IMAD.WIDE.U32 R118, R113, 0x10, R118 ;  /* 0x0000001071767825 */ /* 0x001fca00078e0076 */
[----:B------:R3:W-:Y:S02]  /*1dc10*/  STG.E.128 desc[UR14][R118.64], R72 ;  /* 0x0000004876007986 */ /* 0x0007e4000c101d0e */
.L_x_5084:
[----:B------:R-:W-:Y:S05]  /*1dc20*/  BSYNC.RECONVERGENT B0 ;  /* 0x0000000000007941 */ /* 0x000fea0003800200 */
.L_x_5077:
[----:B------:R-:W-:Y:S02]  /*1dc30*/  UIADD3 UR7, UPT, UPT, UR7, UR20, URZ ;  /* 0x0000001407077290 */ /* 0x000fe4000fffe0ff */
[----:B------:R-:W-:Y:S02]  /*1dc40*/  UPLOP3.LUT UP1, UPT, UPT, UPT, UP1, 0x40, 0x4 ;  /* 0x000000000004789c */ /* 0x000fe40003f2e810 */
[----:B------:R-:W-:-:S09]  /*1dc50*/  UISETP.GE.AND UP0, UPT, UR7, UR21, UPT ;  /* 0x000000150700728c */ /* 0x000fd2000bf06270 */
[----:B------:R-:W-:Y:S05]  /*1dc60*/  BRA.U !UP0, `(.L_x_5085) ;  /* 0xfffffe3108887547 */ /* 0x000fea000b83ffff */
[----:B------:R-:W-:Y:S05]  /*1dc70*/  EXIT ;  /* 0x000000000000794d */ /* 0x000fea0003800000 */
.L_x_5086:
        /* <DEDUP_REMOVED lines=16> */
.L_x_27228:


//--------------------- .text._ZN10layer_norm13ln_fwd_kernelINS_13Kernel_traitsI6__halfS2_S2_S2_fjLj4096ELj1ELj1ELj4ELj16ENS_18Kernel_traits_baseILj4096ES2_S2_S2_S2_fjLj128EEEEELb1ELb1ELb1ELb1EEEvNS_9FwdParamsE --------------------------
	.section	.text._ZN10layer_norm13ln_fwd_kernelINS_13Kernel_traitsI6__halfS2_S2_S2_fjLj4096ELj1ELj1ELj4ELj16ENS_18Kernel_traits_baseILj4096ES2_S2_S2_S2_fjLj128EEEEELb1ELb1ELb1ELb1EEEvNS_9FwdParamsE,"ax",@progbits
	.align	128
        .global         _ZN10layer_norm13ln_fwd_kernelINS_13Kernel_traitsI6__halfS2_S2_S2_fjLj4096ELj1ELj1ELj4ELj16ENS_18Kernel_traits_baseILj4096ES2_S2_S2_S2_fjLj128EEEEELb1ELb1ELb1ELb1EEEvNS_9FwdParamsE
        .type           _ZN10layer_norm13ln_fwd_kernelINS_13Kernel_traitsI6__halfS2_S2_S2_fjLj4096ELj1ELj1ELj4ELj16ENS_18Kernel_traits_baseILj4096ES2_S2_S2_S2_fjLj128EEEEELb1ELb1ELb1ELb1EEEvNS_9FwdParamsE,@function
        .size           _ZN10layer_norm13ln_fwd_kernelINS_13Kernel_traitsI6__halfS2_S2_S2_fjLj4096ELj1ELj1ELj4ELj16ENS_18Kernel_traits_baseILj4096ES2_S2_S2_S2_fjLj128EEEEELb1ELb1ELb1ELb1EEEvNS_9FwdParamsE,(.L_x_27229 - _ZN10layer_norm13ln_fwd_kernelINS_13Kernel_traitsI6__halfS2_S2_S2_fjLj4096ELj1ELj1ELj4ELj16ENS_18Kernel_traits_baseILj4096ES2_S2_S2_S2_fjLj128EEEEELb1ELb1ELb1ELb1EEEvNS_9FwdParamsE)
        .other          _ZN10layer_norm13ln_fwd_kernelINS_13Kernel_traitsI6__halfS2_S2_S2_fjLj4096ELj1ELj1ELj4ELj16ENS_18Kernel_traits_baseILj4096ES2_S2_S2_S2_fjLj128EEEEELb1ELb1ELb1ELb1EEEvNS_9FwdParamsE,@"STO_CUDA_ENTRY STV_DEFAULT"
_ZN10layer_norm13ln_fwd_kernelINS_13Kernel_traitsI6__halfS2_S2_S2_fjLj4096ELj1ELj1ELj4ELj16ENS_18Kernel_traits_baseILj4096ES2_S2_S2_S2_fjLj128EEEEELb1ELb1ELb1ELb1EEEvNS_9FwdParamsE:
.text._ZN10layer_norm13ln_fwd_kernelINS_13Kernel_traitsI6__halfS2_S2_S2_fjLj4096ELj1ELj1ELj4ELj16ENS_18Kernel_traits_baseILj4096ES2_S2_S2_S2_fjLj128EEEEELb1ELb1ELb1ELb1EEEvNS_9FwdParamsE:
        /* <DEDUP_REMOVED lines=17> */
[----:B------:R-:W3:Y:S01]  /*0110*/  LDCU.64 UR14, c[0x0][0x450] ;  /* 0x00008a00ff0e77ac */ /* 0x000ee20008000a00 */
[----:B0-----:R-:W-:Y:S01]  /*0120*/  ISETP.NE.AND P1, PT, RZ, UR4, PT ;  /* 0x00000004ff007c0c */ /* 0x001fe2000bf25270 */
[----:B------:R-:W0:Y:S01]  /*0130*/  @P0 LDC.64 R10, c[0x0][0x438] ;  /* 0x00010e00ff0a0b82 */ /* 0x000e220000000a00 */
[----:B------:R-:W5:Y:S01]  /*0140*/  @P0 LDG.E.128 R44, desc[UR12][R6.64] ;  /* 0x0000000c062c0981 */ /* 0x000f62000c1e1d00 */
[----:B------:R-:W-:Y:S01]  /*0150*/  @!P0 IMAD.WIDE.U32 R8, R90, 0x10, R8 ;  /* 0x000000105a088825 */ /* 0x000fe200078e0008 */
[----:B------:R-:W4:Y:S02]  /*0160*/  LDCU UR4, c[0x0][0x384] ;  /* 0x00007080ff0477ac */ /* 0x000f240008000800 */
[----:B------:R-:W5:Y:S04]  /*0170*/  @P0 LDG.E.128 R40, desc[UR12][R6.64+0x800] ;  /* 0x0008000c06280981 */ /* 0x000f68000c1e1d00 */
[----:B------:R-:W5:Y:S04]  /*0180*/  @P0 LDG.E.128 R36, desc[UR12][R6.64+0x1000] ;  /* 0x0010000c06240981 */ /* 0x000f68000c1e1d00 */
[----:B------:R0:W5:Y:S01]  /*0190*/  @P0 LDG.E.128 R32, desc[UR12][R6.64+0x1800] ;  /* 0x0018000c06200981 */ /* 0x000162000c1e1d00 */
[----:B-1----:R-:W-:Y:S01]  /*01a0*/  @P1 MOV R4, R0 ;  /* 0x0000000000041202 */ /* 0x002fe20000000f00 */
[----:B--2---:R-:W-:-:S02]  /*01b0*/  @P1 IMAD.MOV.U32 R5, RZ, RZ, R65 ;  /* 0x000000ffff051224 */ /* 0x004fc400078e0041 */
[----:B---3--:R-:W-:Y:S02]  /*01c0*/  IMAD.U32 R14, RZ, RZ, UR14 ;  /* 0x0000000eff0e7e24 */ /* 0x008fe4000f8e00ff */
[----:B------:R-:W-:Y:S02]  /*01d0*/  IMAD.U32 R15, RZ, RZ, UR15 ;  /* 0x0000000fff0f7e24 */ /* 0x000fe4000f8e00ff */
[C---:B------:R-:W-:Y:S01]  /*01e0*/  @!P0 IMAD.WIDE.U32 R12, R90.reuse, 0x10, R12 ;  /* 0x000000105a0c8825 */ /* 0x040fe200078e000c */
[----:B------:R-:W5:Y:S04]  /*01f0*/  @P1 LDG.E.64 R4, desc[UR12][R4.64] ;  /* 0x0000000c04041981 */ /* 0x000f68000c1e1b00 */
[----:B------:R-:W5:Y:S01]  /*0200*/  @P1 LDG.E.64 R2, desc[UR12][R14.64] ;  /* 0x0000000c0e021981 */ /* 0x000f62000c1e1b00 */
[----:B------:R-:W4:Y:S01]  /*0210*/  S2UR UR7, SR_CTAID.X ;  /* 0x00000000000779c3 */ /* 0x000f220000002500 */
[----:B0-----:R-:W-:-:S05]  /*0220*/  @P0 IMAD.WIDE.U32 R6, R90, 0x10, R10 ;  /* 0x000000105a060825 */ /* 0x001fca00078e000a */
[----:B------:R-:W5:Y:S04]  /*0230*/  @P0 LDG.E.128 R28, desc[UR12][R6.64] ;  /* 0x0000000c061c0981 */ /* 0x000f68000c1e1d00 */
[----:B------:R-:W5:Y:S04]  /*0240*/  @P0 LDG.E.128 R24, desc[UR12][R6.64+0x800] ;  /* 0x0008000c06180981 */ /* 0x000f68000c1e1d00 */
[----:B------:R-:W5:Y:S04]  /*0250*/  @P0 LDG.E.128 R20, desc[UR12][R6.64+0x1000] ;  /* 0x0010000c06140981 */ /* 0x000f68000c1e1d00 */
        /* <DEDUP_REMOVED lines=9> */
[----:B----4-:R-:W-:Y:S01]  /*02f0*/  UISETP.GE.AND UP0, UPT, UR7, UR4, UPT ;  /* 0x000000040700728c */ /* 0x010fe2000bf06270 */
[----:B0-----:R-:W0:Y:S05]  /*0300*/  @P1 LDC R7, c[0x0][0x460] ;  /* 0x00011800ff071b82 */ /* 0x001e2a0000000800 */
[----:B------:R-:W-:-:S13]  /*0310*/  PLOP3.LUT P2, PT, PT, PT, UP0, 0x80, 0x8 ;  /* 0x000000000008781c */ /* 0x000fda0003f4f008 */
[----:B-1----:R-:W-:Y:S05]  /*0320*/  @P2 EXIT ;  /* 0x000000000000294d */ /* 0x002fea0003800000 */
[----:B------:R-:W1:Y:S01]  /*0330*/  LDC R9, c[0x0][0x360] ;  /* 0x0000d800ff097b82 */ /* 0x000e620000000800 */
[----:B0----5:R-:W-:Y:S02]  /*0340*/  @P1 IADD3 R0, P2, PT, R4, R7, RZ ;  /* 0x0000000704001210 */ /* 0x021fe40007f5e0ff */
[----:B------:R-:W-:Y:S02]  /*0350*/  @!P0 CS2R R30, SRZ ;  /* 0x00000000001e8805 */ /* 0x000fe4000001ff00 */
[----:B------:R-:W-:Y:S02]  /*0360*/  @P1 R2UR UR14, R2 ;  /* 0x00000000020e12ca */ /* 0x000fe400000e0000 */
[----:B------:R-:W-:Y:S02]  /*0370*/  @!P0 CS2R R28, SRZ ;  /* 0x00000000001c8805 */ /* 0x000fe4000001ff00 */
[----:B------:R-:W-:Y:S01]  /*0380*/  @P1 R2UR UR15, R3 ;  /* 0x00000000030f12ca */ /* 0x000fe200000e0000 */
[----:B------:R-:W-:Y:S01]  /*0390*/  @P1 IMAD.X R65, RZ, RZ, R5, P2 ;  /* 0x000000ffff411224 */ /* 0x000fe200010e0605 */
[----:B------:R-:W-:-:S02]  /*03a0*/  LOP3.LUT R89, R0, 0x3, RZ, 0xc0, !PT ;  /* 0x0000000300597812 */ /* 0x000fc400078ec0ff */
[----:B------:R-:W-:Y:S02]  /*03b0*/  @!P0 CS2R R26, SRZ ;  /* 0x00000000001a8805 */ /* 0x000fe4000001ff00 */
[----:B------:R-:W-:Y:S02]  /*03c0*/  @!P0 CS2R R24, SRZ ;  /* 0x0000000000188805 */ /* 0x000fe4000001ff00 */
[----:B------:R-:W-:Y:S02]  /*03d0*/  @!P0 CS2R R22, SRZ ;  /* 0x0000000000168805 */ /* 0x000fe4000001ff00 */
[--C-:B------:R-:W-:Y:S02]  /*03e0*/  SHF.R.U64 R15, R0, 0x2, R65.reuse ;  /* 0x00000002000f7819 */ /* 0x100fe40000001241 */
[----:B------:R-:W-:Y:S02]  /*03f0*/  @!P0 CS2R R20, SRZ ;  /* 0x0000000000148805 */ /* 0x000fe4000001ff00 */
[----:B------:R-:W-:-:S02]  /*0400*/  SHF.R.U32.HI R13, RZ, 0x2, R65 ;  /* 0x00000002ff0d7819 */ /* 0x000fc40000011641 */
[----:B------:R-:W-:Y:S02]  /*0410*/  @!P0 CS2R R18, SRZ ;  /* 0x0000000000128805 */ /* 0x000fe4000001ff00 */
[----:B------:R-:W-:Y:S01]  /*0420*/  @!P0 CS2R R16, SRZ ;  /* 0x0000000000108805 */ /* 0x000fe2000001ff00 */
[C---:B------:R-:W-:Y:S01]  /*0430*/  IMAD.HI.U32 R3, R15.reuse, -0x2daee0ad, RZ ;  /* 0xd2511f530f037827 */ /* 0x040fe200078e00ff */
[----:B------:R-:W-:Y:S02]  /*0440*/  UIADD3 UR4, UPT, UPT, UR14, -0x61c88647, URZ ;  /* 0x9e3779b90e047890 */ /* 0x000fe4000fffe0ff */
[----:B------:R-:W-:Y:S01]  /*0450*/  UIADD3 UR5, UPT, UPT, UR15, -0x4498517b, URZ ;  /* 0xbb67ae850f057890 */ /* 0x000fe2000fffe0ff */
[----:B------:R-:W-:Y:S01]  /*0460*/  IMAD R7, R15, -0x2daee0ad, RZ ;  /* 0xd2511f530f077824 */ /* 0x000fe200078e02ff */
[----:B------:R-:W-:Y:S01]  /*0470*/  LOP3.LUT R3, R3, UR15, RZ, 0x3c, !PT ;  /* 0x0000000f03037c12 */ /* 0x000fe2000f8e3cff */
[----:B------:R-:W-:Y:S01]  /*0480*/  UIADD3 UR6, UPT, UPT, UR14, 0x5384540f, URZ ;  /* 0x5384540f0e067890 */ /* 0x000fe2000fffe0ff */
[----:B-1----:R-:W-:Y:S01]  /*0490*/  IMAD R14, R9, UR7, R90 ;  /* 0x00000007090e7c24 */ /* 0x002fe2000f8e025a */
[----:B------:R-:W-:-:S02]  /*04a0*/  UIADD3 UR8, UPT, UPT, UR15, -0x24c28bd8, URZ ;  /* 0xdb3d74280f087890 */ /* 0x000fc4000fffe0ff */
[----:B------:R-:W-:-:S04]  /*04b0*/  IMAD.HI.U32 R4, R3, -0x326172a9, RZ ;  /* 0xcd9e8d5703047827 */ /* 0x000fc800078e00ff */
[----:B------:R-:W-:Y:S01]  /*04c0*/  HFMA2 R9, -RZ, RZ, 0, 0 ;  /* 0x00000000ff097431 */ /* 0x000fe200000001ff */
[----:B------:R-:W-:Y:S01]  /*04d0*/  UPLOP3.LUT UP0, UPT, UPT, UPT, UPT, 0x40, 0x4 ;  /* 0x000000000004789c */ /* 0x000fe20003f0e870 */
[C---:B------:R-:W-:Y:S01]  /*04e0*/  IMAD.HI.U32 R2, R14.reuse, -0x326172a9, RZ ;  /* 0xcd9e8d570e027827 */ /* 0x040fe200078e00ff */
[----:B------:R-:W0:Y:S03]  /*04f0*/  LDCU UR23, c[0x0][0x404] ;  /* 0x00008080ff1777ac */ /* 0x000e260008000800 */
[----:B------:R-:W-:Y:S01]  /*0500*/  IMAD R5, R14, -0x326172a9, RZ ;  /* 0xcd9e8d570e057824 */ /* 0x000fe200078e02ff */
[----:B------:R-:W-:Y:S01]  /*0510*/  LOP3.LUT R2, R13, UR14, R2, 0x96, !PT ;  /* 0x0000000e0d027c12 */ /* 0x000fe2000f8e9602 */
[----:B------:R-:W-:Y:S01]  /*0520*/  IMAD R3, R3, -0x326172a9, RZ ;  /* 0xcd9e8d5703037824 */ /* 0x000fe200078e02ff */
[----:B------:R-:W1:Y:S02]  /*0530*/  LDCU UR22, c[0x0][0x388] ;  /* 0x00007100ff1677ac */ /* 0x000e640008000800 */
[----:B------:R-:W-:Y:S01]  /*0540*/  LOP3.LUT R4, R5, UR4, R4, 0x96, !PT ;  /* 0x0000000405047c12 */ /* 0x000fe2000f8e9604 */
[C---:B------:R-:W-:Y:S01]  /*0550*/  IMAD.HI.U32 R6, R2.reuse, -0x2daee0ad, RZ ;  /* 0xd2511f5302067827 */ /* 0x040fe200078e00ff */
[----:B------:R-:W-:Y:S01]  /*0560*/  UIADD3 UR4, UPT, UPT, UR14, 0x3c6ef372, URZ ;  /* 0x3c6ef3720e047890 */ /* 0x000fe2000fffe0ff */
[----:B------:R-:W2:Y:S02]  /*0570*/  LDCU.U8 UR24, c[0x0][0x410] ;  /* 0x00008200ff1877ac */ /* 0x000ea40008000000 */
[----:B------:R-:W-:Y:S01]  /*0580*/  IMAD R8, R2, -0x2daee0ad, RZ ;  /* 0xd2511f5302087824 */ /* 0x000fe200078e02ff */
[----:B------:R-:W-:Y:S01]  /*0590*/  LOP3.LUT R6, R7, UR5, R6, 0x96, !PT ;  /* 0x0000000507067c12 */ /* 0x000fe2000f8e9606 */
[----:B------:R-:W-:Y:S01]  /*05a0*/  IMAD.HI.U32 R5, R4, -0x2daee0ad, RZ ;  /* 0xd2511f5304057827 */ /* 0x000fe200078e00ff */
[----:B------:R-:W-:Y:S01]  /*05b0*/  UIADD3 UR5, UPT, UPT, UR15, 0x76cf5d0a, URZ ;  /* 0x76cf5d0a0f057890 */ /* 0x000fe2000fffe0ff */
[----:B------:R-:W3:Y:S02]  /*05c0*/  LDCU UR25, c[0x0][0x400] ;  /* 0x00008000ff1977ac */ /* 0x000ee40008000800 */
[----:B------:R-:W-:-:S03]  /*05d0*/  IMAD.HI.U32 R2, R6, -0x326172a9, RZ ;  /* 0xcd9e8d5706027827 */ /* 0x000fc600078e00ff */
[----:B------:R-:W-:Y:S01]  /*05e0*/  LOP3.LUT R5, R8, UR5, R5, 0x96, !PT ;  /* 0x0000000508057c12 */ /* 0x000fe2000f8e9605 */
[----:B------:R-:W-:Y:S01]  /*05f0*/  UIADD3 UR5, UPT, UPT, UR14, -0x255992d5, URZ ;  /* 0xdaa66d2b0e057890 */ /* 0x000fe2000fffe0ff */
[----:B------:R-:W-:Y:S01]  /*0600*/  LOP3.LUT R2, R3, UR4, R2, 0x96, !PT ;  /* 0x0000000403027c12 */ /* 0x000fe2000f8e9602 */
[----:B------:R-:W-:Y:S01]  /*0610*/  UIADD3 UR4, UPT, UPT, UR15, 0x32370b8f, URZ ;  /* 0x32370b8f0f047890 */ /* 0x000fe2000fffe0ff */
[----:B------:R-:W-:Y:S01]  /*0620*/  IMAD R7, R4, -0x2daee0ad, RZ ;  /* 0xd2511f5304077824 */ /* 0x000fe200078e02ff */
[----:B------:R-:W4:Y:S01]  /*0630*/  LDCU.64 UR16, c[0x0][0x408] ;  /* 0x00008100ff1077ac */ /* 0x000f220008000a00 */
[----:B------:R-:W-:Y:S02]  /*0640*/  IMAD R6, R6, -0x326172a9, RZ ;  /* 0xcd9e8d5706067824 */ /* 0x000fe400078e02ff */
[----:B------:R-:W-:Y:S01]  /*0650*/  IMAD.HI.U32 R3, R5, -0x326172a9, RZ ;  /* 0xcd9e8d5705037827 */ /* 0x000fe200078e00ff */
[----:B------:R-:W0:Y:S03]  /*0660*/  LDCU.64 UR18, c[0x0][0x3a0] ;  /* 0x00007400ff1277ac */ /* 0x000e260008000a00 */
[----:B------:R-:W-:Y:S01]  /*0670*/  IMAD.HI.U32 R4, R2, -0x2daee0ad, RZ ;  /* 0xd2511f5302047827 */ /* 0x000fe200078e00ff */
[----:B------:R-:W-:Y:S01]  /*0680*/  LOP3.LUT R3, R6, UR5, R3, 0x96, !PT ;  /* 0x0000000506037c12 */ /* 0x000fe2000f8e9603 */
[----:B------:R-:W-:-:S02]  /*0690*/  UIADD3 UR5, UPT, UPT, UR14, 0x78dde6e4, URZ ;  /* 0x78dde6e40e057890 */ /* 0x000fc4000fffe0ff */
[----:B------:R-:W-:Y:S01]  /*06a0*/  IMAD R5, R5, -0x326172a9, RZ ;  /* 0xcd9e8d5705057824 */ /* 0x000fe200078e02ff */
[----:B------:R-:W-:Y:S01]  /*06b0*/  LOP3.LUT R4, R7, UR4, R4, 0x96, !PT ;  /* 0x0000000407047c12 */ /* 0x000fe2000f8e9604 */
[----:B------:R-:W-:Y:S01]  /*06c0*/  UIADD3 UR4, UPT, UPT, UR15, -0x126145ec, URZ ;  /* 0xed9eba140f047890 */ /* 0x000fe2000fffe0ff */
[----:B------:R-:W-:Y:S01]  /*06d0*/  IMAD R7, R2, -0x2daee0ad, RZ ;  /* 0xd2511f5302077824 */ /* 0x000fe200078e02ff */
[----:B------:R-:W0:Y:S01]  /*06e0*/  LDCU.64 UR20, c[0x0][0x380] ;  /* 0x00007000ff1477ac */ /* 0x000e220008000a00 */
[----:B------:R-:W-:-:S04]  /*06f0*/  IMAD.HI.U32 R6, R3, -0x2daee0ad, RZ ;  /* 0xd2511f5303067827 */ /* 0x000fc800078e00ff */
[C---:B------:R-:W-:Y:S01]  /*0700*/  IMAD.HI.U32 R2, R4.reuse, -0x326172a9, RZ ;  /* 0xcd9e8d5704027827 */ /* 0x040fe200078e00ff */
[----:B------:R-:W-:Y:S01]  /*0710*/  LOP3.LUT R6, R7, UR4, R6, 0x96, !PT ;  /* 0x0000000407067c12 */ /* 0x000fe2000f8e9606 */
[----:B------:R-:W-:Y:S02]  /*0720*/  UIADD3 UR4, UPT, UPT, UR14, 0x1715609d, URZ ;  /* 0x1715609d0e047890 */ /* 0x000fe4000fffe0ff */
[----:B------:R-:W-:Y:S01]  /*0730*/  IMAD R8, R3, -0x2daee0ad, RZ ;  /* 0xd2511f5303087824 */ /* 0x000fe200078e02ff */
[----:B------:R-:W-:Y:S01]  /*0740*/  LOP3.LUT R2, R5, UR5, R2, 0x96, !PT ;  /* 0x0000000505027c12 */ /* 0x000fe2000f8e9602 */
[----:B------:R-:W-:Y:S01]  /*0750*/  UIADD3 UR5, UPT, UPT, UR15, -0x56f99767, URZ ;  /* 0xa90668990f057890 */ /* 0x000fe2000fffe0ff */
[----:B------:R-:W-:Y:S02]  /*0760*/  IMAD R5, R4, -0x326172a9, RZ ;  /* 0xcd9e8d5704057824 */ /* 0x000fe400078e02ff */
[----:B------:R-:W-:-:S04]  /*0770*/  IMAD.HI.U32 R4, R6, -0x326172a9, RZ ;  /* 0xcd9e8d5706047827 */ /* 0x000fc800078e00ff */
[----:B------:R-:W-:Y:S01]  /*0780*/  IMAD.HI.U32 R3, R2, -0x2daee0ad, RZ ;  /* 0xd2511f5302037827 */ /* 0x000fe200078e00ff */
[----:B------:R-:W-:Y:S01]  /*0790*/  LOP3.LUT R4, R5, UR4, R4, 0x96, !PT ;  /* 0x0000000405047c12 */ /* 0x000fe2000f8e9604 */
[----:B------:R-:W-:Y:S02]  /*07a0*/  UIADD3 UR4, UPT, UPT, UR14, -0x4ab325aa, URZ ;  /* 0xb54cda560e047890 */ /* 0x000fe4000fffe0ff */
[----:B------:R-:W-:Y:S01]  /*07b0*/  IMAD R5, R6, -0x326172a9, RZ ;  /* 0xcd9e8d5706057824 */ /* 0x000fe200078e02ff */
[----:B------:R-:W-:Y:S01]  /*07c0*/  LOP3.LUT R3, R8, UR5, R3, 0x96, !PT ;  /* 0x0000000508037c12 */ /* 0x000fe2000f8e9603 */
[----:B------:R-:W-:Y:S01]  /*07d0*/  UIADD3 UR5, UPT, UPT, UR15, 0x646e171e, URZ ;  /* 0x646e171e0f057890 */ /* 0x000fe2000fffe0ff */
[----:B------:R-:W-:Y:S02]  /*07e0*/  IMAD R8, R2, -0x2daee0ad, RZ ;  /* 0xd2511f5302087824 */ /* 0x000fe400078e02ff */
[----:B------:R-:W-:-:S04]  /*07f0*/  IMAD.HI.U32 R7, R4, -0x2daee0ad, RZ ;  /* 0xd2511f5304077827 */ /* 0x000fc800078e00ff */
[C---:B------:R-:W-:Y:S01]  /*0800*/  IMAD.HI.U32 R2, R3.reuse, -0x326172a9, RZ ;  /* 0xcd9e8d5703027827 */ /* 0x040fe200078e00ff */
[----:B------:R-:W-:Y:S01]  /*0810*/  LOP3.LUT R7, R8, UR5, R7, 0x96, !PT ;  /* 0x0000000508077c12 */ /* 0x000fe2000f8e9607 */
[----:B------:R-:W-:Y:S02]  /*0820*/  UIADD3 UR5, UPT, UPT, UR15, 0x1fd5c5a3, URZ ;  /* 0x1fd5c5a30f057890 */ /* 0x000fe4000fffe0ff */
[----:B------:R-:W-:Y:S01]  /*0830*/  IMAD R6, R3, -0x326172a9, RZ ;  /* 0xcd9e8d5703067824 */ /* 0x000fe200078e02ff */
[----:B------:R-:W-:Y:S01]  /*0840*/  LOP3.LUT R2, R5, UR4, R2, 0x96, !PT ;  /* 0x0000000405027c12 */ /* 0x000fe2000f8e9602 */
[----:B------:R-:W-:Y:S01]  /*0850*/  IMAD R5, R4, -0x2daee0ad, RZ ;  /* 0xd2511f5304057824 */ /* 0x000fe200078e02ff */
[----:B------:R-:W-:Y:S01]  /*0860*/  UIADD3 UR4, UPT, UPT, UR14, -0xe443238, URZ ;  /* 0xf1bbcdc80e047890 */ /* 0x000fe2000fffe0ff */
[----:B------:R-:W-:-:S04]  /*0870*/  IMAD.HI.U32 R3, R7, -0x326172a9, RZ ;  /* 0xcd9e8d5707037827 */ /* 0x000fc800078e00ff */
[----:B------:R-:W-:Y:S01]  /*0880*/  IMAD.HI.U32 R4, R2, -0x2daee0ad, RZ ;  /* 0xd2511f5302047827 */ /* 0x000fe200078e00ff */
[----:B------:R-:W-:Y:S01]  /*0890*/  LOP3.LUT R3, R6, UR6, R3, 0x96, !PT ;  /* 0x0000000606037c12 */ /* 0x000fe2000f8e9603 */
[----:B------:R-:W-:Y:S02]  /*08a0*/  UIADD3 UR6, UPT, UPT, UR14, -0x700cb87f, URZ ;  /* 0x8ff347810e067890 */ /* 0x000fe4000fffe0ff */
[----:B------:R-:W-:Y:S01]  /*08b0*/  IMAD R6, R2, -0x2daee0ad, RZ ;  /* 0xd2511f5302067824 */ /* 0x000fe200078e02ff */
[----:B------:R-:W-:Y:S01]  /*08c0*/  LOP3.LUT R4, R5, UR5, R4, 0x96, !PT ;  /* 0x0000000505047c12 */ /* 0x000fe2000f8e9604 */
[----:B------:R-:W-:Y:S01]  /*08d0*/  IMAD.HI.U32 R5, R3, -0x2daee0ad, RZ ;  /* 0xd2511f5303057827 */ /* 0x000fe200078e00ff */
[----:B------:R-:W-:-:S03]  /*08e0*/  UIADD3 UR5, UPT, UPT, UR15, -0x695add53, URZ ;  /* 0x96a522ad0f057890 */ /* 0x000fc6000fffe0ff */
[----:B------:R-:W-:Y:S01]  /*08f0*/  IMAD R7, R7, -0x326172a9, RZ ;  /* 0xcd9e8d5707077824 */ /* 0x000fe200078e02ff */
[----:B------:R-:W-:Y:S01]  /*0900*/  LOP3.LUT R5, R6, UR8, R5, 0x96, !PT ;  /* 0x0000000806057c12 */ /* 0x000fe2000f8e9605 */
[----:B------:R-:W-:Y:S01]  /*0910*/  IMAD.HI.U32 R2, R4, -0x326172a9, RZ ;  /* 0xcd9e8d5704027827 */ /* 0x000fe200078e00ff */
[----:B------:R-:W0:Y:S03]  /*0920*/  LDCU.128 UR8, c[0x0][0x3f0] ;  /* 0x00007e00ff0877ac */ /* 0x000e260008000c00 */
        /* <DEDUP_REMOVED lines=8> */
[----:B-1234-:R-:W-:-:S07]  /*09b0*/  IMAD R88, R2, -0x2daee0ad, RZ ;  /* 0xd2511f5302587824 */ /* 0x01efce00078e02ff */
.L_x_5360:
[----:B0-----:R-:W-:-:S06]  /*09c0*/  UIMAD.WIDE UR4, UR7, 0x4, UR8 ;  /* 0x00000004070478a5 */ /* 0x001fcc000f8e0208 */
[----:B-1----:R-:W-:Y:S02]  /*09d0*/  IMAD.U32 R74, RZ, RZ, UR4 ;  /* 0x00000004ff4a7e24 */ /* 0x002fe4000f8e00ff */
[----:B------:R-:W-:-:S05]  /*09e0*/  IMAD.U32 R75, RZ, RZ, UR5 ;  /* 0x00000005ff4b7e24 */ /* 0x000fca000f8e00ff */
[----:B------:R-:W2:Y:S01]  /*09f0*/  LDG.E R103, desc[UR12][R74.64] ;  /* 0x0000000c4a677981 */ /* 0x000ea2000c1e1900 */
[----:B------:R-:W-:-:S06]  /*0a00*/  UIMAD.WIDE UR4, UR7, 0x4, UR10 ;  /* 0x00000004070478a5 */ /* 0x000fcc000f8e020a */
[----:B------:R-:W-:Y:S01]  /*0a10*/  IMAD.U32 R77, RZ, RZ, UR5 ;  /* 0x00000005ff4d7e24 */ /* 0x000fe2000f8e00ff */
        /* <DEDUP_REMOVED lines=62> */
.L_x_5090:
        /* <DEDUP_REMOVED lines=12> */
.L_x_5091:
        /* <DEDUP_REMOVED lines=43> */
.L_x_5089:
        /* <DEDUP_REMOVED lines=12> */
.L_x_5088:
        /* <DEDUP_REMOVED lines=20> */
.L_x_5094:
        /* <DEDUP_REMOVED lines=12> */
.L_x_5095:
        /* <DEDUP_REMOVED lines=43> */
.L_x_5093:
        /* <DEDUP_REMOVED lines=12> */
.L_x_5092:
        /* <DEDUP_REMOVED lines=20> */
.L_x_5098:
        /* <DEDUP_REMOVED lines=12> */
.L_x_5099:
        /* <DEDUP_REMOVED lines=41> */
[----:B------:R-:W-:-:S07]  /*1c30*/  LOP3.LUT R11, R72, UR42, R77, 0x96, !PT ;  /* 0x0000002a480b7c12 */ /* 0x000fce000f8e964d */
.L_x_5097:
        /* <DEDUP_REMOVED lines=12> */
.L_x_5096:
        /* <DEDUP_REMOVED lines=20> */
.L_x_5102:
        /* <DEDUP_REMOVED lines=12> */
.L_x_5103:
        /* <DEDUP_REMOVED lines=43> */
.L_x_5101:
        /* <DEDUP_REMOVED lines=12> */
.L_x_5100:
        /* <DEDUP_REMOVED lines=20> */
.L_x_5106:
        /* <DEDUP_REMOVED lines=12> */
.L_x_5107:
        /* <DEDUP_REMOVED lines=42> */
[----:B------:R-:W-:-:S07]  /*2710*/  IMAD.MOV.U32 R74, RZ, RZ, R76 ;  /* 0x000000ffff4a7224 */ /* 0x000fce00078e004c */
.L_x_5105:
        /* <DEDUP_REMOVED lines=12> */
.L_x_5104:
        /* <DEDUP_REMOVED lines=20> */
.L_x_5110:
        /* <DEDUP_REMOVED lines=12> */
.L_x_5111:
        /* <DEDUP_REMOVED lines=41> */
[----:B------:R-:W-:-:S07]  /*2c70*/  IMAD.MOV.U32 R72, RZ, RZ, R76 ;  /* 0x000000ffff487224 */ /* 0x000fce00078e004c */
.L_x_5109:
        /* <DEDUP_REMOVED lines=12> */
.L_x_5108:
        /* <DEDUP_REMOVED lines=20> */
.L_x_5114:
        /* <DEDUP_REMOVED lines=12> */
.L_x_5115:
        /* <DEDUP_REMOVED lines=42> */
.L_x_5113:
        /* <DEDUP_REMOVED lines=12> */
.L_x_5112:
        /* <DEDUP_REMOVED lines=20> */
.L_x_5118:
        /* <DEDUP_REMOVED lines=12> */
.L_x_5119:
        /* <DEDUP_REMOVED lines=42> */
.L_x_5117:
[----:B------:R-:W-:Y:S01]  /*3740*/  I2FP.F32.U32 R0, R0 ;  /* 0x0000000000007245 */ /* 0x000fe20000201000 */
[----:B------:R-:W-:Y:S02]  /*3750*/  HFMA2 R73, -RZ, RZ, 0.1171875, 0 ;  /* 0x2f800000ff497431 */ /* 0x000fe400000001ff */
[----:B-----5:R-:W-:Y:S02]  /*3760*/  HADD2.F32 R72, -RZ, R67.H1_H1 ;  /* 0x30000043ff487230 */ /* 0x020fe40000004100 */
        /* <DEDUP_REMOVED lines=9> */
.L_x_5116:
[----:B------:R-:W-:Y:S02]  /*3800*/  F2FP.F16.F32.PACK_AB R75, RZ, R76 ;  /* 0x0000004cff4b723e */ /* 0x000fe400000000ff */
[----:B------:R-:W-:Y:S02]  /*3810*/  PRMT R74, R93, 0x5410, R94 ;  /* 0x000054105d4a7816 */ /* 0x000fe4000000005e */
[----:B------:R-:W-:Y:S02]  /*3820*/  PRMT R73, R89, 0x5410, R91 ;  /* 0x0000541059497816 */ /* 0x000fe4000000005b */
[----:B------:R-:W-:Y:S02]  /*3830*/  PRMT R72, R86, 0x5410, R87 ;  /* 0x0000541056487816 */ /* 0x000fe40000000057 */
[----:B------:R-:W-:Y:S01]  /*3840*/  PRMT R75, R88, 0x5410, R75 ;  /* 0x00005410584b7816 */ /* 0x000fe2000000004b */
[----:B------:R-:W-:Y:S06]  /*3850*/  BRA `(.L_x_5120) ;  /* 0x0000002800547947 */ /* 0x000fec0003800000 */
.L_x_5087:
[----:B------:R-:W-:Y:S01]  /*3860*/  IMAD.MOV.U32 R83, RZ, RZ, RZ ;  /* 0x000000ffff537224 */ /* 0x000fe200078e00ff */
[----:B------:R-:W-:Y:S01]  /*3870*/  MOV R72, R89 ;  /* 0x0000005900487202 */ /* 0x000fe20000000f00 */
        /* <DEDUP_REMOVED lines=17> */
.L_x_5123:
        /* <DEDUP_REMOVED lines=12> */
.L_x_5124:
        /* <DEDUP_REMOVED lines=42> */
.L_x_5122:
        /* <DEDUP_REMOVED lines=10> */
[----:B------:R-:W-:-:S07]  /*3d90*/  FMUL.FTZ R83, R83, R76 ;  /* 0x0000004c53537220 */ /* 0x000fce0000410000 */
.L_x_5121:
        /* <DEDUP_REMOVED lines=16> */
.L_x_5127:
        /* <DEDUP_REMOVED lines=12> */
.L_x_5128:
        /* <DEDUP_REMOVED lines=43> */
.L_x_5126:
        /* <DEDUP_REMOVED lines=10> */
[----:B------:R-:W-:-:S07]  /*42b0*/  FMUL.FTZ R82, R82, R75 ;  /* 0x0000004b52527220 */ /* 0x000fce0000410000 */
.L_x_5125:
        /* <DEDUP_REMOVED lines=16> */
.L_x_5131:
        /* <DEDUP_REMOVED lines=12> */
.L_x_5132:
        /* <DEDUP_REMOVED lines=43> */
.L_x_5130:
        /* <DEDUP_REMOVED lines=11> */
.L_x_5129:
        /* <DEDUP_REMOVED lines=16> */
.L_x_5135:
        /* <DEDUP_REMOVED lines=12> */
.L_x_5136:
        /* <DEDUP_REMOVED lines=43> */
.L_x_5134:
        /* <DEDUP_REMOVED lines=11> */
.L_x_5133:
        /* <DEDUP_REMOVED lines=16> */
.L_x_5139:
        /* <DEDUP_REMOVED lines=12> */
.L_x_5140:
        /* <DEDUP_REMOVED lines=43> */
.L_x_5138:
        /* <DEDUP_REMOVED lines=11> */
.L_x_5137:
        /* <DEDUP_REMOVED lines=16> */
.L_x_5143:
        /* <DEDUP_REMOVED lines=12> */
.L_x_5144:
        /* <DEDUP_REMOVED lines=42> */
.L_x_5142:
        /* <DEDUP_REMOVED lines=10> */
[----:B------:R-:W-:-:S07]  /*5720*/  FMUL.FTZ R78, R78, R75 ;  /* 0x0000004b4e4e7220 */ /* 0x000fce0000410000 */
.L_x_5141:
        /* <DEDUP_REMOVED lines=16> */
.L_x_5147:
        /* <DEDUP_REMOVED lines=12> */
.L_x_5148:
        /* <DEDUP_REMOVED lines=43> */
.L_x_5146:
        /* <DEDUP_REMOVED lines=10> */
[----:B------:R-:W-:-:S07]  /*5c40*/  FMUL.FTZ R77, R77, R76 ;  /* 0x0000004c4d4d7220 */ /* 0x000fce0000410000 */
.L_x_5145:
        /* <DEDUP_REMOVED lines=16> */
.L_x_5151:
        /* <DEDUP_REMOVED lines=12> */
.L_x_5152:
        /* <DEDUP_REMOVED lines=42> */
.L_x_5150:
        /* <DEDUP_REMOVED lines=11> */
.L_x_5149:
[----:B------:R-:W-:Y:S02]  /*6160*/  F2FP.F16.F32.PACK_AB R75, RZ, R76 ;  /* 0x0000004cff4b723e */ /* 0x000fe400000000ff */
[----:B------:R-:W-:Y:S02]  /*6170*/  PRMT R74, R93, 0x5410, R96 ;  /* 0x000054105d4a7816 */ /* 0x000fe40000000060 */
[----:B------:R-:W-:Y:S02]  /*6180*/  PRMT R73, R89, 0x5410, R91 ;  /* 0x0000541059497816 */ /* 0x000fe4000000005b */
[----:B------:R-:W-:Y:S02]  /*6190*/  PRMT R72, R87, 0x5410, R88 ;  /* 0x0000541057487816 */ /* 0x000fe40000000058 */
[----:B------:R-:W-:-:S07]  /*61a0*/  PRMT R75, R86, 0x5410, R75 ;  /* 0x00005410564b7816 */ /* 0x000fce000000004b */
.L_x_5120:
[----:B------:R-:W0:Y:S01]  /*61b0*/  LDC.64 R112, c[0x0][0x3a8] ;  /* 0x0000ea00ff707b82 */ /* 0x000e220000000a00 */
[----:B------:R-:W-:Y:S01]  /*61c0*/  @P1 IADD3 R91, PT, PT, R106, 0x80, RZ ;  /* 0x000000806a5b1810 */ /* 0x000fe20007ffe0ff */
[----:B------:R-:W-:-:S06]  /*61d0*/  @P0 VIADD R93, R90, 0x80 ;  /* 0x000000805a5d0836 */ /* 0x000fcc0000000000 */
        /* <DEDUP_REMOVED lines=27> */
.L_x_5153:
[----:B-----5:R2:W5:Y:S04]  /*6390*/  @P1 LDG.E.128 R64, desc[UR12][R84.64] ;  /* 0x0000000c54401981 */ /* 0x020568000c1e1d00 */
[----:B------:R2:W5:Y:S01]  /*63a0*/  @P0 LDG.E.128 R68, desc[UR12][R86.64] ;  /* 0x0000000c56440981 */ /* 0x000562000c1e1d00 */
[----:B------:R-:W-:Y:S05]  /*63b0*/  @!P0 BRA `(.L_x_5154) ;  /* 0x0000002800dc8947 */ /* 0x000fea0003800000 */
[----:B------:R-:W-:-:S13]  /*63c0*/  ISETP.GT.AND P2, PT, R103, RZ, PT ;  /* 0x000000ff6700720c */ /* 0x000fda0003f44270 */
[----:B-----5:R-:W-:Y:S01]  /*63d0*/  @!P2 HADD2.F32 R91, -RZ, R68.H0_H0 ;  /* 0x20000044ff5ba230 */ /* 0x020fe20000004100 */
        /* <DEDUP_REMOVED lines=18> */
.L_x_5157:
        /* <DEDUP_REMOVED lines=12> */
.L_x_5158:
[----:B------:R-:W-:Y:S01]  /*65c0*/  IMAD.WIDE.U32 R72, R14, -0x326172a9, RZ ;  /* 0xcd9e8d570e487825 */ /* 0x000fe200078e00ff */
[----:B--2---:R-:W-:-:S03]  /*65d0*/  LOP3.LUT R84, R9, UR15, R11, 0x96, !PT ;  /* 0x0000000f09547c12 */ /* 0x004fc6000f8e960b */
        /* <DEDUP_REMOVED lines=41> */
.L_x_5156:
[----:B------:R-:W-:Y:S01]  /*6870*/  I2FP.F32.U32 R8, R8 ;  /* 0x0000000800087245 */ /* 0x000fe20000201000 */
[----:B------:R-:W-:Y:S02]  /*6880*/  HADD2.F32 R74, -RZ, R64.H0_H0 ;  /* 0x20000040ff4a7230 */ /* 0x000fe40000004100 */
[----:B------:R-:W-:Y:S02]  /*6890*/  IMAD.MOV.U32 R75, RZ, RZ, 0x2f800000 ;  /* 0x2f800000ff4b7424 */ /* 0x000fe400078e00ff */
[----:B--2---:R-:W-:Y:S02]  /*68a0*/  HADD2.F32 R84, -RZ, R68.H0_H0 ;  /* 0x20000044ff547230 */ /* 0x004fe40000004100 */
[----:B------:R-:W-:Y:S01]  /*68b0*/  FMUL.FTZ R74, R74, UR17 ;  /* 0x000000114a4a7c20 */ /* 0x000fe20008410000 */
[----:B------:R-:W-:-:S03]  /*68c0*/  FFMA.FTZ R8, R8, R75, 1.1641532182693481445e-10 ;  /* 0x2f00000008087423 */ /* 0x000fc6000001004b */
[----:B------:R-:W-:Y:S01]  /*68d0*/  FMUL.FTZ R91, R74, UR16 ;  /* 0x000000104a5b7c20 */ /* 0x000fe20008410000 */
[----:B------:R-:W-:Y:S01]  /*68e0*/  HADD2.F32 R74, -RZ, R40.H0_H0 ;  /* 0x20000028ff4a7230 */ /* 0x000fe20000004100 */
[----:B------:R-:W-:-:S04]  /*68f0*/  FSETP.GTU.FTZ.AND P3, PT, R8, UR23, PT ;  /* 0x0000001708007c0b */ /* 0x000fc8000bf7c000 */
[----:B------:R-:W-:Y:S02]  /*6900*/  FSEL R91, R91, RZ, !P3 ;  /* 0x000000ff5b5b7208 */ /* 0x000fe40005800000 */
[----:B------:R-:W-:-:S03]  /*6910*/  SEL R8, RZ, 0x1, P3 ;  /* 0x00000001ff087807 */ /* 0x000fc60001800000 */
[----:B------:R-:W-:-:S07]  /*6920*/  FFMA.FTZ R91, R91, R74, R84 ;  /* 0x0000004a5b5b7223 */ /* 0x000fce0000010054 */
.L_x_5155:
[----:B------:R-:W-:Y:S01]  /*6930*/  F2FP.F16.F32.PACK_AB R98, RZ, R91 ;  /* 0x0000005bff62723e */ /* 0x000fe200000000ff */
[----:B--2---:R-:W-:Y:S01]  /*6940*/  @!P2 HADD2.F32 R87, -RZ, R68.H1_H1 ;  /* 0x30000044ff57a230 */ /* 0x004fe20000004100 */
        /* <DEDUP_REMOVED lines=18> */
.L_x_5161:
        /* <DEDUP_REMOVED lines=12> */
.L_x_5162:
        /* <DEDUP_REMOVED lines=40> */
[----:B------:R-:W-:Y:S02]  /*6db0*/  LOP3.LUT R11, R74, UR42, R87, 0x96, !PT ;  /* 0x0000002a4a0b7c12 */ /* 0x000fe4000f8e9657 */
[----:B------:R-:W-:-:S07]  /*6dc0*/  MOV R74, R86 ;  /* 0x00000056004a7202 */ /* 0x000fce0000000f00 */
.L_x_5160:
        /* <DEDUP_REMOVED lines=12> */
.L_x_5159:
        /* <DEDUP_REMOVED lines=20> */
.L_x_5165:
        /* <DEDUP_REMOVED lines=12> */
.L_x_5166:
        /* <DEDUP_REMOVED lines=42> */
.L_x_5164:
[----:B------:R-:W-:Y:S01]  /*7330*/  I2FP.F32.U32 R6, R6 ;  /* 0x0000000600067245 */ /* 0x000fe20000201000 */
[----:B------:R-:W-:Y:S02]  /*7340*/  HADD2.F32 R74, -RZ, R65.H0_H0 ;  /* 0x20000041ff4a7230 */ /* 0x000fe40000004100 */
[----:B------:R-:W-:Y:S02]  /*7350*/  IMAD.MOV.U32 R73, RZ, RZ, 0x2f800000 ;  /* 0x2f800000ff497424 */ /* 0x000fe400078e00ff */
[----:B------:R-:W-:Y:S02]  /*7360*/  HADD2.F32 R84, -RZ, R69.H0_H0 ;  /* 0x20000045ff547230 */ /* 0x000fe40000004100 */
        /* <DEDUP_REMOVED lines=8> */
.L_x_5163:
        /* <DEDUP_REMOVED lines=20> */
.L_x_5169:
        /* <DEDUP_REMOVED lines=12> */
.L_x_5170:
        /* <DEDUP_REMOVED lines=42> */
[----:B------:R-:W-:-:S07]  /*7890*/  LOP3.LUT R11, R72, UR42, R75, 0x96, !PT ;  /* 0x0000002a480b7c12 */ /* 0x000fce000f8e964b */
.L_x_5168:
[----:B------:R-:W-:Y:S01]  /*78a0*/  I2FP.F32.U32 R5, R5 ;  /* 0x0000000500057245 */ /* 0x000fe20000201000 */
[----:B------:R-:W-:Y:S01]  /*78b0*/  HADD2.F32 R74, -RZ, R65.H1_H1 ;  /* 0x30000041ff4a7230 */ /* 0x000fe20000004100 */
[----:B------:R-:W-:Y:S01]  /*78c0*/  MOV R72, 0x2f800000 ;  /* 0x2f80000000487802 */ /* 0x000fe20000000f00 */
[----:B------:R-:W-:Y:S02]  /*78d0*/  HADD2.F32 R75, -RZ, R41.H1_H1 ;  /* 0x30000029ff4b7230 */ /* 0x000fe40000004100 */
[----:B------:R-:W-:Y:S02]  /*78e0*/  HADD2.F32 R89, -RZ, R69.H1_H1 ;  /* 0x30000045ff597230 */ /* 0x000fe40000004100 */
[----:B------:R-:W-:Y:S01]  /*78f0*/  FMUL.FTZ R74, R74, UR17 ;  /* 0x000000114a4a7c20 */ /* 0x000fe20008410000 */
[----:B------:R-:W-:-:S03]  /*7900*/  FFMA.FTZ R5, R5, R72, 1.1641532182693481445e-10 ;  /* 0x2f00000005057423 */ /* 0x000fc60000010048 */
[----:B------:R-:W-:Y:S02]  /*7910*/  FMUL.FTZ R74, R74, UR16 ;  /* 0x000000104a4a7c20 */ /* 0x000fe40008410000 */
[----:B------:R-:W-:-:S04]  /*7920*/  FSETP.GTU.FTZ.AND P3, PT, R5, UR23, PT ;  /* 0x0000001705007c0b */ /* 0x000fc8000bf7c000 */
[----:B------:R-:W-:Y:S02]  /*7930*/  FSEL R84, R74, RZ, !P3 ;  /* 0x000000ff4a547208 */ /* 0x000fe40005800000 */
[----:B------:R-:W-:-:S03]  /*7940*/  SEL R5, RZ, 0x1, P3 ;  /* 0x00000001ff057807 */ /* 0x000fc60001800000 */
[----:B------:R-:W-:-:S07]  /*7950*/  FFMA.FTZ R84, R84, R75, R89 ;  /* 0x0000004b54547223 */ /* 0x000fce0000010059 */
.L_x_5167:
        /* <DEDUP_REMOVED lines=20> */
.L_x_5173:
        /* <DEDUP_REMOVED lines=12> */
.L_x_5174:
        /* <DEDUP_REMOVED lines=41> */
.L_x_5172:
        /* <DEDUP_REMOVED lines=12> */
.L_x_5171:
        /* <DEDUP_REMOVED lines=20> */
.L_x_5177:
        /* <DEDUP_REMOVED lines=12> */
.L_x_5178:
        /* <DEDUP_REMOVED lines=42> */
.L_x_5176:
        /* <DEDUP_REMOVED lines=12> */
.L_x_5175:
        /* <DEDUP_REMOVED lines=20> */
.L_x_5181:
        /* <DEDUP_REMOVED lines=12> */
.L_x_5182:
        /* <DEDUP_REMOVED lines=42> */
.L_x_5180:
        /* <DEDUP_REMOVED lines=12> */
.L_x_5179:
        /* <DEDUP_REMOVED lines=20> */
.L_x_5185:
        /* <DEDUP_REMOVED lines=12> */
.L_x_5186:
        /* <DEDUP_REMOVED lines=42> */
.L_x_5184:
[----:B------:R-:W-:Y:S01]  /*8e10*/  I2FP.F32.U32 R0, R0 ;  /* 0x0000000000007245 */ /* 0x000fe20000201000 */
[----:B------:R-:W-:Y:S02]  /*8e20*/  HADD2.F32 R72, -RZ, R67.H1_H1 ;  /* 0x30000043ff487230 */ /* 0x000fe40000004100 */
[----:B------:R-:W-:Y:S02]  /*8e30*/  IMAD.MOV.U32 R73, RZ, RZ, 0x2f800000 ;  /* 0x2f800000ff497424 */ /* 0x000fe400078e00ff */
[----:B------:R-:W-:Y:S02]  /*8e40*/  HADD2.F32 R74, -RZ, R71.H1_H1 ;  /* 0x30000047ff4a7230 */ /* 0x000fe40000004100 */
[----:B------:R-:W-:Y:S01]  /*8e50*/  FMUL.FTZ R72, R72, UR17 ;  /* 0x0000001148487c20 */ /* 0x000fe20008410000 */
[----:B------:R-:W-:-:S03]  /*8e60*/  FFMA.FTZ R0, R0, R73, 1.1641532182693481445e-10 ;  /* 0x2f00000000007423 */ /* 0x000fc60000010049 */
[----:B------:R-:W-:Y:S01]  /*8e70*/  FMUL.FTZ R85, R72, UR16 ;  /* 0x0000001048557c20 */ /* 0x000fe20008410000 */
[----:B------:R-:W-:Y:S01]  /*8e80*/  HADD2.F32 R72, -RZ, R43.H1_H1 ;  /* 0x3000002bff487230 */ /* 0x000fe20000004100 */
[----:B------:R-:W-:-:S04]  /*8e90*/  FSETP.GTU.FTZ.AND P2, PT, R0, UR23, PT ;  /* 0x0000001700007c0b */ /* 0x000fc8000bf5c000 */
[----:B------:R-:W-:Y:S02]  /*8ea0*/  FSEL R85, R85, RZ, !P2 ;  /* 0x000000ff55557208 */ /* 0x000fe40005000000 */
[----:B------:R-:W-:-:S03]  /*8eb0*/  SEL R0, RZ, 0x1, P2 ;  /* 0x00000001ff007807 */ /* 0x000fc60001000000 */
[----:B------:R-:W-:-:S07]  /*8ec0*/  FFMA.FTZ R85, R85, R72, R74 ;  /* 0x0000004855557223 */ /* 0x000fce000001004a */
.L_x_5183:
[----:B------:R-:W-:Y:S02]  /*8ed0*/  F2FP.F16.F32.PACK_AB R75, RZ, R85 ;  /* 0x00000055ff4b723e */ /* 0x000fe400000000ff */
[----:B------:R-:W-:Y:S02]  /*8ee0*/  PRMT R74, R101, 0x5410, R102 ;  /* 0x00005410654a7816 */ /* 0x000fe40000000066 */
[----:B------:R-:W-:Y:S02]  /*8ef0*/  PRMT R73, R99, 0x5410, R100 ;  /* 0x0000541063497816 */ /* 0x000fe40000000064 */
[----:B------:R-:W-:Y:S02]  /*8f00*/  PRMT R72, R98, 0x5410, R97 ;  /* 0x0000541062487816 */ /* 0x000fe40000000061 */
[----:B------:R-:W-:Y:S01]  /*8f10*/  PRMT R75, R96, 0x5410, R75 ;  /* 0x00005410604b7816 */ /* 0x000fe2000000004b */
[----:B------:R-:W-:Y:S06]  /*8f20*/  BRA `(.L_x_5187) ;  /* 0x0000002800447947 */ /* 0x000fec0003800000 */
.L_x_5154:
[----:B------:R-:W-:Y:S01]  /*8f30*/  MOV R91, RZ ;  /* 0x000000ff005b7202 */ /* 0x000fe20000000f00 */
[----:B01----:R-:W-:Y:S01]  /*8f40*/  IMAD.MOV.U32 R72, RZ, RZ, R97 ;  /* 0x000000ffff487224 */ /* 0x003fe200078e0061 */
        /* <DEDUP_REMOVED lines=17> */
.L_x_5190:
        /* <DEDUP_REMOVED lines=12> */
.L_x_5191:
        /* <DEDUP_REMOVED lines=43> */
.L_x_5189:
[----:B------:R-:W-:Y:S01]  /*93d0*/  I2FP.F32.U32 R8, R8 ;  /* 0x0000000800087245 */ /* 0x000fe20000201000 */
[----:B-----5:R-:W-:Y:S02]  /*93e0*/  HADD2.F32 R74, -RZ, R64.H0_H0 ;  /* 0x20000040ff4a7230 */ /* 0x020fe40000004100 */
[----:B------:R-:W-:Y:S02]  /*93f0*/  IMAD.MOV.U32 R73, RZ, RZ, 0x2f800000 ;  /* 0x2f800000ff497424 */ /* 0x000fe400078e00ff */
[----:B--2---:R-:W-:Y:S02]  /*9400*/  HADD2.F32 R84, -RZ, R40.H0_H0 ;  /* 0x20000028ff547230 */ /* 0x004fe40000004100 */
[----:B------:R-:W-:Y:S01]  /*9410*/  FMUL.FTZ R74, R74, UR17 ;  /* 0x000000114a4a7c20 */ /* 0x000fe20008410000 */
[----:B------:R-:W-:-:S03]  /*9420*/  FFMA.FTZ R8, R8, R73, 1.1641532182693481445e-10 ;  /* 0x2f00000008087423 */ /* 0x000fc60000010049 */
[----:B------:R-:W-:Y:S02]  /*9430*/  FMUL.FTZ R74, R74, UR16 ;  /* 0x000000104a4a7c20 */ /* 0x000fe40008410000 */
[----:B------:R-:W-:-:S04]  /*9440*/  FSETP.GTU.FTZ.AND P2, PT, R8, UR23, PT ;  /* 0x0000001708007c0b */ /* 0x000fc8000bf5c000 */
[----:B------:R-:W-:Y:S02]  /*9450*/  FSEL R91, R74, RZ, !P2 ;  /* 0x000000ff4a5b7208 */ /* 0x000fe40005000000 */
[----:B------:R-:W-:-:S03]  /*9460*/  SEL R8, RZ, 0x1, P2 ;  /* 0x00000001ff087807 */ /* 0x000fc60001000000 */
[----:B------:R-:W-:-:S07]  /*9470*/  FMUL.FTZ R91, R84, R91 ;  /* 0x0000005b545b7220 */ /* 0x000fce0000410000 */
.L_x_5188:
[----:B------:R-:W-:Y:S01]  /*9480*/  F2FP.F16.F32.PACK_AB R98, RZ, R91 ;  /* 0x0000005bff62723e */ /* 0x000fe200000000ff */
[----:B------:R-:W-:Y:S01]  /*9490*/  IMAD.MOV.U32 R73, RZ, RZ, R72 ;  /* 0x000000ffff497224 */ /* 0x000fe200078e0048 */
[----:B--2---:R-:W-:Y:S01]  /*94a0*/  MOV R87, RZ ;  /* 0x000000ff00577202 */ /* 0x004fe20000000f00 */
        /* <DEDUP_REMOVED lines=13> */
.L_x_5194:
        /* <DEDUP_REMOVED lines=12> */
.L_x_5195:
        /* <DEDUP_REMOVED lines=42> */
.L_x_5193:
[----:B------:R-:W-:Y:S01]  /*98e0*/  I2FP.F32.U32 R7, R7 ;  /* 0x0000000700077245 */ /* 0x000fe20000201000 */
[----:B-----5:R-:W-:Y:S01]  /*98f0*/  HADD2.F32 R74, -RZ, R64.H1_H1 ;  /* 0x30000040ff4a7230 */ /* 0x020fe20000004100 */
[----:B------:R-:W-:-:S04]  /*9900*/  MOV R72, 0x2f800000 ;  /* 0x2f80000000487802 */ /* 0x000fc80000000f00 */
        /* <DEDUP_REMOVED lines=8> */
.L_x_5192:
        /* <DEDUP_REMOVED lines=16> */
.L_x_5198:
        /* <DEDUP_REMOVED lines=12> */
.L_x_5199:
        /* <DEDUP_REMOVED lines=42> */
.L_x_5197:
        /* <DEDUP_REMOVED lines=11> */
.L_x_5196:
        /* <DEDUP_REMOVED lines=16> */
.L_x_5202:
        /* <DEDUP_REMOVED lines=12> */
.L_x_5203:
        /* <DEDUP_REMOVED lines=42> */
.L_x_5201:
        /* <DEDUP_REMOVED lines=11> */
.L_x_5200:
        /* <DEDUP_REMOVED lines=16> */
.L_x_5206:
        /* <DEDUP_REMOVED lines=12> */
.L_x_5207:
        /* <DEDUP_REMOVED lines=42> */
.L_x_5205:
        /* <DEDUP_REMOVED lines=10> */
[----:B------:R-:W-:-:S07]  /*a8b0*/  FMUL.FTZ R92, R73, R92 ;  /* 0x0000005c495c7220 */ /* 0x000fce0000410000 */
.L_x_5204:
        /* <DEDUP_REMOVED lines=16> */
.L_x_5210:
        /* <DEDUP_REMOVED lines=12> */
.L_x_5211:
        /* <DEDUP_REMOVED lines=42> */
.L_x_5209:
        /* <DEDUP_REMOVED lines=11> */
.L_x_5208:
        /* <DEDUP_REMOVED lines=16> */
.L_x_5214:
        /* <DEDUP_REMOVED lines=12> */
.L_x_5215:
        /* <DEDUP_REMOVED lines=42> */
.L_x_5213:
        /* <DEDUP_REMOVED lines=11> */
.L_x_5212:
        /* <DEDUP_REMOVED lines=16> */
.L_x_5218:
        /* <DEDUP_REMOVED lines=12> */
.L_x_5219:
        /* <DEDUP_REMOVED lines=42> */
.L_x_5217:
        /* <DEDUP_REMOVED lines=11> */
.L_x_5216:
[----:B------:R-:W-:Y:S02]  /*b7f0*/  F2FP.F16.F32.PACK_AB R75, RZ, R85 ;  /* 0x00000055ff4b723e */ /* 0x000fe400000000ff */
[----:B------:R-:W-:Y:S02]  /*b800*/  PRMT R74, R101, 0x5410, R102 ;  /* 0x00005410654a7816 */ /* 0x000fe40000000066 */
[----:B------:R-:W-:Y:S02]  /*b810*/  PRMT R73, R99, 0x5410, R100 ;  /* 0x0000541063497816 */ /* 0x000fe40000000064 */
[----:B------:R-:W-:Y:S02]  /*b820*/  PRMT R72, R98, 0x5410, R97 ;  /* 0x0000541062487816 */ /* 0x000fe40000000061 */
[----:B------:R-:W-:-:S07]  /*b830*/  PRMT R75, R96, 0x5410, R75 ;  /* 0x00005410604b7816 */ /* 0x000fce000000004b */
.L_x_5187:
[----:B------:R-:W-:Y:S01]  /*b840*/  VIADD R99, R90, 0x80 ;  /* 0x000000805a637836 */ /* 0x000fe20000000000 */
        /* <DEDUP_REMOVED lines=24> */
[----:B------:R-:W-:Y:S01]  /*b9d0*/  VIADD R99, R106, 0x80 ;  /* 0x000000806a637836 */ /* 0x000fe20000000000 */
[----:B------:R-:W-:Y:S02]  /*b9e0*/  LOP3.LUT R107, R74, R100, R98, 0xfe, !PT ;  /* 0x000000644a6b7212 */ /* 0x000fe400078efe62 */
[----:B------:R-:W-:Y:S01]  /*b9f0*/  LOP3.LUT R75, R105, R75, RZ, 0xfc, !PT ;  /* 0x0000004b694b7212 */ /* 0x000fe200078efcff */
[----:B0-----:R-:W-:Y:S01]  /*ba00*/  IMAD.WIDE.U32 R72, R99, 0x8, R72 ;  /* 0x0000000863487825 */ /* 0x001fe200078e0048 */
[----:B------:R-:W-:-:S05]  /*ba10*/  LOP3.LUT R74, R107, 0xff, R8, 0xf8, !PT ;  /* 0x000000ff6b4a7812 */ /* 0x000fca00078ef808 */
[----:B------:R0:W-:Y:S02]  /*ba20*/  STG.E.64 desc[UR12][R72.64], R74 ;  /* 0x0000004a48007986 */ /* 0x0001e4000c101b0c */
.L_x_5220:
[----:B-----5:R1:W5:Y:S04]  /*ba30*/  @P1 LDG.E.128 R64, desc[UR12][R96.64] ;  /* 0x0000000c60401981 */ /* 0x020368000c1e1d00 */
[----:B------:R1:W5:Y:S01]  /*ba40*/  @P0 LDG.E.128 R68, desc[UR12][R88.64] ;  /* 0x0000000c58440981 */ /* 0x000362000c1e1d00 */
[----:B------:R-:W-:Y:S05]  /*ba50*/  @!P0 BRA `(.L_x_5221) ;  /* 0x0000002800d08947 */ /* 0x000fea0003800000 */
[----:B------:R-:W-:-:S13]  /*ba60*/  ISETP.GT.AND P2, PT, R103, RZ, PT ;  /* 0x000000ff6700720c */ /* 0x000fda0003f44270 */
[----:B-----5:R-:W-:Y:S01]  /*ba70*/  @!P2 HADD2.F32 R99, -RZ, R68.H0_H0 ;  /* 0x20000044ff63a230 */ /* 0x020fe20000004100 */
[----:B0-----:R-:W-:Y:S01]  /*ba80*/  @!P2 MOV R72, R104 ;  /* 0x000000680048a202 */ /* 0x001fe20000000f00 */
[----:B-1----:R-:W-:Y:S01]  /*ba90*/  @!P2 IMAD.MOV.U32 R96, RZ, RZ, R95 ;  /* 0x000000ffff60a224 */ /* 0x002fe200078e005f */
        /* <DEDUP_REMOVED lines=16> */
.L_x_5224:
        /* <DEDUP_REMOVED lines=12> */
.L_x_5225:
        /* <DEDUP_REMOVED lines=41> */
.L_x_5223:
[----:B------:R-:W-:Y:S01]  /*bef0*/  I2FP.F32.U32 R8, R8 ;  /* 0x0000000800087245 */ /* 0x000fe20000201000 */
[----:B------:R-:W-:Y:S01]  /*bf00*/  HADD2.F32 R74, -RZ, R64.H0_H0 ;  /* 0x20000040ff4a7230 */ /* 0x000fe20000004100 */
[----:B------:R-:W-:Y:S01]  /*bf10*/  MOV R73, 0x2f800000 ;  /* 0x2f80000000497802 */ /* 0x000fe20000000f00 */
[----:B------:R-:W-:-:S03]  /*bf20*/  HADD2.F32 R88, -RZ, R68.H0_H0 ;  /* 0x20000044ff587230 */ /* 0x000fc60000004100 */
        /* <DEDUP_REMOVED lines=8> */
.L_x_5222:
        /* <DEDUP_REMOVED lines=20> */
.L_x_5228:
        /* <DEDUP_REMOVED lines=12> */
.L_x_5229:
        /* <DEDUP_REMOVED lines=42> */
.L_x_5227:
[----:B------:R-:W-:Y:S01]  /*c450*/  I2FP.F32.U32 R7, R7 ;  /* 0x0000000700077245 */ /* 0x000fe20000201000 */
[----:B------:R-:W-:Y:S02]  /*c460*/  HFMA2 R72, -RZ, RZ, 0.1171875, 0 ;  /* 0x2f800000ff487431 */ /* 0x000fe400000001ff */
[----:B------:R-:W-:Y:S02]  /*c470*/  HADD2.F32 R74, -RZ, R64.H1_H1 ;  /* 0x30000040ff4a7230 */ /* 0x000fe40000004100 */
        /* <DEDUP_REMOVED lines=9> */
.L_x_5226:
        /* <DEDUP_REMOVED lines=20> */
.L_x_5232:
        /* <DEDUP_REMOVED lines=12> */
.L_x_5233:
        /* <DEDUP_REMOVED lines=42> */
.L_x_5231:
        /* <DEDUP_REMOVED lines=12> */
.L_x_5230:
        /* <DEDUP_REMOVED lines=20> */
.L_x_5236:
        /* <DEDUP_REMOVED lines=12> */
.L_x_5237:
        /* <DEDUP_REMOVED lines=42> */
.L_x_5235:
        /* <DEDUP_REMOVED lines=12> */
.L_x_5234:
        /* <DEDUP_REMOVED lines=20> */
.L_x_5240:
        /* <DEDUP_REMOVED lines=12> */
.L_x_5241:
        /* <DEDUP_REMOVED lines=42> */
.L_x_5239:
        /* <DEDUP_REMOVED lines=12> */
.L_x_5238:
        /* <DEDUP_REMOVED lines=20> */
.L_x_5244:
        /* <DEDUP_REMOVED lines=12> */
.L_x_5245:
        /* <DEDUP_REMOVED lines=42> */
.L_x_5243:
        /* <DEDUP_REMOVED lines=12> */
.L_x_5242:
        /* <DEDUP_REMOVED lines=20> */
.L_x_5248:
        /* <DEDUP_REMOVED lines=12> */
.L_x_5249:
        /* <DEDUP_REMOVED lines=42> */
.L_x_5247:
        /* <DEDUP_REMOVED lines=12> */
.L_x_5246:
        /* <DEDUP_REMOVED lines=20> */
.L_x_5252:
        /* <DEDUP_REMOVED lines=12> */
.L_x_5253:
        /* <DEDUP_REMOVED lines=41> */
.L_x_5251:
        /* <DEDUP_REMOVED lines=12> */
.L_x_5250:
[----:B------:R-:W-:Y:S02]  /*e540*/  F2FP.F16.F32.PACK_AB R75, RZ, R97 ;  /* 0x00000061ff4b723e */ /* 0x000fe400000000ff */
[----:B------:R-:W-:Y:S02]  /*e550*/  PRMT R74, R111, 0x5410, R114 ;  /* 0x000054106f4a7816 */ /* 0x000fe40000000072 */
[----:B------:R-:W-:Y:S02]  /*e560*/  PRMT R73, R109, 0x5410, R110 ;  /* 0x000054106d497816 */ /* 0x000fe4000000006e */
[----:B------:R-:W-:Y:S02]  /*e570*/  PRMT R72, R108, 0x5410, R105 ;  /* 0x000054106c487816 */ /* 0x000fe40000000069 */
[----:B------:R-:W-:Y:S01]  /*e580*/  PRMT R75, R104, 0x5410, R75 ;  /* 0x00005410684b7816 */ /* 0x000fe2000000004b */
[----:B------:R-:W-:Y:S06]  /*e590*/  BRA `(.L_x_5254) ;  /* 0x00000028003c7947 */ /* 0x000fec0003800000 */
.L_x_5221:
[----:B------:R-:W-:Y:S01]  /*e5a0*/  MOV R99, RZ ;  /* 0x000000ff00637202 */ /* 0x000fe20000000f00 */
[----:B0-----:R-:W-:Y:S01]  /*e5b0*/  IMAD.MOV.U32 R72, RZ, RZ, R104 ;  /* 0x000000ffff487224 */ /* 0x001fe200078e0068 */
        /* <DEDUP_REMOVED lines=17> */
.L_x_5257:
        /* <DEDUP_REMOVED lines=12> */
.L_x_5258:
[----:B------:R-:W-:Y:S01]  /*e790*/  IMAD.WIDE.U32 R72, R14, -0x326172a9, RZ ;  /* 0xcd9e8d570e487825 */ /* 0x000fe200078e00ff */
[----:B------:R-:W-:-:S03]  /*e7a0*/  LOP3.LUT R10, R9, UR15, R75, 0x96, !PT ;  /* 0x0000000f090a7c12 */ /* 0x000fc6000f8e964b */
[----:B------:R-:W-:Y:S01]  /*e7b0*/  IMAD.MOV.U32 R8, RZ, RZ, R95 ;  /* 0x000000ffff087224 */ /* 0x000fe200078e005f */
[----:B-1----:R-:W-:Y:S01]  /*e7c0*/  LOP3.LUT R88, R13, UR14, R73, 0x96, !PT ;  /* 0x0000000e0d587c12 */ /* 0x002fe2000f8e9649 */
        /* <DEDUP_REMOVED lines=37> */
.L_x_5256:
[----:B------:R-:W-:Y:S01]  /*ea20*/  I2FP.F32.U32 R8, R8 ;  /* 0x0000000800087245 */ /* 0x000fe20000201000 */
[----:B-----5:R-:W-:Y:S02]  /*ea30*/  HADD2.F32 R74, -RZ, R64.H0_H0 ;  /* 0x20000040ff4a7230 */ /* 0x020fe40000004100 */
[----:B------:R-:W-:Y:S02]  /*ea40*/  IMAD.MOV.U32 R73, RZ, RZ, 0x2f800000 ;  /* 0x2f800000ff497424 */ /* 0x000fe400078e00ff */
[----:B-1----:R-:W-:Y:S02]  /*ea50*/  HADD2.F32 R88, -RZ, R36.H0_H0 ;  /* 0x20000024ff587230 */ /* 0x002fe40000004100 */
[----:B------:R-:W-:Y:S01]  /*ea60*/  FMUL.FTZ R74, R74, UR17 ;  /* 0x000000114a4a7c20 */ /* 0x000fe20008410000 */
[----:B------:R-:W-:-:S03]  /*ea70*/  FFMA.FTZ R8, R8, R73, 1.1641532182693481445e-10 ;  /* 0x2f00000008087423 */ /* 0x000fc60000010049 */
[----:B------:R-:W-:Y:S02]  /*ea80*/  FMUL.FTZ R74, R74, UR16 ;  /* 0x000000104a4a7c20 */ /* 0x000fe40008410000 */
[----:B------:R-:W-:-:S04]  /*ea90*/  FSETP.GTU.FTZ.AND P2, PT, R8, UR23, PT ;  /* 0x0000001708007c0b */ /* 0x000fc8000bf5c000 */
[----:B------:R-:W-:Y:S02]  /*eaa0*/  FSEL R99, R74, RZ, !P2 ;  /* 0x000000ff4a637208 */ /* 0x000fe40005000000 */
[----:B------:R-:W-:-:S03]  /*eab0*/  SEL R8, RZ, 0x1, P2 ;  /* 0x00000001ff087807 */ /* 0x000fc60001000000 */
[----:B------:R-:W-:-:S07]  /*eac0*/  FMUL.FTZ R99, R88, R99 ;  /* 0x0000006358637220 */ /* 0x000fce0000410000 */
.L_x_5255:
        /* <DEDUP_REMOVED lines=16> */
.L_x_5261:
        /* <DEDUP_REMOVED lines=12> */
.L_x_5262:
        /* <DEDUP_REMOVED lines=42> */
.L_x_5260:
        /* <DEDUP_REMOVED lines=11> */
.L_x_5259:
        /* <DEDUP_REMOVED lines=16> */
.L_x_5265:
        /* <DEDUP_REMOVED lines=12> */
.L_x_5266:
        /* <DEDUP_REMOVED lines=42> */
.L_x_5264:
        /* <DEDUP_REMOVED lines=11> */
.L_x_5263:
[----:B------:R-:W-:Y:S01]  /*f4f0*/  F2FP.F16.F32.PACK_AB R110, RZ, R102 ;  /* 0x00000066ff6e723e */ /* 0x000fe200000000ff */
[----:B------:R-:W-:Y:S01]  /*f500*/  IMAD.MOV.U32 R73, RZ, RZ, R72 ;  /* 0x000000ffff497224 */ /* 0x000fe200078e0048 */
[----:B-1----:R-:W-:Y:S01]  /*f510*/  MOV R96, RZ ;  /* 0x000000ff00607202 */ /* 0x002fe20000000f00 */
        /* <DEDUP_REMOVED lines=13> */
.L_x_5269:
        /* <DEDUP_REMOVED lines=12> */
.L_x_5270:
        /* <DEDUP_REMOVED lines=42> */
.L_x_5268:
        /* <DEDUP_REMOVED lines=11> */
.L_x_5267:
        /* <DEDUP_REMOVED lines=16> */
.L_x_5273:
        /* <DEDUP_REMOVED lines=12> */
.L_x_5274:
        /* <DEDUP_REMOVED lines=42> */
.L_x_5272:
        /* <DEDUP_REMOVED lines=11> */
.L_x_5271:
        /* <DEDUP_REMOVED lines=16> */
.L_x_5277:
        /* <DEDUP_REMOVED lines=12> */
.L_x_5278:
        /* <DEDUP_REMOVED lines=42> */
.L_x_5276:
        /* <DEDUP_REMOVED lines=11> */
.L_x_5275:
        /* <DEDUP_REMOVED lines=16> */
.L_x_5281:
        /* <DEDUP_REMOVED lines=12> */
.L_x_5282:
        /* <DEDUP_REMOVED lines=42> */
.L_x_5280:
        /* <DEDUP_REMOVED lines=11> */
.L_x_5279:
        /* <DEDUP_REMOVED lines=16> */
.L_x_5285:
        /* <DEDUP_REMOVED lines=12> */
.L_x_5286:
        /* <DEDUP_REMOVED lines=42> */
.L_x_5284:
        /* <DEDUP_REMOVED lines=11> */
.L_x_5283:
[----:B------:R-:W-:Y:S02]  /*10e40*/  F2FP.F16.F32.PACK_AB R75, RZ, R97 ;  /* 0x00000061ff4b723e */ /* 0x000fe400000000ff */
[----:B------:R-:W-:Y:S02]  /*10e50*/  PRMT R74, R111, 0x5410, R114 ;  /* 0x000054106f4a7816 */ /* 0x000fe40000000072 */
[----:B------:R-:W-:Y:S02]  /*10e60*/  PRMT R73, R110, 0x5410, R109 ;  /* 0x000054106e497816 */ /* 0x000fe4000000006d */
[----:B------:R-:W-:Y:S02]  /*10e70*/  PRMT R72, R108, 0x5410, R105 ;  /* 0x000054106c487816 */ /* 0x000fe40000000069 */
[----:B------:R-:W-:-:S07]  /*10e80*/  PRMT R75, R104, 0x5410, R75 ;  /* 0x00005410684b7816 */ /* 0x000fce000000004b */
.L_x_5254:
[----:B------:R-:W-:Y:S01]  /*10e90*/  VIADD R109, R90, 0x100 ;  /* 0x000001005a6d7836 */ /* 0x000fe20000000000 */
[----:B------:R-:W0:Y:S01]  /*10ea0*/  @P1 LDC.64 R104, c[0x0][0x390] ;  /* 0x0000e400ff681b82 */ /* 0x000e220000000a00 */
[----:B------:R-:W-:Y:S01]  /*10eb0*/  IADD3 R111, PT, PT, R106, 0x180, RZ ;  /* 0x000001806a6f7810 */ /* 0x000fe20007ffe0ff */
[----:B------:R-:W-:Y:S02]  /*10ec0*/  VIADD R90, R90, 0x180 ;  /* 0x000001805a5a7836 */ /* 0x000fe40000000000 */
[----:B------:R-:W-:-:S04]  /*10ed0*/  IMAD.WIDE.U32 R108, R109, 0x10, R112 ;  /* 0x000000106d6c7825 */ /* 0x000fc800078e0070 */
[----:B------:R-:W1:Y:S01]  /*10ee0*/  @P0 LDC.64 R88, c[0x0][0x3a0] ;  /* 0x0000e800ff580b82 */ /* 0x000e620000000a00 */
[----:B------:R2:W-:Y:S01]  /*10ef0*/  STG.E.128 desc[UR12][R108.64], R72 ;  /* 0x000000486c007986 */ /* 0x0005e2000c101d0c */
[----:B0-----:R-:W-:-:S04]  /*10f00*/  @P1 IMAD.WIDE.U32 R104, R111, 0x10, R104 ;  /* 0x000000106f681825 */ /* 0x001fc800078e0068 */
[----:B-1----:R-:W-:Y:S01]  /*10f10*/  @P0 IMAD.WIDE.U32 R88, R90, 0x10, R88 ;  /* 0x000000105a580825 */ /* 0x002fe200078e0058 */
[----:B--2---:R-:W-:Y:S06]  /*10f20*/  @!P1 BRA `(.L_x_5287) ;  /* 0x0000000000549947 */ /* 0x004fec0003800000 */
[----:B------:R-:W-:Y:S02]  /*10f30*/  SHF.L.U32 R72, R2, 0x10, RZ ;  /* 0x0000001002487819 */ /* 0x000fe400000006ff */
[----:B------:R-:W-:Y:S02]  /*10f40*/  LOP3.LUT R74, R0, 0xffff, RZ, 0xc0, !PT ;  /* 0x0000ffff004a7812 */ /* 0x000fe400078ec0ff */
[----:B------:R-:W-:Y:S02]  /*10f50*/  LOP3.LUT R75, R72, 0xff0000, RZ, 0xc0, !PT ;  /* 0x00ff0000484b7812 */ /* 0x000fe400078ec0ff */
[----:B------:R-:W0:Y:S01]  /*10f60*/  LDC.64 R72, c[0x0][0x3b0] ;  /* 0x0000ec00ff487b82 */ /* 0x000e220000000a00 */
[----:B------:R-:W-:Y:S02]  /*10f70*/  PRMT R109, R3, 0x7104, RZ ;  /* 0x00007104036d7816 */ /* 0x000fe400000000ff */
[----:B------:R-:W-:Y:S02]  /*10f80*/  PRMT R74, R75, 0x4210, R74 ;  /* 0x000042104b4a7816 */ /* 0x000fe4000000004a */
[----:B------:R-:W-:-:S02]  /*10f90*/  LOP3.LUT R114, R5, 0xff, RZ, 0xc0, !PT ;  /* 0x000000ff05727812 */ /* 0x000fc400078ec0ff */
[----:B------:R-:W-:Y:S02]  /*10fa0*/  LOP3.LUT R109, R74, 0xff00, R109, 0xf8, !PT ;  /* 0x0000ff004a6d7812 */ /* 0x000fe400078ef86d */
[----:B------:R-:W-:Y:S01]  /*10fb0*/  LOP3.LUT R108, R6, 0xff, RZ, 0xc0, !PT ;  /* 0x000000ff066c7812 */ /* 0x000fe200078ec0ff */
[----:B------:R-:W-:Y:S01]  /*10fc0*/  IMAD.WIDE.U32 R114, R114, 0x1000000, RZ ;  /* 0x0100000072727825 */ /* 0x000fe200078e00ff */
[----:B------:R-:W-:Y:S02]  /*10fd0*/  LOP3.LUT R74, R7, 0xff, RZ, 0xc0, !PT ;  /* 0x000000ff074a7812 */ /* 0x000fe400078ec0ff */
[----:B------:R-:W-:Y:S01]  /*10fe0*/  LOP3.LUT R117, R109, 0xff, R4, 0xf8, !PT ;  /* 0x000000ff6d757812 */ /* 0x000fe200078ef804 */
[----:B------:R-:W-:-:S04]  /*10ff0*/  IMAD.WIDE.U32 R108, R108, 0x10000, RZ ;  /* 0x000100006c6c7825 */ /* 0x000fc800078e00ff */
        /* <DEDUP_REMOVED lines=8> */
.L_x_5287:
        /* <DEDUP_REMOVED lines=23> */
.L_x_5291:
        /* <DEDUP_REMOVED lines=12> */
.L_x_5292:
        /* <DEDUP_REMOVED lines=41> */
.L_x_5290:
[----:B------:R-:W-:Y:S01]  /*11540*/  I2FP.F32.U32 R8, R8 ;  /* 0x0000000800087245 */ /* 0x000fe20000201000 */
[----:B------:R-:W-:Y:S01]  /*11550*/  HADD2.F32 R74, -RZ, R64.H0_H0 ;  /* 0x20000040ff4a7230 */ /* 0x000fe20000004100 */
[----:B------:R-:W-:Y:S01]  /*11560*/  MOV R73, 0x2f800000 ;  /* 0x2f80000000497802 */ /* 0x000fe20000000f00 */
[----:B------:R-:W-:-:S03]  /*11570*/  HADD2.F32 R75, -RZ, R68.H0_H0 ;  /* 0x20000044ff4b7230 */ /* 0x000fc60000004100 */
[----:B------:R-:W-:Y:S01]  /*11580*/  FMUL.FTZ R74, R74, UR17 ;  /* 0x000000114a4a7c20 */ /* 0x000fe20008410000 */
[----:B------:R-:W-:Y:S01]  /*11590*/  FFMA.FTZ R8, R8, R73, 1.1641532182693481445e-10 ;  /* 0x2f00000008087423 */ /* 0x000fe20000010049 */
[----:B------:R-:W-:Y:S02]  /*115a0*/  HADD2.F32 R73, -RZ, R32.H0_H0 ;  /* 0x20000020ff497230 */ /* 0x000fe40000004100 */
[----:B------:R-:W-:Y:S02]  /*115b0*/  FMUL.FTZ R74, R74, UR16 ;  /* 0x000000104a4a7c20 */ /* 0x000fe40008410000 */
[----:B------:R-:W-:-:S04]  /*115c0*/  FSETP.GTU.FTZ.AND P2, PT, R8, UR23, PT ;  /* 0x0000001708007c0b */ /* 0x000fc8000bf5c000 */
[----:B------:R-:W-:Y:S02]  /*115d0*/  FSEL R110, R74, RZ, !P2 ;  /* 0x000000ff4a6e7208 */ /* 0x000fe40005000000 */
[----:B------:R-:W-:-:S03]  /*115e0*/  SEL R8, RZ, 0x1, P2 ;  /* 0x00000001ff087807 */ /* 0x000fc60001000000 */
[----:B------:R-:W-:-:S07]  /*115f0*/  FFMA.FTZ R110, R110, R73, R75 ;  /* 0x000000496e6e7223 */ /* 0x000fce000001004b */
.L_x_5289:
        /* <DEDUP_REMOVED lines=20> */
.L_x_5295:
        /* <DEDUP_REMOVED lines=12> */
.L_x_5296:
        /* <DEDUP_REMOVED lines=42> */
.L_x_5294:
        /* <DEDUP_REMOVED lines=12> */
.L_x_5293:
        /* <DEDUP_REMOVED lines=20> */
.L_x_5299:
        /* <DEDUP_REMOVED lines=12> */
.L_x_5300:
        /* <DEDUP_REMOVED lines=42> */
.L_x_5298:
        /* <DEDUP_REMOVED lines=12> */
.L_x_5297:
        /* <DEDUP_REMOVED lines=20> */
.L_x_5303:
        /* <DEDUP_REMOVED lines=12> */
.L_x_5304:
        /* <DEDUP_REMOVED lines=42> */
.L_x_5302:
        /* <DEDUP_REMOVED lines=12> */
.L_x_5301:
        /* <DEDUP_REMOVED lines=20> */
.L_x_5307:
        /* <DEDUP_REMOVED lines=12> */
.L_x_5308:
        /* <DEDUP_REMOVED lines=42> */
.L_x_5306:
        /* <DEDUP_REMOVED lines=12> */
.L_x_5305:
        /* <DEDUP_REMOVED lines=20> */
.L_x_5311:
        /* <DEDUP_REMOVED lines=12> */
.L_x_5312:
        /* <DEDUP_REMOVED lines=42> */
.L_x_5310:
        /* <DEDUP_REMOVED lines=12> */
.L_x_5309:
        /* <DEDUP_REMOVED lines=20> */
.L_x_5315:
        /* <DEDUP_REMOVED lines=12> */
.L_x_5316:
        /* <DEDUP_REMOVED lines=42> */
.L_x_5314:
        /* <DEDUP_REMOVED lines=12> */
.L_x_5313:
        /* <DEDUP_REMOVED lines=20> */
.L_x_5319:
        /* <DEDUP_REMOVED lines=12> */
.L_x_5320:
        /* <DEDUP_REMOVED lines=41> */
.L_x_5318:
        /* <DEDUP_REMOVED lines=12> */
.L_x_5317:
[----:B------:R-:W-:Y:S02]  /*13b90*/  F2FP.F16.F32.PACK_AB R75, RZ, R106 ;  /* 0x0000006aff4b723e */ /* 0x000fe400000000ff */
[----:B------:R-:W-:Y:S02]  /*13ba0*/  PRMT R74, R120, 0x5410, R121 ;  /* 0x00005410784a7816 */ /* 0x000fe40000000079 */
[----:B------:R-:W-:Y:S02]  /*13bb0*/  PRMT R73, R118, 0x5410, R117 ;  /* 0x0000541076497816 */ /* 0x000fe40000000075 */
[----:B------:R-:W-:Y:S02]  /*13bc0*/  PRMT R72, R116, 0x5410, R115 ;  /* 0x0000541074487816 */ /* 0x000fe40000000073 */
[----:B------:R-:W-:Y:S01]  /*13bd0*/  PRMT R75, R114, 0x5410, R75 ;  /* 0x00005410724b7816 */ /* 0x000fe2000000004b */
[----:B------:R-:W-:Y:S06]  /*13be0*/  BRA `(.L_x_5321) ;  /* 0x00000028003c7947 */ /* 0x000fec0003800000 */
.L_x_5288:
[----:B------:R-:W-:Y:S01]  /*13bf0*/  MOV R110, RZ ;  /* 0x000000ff006e7202 */ /* 0x000fe20000000f00 */
[----:B0-----:R-:W-:Y:S01]  /*13c00*/  IMAD.MOV.U32 R72, RZ, RZ, R107 ;  /* 0x000000ffff487224 */ /* 0x001fe200078e006b */
[----:B-1----:R-:W-:Y:S01]  /*13c10*/  MOV R88, R116 ;  /* 0x0000007400587202 */ /* 0x002fe20000000f00 */
        /* <DEDUP_REMOVED lines=16> */
.L_x_5324:
        /* <DEDUP_REMOVED lines=12> */
.L_x_5325:
        /* <DEDUP_REMOVED lines=41> */
.L_x_5323:
        /* <DEDUP_REMOVED lines=11> */
.L_x_5322:
        /* <DEDUP_REMOVED lines=16> */
.L_x_5328:
        /* <DEDUP_REMOVED lines=12> */
.L_x_5329:
        /* <DEDUP_REMOVED lines=42> */
.L_x_5327:
        /* <DEDUP_REMOVED lines=11> */
.L_x_5326:
        /* <DEDUP_REMOVED lines=16> */
.L_x_5332:
        /* <DEDUP_REMOVED lines=12> */
.L_x_5333:
        /* <DEDUP_REMOVED lines=42> */
.L_x_5331:
        /* <DEDUP_REMOVED lines=11> */
.L_x_5330:
        /* <DEDUP_REMOVED lines=16> */
.L_x_5336:
        /* <DEDUP_REMOVED lines=12> */
.L_x_5337:
        /* <DEDUP_REMOVED lines=42> */
.L_x_5335:
        /* <DEDUP_REMOVED lines=11> */
.L_x_5334:
        /* <DEDUP_REMOVED lines=16> */
.L_x_5340:
        /* <DEDUP_REMOVED lines=12> */
.L_x_5341:
        /* <DEDUP_REMOVED lines=42> */
.L_x_5339:
        /* <DEDUP_REMOVED lines=11> */
.L_x_5338:
        /* <DEDUP_REMOVED lines=16> */
.L_x_5344:
        /* <DEDUP_REMOVED lines=12> */
.L_x_5345:
        /* <DEDUP_REMOVED lines=42> */
.L_x_5343:
        /* <DEDUP_REMOVED lines=11> */
.L_x_5342:
        /* <DEDUP_REMOVED lines=16> */
.L_x_5348:
        /* <DEDUP_REMOVED lines=12> */
.L_x_5349:
        /* <DEDUP_REMOVED lines=42> */
.L_x_5347:
        /* <DEDUP_REMOVED lines=11> */
.L_x_5346:
        /* <DEDUP_REMOVED lines=16> */
.L_x_5352:
        /* <DEDUP_REMOVED lines=12> */
.L_x_5353:
        /* <DEDUP_REMOVED lines=42> */
.L_x_5351:
        /* <DEDUP_REMOVED lines=11> */
.L_x_5350:
[----:B------:R-:W-:Y:S02]  /*16490*/  F2FP.F16.F32.PACK_AB R75, RZ, R106 ;  /* 0x0000006aff4b723e */ /* 0x000fe400000000ff */
[----:B------:R-:W-:Y:S02]  /*164a0*/  PRMT R74, R121, 0x5410, R122 ;  /* 0x00005410794a7816 */ /* 0x000fe4000000007a */
[----:B------:R-:W-:Y:S02]  /*164b0*/  PRMT R73, R119, 0x5410, R120 ;  /* 0x0000541077497816 */ /* 0x000fe40000000078 */
[----:B------:R-:W-:Y:S02]  /*164c0*/  PRMT R72, R118, 0x5410, R117 ;  /* 0x0000541076487816 */ /* 0x000fe40000000075 */
[----:B------:R-:W-:-:S07]  /*164d0*/  PRMT R75, R116, 0x5410, R75 ;  /* 0x00005410744b7816 */ /* 0x000fce000000004b */
.L_x_5321:
        /* <DEDUP_REMOVED lines=36> */
[----:B------:R-:W-:Y:S02]  /*16720*/  LOP3.LUT R74, R0, 0xffff, RZ, 0xc0, !PT ;  /* 0x0000ffff004a7812 */ /* 0x000fe400078ec0ff */
[----:B------:R-:W-:Y:S02]  /*16730*/  PRMT R113, R3, 0x7104, RZ ;  /* 0x0000710403717816 */ /* 0x000fe400000000ff */
[----:B------:R-:W-:Y:S02]  /*16740*/  LOP3.LUT R75, R72, 0xff0000, RZ, 0xc0, !PT ;  /* 0x00ff0000484b7812 */ /* 0x000fe400078ec0ff */
[----:B------:R-:W0:Y:S01]  /*16750*/  LDC.64 R72, c[0x0][0x3b0] ;  /* 0x0000ec00ff487b82 */ /* 0x000e220000000a00 */
[----:B------:R-:W-:Y:S02]  /*16760*/  LOP3.LUT R114, R5, 0xff, RZ, 0xc0, !PT ;  /* 0x000000ff05727812 */ /* 0x000fe400078ec0ff */
[----:B------:R-:W-:-:S02]  /*16770*/  PRMT R74, R75, 0x4210, R74 ;  /* 0x000042104b4a7816 */ /* 0x000fc4000000004a */
[----:B------:R-:W-:Y:S01]  /*16780*/  LOP3.LUT R112, R6, 0xff, RZ, 0xc0, !PT ;  /* 0x000000ff06707812 */ /* 0x000fe200078ec0ff */
[----:B------:R-:W-:Y:S01]  /*16790*/  IMAD.WIDE.U32 R114, R114, 0x1000000, RZ ;  /* 0x0100000072727825 */ /* 0x000fe200078e00ff */
[----:B------:R-:W-:Y:S02]  /*167a0*/  LOP3.LUT R113, R74, 0xff00, R113, 0xf8, !PT ;  /* 0x0000ff004a717812 */ /* 0x000fe400078ef871 */
[----:B------:R-:W-:Y:S02]  /*167b0*/  LOP3.LUT R74, R7, 0xff, RZ, 0xc0, !PT ;  /* 0x000000ff074a7812 */ /* 0x000fe400078ec0ff */
[----:B------:R-:W-:Y:S01]  /*167c0*/  LOP3.LUT R117, R113, 0xff, R4, 0xf8, !PT ;  /* 0x000000ff71757812 */ /* 0x000fe200078ef804 */
[----:B------:R-:W-:-:S04]  /*167d0*/  IMAD.WIDE.U32 R112, R112, 0x10000, RZ ;  /* 0x0001000070707825 */ /* 0x000fc800078e00ff */
[----:B------:R-:W-:Y:S01]  /*167e0*/  IMAD.WIDE.U32 R74, R74, 0x100, RZ ;  /* 0x000001004a4a7825 */ /* 0x000fe200078e00ff */
[----:B------:R-:W-:Y:S02]  /*167f0*/  LOP3.LUT R117, R113, R117, R115, 0xfe, !PT ;  /* 0x0000007571757212 */ /* 0x000fe400078efe73 */
[----:B------:R-:W-:Y:S02]  /*16800*/  LOP3.LUT R113, R74, R114, R112, 0xfe, !PT ;  /* 0x000000724a717212 */ /* 0x000fe400078efe70 */
[----:B------:R-:W-:Y:S01]  /*16810*/  LOP3.LUT R75, R117, R75, RZ, 0xfc, !PT ;  /* 0x0000004b754b7212 */ /* 0x000fe200078efcff */
[----:B0-----:R-:W-:Y:S01]  /*16820*/  IMAD.WIDE.U32 R72, R111, 0x8, R72 ;  /* 0x000000086f487825 */ /* 0x001fe200078e0048 */
[----:B------:R-:W-:-:S05]  /*16830*/  LOP3.LUT R74, R113, 0xff, R8, 0xf8, !PT ;  /* 0x000000ff714a7812 */ /* 0x000fca00078ef808 */
[----:B------:R0:W-:Y:S02]  /*16840*/  STG.E.64 desc[UR12][R72.64], R74 ;  /* 0x0000004a48007986 */ /* 0x0001e4000c101b0c */
.L_x_5354:
[----:B0-----:R-:W0:Y:S01]  /*16850*/  SHFL.BFLY PT, R73, R90, 0x1, 0x1f ;  /* 0x0c201f005a497f89 */ /* 0x001e2200000e0000 */
[----:B------:R-:W-:Y:S01]  /*16860*/  BSSY.RECONVERGENT B0, `(.L_x_5355) ;  /* 0x0000061000007945 */ /* 0x000fe20003800200 */
[----:B------:R-:W-:Y:S02]  /*16870*/  HFMA2 R115, -RZ, RZ, 0, 0 ;  /* 0x00000000ff737431 */ /* 0x000fe400000001ff */
        /* <DEDUP_REMOVED lines=12> */
[----:B------:R-:W-:Y:S02]  /*16940*/  FADD.FTZ R74, -R72, R81 ;  /* 0x00000051484a7221 */ /* 0x000fe40000010100 */
[----:B------:R-:W-:-:S04]  /*16950*/  FFMA.FTZ R73, R73, R73, RZ ;  /* 0x0000004949497223 */ /* 0x000fc800000100ff */
        /* <DEDUP_REMOVED lines=66> */
[----:B------:R-:W0:Y:S03]  /*16d80*/  S2R R90, SR_TID.X ;  /* 0x00000000005a7919 */ /* 0x000e260000002100 */
[----:B------:R-:W1:Y:S02]  /*16d90*/  SHFL.BFLY PT, R73, R112, 0x8, 0x1f ;  /* 0x0d001f0070497f89 */ /* 0x000e6400000e0000 */
[----:B-1----:R-:W-:Y:S01]  /*16da0*/  FADD.FTZ R113, R112, R73 ;  /* 0x0000004970717221 */ /* 0x002fe20000010000 */
[----:B0-----:R-:W-:-:S04]  /*16db0*/  LOP3.LUT P0, R73, R90, 0x1f, RZ, 0xc0, !PT ;  /* 0x0000001f5a497812 */ /* 0x001fc8000780c0ff */
        /* <DEDUP_REMOVED lines=11> */
.L_x_5356:
[----:B------:R-:W-:Y:S05]  /*16e70*/  BSYNC.RECONVERGENT B0 ;  /* 0x0000000000007941 */ /* 0x000fea0003800200 */
.L_x_5355:
        /* <DEDUP_REMOVED lines=12> */
.L_x_5358:
[----:B------:R-:W-:Y:S05]  /*16f40*/  BSYNC.RECONVERGENT B0 ;  /* 0x0000000000007941 */ /* 0x000fea0003800200 */
.L_x_5357:
[----:B------:R-:W1:Y:S01]  /*16f50*/  SHFL.DOWN PT, R112, R115, 0x2, 0x1f ;  /* 0x08401f0073707f89 */ /* 0x000e6200000e0000 */
[----:B------:R-:W-:Y:S01]  /*16f60*/  I2FP.F32.U32 R116, R115 ;  /* 0x0000007300747245 */ /* 0x000fe20000201000 */
        /* <DEDUP_REMOVED lines=33> */
[----:B------:R-:W0:Y:S01]  /*17180*/  LDC R114, c[0x0][0x448] ;  /* 0x00011200ff727b82 */ /* 0x000e220000000800 */
[----:B------:R1:W2:Y:S02]  /*17190*/  SHFL.IDX PT, R73, R115, RZ, 0x1f ;  /* 0x00001fff73497589 */ /* 0x0002a400000e0000 */
[----:B------:R-:W-:-:S05]  /*171a0*/  FFMA.FTZ R111, R75, R111, R72 ;  /* 0x0000006f4b6f7223 */ /* 0x000fca0000010048 */
[----:B------:R-:W3:Y:S01]  /*171b0*/  @!P0 LDC.64 R112, c[0x0][0x3c0] ;  /* 0x0000f000ff708b82 */ /* 0x000ee20000000a00 */
[----:B------:R-:W0:Y:S01]  /*171c0*/  SHFL.IDX PT, R111, R111, RZ, 0x1f ;  /* 0x00001fff6f6f7589 */ /* 0x000e2200000e0000 */
[----:B-1----:R-:W-:-:S06]  /*171d0*/  IMAD.U32 R115, RZ, RZ, UR7 ;  /* 0x00000007ff737e24 */ /* 0x002fcc000f8e00ff */
[----:B------:R-:W1:Y:S01]  /*171e0*/  @!P0 LDC.64 R74, c[0x0][0x3c8] ;  /* 0x0000f200ff4a8b82 */ /* 0x000e620000000a00 */
[----:B--2---:R-:W-:-:S05]  /*171f0*/  FMUL.FTZ R72, R73, R73 ;  /* 0x0000004949487220 */ /* 0x004fca0000410000 */
[----:B------:R-:W-:Y:S01]  /*17200*/  FSEL R117, R72, RZ, P1 ;  /* 0x000000ff48757208 */ /* 0x000fe20000800000 */
[----:B---3--:R-:W-:-:S04]  /*17210*/  @!P0 IMAD.WIDE R112, R115, 0x4, R112 ;  /* 0x0000000473708825 */ /* 0x008fc800078e0270 */
[----:B0-----:R-:W-:Y:S01]  /*17220*/  FFMA.FTZ R72, R111, UR25, R114 ;  /* 0x000000196f487c23 */ /* 0x001fe20008010072 */
[----:B------:R-:W-:-:S03]  /*17230*/  MOV R111, UR7 ;  /* 0x00000007006f7c02 */ /* 0x000fc60008000f00 */
[----:B------:R-:W-:Y:S01]  /*17240*/  FADD.FTZ R72, R72, R117 ;  /* 0x0000007548487221 */ /* 0x000fe20000010000 */
[----:B------:R0:W-:Y:S01]  /*17250*/  @!P0 STG.E desc[UR12][R112.64], R73 ;  /* 0x0000004970008986 */ /* 0x0001e2000c10190c */
[----:B-1----:R-:W-:-:S04]  /*17260*/  @!P0 IMAD.WIDE R74, R111, 0x4, R74 ;  /* 0x000000046f4a8825 */ /* 0x002fc800078e024a */
[----:B------:R-:W1:Y:S02]  /*17270*/  MUFU.RSQ R72, R72 ;  /* 0x0000004800487308 */ /* 0x000e640000001400 */
[----:B-1----:R0:W-:Y:S01]  /*17280*/  @!P0 STG.E desc[UR12][R74.64], R72 ;  /* 0x000000484a008986 */ /* 0x0021e2000c10190c */
[----:B------:R-:W-:Y:S05]  /*17290*/  BRA.U !UP1, `(.L_x_5359) ;  /* 0x0000000d090c7547 */ /* 0x000fea000b800000 */
[----:B0-----:R-:W-:Y:S01]  /*172a0*/  FSEL R73, R73, RZ, !P1 ;  /* 0x000000ff49497208 */ /* 0x001fe20004800000 */
[----:B------:R-:W-:Y:S01]  /*172b0*/  HADD2.F32 R114, -RZ, R60.H1_H1 ;  /* 0x3000003cff727230 */ /* 0x000fe20000004100 */
[----:B------:R-:W-:Y:S01]  /*172c0*/  UIADD3 UR4, UPT, UPT, UR6, -0x1, URZ ;  /* 0xffffffff06047890 */ /* 0x000fe2000fffe0ff */
[----:B------:R-:W-:Y:S02]  /*172d0*/  HADD2.F32 R116, -RZ, R28.H1_H1 ;  /* 0x3000001cff747230 */ /* 0x000fe40000004100 */
        /* <DEDUP_REMOVED lines=34> */
[----:B------:R-:W-:Y:S02]  /*17500*/  HADD2.F32 R112, -RZ, R28.H0_H0 ;  /* 0x2000001cff707230 */ /* 0x000fe40000004100 */
[C---:B------:R-:W-:Y:S01]  /*17510*/  FMUL.FTZ R83, R72.reuse, R83 ;  /* 0x0000005348537220 */ /* 0x040fe20000410000 */
[----:B------:R-:W-:Y:S02]  /*17520*/  HADD2.F32 R118, -RZ, R61.H0_H0 ;  /* 0x2000003dff767230 */ /* 0x000fe40000004100 */
[----:B------:R-:W-:Y:S01]  /*17530*/  FMUL.FTZ R75, R72, R81 ;  /* 0x00000051484b7220 */ /* 0x000fe20000410000 */
[--C-:B------:R-:W-:Y:S02]  /*17540*/  HADD2.F32 R120, -RZ, R29.reuse.H0_H0 ;  /* 0x2000001dff787230 */ /* 0x100fe40000004100 */
[----:B------:R-:W-:Y:S01]  /*17550*/  FFMA.FTZ R81, R73, R114, R116 ;  /* 0x0000007249517223 */ /* 0x000fe20000010074 */
[----:B------:R-:W-:Y:S01]  /*17560*/  FFMA.FTZ R82, R83, R74, R112 ;  /* 0x0000004a53527223 */ /* 0x000fe20000010070 */
[----:B------:R-:W-:-:S02]  /*17570*/  HADD2.F32 R83, -RZ, R29.H1_H1 ;  /* 0x3000001dff537230 */ /* 0x000fc40000004100 */
[C---:B------:R-:W-:Y:S01]  /*17580*/  FMUL.FTZ R74, R72.reuse, R79 ;  /* 0x0000004f484a7220 */ /* 0x040fe20000410000 */
[----:B------:R-:W-:Y:S01]  /*17590*/  FFMA.FTZ R73, R75, R118, R120 ;  /* 0x000000764b497223 */ /* 0x000fe20000010078 */
[----:B------:R-:W-:Y:S02]  /*175a0*/  HADD2.F32 R75, -RZ, R61.H1_H1 ;  /* 0x3000003dff4b7230 */ /* 0x000fe40000004100 */
[C---:B------:R-:W-:Y:S01]  /*175b0*/  FMUL.FTZ R80, R72.reuse, R80 ;  /* 0x0000005048507220 */ /* 0x040fe20000410000 */
[----:B------:R-:W-:Y:S02]  /*175c0*/  HADD2.F32 R111, -RZ, R62.H0_H0 ;  /* 0x2000003eff6f7230 */ /* 0x000fe40000004100 */
[----:B------:R-:W-:Y:S01]  /*175d0*/  FMUL.FTZ R79, R72, R78 ;  /* 0x0000004e484f7220 */ /* 0x000fe20000410000 */
[----:B------:R-:W-:Y:S02]  /*175e0*/  HADD2.F32 R113, -RZ, R30.H0_H0 ;  /* 0x2000001eff717230 */ /* 0x000fe40000004100 */
[----:B------:R-:W-:Y:S01]  /*175f0*/  FFMA.FTZ R78, R80, R75, R83 ;  /* 0x0000004b504e7223 */ /* 0x000fe20000010053 */
        /* <DEDUP_REMOVED lines=8> */
[----:B------:R-:W-:-:S02]  /*17680*/  HADD2.F32 R112, -RZ, R31.H0_H0 ;  /* 0x2000001fff707230 */ /* 0x000fc40000004100 */
[C---:B------:R-:W-:Y:S01]  /*17690*/  FMUL.FTZ R76, R72.reuse, R91 ;  /* 0x0000005b484c7220 */ /* 0x040fe20000410000 */
[----:B------:R-:W-:Y:S02]  /*176a0*/  HADD2.F32 R111, -RZ, R24.H0_H0 ;  /* 0x20000018ff6f7230 */ /* 0x000fe40000004100 */
[----:B------:R-:W-:Y:S01]  /*176b0*/  FMUL.FTZ R93, R72, R93 ;  /* 0x0000005d485d7220 */ /* 0x000fe20000410000 */
[----:B------:R-:W-:Y:S02]  /*176c0*/  HADD2.F32 R114, -RZ, R63.H1_H1 ;  /* 0x3000003fff727230 */ /* 0x000fe40000004100 */
[----:B------:R-:W-:Y:S01]  /*176d0*/  FFMA.FTZ R91, R77, R80, R112 ;  /* 0x000000504d5b7223 */ /* 0x000fe20000010070 */
[----:B------:R-:W-:Y:S02]  /*176e0*/  HADD2.F32 R116, -RZ, R31.H1_H1 ;  /* 0x3000001fff747230 */ /* 0x000fe40000004100 */
[----:B------:R-:W-:Y:S01]  /*176f0*/  FFMA.FTZ R76, R76, R83, R111 ;  /* 0x000000534c4c7223 */ /* 0x000fe2000001006f */
[----:B------:R-:W-:-:S02]  /*17700*/  HADD2.F32 R77, -RZ, R56.H1_H1 ;  /* 0x30000038ff4d7230 */ /* 0x000fc40000004100 */
[C---:B------:R-:W-:Y:S01]  /*17710*/  FMUL.FTZ R80, R72.reuse, R87 ;  /* 0x0000005748507220 */ /* 0x040fe20000410000 */
        /* <DEDUP_REMOVED lines=9> */
[----:B------:R-:W-:Y:S01]  /*177b0*/  FFMA.FTZ R83, R93, R112, R114 ;  /* 0x000000705d537223 */ /* 0x000fe20000010072 */
[----:B------:R-:W-:Y:S02]  /*177c0*/  HADD2.F32 R112, -RZ, R26.H0_H0 ;  /* 0x2000001aff707230 */ /* 0x000fe40000004100 */
[----:B------:R-:W-:Y:S01]  /*177d0*/  FMUL.FTZ R86, R72, R86 ;  /* 0x0000005648567220 */ /* 0x000fe20000410000 */
[--C-:B------:R-:W-:Y:S02]  /*177e0*/  HADD2.F32 R93, -RZ, R58.reuse.H1_H1 ;  /* 0x3000003aff5d7230 */ /* 0x100fe40000004100 */
[----:B------:R-:W-:Y:S01]  /*177f0*/  FFMA.FTZ R77, R84, R111, R113 ;  /* 0x0000006f544d7223 */ /* 0x000fe20000010071 */
[----:B------:R-:W-:-:S02]  /*17800*/  HADD2.F32 R84, -RZ, R58.H0_H0 ;  /* 0x2000003aff547230 */ /* 0x000fc40000004100 */
[C---:B------:R-:W-:Y:S01]  /*17810*/  FMUL.FTZ R94, R72.reuse, R94 ;  /* 0x0000005e485e7220 */ /* 0x040fe20000410000 */
[----:B------:R-:W-:Y:S02]  /*17820*/  HADD2.F32 R111, -RZ, R26.H1_H1 ;  /* 0x3000001aff6f7230 */ /* 0x000fe40000004100 */
[----:B------:R-:W-:Y:S01]  /*17830*/  FMUL.FTZ R85, R72, R85 ;  /* 0x0000005548557220 */ /* 0x000fe20000410000 */
[----:B------:R-:W-:Y:S02]  /*17840*/  HADD2.F32 R113, -RZ, R59.H0_H0 ;  /* 0x2000003bff717230 */ /* 0x000fe40000004100 */
[----:B------:R-:W-:Y:S01]  /*17850*/  FFMA.FTZ R87, R87, R84, R112 ;  /* 0x0000005457577223 */ /* 0x000fe20000010070 */
        /* <DEDUP_REMOVED lines=14> */
[--C-:B------:R-:W-:Y:S02]  /*17940*/  HADD2.F32 R99, -RZ, R21.reuse.H0_H0 ;  /* 0x20000015ff637230 */ /* 0x100fe40000004100 */
[----:B------:R-:W-:Y:S01]  /*17950*/  FMUL.FTZ R100, R72, R100 ;  /* 0x0000006448647220 */ /* 0x000fe20000410000 */
[----:B------:R-:W-:Y:S02]  /*17960*/  HADD2.F32 R115, -RZ, R21.H1_H1 ;  /* 0x30000015ff737230 */ /* 0x000fe40000004100 */
        /* <DEDUP_REMOVED lines=11> */
[----:B------:R-:W-:Y:S02]  /*17a20*/  HADD2.F32 R102, -RZ, R23.H0_H0 ;  /* 0x20000017ff667230 */ /* 0x000fe40000004100 */
[----:B------:R-:W-:Y:S01]  /*17a30*/  FFMA.FTZ R100, R100, R117, R119 ;  /* 0x0000007564647223 */ /* 0x000fe20000010077 */
[----:B------:R-:W-:Y:S02]  /*17a40*/  HADD2.F32 R114, -RZ, R55.H1_H1 ;  /* 0x30000037ff727230 */ /* 0x000fe40000004100 */
[C---:B------:R-:W-:Y:S01]  /*17a50*/  FMUL.FTZ R95, R72.reuse, R95 ;  /* 0x0000005f485f7220 */ /* 0x040fe20000410000 */
[----:B------:R-:W-:Y:S02]  /*17a60*/  HADD2.F32 R116, -RZ, R23.H1_H1 ;  /* 0x30000017ff747230 */ /* 0x000fe40000004100 */
[----:B------:R-:W-:Y:S01]  /*17a70*/  FFMA.FTZ R115, R101, R96, R102 ;  /* 0x0000006065737223 */ /* 0x000fe20000010066 */
[----:B------:R-:W-:Y:S01]  /*17a80*/  FMUL.FTZ R102, R72, R108 ;  /* 0x0000006c48667220 */ /* 0x000fe20000410000 */
[----:B------:R-:W-:-:S02]  /*17a90*/  HADD2.F32 R117, -RZ, R17.H0_H0 ;  /* 0x20000011ff757230 */ /* 0x000fc40000004100 */
[C---:B------:R-:W-:Y:S01]  /*17aa0*/  FMUL.FTZ R108, R72.reuse, R109 ;  /* 0x0000006d486c7220 */ /* 0x040fe20000410000 */
[----:B------:R-:W-:Y:S01]  /*17ab0*/  FFMA.FTZ R114, R97, R114, R116 ;  /* 0x0000007261727223 */ /* 0x000fe20000010074 */
[----:B------:R-:W-:Y:S01]  /*17ac0*/  HADD2.F32 R97, -RZ, R49.H0_H0 ;  /* 0x20000031ff617230 */ /* 0x000fe20000004100 */
[----:B------:R-:W-:Y:S01]  /*17ad0*/  UIMAD UR4, UR4, UR22, URZ ;  /* 0x00000016040472a4 */ /* 0x000fe2000f8e02ff */
[----:B------:R-:W-:Y:S02]  /*17ae0*/  HADD2.F32 R92, -RZ, R54.H1_H1 ;  /* 0x30000036ff5c7230 */ /* 0x000fe40000004100 */
[----:B------:R-:W-:Y:S01]  /*17af0*/  FMUL.FTZ R101, R72, R110 ;  /* 0x0000006e48657220 */ /* 0x000fe20000410000 */
[----:B------:R-:W-:Y:S02]  /*17b00*/  HADD2.F32 R94, -RZ, R22.H1_H1 ;  /* 0x30000016ff5e7230 */ /* 0x000fe40000004100 */
[----:B------:R-:W-:Y:S01]  /*17b10*/  FFMA.FTZ R108, R108, R97, R117 ;  /* 0x000000616c6c7223 */ /* 0x000fe20000010075 */
[----:B------:R-:W-:Y:S01]  /*17b20*/  USHF.R.S32.HI UR5, URZ, 0x1f, UR4 ;  /* 0x0000001fff057899 */ /* 0x000fe20008011404 */
[----:B------:R-:W0:Y:S01]  /*17b30*/  LDC.64 R96, c[0x0][0x428] ;  /* 0x00010a00ff607b82 */ /* 0x000e220000000a00 */
[----:B------:R-:W-:-:S02]  /*17b40*/  HADD2.F32 R93, -RZ, R48.H1_H1 ;  /* 0x30000030ff5d7230 */ /* 0x000fc40000004100 */
[----:B------:R-:W-:Y:S01]  /*17b50*/  FFMA.FTZ R113, R95, R92, R94 ;  /* 0x0000005c5f717223 */ /* 0x000fe2000001005e */
[----:B------:R-:W-:Y:S01]  /*17b60*/  HADD2.F32 R92, -RZ, R48.H0_H0 ;  /* 0x20000030ff5c7230 */ /* 0x000fe20000004100 */
[----:B------:R-:W-:Y:S01]  /*17b70*/  ULEA.HI UR5, UR5, UR4, URZ, 0x3 ;  /* 0x0000000405057291 */ /* 0x000fe2000f8f18ff */
[--C-:B------:R-:W-:Y:S02]  /*17b80*/  HADD2.F32 R94, -RZ, R16.reuse.H0_H0 ;  /* 0x20000010ff5e7230 */ /* 0x100fe40000004100 */
[C---:B------:R-:W-:Y:S01]  /*17b90*/  FMUL.FTZ R104, R72.reuse, R104 ;  /* 0x0000006848687220 */ /* 0x040fe20000410000 */
[----:B------:R-:W-:Y:S02]  /*17ba0*/  HADD2.F32 R95, -RZ, R16.H1_H1 ;  /* 0x30000010ff5f7230 */ /* 0x000fe40000004100 */
[C---:B------:R-:W-:Y:S01]  /*17bb0*/  FMUL.FTZ R107, R72.reuse, R107 ;  /* 0x0000006b486b7220 */ /* 0x040fe20000410000 */
[----:B------:R-:W-:Y:S01]  /*17bc0*/  FMUL.FTZ R109, R72, R103 ;  /* 0x00000067486d7220 */ /* 0x000fe20000410000 */
[----:B------:R-:W-:Y:S01]  /*17bd0*/  FFMA.FTZ R101, R101, R92, R94 ;  /* 0x0000005c65657223 */ /* 0x000fe2000001005e */
[----:B------:R-:W-:-:S02]  /*17be0*/  HADD2.F32 R92, -RZ, R50.H0_H0 ;  /* 0x20000032ff5c7230 */ /* 0x000fc40000004100 */
[----:B------:R-:W-:Y:S01]  /*17bf0*/  FFMA.FTZ R102, R102, R93, R95 ;  /* 0x0000005d66667223 */ /* 0x000fe2000001005f */
[----:B------:R-:W-:Y:S02]  /*17c00*/  HADD2.F32 R93, -RZ, R49.H1_H1 ;  /* 0x30000031ff5d7230 */ /* 0x000fe40000004100 */
[C---:B------:R-:W-:Y:S01]  /*17c10*/  FMUL.FTZ R110, R72.reuse, R105 ;  /* 0x00000069486e7220 */ /* 0x040fe20000410000 */
[----:B------:R-:W-:Y:S02]  /*17c20*/  HADD2.F32 R95, -RZ, R17.H1_H1 ;  /* 0x30000011ff5f7230 */ /* 0x000fe40000004100 */
[----:B------:R-:W-:Y:S01]  /*17c30*/  FMUL.FTZ R106, R72, R106 ;  /* 0x0000006a486a7220 */ /* 0x000fe20000410000 */
[----:B------:R-:W-:Y:S01]  /*17c40*/  HADD2.F32 R94, -RZ, R18.H0_H0 ;  /* 0x20000012ff5e7230 */ /* 0x000fe20000004100 */
[----:B------:R-:W-:Y:S01]  /*17c50*/  F2FP.F16.F32.PACK_AB R75, R75, R91 ;  /* 0x0000005b4b4b723e */ /* 0x000fe200000000ff */
[----:B------:R-:W-:Y:S02]  /*17c60*/  IMAD.U32 R117, RZ, RZ, UR5 ;  /* 0x00000005ff757e24 */ /* 0x000fe4000f8e00ff */
[----:B------:R-:W-:Y:S01]  /*17c70*/  FFMA.FTZ R103, R104, R93, R95 ;  /* 0x0000005d68677223 */ /* 0x000fe2000001005f */
[----:B------:R-:W-:-:S02]  /*17c80*/  HADD2.F32 R93, -RZ, R19.H0_H0 ;  /* 0x20000013ff5d7230 */ /* 0x000fc40000004100 */
[----:B------:R-:W-:Y:S01]  /*17c90*/  FFMA.FTZ R105, R107, R92, R94 ;  /* 0x0000005c6b697223 */ /* 0x000fe2000001005e */
[--C-:B------:R-:W-:Y:S01]  /*17ca0*/  HADD2.F32 R107, -RZ, R51.reuse.H0_H0 ;  /* 0x20000033ff6b7230 */ /* 0x100fe20000004100 */
[----:B------:R-:W-:Y:S01]  /*17cb0*/  LEA.HI.SX32 R117, R117, R90, 0x1d ;  /* 0x0000005a75757211 */ /* 0x000fe200078feaff */
[----:B------:R-:W-:Y:S01]  /*17cc0*/  HADD2.F32 R104, -RZ, R50.H1_H1 ;  /* 0x30000032ff687230 */ /* 0x000fe20000004100 */
[----:B------:R-:W-:Y:S01]  /*17cd0*/  F2FP.F16.F32.PACK_AB R74, R79, R74 ;  /* 0x0000004a4f4a723e */ /* 0x000fe200000000ff */
[----:B------:R-:W-:Y:S02]  /*17ce0*/  HADD2.F32 R72, -RZ, R18.H1_H1 ;  /* 0x30000012ff487230 */ /* 0x000fe40000004100 */
[----:B------:R-:W-:Y:S01]  /*17cf0*/  FFMA.FTZ R107, R110, R107, R93 ;  /* 0x0000006b6e6b7223 */ /* 0x000fe2000001005d */
[----:B------:R-:W-:Y:S01]  /*17d00*/  HADD2.F32 R119, -RZ, R51.H1_H1 ;  /* 0x30000033ff777230 */ /* 0x000fe20000004100 */
[----:B------:R-:W-:Y:S01]  /*17d10*/  IADD3 R93, PT, PT, R117, 0x80, RZ ;  /* 0x00000080755d7810 */ /* 0x000fe20007ffe0ff */
[----:B------:R-:W-:-:S02]  /*17d20*/  HADD2.F32 R121, -RZ, R19.H1_H1 ;  /* 0x30000013ff797230 */ /* 0x000fc40000004100 */
[----:B------:R-:W-:Y:S01]  /*17d30*/  FFMA.FTZ R104, R109, R104, R72 ;  /* 0x000000686d687223 */ /* 0x000fe20000010048 */
[C---:B------:R-:W-:Y:S01]  /*17d40*/  VIADD R95, R117.reuse, 0x100 ;  /* 0x00000100755f7836 */ /* 0x040fe20000000000 */
[C---:B------:R-:W-:Y:S01]  /*17d50*/  IADD3 R109, PT, PT, R117.reuse, 0x180, RZ ;  /* 0x00000180756d7810 */ /* 0x040fe20007ffe0ff */
[----:B0-----:R-:W-:-:S04]  /*17d60*/  IMAD.WIDE.U32 R116, R117, 0x10, R96 ;  /* 0x0000001075747825 */ /* 0x001fc800078e0060 */
[----:B------:R-:W-:Y:S01]  /*17d70*/  FFMA.FTZ R106, R106, R119, R121 ;  /* 0x000000776a6a7223 */ /* 0x000fe20000010079 */
[----:B------:R-:W-:Y:S02]  /*17d80*/  F2FP.F16.F32.PACK_AB R73, R78, R73 ;  /* 0x000000494e49723e */ /* 0x000fe400000000ff */
        /* <DEDUP_REMOVED lines=19> */
[----:B------:R1:W-:Y:S02]  /*17ec0*/  STG.E.128 desc[UR12][R96.64], R84 ;  /* 0x0000005460007986 */ /* 0x0003e4000c101d0c */
.L_x_5359:
[----:B------:R-:W-:Y:S02]  /*17ed0*/  UIADD3 UR7, UPT, UPT, UR7, UR20, URZ ;  /* 0x0000001407077290 */ /* 0x000fe4000fffe0ff */
[----:B------:R-:W-:Y:S02]  /*17ee0*/  UPLOP3.LUT UP0, UPT, UPT, UPT, UP0, 0x40, 0x4 ;  /* 0x000000000004789c */ /* 0x000fe40003f0e800 */
[----:B------:R-:W-:-:S09]  /*17ef0*/  UISETP.GE.AND UP1, UPT, UR7, UR21, UPT ;  /* 0x000000150700728c */ /* 0x000fd2000bf26270 */
[----:B------:R-:W-:Y:S05]  /*17f00*/  BRA.U !UP1, `(.L_x_5360) ;  /* 0xfffffe8909ac7547 */ /* 0x000fea000b83ffff */
[----:B------:R-:W-:Y:S05]  /*17f10*/  EXIT ;  /* 0x000000000000794d */ /* 0x000fea0003800000 */
.L_x_5361:
        /* <DEDUP_REMOVED lines=14> */
.L_x_27229:


//--------------------- .text._ZN10layer_norm13ln_fwd_kernelINS_13Kernel_traitsIf13__nv_bfloat16S2_S2_fjLj4096ELj1ELj1ELj4ELj16ENS_18Kernel_traits_baseILj4096EfS2_S2_S2_fjLj128EEEEELb0ELb0ELb0ELb0EEEvNS_9FwdParamsE --------------------------
	.section	.text._ZN10layer_norm13ln_fwd_kernelINS_13Kernel_traitsIf13__nv_bfloat16S2_S2_fjLj4096ELj1ELj1ELj4ELj16ENS_18Kernel_traits_baseILj4096EfS2_S2_S2_fjLj128EEEEELb0ELb0ELb0ELb0EEEvNS_9FwdParamsE,"ax",@progbits
	.align	128
        .global         _ZN10layer_norm13ln_fwd_kernelINS_13Kernel_traitsIf13__nv_bfloat16S2_S2_fjLj4096ELj1ELj1ELj4ELj16ENS_18Kernel_traits_baseILj4096EfS2_S2_S2_fjLj128EEEEELb0ELb0ELb0ELb0EEEvNS_9FwdParamsE
        .type           _ZN10layer_norm13ln_fwd_kernelINS_13Kernel_traitsIf13__nv_bfloat16S2_S2_fjLj4096ELj1ELj1ELj4ELj16ENS_18Kernel_traits_baseILj4096EfS2_S2_S2_fjLj128EEEEELb0ELb0ELb0ELb0EEEvNS_9FwdParamsE,@function
        .size           _ZN10layer_norm13ln_fwd_kernelINS_13Kernel_traitsIf13__nv_bfloat16S2_S2_fjLj4096ELj1ELj1ELj4ELj16ENS_18Kernel_traits_baseILj4096EfS2_S2_S2_fjLj128EEEEELb0ELb0ELb0ELb0EEEvNS_9FwdParamsE,(.L_x_27230 - _ZN10layer_norm13ln_fwd_kernelINS_13Kernel_traitsIf13__nv_bfloat16S2_S2_fjLj4096ELj1ELj1ELj4ELj16ENS_18Kernel_traits_baseILj4096EfS2_S2_S2_fjLj128EEEEELb0ELb0ELb0ELb0EEEvNS_9FwdParamsE)
        .other          _ZN10layer_norm13ln_fwd_kernelINS_13Kernel_traitsIf13__nv_bfloat16S2_S2_fjLj4096ELj1ELj1ELj4ELj16ENS_18Kernel_traits_baseILj4096EfS2_S2_S2_fjLj128EEEEELb0ELb0ELb0ELb0EEEvNS_9FwdParamsE,@"STO_CUDA_ENTRY STV_DEFAULT"
_ZN10layer_norm13ln_fwd_kernelINS_13Kernel_traitsIf13__nv_bfloat16S2_S2_fjLj4096ELj1ELj1ELj4ELj16ENS_18Kernel_traits_baseILj4096EfS2_S2_S2_fjLj128EEEEELb0ELb0ELb0ELb0EEEvNS_9FwdParamsE:
.text._ZN10layer_norm13ln_fwd_kernelINS_13Kernel_traitsIf13__nv_bfloat16S2_S2_fjLj4096ELj1ELj1ELj4ELj16ENS_18Kernel_traits_baseILj4096EfS2_S2_S2_fjLj128EEEEELb0ELb0ELb0ELb0EEEvNS_9FwdParamsE:
        /* <DEDUP_REMOVED lines=32> */
[----:B------:R-:W-:Y:S01]  /*0200*/  @P0 LOP3.LUT R19, R19, 0x80, RZ, 0xfc, !PT ;  /* 0x0000008013130812 */ /* 0x000fe200078efcff */
[----:B------:R0:W5:Y:S04]  /*0210*/  @P0 LDG.E.128 R76, desc[UR8][R2.64+0x10] ;  /* 0x00001008024c0981 */ /* 0x000168000c1e1d00 */
[----:B------:R0:W5:Y:S01]  /*0220*/  @P0 LD.E.128 R72, desc[UR8][R4.64] ;  /* 0x0000000804480980 */ /* 0x000162000c101d00 */
[----:B------:R-:W1:Y:S01]  /*0230*/  @P2 LDC.64 R16, c[0x0][0x438] ;  /* 0x00010e00ff102b82 */ /* 0x000e620000000a00 */
[----:B--2---:R-:W-:-:S02]  /*0240*/  @P1 IMAD.WIDE.U32 R6, R19, 0x20, R6 ;  /* 0x0000002013061825 */ /* 0x004fc400078e0006 */
[----:B------:R0:W5:Y:S04]  /*0250*/  @P0 LD.E.128 R68, desc[UR8][R4.64+0x10] ;  /* 0x0000100804440980 */ /* 0x000168000c101d00 */
[----:B------:R0:W5:Y:S01]  /*0260*/  @P1 LDG.E.128 R64, desc[UR8][R6.64] ;  /* 0x0000000806401981 */ /* 0x000162000c1e1d00 */
[C---:B---3--:R-:W-:Y:S01]  /*0270*/  @P1 IMAD.WIDE.U32 R8, R19.reuse, 0x20, R8 ;  /* 0x0000002013081825 */ /* 0x048fe200078e0008 */
[----:B------:R-:W-:Y:S02]  /*0280*/  @P1 IADD3 R19, PT, PT, R19, 0x80, RZ ;  /* 0x0000008013131810 */ /* 0x000fe40007ffe0ff */
[----:B------:R0:W5:Y:S04]  /*0290*/  @P1 LDG.E.128 R60, desc[UR8][R6.64+0x10] ;  /* 0x00001008063c1981 */ /* 0x000168000c1e1d00 */
[----:B------:R0:W5:Y:S01]  /*02a0*/  @P1 LD.E.128 R56, desc[UR8][R8.64] ;  /* 0x0000000808381980 */ /* 0x000162000c101d00 */
[----:B----4-:R-:W-:-:S03]  /*02b0*/  @P2 IMAD.WIDE.U32 R14, R19, 0x20, R14 ;  /* 0x00000020130e2825 */ /* 0x010fc600078e000e */
[----:B------:R0:W5:Y:S04]  /*02c0*/  @P1 LD.E.128 R52, desc[UR8][R8.64+0x10] ;  /* 0x0000100808341980 */ /* 0x000168000c101d00 */
[----:B------:R0:W5:Y:S01]  /*02d0*/  @P2 LDG.E.128 R48, desc[UR8][R14.64] ;  /* 0x000000080e302981 */ /* 0x000162000c1e1d00 */
[----:B-1----:R-:W-:-:S03]  /*02e0*/  @P2 IMAD.WIDE.U32 R16, R19, 0x20, R16 ;  /* 0x0000002013102825 */ /* 0x002fc600078e0010 */
[----:B------:R0:W5:Y:S04]  /*02f0*/  @P2 LDG.E.128 R44, desc[UR8][R14.64+0x10] ;  /* 0x000010080e2c2981 */ /* 0x000168000c1e1d00 */
[----:B------:R0:W5:Y:S04]  /*0300*/  @P2 LD.E.128 R40, desc[UR8][R16.64] ;  /* 0x0000000810282980 */ /* 0x000168000c101d00 */
[----:B------:R0:W5:Y:S01]  /*0310*/  @P2 LD.E.128 R36, desc[UR8][R16.64+0x10] ;  /* 0x0000100810242980 */ /* 0x000162000c101d00 */
[----:B------:R-:W-:Y:S02]  /*0320*/  ISETP.GE.U32.AND P0, PT, R11, 0x200, PT ;  /* 0x000002000b00780c */ /* 0x000fe40003f06070 */
[----:B------:R-:W-:-:S11]  /*0330*/  @P2 IADD3 R19, PT, PT, R19, 0x80, RZ ;  /* 0x0000008013132810 */ /* 0x000fd60007ffe0ff */
[----:B0-----:R-:W-:Y:S05]  /*0340*/  @!P0 BRA `(.L_x_5364) ;  /* 0x0000000000c08947 */ /* 0x001fea0003800000 */
[----:B------:R-:W0:Y:S08]  /*0350*/  LDC.64 R2, c[0x0][0x3d0] ;  /* 0x0000f400ff027b82 */ /* 0x000e300000000a00 */
[----:B------:R-:W1:Y:S01]  /*0360*/  LDC.64 R4, c[0x0][0x438] ;  /* 0x00010e00ff047b82 */ /* 0x000e620000000a00 */
[----:B0-----:R-:W-:-:S05]  /*0370*/  IMAD.WIDE.U32 R2, R19, 0x20, R2 ;  /* 0x0000002013027825 */ /* 0x001fca00078e0002 */
[----:B------:R0:W5:Y:S01]  /*0380*/  LDG.E.128 R32, desc[UR8][R2.64] ;  /* 0x0000000802207981 */ /* 0x000162000c1e1d00 */
[----:B-1----:R-:W-:-:S03]  /*0390*/  IMAD.WIDE.U32 R4, R19, 0x20, R4 ;  /* 0x0000002013047825 */ /* 0x002fc600078e0004 */
[----:B------:R0:W5:Y:S04]  /*03a0*/  LDG.E.128 R28, desc[UR8][R2.64+0x10] ;  /* 0x00001008021c7981 */ /* 0x000168000c1e1d00 */
[----:B------:R0:W5:Y:S04]  /*03b0*/  LD.E.128 R24, desc[UR8][R4.64] ;  /* 0x0000000804187980 */ /* 0x000168000c101d00 */
[----:B------:R0:W5:Y:S01]  /*03c0*/  LD.E.128 R20, desc[UR8][R4.64+0x10] ;  /* 0x0000100804147980 */ /* 0x000162000c101d00 */
[----:B------:R-:W-:Y:S05]  /*03d0*/  BRA `(.L_x_5364) ;  /* 0x00000000009c7947 */ /* 0x000fea0003800000 */
.L_x_5363:
        /* <DEDUP_REMOVED lines=12> */
[----:B------:R-:W-:Y:S02]  /*04a0*/  @P1 IADD3 R19, PT, PT, R19, 0x80, RZ ;  /* 0x0000008013131810 */ /* 0x000fe40007ffe0ff */
[----:B------:R0:W5:Y:S04]  /*04b0*/  @P0 LDG.E.128 R76, desc[UR8][R4.64+0x10] ;  /* 0x00001008044c0981 */ /* 0x000168000c1e1d00 */
[----:B------:R0:W5:Y:S01]  /*04c0*/  @P1 LDG.E.128 R64, desc[UR8][R6.64] ;  /* 0x0000000806401981 */ /* 0x000162000c1e1d00 */
[C---:B--2---:R-:W-:Y:S01]  /*04d0*/  @P2 IMAD.WIDE.U32 R8, R19.reuse, 0x20, R8 ;  /* 0x0000002013082825 */ /* 0x044fe200078e0008 */
[----:B------:R-:W-:-:S02]  /*04e0*/  @P2 IADD3 R19, PT, PT, R19, 0x80, RZ ;  /* 0x0000008013132810 */ /* 0x000fc40007ffe0ff */
[----:B------:R0:W5:Y:S04]  /*04f0*/  @P1 LDG.E.128 R60, desc[UR8][R6.64+0x10] ;  /* 0x00001008063c1981 */ /* 0x000168000c1e1d00 */
[----:B------:R0:W5:Y:S01]  /*0500*/  @P2 LDG.E.128 R48, desc[UR8][R8.64] ;  /* 0x0000000808302981 */ /* 0x000162000c1e1d00 */
[----:B---3--:R-:W-:-:S03]  /*0510*/  @P3 IMAD.WIDE.U32 R2, R19, 0x20, R14 ;  /* 0x0000002013023825 */ /* 0x008fc600078e000e */
[----:B------:R0:W5:Y:S04]  /*0520*/  @P2 LDG.E.128 R44, desc[UR8][R8.64+0x10] ;  /* 0x00001008082c2981 */ /* 0x000168000c1e1d00 */
[----:B------:R0:W5:Y:S04]  /*0530*/  @P3 LDG.E.128 R32, desc[UR8][R2.64] ;  /* 0x0000000802203981 */ /* 0x000168000c1e1d00 */
[----:B------:R0:W5:Y:S01]  /*0540*/  @P3 LDG.E.128 R28, desc[UR8][R2.64+0x10] ;  /* 0x00001008021c3981 */ /* 0x000162000c1e1d00 */
[----:B------:R-:W-:Y:S02]  /*0550*/  CS2R R38, SRZ ;  /* 0x0000000000267805 */ /* 0x000fe4000001ff00 */
[----:B------:R-:W-:-:S02]  /*0560*/  CS2R R36, SRZ ;  /* 0x0000000000247805 */ /* 0x000fc4000001ff00 */
[----:B------:R-:W-:Y:S02]  /*0570*/  CS2R R42, SRZ ;  /* 0x00000000002a7805 */ /* 0x000fe4000001ff00 */
[----:B------:R-:W-:Y:S02]  /*0580*/  CS2R R40, SRZ ;  /* 0x0000000000287805 */ /* 0x000fe4000001ff00 */
[----:B------:R-:W-:Y:S02]  /*0590*/  CS2R R54, SRZ ;  /* 0x0000000000367805 */ /* 0x000fe4000001ff00 */
[----:B------:R-:W-:Y:S02]  /*05a0*/  CS2R R52, SRZ ;  /* 0x0000000000347805 */ /* 0x000fe4000001ff00 */
[----:B------:R-:W-:Y:S02]  /*05b0*/  CS2R R58, SRZ ;  /* 0x00000000003a7805 */ /* 0x000fe4000001ff00 */
[----:B------:R-:W-:-:S02]  /*05c0*/  CS2R R56, SRZ ;  /* 0x0000000000387805 */ /* 0x000fc4000001ff00 */
[----:B------:R-:W-:Y:S02]  /*05d0*/  CS2R R70, SRZ ;  /* 0x0000000000467805 */ /* 0x000fe4000001ff00 */
[----:B------:R-:W-:Y:S02]  /*05e0*/  CS2R R68, SRZ ;  /* 0x0000000000447805 */ /* 0x000fe4000001ff00 */
[----:B------:R-:W-:Y:S02]  /*05f0*/  CS2R R74, SRZ ;  /* 0x00000000004a7805 */ /* 0x000fe4000001ff00 */
[----:B------:R-:W-:Y:S02]  /*0600*/  CS2R R72, SRZ ;  /* 0x0000000000487805 */ /* 0x000fe4000001ff00 */
[----:B------:R-:W-:Y:S02]  /*0610*/  @P3 CS2R R22, SRZ ;  /* 0x0000000000163805 */ /* 0x000fe4000001ff00 */
[----:B------:R-:W-:-:S02]  /*0620*/  @P3 CS2R R20, SRZ ;  /* 0x0000000000143805 */ /* 0x000fc4000001ff00 */
[----:B------:R-:W-:Y:S02]  /*0630*/  @P3 CS2R R26, SRZ ;  /* 0x00000000001a3805 */ /* 0x000fe4000001ff00 */
[----:B0-----:R-:W-:-:S07]  /*0640*/  @P3 CS2R R24, SRZ ;  /* 0x0000000000183805 */ /* 0x001fce000001ff00 */
.L_x_5364:
[----:B------:R-:W-:Y:S05]  /*0650*/  BSYNC.RECONVERGENT B0 ;  /* 0x0000000000007941 */ /* 0x000fea0003800200 */
.L_x_5362:
[----:B------:R-:W1:Y:S02]  /*0660*/  LDCU UR4, c[0x0][0x384] ;  /* 0x00007080ff0477ac */ /* 0x000e640008000800 */
[----:B-1----:R-:W-:-:S06]  /*0670*/  UISETP.GE.AND UP1, UPT, UR6, UR4, UPT ;  /* 0x000000040600728c */ /* 0x002fcc000bf26270 */
[----:B------:R-:W-:-:S13]  /*0680*/  PLOP3.LUT P0, PT, PT, PT, UP1, 0x80, 0x8 ;  /* 0x000000000008781c */ /* 0x000fda0003f0f018 */
[----:B------:R-:W-:Y:S05]  /*0690*/  @P0 EXIT ;  /* 0x000000000000094d */ /* 0x000fea0003800000 */
[----:B------:R-:W-:Y:S01]  /*06a0*/  SHF.R.S32.HI R10, RZ, 0x3, R10 ;  /* 0x00000003ff0a7819 */ /* 0x000fe2000001140a */
[----:B------:R-:W-:Y:S01]  /*06b0*/  UISETP.NE.U32.AND UP1, UPT, UR10, URZ, UPT ;  /* 0x000000ff0a00728c */ /* 0x000fe2000bf25070 */
[----:B------:R-:W1:Y:S02]  /*06c0*/  LDCU UR13, c[0x0][0x388] ;  /* 0x00007100ff0d77ac */ /* 0x000e640008000800 */
[C---:B0-----:R-:W-:Y:S02]  /*06d0*/  LOP3.LUT R2, R10.reuse, 0x7f, RZ, 0xc0, !PT ;  /* 0x0000007f0a027812 */ /* 0x041fe400078ec0ff */
[----:B------:R-:W-:Y:S01]  /*06e0*/  SHF.L.U32 R10, R10, 0x1, RZ ;  /* 0x000000010a0a7819 */ /* 0x000fe200000006ff */
[----:B------:R-:W-:Y:S01]  /*06f0*/  UISETP.NE.AND.EX UP1, UPT, UR11, URZ, UPT, UP1 ;  /* 0x000000ff0b00728c */ /* 0x000fe2000bf25310 */
[----:B------:R-:W-:Y:S01]  /*0700*/  VIADDMNMX R13, R2, -R13, RZ, !PT ;  /* 0x8000000d020d7246 */ /* 0x000fe200078001ff */
[----:B------:R-:W-:Y:S01]  /*0710*/  IMAD R0, R0, -0x20, R2 ;  /* 0xffffffe000007824 */ /* 0x000fe200078e0202 */
[----:B------:R-:W-:Y:S01]  /*0720*/  LOP3.LUT R8, R10, 0xffffff00, RZ, 0xc0, !PT ;  /* 0xffffff000a087812 */ /* 0x000fe200078ec0ff */
[----:B------:R-:W0:Y:S01]  /*0730*/  LDCU.U8 UR7, c[0x0][0x410] ;  /* 0x00008200ff0777ac */ /* 0x000e220008000000 */
        /* <DEDUP_REMOVED lines=12> */
[----:B-1----:R-:W-:-:S11]  /*0800*/  UPLOP3.LUT UP2, UPT, UPT, UPT, UPT, 0x40, 0x4 ;  /* 0x000000000004789c */ /* 0x002fd60003f4e870 */
.L_x_5397:
[----:B01234-:R-:W1:Y:S01]  /*0810*/  @P0 LDC.64 R84, c[0x0][0x3e0] ;  /* 0x0000f800ff540b82 */ /* 0x01fe620000000a00 */
[----:B------:R-:W-:-:S05]  /*0820*/  MOV R13, UR6 ;  /* 0x00000006000d7c02 */ /* 0x000fca0008000f00 */
[----:B-1----:R-:W-:-:S06]  /*0830*/  @P0 IMAD.WIDE R84, R13, 0x2, R84 ;  /* 0x000000020d540825 */ /* 0x002fcc00078e0254 */
        /* <DEDUP_REMOVED lines=8> */
[----:B------:R-:W-:-:S04]  /*08c0*/  LEA.HI.SX32 R13, R13, R12, 0x1d ;  /* 0x0000000c0d0d7211 */ /* 0x000fc800078feaff */
[----:B------:R-:W-:Y:S02]  /*08d0*/  MOV R111, R13 ;  /* 0x0000000d006f7202 */ /* 0x000fe40000000f00 */
[----:B--2---:R-:W-:Y:S01]  /*08e0*/  @P0 SHF.L.U32 R110, R84, 0x10, RZ ;  /* 0x00000010546e0819 */ /* 0x004fe200000006ff */
[----:B------:R-:W-:Y:S06]  /*08f0*/  @!P1 BRA `(.L_x_5366) ;  /* 0x0000000400989947 */ /* 0x000fec0003800000 */
[----:B------:R-:W1:Y:S02]  /*0900*/  LDC.64 R2, c[0x0][0x390] ;  /* 0x0000e400ff027b82 */ /* 0x000e640000000a00 */
[----:B-1----:R-:W-:-:S05]  /*0910*/  IMAD.WIDE.U32 R2, R13, 0x10, R2 ;  /* 0x000000100d027825 */ /* 0x002fca00078e0002 */
[----:B------:R1:W5:Y:S01]  /*0920*/  LDG.E.128 R4, desc[UR8][R2.64] ;  /* 0x0000000802047981 */ /* 0x000362000c1e1d00 */
[----:B---3--:R-:W-:-:S04]  /*0930*/  UISETP.NE.U32.AND UP1, UPT, UR16, URZ, UPT ;  /* 0x000000ff1000728c */ /* 0x008fc8000bf25070 */
[----:B------:R-:W-:-:S09]  /*0940*/  UISETP.NE.AND.EX UP1, UPT, UR17, URZ, UPT, UP1 ;  /* 0x000000ff1100728c */ /* 0x000fd2000bf25310 */
[----:B-1----:R-:W-:Y:S05]  /*0950*/  BRA.U !UP1, `(.L_x_5367) ;  /* 0x0000000109a07547 */ /* 0x002fea000b800000 */
[----:B------:R-:W1:Y:S02]  /*0960*/  LDC.64 R2, c[0x0][0x3a0] ;  /* 0x0000e800ff027b82 */ /* 0x000e640000000a00 */
[----:B-1----:R-:W-:-:S05]  /*0970*/  IMAD.WIDE.U32 R2, R13, 0x10, R2 ;  /* 0x000000100d027825 */ /* 0x002fca00078e0002 */
[----:B------:R1:W2:Y:S01]  /*0980*/  LDG.E.128 R16, desc[UR8][R2.64] ;  /* 0x0000000802107981 */ /* 0x0002a2000c1e1d00 */
        /* <DEDUP_REMOVED lines=8> */
[----:B-1----:R-:W-:Y:S02]  /*0a10*/  SHF.L.U32 R3, R0, 0x10, RZ ;  /* 0x0000001000037819 */ /* 0x002fe400000006ff */
[----:B------:R-:W-:Y:S02]  /*0a20*/  SHF.L.U32 R111, R111, 0x10, RZ ;  /* 0x000000106f6f7819 */ /* 0x000fe400000006ff */
[C---:B--2---:R-:W-:Y:S02]  /*0a30*/  PRMT R5, R16.reuse, 0x7632, R5 ;  /* 0x0000763210057816 */ /* 0x044fe40000000005 */
[----:B------:R-:W-:-:S02]  /*0a40*/  SHF.L.U32 R6, R16, 0x10, RZ ;  /* 0x0000001010067819 */ /* 0x000fc400000006ff */
[C---:B------:R-:W-:Y:S02]  /*0a50*/  PRMT R16, R18.reuse, 0x7632, R16 ;  /* 0x0000763212107816 */ /* 0x040fe40000000010 */
[----:B------:R-:W-:Y:S01]  /*0a60*/  SHF.L.U32 R2, R18, 0x10, RZ ;  /* 0x0000001012027819 */ /* 0x000fe200000006ff */
[-C--:B------:R-:W-:Y:S01]  /*0a70*/  FFMA.FTZ R6, R9, R110.reuse, R6 ;  /* 0x0000006e09067223 */ /* 0x080fe20000010006 */
[----:B------:R-:W-:Y:S02]  /*0a80*/  PRMT R18, R19, 0x7632, R18 ;  /* 0x0000763213127816 */ /* 0x000fe40000000012 */
[----:B------:R-:W-:Y:S01]  /*0a90*/  PRMT R7, R17, 0x7632, R7 ;  /* 0x0000763211077816 */ /* 0x000fe20000000007 */
[----:B------:R-:W-:Y:S01]  /*0aa0*/  FFMA.FTZ R2, R87, R110, R2 ;  /* 0x0000006e57027223 */ /* 0x000fe20000010002 */
[----:B------:R-:W-:Y:S02]  /*0ab0*/  SHF.L.U32 R4, R17, 0x10, RZ ;  /* 0x0000001011047819 */ /* 0x000fe400000006ff */
[----:B------:R-:W-:-:S02]  /*0ac0*/  SHF.L.U32 R112, R19, 0x10, RZ ;  /* 0x0000001013707819 */ /* 0x000fc400000006ff */
[----:B------:R-:W-:Y:S01]  /*0ad0*/  SHF.L.U32 R17, R84, 0x10, RZ ;  /* 0x0000001054117819 */ /* 0x000fe200000006ff */
[-C--:B------:R-:W-:Y:S01]  /*0ae0*/  FFMA.FTZ R4, R85, R110.reuse, R4 ;  /* 0x0000006e55047223 */ /* 0x080fe20000010004 */
[----:B------:R-:W-:Y:S01]  /*0af0*/  SHF.L.U32 R19, R86, 0x10, RZ ;  /* 0x0000001056137819 */ /* 0x000fe200000006ff */
[-C--:B------:R-:W-:Y:S01]  /*0b00*/  FFMA.FTZ R0, R113, R110.reuse, R112 ;  /* 0x0000006e71007223 */ /* 0x080fe20000010070 */
[----:B------:R-:W-:Y:S02]  /*0b10*/  SHF.L.U32 R86, R18, 0x10, RZ ;  /* 0x0000001012567819 */ /* 0x000fe400000006ff */
[----:B------:R-:W-:Y:S02]  /*0b20*/  SHF.L.U32 R84, R16, 0x10, RZ ;  /* 0x0000001010547819 */ /* 0x000fe400000006ff */
        /* <DEDUP_REMOVED lines=11> */
.L_x_5367:
[----:B----4-:R-:W-:-:S04]  /*0be0*/  UISETP.NE.U32.AND UP1, UPT, UR18, URZ, UPT ;  /* 0x000000ff1200728c */ /* 0x010fc8000bf25070 */
[----:B------:R-:W-:-:S06]  /*0bf0*/  UISETP.NE.AND.EX UP1, UPT, UR19, URZ, UPT, UP1 ;  /* 0x000000ff1300728c */ /* 0x000fcc000bf25310 */
[----:B------:R-:W-:-:S13]  /*0c00*/  PLOP3.LUT P0, PT, PT, PT, UP1, 0x80, 0x8 ;  /* 0x000000000008781c */ /* 0x000fda0003f0f018 */
[----:B------:R-:W-:Y:S05]  /*0c10*/  @!P0 BRA `(.L_x_5369) ;  /* 0x0000000000648947 */ /* 0x000fea0003800000 */
[C---:B-----5:R-:W-:Y:S02]  /*0c20*/  PRMT R2, R5.reuse, 0x7632, R2 ;  /* 0x0000763205027816 */ /* 0x060fe40000000002 */
[C---:B------:R-:W-:Y:S02]  /*0c30*/  SHF.L.U32 R3, R4.reuse, 0x10, RZ ;  /* 0x0000001004037819 */ /* 0x040fe400000006ff */
[----:B------:R-:W-:Y:S02]  /*0c40*/  SHF.L.U32 R5, R5, 0x10, RZ ;  /* 0x0000001005057819 */ /* 0x000fe400000006ff */
[----:B------:R-:W-:Y:S02]  /*0c50*/  PRMT R0, R4, 0x7632, R0 ;  /* 0x0000763204007816 */ /* 0x000fe40000000000 */
[----:B------:R-:W-:Y:S01]  /*0c60*/  PRMT R9, R6, 0x7632, R9 ;  /* 0x0000763206097816 */ /* 0x000fe20000000009 */
[----:B------:R-:W-:Y:S01]  /*0c70*/  FMUL.FTZ R4, R5, R110 ;  /* 0x0000006e05047220 */ /* 0x000fe20000410000 */
[----:B------:R-:W-:-:S02]  /*0c80*/  PRMT R16, R7, 0x7632, R16 ;  /* 0x0000763207107816 */ /* 0x000fc40000000010 */
[----:B------:R-:W-:Y:S01]  /*0c90*/  SHF.L.U32 R17, R6, 0x10, RZ ;  /* 0x0000001006117819 */ /* 0x000fe200000006ff */
[-C--:B------:R-:W-:Y:S01]  /*0ca0*/  FMUL.FTZ R6, R3, R110.reuse ;  /* 0x0000006e03067220 */ /* 0x080fe20000410000 */
[----:B------:R-:W-:Y:S02]  /*0cb0*/  SHF.L.U32 R19, R7, 0x10, RZ ;  /* 0x0000001007137819 */ /* 0x000fe400000006ff */
        /* <DEDUP_REMOVED lines=8> */
[----:B------:R-:W-:Y:S01]  /*0d40*/  FMUL.FTZ R7, R7, R110 ;  /* 0x0000006e07077220 */ /* 0x000fe20000410000 */
[----:B------:R-:W-:Y:S01]  /*0d50*/  F2FP.BF16.F32.PACK_AB R16, R3, R6 ;  /* 0x000000060310723e */ /* 0x000fe200000010ff */
[----:B------:R-:W-:-:S02]  /*0d60*/  FMUL.FTZ R5, R5, R110 ;  /* 0x0000006e05057220 */ /* 0x000fc40000410000 */
[----:B------:R-:W-:Y:S02]  /*0d70*/  F2FP.BF16.F32.PACK_AB R19, R9, R0 ;  /* 0x000000000913723e */ /* 0x000fe400000010ff */
[----:B------:R-:W-:Y:S02]  /*0d80*/  F2FP.BF16.F32.PACK_AB R18, R7, R2 ;  /* 0x000000020712723e */ /* 0x000fe400000010ff */
[----:B------:R-:W-:Y:S01]  /*0d90*/  F2FP.BF16.F32.PACK_AB R17, R5, R4 ;  /* 0x000000040511723e */ /* 0x000fe200000010ff */
[----:B------:R-:W-:Y:S06]  /*0da0*/  BRA `(.L_x_5368) ;  /* 0x0000000000507947 */ /* 0x000fec0003800000 */
.L_x_5369:
[C---:B-----5:R-:W-:Y:S02]  /*0db0*/  PRMT R2, R5.reuse, 0x7632, R2 ;  /* 0x0000763205027816 */ /* 0x060fe40000000002 */
[----:B------:R-:W-:Y:S02]  /*0dc0*/  SHF.L.U32 R5, R5, 0x10, RZ ;  /* 0x0000001005057819 */ /* 0x000fe400000006ff */
[----:B------:R-:W-:Y:S02]  /*0dd0*/  SHF.L.U32 R3, R4, 0x10, RZ ;  /* 0x0000001004037819 */ /* 0x000fe400000006ff */
[C---:B------:R-:W-:Y:S02]  /*0de0*/  SHF.L.U32 R85, R6.reuse, 0x10, RZ ;  /* 0x0000001006557819 */ /* 0x040fe400000006ff */
[----:B------:R-:W-:Y:S01]  /*0df0*/  PRMT R9, R6, 0x7632, R9 ;  /* 0x0000763206097816 */ /* 0x000fe20000000009 */
[-C--:B------:R-:W-:Y:S01]  /*0e00*/  FMUL.FTZ R6, R3, R110.reuse ;  /* 0x0000006e03067220 */ /* 0x080fe20000410000 */
[----:B------:R-:W-:Y:S01]  /*0e10*/  PRMT R0, R4, 0x7632, R0 ;  /* 0x0000763204007816 */ /* 0x000fe20000000000 */
[----:B------:R-:W-:Y:S01]  /*0e20*/  FMUL.FTZ R4, R5, R110 ;  /* 0x0000006e05047220 */ /* 0x000fe20000410000 */
[----:B------:R-:W-:-:S02]  /*0e30*/  PRMT R84, R7, 0x7632, R84 ;  /* 0x0000763207547816 */ /* 0x000fc40000000054 */
[----:B------:R-:W-:Y:S02]  /*0e40*/  SHF.L.U32 R7, R7, 0x10, RZ ;  /* 0x0000001007077819 */ /* 0x000fe400000006ff */
[----:B------:R-:W-:Y:S01]  /*0e50*/  SHF.L.U32 R5, R2, 0x10, RZ ;  /* 0x0000001002057819 */ /* 0x000fe200000006ff */
[-C--:B------:R-:W-:Y:S01]  /*0e60*/  FMUL.FTZ R2, R85, R110.reuse ;  /* 0x0000006e55027220 */ /* 0x080fe20000410000 */
[----:B------:R-:W-:Y:S02]  /*0e70*/  SHF.L.U32 R9, R9, 0x10, RZ ;  /* 0x0000001009097819 */ /* 0x000fe400000006ff */
[----:B------:R-:W-:Y:S01]  /*0e80*/  SHF.L.U32 R3, R0, 0x10, RZ ;  /* 0x0000001000037819 */ /* 0x000fe200000006ff */
[-C--:B------:R-:W-:Y:S01]  /*0e90*/  FMUL.FTZ R0, R7, R110.reuse ;  /* 0x0000006e07007220 */ /* 0x080fe20000410000 */
[----:B------:R-:W-:Y:S01]  /*0ea0*/  SHF.L.U32 R85, R84, 0x10, RZ ;  /* 0x0000001054557819 */ /* 0x000fe200000006ff */
[-C--:B------:R-:W-:Y:S01]  /*0eb0*/  FMUL.FTZ R7, R9, R110.reuse ;  /* 0x0000006e09077220 */ /* 0x080fe20000410000 */
[-C--:B------:R-:W-:Y:S01]  /*0ec0*/  FMUL.FTZ R5, R5, R110.reuse ;  /* 0x0000006e05057220 */ /* 0x080fe20000410000 */
[----:B------:R-:W-:-:S02]  /*0ed0*/  FMUL.FTZ R3, R3, R110 ;  /* 0x0000006e03037220 */ /* 0x000fc40000410000 */
[----:B------:R-:W-:-:S07]  /*0ee0*/  FMUL.FTZ R9, R85, R110 ;  /* 0x0000006e55097220 */ /* 0x000fce0000410000 */
.L_x_5368:
[----:B------:R-:W1:Y:S01]  /*0ef0*/  @UP0 LDCU.64 UR4, c[0x0][0x3a8] ;  /* 0x00007500ff0407ac */ /* 0x000e620008000a00 */
[----:B------:R-:W-:Y:S01]  /*0f00*/  PLOP3.LUT P2, PT, PT, PT, UP0, 0x80, 0x8 ;  /* 0x000000000008781c */ /* 0x000fe20003f4f008 */
[----:B------:R-:W-:Y:S01]  /*0f10*/  HFMA2 R84, -RZ, RZ, 0, 9.5367431640625e-07 ;  /* 0x00000010ff547431 */ /* 0x000fe200000001ff */
[----:B------:R-:W-:Y:S02]  /*0f20*/  PLOP3.LUT P3, PT, PT, PT, UP0, 0x80, 0x8 ;  /* 0x000000000008781c */ /* 0x000fe40003f6f008 */
[----:B------:R-:W-:-:S09]  /*0f30*/  IADD3 R111, PT, PT, R13, 0x80, RZ ;  /* 0x000000800d6f7810 */ /* 0x000fd20007ffe0ff */
[----:B-1----:R-:W-:-:S05]  /*0f40*/  @P2 IMAD.WIDE.U32 R84, R13, R84, UR4 ;  /* 0x000000040d542e25 */ /* 0x002fca000f8e0054 */
[----:B------:R1:W-:Y:S02]  /*0f50*/  @P3 STG.E.128 desc[UR8][R84.64], R16 ;  /* 0x0000001054003986 */ /* 0x0003e4000c101d08 */
.L_x_5366:
[----:B0--34-:R-:W-:Y:S05]  /*0f60*/  BSYNC.RECONVERGENT B0 ;  /* 0x0000000000007941 */ /* 0x019fea0003800200 */
.L_x_5365:
[----:B------:R-:W-:Y:S01]  /*0f70*/  ISETP.GE.U32.AND P2, PT, R11, 0x100, PT ;  /* 0x000001000b00780c */ /* 0x000fe20003f46070 */
[----:B------:R-:W-:-:S12]  /*0f80*/  BSSY.RECONVERGENT B0, `(.L_x_5370) ;  /* 0x0000067000007945 */ /* 0x000fd80003800200 */
[----:B------:R-:W-:Y:S05]  /*0f90*/  @!P2 BRA `(.L_x_5371) ;  /* 0x000000040094a947 */ /* 0x000fea0003800000 */
[----:B------:R-:W0:Y:S02]  /*0fa0*/  LDC.64 R14, c[0x0][0x390] ;  /* 0x0000e400ff0e7b82 */ /* 0x000e240000000a00 */
[----:B0-----:R-:W-:-:S05]  /*0fb0*/  IMAD.WIDE.U32 R14, R111, 0x10, R14 ;  /* 0x000000106f0e7825 */ /* 0x001fca00078e000e */
[----:B-1----:R0:W5:Y:S01]  /*0fc0*/  LDG.E.128 R84, desc[UR8][R14.64] ;  /* 0x000000080e547981 */ /* 0x002162000c1e1d00 */
[----:B------:R-:W-:-:S04]  /*0fd0*/  UISETP.NE.U32.AND UP1, UPT, UR16, URZ, UPT ;  /* 0x000000ff1000728c */ /* 0x000fc8000bf25070 */
[----:B------:R-:W-:-:S09]  /*0fe0*/  UISETP.NE.AND.EX UP1, UPT, UR17, URZ, UPT, UP1 ;  /* 0x000000ff1100728c */ /* 0x000fd2000bf25310 */
[----:B0-----:R-:W-:Y:S05]  /*0ff0*/  BRA.U !UP1, `(.L_x_5372) ;  /* 0x0000000109a07547 */ /* 0x001fea000b800000 */
[----:B------:R-:W0:Y:S02]  /*1000*/  LDC.64 R14, c[0x0][0x3a0] ;  /* 0x0000e800ff0e7b82 */ /* 0x000e240000000a00 */
[----:B0-----:R-:W-:-:S05]  /*1010*/  IMAD.WIDE.U32 R14, R111, 0x10, R14 ;  /* 0x000000106f0e7825 */ /* 0x001fca00078e000e */
[----:B------:R-:W2:Y:S01]  /*1020*/  LDG.E.128 R16, desc[UR8][R14.64] ;  /* 0x000000080e107981 */ /* 0x000ea2000c1e1d00 */
[C---:B-----5:R-:W-:Y:S02]  /*1030*/  PRMT R88, R84.reuse, 0x7632, R88 ;  /* 0x0000763254587816 */ /* 0x060fe40000000058 */
[----:B------:R-:W-:Y:S02]  /*1040*/  SHF.L.U32 R89, R84, 0x10, RZ ;  /* 0x0000001054597819 */ /* 0x000fe400000006ff */
[C---:B------:R-:W-:Y:S02]  /*1050*/  PRMT R90, R85.reuse, 0x7632, R90 ;  /* 0x00007632555a7816 */ /* 0x040fe4000000005a */
[C---:B------:R-:W-:Y:S02]  /*1060*/  PRMT R92, R86.reuse, 0x7632, R92 ;  /* 0x00007632565c7816 */ /* 0x040fe4000000005c */
[----:B------:R-:W-:Y:S02]  /*1070*/  SHF.L.U32 R91, R86, 0x10, RZ ;  /* 0x00000010565b7819 */ /* 0x000fe400000006ff */
[----:B------:R-:W-:-:S02]  /*1080*/  SHF.L.U32 R85, R85, 0x10, RZ ;  /* 0x0000001055557819 */ /* 0x000fc400000006ff */
[C---:B------:R-:W-:Y:S02]  /*1090*/  PRMT R112, R87.reuse, 0x7632, R112 ;  /* 0x0000763257707816 */ /* 0x040fe40000000070 */
[----:B------:R-:W-:Y:S02]  /*10a0*/  SHF.L.U32 R87, R87, 0x10, RZ ;  /* 0x0000001057577819 */ /* 0x000fe400000006ff */
[----:B------:R-:W-:Y:S02]  /*10b0*/  SHF.L.U32 R115, R112, 0x10, RZ ;  /* 0x0000001070737819 */ /* 0x000fe400000006ff */
[C---:B--2---:R-:W-:Y:S02]  /*10c0*/  PRMT R84, R16.reuse, 0x7632, R84 ;  /* 0x0000763210547816 */ /* 0x044fe40000000054 */
[----:B------:R-:W-:Y:S02]  /*10d0*/  SHF.L.U32 R16, R16, 0x10, RZ ;  /* 0x0000001010107819 */ /* 0x000fe400000006ff */
[----:B------:R-:W-:-:S02]  /*10e0*/  SHF.L.U32 R86, R17, 0x10, RZ ;  /* 0x0000001011567819 */ /* 0x000fc400000006ff */
[----:B------:R-:W-:Y:S01]  /*10f0*/  PRMT R14, R17, 0x7632, R14 ;  /* 0x00007632110e7816 */ /* 0x000fe2000000000e */
[-C--:B------:R-:W-:Y:S01]  /*1100*/  FFMA.FTZ R15, R89, R110.reuse, R16 ;  /* 0x0000006e590f7223 */ /* 0x080fe20000010010 */
[----:B------:R-:W-:Y:S01]  /*1110*/  PRMT R93, R18, 0x7632, R93 ;  /* 0x00007632125d7816 */ /* 0x000fe2000000005d */
[----:B------:R-:W-:Y:S01]  /*1120*/  FFMA.FTZ R89, R85, R110, R86 ;  /* 0x0000006e55597223 */ /* 0x000fe20000010056 */
[C---:B------:R-:W-:Y:S02]  /*1130*/  PRMT R113, R19.reuse, 0x7632, R113 ;  /* 0x0000763213717816 */ /* 0x040fe40000000071 */
[----:B------:R-:W-:Y:S02]  /*1140*/  SHF.L.U32 R114, R19, 0x10, RZ ;  /* 0x0000001013727819 */ /* 0x000fe400000006ff */
[----:B------:R-:W-:Y:S02]  /*1150*/  SHF.L.U32 R17, R88, 0x10, RZ ;  /* 0x0000001058117819 */ /* 0x000fe400000006ff */
        /* <DEDUP_REMOVED lines=18> */
.L_x_5372:
        /* <DEDUP_REMOVED lines=21> */
[----:B------:R-:W-:-:S02]  /*13d0*/  FMUL.FTZ R14, R113, R110 ;  /* 0x0000006e710e7220 */ /* 0x000fc40000410000 */
[----:B------:R-:W-:Y:S01]  /*13e0*/  FMUL.FTZ R92, R115, R110 ;  /* 0x0000006e735c7220 */ /* 0x000fe20000410000 */
[----:B------:R-:W-:Y:S06]  /*13f0*/  BRA `(.L_x_5373) ;  /* 0x0000000000607947 */ /* 0x000fec0003800000 */
.L_x_5374:
[C---:B-----5:R-:W-:Y:S02]  /*1400*/  PRMT R16, R85.reuse, 0x7632, R16 ;  /* 0x0000763255107816 */ /* 0x060fe40000000010 */
[----:B------:R-:W-:Y:S02]  /*1410*/  SHF.L.U32 R85, R85, 0x10, RZ ;  /* 0x0000001055557819 */ /* 0x000fe400000006ff */
[----:B------:R-:W-:Y:S02]  /*1420*/  PRMT R19, R87, 0x7632, R19 ;  /* 0x0000763257137816 */ /* 0x000fe40000000013 */
        /* <DEDUP_REMOVED lines=17> */
[----:B------:R-:W-:Y:S02]  /*1540*/  F2FP.BF16.F32.PACK_AB R19, R92, R93 ;  /* 0x0000005d5c13723e */ /* 0x000fe400000010ff */
[----:B------:R-:W-:Y:S02]  /*1550*/  F2FP.BF16.F32.PACK_AB R18, R14, R91 ;  /* 0x0000005b0e12723e */ /* 0x000fe400000010ff */
[----:B------:R-:W-:Y:S02]  /*1560*/  F2FP.BF16.F32.PACK_AB R17, R88, R89 ;  /* 0x000000595811723e */ /* 0x000fe400000010ff */
[----:B------:R-:W-:-:S07]  /*1570*/  F2FP.BF16.F32.PACK_AB R16, R90, R15 ;  /* 0x0000000f5a10723e */ /* 0x000fce00000010ff */
.L_x_5373:
[----:B------:R-:W0:Y:S01]  /*1580*/  @UP0 LDCU.64 UR4, c[0x0][0x3a8] ;  /* 0x00007500ff0407ac */ /* 0x000e220008000a00 */
[----:B------:R-:W-:Y:S02]  /*1590*/  PLOP3.LUT P3, PT, PT, PT, UP0, 0x80, 0x8 ;  /* 0x000000000008781c */ /* 0x000fe40003f6f008 */
[----:B------:R-:W-:Y:S02]  /*15a0*/  PLOP3.LUT P4, PT, PT, PT, UP0, 0x80, 0x8 ;  /* 0x000000000008781c */ /* 0x000fe40003f8f008 */
[----:B------:R-:W-:-:S09]  /*15b0*/  MOV R84, 0x10 ;  /* 0x0000001000547802 */ /* 0x000fd20000000f00 */
[C---:B0-----:R-:W-:Y:S01]  /*15c0*/  @P3 IMAD.WIDE.U32 R84, R111.reuse, R84, UR4 ;  /* 0x000000046f543e25 */ /* 0x041fe2000f8e0054 */
[----:B------:R-:W-:-:S04]  /*15d0*/  IADD3 R111, PT, PT, R111, 0x80, RZ ;  /* 0x000000806f6f7810 */ /* 0x000fc80007ffe0ff */
[----:B------:R0:W-:Y:S03]  /*15e0*/  @P4 STG.E.128 desc[UR8][R84.64], R16 ;  /* 0x0000001054004986 */ /* 0x0001e6000c101d08 */
.L_x_5371:
[----:B------:R-:W-:Y:S05]  /*15f0*/  BSYNC.RECONVERGENT B0 ;  /* 0x0000000000007941 */ /* 0x000fea0003800200 */
.L_x_5370:
        /* <DEDUP_REMOVED lines=21> */
[----:B--2---:R-:W-:Y:S02]  /*1750*/  SHF.L.U32 R98, R17, 0x10, RZ ;  /* 0x0000001011627819 */ /* 0x004fe400000006ff */
[C---:B------:R-:W-:Y:S02]  /*1760*/  PRMT R84, R16.reuse, 0x7632, R84 ;  /* 0x0000763210547816 */ /* 0x040fe40000000054 */
[----:B------:R-:W-:Y:S01]  /*1770*/  SHF.L.U32 R86, R16, 0x10, RZ ;  /* 0x0000001010567819 */ /* 0x000fe200000006ff */
[----:B------:R-:W-:Y:S01]  /*1780*/  FFMA.FTZ R97, R85, R110, R98 ;  /* 0x0000006e55617223 */ /* 0x000fe20000010062 */
[----:B------:R-:W-:-:S02]  /*1790*/  PRMT R16, R17, 0x7632, R16 ;  /* 0x0000763211107816 */ /* 0x000fc40000000010 */
[----:B------:R-:W-:Y:S01]  /*17a0*/  PRMT R101, R18, 0x7632, R101 ;  /* 0x0000763212657816 */ /* 0x000fe20000000065 */
[----:B------:R-:W-:Y:S01]  /*17b0*/  FFMA.FTZ R95, R95, R110, R86 ;  /* 0x0000006e5f5f7223 */ /* 0x000fe20000010056 */
[C---:B------:R-:W-:Y:S02]  /*17c0*/  PRMT R113, R19.reuse, 0x7632, R113 ;  /* 0x0000763213717816 */ /* 0x040fe40000000071 */
[----:B------:R-:W-:Y:S02]  /*17d0*/  SHF.L.U32 R114, R19, 0x10, RZ ;  /* 0x0000001013727819 */ /* 0x000fe400000006ff */
[----:B------:R-:W-:Y:S02]  /*17e0*/  SHF.L.U32 R85, R100, 0x10, RZ ;  /* 0x0000001064557819 */ /* 0x000fe400000006ff */
[----:B------:R-:W-:Y:S02]  /*17f0*/  SHF.L.U32 R18, R18, 0x10, RZ ;  /* 0x0000001012127819 */ /* 0x000fe400000006ff */
[----:B------:R-:W-:-:S02]  /*1800*/  SHF.L.U32 R17, R94, 0x10, RZ ;  /* 0x000000105e117819 */ /* 0x000fc400000006ff */
[----:B------:R-:W-:Y:S01]  /*1810*/  SHF.L.U32 R19, R96, 0x10, RZ ;  /* 0x0000001060137819 */ /* 0x000fe200000006ff */
[-C--:B------:R-:W-:Y:S01]  /*1820*/  FFMA.FTZ R99, R99, R110.reuse, R18 ;  /* 0x0000006e63637223 */ /* 0x080fe20000010012 */
[----:B------:R-:W-:Y:S02]  /*1830*/  SHF.L.U32 R100, R113, 0x10, RZ ;  /* 0x0000001071647819 */ /* 0x000fe400000006ff */
[----:B------:R-:W-:Y:S01]  /*1840*/  SHF.L.U32 R98, R101, 0x10, RZ ;  /* 0x0000001065627819 */ /* 0x000fe200000006ff */
[-C--:B------:R-:W-:Y:S01]  /*1850*/  FFMA.FTZ R101, R87, R110.reuse, R114 ;  /* 0x0000006e57657223 */ /* 0x080fe20000010072 */
[----:B------:R-:W-:Y:S01]  /*1860*/  SHF.L.U32 R16, R16, 0x10, RZ ;  /* 0x0000001010107819 */ /* 0x000fe200000006ff */
[-C--:B------:R-:W-:Y:S01]  /*1870*/  FFMA.FTZ R100, R115, R110.reuse, R100 ;  /* 0x0000006e73647223 */ /* 0x080fe20000010064 */
[----:B------:R-:W-:Y:S01]  /*1880*/  SHF.L.U32 R84, R84, 0x10, RZ ;  /* 0x0000001054547819 */ /* 0x000fe200000006ff */
[-C--:B------:R-:W-:Y:S02]  /*1890*/  FFMA.FTZ R98, R85, R110.reuse, R98 ;  /* 0x0000006e55627223 */ /* 0x080fe40000010062 */
[-C--:B------:R-:W-:Y:S01]  /*18a0*/  FFMA.FTZ R96, R19, R110.reuse, R16 ;  /* 0x0000006e13607223 */ /* 0x080fe20000010010 */
[----:B------:R-:W-:Y:S01]  /*18b0*/  F2FP.BF16.F32.PACK_AB R19, R100, R101 ;  /* 0x000000656413723e */ /* 0x000fe200000010ff */
[----:B------:R-:W-:Y:S01]  /*18c0*/  FFMA.FTZ R94, R17, R110, R84 ;  /* 0x0000006e115e7223 */ /* 0x000fe20000010054 */
[----:B------:R-:W-:-:S02]  /*18d0*/  F2FP.BF16.F32.PACK_AB R18, R98, R99 ;  /* 0x000000636212723e */ /* 0x000fc400000010ff */
[----:B------:R-:W-:Y:S02]  /*18e0*/  F2FP.BF16.F32.PACK_AB R17, R96, R97 ;  /* 0x000000616011723e */ /* 0x000fe400000010ff */
[----:B------:R-:W-:Y:S01]  /*18f0*/  F2FP.BF16.F32.PACK_AB R16, R94, R95 ;  /* 0x0000005f5e10723e */ /* 0x000fe200000010ff */
[----:B------:R-:W-:Y:S06]  /*1900*/  BRA `(.L_x_5378) ;  /* 0x0000000000c07947 */ /* 0x000fec0003800000 */
.L_x_5377:
        /* <DEDUP_REMOVED lines=24> */
.L_x_5379:
        /* <DEDUP_REMOVED lines=24> */
.L_x_5378:
[----:B------:R-:W0:Y:S01]  /*1c10*/  @UP0 LDCU.64 UR4, c[0x0][0x3a8] ;  /* 0x00007500ff0407ac */ /* 0x000e220008000a00 */
[----:B------:R-:W-:Y:S01]  /*1c20*/  PLOP3.LUT P4, PT, PT, PT, UP0, 0x80, 0x8 ;  /* 0x000000000008781c */ /* 0x000fe20003f8f008 */
[----:B------:R-:W-:Y:S01]  /*1c30*/  HFMA2 R84, -RZ, RZ, 0, 9.5367431640625e-07 ;  /* 0x00000010ff547431 */ /* 0x000fe200000001ff */
[----:B------:R-:W-:-:S11]  /*1c40*/  PLOP3.LUT P5, PT, PT, PT, UP0, 0x80, 0x8 ;  /* 0x000000000008781c */ /* 0x000fd60003faf008 */
[C---:B0-----:R-:W-:Y:S01]  /*1c50*/  @P4 IMAD.WIDE.U32 R84, R111.reuse, R84, UR4 ;  /* 0x000000046f544e25 */ /* 0x041fe2000f8e0054 */
[----:B------:R-:W-:-:S04]  /*1c60*/  IADD3 R111, PT, PT, R111, 0x80, RZ ;  /* 0x000000806f6f7810 */ /* 0x000fc80007ffe0ff */
[----:B------:R2:W-:Y:S03]  /*1c70*/  @P5 STG.E.128 desc[UR8][R84.64], R16 ;  /* 0x0000001054005986 */ /* 0x0005e6000c101d08 */
.L_x_5376:
[----:B------:R-:W-:Y:S05]  /*1c80*/  BSYNC.RECONVERGENT B0 ;  /* 0x0000000000007941 */ /* 0x000fea0003800200 */
.L_x_5375:
        /* <DEDUP_REMOVED lines=22> */
[----:B--2---:R-:W-:Y:S02]  /*1df0*/  SHF.L.U32 R102, R17, 0x10, RZ ;  /* 0x0000001011667819 */ /* 0x004fe400000006ff */
[----:B------:R-:W-:-:S02]  /*1e00*/  PRMT R112, R19, 0x7632, R112 ;  /* 0x0000763213707816 */ /* 0x000fc40000000070 */
[----:B------:R-:W-:Y:S01]  /*1e10*/  SHF.L.U32 R114, R19, 0x10, RZ ;  /* 0x0000001013727819 */ /* 0x000fe200000006ff */
[-C--:B------:R-:W-:Y:S01]  /*1e20*/  FFMA.FTZ R105, R85, R110.reuse, R102 ;  /* 0x0000006e55697223 */ /* 0x080fe20000010066 */
[----:B------:R-:W-:Y:S02]  /*1e30*/  PRMT R19, R16, 0x7632, R19 ;  /* 0x0000763210137816 */ /* 0x000fe40000000013 */
[----:B------:R-:W-:Y:S01]  /*1e40*/  PRMT R86, R17, 0x7632, R86 ;  /* 0x0000763211567816 */ /* 0x000fe20000000056 */
[----:B------:R-:W-:Y:S01]  /*1e50*/  FFMA.FTZ R109, R109, R110, R114 ;  /* 0x0000006e6d6d7223 */ /* 0x000fe20000010072 */
[----:B------:R-:W-:Y:S02]  /*1e60*/  PRMT R106, R18, 0x7632, R106 ;  /* 0x00007632126a7816 */ /* 0x000fe4000000006a */
        /* <DEDUP_REMOVED lines=19> */
.L_x_5382:
        /* <DEDUP_REMOVED lines=8> */
[C---:B------:R-:W-:Y:S02]  /*2020*/  PRMT R84, R85.reuse, 0x7632, R84 ;  /* 0x0000763255547816 */ /* 0x040fe40000000054 */
[----:B------:R-:W-:Y:S01]  /*2030*/  SHF.L.U32 R85, R85, 0x10, RZ ;  /* 0x0000001055557819 */ /* 0x000fe200000006ff */
[----:B------:R-:W-:Y:S01]  /*2040*/  FMUL.FTZ R103, R103, R110 ;  /* 0x0000006e67677220 */ /* 0x000fe20000410000 */
[----:B------:R-:W-:-:S02]  /*2050*/  PRMT R102, R86, 0x7632, R102 ;  /* 0x0000763256667816 */ /* 0x000fc40000000066 */
[----:B------:R-:W-:Y:S01]  /*2060*/  SHF.L.U32 R107, R86, 0x10, RZ ;  /* 0x00000010566b7819 */ /* 0x000fe200000006ff */
[-C--:B------:R-:W-:Y:S01]  /*2070*/  FMUL.FTZ R105, R85, R110.reuse ;  /* 0x0000006e55697220 */ /* 0x080fe20000410000 */
[----:B------:R-:W-:Y:S02]  /*2080*/  SHF.L.U32 R115, R104, 0x10, RZ ;  /* 0x0000001068737819 */ /* 0x000fe400000006ff */
        /* <DEDUP_REMOVED lines=9> */
.L_x_5384:
        /* <DEDUP_REMOVED lines=24> */
.L_x_5383:
[----:B------:R-:W0:Y:S01]  /*22a0*/  @UP0 LDCU.64 UR4, c[0x0][0x3a8] ;  /* 0x00007500ff0407ac */ /* 0x000e220008000a00 */
[----:B------:R-:W-:Y:S02]  /*22b0*/  PLOP3.LUT P5, PT, PT, PT, UP0, 0x80, 0x8 ;  /* 0x000000000008781c */ /* 0x000fe40003faf008 */
[----:B------:R-:W-:Y:S02]  /*22c0*/  PLOP3.LUT P6, PT, PT, PT, UP0, 0x80, 0x8 ;  /* 0x000000000008781c */ /* 0x000fe40003fcf008 */
[----:B------:R-:W-:-:S09]  /*22d0*/  MOV R84, 0x10 ;  /* 0x0000001000547802 */ /* 0x000fd20000000f00 */
[----:B0-----:R-:W-:-:S05]  /*22e0*/  @P5 IMAD.WIDE.U32 R84, R111, R84, UR4 ;  /* 0x000000046f545e25 */ /* 0x001fca000f8e0054 */
[----:B------:R3:W-:Y:S02]  /*22f0*/  @P6 STG.E.128 desc[UR8][R84.64], R16 ;  /* 0x0000001054006986 */ /* 0x0007e4000c101d08 */
.L_x_5381:
[----:B------:R-:W-:Y:S05]  /*2300*/  BSYNC.RECONVERGENT B0 ;  /* 0x0000000000007941 */ /* 0x000fea0003800200 */
.L_x_5380:
        /* <DEDUP_REMOVED lines=138> */
.L_x_5386:
[----:B------:R-:W-:Y:S05]  /*2bb0*/  BSYNC.RECONVERGENT B0 ;  /* 0x0000000000007941 */ /* 0x000fea0003800200 */
.L_x_5385:
        /* <DEDUP_REMOVED lines=12> */
.L_x_5388:
[----:B------:R-:W-:Y:S05]  /*2c80*/  BSYNC.RECONVERGENT B0 ;  /* 0x0000000000007941 */ /* 0x000fea0003800200 */
.L_x_5387:
[----:B------:R-:W1:Y:S01]  /*2c90*/  SHFL.DOWN PT, R112, R113, 0x2, 0x1f ;  /* 0x08401f0071707f89 */ /* 0x000e6200000e0000 */
[-C--:B------:R-:W-:Y:S01]  /*2ca0*/  I2FP.F32.S32 R115, R113.reuse ;  /* 0x0000007100737245 */ /* 0x080fe20000201400 */
[----:B------:R-:W-:Y:S01]  /*2cb0*/  BSSY.RECONVERGENT B0, `(.L_x_5389) ;  /* 0x0000054000007945 */ /* 0x000fe20003800200 */
[----:B------:R-:W-:Y:S01]  /*2cc0*/  ISETP.NE.AND P6, PT, R12, RZ, PT ;  /* 0x000000ff0c00720c */ /* 0x000fe20003fc5270 */
[----:B0-----:R-:W0:Y:S01]  /*2cd0*/  SHFL.DOWN PT, R111, R84, 0x2, 0x1f ;  /* 0x08401f00546f7f89 */ /* 0x001e2200000e0000 */
[----:B------:R-:W-:Y:S02]  /*2ce0*/  ISETP.NE.AND P5, PT, RZ, UR7, PT ;  /* 0x00000007ff007c0c */ /* 0x000fe4000bfa5270 */
[----:B------:R-:W-:Y:S01]  /*2cf0*/  MOV R117, UR6 ;  /* 0x0000000600757c02 */ /* 0x000fe20008000f00 */
[----:B------:R-:W2:Y:S01]  /*2d00*/  SHFL.DOWN PT, R114, R85, 0x2, 0x1f ;  /* 0x08401f0055727f89 */ /* 0x000ea200000e0000 */
[----:B-1----:R-:W-:Y:S02]  /*2d10*/  IADD3 R87, PT, PT, R112, R113, RZ ;  /* 0x0000007170577210 */ /* 0x002fe40007ffe0ff */
[----:B------:R-:W-:-:S02]  /*2d20*/  I2FP.F32.S32 R116, R112 ;  /* 0x0000007000747245 */ /* 0x000fc40000201400 */
[----:B------:R-:W-:Y:S01]  /*2d30*/  I2FP.F32.S32 R86, R87 ;  /* 0x0000005700567245 */ /* 0x000fe20000201400 */
[----:B------:R-:W1:Y:S02]  /*2d40*/  SHFL.DOWN PT, R112, R87, 0x1, 0x1f ;  /* 0x08201f0057707f89 */ /* 0x000e6400000e0000 */
        /* <DEDUP_REMOVED lines=28> */
[----:B------:R-:W2:Y:S06]  /*2f10*/  SHFL.IDX PT, R115, R110, RZ, 0x1f ;  /* 0x00001fff6e737589 */ /* 0x000eac00000e0000 */
[----:B------:R-:W3:Y:S01]  /*2f20*/  @!P6 LDC.64 R86, c[0x0][0x3c0] ;  /* 0x0000f000ff56eb82 */ /* 0x000ee20000000a00 */
[----:B0-----:R-:W-:-:S04]  /*2f30*/  @!P6 IMAD.WIDE R84, R117, 0x4, R84 ;  /* 0x000000047554e825 */ /* 0x001fc800078e0254 */
[----:B-1----:R-:W-:-:S05]  /*2f40*/  FMUL.FTZ R112, R111, R111 ;  /* 0x0000006f6f707220 */ /* 0x002fca0000410000 */
[----:B------:R-:W-:Y:S01]  /*2f50*/  FSEL R113, R112, RZ, P5 ;  /* 0x000000ff70717208 */ /* 0x000fe20002800000 */
[----:B--2---:R-:W-:Y:S01]  /*2f60*/  FFMA.FTZ R112, R115, UR12, R114 ;  /* 0x0000000c73707c23 */ /* 0x004fe20008010072 */
[----:B------:R-:W-:-:S03]  /*2f70*/  MOV R115, UR6 ;  /* 0x0000000600737c02 */ /* 0x000fc60008000f00 */
[----:B------:R-:W-:Y:S01]  /*2f80*/  FADD.FTZ R113, R112, R113 ;  /* 0x0000007170717221 */ /* 0x000fe20000010000 */
[----:B------:R-:W-:Y:S01]  /*2f90*/  FSEL R112, R111, RZ, !P5 ;  /* 0x000000ff6f707208 */ /* 0x000fe20006800000 */
[----:B---3--:R-:W-:-:S04]  /*2fa0*/  @!P6 IMAD.WIDE R86, R115, 0x4, R86 ;  /* 0x000000047356e825 */ /* 0x008fc800078e0256 */
[----:B------:R-:W0:Y:S01]  /*2fb0*/  MUFU.RSQ R113, R113 ;  /* 0x0000007100717308 */ /* 0x000e220000001400 */
[----:B------:R1:W-:Y:S04]  /*2fc0*/  @!P6 STG.E desc[UR8][R86.64], R111 ;  /* 0x0000006f5600e986 */ /* 0x0003e8000c101908 */
[----:B0-----:R1:W-:Y:S01]  /*2fd0*/  @!P6 STG.E desc[UR8][R84.64], R113 ;  /* 0x000000715400e986 */ /* 0x0013e2000c101908 */
[----:B------:R-:W-:Y:S05]  /*2fe0*/  @!P1 BRA `(.L_x_5390) ;  /* 0x0000000000809947 */ /* 0x000fea0003800000 */
[--C-:B-1----:R-:W-:Y:S01]  /*2ff0*/  FADD.FTZ R84, R6, -R112.reuse ;  /* 0x8000007006547221 */ /* 0x102fe20000010000 */
[--C-:B------:R-:W-:Y:S01]  /*3000*/  FADD.FTZ R86, R3, -R112.reuse ;  /* 0x8000007003567221 */ /* 0x100fe20000010000 */
[----:B------:R-:W0:Y:S01]  /*3010*/  LDC.64 R110, c[0x0][0x428] ;  /* 0x00010a00ff6e7b82 */ /* 0x000e220000000a00 */
[--C-:B------:R-:W-:Y:S01]  /*3020*/  FADD.FTZ R116, R2, -R112.reuse ;  /* 0x8000007002747221 */ /* 0x100fe20000010000 */
[C---:B------:R-:W-:Y:S01]  /*3030*/  FMUL.FTZ R85, R113.reuse, R84 ;  /* 0x0000005471557220 */ /* 0x040fe20000410000 */
[----:B------:R-:W-:Y:S01]  /*3040*/  FMUL.FTZ R86, R113, R86 ;  /* 0x0000005671567220 */ /* 0x000fe20000410000 */
[--C-:B------:R-:W-:Y:S01]  /*3050*/  FADD.FTZ R114, R5, -R112.reuse ;  /* 0x8000007005727221 */ /* 0x100fe20000010000 */
[----:B------:R-:W-:Y:S01]  /*3060*/  FADD.FTZ R118, R0, -R112 ;  /* 0x8000007000767221 */ /* 0x000fe20000010000 */
[----:B-----5:R-:W-:Y:S01]  /*3070*/  FFMA.FTZ R84, R85, R80, R72 ;  /* 0x0000005055547223 */ /* 0x020fe20000010048 */
[----:B------:R-:W-:Y:S01]  /*3080*/  FFMA.FTZ R85, R86, R81, R73 ;  /* 0x0000005156557223 */ /* 0x000fe20000010049 */
[--C-:B------:R-:W-:Y:S01]  /*3090*/  FADD.FTZ R86, R4, -R112.reuse ;  /* 0x8000007004567221 */ /* 0x100fe20000010000 */
[--C-:B------:R-:W-:Y:S01]  /*30a0*/  FADD.FTZ R120, R9, -R112.reuse ;  /* 0x8000007009787221 */ /* 0x100fe20000010000 */
[C---:B------:R-:W-:Y:S01]  /*30b0*/  FMUL.FTZ R87, R113.reuse, R116 ;  /* 0x0000007471577220 */ /* 0x040fe20000410000 */
[----:B------:R-:W-:Y:S01]  /*30c0*/  FMUL.FTZ R114, R113, R114 ;  /* 0x0000007271727220 */ /* 0x000fe20000410000 */
[----:B------:R-:W-:Y:S01]  /*30d0*/  F2FP.BF16.F32.PACK_AB R84, R85, R84 ;  /* 0x000000545554723e */ /* 0x000fe200000010ff */
[----:B------:R-:W-:Y:S01]  /*30e0*/  FMUL.FTZ R85, R113, R86 ;  /* 0x0000005671557220 */ /* 0x000fe20000410000 */
[----:B------:R-:W-:Y:S01]  /*30f0*/  FADD.FTZ R86, R7, -R112 ;  /* 0x8000007007567221 */ /* 0x000fe20000010000 */
[C---:B------:R-:W-:Y:S01]  /*3100*/  FMUL.FTZ R115, R113.reuse, R118 ;  /* 0x0000007671737220 */ /* 0x040fe20000410000 */
[----:B------:R-:W-:Y:S01]  /*3110*/  FMUL.FTZ R120, R113, R120 ;  /* 0x0000007871787220 */ /* 0x000fe20000410000 */
[----:B------:R-:W-:Y:S01]  /*3120*/  FFMA.FTZ R85, R85, R82, R74 ;  /* 0x0000005255557223 */ /* 0x000fe2000001004a */
[----:B------:R-:W-:Y:S01]  /*3130*/  FMUL.FTZ R116, R113, R86 ;  /* 0x0000005671747220 */ /* 0x000fe20000410000 */
[----:B------:R-:W-:Y:S01]  /*3140*/  FFMA.FTZ R86, R87, R76, R68 ;  /* 0x0000004c57567223 */ /* 0x000fe20000010044 */
        /* <DEDUP_REMOVED lines=8> */
[----:B------:R-:W-:-:S03]  /*31d0*/  IADD3 R13, PT, PT, R13, 0x80, RZ ;  /* 0x000000800d0d7810 */ /* 0x000fc60007ffe0ff */
[----:B------:R0:W-:Y:S04]  /*31e0*/  STG.E.128 desc[UR8][R110.64], R84 ;  /* 0x000000546e007986 */ /* 0x0001e8000c101d08 */
.L_x_5390:
[----:B------:R-:W-:Y:S05]  /*31f0*/  BSYNC.RECONVERGENT B0 ;  /* 0x0000000000007941 */ /* 0x000fea0003800200 */
.L_x_5389:
[----:B------:R-:W-:Y:S04]  /*3200*/  BSSY.RECONVERGENT B0, `(.L_x_5391) ;  /* 0x0000022000007945 */ /* 0x000fe80003800200 */
[----:B------:R-:W-:Y:S05]  /*3210*/  @!P2 BRA `(.L_x_5392) ;  /* 0x000000000080a947 */ /* 0x000fea0003800000 */
[--C-:B01----:R-:W-:Y:S01]  /*3220*/  FADD.FTZ R84, R15, -R112.reuse ;  /* 0x800000700f547221 */ /* 0x103fe20000010000 */
        /* <DEDUP_REMOVED lines=14> */
[C---:B------:R-:W-:Y:S01]  /*3310*/  FMUL.FTZ R85, R113.reuse, R86 ;  /* 0x0000005671557220 */ /* 0x040fe20000410000 */
        /* <DEDUP_REMOVED lines=16> */
.L_x_5392:
[----:B------:R-:W-:Y:S05]  /*3420*/  BSYNC.RECONVERGENT B0 ;  /* 0x0000000000007941 */ /* 0x000fea0003800200 */
.L_x_5391:
[----:B------:R-:W-:Y:S04]  /*3430*/  BSSY.RECONVERGENT B0, `(.L_x_5393) ;  /* 0x0000022000007945 */ /* 0x000fe80003800200 */
[----:B------:R-:W-:Y:S05]  /*3440*/  @!P3 BRA `(.L_x_5394) ;  /* 0x000000000080b947 */ /* 0x000fea0003800000 */
[--C-:B012---:R-:W-:Y:S01]  /*3450*/  FADD.FTZ R84, R95, -R112.reuse ;  /* 0x800000705f547221 */ /* 0x107fe20000010000 */
        /* <DEDUP_REMOVED lines=31> */
.L_x_5394:
[----:B------:R-:W-:Y:S05]  /*3650*/  BSYNC.RECONVERGENT B0 ;  /* 0x0000000000007941 */ /* 0x000fea0003800200 */
.L_x_5393:
        /* <DEDUP_REMOVED lines=19> */
[----:B-----5:R-:W-:Y:S01]  /*3790*/  FFMA.FTZ R87, R87, R30, R22 ;  /* 0x0000001e57577223 */ /* 0x020fe20000010016 */
[----:B------:R-:W-:Y:S01]  /*37a0*/  FFMA.FTZ R122, R122, R31, R23 ;  /* 0x0000001f7a7a7223 */ /* 0x000fe20000010017 */
[----:B------:R-:W-:Y:S01]  /*37b0*/  FFMA.FTZ R112, R111, R32, R24 ;  /* 0x000000206f707223 */ /* 0x000fe20000010018 */
        /* <DEDUP_REMOVED lines=9> */
[----:B------:R-:W-:-:S05]  /*3850*/  F2FP.BF16.F32.PACK_AB R84, R113, R112 ;  /* 0x000000707154723e */ /* 0x000fca00000010ff */
[----:B------:R4:W-:Y:S02]  /*3860*/  STG.E.128 desc[UR8][R110.64], R84 ;  /* 0x000000546e007986 */ /* 0x0009e4000c101d08 */
.L_x_5396:
[----:B------:R-:W-:Y:S05]  /*3870*/  BSYNC.RECONVERGENT B0 ;  /* 0x0000000000007941 */ /* 0x000fea0003800200 */
.L_x_5395:
[----:B------:R-:W-:Y:S02]  /*3880*/  UIADD3 UR6, UPT, UPT, UR6, UR14, URZ ;  /* 0x0000000e06067290 */ /* 0x000fe4000fffe0ff */
[----:B------:R-:W-:Y:S02]  /*3890*/  UPLOP3.LUT UP2, UPT, UPT, UPT, UP2, 0x40, 0x4 ;  /* 0x000000000004789c */ /* 0x000fe40003f4e820 */
[----:B------:R-:W-:-:S09]  /*38a0*/  UISETP.GE.AND UP1, UPT, UR6, UR15, UPT ;  /* 0x0000000f0600728c */ /* 0x000fd2000bf26270 */
[----:B------:R-:W-:Y:S05]  /*38b0*/  BRA.U !UP1, `(.L_x_5397) ;  /* 0xffffffcd09d47547 */ /* 0x000fea000b83ffff */
[----:B------:R-:W-:Y:S05]  /*38c0*/  EXIT ;  /* 0x000000000000794d */ /* 0x000fea0003800000 */
.L_x_5398:
        /* <DEDUP_REMOVED lines=11> */
.L_x_27230:


//--------------------- .text._ZN10layer_norm13ln_fwd_kernelINS_13Kernel_traitsIf13__nv_bfloat16S2_S2_fjLj4096ELj1ELj1ELj4ELj16ENS_18Kernel_traits_baseILj4096EfS2_S2_S2_fjLj128EEEEELb0ELb0ELb0ELb1EEEvNS_9FwdParamsE --------------------------
	.section	.text._ZN10layer_norm13ln_fwd_kernelINS_13Kernel_traitsIf13__nv_bfloat16S2_S2_fjLj4096ELj1ELj1ELj4ELj16ENS_18Kernel_traits_baseILj4096EfS2_S2_S2_fjLj128EEEEELb0ELb0ELb0ELb1EEEvNS_9FwdParamsE,"ax",@progbits
	.align	128
        .global         _ZN10layer_norm13ln_fwd_kernelINS_13Kernel_traitsIf13__nv_bfloat16S2_S2_fjLj4096ELj1ELj1ELj4ELj16ENS_18Kernel_traits_baseILj4096EfS2_S2_S2_fjLj128EEEEELb0ELb0ELb0ELb1EEEvNS_9FwdParamsE
        .type           _ZN10layer_norm13ln_fwd_kernelINS_13Kernel_traitsIf13__nv_bfloat16S2_S2_fjLj4096ELj1ELj1ELj4ELj16ENS_18Kernel_traits_baseILj4096EfS2_S2_S2_fjLj128EEEEELb0ELb0ELb0ELb1EEEvNS_9FwdParamsE,@function
        .size           _ZN10layer_norm13ln_fwd_kernelINS_13Kernel_traitsIf13__nv_bfloat16S2_S2_fjLj4096ELj1ELj1ELj4ELj16ENS_18Kernel_traits_baseILj4096EfS2_S2_S2_fjLj128EEEEELb0ELb0ELb0ELb1EEEvNS_9FwdParamsE,(.L_x_27231 - _ZN10layer_norm13ln_fwd_kernelINS_13Kernel_traitsIf13__nv_bfloat16S2_S2_fjLj4096ELj1ELj1ELj4ELj16ENS_18Kernel_traits_baseILj4096EfS2_S2_S2_fjLj128EEEEELb0ELb0ELb0ELb1EEEvNS_9FwdParamsE)
        .other          _ZN10layer_norm13ln_fwd_kernelINS_13Kernel_traitsIf13__nv_bfloat16S2_S2_fjLj4096ELj1ELj1ELj4ELj16ENS_18Kernel_traits_baseILj4096EfS2_S2_S2_fjLj128EEEEELb0ELb0ELb0ELb1EEEvNS_9FwdParamsE,@"STO_CUDA_ENTRY STV_DEFAULT"
_ZN10layer_norm13ln_fwd_kernelINS_13Kernel_traitsIf13__nv_bfloat16S2_S2_fjLj4096ELj1ELj1ELj4ELj16ENS_18Kernel_traits_baseILj4096EfS2_S2_S2_fjLj128EEEEELb0ELb0ELb0ELb1EEEvNS_9FwdParamsE:
.text._ZN10layer_norm13ln_fwd_kernelINS_13Kernel_traitsIf13__nv_bfloat16S2_S2_fjLj4096ELj1ELj1ELj4ELj16ENS_18Kernel_traits_baseILj4096EfS2_S2_S2_fjLj128EEEEELb0ELb0ELb0ELb1EEEvNS_9FwdParamsE:
[----:B------:R-:W-:Y:S01]  /*0000*/  LDC R1, c[0x0][0x37c] ;  /* 0x0000df00ff017b82 */ /* 0x000fe20000000800 */
[----:B------:R-:W0:Y:S01]  /*0010*/  LDCU.64 UR10, c[0x0][0x438] ;  /* 0x00008700ff0a77ac */ /* 0x000e220008000a00 */
[----:B------:R-:W1:Y:S06]  /*0020*/  S2R R0, SR_TID.X ;  /* 0x0000000000007919 */ /* 0x000e6c0000002100 */
[----:B------:R-:W2:Y:S01]  /*0030*/  LDC.64 R8, c[0x0][0x3e0] ;  /* 0x0000f800ff087b82 */ /* 0x000ea20000000a00 */
[----:B------:R-:W2:Y:S01]  /*0040*/  LDCU.64 UR8, c[0x0][0x3a0] ;  /* 0x00007400ff0877ac */ /* 0x000ea20008000a00 */
[----:B------:R-:W3:Y:S06]  /*0050*/  LDCU.64 UR6, c[0x0][0x358] ;  /* 0x00006b00ff0677ac */ /* 0x000eec0008000a00 */
[----:B------:R-:W4:Y:S01]  /*0060*/  S2UR UR4, SR_CTAID.X ;  /* 0x00000000000479c3 */ /* 0x000f220000002500 */
[----:B0-----:R-:W-:-:S04]  /*0070*/  UISETP.NE.U32.AND UP0, UPT, UR10, URZ, UPT ;  /* 0x000000ff0a00728c */ /* 0x001fc8000bf05070 */
[----:B------:R-:W-:Y:S01]  /*0080*/  UISETP.NE.AND.EX UP0, UPT, UR11, URZ, UPT, UP0 ;  /* 0x000000ff0b00728c */ /* 0x000fe2000bf05300 */
[----:B--2---:R-:W-:-:S04]  /*0090*/  LOP3.LUT P0, RZ, R8, UR8, RZ, 0xfc, !PT ;  /* 0x0000000808ff7c12 */ /* 0x004fc8000f80fcff */
[----:B------:R-:W-:Y:S02]  /*00a0*/  LOP3.LUT P0, RZ, R9, UR9, RZ, 0xfc, P0 ;  /* 0x0000000909ff7c12 */ /* 0x000fe4000800fcff */
[----:B-1----:R-:W-:Y:S02]  /*00b0*/  LOP3.LUT R2, R0, 0x1f, RZ, 0xc0, !PT ;  /* 0x0000001f00027812 */ /* 0x002fe400078ec0ff */
[----:B----4-:R-:W-:Y:S01]  /*00c0*/  MOV R3, UR4 ;  /* 0x0000000400037c02 */ /* 0x010fe20008000f00 */
[----:B---3--:R-:W-:Y:S08]  /*00d0*/  BRA.U !UP0, `(.L_x_5399) ;  /* 0x0000000108547547 */ /* 0x008ff0000b800000 */
[----:B------:R-:W0:Y:S08]  /*00e0*/  LDC.64 R4, c[0x0][0x3d0] ;  /* 0x0000f400ff047b82 */ /* 0x000e300000000a00 */
[----:B------:R-:W1:Y:S01]  /*00f0*/  LDC.64 R6, c[0x0][0x438] ;  /* 0x00010e00ff067b82 */ /* 0x000e620000000a00 */
[----:B0-----:R-:W-:-:S05]  /*0100*/  IMAD.WIDE.U32 R4, R0, 0x20, R4 ;  /* 0x0000002000047825 */ /* 0x001fca00078e0004 */
[----:B------:R0:W5:Y:S01]  /*0110*/  LDG.E.128 R80, desc[UR6][R4.64] ;  /* 0x0000000604507981 */ /* 0x000162000c1e1d00 */
[----:B-1----:R-:W-:-:S03]  /*0120*/  IMAD.WIDE.U32 R6, R0, 0x20, R6 ;  /* 0x0000002000067825 */ /* 0x002fc600078e0006 */
[----:B------:R0:W5:Y:S04]  /*0130*/  LDG.E.128 R76, desc[UR6][R4.64+0x10] ;  /* 0x00001006044c7981 */ /* 0x000168000c1e1d00 */
        /* <DEDUP_REMOVED lines=13> */
[----:B------:R0:W5:Y:S01]  /*0210*/  LDG.E.128 R20, desc[UR6][R6.64+0x3010] ;  /* 0x0030100606147981 */ /* 0x000162000c1e1d00 */
[----:B------:R-:W-:Y:S05]  /*0220*/  BRA `(.L_x_5400) ;  /* 0x0000000000687947 */ /* 0x000fea0003800000 */
.L_x_5399:
[----:B------:R-:W0:Y:S02]  /*0230*/  LDC.64 R4, c[0x0][0x3d0] ;  /* 0x0000f400ff047b82 */ /* 0x000e240000000a00 */
[----:B0-----:R-:W-:-:S05]  /*0240*/  IMAD.WIDE.U32 R4, R0, 0x20, R4 ;  /* 0x0000002000047825 */ /* 0x001fca00078e0004 */
        /* <DEDUP_REMOVED lines=23> */
[----:B0-----:R-:W-:-:S07]  /*03c0*/  CS2R R48, SRZ ;  /* 0x0000000000307805 */ /* 0x001fce000001ff00 */
.L_x_5400:
[----:B------:R-:W1:Y:S02]  /*03d0*/  LDCU UR4, c[0x0][0x384] ;  /* 0x00007080ff0477ac */ /* 0x000e640008000800 */
[----:B-1----:R-:W-:-:S13]  /*03e0*/  ISETP.GE.AND P1, PT, R3, UR4, PT ;  /* 0x0000000403007c0c */ /* 0x002fda000bf26270 */
[----:B------:R-:W-:Y:S05]  /*03f0*/  @P1 EXIT ;  /* 0x000000000000194d */ /* 0x000fea0003800000 */
[----:B------:R-:W-:Y:S01]  /*0400*/  ISETP.NE.U32.AND P1, PT, R8, RZ, PT ;  /* 0x000000ff0800720c */ /* 0x000fe20003f25070 */
[----:B------:R-:W1:Y:S03]  /*0410*/  LDCU UR8, c[0x0][0x388] ;  /* 0x00007100ff0877ac */ /* 0x000e660008000800 */
[----:B------:R-:W-:Y:S01]  /*0420*/  ISETP.NE.AND.EX P1, PT, R9, RZ, PT, P1 ;  /* 0x000000ff0900720c */ /* 0x000fe20003f25310 */
[----:B------:R-:W2:Y:S01]  /*0430*/  LDCU.U8 UR14, c[0x0][0x410] ;  /* 0x00008200ff0e77ac */ /* 0x000ea20008000000 */
[----:B------:R-:W3:Y:S01]  /*0440*/  LDCU UR9, c[0x0][0x400] ;  /* 0x00008000ff0977ac */ /* 0x000ee20008000800 */
[----:B------:R-:W4:Y:S01]  /*0450*/  LDCU.64 UR12, c[0x0][0x3e0] ;  /* 0x00007c00ff0c77ac */ /* 0x000f220008000a00 */
[----:B------:R-:W0:Y:S01]  /*0460*/  LDCU.64 UR10, c[0x0][0x3a0] ;  /* 0x00007400ff0a77ac */ /* 0x000e220008000a00 */
[----:B------:R-:W-:-:S11]  /*0470*/  UPLOP3.LUT UP2, UPT, UPT, UPT, UPT, 0x40, 0x4 ;  /* 0x000000000004789c */ /* 0x000fd60003f4e870 */
.L_x_5415:
[----:B0-----:R-:W2:Y:S01]  /*0480*/  @P1 LDC.64 R8, c[0x0][0x3e0] ;  /* 0x0000f800ff081b82 */ /* 0x001ea20000000a00 */
[----:B01----:R-:W-:Y:S01]  /*0490*/  IMAD R4, R3, UR8, RZ ;  /* 0x0000000803047c24 */ /* 0x003fe2000f8e02ff */
[----:B------:R-:W-:-:S04]  /*04a0*/  LOP3.LUT R7, R0, 0x60, RZ, 0xc0, !PT ;  /* 0x0000006000077812 */ /* 0x000fc800078ec0ff */
[----:B------:R-:W-:Y:S02]  /*04b0*/  SHF.R.S32.HI R5, RZ, 0x1f, R4 ;  /* 0x0000001fff057819 */ /* 0x000fe40000011404 */
[----:B------:R-:W0:Y:S01]  /*04c0*/  LDC.64 R106, c[0x0][0x390] ;  /* 0x0000e400ff6a7b82 */ /* 0x000e220000000a00 */
[----:B------:R-:W-:Y:S02]  /*04d0*/  LOP3.LUT R12, R7, 0x1f, R0, 0xf8, !PT ;  /* 0x0000001f070c7812 */ /* 0x000fe400078ef800 */
[----:B------:R-:W-:-:S04]  /*04e0*/  LEA.HI R5, R5, R4, RZ, 0x3 ;  /* 0x0000000405057211 */ /* 0x000fc800078f18ff */
[----:B------:R-:W-:Y:S01]  /*04f0*/  LEA.HI.SX32 R12, R5, R12, 0x1d ;  /* 0x0000000c050c7211 */ /* 0x000fe200078feaff */
[----:B--2---:R-:W-:-:S06]  /*0500*/  @P1 IMAD.WIDE R8, R3, 0x2, R8 ;  /* 0x0000000203081825 */ /* 0x004fcc00078e0208 */
[----:B------:R-:W2:Y:S01]  /*0510*/  @P1 LDG.E.U16 R8, desc[UR6][R8.64] ;  /* 0x0000000608081981 */ /* 0x000ea2000c1e1500 */
[----:B0-----:R-:W-:-:S06]  /*0520*/  IMAD.WIDE.U32 R4, R12, 0x10, R106 ;  /* 0x000000100c047825 */ /* 0x001fcc00078e006a */
[----:B-----5:R-:W5:Y:S01]  /*0530*/  LDG.E.128 R4, desc[UR6][R4.64] ;  /* 0x0000000604047981 */ /* 0x020f62000c1e1d00 */
[----:B------:R-:W-:Y:S01]  /*0540*/  UISETP.NE.U32.AND UP0, UPT, UR10, URZ, UPT ;  /* 0x000000ff0a00728c */ /* 0x000fe2000bf05070 */
[----:B------:R-:W-:-:S03]  /*0550*/  HFMA2 R14, -RZ, RZ, 1.875, 0 ;  /* 0x3f800000ff0e7431 */ /* 0x000fc600000001ff */
[----:B------:R-:W-:Y:S01]  /*0560*/  UISETP.NE.AND.EX UP0, UPT, UR11, URZ, UPT, UP0 ;  /* 0x000000ff0b00728c */ /* 0x000fe2000bf05300 */
[----:B--2---:R-:W-:-:S08]  /*0570*/  @P1 SHF.L.U32 R14, R8, 0x10, RZ ;  /* 0x00000010080e1819 */ /* 0x004fd000000006ff */
        /* <DEDUP_REMOVED lines=14> */
[C---:B--2---:R-:W-:Y:S02]  /*0660*/  PRMT R4, R8.reuse, 0x7632, R4 ;  /* 0x0000763208047816 */ /* 0x044fe40000000004 */
[----:B------:R-:W-:-:S02]  /*0670*/  SHF.L.U32 R6, R8, 0x10, RZ ;  /* 0x0000001008067819 */ /* 0x000fc400000006ff */
[C---:B------:R-:W-:Y:S02]  /*0680*/  PRMT R18, R10.reuse, 0x7632, R18 ;  /* 0x000076320a127816 */ /* 0x040fe40000000012 */
[----:B------:R-:W-:Y:S01]  /*0690*/  SHF.L.U32 R8, R9, 0x10, RZ ;  /* 0x0000001009087819 */ /* 0x000fe200000006ff */
[-C--:B------:R-:W-:Y:S01]  /*06a0*/  FFMA.FTZ R13, R13, R14.reuse, R6 ;  /* 0x0000000e0d0d7223 */ /* 0x080fe20000010006 */
[----:B------:R-:W-:Y:S02]  /*06b0*/  SHF.L.U32 R10, R10, 0x10, RZ ;  /* 0x000000100a0a7819 */ /* 0x000fe400000006ff */
[----:B------:R-:W-:Y:S01]  /*06c0*/  PRMT R7, R9, 0x7632, R7 ;  /* 0x0000763209077816 */ /* 0x000fe20000000007 */
[-C--:B------:R-:W-:Y:S01]  /*06d0*/  FFMA.FTZ R9, R5, R14.reuse, R8 ;  /* 0x0000000e05097223 */ /* 0x080fe20000010008 */
        /* <DEDUP_REMOVED lines=9> */
[----:B------:R-:W-:Y:S02]  /*0770*/  SHF.L.U32 R18, R18, 0x10, RZ ;  /* 0x0000001012127819 */ /* 0x000fe400000006ff */
        /* <DEDUP_REMOVED lines=9> */
.L_x_5401:
[----:B------:R-:W0:Y:S02]  /*0810*/  LDC.64 R8, c[0x0][0x3e0] ;  /* 0x0000f800ff087b82 */ /* 0x000e240000000a00 */
[----:B0-----:R-:W-:-:S04]  /*0820*/  ISETP.NE.U32.AND P1, PT, R8, RZ, PT ;  /* 0x000000ff0800720c */ /* 0x001fc80003f25070 */
[----:B------:R-:W-:-:S13]  /*0830*/  ISETP.NE.AND.EX P1, PT, R9, RZ, PT, P1 ;  /* 0x000000ff0900720c */ /* 0x000fda0003f25310 */
[----:B------:R-:W-:Y:S05]  /*0840*/  @!P1 BRA `(.L_x_5403) ;  /* 0x0000000000649947 */ /* 0x000fea0003800000 */
[C---:B-----5:R-:W-:Y:S02]  /*0850*/  PRMT R8, R4.reuse, 0x7632, R8 ;  /* 0x0000763204087816 */ /* 0x060fe40000000008 */
[----:B------:R-:W-:Y:S02]  /*0860*/  SHF.L.U32 R13, R4, 0x10, RZ ;  /* 0x00000010040d7819 */ /* 0x000fe400000006ff */
[C---:B------:R-:W-:Y:S02]  /*0870*/  PRMT R10, R6.reuse, 0x7632, R10 ;  /* 0x00007632060a7816 */ /* 0x040fe4000000000a */
[----:B------:R-:W-:Y:S01]  /*0880*/  SHF.L.U32 R11, R6, 0x10, RZ ;  /* 0x00000010060b7819 */ /* 0x000fe200000006ff */
[----:B------:R-:W-:Y:S01]  /*0890*/  FMUL.FTZ R13, R13, R14 ;  /* 0x0000000e0d0d7220 */ /* 0x000fe20000410000 */
[----:B------:R-:W-:Y:S02]  /*08a0*/  PRMT R4, R5, 0x7632, R4 ;  /* 0x0000763205047816 */ /* 0x000fe40000000004 */
[----:B------:R-:W-:-:S02]  /*08b0*/  PRMT R6, R7, 0x7632, R6 ;  /* 0x0000763207067816 */ /* 0x000fc40000000006 */
        /* <DEDUP_REMOVED lines=10> */
[-C--:B------:R-:W-:Y:S01]  /*0960*/  FMUL.FTZ R5, R5, R14.reuse ;  /* 0x0000000e05057220 */ /* 0x080fe20000410000 */
[----:B------:R-:W-:-:S02]  /*0970*/  FMUL.FTZ R8, R15, R14 ;  /* 0x0000000e0f087220 */ /* 0x000fc40000410000 */
[----:B------:R-:W-:Y:S01]  /*0980*/  FMUL.FTZ R10, R7, R14 ;  /* 0x0000000e070a7220 */ /* 0x000fe20000410000 */
[----:B------:R-:W-:Y:S02]  /*0990*/  F2FP.BF16.F32.PACK_AB R19, R4, R11 ;  /* 0x0000000b0413723e */ /* 0x000fe400000010ff */
[----:B------:R-:W-:Y:S02]  /*09a0*/  F2FP.BF16.F32.PACK_AB R18, R8, R6 ;  /* 0x000000060812723e */ /* 0x000fe400000010ff */
[----:B------:R-:W-:Y:S02]  /*09b0*/  F2FP.BF16.F32.PACK_AB R17, R10, R9 ;  /* 0x000000090a11723e */ /* 0x000fe400000010ff */
[----:B------:R-:W-:Y:S01]  /*09c0*/  F2FP.BF16.F32.PACK_AB R16, R5, R13 ;  /* 0x0000000d0510723e */ /* 0x000fe200000010ff */
[----:B------:R-:W-:Y:S06]  /*09d0*/  BRA `(.L_x_5402) ;  /* 0x0000000000507947 */ /* 0x000fec0003800000 */
.L_x_5403:
        /* <DEDUP_REMOVED lines=19> */
[----:B------:R-:W-:-:S07]  /*0b10*/  FMUL.FTZ R4, R87, R14 ;  /* 0x0000000e57047220 */ /* 0x000fce0000410000 */
.L_x_5402:
        /* <DEDUP_REMOVED lines=17> */
[----:B------:R-:W-:Y:S02]  /*0c30*/  SHF.L.U32 R87, R87, 0x10, RZ ;  /* 0x0000001057577819 */ /* 0x000fe400000006ff */
[----:B------:R-:W-:Y:S02]  /*0c40*/  SHF.L.U32 R15, R15, 0x10, RZ ;  /* 0x000000100f0f7819 */ /* 0x000fe400000006ff */
[----:B------:R-:W-:Y:S02]  /*0c50*/  SHF.L.U32 R89, R88, 0x10, RZ ;  /* 0x0000001058597819 */ /* 0x000fe400000006ff */
[----:B------:R-:W-:Y:S02]  /*0c60*/  SHF.L.U32 R91, R91, 0x10, RZ ;  /* 0x000000105b5b7819 */ /* 0x000fe400000006ff */
[----:B--2---:R-:W-:-:S02]  /*0c70*/  PRMT R84, R16, 0x7632, R84 ;  /* 0x0000763210547816 */ /* 0x004fc40000000054 */
[----:B------:R-:W-:Y:S02]  /*0c80*/  SHF.L.U32 R86, R16, 0x10, RZ ;  /* 0x0000001010567819 */ /* 0x000fe400000006ff */
[C---:B------:R-:W-:Y:S02]  /*0c90*/  PRMT R16, R17.reuse, 0x7632, R16 ;  /* 0x0000763211107816 */ /* 0x040fe40000000010 */
[----:B------:R-:W-:Y:S01]  /*0ca0*/  SHF.L.U32 R94, R17, 0x10, RZ ;  /* 0x00000010115e7819 */ /* 0x000fe200000006ff */
[-C--:B------:R-:W-:Y:S01]  /*0cb0*/  FFMA.FTZ R95, R95, R14.reuse, R86 ;  /* 0x0000000e5f5f7223 */ /* 0x080fe20000010056 */
[C---:B------:R-:W-:Y:S02]  /*0cc0*/  PRMT R17, R18.reuse, 0x7632, R17 ;  /* 0x0000763212117816 */ /* 0x040fe40000000011 */
[----:B------:R-:W-:Y:S01]  /*0cd0*/  SHF.L.U32 R18, R18, 0x10, RZ ;  /* 0x0000001012127819 */ /* 0x000fe200000006ff */
[----:B------:R-:W-:Y:S01]  /*0ce0*/  FFMA.FTZ R94, R85, R14, R94 ;  /* 0x0000000e555e7223 */ /* 0x000fe2000001005e */
[----:B------:R-:W-:-:S02]  /*0cf0*/  PRMT R92, R19, 0x7632, R92 ;  /* 0x00007632135c7816 */ /* 0x000fc4000000005c */
[----:B------:R-:W-:Y:S01]  /*0d00*/  SHF.L.U32 R96, R19, 0x10, RZ ;  /* 0x0000001013607819 */ /* 0x000fe200000006ff */
[-C--:B------:R-:W-:Y:S01]  /*0d10*/  FFMA.FTZ R93, R93, R14.reuse, R18 ;  /* 0x0000000e5d5d7223 */ /* 0x080fe20000010012 */
[----:B------:R-:W-:Y:S02]  /*0d20*/  SHF.L.U32 R19, R90, 0x10, RZ ;  /* 0x000000105a137819 */ /* 0x000fe400000006ff */
[----:B------:R-:W-:Y:S01]  /*0d30*/  SHF.L.U32 R18, R92, 0x10, RZ ;  /* 0x000000105c127819 */ /* 0x000fe200000006ff */
[-C--:B------:R-:W-:Y:S01]  /*0d40*/  FFMA.FTZ R92, R87, R14.reuse, R96 ;  /* 0x0000000e575c7223 */ /* 0x080fe20000010060 */
        /* <DEDUP_REMOVED lines=12> */
.L_x_5404:
[----:B----4-:R-:W-:-:S04]  /*0e10*/  UISETP.NE.U32.AND UP1, UPT, UR12, URZ, UPT ;  /* 0x000000ff0c00728c */ /* 0x010fc8000bf25070 */
[----:B------:R-:W-:-:S09]  /*0e20*/  UISETP.NE.AND.EX UP1, UPT, UR13, URZ, UPT, UP1 ;  /* 0x000000ff0d00728c */ /* 0x000fd2000bf25310 */
[----:B------:R-:W-:Y:S05]  /*0e30*/  BRA.U UP1, `(.L_x_5406) ;  /* 0x0000000101547547 */ /* 0x000fea000b800000 */
[C---:B-----5:R-:W-:Y:S02]  /*0e40*/  PRMT R15, R84.reuse, 0x7632, R15 ;  /* 0x00007632540f7816 */ /* 0x060fe4000000000f */
[----:B------:R-:W-:Y:S02]  /*0e50*/  SHF.L.U32 R95, R84, 0x10, RZ ;  /* 0x00000010545f7819 */ /* 0x000fe400000006ff */
[C---:B------:R-:W-:Y:S02]  /*0e60*/  PRMT R84, R85.reuse, 0x7632, R84 ;  /* 0x0000763255547816 */ /* 0x040fe40000000054 */
[----:B------:R-:W-:Y:S01]  /*0e70*/  SHF.L.U32 R85, R85, 0x10, RZ ;  /* 0x0000001055557819 */ /* 0x000fe200000006ff */
[-C--:B------:R-:W-:Y:S01]  /*0e80*/  FMUL.FTZ R95, R95, R14.reuse ;  /* 0x0000000e5f5f7220 */ /* 0x080fe20000410000 */
[C---:B0-----:R-:W-:Y:S02]  /*0e90*/  PRMT R88, R86.reuse, 0x7632, R88 ;  /* 0x0000763256587816 */ /* 0x041fe40000000058 */
        /* <DEDUP_REMOVED lines=15> */
.L_x_5406:
[----:B-----5:R-:W-:Y:S02]  /*0f90*/  PRMT R15, R84, 0x7632, R15 ;  /* 0x00007632540f7816 */ /* 0x020fe4000000000f */
[----:B0-----:R-:W-:Y:S02]  /*0fa0*/  PRMT R16, R85, 0x7632, R16 ;  /* 0x0000763255107816 */ /* 0x001fe40000000010 */
[----:B------:R-:W-:Y:S02]  /*0fb0*/  PRMT R17, R86, 0x7632, R17 ;  /* 0x0000763256117816 */ /* 0x000fe40000000011 */
        /* <DEDUP_REMOVED lines=15> */
[-C--:B------:R-:W-:Y:S01]  /*10b0*/  FMUL.FTZ R90, R17, R14.reuse ;  /* 0x0000000e115a7220 */ /* 0x080fe20000410000 */
[----:B------:R-:W-:Y:S01]  /*10c0*/  F2FP.BF16.F32.PACK_AB R16, R88, R95 ;  /* 0x0000005f5810723e */ /* 0x000fe200000010ff */
[----:B------:R-:W-:Y:S01]  /*10d0*/  FMUL.FTZ R89, R89, R14 ;  /* 0x0000000e59597220 */ /* 0x000fe20000410000 */
[----:B------:R-:W-:Y:S02]  /*10e0*/  F2FP.BF16.F32.PACK_AB R19, R91, R92 ;  /* 0x0000005c5b13723e */ /* 0x000fe400000010ff */
[----:B------:R-:W-:Y:S02]  /*10f0*/  F2FP.BF16.F32.PACK_AB R18, R90, R93 ;  /* 0x0000005d5a12723e */ /* 0x000fe400000010ff */
[----:B------:R-:W-:-:S07]  /*1100*/  F2FP.BF16.F32.PACK_AB R17, R89, R94 ;  /* 0x0000005e5911723e */ /* 0x000fce00000010ff */
.L_x_5405:
        /* <DEDUP_REMOVED lines=18> */
[C---:B--2---:R-:W-:Y:S02]  /*1230*/  PRMT R87, R18.reuse, 0x7632, R87 ;  /* 0x0000763212577816 */ /* 0x044fe40000000057 */
[----:B------:R-:W-:Y:S02]  /*1240*/  SHF.L.U32 R18, R18, 0x10, RZ ;  /* 0x0000001012127819 */ /* 0x000fe400000006ff */
[C---:B------:R-:W-:Y:S02]  /*1250*/  PRMT R84, R16.reuse, 0x7632, R84 ;  /* 0x0000763210547816 */ /* 0x040fe40000000054 */
[----:B------:R-:W-:Y:S01]  /*1260*/  SHF.L.U32 R86, R16, 0x10, RZ ;  /* 0x0000001010567819 */ /* 0x000fe200000006ff */
[----:B------:R-:W-:Y:S01]  /*1270*/  FFMA.FTZ R101, R101, R14, R18 ;  /* 0x0000000e65657223 */ /* 0x000fe20000010012 */
[----:B------:R-:W-:-:S02]  /*1280*/  PRMT R16, R17, 0x7632, R16 ;  /* 0x0000763211107816 */ /* 0x000fc40000000010 */
[----:B------:R-:W-:Y:S01]  /*1290*/  PRMT R102, R19, 0x7632, R102 ;  /* 0x0000763213667816 */ /* 0x000fe20000000066 */
[-C--:B------:R-:W-:Y:S01]  /*12a0*/  FFMA.FTZ R103, R103, R14.reuse, R86 ;  /* 0x0000000e67677223 */ /* 0x080fe20000010056 */
[----:B------:R-:W-:Y:S02]  /*12b0*/  SHF.L.U32 R96, R17, 0x10, RZ ;  /* 0x0000001011607819 */ /* 0x000fe400000006ff */
[----:B------:R-:W-:Y:S02]  /*12c0*/  SHF.L.U32 R104, R19, 0x10, RZ ;  /* 0x0000001013687819 */ /* 0x000fe400000006ff */
[----:B------:R-:W-:Y:S01]  /*12d0*/  SHF.L.U32 R17, R97, 0x10, RZ ;  /* 0x0000001061117819 */ /* 0x000fe200000006ff */
[----:B------:R-:W-:Y:S01]  /*12e0*/  FFMA.FTZ R96, R85, R14, R96 ;  /* 0x0000000e55607223 */ /* 0x000fe20000010060 */
[----:B------:R-:W-:Y:S02]  /*12f0*/  SHF.L.U32 R97, R98, 0x10, RZ ;  /* 0x0000001062617819 */ /* 0x000fe400000006ff */
[----:B------:R-:W-:-:S02]  /*1300*/  SHF.L.U32 R19, R99, 0x10, RZ ;  /* 0x0000001063137819 */ /* 0x000fc400000006ff */
[----:B------:R-:W-:Y:S02]  /*1310*/  SHF.L.U32 R99, R100, 0x10, RZ ;  /* 0x0000001064637819 */ /* 0x000fe400000006ff */
[----:B------:R-:W-:Y:S01]  /*1320*/  SHF.L.U32 R18, R102, 0x10, RZ ;  /* 0x0000001066127819 */ /* 0x000fe200000006ff */
[-C--:B------:R-:W-:Y:S01]  /*1330*/  FFMA.FTZ R102, R105, R14.reuse, R104 ;  /* 0x0000000e69667223 */ /* 0x080fe20000010068 */
[----:B------:R-:W-:Y:S02]  /*1340*/  SHF.L.U32 R98, R87, 0x10, RZ ;  /* 0x0000001057627819 */ /* 0x000fe400000006ff */
[----:B------:R-:W-:Y:S01]  /*1350*/  SHF.L.U32 R16, R16, 0x10, RZ ;  /* 0x0000001010107819 */ /* 0x000fe200000006ff */
[-C--:B------:R-:W-:Y:S01]  /*1360*/  FFMA.FTZ R99, R99, R14.reuse, R18 ;  /* 0x0000000e63637223 */ /* 0x080fe20000010012 */
[----:B------:R-:W-:Y:S01]  /*1370*/  SHF.L.U32 R84, R84, 0x10, RZ ;  /* 0x0000001054547819 */ /* 0x000fe200000006ff */
[-C--:B------:R-:W-:Y:S02]  /*1380*/  FFMA.FTZ R98, R19, R14.reuse, R98 ;  /* 0x0000000e13627223 */ /* 0x080fe40000010062 */
[----:B------:R-:W-:Y:S01]  /*1390*/  FFMA.FTZ R97, R97, R14, R16 ;  /* 0x0000000e61617223 */ /* 0x000fe20000010010 */
[----:B------:R-:W-:Y:S01]  /*13a0*/  F2FP.BF16.F32.PACK_AB R19, R99, R102 ;  /* 0x000000666313723e */ /* 0x000fe200000010ff */
[----:B------:R-:W-:Y:S01]  /*13b0*/  FFMA.FTZ R100, R17, R14, R84 ;  /* 0x0000000e11647223 */ /* 0x000fe20000010054 */
[----:B------:R-:W-:-:S02]  /*13c0*/  F2FP.BF16.F32.PACK_AB R18, R98, R101 ;  /* 0x000000656212723e */ /* 0x000fc400000010ff */
[----:B------:R-:W-:Y:S02]  /*13d0*/  F2FP.BF16.F32.PACK_AB R17, R97, R96 ;  /* 0x000000606111723e */ /* 0x000fe400000010ff */
[----:B------:R-:W-:Y:S01]  /*13e0*/  F2FP.BF16.F32.PACK_AB R16, R100, R103 ;  /* 0x000000676410723e */ /* 0x000fe200000010ff */
[----:B------:R-:W-:Y:S06]  /*13f0*/  BRA `(.L_x_5408) ;  /* 0x0000000000c07947 */ /* 0x000fec0003800000 */
.L_x_5407:
[----:B----4-:R-:W-:-:S04]  /*1400*/  UISETP.NE.U32.AND UP1, UPT, UR12, URZ, UPT ;  /* 0x000000ff0c00728c */ /* 0x010fc8000bf25070 */
[----:B------:R-:W-:-:S09]  /*1410*/  UISETP.NE.AND.EX UP1, UPT, UR13, URZ, UPT, UP1 ;  /* 0x000000ff0d00728c */ /* 0x000fd2000bf25310 */
[----:B------:R-:W-:Y:S05]  /*1420*/  BRA.U UP1, `(.L_x_5409) ;  /* 0x0000000101547547 */ /* 0x000fea000b800000 */
[C---:B0----5:R-:W-:Y:S02]  /*1430*/  PRMT R96, R84.reuse, 0x7632, R96 ;  /* 0x0000763254607816 */ /* 0x061fe40000000060 */
[----:B------:R-:W-:Y:S02]  /*1440*/  SHF.L.U32 R97, R85, 0x10, RZ ;  /* 0x0000001055617819 */ /* 0x000fe400000006ff */
[----:B------:R-:W-:Y:S02]  /*1450*/  SHF.L.U32 R103, R84, 0x10, RZ ;  /* 0x0000001054677819 */ /* 0x000fe400000006ff */
[C---:B------:R-:W-:Y:S02]  /*1460*/  PRMT R98, R86.reuse, 0x7632, R98 ;  /* 0x0000763256627816 */ /* 0x040fe40000000062 */
[----:B------:R-:W-:Y:S01]  /*1470*/  SHF.L.U32 R101, R86, 0x10, RZ ;  /* 0x0000001056657819 */ /* 0x000fe200000006ff */
[----:B------:R-:W-:Y:S01]  /*1480*/  FMUL.FTZ R103, R103, R14 ;  /* 0x0000000e67677220 */ /* 0x000fe20000410000 */
[----:B------:R-:W-:-:S02]  /*1490*/  PRMT R84, R85, 0x7632, R84 ;  /* 0x0000763255547816 */ /* 0x000fc40000000054 */
[----:B------:R-:W-:Y:S01]  /*14a0*/  PRMT R86, R87, 0x7632, R86 ;  /* 0x0000763257567816 */ /* 0x000fe20000000056 */
[-C--:B------:R-:W-:Y:S01]  /*14b0*/  FMUL.FTZ R101, R101, R14.reuse ;  /* 0x0000000e65657220 */ /* 0x080fe20000410000 */
        /* <DEDUP_REMOVED lines=12> */
.L_x_5409:
[C---:B0----5:R-:W-:Y:S02]  /*1580*/  PRMT R16, R84.reuse, 0x7632, R16 ;  /* 0x0000763254107816 */ /* 0x061fe40000000010 */
        /* <DEDUP_REMOVED lines=23> */
.L_x_5408:
[----:B------:R-:W0:Y:S01]  /*1700*/  @P0 LDC.64 R84, c[0x0][0x3a8] ;  /* 0x0000ea00ff540b82 */ /* 0x000e220000000a00 */
[----:B------:R-:W-:-:S05]  /*1710*/  IADD3 R104, PT, PT, R12, 0x180, RZ ;  /* 0x000001800c687810 */ /* 0x000fca0007ffe0ff */
[----:B------:R-:W-:-:S04]  /*1720*/  IMAD.WIDE.U32 R86, R104, 0x10, R106 ;  /* 0x0000001068567825 */ /* 0x000fc800078e006a */
[----:B0-----:R-:W-:-:S05]  /*1730*/  @P0 IMAD.WIDE.U32 R84, R15, 0x10, R84 ;  /* 0x000000100f540825 */ /* 0x001fca00078e0054 */
[----:B------:R0:W-:Y:S04]  /*1740*/  @P0 STG.E.128 desc[UR6][R84.64], R16 ;  /* 0x0000001054000986 */ /* 0x0001e8000c101d06 */
[----:B0-----:R-:W5:Y:S01]  /*1750*/  LDG.E.128 R84, desc[UR6][R86.64] ;  /* 0x0000000656547981 */ /* 0x001f62000c1e1d00 */
        /* <DEDUP_REMOVED lines=13> */
[C---:B--2---:R-:W-:Y:S02]  /*1830*/  PRMT R113, R19.reuse, 0x7632, R113 ;  /* 0x0000763213717816 */ /* 0x044fe40000000071 */
[----:B------:R-:W-:Y:S02]  /*1840*/  SHF.L.U32 R110, R19, 0x10, RZ ;  /* 0x00000010136e7819 */ /* 0x000fe400000006ff */
[----:B------:R-:W-:-:S02]  /*1850*/  PRMT R19, R16, 0x7632, R19 ;  /* 0x0000763210137816 */ /* 0x000fc40000000013 */
[----:B------:R-:W-:Y:S01]  /*1860*/  SHF.L.U32 R16, R16, 0x10, RZ ;  /* 0x0000001010107819 */ /* 0x000fe200000006ff */
[-C--:B------:R-:W-:Y:S01]  /*1870*/  FFMA.FTZ R109, R109, R14.reuse, R110 ;  /* 0x0000000e6d6d7223 */ /* 0x080fe2000001006e */
[C---:B------:R-:W-:Y:S02]  /*1880*/  SHF.L.U32 R86, R17.reuse, 0x10, RZ ;  /* 0x0000001011567819 */ /* 0x040fe400000006ff */
[----:B------:R-:W-:Y:S01]  /*1890*/  PRMT R106, R17, 0x7632, R106 ;  /* 0x00007632116a7816 */ /* 0x000fe2000000006a */
[-C--:B------:R-:W-:Y:S01]  /*18a0*/  FFMA.FTZ R110, R105, R14.reuse, R16 ;  /* 0x0000000e696e7223 */ /* 0x080fe20000010010 */
[----:B------:R-:W-:Y:S01]  /*18b0*/  PRMT R111, R18, 0x7632, R111 ;  /* 0x00007632126f7816 */ /* 0x000fe2000000006f */
[----:B------:R-:W-:Y:S01]  /*18c0*/  FFMA.FTZ R86, R107, R14, R86 ;  /* 0x0000000e6b567223 */ /* 0x000fe20000010056 */
[----:B------:R-:W-:Y:S02]  /*18d0*/  SHF.L.U32 R105, R112, 0x10, RZ ;  /* 0x0000001070697819 */ /* 0x000fe400000006ff */
[----:B------:R-:W-:-:S02]  /*18e0*/  SHF.L.U32 R17, R84, 0x10, RZ ;  /* 0x0000001054117819 */ /* 0x000fc400000006ff */
[----:B------:R-:W-:Y:S02]  /*18f0*/  SHF.L.U32 R18, R18, 0x10, RZ ;  /* 0x0000001012127819 */ /* 0x000fe400000006ff */
        /* <DEDUP_REMOVED lines=15> */
.L_x_5410:
        /* <DEDUP_REMOVED lines=24> */
.L_x_5412:
[C---:B-----5:R-:W-:Y:S02]  /*1b70*/  PRMT R106, R87.reuse, 0x7632, R106 ;  /* 0x00007632576a7816 */ /* 0x060fe4000000006a */
        /* <DEDUP_REMOVED lines=23> */
.L_x_5411:
        /* <DEDUP_REMOVED lines=130> */
.L_x_5414:
[----:B---34-:R-:W-:Y:S05]  /*2510*/  BSYNC.RECONVERGENT B0 ;  /* 0x0000000000007941 */ /* 0x018fea0003800200 */
.L_x_5413:
[----:B------:R-:W-:Y:S01]  /*2520*/  BAR.SYNC.DEFER_BLOCKING 0x0 ;  /* 0x0000000000007b1d */ /* 0x000fe20000010000 */
[----:B------:R-:W-:Y:S01]  /*2530*/  ISETP.GT.U32.AND P2, PT, R2, 0x3, PT ;  /* 0x000000030200780c */ /* 0x000fe20003f44070 */
[----:B------:R-:W-:Y:S01]  /*2540*/  HFMA2 R113, -RZ, RZ, 0, 0 ;  /* 0x00000000ff717431 */ /* 0x000fe200000001ff */
[----:B------:R-:W-:Y:S01]  /*2550*/  PLOP3.LUT P4, PT, PT, PT, UP2, 0x80, 0x8 ;  /* 0x000000000008781c */ /* 0x000fe20003f8f028 */
[----:B------:R-:W-:Y:S01]  /*2560*/  UPLOP3.LUT UP2, UPT, UPT, UPT, UP2, 0x40, 0x4 ;  /* 0x000000000004789c */ /* 0x000fe20003f4e820 */
[----:B------:R-:W-:-:S09]  /*2570*/  PLOP3.LUT P3, PT, PT, PT, PT, 0x8, 0x80 ;  /* 0x000000000080781c */ /* 0x000fd20003f6e170 */
[----:B0-----:R-:W0:Y:S01]  /*2580*/  @!P2 S2R R85, SR_CgaCtaId ;  /* 0x000000000055a919 */ /* 0x001e220000008800 */
[----:B------:R-:W-:Y:S02]  /*2590*/  @!P2 PLOP3.LUT P3, PT, P4, PT, PT, 0x80, 0x8 ;  /* 0x000000000008a81c */ /* 0x000fe4000276f070 */
[----:B------:R-:W-:Y:S02]  /*25a0*/  @!P2 MOV R14, 0x400 ;  /* 0x00000400000ea802 */ /* 0x000fe40000000f00 */
[----:B------:R-:W-:-:S04]  /*25b0*/  @!P2 MOV R113, 0x400 ;  /* 0x000004000071a802 */ /* 0x000fc80000000f00 */
[----:B------:R-:W-:Y:S01]  /*25c0*/  I2FP.F32.U32 R117, R113 ;  /* 0x0000007100757245 */ /* 0x000fe20000201000 */
[----:B------:R-:W1:Y:S01]  /*25d0*/  SHFL.DOWN PT, R112, R113, 0x2, 0x1f ;  /* 0x08401f0071707f89 */ /* 0x000e6200000e0000 */
[----:B0-----:R-:W-:Y:S02]  /*25e0*/  @!P2 LEA R111, R85, R14, 0x18 ;  /* 0x0000000e556fa211 */ /* 0x001fe400078ec0ff */
[----:B------:R-:W-:Y:S02]  /*25f0*/  CS2R R84, SRZ ;  /* 0x0000000000547805 */ /* 0x000fe4000001ff00 */
[----:B-1----:R-:W-:Y:S02]  /*2600*/  I2FP.F32.S32 R118, R112 ;  /* 0x0000007000767245 */ /* 0x002fe40000201400 */
[----:B------:R-:W-:Y:S02]  /*2610*/  @P3 IADD3 R111, PT, PT, R111, 0x20, RZ ;  /* 0x000000206f6f3810 */ /* 0x000fe40007ffe0ff */
[----:B------:R-:W-:-:S02]  /*2620*/  ISETP.NE.AND P3, PT, RZ, UR14, PT ;  /* 0x0000000eff007c0c */ /* 0x000fc4000bf65270 */
[----:B------:R-:W-:Y:S02]  /*2630*/  @!P2 LEA R114, R2, R111, 0x3 ;  /* 0x0000006f0272a211 */ /* 0x000fe400078e18ff */
[----:B------:R-:W-:-:S03]  /*2640*/  IADD3 R111, PT, PT, R112, R113, RZ ;  /* 0x00000071706f7210 */ /* 0x000fc60007ffe0ff */
[----:B------:R-:W0:Y:S01]  /*2650*/  @!P2 LDS.64 R84, [R114] ;  /* 0x000000007254a984 */ /* 0x000e220000000a00 */
[----:B------:R-:W-:Y:S02]  /*2660*/  I2FP.F32.S32 R14, R111 ;  /* 0x0000006f000e7245 */ /* 0x000fe40000201400 */
[----:B------:R-:W-:Y:S02]  /*2670*/  ISETP.NE.AND P2, PT, R0, RZ, PT ;  /* 0x000000ff0000720c */ /* 0x000fe40003f45270 */
[----:B------:R-:W1:Y:S01]  /*2680*/  MUFU.RCP R112, R14 ;  /* 0x0000000e00707308 */ /* 0x000e620000001000 */
[----:B0-----:R-:W0:Y:S04]  /*2690*/  SHFL.DOWN PT, R115, R84, 0x2, 0x1f ;  /* 0x08401f0054737f89 */ /* 0x001e2800000e0000 */
[----:B------:R-:W2:Y:S01]  /*26a0*/  SHFL.DOWN PT, R116, R85, 0x2, 0x1f ;  /* 0x08401f0055747f89 */ /* 0x000ea200000e0000 */
[C---:B0-----:R-:W-:Y:S01]  /*26b0*/  FMUL.FTZ R114, R115.reuse, R118 ;  /* 0x0000007673727220 */ /* 0x041fe20000410000 */
[----:B------:R-:W-:-:S03]  /*26c0*/  FADD.FTZ R115, -R115, R84 ;  /* 0x0000005473737221 */ /* 0x000fc60000010100 */
[----:B------:R-:W-:Y:S01]  /*26d0*/  FFMA.FTZ R119, R117, R84, R114 ;  /* 0x0000005475777223 */ /* 0x000fe20000010072 */
[----:B------:R-:W-:Y:S01]  /*26e0*/  FMUL.FTZ R115, R115, R115 ;  /* 0x0000007373737220 */ /* 0x000fe20000410000 */
[----:B------:R-:W0:Y:S01]  /*26f0*/  SHFL.DOWN PT, R114, R111, 0x1, 0x1f ;  /* 0x08201f006f727f89 */ /* 0x000e2200000e0000 */
[----:B--2---:R-:W-:Y:S01]  /*2700*/  FADD.FTZ R85, R116, R85 ;  /* 0x0000005574557221 */ /* 0x004fe20000010000 */
[----:B-1----:R-:W-:Y:S01]  /*2710*/  FMUL.FTZ R113, R112, R119 ;  /* 0x0000007770717220 */ /* 0x002fe20000410000 */
[----:B------:R-:W-:-:S04]  /*2720*/  FMUL.FTZ R115, R115, R117 ;  /* 0x0000007573737220 */ /* 0x000fc80000410000 */
[----:B------:R-:W1:Y:S01]  /*2730*/  SHFL.DOWN PT, R84, R113, 0x1, 0x1f ;  /* 0x08201f0071547f89 */ /* 0x000e6200000e0000 */
[----:B------:R-:W-:-:S04]  /*2740*/  FMUL.FTZ R115, R115, R118 ;  /* 0x0000007673737220 */ /* 0x000fc80000410000 */
[----:B------:R-:W-:-:S05]  /*2750*/  FFMA.FTZ R85, R112, R115, R85 ;  /* 0x0000007370557223 */ /* 0x000fca0000010055 */
[----:B------:R-:W2:Y:S01]  /*2760*/  SHFL.DOWN PT, R112, R85, 0x1, 0x1f ;  /* 0x08201f0055707f89 */ /* 0x000ea200000e0000 */
[-C--:B0-----:R-:W-:Y:S02]  /*2770*/  IADD3 R115, PT, PT, R111, R114.reuse, RZ ;  /* 0x000000726f737210 */ /* 0x081fe40007ffe0ff */
[----:B------:R-:W-:Y:S02]  /*2780*/  I2FP.F32.S32 R114, R114 ;  /* 0x0000007200727245 */ /* 0x000fe40000201400 */
[----:B------:R-:W-:-:S03]  /*2790*/  I2FP.F32.S32 R115, R115 ;  /* 0x0000007300737245 */ /* 0x000fc60000201400 */
[----:B-1----:R-:W-:Y:S01]  /*27a0*/  FMUL.FTZ R111, R84, R114 ;  /* 0x00000072546f7220 */ /* 0x002fe20000410000 */
[----:B------:R-:W-:Y:S02]  /*27b0*/  FADD.FTZ R84, R113, -R84 ;  /* 0x8000005471547221 */ /* 0x000fe40000010000 */
[----:B------:R-:W0:Y:S01]  /*27c0*/  MUFU.RCP R115, R115 ;  /* 0x0000007300737308 */ /* 0x000e220000001000 */
[----:B------:R-:W-:Y:S01]  /*27d0*/  FFMA.FTZ R116, R14, R113, R111 ;  /* 0x000000710e747223 */ /* 0x000fe2000001006f */
[----:B------:R-:W-:-:S04]  /*27e0*/  FMUL.FTZ R111, R84, R84 ;  /* 0x00000054546f7220 */ /* 0x000fc80000410000 */
[----:B------:R-:W-:Y:S01]  /*27f0*/  FMUL.FTZ R111, R14, R111 ;  /* 0x0000006f0e6f7220 */ /* 0x000fe20000410000 */
[----:B--2---:R-:W-:Y:S02]  /*2800*/  FADD.FTZ R112, R85, R112 ;  /* 0x0000007055707221 */ /* 0x004fe40000010000 */
[----:B------:R-:W1:Y:S01]  /*2810*/  @!P2 LDC.64 R84, c[0x0][0x3c0] ;  /* 0x0000f000ff54ab82 */ /* 0x000e620000000a00 */
[----:B------:R-:W-:-:S07]  /*2820*/  FMUL.FTZ R111, R111, R114 ;  /* 0x000000726f6f7220 */ /* 0x000fce0000410000 */
[----:B------:R-:W2:Y:S01]  /*2830*/  LDC R114, c[0x0][0x448] ;  /* 0x00011200ff727b82 */ /* 0x000ea20000000800 */
[C---:B0-----:R-:W-:Y:S01]  /*2840*/  FMUL.FTZ R14, R115.reuse, R116 ;  /* 0x00000074730e7220 */ /* 0x041fe20000410000 */
[----:B------:R-:W-:-:S05]  /*2850*/  FFMA.FTZ R115, R115, R111, R112 ;  /* 0x0000006f73737223 */ /* 0x000fca0000010070 */
[----:B------:R-:W0:Y:S04]  /*2860*/  SHFL.IDX PT, R14, R14, RZ, 0x1f ;  /* 0x00001fff0e0e7589 */ /* 0x000e2800000e0000 */
[----:B------:R-:W2:Y:S01]  /*2870*/  SHFL.IDX PT, R115, R115, RZ, 0x1f ;  /* 0x00001fff73737589 */ /* 0x000ea200000e0000 */
[----:B-1----:R-:W-:-:S04]  /*2880*/  @!P2 IMAD.WIDE R84, R3, 0x4, R84 ;  /* 0x000000040354a825 */ /* 0x002fc800078e0254 */
[C---:B0-----:R-:W-:Y:S01]  /*2890*/  FMUL.FTZ R112, R14.reuse, R14 ;  /* 0x0000000e0e707220 */ /* 0x041fe20000410000 */
[----:B------:R-:W-:Y:S01]  /*28a0*/  FSEL R111, R14, RZ, !P3 ;  /* 0x000000ff0e6f7208 */ /* 0x000fe20005800000 */
[----:B------:R0:W-:Y:S03]  /*28b0*/  @!P2 STG.E desc[UR6][R84.64], R14 ;  /* 0x0000000e5400a986 */ /* 0x0001e6000c101906 */
[----:B------:R-:W-:Y:S01]  /*28c0*/  FSEL R113, R112, RZ, P3 ;  /* 0x000000ff70717208 */ /* 0x000fe20001800000 */
[----:B--2---:R-:W-:Y:S01]  /*28d0*/  FFMA.FTZ R112, R115, UR9, R114 ;  /* 0x0000000973707c23 */ /* 0x004fe20008010072 */
[C---:B------:R-:W-:Y:S01]  /*28e0*/  FADD.FTZ R11, -R111.reuse, R11 ;  /* 0x0000000b6f0b7221 */ /* 0x040fe20000010100 */
[----:B------:R-:W0:Y:S01]  /*28f0*/  LDC.64 R114, c[0x0][0x428] ;  /* 0x00010a00ff727b82 */ /* 0x000e220000000a00 */
[C---:B------:R-:W-:Y:S01]  /*2900*/  FADD.FTZ R6, -R111.reuse, R6 ;  /* 0x000000066f067221 */ /* 0x040fe20000010100 */
[----:B------:R-:W-:Y:S01]  /*2910*/  FADD.FTZ R112, R112, R113 ;  /* 0x0000007170707221 */ /* 0x000fe20000010000 */
[C---:B------:R-:W-:Y:S01]  /*2920*/  FADD.FTZ R8, -R111.reuse, R8 ;  /* 0x000000086f087221 */ /* 0x040fe20000010100 */
[C---:B------:R-:W-:Y:S01]  /*2930*/  FADD.FTZ R4, -R111.reuse, R4 ;  /* 0x000000046f047221 */ /* 0x040fe20000010100 */
        /* <DEDUP_REMOVED lines=29> */
[C---:B-1----:R-:W-:Y:S01]  /*2b10*/  FMUL.FTZ R11, R112.reuse, R11 ;  /* 0x0000000b700b7220 */ /* 0x042fe20000410000 */
[C---:B------:R-:W-:Y:S01]  /*2b20*/  FMUL.FTZ R111, R112.reuse, R6 ;  /* 0x00000006706f7220 */ /* 0x040fe20000410000 */
[----:B------:R-:W-:Y:S01]  /*2b30*/  FMUL.FTZ R8, R112, R8 ;  /* 0x0000000870087220 */ /* 0x000fe20000410000 */
[----:B0-----:R-:W-:-:S04]  /*2b40*/  IMAD.WIDE.U32 R84, R12, 0x10, R114 ;  /* 0x000000100c547825 */ /* 0x001fc800078e0072 */
[----:B------:R-:W-:Y:S01]  /*2b50*/  FMUL.FTZ R12, R112, R4 ;  /* 0x00000004700c7220 */ /* 0x000fe20000410000 */
[----:B------:R-:W-:Y:S01]  /*2b60*/  FFMA.FTZ R4, R11, R78, R46 ;  /* 0x0000004e0b047223 */ /* 0x000fe2000001002e */
[----:B------:R-:W-:Y:S01]  /*2b70*/  FFMA.FTZ R6, R111, R76, R44 ;  /* 0x0000004c6f067223 */ /* 0x000fe2000001002c */
[----:B------:R-:W-:Y:S01]  /*2b80*/  FFMA.FTZ R11, R8, R77, R45 ;  /* 0x0000004d080b7223 */ /* 0x000fe2000001002d */
[----:B------:R-:W-:Y:S01]  /*2b90*/  FMUL.FTZ R8, R112, R5 ;  /* 0x0000000570087220 */ /* 0x000fe20000410000 */
[----:B------:R-:W-:Y:S01]  /*2ba0*/  FFMA.FTZ R111, R12, R79, R47 ;  /* 0x0000004f0c6f7223 */ /* 0x000fe2000001002f */
[----:B------:R-:W-:-:S04]  /*2bb0*/  IMAD.WIDE.U32 R118, R15, 0x10, R114 ;  /* 0x000000100f767825 */ /* 0x000fc800078e0072 */
[C---:B------:R-:W-:Y:S01]  /*2bc0*/  FMUL.FTZ R5, R112.reuse, R9 ;  /* 0x0000000970057220 */ /* 0x040fe20000410000 */
[----:B------:R-:W-:Y:S01]  /*2bd0*/  F2FP.BF16.F32.PACK_AB R6, R11, R6 ;  /* 0x000000060b06723e */ /* 0x000fe200000010ff */
        /* <DEDUP_REMOVED lines=9> */
[----:B------:R-:W-:-:S04]  /*2c70*/  IMAD.WIDE.U32 R116, R7, 0x10, R114 ;  /* 0x0000001007747825 */ /* 0x000fc800078e0072 */
[----:B------:R-:W-:Y:S01]  /*2c80*/  FFMA.FTZ R5, R5, R82, R50 ;  /* 0x0000005205057223 */ /* 0x000fe20000010032 */
[----:B------:R-:W-:Y:S01]  /*2c90*/  FFMA.FTZ R10, R10, R83, R51 ;  /* 0x000000530a0a7223 */ /* 0x000fe20000010033 */
[----:B------:R-:W-:Y:S01]  /*2ca0*/  FFMA.FTZ R8, R11, R74, R42 ;  /* 0x0000004a0b087223 */ /* 0x000fe2000001002a */
[----:B------:R-:W-:Y:S01]  /*2cb0*/  F2FP.BF16.F32.PACK_AB R7, R111, R4 ;  /* 0x000000046f07723e */ /* 0x000fe200000010ff */
[----:B------:R-:W-:Y:S01]  /*2cc0*/  FFMA.FTZ R93, R93, R68, R36 ;  /* 0x000000445d5d7223 */ /* 0x000fe20000010024 */
[----:B------:R-:W-:Y:S01]  /*2cd0*/  FFMA.FTZ R11, R15, R70, R38 ;  /* 0x000000460f0b7223 */ /* 0x000fe20000010026 */
[----:B------:R-:W-:Y:S01]  /*2ce0*/  FFMA.FTZ R14, R14, R71, R39 ;  /* 0x000000470e0e7223 */ /* 0x000fe20000010027 */
[----:B------:R-:W-:Y:S01]  /*2cf0*/  FFMA.FTZ R90, R90, R69, R37 ;  /* 0x000000455a5a7223 */ /* 0x000fe20000010025 */
[----:B------:R-:W-:Y:S01]  /*2d00*/  FFMA.FTZ R4, R13, R80, R48 ;  /* 0x000000500d047223 */ /* 0x000fe20000010030 */
[----:B------:R-:W-:Y:S01]  /*2d10*/  FFMA.FTZ R13, R12, R75, R43 ;  /* 0x0000004b0c0d7223 */ /* 0x000fe2000001002b */
[----:B------:R-:W-:Y:S01]  /*2d20*/  F2FP.BF16.F32.PACK_AB R5, R10, R5 ;  /* 0x000000050a05723e */ /* 0x000fe200000010ff */
[----:B------:R-:W-:Y:S01]  /*2d30*/  FMUL.FTZ R88, R112, R88 ;  /* 0x0000005870587220 */ /* 0x000fe20000410000 */
[----:B------:R-:W-:Y:S01]  /*2d40*/  F2FP.BF16.F32.PACK_AB R11, R14, R11 ;  /* 0x0000000b0e0b723e */ /* 0x000fe200000010ff */
[----:B------:R-:W-:Y:S01]  /*2d50*/  FMUL.FTZ R95, R112, R95 ;  /* 0x0000005f705f7220 */ /* 0x000fe20000410000 */
[----:B------:R-:W-:Y:S01]  /*2d60*/  F2FP.BF16.F32.PACK_AB R10, R90, R93 ;  /* 0x0000005d5a0a723e */ /* 0x000fe200000010ff */
[C---:B------:R-:W-:Y:S01]  /*2d70*/  FMUL.FTZ R15, R112.reuse, R96 ;  /* 0x00000060700f7220 */ /* 0x040fe20000410000 */
[----:B------:R-:W-:Y:S01]  /*2d80*/  F2FP.BF16.F32.PACK_AB R4, R9, R4 ;  /* 0x000000040904723e */ /* 0x000fe200000010ff */
[----:B------:R-:W0:Y:S01]  /*2d90*/  @!P2 LDC.64 R90, c[0x0][0x3c8] ;  /* 0x0000f200ff5aab82 */ /* 0x000e220000000a00 */
[C---:B------:R-:W-:Y:S01]  /*2da0*/  FMUL.FTZ R14, R112.reuse, R97 ;  /* 0x00000061700e7220 */ /* 0x040fe20000410000 */
[C---:B------:R-:W-:Y:S01]  /*2db0*/  FMUL.FTZ R89, R112.reuse, R102 ;  /* 0x0000006670597220 */ /* 0x040fe20000410000 */
[----:B------:R-:W-:Y:S01]  /*2dc0*/  FMUL.FTZ R92, R112, R99 ;  /* 0x00000063705c7220 */ /* 0x000fe20000410000 */
[----:B------:R-:W-:Y:S01]  /*2dd0*/  F2FP.BF16.F32.PACK_AB R9, R13, R8 ;  /* 0x000000080d09723e */ /* 0x000fe200000010ff */
[----:B------:R-:W-:Y:S01]  /*2de0*/  FFMA.FTZ R13, R88, R73, R41 ;  /* 0x00000049580d7223 */ /* 0x000fe20000010029 */
[----:B------:R-:W-:Y:S01]  /*2df0*/  FFMA.FTZ R8, R95, R72, R40 ;  /* 0x000000485f087223 */ /* 0x000fe20000010028 */
[----:B------:R-:W-:Y:S01]  /*2e00*/  FFMA.FTZ R88, R15, R66, R34 ;  /* 0x000000420f587223 */ /* 0x000fe20000010022 */
[----:B------:R-:W-:Y:S01]  /*2e10*/  FFMA.FTZ R15, R89, R62, R30 ;  /* 0x0000003e590f7223 */ /* 0x000fe2000001001e */
[----:B------:R-:W-:Y:S01]  /*2e20*/  FFMA.FTZ R92, R92, R63, R31 ;  /* 0x0000003f5c5c7223 */ /* 0x000fe2000001001f */
[----:B------:R-:W-:Y:S01]  /*2e30*/  FFMA.FTZ R93, R14, R67, R35 ;  /* 0x000000430e5d7223 */ /* 0x000fe20000010023 */
[C---:B------:R-:W-:Y:S01]  /*2e40*/  FMUL.FTZ R103, R112.reuse, R103 ;  /* 0x0000006770677220 */ /* 0x040fe20000410000 */
[C---:B------:R-:W-:Y:S01]  /*2e50*/  FMUL.FTZ R100, R112.reuse, R100 ;  /* 0x0000006470647220 */ /* 0x040fe20000410000 */
[----:B------:R-:W-:Y:S01]  /*2e60*/  F2FP.BF16.F32.PACK_AB R8, R13, R8 ;  /* 0x000000080d08723e */ /* 0x000fe200000010ff */
[C---:B------:R-:W-:Y:S01]  /*2e70*/  FMUL.FTZ R101, R112.reuse, R101 ;  /* 0x0000006570657220 */ /* 0x040fe20000410000 */
[----:B------:R-:W-:Y:S01]  /*2e80*/  FMUL.FTZ R98, R112, R98 ;  /* 0x0000006270627220 */ /* 0x000fe20000410000 */
[----:B------:R-:W-:Y:S01]  /*2e90*/  F2FP.BF16.F32.PACK_AB R15, R92, R15 ;  /* 0x0000000f5c0f723e */ /* 0x000fe200000010ff */
[----:B------:R-:W-:Y:S01]  /*2ea0*/  FFMA.FTZ R12, R103, R64, R32 ;  /* 0x00000040670c7223 */ /* 0x000fe20000010020 */
[----:B------:R-:W-:Y:S01]  /*2eb0*/  F2FP.BF16.F32.PACK_AB R13, R93, R88 ;  /* 0x000000585d0d723e */ /* 0x000fe200000010ff */
[----:B------:R-:W-:Y:S01]  /*2ec0*/  FFMA.FTZ R89, R100, R65, R33 ;  /* 0x0000004164597223 */ /* 0x000fe20000010021 */
[----:B------:R-:W1:Y:S01]  /*2ed0*/  LDC.64 R92, c[0x0][0x380] ;  /* 0x0000e000ff5c7b82 */ /* 0x000e620000000a00 */
[----:B------:R-:W-:Y:S01]  /*2ee0*/  FFMA.FTZ R101, R101, R60, R28 ;  /* 0x0000003c65657223 */ /* 0x000fe2000001001c */
[----:B------:R-:W-:Y:S01]  /*2ef0*/  FFMA.FTZ R98, R98, R61, R29 ;  /* 0x0000003d62627223 */ /* 0x000fe2000001001d */
[C---:B------:R-:W-:Y:S01]  /*2f00*/  FMUL.FTZ R94, R112.reuse, R87 ;  /* 0x00000057705e7220 */ /* 0x040fe20000410000 */
[----:B------:R-:W-:Y:S01]  /*2f10*/  F2FP.BF16.F32.PACK_AB R12, R89, R12 ;  /* 0x0000000c590c723e */ /* 0x000fe200000010ff */
[C---:B------:R-:W-:Y:S01]  /*2f20*/  FMUL.FTZ R89, R112.reuse, R110 ;  /* 0x0000006e70597220 */ /* 0x040fe20000410000 */
[----:B------:R-:W-:Y:S01]  /*2f30*/  FMUL.FTZ R87, R112, R86 ;  /* 0x0000005670577220 */ /* 0x000fe20000410000 */
[----:B------:R-:W-:Y:S01]  /*2f40*/  F2FP.BF16.F32.PACK_AB R14, R98, R101 ;  /* 0x00000065620e723e */ /* 0x000fe200000010ff */
        /* <DEDUP_REMOVED lines=9> */
[----:B------:R-:W-:Y:S01]  /*2fe0*/  FFMA.FTZ R98, R98, R55, R23 ;  /* 0x0000003762627223 */ /* 0x000fe20000010017 */
[----:B------:R-:W-:Y:S01]  /*2ff0*/  FFMA.FTZ R97, R86, R53, R21 ;  /* 0x0000003556617223 */ /* 0x000fe20000010015 */
[----:B------:R-:W-:Y:S01]  /*3000*/  FFMA.FTZ R106, R106, R59, R27 ;  /* 0x0000003b6a6a7223 */ /* 0x000fe2000001001b */
[----:B------:R-:W-:Y:S01]  /*3010*/  FFMA.FTZ R95, R94, R57, R25 ;  /* 0x000000395e5f7223 */ /* 0x000fe20000010019 */
[----:B0-----:R-:W-:Y:S01]  /*3020*/  @!P2 IMAD.WIDE R86, R3, 0x4, R90 ;  /* 0x000000040356a825 */ /* 0x001fe200078e025a */
[----:B------:R-:W-:-:S02]  /*3030*/  F2FP.BF16.F32.PACK_AB R91, R98, R109 ;  /* 0x0000006d625b723e */ /* 0x000fc400000010ff */
[----:B------:R-:W-:Y:S01]  /*3040*/  F2FP.BF16.F32.PACK_AB R90, R97, R96 ;  /* 0x00000060615a723e */ /* 0x000fe200000010ff */
[----:B------:R-:W-:Y:S01]  /*3050*/  IMAD.WIDE.U32 R114, R104, 0x10, R114 ;  /* 0x0000001068727825 */ /* 0x000fe200078e0072 */
[----:B------:R-:W-:Y:S01]  /*3060*/  F2FP.BF16.F32.PACK_AB R89, R106, R89 ;  /* 0x000000596a59723e */ /* 0x000fe200000010ff */
[----:B------:R0:W-:Y:S01]  /*3070*/  @!P2 STG.E desc[UR6][R86.64], R112 ;  /* 0x000000705600a986 */ /* 0x0001e2000c101906 */
[----:B------:R-:W-:Y:S02]  /*3080*/  F2FP.BF16.F32.PACK_AB R88, R95, R88 ;  /* 0x000000585f58723e */ /* 0x000fe400000010ff */
[----:B-1----:R-:W-:Y:S01]  /*3090*/  IADD3 R3, PT, PT, R3, R92, RZ ;  /* 0x0000005c03037210 */ /* 0x002fe20007ffe0ff */
[----:B------:R0:W-:Y:S03]  /*30a0*/  STG.E.128 desc[UR6][R84.64], R4 ;  /* 0x0000000454007986 */ /* 0x0001e6000c101d06 */
[----:B------:R-:W-:Y:S01]  /*30b0*/  ISETP.GE.AND P2, PT, R3, R93, PT ;  /* 0x0000005d0300720c */ /* 0x000fe20003f46270 */
[----:B------:R0:W-:Y:S04]  /*30c0*/  STG.E.128 desc[UR6][R116.64], R8 ;  /* 0x0000000874007986 */ /* 0x0001e8000c101d06 */
[----:B------:R0:W-:Y:S04]  /*30d0*/  STG.E.128 desc[UR6][R118.64], R12 ;  /* 0x0000000c76007986 */ /* 0x0001e8000c101d06 */
[----:B------:R0:W-:Y:S04]  /*30e0*/  STG.E.128 desc[UR6][R114.64], R88 ;  /* 0x0000005872007986 */ /* 0x0001e8000c101d06 */
[----:B------:R-:W-:Y:S05]  /*30f0*/  @!P2 BRA `(.L_x_5415) ;  /* 0xffffffd000e0a947 */ /* 0x000fea000383ffff */
[----:B------:R-:W-:Y:S05]  /*3100*/  EXIT ;  /* 0x000000000000794d */ /* 0x000fea0003800000 */
.L_x_5416:
        /* <DEDUP_REMOVED lines=15> */
.L_x_27231:


//--------------------- .text._ZN10layer_norm13ln_fwd_kernelINS_13Kernel_traitsIf13__nv_bfloat16S2_S2_fjLj4096ELj1ELj1ELj4ELj16ENS_18Kernel_traits_baseILj4096EfS2_S2_S2_fjLj128EEEEELb0ELb0ELb1ELb0EEEvNS_9FwdParamsE --------------------------
	.section	.text._ZN10layer_norm13ln_fwd_kernelINS_13Kernel_traitsIf13__nv_bfloat16S2_S2_fjLj4096ELj1ELj1ELj4ELj16ENS_18Kernel_traits_baseILj4096EfS2_S2_S2_fjLj128EEEEELb0ELb0ELb1ELb0EEEvNS_9FwdParamsE,"ax",@progbits
	.align	128
        .global         _ZN10layer_norm13ln_fwd_kernelINS_13Kernel_traitsIf13__nv_bfloat16S2_S2_fjLj4096ELj1ELj1ELj4ELj16ENS_18Kernel_traits_baseILj4096EfS2_S2_S2_fjLj128EEEEELb0ELb0ELb1ELb0EEEvNS_9FwdParamsE
        .type           _ZN10layer_norm13ln_fwd_kernelINS_13Kernel_traitsIf13__nv_bfloat16S2_S2_fjLj4096ELj1ELj1ELj4ELj16ENS_18Kernel_traits_baseILj4096EfS2_S2_S2_fjLj128EEEEELb0ELb0ELb1ELb0EEEvNS_9FwdParamsE,@function
        .size           _ZN10layer_norm13ln_fwd_kernelINS_13Kernel_traitsIf13__nv_bfloat16S2_S2_fjLj4096ELj1ELj1ELj4ELj16ENS_18Kernel_traits_baseILj4096EfS2_S2_S2_fjLj128EEEEELb0ELb0ELb1ELb0EEEvNS_9FwdParamsE,(.L_x_27232 - _ZN10layer_norm13ln_fwd_kernelINS_13Kernel_traitsIf13__nv_bfloat16S2_S2_fjLj4096ELj1ELj1ELj4ELj16ENS_18Kernel_traits_baseILj4096EfS2_S2_S2_fjLj128EEEEELb0ELb0ELb1ELb0EEEvNS_9FwdParamsE)
        .other          _ZN10layer_norm13ln_fwd_kernelINS_13Kernel_traitsIf13__nv_bfloat16S2_S2_fjLj4096ELj1ELj1ELj4ELj16ENS_18Kernel_traits_baseILj4096EfS2_S2_S2_fjLj128EEEEELb0ELb0ELb1ELb0EEEvNS_9FwdParamsE,@"STO_CUDA_ENTRY STV_DEFAULT"
_ZN10layer_norm13ln_fwd_kernelINS_13Kernel_traitsIf13__nv_bfloat16S2_S2_fjLj4096ELj1ELj1ELj4ELj16ENS_18Kernel_traits_baseILj4096EfS2_S2_S2_fjLj128EEEEELb0ELb0ELb1ELb0EEEvNS_9FwdParamsE:
.text._ZN10layer_norm13ln_fwd_kernelINS_13Kernel_traitsIf13__nv_bfloat16S2_S2_fjLj4096ELj1ELj1ELj4ELj16ENS_18Kernel_traits_baseILj4096EfS2_S2_S2_fjLj128EEEEELb0ELb0ELb1ELb0EEEvNS_9FwdParamsE:
        /* <DEDUP_REMOVED lines=58> */
.L_x_5418:
        /* <DEDUP_REMOVED lines=15> */
[----:B--2---:R-:W-:-:S03]  /*0490*/  @P2 IMAD.WIDE.U32 R10, R17, 0x20, R10 ;  /* 0x00000020110a2825 */ /* 0x004fc600078e000a */
[----:B------:R0:W5:Y:S01]  /*04a0*/  @P1 LDG.E.128 R68, desc[UR12][R8.64+0x10] ;  /* 0x0000100c08441981 */ /* 0x000162000c1e1d00 */
[----:B------:R-:W-:-:S03]  /*04b0*/  @P2 VIADD R17, R17, 0x80 ;  /* 0x0000008011112836 */ /* 0x000fc60000000000 */
        /* <DEDUP_REMOVED lines=21> */
.L_x_5419:
[----:B------:R-:W-:Y:S05]  /*0610*/  BSYNC.RECONVERGENT B0 ;  /* 0x0000000000007941 */ /* 0x000fea0003800200 */
.L_x_5417:
[----:B------:R-:W1:Y:S02]  /*0620*/  LDCU UR4, c[0x0][0x384] ;  /* 0x00007080ff0477ac */ /* 0x000e640008000800 */
[----:B-1----:R-:W-:-:S06]  /*0630*/  UISETP.GE.AND UP0, UPT, UR18, UR4, UPT ;  /* 0x000000041200728c */ /* 0x002fcc000bf06270 */
[----:B------:R-:W-:-:S13]  /*0640*/  PLOP3.LUT P0, PT, PT, PT, UP0, 0x80, 0x8 ;  /* 0x000000000008781c */ /* 0x000fda0003f0f008 */
[----:B------:R-:W-:Y:S05]  /*0650*/  @P0 EXIT ;  /* 0x000000000000094d */ /* 0x000fea0003800000 */
[----:B------:R-:W-:Y:S01]  /*0660*/  SHF.R.S32.HI R16, RZ, 0x3, R16 ;  /* 0x00000003ff107819 */ /* 0x000fe20000011410 */
[----:B------:R-:W1:Y:S03]  /*0670*/  LDCU UR22, c[0x0][0x388] ;  /* 0x00007100ff1677ac */ /* 0x000e660008000800 */
[C---:B0-----:R-:W-:Y:S01]  /*0680*/  LOP3.LUT R4, R16.reuse, 0x7f, RZ, 0xc0, !PT ;  /* 0x0000007f10047812 */ /* 0x041fe200078ec0ff */
[----:B------:R-:W0:Y:S01]  /*0690*/  LDCU.U8 UR19, c[0x0][0x410] ;  /* 0x00008200ff1377ac */ /* 0x000e220008000000 */
        /* <DEDUP_REMOVED lines=16> */
.L_x_5452:
[----:B----4-:R-:W-:-:S06]  /*07a0*/  UIMAD.WIDE UR4, UR18, 0x4, UR8 ;  /* 0x00000004120478a5 */ /* 0x010fcc000f8e0208 */
[----:B0123--:R-:W-:Y:S01]  /*07b0*/  IMAD.U32 R92, RZ, RZ, UR4 ;  /* 0x00000004ff5c7e24 */ /* 0x00ffe2000f8e00ff */
[----:B------:R-:W-:-:S05]  /*07c0*/  MOV R93, UR5 ;  /* 0x00000005005d7c02 */ /* 0x000fca0008000f00 */
[----:B------:R-:W4:Y:S01]  /*07d0*/  LDG.E R92, desc[UR12][R92.64] ;  /* 0x0000000c5c5c7981 */ /* 0x000f22000c1e1900 */
[----:B------:R-:W-:-:S06]  /*07e0*/  UIMAD.WIDE UR4, UR18, 0x4, UR10 ;  /* 0x00000004120478a5 */ /* 0x000fcc000f8e020a */
[----:B------:R-:W-:Y:S02]  /*07f0*/  MOV R22, UR4 ;  /* 0x0000000400167c02 */ /* 0x000fe40008000f00 */
[----:B------:R-:W-:-:S05]  /*0800*/  MOV R23, UR5 ;  /* 0x0000000500177c02 */ /* 0x000fca0008000f00 */
[----:B------:R-:W2:Y:S01]  /*0810*/  LDG.E R22, desc[UR12][R22.64] ;  /* 0x0000000c16167981 */ /* 0x000ea2000c1e1900 */
[----:B------:R-:W-:Y:S01]  /*0820*/  UIMAD UR4, UR18, UR22, URZ ;  /* 0x00000016120472a4 */ /* 0x000fe2000f8e02ff */
[----:B------:R-:W-:Y:S01]  /*0830*/  ISETP.GE.U32.AND P0, PT, R0, 0x80, PT ;  /* 0x000000800000780c */ /* 0x000fe20003f06070 */
[----:B------:R-:W-:Y:S01]  /*0840*/  BSSY.RECONVERGENT B0, `(.L_x_5420) ;  /* 0x0000086000007945 */ /* 0x000fe20003800200 */
[----:B------:R-:W1:Y:S01]  /*0850*/  S2R R96, SR_TID.X ;  /* 0x0000000000607919 */ /* 0x000e620000002100 */
[----:B------:R-:W-:Y:S01]  /*0860*/  IMAD.MOV.U32 R100, RZ, RZ, RZ ;  /* 0x000000ffff647224 */ /* 0x000fe200078e00ff */
        /* <DEDUP_REMOVED lines=12> */
[-C--:B-1----:R-:W-:Y:S02]  /*0930*/  LEA.HI.SX32 R98, R23, R96.reuse, 0x1d ;  /* 0x0000006017627211 */ /* 0x082fe400078feaff */
[----:B------:R-:W-:Y:S01]  /*0940*/  @P4 LEA.HI.SX32 R100, R93, R96, 0x1d ;  /* 0x000000605d644211 */ /* 0x000fe200078feaff */
[----:B------:R-:W-:Y:S06]  /*0950*/  @!P0 BRA `(.L_x_5421) ;  /* 0x0000000400d08947 */ /* 0x000fec0003800000 */
[----:B---3--:R-:W-:-:S04]  /*0960*/  UISETP.NE.U32.AND UP0, UPT, UR14, URZ, UPT ;  /* 0x000000ff0e00728c */ /* 0x008fc8000bf05070 */
[----:B------:R-:W-:Y:S01]  /*0970*/  UISETP.NE.AND.EX UP0, UPT, UR15, URZ, UPT, UP0 ;  /* 0x000000ff0f00728c */ /* 0x000fe2000bf05300 */
[----:B------:R-:W-:Y:S10]  /*0980*/  BRA.U !UP2, `(.L_x_5422) ;  /* 0x000000010a0c7547 */ /* 0x000ff4000b800000 */
[----:B0-----:R-:W0:Y:S02]  /*0990*/  LDC.64 R4, c[0x0][0x390] ;  /* 0x0000e400ff047b82 */ /* 0x001e240000000a00 */
[----:B0-----:R-:W-:-:S05]  /*09a0*/  IMAD.WIDE.U32 R4, R100, 0x10, R4 ;  /* 0x0000001064047825 */ /* 0x001fca00078e0004 */
[----:B------:R1:W5:Y:S02]  /*09b0*/  LDG.E.128 R24, desc[UR12][R4.64] ;  /* 0x0000000c04187981 */ /* 0x000364000c1e1d00 */
.L_x_5422:
[----:B------:R-:W-:Y:S05]  /*09c0*/  BRA.U !UP0, `(.L_x_5423) ;  /* 0x0000000108e47547 */ /* 0x000fea000b800000 */
[----:B01----:R-:W0:Y:S02]  /*09d0*/  LDC.64 R4, c[0x0][0x3a0] ;  /* 0x0000e800ff047b82 */ /* 0x003e240000000a00 */
[----:B0-----:R-:W-:-:S06]  /*09e0*/  IMAD.WIDE.U32 R92, R98, 0x10, R4 ;  /* 0x00000010625c7825 */ /* 0x001fcc00078e0004 */
[----:B------:R-:W2:Y:S01]  /*09f0*/  LDG.E.128 R92, desc[UR12][R92.64] ;  /* 0x0000000c5c5c7981 */ /* 0x000ea2000c1e1d00 */
[----:B------:R-:W-:-:S13]  /*0a00*/  ISETP.LT.AND P1, PT, RZ, UR21, PT ;  /* 0x00000015ff007c0c */ /* 0x000fda000bf21270 */
[----:B------:R-:W0:Y:S01]  /*0a10*/  @P1 LDC R13, c[0x0][0x40c] ;  /* 0x00010300ff0d1b82 */ /* 0x000e220000000800 */
[----:B-----5:R-:W-:Y:S02]  /*0a20*/  @P1 PRMT R11, R24, 0x7632, R11 ;  /* 0x00007632180b1816 */ /* 0x020fe4000000000b */
[C---:B------:R-:W-:Y:S02]  /*0a30*/  @P1 PRMT R22, R25.reuse, 0x7632, R22 ;  /* 0x0000763219161816 */ /* 0x040fe40000000016 */
[----:B------:R-:W-:-:S03]  /*0a40*/  @P1 SHF.L.U32 R20, R25, 0x10, RZ ;  /* 0x0000001019141819 */ /* 0x000fc600000006ff */
[----:B------:R-:W1:Y:S01]  /*0a50*/  @P1 LDC R104, c[0x0][0x40c] ;  /* 0x00010300ff681b82 */ /* 0x000e620000000800 */
[----:B------:R-:W-:-:S07]  /*0a60*/  @P1 IMAD.U32 R22, R22, 0x10000, RZ ;  /* 0x0001000016161824 */ /* 0x000fce00078e00ff */
[----:B------:R-:W3:Y:S08]  /*0a70*/  @P1 LDC R103, c[0x0][0x40c] ;  /* 0x00010300ff671b82 */ /* 0x000ef00000000800 */
[----:B------:R-:W4:Y:S08]  /*0a80*/  @P1 LDC R23, c[0x0][0x40c] ;  /* 0x00010300ff171b82 */ /* 0x000f300000000800 */
[----:B------:R-:W4:Y:S01]  /*0a90*/  @P1 LDC R102, c[0x0][0x40c] ;  /* 0x00010300ff661b82 */ /* 0x000f220000000800 */
[----:B--2---:R-:W-:-:S02]  /*0aa0*/  PRMT R4, R92, 0x7632, R4 ;  /* 0x000076325c047816 */ /* 0x004fc40000000004 */
[----:B------:R-:W-:Y:S02]  /*0ab0*/  SHF.L.U32 R107, R95, 0x10, RZ ;  /* 0x000000105f6b7819 */ /* 0x000fe400000006ff */
[----:B------:R-:W-:Y:S01]  /*0ac0*/  SHF.L.U32 R5, R4, 0x10, RZ ;  /* 0x0000001004057819 */ /* 0x000fe200000006ff */
[----:B------:R-:W-:Y:S01]  /*0ad0*/  @P1 IMAD.U32 R4, R11, 0x10000, RZ ;  /* 0x000100000b041824 */ /* 0x000fe200078e00ff */
[C---:B------:R-:W-:Y:S02]  /*0ae0*/  SHF.L.U32 R11, R93.reuse, 0x10, RZ ;  /* 0x000000105d0b7819 */ /* 0x040fe400000006ff */
[----:B------:R-:W-:Y:S01]  /*0af0*/  SHF.L.U32 R125, R92, 0x10, RZ ;  /* 0x000000105c7d7819 */ /* 0x000fe200000006ff */
[----:B0-----:R-:W-:Y:S01]  /*0b00*/  @P1 FFMA.FTZ R5, R4, R13, R5 ;  /* 0x0000000d04051223 */ /* 0x001fe20000010005 */
[----:B------:R-:W-:Y:S01]  /*0b10*/  PRMT R4, R93, 0x7632, R4 ;  /* 0x000076325d047816 */ /* 0x000fe20000000004 */
[----:B---3--:R-:W-:Y:S01]  /*0b20*/  @P1 FFMA.FTZ R11, R20, R103, R11 ;  /* 0x00000067140b1223 */ /* 0x008fe2000001000b */
[----:B------:R-:W-:Y:S01]  /*0b30*/  @P1 PRMT R93, R26, 0x7632, R93 ;  /* 0x000076321a5d1816 */ /* 0x000fe2000000005d */
[----:B------:R-:W0:Y:S01]  /*0b40*/  @P1 LDC R20, c[0x0][0x40c] ;  /* 0x00010300ff141b82 */ /* 0x000e220000000800 */
[----:B------:R-:W-:-:S02]  /*0b50*/  SHF.L.U32 R13, R4, 0x10, RZ ;  /* 0x00000010040d7819 */ /* 0x000fc400000006ff */
[----:B------:R-:W-:Y:S02]  /*0b60*/  SHF.L.U32 R103, R94, 0x10, RZ ;  /* 0x000000105e677819 */ /* 0x000fe400000006ff */
[----:B------:R-:W-:Y:S01]  /*0b70*/  PRMT R95, R95, 0x7632, R95 ;  /* 0x000076325f5f7816 */ /* 0x000fe2000000005f */
[----:B-1----:R-:W-:Y:S01]  /*0b80*/  @P1 FFMA.FTZ R13, R22, R104, R13 ;  /* 0x00000068160d1223 */ /* 0x002fe2000001000d */
[----:B------:R-:W-:Y:S01]  /*0b90*/  PRMT R22, R94, 0x7632, R22 ;  /* 0x000076325e167816 */ /* 0x000fe20000000016 */
[----:B------:R-:W1:Y:S01]  /*0ba0*/  @P1 LDC R4, c[0x0][0x40c] ;  /* 0x00010300ff041b82 */ /* 0x000e620000000800 */
[----:B------:R-:W-:Y:S01]  /*0bb0*/  @P1 IMAD.U32 R94, R93, 0x10000, RZ ;  /* 0x000100005d5e1824 */ /* 0x000fe200078e00ff */
[----:B------:R-:W-:Y:S02]  /*0bc0*/  @P1 PRMT R92, R27, 0x7632, R92 ;  /* 0x000076321b5c1816 */ /* 0x000fe4000000005c */
[----:B------:R-:W-:Y:S02]  /*0bd0*/  SHF.L.U32 R105, R22, 0x10, RZ ;  /* 0x0000001016697819 */ /* 0x000fe400000006ff */
[----:B------:R-:W-:-:S02]  /*0be0*/  @P1 SHF.L.U32 R104, R26, 0x10, RZ ;  /* 0x000000101a681819 */ /* 0x000fc400000006ff */
[----:B------:R-:W2:Y:S01]  /*0bf0*/  @P1 LDC R22, c[0x0][0x40c] ;  /* 0x00010300ff161b82 */ /* 0x000ea20000000800 */
[----:B----4-:R-:W-:Y:S01]  /*0c00*/  @P1 FFMA.FTZ R105, R94, R23, R105 ;  /* 0x000000175e691223 */ /* 0x010fe20000010069 */
[----:B------:R-:W-:Y:S01]  /*0c10*/  @P1 SHF.L.U32 R94, R27, 0x10, RZ ;  /* 0x000000101b5e1819 */ /* 0x000fe200000006ff */
[----:B------:R-:W-:Y:S01]  /*0c20*/  @P1 FFMA.FTZ R103, R104, R102, R103 ;  /* 0x0000006668671223 */ /* 0x000fe20000010067 */
[----:B------:R-:W-:Y:S02]  /*0c30*/  @P1 SHF.L.U32 R23, R24, 0x10, RZ ;  /* 0x0000001018171819 */ /* 0x000fe400000006ff */
[----:B------:R-:W-:-:S03]  /*0c40*/  @P1 SHF.L.U32 R93, R92, 0x10, RZ ;  /* 0x000000105c5d1819 */ /* 0x000fc600000006ff */
[----:B0-----:R-:W-:Y:S01]  /*0c50*/  @P1 FFMA.FTZ R125, R23, R20, R125 ;  /* 0x00000014177d1223 */ /* 0x001fe2000001007d */
[----:B------:R-:W-:Y:S02]  /*0c60*/  F2FP.BF16.F32.PACK_AB R20, RZ, R5 ;  /* 0x00000005ff14723e */ /* 0x000fe400000010ff */
[----:B------:R-:W-:Y:S02]  /*0c70*/  F2FP.BF16.F32.PACK_AB R23, RZ, R105 ;  /* 0x00000069ff17723e */ /* 0x000fe400000010ff */
[----:B------:R-:W-:Y:S01]  /*0c80*/  F2FP.BF16.F32.PACK_AB R92, RZ, R125 ;  /* 0x0000007dff5c723e */ /* 0x000fe200000010ff */
[----:B-1----:R-:W-:Y:S01]  /*0c90*/  @P1 FFMA.FTZ R107, R94, R4, R107 ;  /* 0x000000045e6b1223 */ /* 0x002fe2000001006b */
[----:B------:R-:W-:Y:S01]  /*0ca0*/  IMAD.U32 R4, R95, 0x10000, RZ ;  /* 0x000100005f047824 */ /* 0x000fe200078e00ff */
[----:B------:R-:W-:Y:S02]  /*0cb0*/  F2FP.BF16.F32.PACK_AB R94, RZ, R103 ;  /* 0x00000067ff5e723e */ /* 0x000fe400000010ff */
[----:B------:R-:W-:-:S02]  /*0cc0*/  PRMT R92, R92, 0x5410, R20 ;  /* 0x000054105c5c7816 */ /* 0x000fc40000000014 */
[----:B------:R-:W-:Y:S01]  /*0cd0*/  F2FP.BF16.F32.PACK_AB R102, RZ, R107 ;  /* 0x0000006bff66723e */ /* 0x000fe200000010ff */
[----:B--2---:R-:W-:Y:S01]  /*0ce0*/  @P1 FFMA.FTZ R4, R93, R22, R4 ;  /* 0x000000165d041223 */ /* 0x004fe20000010004 */
[----:B------:R-:W-:Y:S02]  /*0cf0*/  F2FP.BF16.F32.PACK_AB R93, RZ, R11 ;  /* 0x0000000bff5d723e */ /* 0x000fe400000010ff */
[----:B------:R-:W-:Y:S02]  /*0d00*/  F2FP.BF16.F32.PACK_AB R22, RZ, R13 ;  /* 0x0000000dff16723e */ /* 0x000fe400000010ff */
[----:B------:R-:W-:Y:S02]  /*0d10*/  F2FP.BF16.F32.PACK_AB R95, RZ, R4 ;  /* 0x00000004ff5f723e */ /* 0x000fe400000010ff */
[----:B------:R-:W-:Y:S02]  /*0d20*/  PRMT R93, R93, 0x5410, R22 ;  /* 0x000054105d5d7816 */ /* 0x000fe40000000016 */
[----:B------:R-:W-:-:S02]  /*0d30*/  PRMT R94, R94, 0x5410, R23 ;  /* 0x000054105e5e7816 */ /* 0x000fc40000000017 */
[----:B------:R-:W-:Y:S01]  /*0d40*/  PRMT R95, R102, 0x5410, R95 ;  /* 0x00005410665f7816 */ /* 0x000fe2000000005f */
[----:B------:R-:W-:Y:S06]  /*0d50*/  BRA `(.L_x_5424) ;  /* 0x0000000000bc7947 */ /* 0x000fec0003800000 */
.L_x_5423:
[----:B------:R-:W2:Y:S01]  /*0d60*/  @UP2 LDCU UR4, c[0x0][0x40c] ;  /* 0x00008180ff0427ac */ /* 0x000ea20008000800 */
[C---:B-1---5:R-:W-:Y:S02]  /*0d70*/  @P4 IMAD.U32 R4, R24.reuse, 0x10000, RZ ;  /* 0x0001000018044824 */ /* 0x062fe400078e00ff */
[----:B------:R-:W-:Y:S01]  /*0d80*/  HFMA2 R125, -RZ, RZ, 0, 0 ;  /* 0x00000000ff7d7431 */ /* 0x000fe200000001ff */
[----:B------:R-:W-:Y:S01]  /*0d90*/  @P4 PRMT R20, R24, 0x7632, R20 ;  /* 0x0000763218144816 */ /* 0x000fe20000000014 */
[----:B------:R-:W1:Y:S01]  /*0da0*/  @UP2 LDCU UR7, c[0x0][0x40c] ;  /* 0x00008180ff0727ac */ /* 0x000e620008000800 */
[----:B------:R-:W-:Y:S01]  /*0db0*/  @P4 PRMT R22, R25, 0x7632, R22 ;  /* 0x0000763219164816 */ /* 0x000fe20000000016 */
[C---:B------:R-:W-:Y:S01]  /*0dc0*/  @P4 IMAD.U32 R13, R26.reuse, 0x10000, RZ ;  /* 0x000100001a0d4824 */ /* 0x040fe200078e00ff */
[----:B------:R-:W-:Y:S01]  /*0dd0*/  @P4 PRMT R23, R26, 0x7632, R23 ;  /* 0x000076321a174816 */ /* 0x000fe20000000017 */
[----:B------:R-:W3:Y:S01]  /*0de0*/  @UP2 LDCU UR24, c[0x0][0x40c] ;  /* 0x00008180ff1827ac */ /* 0x000ee20008000800 */
[C---:B------:R-:W-:Y:S01]  /*0df0*/  @P4 PRMT R92, R27.reuse, 0x7632, R92 ;  /* 0x000076321b5c4816 */ /* 0x040fe2000000005c */
[----:B------:R-:W-:Y:S01]  /*0e00*/  @P4 IMAD.U32 R93, R27, 0x10000, RZ ;  /* 0x000100001b5d4824 */ /* 0x000fe200078e00ff */
[----:B0-----:R-:W-:Y:S01]  /*0e10*/  @P4 SHF.L.U32 R5, R25, 0x10, RZ ;  /* 0x0000001019054819 */ /* 0x001fe200000006ff */
[----:B------:R-:W0:Y:S01]  /*0e20*/  @UP2 LDCU UR5, c[0x0][0x40c] ;  /* 0x00008180ff0527ac */ /* 0x000e220008000800 */
[----:B------:R-:W-:Y:S01]  /*0e30*/  @P4 SHF.L.U32 R20, R20, 0x10, RZ ;  /* 0x0000001014144819 */ /* 0x000fe200000006ff */
[----:B------:R-:W-:Y:S01]  /*0e40*/  @P4 IMAD.U32 R92, R92, 0x10000, RZ ;  /* 0x000100005c5c4824 */ /* 0x000fe200078e00ff */
[----:B------:R-:W-:Y:S01]  /*0e50*/  @P4 SHF.L.U32 R22, R22, 0x10, RZ ;  /* 0x0000001016164819 */ /* 0x000fe200000006ff */
[----:B------:R-:W4:Y:S01]  /*0e60*/  @UP2 LDCU UR23, c[0x0][0x40c] ;  /* 0x00008180ff1727ac */ /* 0x000f220008000800 */
[----:B------:R-:W-:Y:S01]  /*0e70*/  @P4 SHF.L.U32 R23, R23, 0x10, RZ ;  /* 0x0000001017174819 */ /* 0x000fe200000006ff */
[----:B--2---:R-:W-:Y:S01]  /*0e80*/  @P4 FMUL.FTZ R125, R4, UR4 ;  /* 0x00000004047d4c20 */ /* 0x004fe20008410000 */
[----:B------:R-:W-:Y:S01]  /*0e90*/  MOV R11, RZ ;  /* 0x000000ff000b7202 */ /* 0x000fe20000000f00 */
[----:B------:R-:W2:Y:S01]  /*0ea0*/  @UP2 LDCU UR25, c[0x0][0x40c] ;  /* 0x00008180ff1927ac */ /* 0x000ea20008000800 */
[----:B------:R-:W-:-:S02]  /*0eb0*/  HFMA2 R103, -RZ, RZ, 0, 0 ;  /* 0x00000000ff677431 */ /* 0x000fc400000001ff */
[----:B-1----:R-:W-:Y:S01]  /*0ec0*/  @P4 FMUL.FTZ R11, R5, UR7 ;  /* 0x00000007050b4c20 */ /* 0x002fe20008410000 */
[----:B------:R-:W-:Y:S01]  /*0ed0*/  CS2R R4, SRZ ;  /* 0x0000000000047805 */ /* 0x000fe2000001ff00 */
[----:B------:R-:W1:Y:S01]  /*0ee0*/  @UP2 LDCU UR26, c[0x0][0x40c] ;  /* 0x00008180ff1a27ac */ /* 0x000e620008000800 */
[----:B------:R-:W-:Y:S02]  /*0ef0*/  HFMA2 R105, -RZ, RZ, 0, 0 ;  /* 0x00000000ff697431 */ /* 0x000fe400000001ff */
[----:B---3--:R-:W-:Y:S01]  /*0f00*/  @P4 FMUL.FTZ R103, R13, UR24 ;  /* 0x000000180d674c20 */ /* 0x008fe20008410000 */
[----:B------:R-:W-:Y:S01]  /*0f10*/  MOV R13, RZ ;  /* 0x000000ff000d7202 */ /* 0x000fe20000000f00 */
[----:B------:R-:W3:Y:S01]  /*0f20*/  @UP2 LDCU UR4, c[0x0][0x40c] ;  /* 0x00008180ff0427ac */ /* 0x000ee20008000800 */
[----:B------:R-:W-:Y:S01]  /*0f30*/  MOV R107, RZ ;  /* 0x000000ff006b7202 */ /* 0x000fe20000000f00 */
[----:B0-----:R-:W-:Y:S01]  /*0f40*/  @P4 FMUL.FTZ R5, R20, UR5 ;  /* 0x0000000514054c20 */ /* 0x001fe20008410000 */
[----:B------:R-:W-:Y:S01]  /*0f50*/  F2FP.BF16.F32.PACK_AB R94, RZ, R103 ;  /* 0x00000067ff5e723e */ /* 0x000fe200000010ff */
[----:B----4-:R-:W-:-:S03]  /*0f60*/  @P4 FMUL.FTZ R13, R22, UR23 ;  /* 0x00000017160d4c20 */ /* 0x010fc60008410000 */
[----:B------:R-:W-:Y:S01]  /*0f70*/  F2FP.BF16.F32.PACK_AB R20, RZ, R5 ;  /* 0x00000005ff14723e */ /* 0x000fe200000010ff */
[----:B--2---:R-:W-:Y:S01]  /*0f80*/  @P4 FMUL.FTZ R105, R23, UR25 ;  /* 0x0000001917694c20 */ /* 0x004fe20008410000 */
[----:B------:R-:W-:Y:S01]  /*0f90*/  F2FP.BF16.F32.PACK_AB R22, RZ, R13 ;  /* 0x0000000dff16723e */ /* 0x000fe200000010ff */
[----:B-1----:R-:W-:Y:S01]  /*0fa0*/  @P4 FMUL.FTZ R107, R93, UR26 ;  /* 0x0000001a5d6b4c20 */ /* 0x002fe20008410000 */
[----:B------:R-:W-:Y:S02]  /*0fb0*/  F2FP.BF16.F32.PACK_AB R93, RZ, R11 ;  /* 0x0000000bff5d723e */ /* 0x000fe400000010ff */
[----:B------:R-:W-:Y:S01]  /*0fc0*/  F2FP.BF16.F32.PACK_AB R23, RZ, R105 ;  /* 0x00000069ff17723e */ /* 0x000fe200000010ff */
[----:B---3--:R-:W-:Y:S01]  /*0fd0*/  @P4 FMUL.FTZ R4, R92, UR4 ;  /* 0x000000045c044c20 */ /* 0x008fe20008410000 */
[----:B------:R-:W-:Y:S02]  /*0fe0*/  F2FP.BF16.F32.PACK_AB R95, RZ, R107 ;  /* 0x0000006bff5f723e */ /* 0x000fe400000010ff */
[----:B------:R-:W-:-:S02]  /*0ff0*/  F2FP.BF16.F32.PACK_AB R92, RZ, R125 ;  /* 0x0000007dff5c723e */ /* 0x000fc400000010ff */
[----:B------:R-:W-:Y:S02]  /*1000*/  F2FP.BF16.F32.PACK_AB R102, RZ, R4 ;  /* 0x00000004ff66723e */ /* 0x000fe400000010ff */
[----:B------:R-:W-:Y:S02]  /*1010*/  PRMT R92, R92, 0x5410, R20 ;  /* 0x000054105c5c7816 */ /* 0x000fe40000000014 */
[----:B------:R-:W-:Y:S02]  /*1020*/  PRMT R95, R95, 0x5410, R102 ;  /* 0x000054105f5f7816 */ /* 0x000fe40000000066 */
[----:B------:R-:W-:Y:S02]  /*1030*/  PRMT R93, R93, 0x5410, R22 ;  /* 0x000054105d5d7816 */ /* 0x000fe40000000016 */
[----:B------:R-:W-:-:S07]  /*1040*/  PRMT R94, R94, 0x5410, R23 ;  /* 0x000054105e5e7816 */ /* 0x000fce0000000017 */
.L_x_5424:
[----:B------:R-:W0:Y:S01]  /*1050*/  LDC.64 R22, c[0x0][0x3a8] ;  /* 0x0000ea00ff167b82 */ /* 0x000e220000000a00 */
[----:B------:R-:W-:Y:S01]  /*1060*/  IADD3 R100, PT, PT, R100, 0x80, RZ ;  /* 0x0000008064647810 */ /* 0x000fe20007ffe0ff */
[C---:B0-----:R-:W-:Y:S01]  /*1070*/  IMAD.WIDE.U32 R22, R98.reuse, 0x10, R22 ;  /* 0x0000001062167825 */ /* 0x041fe200078e0016 */
[----:B------:R-:W-:-:S04]  /*1080*/  IADD3 R98, PT, PT, R98, 0x80, RZ ;  /* 0x0000008062627810 */ /* 0x000fc80007ffe0ff */
[----:B------:R1:W-:Y:S03]  /*1090*/  STG.E.128 desc[UR12][R22.64], R92 ;  /* 0x0000005c16007986 */ /* 0x0003e6000c101d0c */
.L_x_5421:
[----:B0--3--:R-:W-:Y:S05]  /*10a0*/  BSYNC.RECONVERGENT B0 ;  /* 0x0000000000007941 */ /* 0x009fea0003800200 */
.L_x_5420:
[----:B------:R-:W-:Y:S01]  /*10b0*/  ISETP.GE.U32.AND P1, PT, R0, 0x100, PT ;  /* 0x000001000000780c */ /* 0x000fe20003f26070 */
[----:B------:R-:W-:-:S12]  /*10c0*/  BSSY.RECONVERGENT B0, `(.L_x_5425) ;  /* 0x0000078000007945 */ /* 0x000fd80003800200 */
[----:B------:R-:W-:Y:S05]  /*10d0*/  @!P1 BRA `(.L_x_5426) ;  /* 0x0000000400d89947 */ /* 0x000fea0003800000 */
[----:B------:R-:W-:-:S04]  /*10e0*/  UISETP.NE.U32.AND UP0, UPT, UR14, URZ, UPT ;  /* 0x000000ff0e00728c */ /* 0x000fc8000bf05070 */
[----:B------:R-:W-:Y:S01]  /*10f0*/  UISETP.NE.AND.EX UP0, UPT, UR15, URZ, UPT, UP0 ;  /* 0x000000ff0f00728c */ /* 0x000fe2000bf05300 */
[----:B------:R-:W-:Y:S10]  /*1100*/  BRA.U !UP2, `(.L_x_5427) ;  /* 0x000000010a0c7547 */ /* 0x000ff4000b800000 */
[----:B------:R-:W0:Y:S02]  /*1110*/  LDC.64 R24, c[0x0][0x390] ;  /* 0x0000e400ff187b82 */ /* 0x000e240000000a00 */
[----:B0-----:R-:W-:-:S06]  /*1120*/  IMAD.WIDE.U32 R24, R100, 0x10, R24 ;  /* 0x0000001064187825 */ /* 0x001fcc00078e0018 */
[----:B------:R-:W5:Y:S02]  /*1130*/  LDG.E.128 R24, desc[UR12][R24.64] ;  /* 0x0000000c18187981 */ /* 0x000f64000c1e1d00 */
.L_x_5427:
[----:B------:R-:W-:Y:S05]  /*1140*/  BRA.U !UP0, `(.L_x_5428) ;  /* 0x0000000108e87547 */ /* 0x000fea000b800000 */
[----:B-1----:R-:W0:Y:S02]  /*1150*/  LDC.64 R92, c[0x0][0x3a0] ;  /* 0x0000e800ff5c7b82 */ /* 0x002e240000000a00 */
[----:B0-----:R-:W-:-:S06]  /*1160*/  IMAD.WIDE.U32 R92, R98, 0x10, R92 ;  /* 0x00000010625c7825 */ /* 0x001fcc00078e005c */
[----:B------:R-:W2:Y:S01]  /*1170*/  LDG.E.128 R92, desc[UR12][R92.64] ;  /* 0x0000000c5c5c7981 */ /* 0x000ea2000c1e1d00 */
[----:B------:R-:W-:-:S13]  /*1180*/  ISETP.LT.AND P2, PT, RZ, UR21, PT ;  /* 0x00000015ff007c0c */ /* 0x000fda000bf41270 */
[----:B------:R-:W0:Y:S01]  /*1190*/  @P2 LDC R15, c[0x0][0x40c] ;  /* 0x00010300ff0f2b82 */ /* 0x000e220000000800 */
[----:B-----5:R-:W-:Y:S02]  /*11a0*/  @P2 PRMT R8, R24, 0x7632, R8 ;  /* 0x0000763218082816 */ /* 0x020fe40000000008 */
[C---:B------:R-:W-:Y:S02]  /*11b0*/  @P2 SHF.L.U32 R102, R25.reuse, 0x10, RZ ;  /* 0x0000001019662819 */ /* 0x040fe400000006ff */
[----:B------:R-:W-:Y:S01]  /*11c0*/  @P2 PRMT R22, R25, 0x7632, R22 ;  /* 0x0000763219162816 */ /* 0x000fe20000000016 */
[----:B------:R-:W-:Y:S02]  /*11d0*/  @P2 IMAD.U32 R8, R8, 0x10000, RZ ;  /* 0x0001000008082824 */ /* 0x000fe400078e00ff */
[----:B------:R-:W1:Y:S02]  /*11e0*/  @P2 LDC R23, c[0x0][0x40c] ;  /* 0x00010300ff172b82 */ /* 0x000e640000000800 */
[----:B------:R-:W-:-:S06]  /*11f0*/  @P2 IMAD.U32 R22, R22, 0x10000, RZ ;  /* 0x0001000016162824 */ /* 0x000fcc00078e00ff */
[----:B------:R-:W3:Y:S08]  /*1200*/  @P2 LDC R104, c[0x0][0x40c] ;  /* 0x00010300ff682b82 */ /* 0x000ef00000000800 */
[----:B------:R-:W4:Y:S01]  /*1210*/  @P2 LDC R20, c[0x0][0x40c] ;  /* 0x00010300ff142b82 */ /* 0x000f220000000800 */
[----:B--2---:R-:W-:Y:S02]  /*1220*/  PRMT R6, R92, 0x7632, R6 ;  /* 0x000076325c067816 */ /* 0x004fe40000000006 */
[----:B------:R-:W-:-:S02]  /*1230*/  SHF.L.U32 R109, R94, 0x10, RZ ;  /* 0x000000105e6d7819 */ /* 0x000fc400000006ff */
[----:B------:R-:W-:Y:S02]  /*1240*/  SHF.L.U32 R7, R6, 0x10, RZ ;  /* 0x0000001006077819 */ /* 0x000fe400000006ff */
[----:B------:R-:W-:Y:S02]  /*1250*/  PRMT R6, R93, 0x7632, R6 ;  /* 0x000076325d067816 */ /* 0x000fe40000000006 */
[----:B------:R-:W-:Y:S01]  /*1260*/  SHF.L.U32 R113, R95, 0x10, RZ ;  /* 0x000000105f717819 */ /* 0x000fe200000006ff */
[----:B0-----:R-:W-:Y:S01]  /*1270*/  @P2 FFMA.FTZ R7, R8, R15, R7 ;  /* 0x0000000f08072223 */ /* 0x001fe20000010007 */
[----:B------:R-:W-:Y:S01]  /*1280*/  SHF.L.U32 R15, R93, 0x10, RZ ;  /* 0x000000105d0f7819 */ /* 0x000fe200000006ff */
[----:B------:R-:W0:Y:S01]  /*1290*/  @P2 LDC R8, c[0x0][0x40c] ;  /* 0x00010300ff082b82 */ /* 0x000e220000000800 */
[----:B------:R-:W-:Y:S02]  /*12a0*/  SHF.L.U32 R17, R6, 0x10, RZ ;  /* 0x0000001006117819 */ /* 0x000fe400000006ff */
[----:B------:R-:W-:Y:S01]  /*12b0*/  @P2 PRMT R93, R26, 0x7632, R93 ;  /* 0x000076321a5d2816 */ /* 0x000fe2000000005d */
[----:B-1----:R-:W-:Y:S01]  /*12c0*/  @P2 FFMA.FTZ R15, R102, R23, R15 ;  /* 0x00000017660f2223 */ /* 0x002fe2000001000f */
[----:B------:R-:W-:Y:S01]  /*12d0*/  PRMT R23, R94, 0x7632, R23 ;  /* 0x000076325e177816 */ /* 0x000fe20000000017 */
[----:B---3--:R-:W-:Y:S01]  /*12e0*/  @P2 FFMA.FTZ R17, R22, R104, R17 ;  /* 0x0000006816112223 */ /* 0x008fe20000010011 */
[----:B------:R-:W-:Y:S01]  /*12f0*/  @P2 SHF.L.U32 R102, R26, 0x10, RZ ;  /* 0x000000101a662819 */ /* 0x000fe200000006ff */
[----:B------:R-:W1:Y:S01]  /*1300*/  @P2 LDC R6, c[0x0][0x40c] ;  /* 0x00010300ff062b82 */ /* 0x000e620000000800 */
[----:B------:R-:W-:Y:S01]  /*1310*/  SHF.L.U32 R111, R23, 0x10, RZ ;  /* 0x00000010176f7819 */ /* 0x000fe200000006ff */
[----:B------:R-:W-:Y:S01]  /*1320*/  @P2 IMAD.U32 R94, R93, 0x10000, RZ ;  /* 0x000100005d5e2824 */ /* 0x000fe200078e00ff */
[----:B------:R-:W-:Y:S01]  /*1330*/  PRMT R95, R95, 0x7632, R95 ;  /* 0x000076325f5f7816 */ /* 0x000fe2000000005f */
[----:B----4-:R-:W-:Y:S01]  /*1340*/  @P2 FFMA.FTZ R109, R102, R20, R109 ;  /* 0x00000014666d2223 */ /* 0x010fe2000001006d */
[----:B------:R-:W-:-:S02]  /*1350*/  @P2 PRMT R20, R27, 0x7632, R20 ;  /* 0x000076321b142816 */ /* 0x000fc40000000014 */
[----:B------:R-:W-:Y:S01]  /*1360*/  SHF.L.U32 R93, R92, 0x10, RZ ;  /* 0x000000105c5d7819 */ /* 0x000fe200000006ff */
[----:B------:R-:W2:Y:S01]  /*1370*/  @P2 LDC R22, c[0x0][0x40c] ;  /* 0x00010300ff162b82 */ /* 0x000ea20000000800 */
[----:B------:R-:W-:-:S07]  /*1380*/  @P2 SHF.L.U32 R92, R24, 0x10, RZ ;  /* 0x00000010185c2819 */ /* 0x000fce00000006ff */
[----:B------:R-:W3:Y:S01]  /*1390*/  @P2 LDC R23, c[0x0][0x40c] ;  /* 0x00010300ff172b82 */ /* 0x000ee20000000800 */
[----:B0-----:R-:W-:Y:S01]  /*13a0*/  @P2 FFMA.FTZ R111, R94, R8, R111 ;  /* 0x000000085e6f2223 */ /* 0x001fe2000001006f */
[----:B------:R-:W-:Y:S02]  /*13b0*/  @P2 SHF.L.U32 R8, R27, 0x10, RZ ;  /* 0x000000101b082819 */ /* 0x000fe400000006ff */
[----:B------:R-:W-:-:S03]  /*13c0*/  F2FP.BF16.F32.PACK_AB R94, RZ, R109 ;  /* 0x0000006dff5e723e */ /* 0x000fc600000010ff */
[----:B-1----:R-:W-:Y:S01]  /*13d0*/  @P2 FFMA.FTZ R113, R8, R6, R113 ;  /* 0x0000000608712223 */ /* 0x002fe20000010071 */
[----:B------:R-:W-:Y:S01]  /*13e0*/  IMAD.U32 R8, R95, 0x10000, RZ ;  /* 0x000100005f087824 */ /* 0x000fe200078e00ff */
[----:B------:R-:W-:Y:S02]  /*13f0*/  @P2 SHF.L.U32 R95, R20, 0x10, RZ ;  /* 0x00000010145f2819 */ /* 0x000fe400000006ff */
[----:B------:R-:W-:Y:S02]  /*1400*/  @!P2 MOV R6, R93 ;  /* 0x0000005d0006a202 */ /* 0x000fe40000000f00 */
[----:B------:R-:W-:Y:S01]  /*1410*/  F2FP.BF16.F32.PACK_AB R20, RZ, R7 ;  /* 0x00000007ff14723e */ /* 0x000fe200000010ff */
[----:B--2---:R-:W-:Y:S01]  /*1420*/  @P2 FFMA.FTZ R6, R92, R22, R93 ;  /* 0x000000165c062223 */ /* 0x004fe2000001005d */
[----:B------:R-:W-:Y:S02]  /*1430*/  F2FP.BF16.F32.PACK_AB R93, RZ, R15 ;  /* 0x0000000fff5d723e */ /* 0x000fe400000010ff */
[----:B------:R-:W-:-:S02]  /*1440*/  F2FP.BF16.F32.PACK_AB R22, RZ, R17 ;  /* 0x00000011ff16723e */ /* 0x000fc400000010ff */
[----:B------:R-:W-:Y:S02]  /*1450*/  F2FP.BF16.F32.PACK_AB R102, RZ, R113 ;  /* 0x00000071ff66723e */ /* 0x000fe400000010ff */
[----:B------:R-:W-:Y:S01]  /*1460*/  F2FP.BF16.F32.PACK_AB R92, RZ, R6 ;  /* 0x00000006ff5c723e */ /* 0x000fe200000010ff */
[----:B---3--:R-:W-:Y:S01]  /*1470*/  @P2 FFMA.FTZ R8, R95, R23, R8 ;  /* 0x000000175f082223 */ /* 0x008fe20000010008 */
[----:B------:R-:W-:Y:S02]  /*1480*/  F2FP.BF16.F32.PACK_AB R23, RZ, R111 ;  /* 0x0000006fff17723e */ /* 0x000fe400000010ff */
[----:B------:R-:W-:Y:S02]  /*1490*/  PRMT R93, R93, 0x5410, R22 ;  /* 0x000054105d5d7816 */ /* 0x000fe40000000016 */
[----:B------:R-:W-:Y:S02]  /*14a0*/  F2FP.BF16.F32.PACK_AB R95, RZ, R8 ;  /* 0x00000008ff5f723e */ /* 0x000fe400000010ff */
[----:B------:R-:W-:-:S02]  /*14b0*/  PRMT R94, R94, 0x5410, R23 ;  /* 0x000054105e5e7816 */ /* 0x000fc40000000017 */
[----:B------:R-:W-:Y:S02]  /*14c0*/  PRMT R92, R92, 0x5410, R20 ;  /* 0x000054105c5c7816 */ /* 0x000fe40000000014 */
[----:B------:R-:W-:Y:S01]  /*14d0*/  PRMT R95, R102, 0x5410, R95 ;  /* 0x00005410665f7816 */ /* 0x000fe2000000005f */
[----:B------:R-:W-:Y:S06]  /*14e0*/  BRA `(.L_x_5429) ;  /* 0x0000000000c07947 */ /* 0x000fec0003800000 */
.L_x_5428:
[----:B------:R-:W0:Y:S01]  /*14f0*/  @UP2 LDCU UR4, c[0x0][0x40c] ;  /* 0x00008180ff0427ac */ /* 0x000e220008000800 */
[C---:B-----5:R-:W-:Y:S01]  /*1500*/  @P4 SHF.L.U32 R7, R24.reuse, 0x10, RZ ;  /* 0x0000001018074819 */ /* 0x060fe200000006ff */
[----:B------:R-:W-:Y:S01]  /*1510*/  IMAD.MOV.U32 R6, RZ, RZ, RZ ;  /* 0x000000ffff067224 */ /* 0x000fe200078e00ff */
[----:B------:R-:W-:Y:S01]  /*1520*/  @P4 PRMT R20, R24, 0x7632, R20 ;  /* 0x0000763218144816 */ /* 0x000fe20000000014 */
[----:B------:R-:W2:Y:S01]  /*1530*/  @UP2 LDCU UR7, c[0x0][0x40c] ;  /* 0x00008180ff0727ac */ /* 0x000ea20008000800 */
[----:B-1----:R-:W-:Y:S01]  /*1540*/  @P4 PRMT R22, R25, 0x7632, R22 ;  /* 0x0000763219164816 */ /* 0x002fe20000000016 */
[----:B------:R-:W-:Y:S01]  /*1550*/  HFMA2 R15, -RZ, RZ, 0, 0 ;  /* 0x00000000ff0f7431 */ /* 0x000fe200000001ff */
[----:B------:R-:W-:Y:S01]  /*1560*/  @P4 PRMT R23, R26, 0x7632, R23 ;  /* 0x000076321a174816 */ /* 0x000fe20000000017 */
[----:B------:R-:W1:Y:S01]  /*1570*/  @UP2 LDCU UR24, c[0x0][0x40c] ;  /* 0x00008180ff1827ac */ /* 0x000e620008000800 */
[----:B------:R-:W-:Y:S01]  /*1580*/  @P4 PRMT R92, R27, 0x7632, R92 ;  /* 0x000076321b5c4816 */ /* 0x000fe2000000005c */
[----:B------:R-:W-:Y:S01]  /*1590*/  @P4 IMAD.U32 R20, R20, 0x10000, RZ ;  /* 0x0001000014144824 */ /* 0x000fe200078e00ff */
[----:B------:R-:W-:Y:S01]  /*15a0*/  @P4 SHF.L.U32 R8, R25, 0x10, RZ ;  /* 0x0000001019084819 */ /* 0x000fe200000006ff */
[----:B------:R-:W3:Y:S01]  /*15b0*/  @UP2 LDCU UR5, c[0x0][0x40c] ;  /* 0x00008180ff0527ac */ /* 0x000ee20008000800 */
[----:B------:R-:W-:Y:S01]  /*15c0*/  @P4 SHF.L.U32 R17, R26, 0x10, RZ ;  /* 0x000000101a114819 */ /* 0x000fe200000006ff */
[----:B------:R-:W-:Y:S01]  /*15d0*/  IMAD.MOV.U32 R109, RZ, RZ, RZ ;  /* 0x000000ffff6d7224 */ /* 0x000fe200078e00ff */
[----:B------:R-:W-:Y:S01]  /*15e0*/  @P4 SHF.L.U32 R93, R27, 0x10, RZ ;  /* 0x000000101b5d4819 */ /* 0x000fe200000006ff */
[----:B------:R-:W4:Y:S01]  /*15f0*/  @UP2 LDCU UR23, c[0x0][0x40c] ;  /* 0x00008180ff1727ac */ /* 0x000f220008000800 */
[----:B------:R-:W-:Y:S01]  /*1600*/  @P4 SHF.L.U32 R22, R22, 0x10, RZ ;  /* 0x0000001016164819 */ /* 0x000fe200000006ff */
[----:B0-----:R-:W-:Y:S01]  /*1610*/  @P4 FMUL.FTZ R6, R7, UR4 ;  /* 0x0000000407064c20 */ /* 0x001fe20008410000 */
[----:B------:R-:W-:Y:S01]  /*1620*/  @P4 SHF.L.U32 R23, R23, 0x10, RZ ;  /* 0x0000001017174819 */ /* 0x000fe200000006ff */
[----:B------:R-:W0:Y:S01]  /*1630*/  @UP2 LDCU UR25, c[0x0][0x40c] ;  /* 0x00008180ff1927ac */ /* 0x000e220008000800 */
[----:B------:R-:W-:Y:S01]  /*1640*/  @P4 SHF.L.U32 R92, R92, 0x10, RZ ;  /* 0x000000105c5c4819 */ /* 0x000fe200000006ff */
[----:B--2---:R-:W-:Y:S01]  /*1650*/  @P4 FMUL.FTZ R15, R8, UR7 ;  /* 0x00000007080f4c20 */ /* 0x004fe20008410000 */
[----:B------:R-:W-:Y:S01]  /*1660*/  MOV R7, RZ ;  /* 0x000000ff00077202 */ /* 0x000fe20000000f00 */
[----:B------:R-:W2:Y:S01]  /*1670*/  @UP2 LDCU UR26, c[0x0][0x40c] ;  /* 0x00008180ff1a27ac */ /* 0x000ea20008000800 */
[----:B------:R-:W-:-:S02]  /*1680*/  IMAD.MOV.U32 R111, RZ, RZ, RZ ;  /* 0x000000ffff6f7224 */ /* 0x000fc400078e00ff */
[----:B-1----:R-:W-:Y:S01]  /*1690*/  @P4 FMUL.FTZ R109, R17, UR24 ;  /* 0x00000018116d4c20 */ /* 0x002fe20008410000 */
[----:B------:R-:W-:Y:S01]  /*16a0*/  HFMA2 R17, -RZ, RZ, 0, 0 ;  /* 0x00000000ff117431 */ /* 0x000fe200000001ff */
[----:B------:R-:W1:Y:S01]  /*16b0*/  @UP2 LDCU UR4, c[0x0][0x40c] ;  /* 0x00008180ff0427ac */ /* 0x000e620008000800 */
[----:B------:R-:W-:Y:S01]  /*16c0*/  MOV R113, RZ ;  /* 0x000000ff00717202 */ /* 0x000fe20000000f00 */
[----:B------:R-:W-:Y:S02]  /*16d0*/  HFMA2 R8, -RZ, RZ, 0, 0 ;  /* 0x00000000ff087431 */ /* 0x000fe400000001ff */
[----:B---3--:R-:W-:Y:S01]  /*16e0*/  @P4 FMUL.FTZ R7, R20, UR5 ;  /* 0x0000000514074c20 */ /* 0x008fe20008410000 */
[----:B------:R-:W-:Y:S01]  /*16f0*/  F2FP.BF16.F32.PACK_AB R94, RZ, R109 ;  /* 0x0000006dff5e723e */ /* 0x000fe200000010ff */
[----:B----4-:R-:W-:-:S03]  /*1700*/  @P4 FMUL.FTZ R17, R22, UR23 ;  /* 0x0000001716114c20 */ /* 0x010fc60008410000 */
[----:B------:R-:W-:Y:S01]  /*1710*/  F2FP.BF16.F32.PACK_AB R20, RZ, R7 ;  /* 0x00000007ff14723e */ /* 0x000fe200000010ff */
[----:B0-----:R-:W-:Y:S01]  /*1720*/  @P4 FMUL.FTZ R111, R23, UR25 ;  /* 0x00000019176f4c20 */ /* 0x001fe20008410000 */
[----:B------:R-:W-:Y:S01]  /*1730*/  F2FP.BF16.F32.PACK_AB R22, RZ, R17 ;  /* 0x00000011ff16723e */ /* 0x000fe200000010ff */
[----:B--2---:R-:W-:Y:S01]  /*1740*/  @P4 FMUL.FTZ R113, R93, UR26 ;  /* 0x0000001a5d714c20 */ /* 0x004fe20008410000 */
[----:B------:R-:W-:Y:S02]  /*1750*/  F2FP.BF16.F32.PACK_AB R93, RZ, R15 ;  /* 0x0000000fff5d723e */ /* 0x000fe400000010ff */
[----:B------:R-:W-:Y:S01]  /*1760*/  F2FP.BF16.F32.PACK_AB R23, RZ, R111 ;  /* 0x0000006fff17723e */ /* 0x000fe200000010ff */
[----:B-1----:R-:W-:Y:S01]  /*1770*/  @P4 FMUL.FTZ R8, R92, UR4 ;  /* 0x000000045c084c20 */ /* 0x002fe20008410000 */
[----:B------:R-:W-:Y:S02]  /*1780*/  F2FP.BF16.F32.PACK_AB R95, RZ, R113 ;  /* 0x00000071ff5f723e */ /* 0x000fe400000010ff */
[----:B------:R-:W-:-:S02]  /*1790*/  F2FP.BF16.F32.PACK_AB R92, RZ, R6 ;  /* 0x00000006ff5c723e */ /* 0x000fc400000010ff */
[----:B------:R-:W-:Y:S02]  /*17a0*/  F2FP.BF16.F32.PACK_AB R102, RZ, R8 ;  /* 0x00000008ff66723e */ /* 0x000fe400000010ff */
[----:B------:R-:W-:Y:S02]  /*17b0*/  PRMT R92, R92, 0x5410, R20 ;  /* 0x000054105c5c7816 */ /* 0x000fe40000000014 */
[----:B------:R-:W-:Y:S02]  /*17c0*/  PRMT R95, R95, 0x5410, R102 ;  /* 0x000054105f5f7816 */ /* 0x000fe40000000066 */
[----:B------:R-:W-:Y:S02]  /*17d0*/  PRMT R93, R93, 0x5410, R22 ;  /* 0x000054105d5d7816 */ /* 0x000fe40000000016 */
[----:B------:R-:W-:-:S07]  /*17e0*/  PRMT R94, R94, 0x5410, R23 ;  /* 0x000054105e5e7816 */ /* 0x000fce0000000017 */
.L_x_5429:
[----:B------:R-:W0:Y:S01]  /*17f0*/  LDC.64 R22, c[0x0][0x3a8] ;  /* 0x0000ea00ff167b82 */ /* 0x000e220000000a00 */
[----:B------:R-:W-:Y:S02]  /*1800*/  VIADD R100, R100, 0x80 ;  /* 0x0000008064647836 */ /* 0x000fe40000000000 */
[C---:B0-----:R-:W-:Y:S01]  /*1810*/  IMAD.WIDE.U32 R22, R98.reuse, 0x10, R22 ;  /* 0x0000001062167825 */ /* 0x041fe200078e0016 */
[----:B------:R-:W-:-:S04]  /*1820*/  IADD3 R98, PT, PT, R98, 0x80, RZ ;  /* 0x0000008062627810 */ /* 0x000fc80007ffe0ff */
[----:B------:R0:W-:Y:S03]  /*1830*/  STG.E.128 desc[UR12][R22.64], R92 ;  /* 0x0000005c16007986 */ /* 0x0001e6000c101d0c */
.L_x_5426:
[----:B------:R-:W-:Y:S05]  /*1840*/  BSYNC.RECONVERGENT B0 ;  /* 0x0000000000007941 */ /* 0x000fea0003800200 */
.L_x_5425:
        /* <DEDUP_REMOVED lines=9> */
.L_x_5432:
[----:B------:R-:W-:Y:S05]  /*18e0*/  BRA.U !UP0, `(.L_x_5433) ;  /* 0x0000000108e87547 */ /* 0x000fea000b800000 */
[----:B------:R-:W2:Y:S02]  /*18f0*/  LDC.64 R20, c[0x0][0x3a0] ;  /* 0x0000e800ff147b82 */ /* 0x000ea40000000a00 */
[----:B--2---:R-:W-:-:S06]  /*1900*/  IMAD.WIDE.U32 R20, R98, 0x10, R20 ;  /* 0x0000001062147825 */ /* 0x004fcc00078e0014 */
[----:B01----:R-:W2:Y:S01]  /*1910*/  LDG.E.128 R20, desc[UR12][R20.64] ;  /* 0x0000000c14147981 */ /* 0x003ea2000c1e1d00 */
[----:B------:R-:W-:-:S13]  /*1920*/  ISETP.LT.AND P3, PT, RZ, UR21, PT ;  /* 0x00000015ff007c0c */ /* 0x000fda000bf61270 */
[----:B------:R-:W0:Y:S01]  /*1930*/  @P3 LDC R12, c[0x0][0x40c] ;  /* 0x00010300ff0c3b82 */ /* 0x000e220000000800 */
[----:B-----5:R-:W-:Y:S02]  /*1940*/  @P3 PRMT R10, R24, 0x7632, R10 ;  /* 0x00007632180a3816 */ /* 0x020fe4000000000a */
[----:B------:R-:W-:Y:S02]  /*1950*/  @P3 PRMT R93, R25, 0x7632, R93 ;  /* 0x00007632195d3816 */ /* 0x000fe4000000005d */
[----:B------:R-:W-:Y:S02]  /*1960*/  @P3 SHF.L.U32 R10, R10, 0x10, RZ ;  /* 0x000000100a0a3819 */ /* 0x000fe400000006ff */
[----:B------:R-:W-:Y:S01]  /*1970*/  @P3 SHF.L.U32 R94, R93, 0x10, RZ ;  /* 0x000000105d5e3819 */ /* 0x000fe200000006ff */
[----:B------:R-:W1:Y:S01]  /*1980*/  @P3 LDC R104, c[0x0][0x40c] ;  /* 0x00010300ff683b82 */ /* 0x000e620000000800 */
[----:B------:R-:W-:-:S07]  /*1990*/  @P3 SHF.L.U32 R102, R25, 0x10, RZ ;  /* 0x0000001019663819 */ /* 0x000fce00000006ff */
[----:B------:R-:W3:Y:S08]  /*19a0*/  @P3 LDC R95, c[0x0][0x40c] ;  /* 0x00010300ff5f3b82 */ /* 0x000ef00000000800 */
[----:B------:R-:W4:Y:S01]  /*19b0*/  @P3 LDC R92, c[0x0][0x40c] ;  /* 0x00010300ff5c3b82 */ /* 0x000f220000000800 */
[----:B--2---:R-:W-:Y:S01]  /*19c0*/  PRMT R9, R20, 0x7632, R9 ;  /* 0x0000763214097816 */ /* 0x004fe20000000009 */
[----:B------:R-:W-:Y:S01]  /*19d0*/  IMAD.U32 R19, R21, 0x10000, RZ ;  /* 0x0001000015137824 */ /* 0x000fe200078e00ff */
[----:B------:R-:W-:Y:S01]  /*19e0*/  PRMT R93, R22, 0x7632, R93 ;  /* 0x00007632165d7816 */ /* 0x000fe2000000005d */
[----:B------:R-:W-:Y:S01]  /*19f0*/  IMAD.U32 R119, R23, 0x10000, RZ ;  /* 0x0001000017777824 */ /* 0x000fe200078e00ff */
[----:B------:R-:W-:Y:S01]  /*1a00*/  SHF.L.U32 R9, R9, 0x10, RZ ;  /* 0x0000001009097819 */ /* 0x000fe200000006ff */
[----:B---3--:R-:W-:Y:S01]  /*1a10*/  @P3 FFMA.FTZ R19, R102, R95, R19 ;  /* 0x0000005f66133223 */ /* 0x008fe20000010013 */
[----:B------:R-:W-:Y:S01]  /*1a20*/  SHF.L.U32 R115, R22, 0x10, RZ ;  /* 0x0000001016737819 */ /* 0x000fe200000006ff */
[----:B------:R-:W-:Y:S01]  /*1a30*/  @P3 IMAD.U32 R102, R26, 0x10000, RZ ;  /* 0x000100001a663824 */ /* 0x000fe200078e00ff */
[----:B------:R-:W-:Y:S01]  /*1a40*/  SHF.L.U32 R117, R93, 0x10, RZ ;  /* 0x000000105d757819 */ /* 0x000fe200000006ff */
[----:B0-----:R-:W-:Y:S01]  /*1a50*/  @P3 FFMA.FTZ R9, R10, R12, R9 ;  /* 0x0000000c0a093223 */ /* 0x001fe20000010009 */
[----:B------:R-:W-:Y:S01]  /*1a60*/  PRMT R10, R21, 0x7632, R10 ;  /* 0x00007632150a7816 */ /* 0x000fe2000000000a */
[----:B------:R-:W0:Y:S01]  /*1a70*/  @P3 LDC R12, c[0x0][0x40c] ;  /* 0x00010300ff0c3b82 */ /* 0x000e220000000800 */
[----:B----4-:R-:W-:Y:S01]  /*1a80*/  @P3 FFMA.FTZ R115, R102, R92, R115 ;  /* 0x0000005c66733223 */ /* 0x010fe20000010073 */
[----:B------:R-:W-:-:S02]  /*1a90*/  @P3 SHF.L.U32 R92, R27, 0x10, RZ ;  /* 0x000000101b5c3819 */ /* 0x000fc400000006ff */
[----:B------:R-:W-:-:S04]  /*1aa0*/  SHF.L.U32 R21, R10, 0x10, RZ ;  /* 0x000000100a157819 */ /* 0x000fc800000006ff */
[----:B------:R-:W2:Y:S01]  /*1ab0*/  @P3 LDC R10, c[0x0][0x40c] ;  /* 0x00010300ff0a3b82 */ /* 0x000ea20000000800 */
[----:B-1----:R-:W-:Y:S01]  /*1ac0*/  @P3 FFMA.FTZ R21, R94, R104, R21 ;  /* 0x000000685e153223 */ /* 0x002fe20000010015 */
[----:B------:R-:W-:-:S04]  /*1ad0*/  @P3 PRMT R94, R26, 0x7632, R94 ;  /* 0x000076321a5e3816 */ /* 0x000fc8000000005e */
[----:B------:R-:W-:Y:S02]  /*1ae0*/  @P3 SHF.L.U32 R94, R94, 0x10, RZ ;  /* 0x000000105e5e3819 */ /* 0x000fe400000006ff */
[----:B------:R-:W1:Y:S08]  /*1af0*/  @P3 LDC R22, c[0x0][0x40c] ;  /* 0x00010300ff163b82 */ /* 0x000e700000000800 */
[----:B------:R-:W3:Y:S01]  /*1b00*/  @P3 LDC R93, c[0x0][0x40c] ;  /* 0x00010300ff5d3b82 */ /* 0x000ee20000000800 */
[----:B0-----:R-:W-:Y:S01]  /*1b10*/  @P3 FFMA.FTZ R117, R94, R12, R117 ;  /* 0x0000000c5e753223 */ /* 0x001fe20000010075 */
[----:B------:R-:W-:-:S02]  /*1b20*/  PRMT R12, R23, 0x7632, R12 ;  /* 0x00007632170c7816 */ /* 0x000fc4000000000c */
[----:B------:R-:W-:Y:S02]  /*1b30*/  SHF.L.U32 R23, R20, 0x10, RZ ;  /* 0x0000001014177819 */ /* 0x000fe400000006ff */
[----:B------:R-:W-:Y:S01]  /*1b40*/  @P3 PRMT R20, R27, 0x7632, R20 ;  /* 0x000076321b143816 */ /* 0x000fe20000000014 */
[----:B--2---:R-:W-:Y:S01]  /*1b50*/  @P3 FFMA.FTZ R119, R92, R10, R119 ;  /* 0x0000000a5c773223 */ /* 0x004fe20000010077 */
[----:B------:R-:W-:Y:S01]  /*1b60*/  SHF.L.U32 R12, R12, 0x10, RZ ;  /* 0x000000100c0c7819 */ /* 0x000fe200000006ff */
[----:B------:R-:W-:Y:S01]  /*1b70*/  @P3 IMAD.U32 R92, R24, 0x10000, RZ ;  /* 0x00010000185c3824 */ /* 0x000fe200078e00ff */
[----:B------:R-:W-:Y:S02]  /*1b80*/  @P3 SHF.L.U32 R95, R20, 0x10, RZ ;  /* 0x00000010145f3819 */ /* 0x000fe400000006ff */
[----:B------:R-:W-:Y:S02]  /*1b90*/  @!P3 MOV R10, R23 ;  /* 0x00000017000ab202 */ /* 0x000fe40000000f00 */
[----:B------:R-:W-:Y:S01]  /*1ba0*/  F2FP.BF16.F32.PACK_AB R20, RZ, R9 ;  /* 0x00000009ff14723e */ /* 0x000fe200000010ff */
[----:B-1----:R-:W-:Y:S01]  /*1bb0*/  @P3 FFMA.FTZ R10, R92, R22, R23 ;  /* 0x000000165c0a3223 */ /* 0x002fe20000010017 */
[----:B------:R-:W-:-:S02]  /*1bc0*/  F2FP.BF16.F32.PACK_AB R22, RZ, R21 ;  /* 0x00000015ff16723e */ /* 0x000fc400000010ff */
[----:B------:R-:W-:Y:S02]  /*1bd0*/  F2FP.BF16.F32.PACK_AB R94, RZ, R115 ;  /* 0x00000073ff5e723e */ /* 0x000fe400000010ff */
[----:B------:R-:W-:Y:S02]  /*1be0*/  F2FP.BF16.F32.PACK_AB R23, RZ, R117 ;  /* 0x00000075ff17723e */ /* 0x000fe400000010ff */
[----:B------:R-:W-:Y:S01]  /*1bf0*/  F2FP.BF16.F32.PACK_AB R102, RZ, R119 ;  /* 0x00000077ff66723e */ /* 0x000fe200000010ff */
[----:B---3--:R-:W-:Y:S01]  /*1c00*/  @P3 FFMA.FTZ R12, R95, R93, R12 ;  /* 0x0000005d5f0c3223 */ /* 0x008fe2000001000c */
        /* <DEDUP_REMOVED lines=8> */
.L_x_5433:
[----:B------:R-:W2:Y:S01]  /*1c90*/  @UP2 LDCU UR4, c[0x0][0x40c] ;  /* 0x00008180ff0427ac */ /* 0x000ea20008000800 */
[----:B-----5:R-:W-:Y:S02]  /*1ca0*/  @P4 IMAD.U32 R9, R24, 0x10000, RZ ;  /* 0x0001000018094824 */ /* 0x020fe400078e00ff */
[----:B------:R-:W-:Y:S02]  /*1cb0*/  HFMA2 R10, -RZ, RZ, 0, 0 ;  /* 0x00000000ff0a7431 */ /* 0x000fe400000001ff */
[C---:B------:R-:W-:Y:S01]  /*1cc0*/  @P4 IMAD.U32 R20, R26.reuse, 0x10000, RZ ;  /* 0x000100001a144824 */ /* 0x040fe200078e00ff */
[----:B------:R-:W3:Y:S01]  /*1cd0*/  @UP2 LDCU UR24, c[0x0][0x40c] ;  /* 0x00008180ff1827ac */ /* 0x000ee20008000800 */
[----:B------:R-:W-:Y:S01]  /*1ce0*/  HFMA2 R115, -RZ, RZ, 0, 0 ;  /* 0x00000000ff737431 */ /* 0x000fe200000001ff */
[----:B01----:R-:W-:Y:S01]  /*1cf0*/  @P4 PRMT R22, R25, 0x7632, R22 ;  /* 0x0000763219164816 */ /* 0x003fe20000000016 */
[----:B------:R-:W-:Y:S01]  /*1d00*/  HFMA2 R21, -RZ, RZ, 0, 0 ;  /* 0x00000000ff157431 */ /* 0x000fe200000001ff */
[----:B------:R-:W0:Y:S01]  /*1d10*/  @UP2 LDCU UR7, c[0x0][0x40c] ;  /* 0x00008180ff0727ac */ /* 0x000e220008000800 */
[----:B------:R-:W-:Y:S01]  /*1d20*/  @P4 PRMT R23, R26, 0x7632, R23 ;  /* 0x000076321a174816 */ /* 0x000fe20000000017 */
[----:B------:R-:W-:Y:S01]  /*1d30*/  IMAD.MOV.U32 R119, RZ, RZ, RZ ;  /* 0x000000ffff777224 */ /* 0x000fe200078e00ff */
[----:B------:R-:W-:Y:S01]  /*1d40*/  @P4 PRMT R92, R27, 0x7632, R92 ;  /* 0x000076321b5c4816 */ /* 0x000fe2000000005c */
[----:B------:R-:W1:Y:S01]  /*1d50*/  @UP2 LDCU UR5, c[0x0][0x40c] ;  /* 0x00008180ff0527ac */ /* 0x000e620008000800 */
[----:B------:R-:W-:Y:S01]  /*1d60*/  @P4 SHF.L.U32 R12, R25, 0x10, RZ ;  /* 0x00000010190c4819 */ /* 0x000fe200000006ff */
[----:B------:R-:W-:Y:S01]  /*1d70*/  @P4 IMAD.U32 R22, R22, 0x10000, RZ ;  /* 0x0001000016164824 */ /* 0x000fe200078e00ff */
[----:B------:R-:W-:Y:S01]  /*1d80*/  @P4 SHF.L.U32 R93, R27, 0x10, RZ ;  /* 0x000000101b5d4819 */ /* 0x000fe200000006ff */
[----:B------:R-:W4:Y:S01]  /*1d90*/  @UP2 LDCU UR23, c[0x0][0x40c] ;  /* 0x00008180ff1727ac */ /* 0x000f220008000800 */
[----:B------:R-:W-:Y:S01]  /*1da0*/  @P4 SHF.L.U32 R23, R23, 0x10, RZ ;  /* 0x0000001017174819 */ /* 0x000fe200000006ff */
[----:B--2---:R-:W-:Y:S01]  /*1db0*/  @P4 FMUL.FTZ R10, R9, UR4 ;  /* 0x00000004090a4c20 */ /* 0x004fe20008410000 */
[----:B------:R-:W-:Y:S01]  /*1dc0*/  @P4 SHF.L.U32 R92, R92, 0x10, RZ ;  /* 0x000000105c5c4819 */ /* 0x000fe200000006ff */
[----:B------:R-:W2:Y:S01]  /*1dd0*/  @UP2 LDCU UR25, c[0x0][0x40c] ;  /* 0x00008180ff1927ac */ /* 0x000ea20008000800 */
[----:B------:R-:W-:Y:S01]  /*1de0*/  MOV R19, RZ ;  /* 0x000000ff00137202 */ /* 0x000fe20000000f00 */
[----:B---3--:R-:W-:Y:S01]  /*1df0*/  @P4 FMUL.FTZ R115, R20, UR24 ;  /* 0x0000001814734c20 */ /* 0x008fe20008410000 */
[----:B------:R-:W-:Y:S01]  /*1e00*/  @P4 PRMT R20, R24, 0x7632, R20 ;  /* 0x0000763218144816 */ /* 0x000fe20000000014 */
[----:B------:R-:W3:Y:S01]  /*1e10*/  @UP2 LDCU UR26, c[0x0][0x40c] ;  /* 0x00008180ff1a27ac */ /* 0x000ee20008000800 */
[----:B------:R-:W-:Y:S01]  /*1e20*/  MOV R9, RZ ;  /* 0x000000ff00097202 */ /* 0x000fe20000000f00 */
[----:B0-----:R-:W-:Y:S01]  /*1e30*/  @P4 FMUL.FTZ R19, R12, UR7 ;  /* 0x000000070c134c20 */ /* 0x001fe20008410000 */
[----:B------:R-:W-:Y:S01]  /*1e40*/  @P4 SHF.L.U32 R20, R20, 0x10, RZ ;  /* 0x0000001014144819 */ /* 0x000fe200000006ff */
[----:B------:R-:W0:Y:S01]  /*1e50*/  @UP2 LDCU UR4, c[0x0][0x40c] ;  /* 0x00008180ff0427ac */ /* 0x000e220008000800 */
[----:B------:R-:W-:Y:S01]  /*1e60*/  MOV R117, RZ ;  /* 0x000000ff00757202 */ /* 0x000fe20000000f00 */
[----:B------:R-:W-:Y:S01]  /*1e70*/  HFMA2 R12, -RZ, RZ, 0, 0 ;  /* 0x00000000ff0c7431 */ /* 0x000fe200000001ff */
[----:B------:R-:W-:Y:S01]  /*1e80*/  F2FP.BF16.F32.PACK_AB R94, RZ, R115 ;  /* 0x00000073ff5e723e */ /* 0x000fe200000010ff */
[----:B-1----:R-:W-:Y:S01]  /*1e90*/  @P4 FMUL.FTZ R9, R20, UR5 ;  /* 0x0000000514094c20 */ /* 0x002fe20008410000 */
[----:B----4-:R-:W-:-:S04]  /*1ea0*/  @P4 FMUL.FTZ R21, R22, UR23 ;  /* 0x0000001716154c20 */ /* 0x010fc80008410000 */
[----:B------:R-:W-:Y:S01]  /*1eb0*/  F2FP.BF16.F32.PACK_AB R20, RZ, R9 ;  /* 0x00000009ff14723e */ /* 0x000fe200000010ff */
[----:B--2---:R-:W-:Y:S01]  /*1ec0*/  @P4 FMUL.FTZ R117, R23, UR25 ;  /* 0x0000001917754c20 */ /* 0x004fe20008410000 */
[----:B------:R-:W-:Y:S01]  /*1ed0*/  F2FP.BF16.F32.PACK_AB R22, RZ, R21 ;  /* 0x00000015ff16723e */ /* 0x000fe200000010ff */
[----:B---3--:R-:W-:Y:S01]  /*1ee0*/  @P4 FMUL.FTZ R119, R93, UR26 ;  /* 0x0000001a5d774c20 */ /* 0x008fe20008410000 */
[----:B------:R-:W-:Y:S02]  /*1ef0*/  F2FP.BF16.F32.PACK_AB R93, RZ, R19 ;  /* 0x00000013ff5d723e */ /* 0x000fe400000010ff */
[----:B------:R-:W-:Y:S01]  /*1f00*/  F2FP.BF16.F32.PACK_AB R23, RZ, R117 ;  /* 0x00000075ff17723e */ /* 0x000fe200000010ff */
[----:B0-----:R-:W-:Y:S01]  /*1f10*/  @P4 FMUL.FTZ R12, R92, UR4 ;  /* 0x000000045c0c4c20 */ /* 0x001fe20008410000 */
[----:B------:R-:W-:Y:S02]  /*1f20*/  F2FP.BF16.F32.PACK_AB R95, RZ, R119 ;  /* 0x00000077ff5f723e */ /* 0x000fe400000010ff */
[----:B------:R-:W-:-:S02]  /*1f30*/  F2FP.BF16.F32.PACK_AB R92, RZ, R10 ;  /* 0x0000000aff5c723e */ /* 0x000fc400000010ff */
[----:B------:R-:W-:Y:S02]  /*1f40*/  F2FP.BF16.F32.PACK_AB R102, RZ, R12 ;  /* 0x0000000cff66723e */ /* 0x000fe400000010ff */
[----:B------:R-:W-:Y:S02]  /*1f50*/  PRMT R92, R92, 0x5410, R20 ;  /* 0x000054105c5c7816 */ /* 0x000fe40000000014 */
[----:B------:R-:W-:Y:S02]  /*1f60*/  PRMT R95, R95, 0x5410, R102 ;  /* 0x000054105f5f7816 */ /* 0x000fe40000000066 */
[----:B------:R-:W-:Y:S02]  /*1f70*/  PRMT R93, R93, 0x5410, R22 ;  /* 0x000054105d5d7816 */ /* 0x000fe40000000016 */
[----:B------:R-:W-:-:S07]  /*1f80*/  PRMT R94, R94, 0x5410, R23 ;  /* 0x000054105e5e7816 */ /* 0x000fce0000000017 */
.L_x_5434:
[----:B------:R-:W0:Y:S01]  /*1f90*/  LDC.64 R22, c[0x0][0x3a8] ;  /* 0x0000ea00ff167b82 */ /* 0x000e220000000a00 */
[----:B------:R-:W-:Y:S01]  /*1fa0*/  IADD3 R100, PT, PT, R100, 0x80, RZ ;  /* 0x0000008064647810 */ /* 0x000fe20007ffe0ff */
[----:B0-----:R-:W-:-:S04]  /*1fb0*/  IMAD.WIDE.U32 R22, R98, 0x10, R22 ;  /* 0x0000001062167825 */ /* 0x001fc800078e0016 */
[----:B------:R-:W-:Y:S01]  /*1fc0*/  VIADD R98, R98, 0x80 ;  /* 0x0000008062627836 */ /* 0x000fe20000000000 */
[----:B------:R2:W-:Y:S06]  /*1fd0*/  STG.E.128 desc[UR12][R22.64], R92 ;  /* 0x0000005c16007986 */ /* 0x0005ec000c101d0c */
.L_x_5431:
[----:B------:R-:W-:Y:S05]  /*1fe0*/  BSYNC.RECONVERGENT B0 ;  /* 0x0000000000007941 */ /* 0x000fea0003800200 */
.L_x_5430:
        /* <DEDUP_REMOVED lines=9> */
.L_x_5437:
[----:B------:R-:W-:Y:S05]  /*2080*/  BRA.U !UP0, `(.L_x_5438) ;  /* 0x0000000108e87547 */ /* 0x000fea000b800000 */
[----:B0123--:R-:W0:Y:S02]  /*2090*/  LDC.64 R22, c[0x0][0x3a0] ;  /* 0x0000e800ff167b82 */ /* 0x00fe240000000a00 */
[----:B0-----:R-:W-:-:S05]  /*20a0*/  IMAD.WIDE.U32 R22, R98, 0x10, R22 ;  /* 0x0000001062167825 */ /* 0x001fca00078e0016 */
[----:B------:R0:W2:Y:S01]  /*20b0*/  LDG.E.128 R92, desc[UR12][R22.64] ;  /* 0x0000000c165c7981 */ /* 0x0000a2000c1e1d00 */
[----:B------:R-:W-:-:S13]  /*20c0*/  ISETP.LT.AND P4, PT, RZ, UR21, PT ;  /* 0x00000015ff007c0c */ /* 0x000fda000bf81270 */
[----:B------:R-:W1:Y:S01]  /*20d0*/  @P4 LDC R102, c[0x0][0x40c] ;  /* 0x00010300ff664b82 */ /* 0x000e620000000800 */
[----:B-----5:R-:W-:Y:S02]  /*20e0*/  @P4 PRMT R20, R24, 0x7632, R20 ;  /* 0x0000763218144816 */ /* 0x020fe40000000014 */
[C---:B------:R-:W-:Y:S02]  /*20f0*/  @P4 PRMT R100, R25.reuse, 0x7632, R100 ;  /* 0x0000763219644816 */ /* 0x040fe40000000064 */
[----:B------:R-:W-:Y:S02]  /*2100*/  @P4 SHF.L.U32 R20, R20, 0x10, RZ ;  /* 0x0000001014144819 */ /* 0x000fe400000006ff */
[----:B------:R-:W-:Y:S01]  /*2110*/  @P4 SHF.L.U32 R100, R100, 0x10, RZ ;  /* 0x0000001064644819 */ /* 0x000fe200000006ff */
[----:B------:R-:W3:Y:S01]  /*2120*/  @P4 LDC R108, c[0x0][0x40c] ;  /* 0x00010300ff6c4b82 */ /* 0x000ee20000000800 */
[----:B------:R-:W-:-:S07]  /*2130*/  @P4 SHF.L.U32 R104, R25, 0x10, RZ ;  /* 0x0000001019684819 */ /* 0x000fce00000006ff */
[----:B------:R-:W4:Y:S08]  /*2140*/  @P4 LDC R16, c[0x0][0x40c] ;  /* 0x00010300ff104b82 */ /* 0x000f300000000800 */
[----:B------:R-:W4:Y:S08]  /*2150*/  @P4 LDC R14, c[0x0][0x40c] ;  /* 0x00010300ff0e4b82 */ /* 0x000f300000000800 */
[----:B------:R-:W1:Y:S08]  /*2160*/  @P4 LDC R106, c[0x0][0x40c] ;  /* 0x00010300ff6a4b82 */ /* 0x000e700000000800 */
[----:B0-----:R-:W0:Y:S01]  /*2170*/  @P4 LDC R23, c[0x0][0x40c] ;  /* 0x00010300ff174b82 */ /* 0x001e220000000800 */
[----:B--2---:R-:W-:Y:S01]  /*2180*/  PRMT R18, R92, 0x7632, R18 ;  /* 0x000076325c127816 */ /* 0x004fe20000000012 */
[C---:B------:R-:W-:Y:S01]  /*2190*/  IMAD.U32 R99, R93.reuse, 0x10000, RZ ;  /* 0x000100005d637824 */ /* 0x040fe200078e00ff */
[----:B------:R-:W-:Y:S01]  /*21a0*/  PRMT R22, R93, 0x7632, R22 ;  /* 0x000076325d167816 */ /* 0x000fe20000000016 */
[----:B------:R-:W-:Y:S01]  /*21b0*/  IMAD.U32 R121, R94, 0x10000, RZ ;  /* 0x000100005e797824 */ /* 0x000fe200078e00ff */
[----:B------:R-:W-:Y:S01]  /*21c0*/  SHF.L.U32 R97, R18, 0x10, RZ ;  /* 0x0000001012617819 */ /* 0x000fe200000006ff */
[----:B-1----:R-:W-:Y:S01]  /*21d0*/  @P4 FFMA.FTZ R99, R104, R106, R99 ;  /* 0x0000006a68634223 */ /* 0x002fe20000010063 */
[----:B------:R-:W-:-:S02]  /*21e0*/  SHF.L.U32 R101, R22, 0x10, RZ ;  /* 0x0000001016657819 */ /* 0x000fc400000006ff */
[----:B------:R-:W1:Y:S01]  /*21f0*/  @P4 LDC R22, c[0x0][0x40c] ;  /* 0x00010300ff164b82 */ /* 0x000e620000000800 */
[----:B------:R-:W-:Y:S01]  /*2200*/  @P4 FFMA.FTZ R97, R20, R102, R97 ;  /* 0x0000006614614223 */ /* 0x000fe20000010061 */
[----:B------:R-:W-:Y:S01]  /*2210*/  PRMT R18, R94, 0x7632, R18 ;  /* 0x000076325e127816 */ /* 0x000fe20000000012 */
[----:B---3--:R-:W-:Y:S01]  /*2220*/  @P4 FFMA.FTZ R101, R100, R108, R101 ;  /* 0x0000006c64654223 */ /* 0x008fe20000010065 */
[C---:B------:R-:W-:Y:S02]  /*2230*/  @P4 PRMT R93, R26.reuse, 0x7632, R93 ;  /* 0x000076321a5d4816 */ /* 0x040fe4000000005d */
[----:B------:R-:W-:Y:S02]  /*2240*/  @P4 SHF.L.U32 R100, R26, 0x10, RZ ;  /* 0x000000101a644819 */ /* 0x000fe400000006ff */
[----:B------:R-:W2:Y:S01]  /*2250*/  @P4 LDC R20, c[0x0][0x40c] ;  /* 0x00010300ff144b82 */ /* 0x000ea20000000800 */
[----:B------:R-:W-:Y:S02]  /*2260*/  SHF.L.U32 R123, R18, 0x10, RZ ;  /* 0x00000010127b7819 */ /* 0x000fe400000006ff */
[----:B------:R-:W-:Y:S01]  /*2270*/  @P4 SHF.L.U32 R18, R93, 0x10, RZ ;  /* 0x000000105d124819 */ /* 0x000fe200000006ff */
[----:B----4-:R-:W-:Y:S01]  /*2280*/  @P4 FFMA.FTZ R121, R100, R16, R121 ;  /* 0x0000001064794223 */ /* 0x010fe20000010079 */
[C---:B------:R-:W-:Y:S01]  /*2290*/  IMAD.U32 R16, R95.reuse, 0x10000, RZ ;  /* 0x000100005f107824 */ /* 0x040fe200078e00ff */
[----:B------:R-:W-:-:S02]  /*22a0*/  PRMT R95, R95, 0x7632, R95 ;  /* 0x000076325f5f7816 */ /* 0x000fc4000000005f */
[----:B------:R-:W-:Y:S01]  /*22b0*/  @P4 FFMA.FTZ R123, R18, R14, R123 ;  /* 0x0000000e127b4223 */ /* 0x000fe2000001007b */
[C---:B------:R-:W-:Y:S02]  /*22c0*/  @P4 PRMT R14, R27.reuse, 0x7632, R14 ;  /* 0x000076321b0e4816 */ /* 0x040fe4000000000e */
[----:B------:R-:W-:Y:S02]  /*22d0*/  SHF.L.U32 R92, R92, 0x10, RZ ;  /* 0x000000105c5c7819 */ /* 0x000fe400000006ff */
[----:B------:R-:W-:Y:S01]  /*22e0*/  @P4 SHF.L.U32 R100, R27, 0x10, RZ ;  /* 0x000000101b644819 */ /* 0x000fe200000006ff */
[----:B------:R-:W-:Y:S01]  /*22f0*/  @P4 IMAD.U32 R93, R14, 0x10000, RZ ;  /* 0x000100000e5d4824 */ /* 0x000fe200078e00ff */
[----:B------:R-:W-:Y:S02]  /*2300*/  @P4 SHF.L.U32 R94, R24, 0x10, RZ ;  /* 0x00000010185e4819 */ /* 0x000fe400000006ff */
[----:B------:R-:W-:Y:S02]  /*2310*/  SHF.L.U32 R18, R95, 0x10, RZ ;  /* 0x000000105f127819 */ /* 0x000fe400000006ff */
[----:B------:R-:W-:Y:S01]  /*2320*/  @!P4 MOV R14, R92 ;  /* 0x0000005c000ec202 */ /* 0x000fe20000000f00 */
[----:B0-----:R-:W-:Y:S01]  /*2330*/  @P4 FFMA.FTZ R14, R94, R23, R92 ;  /* 0x000000175e0e4223 */ /* 0x001fe2000001005c */
[----:B------:R-:W-:Y:S01]  /*2340*/  F2FP.BF16.F32.PACK_AB R94, RZ, R121 ;  /* 0x00000079ff5e723e */ /* 0x000fe200000010ff */
[----:B-1----:R-:W-:Y:S01]  /*2350*/  @P4 FFMA.FTZ R18, R93, R22, R18 ;  /* 0x000000165d124223 */ /* 0x002fe20000010012 */
[----:B------:R-:W-:Y:S01]  /*2360*/  F2FP.BF16.F32.PACK_AB R93, RZ, R99 ;  /* 0x00000063ff5d723e */ /* 0x000fe200000010ff */
[----:B--2---:R-:W-:Y:S01]  /*2370*/  @P4 FFMA.FTZ R16, R100, R20, R16 ;  /* 0x0000001464104223 */ /* 0x004fe20000010010 */
        /* <DEDUP_REMOVED lines=11> */
.L_x_5438:
[----:B------:R-:W4:Y:S01]  /*2430*/  @UP2 LDCU UR4, c[0x0][0x40c] ;  /* 0x00008180ff0427ac */ /* 0x000f220008000800 */
[----:B-----5:R-:W-:Y:S01]  /*2440*/  @P4 SHF.L.U32 R16, R24, 0x10, RZ ;  /* 0x0000001018104819 */ /* 0x020fe200000006ff */
[----:B------:R-:W-:Y:S01]  /*2450*/  HFMA2 R14, -RZ, RZ, 0, 0 ;  /* 0x00000000ff0e7431 */ /* 0x000fe200000001ff */
[C---:B------:R-:W-:Y:S01]  /*2460*/  @P4 SHF.L.U32 R20, R26.reuse, 0x10, RZ ;  /* 0x000000101a144819 */ /* 0x040fe200000006ff */
[----:B------:R-:W4:Y:S01]  /*2470*/  @UP2 LDCU UR24, c[0x0][0x40c] ;  /* 0x00008180ff1827ac */ /* 0x000f220008000800 */
[----:B------:R-:W-:Y:S01]  /*2480*/  MOV R121, RZ ;  /* 0x000000ff00797202 */ /* 0x000fe20000000f00 */
[----:B012---:R-:W-:Y:S01]  /*2490*/  @P4 IMAD.U32 R93, R27, 0x10000, RZ ;  /* 0x000100001b5d4824 */ /* 0x007fe200078e00ff */
[----:B---3--:R-:W-:Y:S01]  /*24a0*/  @P4 PRMT R22, R25, 0x7632, R22 ;  /* 0x0000763219164816 */ /* 0x008fe20000000016 */
        /* <DEDUP_REMOVED lines=8> */
[----:B------:R-:W2:Y:S01]  /*2530*/  @UP2 LDCU UR23, c[0x0][0x40c] ;  /* 0x00008180ff1727ac */ /* 0x000ea20008000800 */
[----:B------:R-:W-:Y:S01]  /*2540*/  @P4 SHF.L.U32 R92, R92, 0x10, RZ ;  /* 0x000000105c5c4819 */ /* 0x000fe200000006ff */
[----:B----4-:R-:W-:Y:S01]  /*2550*/  @P4 FMUL.FTZ R14, R16, UR4 ;  /* 0x00000004100e4c20 */ /* 0x010fe20008410000 */
[----:B------:R-:W-:Y:S01]  /*2560*/  IMAD.MOV.U32 R97, RZ, RZ, RZ ;  /* 0x000000ffff617224 */ /* 0x000fe200078e00ff */
[----:B------:R-:W3:Y:S01]  /*2570*/  @UP2 LDCU UR25, c[0x0][0x40c] ;  /* 0x00008180ff1927ac */ /* 0x000ee20008000800 */
[----:B------:R-:W-:-:S02]  /*2580*/  HFMA2 R101, -RZ, RZ, 0, 0 ;  /* 0x00000000ff657431 */ /* 0x000fc400000001ff */
[----:B------:R-:W-:Y:S01]  /*2590*/  @P4 FMUL.FTZ R121, R20, UR24 ;  /* 0x0000001814794c20 */ /* 0x000fe20008410000 */
[----:B------:R-:W-:Y:S01]  /*25a0*/  @P4 PRMT R20, R24, 0x7632, R20 ;  /* 0x0000763218144816 */ /* 0x000fe20000000014 */
[----:B------:R-:W4:Y:S01]  /*25b0*/  @UP2 LDCU UR26, c[0x0][0x40c] ;  /* 0x00008180ff1a27ac */ /* 0x000f220008000800 */
[----:B------:R-:W-:Y:S01]  /*25c0*/  MOV R123, RZ ;  /* 0x000000ff007b7202 */ /* 0x000fe20000000f00 */
[----:B0-----:R-:W-:Y:S01]  /*25d0*/  @P4 FMUL.FTZ R99, R18, UR7 ;  /* 0x0000000712634c20 */ /* 0x001fe20008410000 */
[----:B------:R-:W-:Y:S01]  /*25e0*/  @P4 SHF.L.U32 R20, R20, 0x10, RZ ;  /* 0x0000001014144819 */ /* 0x000fe200000006ff */
[----:B------:R-:W0:Y:S01]  /*25f0*/  @UP2 LDCU UR4, c[0x0][0x40c] ;  /* 0x00008180ff0427ac */ /* 0x000e220008000800 */
[----:B------:R-:W-:Y:S01]  /*2600*/  HFMA2 R16, -RZ, RZ, 0, 0 ;  /* 0x00000000ff107431 */ /* 0x000fe200000001ff */
[----:B------:R-:W-:Y:S02]  /*2610*/  MOV R18, RZ ;  /* 0x000000ff00127202 */ /* 0x000fe40000000f00 */
[----:B-1----:R-:W-:Y:S01]  /*2620*/  @P4 FMUL.FTZ R97, R20, UR5 ;  /* 0x0000000514614c20 */ /* 0x002fe20008410000 */
[----:B------:R-:W-:Y:S01]  /*2630*/  F2FP.BF16.F32.PACK_AB R94, RZ, R121 ;  /* 0x00000079ff5e723e */ /* 0x000fe200000010ff */
[----:B--2---:R-:W-:-:S03]  /*2640*/  @P4 FMUL.FTZ R101, R22, UR23 ;  /* 0x0000001716654c20 */ /* 0x004fc60008410000 */
[----:B------:R-:W-:Y:S01]  /*2650*/  F2FP.BF16.F32.PACK_AB R20, RZ, R97 ;  /* 0x00000061ff14723e */ /* 0x000fe200000010ff */
[----:B---3--:R-:W-:Y:S01]  /*2660*/  @P4 FMUL.FTZ R123, R23, UR25 ;  /* 0x00000019177b4c20 */ /* 0x008fe20008410000 */
[----:B------:R-:W-:Y:S01]  /*2670*/  F2FP.BF16.F32.PACK_AB R22, RZ, R101 ;  /* 0x00000065ff16723e */ /* 0x000fe200000010ff */
[----:B----4-:R-:W-:Y:S01]  /*2680*/  @P4 FMUL.FTZ R16, R93, UR26 ;  /* 0x0000001a5d104c20 */ /* 0x010fe20008410000 */
        /* <DEDUP_REMOVED lines=10> */
.L_x_5439:
[----:B------:R-:W0:Y:S02]  /*2730*/  LDC.64 R22, c[0x0][0x3a8] ;  /* 0x0000ea00ff167b82 */ /* 0x000e240000000a00 */
[----:B0-----:R-:W-:-:S05]  /*2740*/  IMAD.WIDE.U32 R22, R98, 0x10, R22 ;  /* 0x0000001062167825 */ /* 0x001fca00078e0016 */
[----:B------:R3:W-:Y:S02]  /*2750*/  STG.E.128 desc[UR12][R22.64], R92 ;  /* 0x0000005c16007986 */ /* 0x0007e4000c101d0c */
.L_x_5436:
[----:B------:R-:W-:Y:S05]  /*2760*/  BSYNC.RECONVERGENT B0 ;  /* 0x0000000000007941 */ /* 0x000fea0003800200 */
.L_x_5435:
        /* <DEDUP_REMOVED lines=11> */
[----:B0123--:R-:W-:-:S04]  /*2820*/  FADD.FTZ R23, R107, R20 ;  /* 0x000000146b177221 */ /* 0x00ffc80000010000 */
        /* <DEDUP_REMOVED lines=122> */
.L_x_5441:
[----:B------:R-:W-:Y:S05]  /*2fd0*/  BSYNC.RECONVERGENT B0 ;  /* 0x0000000000007941 */ /* 0x000fea0003800200 */
.L_x_5440:
        /* <DEDUP_REMOVED lines=11> */
[----:B------:R0:W1:Y:S03]  /*3090*/  LDS.64 R22, [R20+UR4] ;  /* 0x0000000414167984 */ /* 0x0000660008000a00 */
.L_x_5443:
[----:B------:R-:W-:Y:S05]  /*30a0*/  BSYNC.RECONVERGENT B0 ;  /* 0x0000000000007941 */ /* 0x000fea0003800200 */
.L_x_5442:
[----:B------:R-:W2:Y:S01]  /*30b0*/  SHFL.DOWN PT, R93, R100, 0x2, 0x1f ;  /* 0x08401f00645d7f89 */ /* 0x000ea200000e0000 */
[----:B------:R-:W-:Y:S01]  /*30c0*/  I2FP.F32.S32 R102, R100 ;  /* 0x0000006400667245 */ /* 0x000fe20000201400 */
[----:B------:R-:W-:Y:S01]  /*30d0*/  UISETP.GE.AND UP0, UPT, UR6, 0x1, UPT ;  /* 0x000000010600788c */ /* 0x000fe2000bf06270 */
[----:B------:R-:W-:Y:S01]  /*30e0*/  ISETP.NE.AND P4, PT, R96, RZ, PT ;  /* 0x000000ff6000720c */ /* 0x000fe20003f85270 */
[----:B-1----:R-:W1:Y:S01]  /*30f0*/  SHFL.DOWN PT, R95, R22, 0x2, 0x1f ;  /* 0x08401f00165f7f89 */ /* 0x002e6200000e0000 */
[----:B------:R-:W-:-:S03]  /*3100*/  ISETP.NE.AND P5, PT, RZ, UR19, PT ;  /* 0x00000013ff007c0c */ /* 0x000fc6000bfa5270 */
        /* <DEDUP_REMOVED lines=25> */
[----:B-1----:R-:W-:Y:S01]  /*32a0*/  FADD.FTZ R23, R22, R23 ;  /* 0x0000001716177221 */ /* 0x002fe20000010000 */
[----:B------:R-:W0:Y:S01]  /*32b0*/  LDC R100, c[0x0][0x448] ;  /* 0x00011200ff647b82 */ /* 0x000e220000000800 */
[----:B------:R-:W-:Y:S01]  /*32c0*/  FMUL.FTZ R93, R20, R93 ;  /* 0x0000005d145d7220 */ /* 0x000fe20000410000 */
[----:B--2---:R-:W-:-:S03]  /*32d0*/  FMUL.FTZ R95, R92, R95 ;  /* 0x0000005f5c5f7220 */ /* 0x004fc60000410000 */
[----:B------:R-:W-:-:S03]  /*32e0*/  FMUL.FTZ R93, R93, R94 ;  /* 0x0000005e5d5d7220 */ /* 0x000fc60000410000 */
[----:B------:R-:W1:Y:S01]  /*32f0*/  SHFL.IDX PT, R95, R95, RZ, 0x1f ;  /* 0x00001fff5f5f7589 */ /* 0x000e6200000e0000 */
[----:B------:R-:W-:Y:S02]  /*3300*/  FFMA.FTZ R94, R92, R93, R23 ;  /* 0x0000005d5c5e7223 */ /* 0x000fe40000010017 */
[----:B------:R-:W2:Y:S04]  /*3310*/  @!P4 LDC.64 R92, c[0x0][0x3c0] ;  /* 0x0000f000ff5ccb82 */ /* 0x000ea80000000a00 */
[----:B------:R-:W0:Y:S04]  /*3320*/  SHFL.IDX PT, R94, R94, RZ, 0x1f ;  /* 0x00001fff5e5e7589 */ /* 0x000e2800000e0000 */
        /* <DEDUP_REMOVED lines=19> */
[----:B-1----:R-:W-:-:S04]  /*3460*/  MOV R23, UR5 ;  /* 0x0000000500177c02 */ /* 0x002fc80008000f00 */
[----:B------:R-:W-:Y:S01]  /*3470*/  LEA.HI.SX32 R96, R23, R96, 0x1d ;  /* 0x0000006017607211 */ /* 0x000fe200078feaff */
[----:B------:R-:W-:Y:S06]  /*3480*/  @!P0 BRA `(.L_x_5446) ;  /* 0x0000000000808947 */ /* 0x000fec0003800000 */
[--C-:B------:R-:W-:Y:S01]  /*3490*/  FADD.FTZ R23, R125, -R98.reuse ;  /* 0x800000627d177221 */ /* 0x100fe20000010000 */
[--C-:B------:R-:W-:Y:S01]  /*34a0*/  FADD.FTZ R93, R5, -R98.reuse ;  /* 0x80000062055d7221 */ /* 0x100fe20000010000 */
[--C-:B------:R-:W-:Y:S01]  /*34b0*/  FADD.FTZ R95, R11, -R98.reuse ;  /* 0x800000620b5f7221 */ /* 0x100fe20000010000 */
[--C-:B------:R-:W-:Y:S01]  /*34c0*/  FADD.FTZ R100, R103, -R98.reuse ;  /* 0x8000006267647221 */ /* 0x100fe20000010000 */
[C---:B------:R-:W-:Y:S01]  /*34d0*/  FMUL.FTZ R23, R20.reuse, R23 ;  /* 0x0000001714177220 */ /* 0x040fe20000410000 */
[----:B------:R-:W-:Y:S01]  /*34e0*/  FMUL.FTZ R22, R20, R93 ;  /* 0x0000005d14167220 */ /* 0x000fe20000410000 */
[--C-:B------:R-:W-:Y:S01]  /*34f0*/  FADD.FTZ R102, R105, -R98.reuse ;  /* 0x8000006269667221 */ /* 0x100fe20000010000 */
[----:B------:R-:W-:Y:S01]  /*3500*/  FADD.FTZ R106, R4, -R98 ;  /* 0x80000062046a7221 */ /* 0x000fe20000010000 */
[----:B-----5:R-:W-:Y:S01]  /*3510*/  FFMA.FTZ R92, R23, R88, R80 ;  /* 0x00000058175c7223 */ /* 0x020fe20000010050 */
[----:B------:R-:W-:Y:S01]  /*3520*/  FFMA.FTZ R93, R22, R89, R81 ;  /* 0x00000059165d7223 */ /* 0x000fe20000010051 */
[C---:B------:R-:W-:Y:S01]  /*3530*/  FMUL.FTZ R95, R20.reuse, R95 ;  /* 0x0000005f145f7220 */ /* 0x040fe20000410000 */
[----:B------:R-:W0:Y:S01]  /*3540*/  LDC.64 R22, c[0x0][0x428] ;  /* 0x00010a00ff167b82 */ /* 0x000e220000000a00 */
[C---:B------:R-:W-:Y:S01]  /*3550*/  FMUL.FTZ R100, R20.reuse, R100 ;  /* 0x0000006414647220 */ /* 0x040fe20000410000 */
[C---:B------:R-:W-:Y:S01]  /*3560*/  FMUL.FTZ R102, R20.reuse, R102 ;  /* 0x0000006614667220 */ /* 0x040fe20000410000 */
[----:B------:R-:W-:Y:S01]  /*3570*/  F2FP.BF16.F32.PACK_AB R92, R93, R92 ;  /* 0x0000005c5d5c723e */ /* 0x000fe200000010ff */
[----:B------:R-:W-:Y:S01]  /*3580*/  FADD.FTZ R93, R13, -R98 ;  /* 0x800000620d5d7221 */ /* 0x000fe20000010000 */
[----:B------:R-:W-:Y:S01]  /*3590*/  FMUL.FTZ R106, R20, R106 ;  /* 0x0000006a146a7220 */ /* 0x000fe20000410000 */
[----:B------:R-:W-:-:S02]  /*35a0*/  FFMA.FTZ R100, R100, R84, R76 ;  /* 0x0000005464647223 */ /* 0x000fc4000001004c */
[----:B------:R-:W-:Y:S01]  /*35b0*/  FMUL.FTZ R94, R20, R93 ;  /* 0x0000005d145e7220 */ /* 0x000fe20000410000 */
[----:B------:R-:W-:Y:S01]  /*35c0*/  FADD.FTZ R93, R107, -R98 ;  /* 0x800000626b5d7221 */ /* 0x000fe20000010000 */
[----:B------:R-:W-:Y:S02]  /*35d0*/  FFMA.FTZ R106, R106, R87, R79 ;  /* 0x000000576a6a7223 */ /* 0x000fe4000001004f */
[----:B------:R-:W-:Y:S01]  /*35e0*/  FFMA.FTZ R94, R94, R91, R83 ;  /* 0x0000005b5e5e7223 */ /* 0x000fe20000010053 */
[----:B------:R-:W-:Y:S01]  /*35f0*/  FMUL.FTZ R104, R20, R93 ;  /* 0x0000005d14687220 */ /* 0x000fe20000410000 */
[----:B------:R-:W-:Y:S01]  /*3600*/  FFMA.FTZ R93, R95, R90, R82 ;  /* 0x0000005a5f5d7223 */ /* 0x000fe20000010052 */
[----:B------:R-:W-:Y:S02]  /*3610*/  FFMA.FTZ R95, R102, R85, R77 ;  /* 0x00000055665f7223 */ /* 0x000fe4000001004d */
[----:B------:R-:W-:Y:S02]  /*3620*/  FFMA.FTZ R104, R104, R86, R78 ;  /* 0x0000005668687223 */ /* 0x000fe4000001004e */
[----:B------:R-:W-:-:S02]  /*3630*/  F2FP.BF16.F32.PACK_AB R93, R94, R93 ;  /* 0x0000005d5e5d723e */ /* 0x000fc400000010ff */
[----:B------:R-:W-:Y:S02]  /*3640*/  F2FP.BF16.F32.PACK_AB R94, R95, R100 ;  /* 0x000000645f5e723e */ /* 0x000fe400000010ff */
[----:B------:R-:W-:Y:S01]  /*3650*/  F2FP.BF16.F32.PACK_AB R95, R106, R104 ;  /* 0x000000686a5f723e */ /* 0x000fe200000010ff */
[C---:B0-----:R-:W-:Y:S01]  /*3660*/  IMAD.WIDE.U32 R22, R96.reuse, 0x10, R22 ;  /* 0x0000001060167825 */ /* 0x041fe200078e0016 */
[----:B------:R-:W-:-:S04]  /*3670*/  IADD3 R96, PT, PT, R96, 0x80, RZ ;  /* 0x0000008060607810 */ /* 0x000fc80007ffe0ff */
[----:B------:R0:W-:Y:S03]  /*3680*/  STG.E.128 desc[UR12][R22.64], R92 ;  /* 0x0000005c16007986 */ /* 0x0001e6000c101d0c */
.L_x_5446:
[----:B------:R-:W-:Y:S05]  /*3690*/  BSYNC.RECONVERGENT B0 ;  /* 0x0000000000007941 */ /* 0x000fea0003800200 */
.L_x_5445:
[----:B------:R-:W-:Y:S04]  /*36a0*/  BSSY.RECONVERGENT B0, `(.L_x_5447) ;  /* 0x0000022000007945 */ /* 0x000fe80003800200 */
[----:B------:R-:W-:Y:S05]  /*36b0*/  @!P1 BRA `(.L_x_5448) ;  /* 0x0000000000809947 */ /* 0x000fea0003800000 */
[--C-:B0-----:R-:W-:Y:S01]  /*36c0*/  FADD.FTZ R23, R6, -R98.reuse ;  /* 0x8000006206177221 */ /* 0x101fe20000010000 */
        /* <DEDUP_REMOVED lines=31> */
.L_x_5448:
[----:B------:R-:W-:Y:S05]  /*38c0*/  BSYNC.RECONVERGENT B0 ;  /* 0x0000000000007941 */ /* 0x000fea0003800200 */
.L_x_5447:
[----:B------:R-:W-:Y:S04]  /*38d0*/  BSSY.RECONVERGENT B0, `(.L_x_5449) ;  /* 0x0000022000007945 */ /* 0x000fe80003800200 */
[----:B------:R-:W-:Y:S05]  /*38e0*/  @!P2 BRA `(.L_x_5450) ;  /* 0x000000000080a947 */ /* 0x000fea0003800000 */
[--C-:B01----:R-:W-:Y:S01]  /*38f0*/  FADD.FTZ R23, R10, -R98.reuse ;  /* 0x800000620a177221 */ /* 0x103fe20000010000 */
        /* <DEDUP_REMOVED lines=31> */
.L_x_5450:
[----:B------:R-:W-:Y:S05]  /*3af0*/  BSYNC.RECONVERGENT B0 ;  /* 0x0000000000007941 */ /* 0x000fea0003800200 */
.L_x_5449:
[----:B------:R-:W-:Y:S04]  /*3b00*/  BSSY.RECONVERGENT B0, `(.L_x_5444) ;  /* 0x0000021000007945 */ /* 0x000fe80003800200 */
[----:B------:R-:W-:Y:S05]  /*3b10*/  @!P3 BRA `(.L_x_5451) ;  /* 0x00000000007cb947 */ /* 0x000fea0003800000 */
[----:B012---:R-:W0:Y:S01]  /*3b20*/  LDC.64 R22, c[0x0][0x428] ;  /* 0x00010a00ff167b82 */ /* 0x007e220000000a00 */
        /* <DEDUP_REMOVED lines=30> */
.L_x_5451:
[----:B------:R-:W-:Y:S05]  /*3d10*/  BSYNC.RECONVERGENT B0 ;  /* 0x0000000000007941 */ /* 0x000fea0003800200 */
.L_x_5444:
[----:B------:R-:W-:Y:S02]  /*3d20*/  UIADD3 UR18, UPT, UPT, UR18, UR16, URZ ;  /* 0x0000001012127290 */ /* 0x000fe4000fffe0ff */
[----:B------:R-:W-:Y:S02]  /*3d30*/  UPLOP3.LUT UP1, UPT, UPT, UPT, UP1, 0x40, 0x4 ;  /* 0x000000000004789c */ /* 0x000fe40003f2e810 */
[----:B------:R-:W-:-:S09]  /*3d40*/  UISETP.GE.AND UP0, UPT, UR18, UR17, UPT ;  /* 0x000000111200728c */ /* 0x000fd2000bf06270 */
[----:B------:R-:W-:Y:S05]  /*3d50*/  BRA.U !UP0, `(.L_x_5452) ;  /* 0xffffffc908907547 */ /* 0x000fea000b83ffff */
[----:B------:R-:W-:Y:S05]  /*3d60*/  EXIT ;  /* 0x000000000000794d */ /* 0x000fea0003800000 */
.L_x_5453:
        /* <DEDUP_REMOVED lines=9> */
.L_x_27232:


//--------------------- .text._ZN10layer_norm13ln_fwd_kernelINS_13Kernel_traitsIf13__nv_bfloat16S2_S2_fjLj4096ELj1ELj1ELj4ELj16ENS_18Kernel_traits_baseILj4096EfS2_S2_S2_fjLj128EEEEELb0ELb0ELb1ELb1EEEvNS_9FwdParamsE --------------------------
	.section	.text._ZN10layer_norm13ln_fwd_kernelINS_13Kernel_traitsIf13__nv_bfloat16S2_S2_fjLj4096ELj1ELj1ELj4ELj16ENS_18Kernel_traits_baseILj4096EfS2_S2_S2_fjLj128EEEEELb0ELb0ELb1ELb1EEEvNS_9FwdParamsE,"ax",@progbits
	.align	128
        .global         _ZN10layer_norm13ln_fwd_kernelINS_13Kernel_traitsIf13__nv_bfloat16S2_S2_fjLj4096ELj1ELj1ELj4ELj16ENS_18Kernel_traits_baseILj4096EfS2_S2_S2_fjLj128EEEEELb0ELb0ELb1ELb1EEEvNS_9FwdParamsE
        .type           _ZN10layer_norm13ln_fwd_kernelINS_13Kernel_traitsIf13__nv_bfloat16S2_S2_fjLj4096ELj1ELj1ELj4ELj16ENS_18Kernel_traits_baseILj4096EfS2_S2_S2_fjLj128EEEEELb0ELb0ELb1ELb1EEEvNS_9FwdParamsE,@function
        .size           _ZN10layer_norm13ln_fwd_kernelINS_13Kernel_traitsIf13__nv_bfloat16S2_S2_fjLj4096ELj1ELj1ELj4ELj16ENS_18Kernel_traits_baseILj4096EfS2_S2_S2_fjLj128EEEEELb0ELb0ELb1ELb1EEEvNS_9FwdParamsE,(.L_x_27233 - _ZN10layer_norm13ln_fwd_kernelINS_13Kernel_traitsIf13__nv_bfloat16S2_S2_fjLj4096ELj1ELj1ELj4ELj16ENS_18Kernel_traits_baseILj4096EfS2_S2_S2_fjLj128EEEEELb0ELb0ELb1ELb1EEEvNS_9FwdParamsE)
        .other          _ZN10layer_norm13ln_fwd_kernelINS_13Kernel_traitsIf13__nv_bfloat16S2_S2_fjLj4096ELj1ELj1ELj4ELj16ENS_18Kernel_traits_baseILj4096EfS2_S2_S2_fjLj128EEEEELb0ELb0ELb1ELb1EEEvNS_9FwdParamsE,@"STO_CUDA_ENTRY STV_DEFAULT"
_ZN10layer_norm13ln_fwd_kernelINS_13Kernel_traitsIf13__nv_bfloat16S2_S2_fjLj4096ELj1ELj1ELj4ELj16ENS_18Kernel_traits_baseILj4096EfS2_S2_S2_fjLj128EEEEELb0ELb0ELb1ELb1EEEvNS_9FwdParamsE:
.text._ZN10layer_norm13ln_fwd_kernelINS_13Kernel_traitsIf13__nv_bfloat16S2_S2_fjLj4096ELj1ELj1ELj4ELj16ENS_18Kernel_traits_baseILj4096EfS2_S2_S2_fjLj128EEEEELb0ELb0ELb1ELb1EEEvNS_9FwdParamsE:
[----:B------:R-:W-:Y:S01]  /*0000*/  LDC R1, c[0x0][0x37c] ;  /* 0x0000df00ff017b82 */ /* 0x000fe20000000800 */
[----:B------:R-:W0:Y:S01]  /*0010*/  LDCU.64 UR4, c[0x0][0x438] ;  /* 0x00008700ff0477ac */ /* 0x000e220008000a00 */
[----:B------:R-:W1:Y:S06]  /*0020*/  S2R R76, SR_TID.X ;  /* 0x00000000004c7919 */ /* 0x000e6c0000002100 */
[----:B------:R-:W2:Y:S01]  /*0030*/  S2UR UR7, SR_CTAID.X ;  /* 0x00000000000779c3 */ /* 0x000ea20000002500 */
[----:B------:R-:W3:Y:S01]  /*0040*/  LDCU.64 UR12, c[0x0][0x358] ;  /* 0x00006b00ff0c77ac */ /* 0x000ee20008000a00 */
[----:B0-----:R-:W-:-:S04]  /*0050*/  UISETP.NE.U32.AND UP0, UPT, UR4, URZ, UPT ;  /* 0x000000ff0400728c */ /* 0x001fc8000bf05070 */
[----:B------:R-:W-:Y:S01]  /*0060*/  UISETP.NE.AND.EX UP0, UPT, UR5, URZ, UPT, UP0 ;  /* 0x000000ff0500728c */ /* 0x000fe2000bf05300 */
[----:B-1----:R-:W-:-:S08]  /*0070*/  LOP3.LUT R78, R76, 0x1f, RZ, 0xc0, !PT ;  /* 0x0000001f4c4e7812 */ /* 0x002fd000078ec0ff */
[----:B--23--:R-:W-:Y:S05]  /*0080*/  BRA.U !UP0, `(.L_x_5454) ;  /* 0x0000000108547547 */ /* 0x00cfea000b800000 */
        /* <DEDUP_REMOVED lines=21> */
.L_x_5454:
        /* <DEDUP_REMOVED lines=26> */
.L_x_5455:
[----:B------:R-:W1:Y:S02]  /*0380*/  LDCU UR4, c[0x0][0x384] ;  /* 0x00007080ff0477ac */ /* 0x000e640008000800 */
[----:B-1----:R-:W-:-:S06]  /*0390*/  UISETP.GE.AND UP0, UPT, UR7, UR4, UPT ;  /* 0x000000040700728c */ /* 0x002fcc000bf06270 */
[----:B------:R-:W-:-:S13]  /*03a0*/  PLOP3.LUT P0, PT, PT, PT, UP0, 0x80, 0x8 ;  /* 0x000000000008781c */ /* 0x000fda0003f0f008 */
[----:B------:R-:W-:Y:S05]  /*03b0*/  @P0 EXIT ;  /* 0x000000000000094d */ /* 0x000fea0003800000 */
[----:B------:R-:W1:Y:S01]  /*03c0*/  LDCU.U8 UR4, c[0x0][0x410] ;  /* 0x00008200ff0477ac */ /* 0x000e620008000000 */
[----:B------:R-:W2:Y:S01]  /*03d0*/  LDCU UR14, c[0x0][0x388] ;  /* 0x00007100ff0e77ac */ /* 0x000ea20008000800 */
[----:B------:R-:W3:Y:S01]  /*03e0*/  LDCU UR15, c[0x0][0x400] ;  /* 0x00008000ff0f77ac */ /* 0x000ee20008000800 */
[----:B------:R-:W4:Y:S01]  /*03f0*/  LDCU.128 UR8, c[0x0][0x3f0] ;  /* 0x00007e00ff0877ac */ /* 0x000f220008000c00 */
[----:B------:R-:W0:Y:S01]  /*0400*/  LDCU.64 UR16, c[0x0][0x3a0] ;  /* 0x00007400ff1077ac */ /* 0x000e220008000a00 */
[----:B-1----:R-:W-:Y:S01]  /*0410*/  ISETP.NE.AND P0, PT, RZ, UR4, PT ;  /* 0x00000004ff007c0c */ /* 0x002fe2000bf05270 */
[----:B------:R-:W1:Y:S01]  /*0420*/  LDCU.64 UR18, c[0x0][0x380] ;  /* 0x00007000ff1277ac */ /* 0x000e620008000a00 */
[----:B--23--:R-:W-:-:S11]  /*0430*/  UPLOP3.LUT UP1, UPT, UPT, UPT, UPT, 0x40, 0x4 ;  /* 0x000000000004789c */ /* 0x00cfd60003f2e870 */
.L_x_5465:
[----:B----4-:R-:W-:-:S06]  /*0440*/  UIMAD.WIDE UR4, UR7, 0x4, UR8 ;  /* 0x00000004070478a5 */ /* 0x010fcc000f8e0208 */
[----:B0-2---:R-:W-:Y:S02]  /*0450*/  MOV R72, UR4 ;  /* 0x0000000400487c02 */ /* 0x005fe40008000f00 */
[----:B------:R-:W-:-:S05]  /*0460*/  MOV R73, UR5 ;  /* 0x0000000500497c02 */ /* 0x000fca0008000f00 */
[----:B------:R-:W2:Y:S01]  /*0470*/  LDG.E R72, desc[UR12][R72.64] ;  /* 0x0000000c48487981 */ /* 0x000ea2000c1e1900 */
[----:B------:R-:W-:Y:S01]  /*0480*/  HFMA2 R82, -RZ, RZ, 0, 0 ;  /* 0x00000000ff527431 */ /* 0x000fe200000001ff */
[----:B--2---:R-:W-:-:S13]  /*0490*/  R2UR UR20, R72 ;  /* 0x00000000481472ca */ /* 0x004fda00000e0000 */
[----:B------:R-:W-:-:S06]  /*04a0*/  UISETP.GE.AND UP0, UPT, UR20, 0x1, UPT ;  /* 0x000000011400788c */ /* 0x000fcc000bf06270 */
[----:B------:R-:W-:-:S05]  /*04b0*/  PLOP3.LUT P1, PT, PT, PT, UP0, 0x80, 0x8 ;  /* 0x000000000008781c */ /* 0x000fca0003f2f008 */
[----:B------:R-:W-:-:S06]  /*04c0*/  @UP0 UIADD3 UR4, UPT, UPT, UR20, -0x1, URZ ;  /* 0xffffffff14040890 */ /* 0x000fcc000fffe0ff */
[----:B------:R-:W-:Y:S01]  /*04d0*/  MOV R0, UR4 ;  /* 0x0000000400007c02 */ /* 0x000fe20008000f00 */
[----:B------:R-:W-:Y:S01]  /*04e0*/  UIMAD.WIDE UR4, UR7, 0x4, UR10 ;  /* 0x00000004070478a5 */ /* 0x000fe2000f8e020a */
[----:B0-----:R-:W0:Y:S03]  /*04f0*/  @P1 LDC.64 R2, c[0x0][0x390] ;  /* 0x0000e400ff021b82 */ /* 0x001e260000000a00 */
        /* <DEDUP_REMOVED lines=27> */
[----:B------:R-:W-:Y:S02]  /*06b0*/  @P2 SHF.L.U32 R86, R2, 0x10, RZ ;  /* 0x0000001002562819 */ /* 0x000fe400000006ff */
[----:B------:R-:W-:Y:S02]  /*06c0*/  @P2 SHF.L.U32 R80, R3, 0x10, RZ ;  /* 0x0000001003502819 */ /* 0x000fe400000006ff */
[----:B------:R-:W-:-:S03]  /*06d0*/  @P2 SHF.L.U32 R84, R5, 0x10, RZ ;  /* 0x0000001005542819 */ /* 0x000fc600000006ff */
[----:B------:R-:W3:Y:S08]  /*06e0*/  @P2 LDC R83, c[0x0][0x40c] ;  /* 0x00010300ff532b82 */ /* 0x000ef00000000800 */
[----:B------:R-:W4:Y:S08]  /*06f0*/  @P2 LDC R90, c[0x0][0x40c] ;  /* 0x00010300ff5a2b82 */ /* 0x000f300000000800 */
[----:B------:R-:W1:Y:S08]  /*0700*/  @P2 LDC R93, c[0x0][0x40c] ;  /* 0x00010300ff5d2b82 */ /* 0x000e700000000800 */
[----:B------:R-:W1:Y:S08]  /*0710*/  @P2 LDC R94, c[0x0][0x40c] ;  /* 0x00010300ff5e2b82 */ /* 0x000e700000000800 */
[----:B------:R-:W1:Y:S08]  /*0720*/  @P2 LDC R95, c[0x0][0x40c] ;  /* 0x00010300ff5f2b82 */ /* 0x000e700000000800 */
[----:B------:R-:W1:Y:S08]  /*0730*/  @P2 LDC R88, c[0x0][0x40c] ;  /* 0x00010300ff582b82 */ /* 0x000e700000000800 */
[----:B------:R-:W1:Y:S01]  /*0740*/  @P2 LDC R96, c[0x0][0x40c] ;  /* 0x00010300ff602b82 */ /* 0x000e620000000800 */
[C---:B--2---:R-:W-:Y:S01]  /*0750*/  SHF.L.U32 R89, R73.reuse, 0x10, RZ ;  /* 0x0000001049597819 */ /* 0x044fe200000006ff */
[----:B------:R-:W-:Y:S01]  /*0760*/  IMAD.U32 R85, R74, 0x10000, RZ ;  /* 0x000100004a557824 */ /* 0x000fe200078e00ff */
[----:B------:R-:W-:-:S02]  /*0770*/  PRMT R73, R73, 0x7632, R73 ;  /* 0x0000763249497816 */ /* 0x000fc40000000049 */
[----:B------:R-:W-:Y:S01]  /*0780*/  PRMT R2, R72, 0x7632, R2 ;  /* 0x0000763248027816 */ /* 0x000fe20000000002 */
[----:B----4-:R-:W-:Y:S01]  /*0790*/  @P2 FFMA.FTZ R89, R84, R90, R89 ;  /* 0x0000005a54592223 */ /* 0x010fe20000010059 */
[----:B------:R-:W-:Y:S02]  /*07a0*/  SHF.L.U32 R87, R73, 0x10, RZ ;  /* 0x0000001049577819 */ /* 0x000fe400000006ff */
[----:B------:R-:W-:Y:S02]  /*07b0*/  SHF.L.U32 R91, R2, 0x10, RZ ;  /* 0x00000010025b7819 */ /* 0x000fe400000006ff */
[C---:B------:R-:W-:Y:S01]  /*07c0*/  SHF.L.U32 R81, R75.reuse, 0x10, RZ ;  /* 0x000000104b517819 */ /* 0x040fe200000006ff */
[----:B0-----:R-:W-:Y:S01]  /*07d0*/  @P2 FFMA.FTZ R87, R86, R92, R87 ;  /* 0x0000005c56572223 */ /* 0x001fe20000010057 */
[----:B------:R-:W-:Y:S01]  /*07e0*/  PRMT R74, R74, 0x7632, R74 ;  /* 0x000076324a4a7816 */ /* 0x000fe2000000004a */
[----:B---3--:R-:W-:Y:S01]  /*07f0*/  @P2 FFMA.FTZ R91, R80, R83, R91 ;  /* 0x00000053505b2223 */ /* 0x008fe2000001005b */
[----:B------:R-:W-:-:S02]  /*0800*/  PRMT R75, R75, 0x7632, R75 ;  /* 0x000076324b4b7816 */ /* 0x000fc4000000004b */
[----:B------:R-:W-:Y:S01]  /*0810*/  SHF.L.U32 R3, R72, 0x10, RZ ;  /* 0x0000001048037819 */ /* 0x000fe200000006ff */
[----:B------:R-:W-:Y:S01]  /*0820*/  IMAD.U32 R83, R74, 0x10000, RZ ;  /* 0x000100004a537824 */ /* 0x000fe200078e00ff */
[----:B------:R-:W-:Y:S02]  /*0830*/  @P2 SHF.L.U32 R86, R77, 0x10, RZ ;  /* 0x000000104d562819 */ /* 0x000fe400000006ff */
[----:B------:R-:W-:Y:S02]  /*0840*/  @P2 SHF.L.U32 R80, R79, 0x10, RZ ;  /* 0x000000104f502819 */ /* 0x000fe400000006ff */
[----:B------:R-:W-:Y:S02]  /*0850*/  @P2 SHF.L.U32 R72, R6, 0x10, RZ ;  /* 0x0000001006482819 */ /* 0x000fe400000006ff */
[----:B------:R-:W-:Y:S01]  /*0860*/  @P2 SHF.L.U32 R84, R7, 0x10, RZ ;  /* 0x0000001007542819 */ /* 0x000fe200000006ff */
[----:B-1----:R-:W-:Y:S01]  /*0870*/  @P2 FFMA.FTZ R83, R80, R94, R83 ;  /* 0x0000005e50532223 */ /* 0x002fe20000010053 */
[----:B------:R-:W-:Y:S01]  /*0880*/  @P2 SHF.L.U32 R2, R4, 0x10, RZ ;  /* 0x0000001004022819 */ /* 0x000fe200000006ff */
[----:B------:R-:W-:Y:S01]  /*0890*/  @P2 FFMA.FTZ R85, R72, R93, R85 ;  /* 0x0000005d48552223 */ /* 0x000fe20000010055 */
[----:B------:R-:W-:Y:S01]  /*08a0*/  SHF.L.U32 R77, R75, 0x10, RZ ;  /* 0x000000104b4d7819 */ /* 0x000fe200000006ff */
[----:B------:R-:W-:Y:S01]  /*08b0*/  @P2 FFMA.FTZ R81, R84, R95, R81 ;  /* 0x0000005f54512223 */ /* 0x000fe20000010051 */
[----:B------:R-:W-:Y:S01]  /*08c0*/  @!P2 MOV R79, R3 ;  /* 0x00000003004fa202 */ /* 0x000fe20000000f00 */
        /* <DEDUP_REMOVED lines=15> */
.L_x_5456:
[----:B------:R-:W0:Y:S01]  /*09c0*/  @P1 LDC R73, c[0x0][0x40c] ;  /* 0x00010300ff491b82 */ /* 0x000e220000000800 */
[----:B------:R-:W-:Y:S01]  /*09d0*/  @P1 SHF.L.U32 R72, R3, 0x10, RZ ;  /* 0x0000001003481819 */ /* 0x000fe200000006ff */
[----:B------:R-:W-:Y:S01]  /*09e0*/  IMAD.MOV.U32 R91, RZ, RZ, RZ ;  /* 0x000000ffff5b7224 */ /* 0x000fe200078e00ff */
[----:B------:R-:W-:Y:S01]  /*09f0*/  @P1 SHF.L.U32 R2, R2, 0x10, RZ ;  /* 0x0000001002021819 */ /* 0x000fe200000006ff */
[----:B------:R-:W-:Y:S01]  /*0a00*/  IMAD.MOV.U32 R89, RZ, RZ, RZ ;  /* 0x000000ffff597224 */ /* 0x000fe200078e00ff */
[----:B------:R-:W-:Y:S02]  /*0a10*/  @P1 SHF.L.U32 R79, R79, 0x10, RZ ;  /* 0x000000104f4f1819 */ /* 0x000fe400000006ff */
[----:B------:R-:W-:Y:S01]  /*0a20*/  MOV R87, RZ ;  /* 0x000000ff00577202 */ /* 0x000fe20000000f00 */
[----:B------:R-:W2:Y:S01]  /*0a30*/  @P1 LDC R81, c[0x0][0x40c] ;  /* 0x00010300ff511b82 */ /* 0x000ea20000000800 */
[----:B------:R-:W-:Y:S02]  /*0a40*/  MOV R83, RZ ;  /* 0x000000ff00537202 */ /* 0x000fe40000000f00 */
[----:B------:R-:W-:-:S02]  /*0a50*/  @P1 SHF.L.U32 R84, R77, 0x10, RZ ;  /* 0x000000104d541819 */ /* 0x000fc400000006ff */
[----:B------:R-:W-:Y:S02]  /*0a60*/  MOV R85, RZ ;  /* 0x000000ff00557202 */ /* 0x000fe40000000f00 */
[----:B------:R-:W-:Y:S01]  /*0a70*/  MOV R77, RZ ;  /* 0x000000ff004d7202 */ /* 0x000fe20000000f00 */
[----:B------:R-:W3:Y:S08]  /*0a80*/  @P1 LDC R80, c[0x0][0x40c] ;  /* 0x00010300ff501b82 */ /* 0x000ef00000000800 */
[----:B------:R-:W4:Y:S01]  /*0a90*/  @P1 LDC R74, c[0x0][0x40c] ;  /* 0x00010300ff4a1b82 */ /* 0x000f220000000800 */
[----:B0-----:R-:W-:Y:S01]  /*0aa0*/  @P1 FMUL.FTZ R91, R72, R73 ;  /* 0x00000049485b1220 */ /* 0x001fe20000410000 */
[----:B------:R-:W-:-:S02]  /*0ab0*/  @P1 SHF.L.U32 R73, R6, 0x10, RZ ;  /* 0x0000001006491819 */ /* 0x000fc400000006ff */
[----:B------:R-:W-:-:S04]  /*0ac0*/  @P1 SHF.L.U32 R72, R5, 0x10, RZ ;  /* 0x0000001005481819 */ /* 0x000fc800000006ff */
[----:B------:R-:W0:Y:S01]  /*0ad0*/  @P1 LDC R95, c[0x0][0x40c] ;  /* 0x00010300ff5f1b82 */ /* 0x000e220000000800 */
[----:B--2---:R-:W-:Y:S01]  /*0ae0*/  @P1 FMUL.FTZ R87, R2, R81 ;  /* 0x0000005102571220 */ /* 0x004fe20000410000 */
[----:B------:R-:W-:Y:S02]  /*0af0*/  @P1 SHF.L.U32 R2, R4, 0x10, RZ ;  /* 0x0000001004021819 */ /* 0x000fe400000006ff */
[----:B------:R-:W-:-:S04]  /*0b00*/  MOV R81, RZ ;  /* 0x000000ff00517202 */ /* 0x000fc80000000f00 */
[----:B------:R-:W2:Y:S01]  /*0b10*/  @P1 LDC R3, c[0x0][0x40c] ;  /* 0x00010300ff031b82 */ /* 0x000ea20000000800 */
[----:B---3--:R-:W-:Y:S01]  /*0b20*/  @P1 FMUL.FTZ R83, R79, R80 ;  /* 0x000000504f531220 */ /* 0x008fe20000410000 */
[----:B------:R-:W-:Y:S02]  /*0b30*/  @P1 SHF.L.U32 R80, R7, 0x10, RZ ;  /* 0x0000001007501819 */ /* 0x000fe400000006ff */
[----:B------:R-:W-:-:S04]  /*0b40*/  MOV R79, RZ ;  /* 0x000000ff004f7202 */ /* 0x000fc80000000f00 */
[----:B------:R-:W3:Y:S01]  /*0b50*/  @P1 LDC R75, c[0x0][0x40c] ;  /* 0x00010300ff4b1b82 */ /* 0x000ee20000000800 */
[----:B----4-:R-:W-:-:S05]  /*0b60*/  @P1 FMUL.FTZ R85, R73, R74 ;  /* 0x0000004a49551220 */ /* 0x010fca0000410000 */
[----:B------:R-:W-:Y:S02]  /*0b70*/  F2FP.BF16.F32.PACK_AB R74, RZ, R85 ;  /* 0x00000055ff4a723e */ /* 0x000fe400000010ff */
[----:B------:R-:W4:Y:S01]  /*0b80*/  @P1 LDC R93, c[0x0][0x40c] ;  /* 0x00010300ff5d1b82 */ /* 0x000f220000000800 */
[----:B0-----:R-:W-:-:S05]  /*0b90*/  @P1 FMUL.FTZ R77, R84, R95 ;  /* 0x0000005f544d1220 */ /* 0x001fca0000410000 */
[----:B------:R-:W-:Y:S01]  /*0ba0*/  F2FP.BF16.F32.PACK_AB R84, RZ, R77 ;  /* 0x0000004dff54723e */ /* 0x000fe200000010ff */
[----:B--2---:R-:W-:Y:S01]  /*0bb0*/  @P1 FMUL.FTZ R79, R2, R3 ;  /* 0x00000003024f1220 */ /* 0x004fe20000410000 */
[----:B------:R-:W-:Y:S02]  /*0bc0*/  F2FP.BF16.F32.PACK_AB R2, RZ, R91 ;  /* 0x0000005bff02723e */ /* 0x000fe400000010ff */
[----:B------:R-:W-:Y:S01]  /*0bd0*/  F2FP.BF16.F32.PACK_AB R3, RZ, R87 ;  /* 0x00000057ff03723e */ /* 0x000fe200000010ff */
[----:B---3--:R-:W-:Y:S01]  /*0be0*/  @P1 FMUL.FTZ R89, R72, R75 ;  /* 0x0000004b48591220 */ /* 0x008fe20000410000 */
[----:B------:R-:W-:Y:S02]  /*0bf0*/  F2FP.BF16.F32.PACK_AB R75, RZ, R83 ;  /* 0x00000053ff4b723e */ /* 0x000fe400000010ff */
[----:B------:R-:W-:Y:S02]  /*0c00*/  F2FP.BF16.F32.PACK_AB R72, RZ, R79 ;  /* 0x0000004fff48723e */ /* 0x000fe400000010ff */
[----:B------:R-:W-:-:S02]  /*0c10*/  F2FP.BF16.F32.PACK_AB R73, RZ, R89 ;  /* 0x00000059ff49723e */ /* 0x000fc400000010ff */
[----:B------:R-:W-:Y:S01]  /*0c20*/  PRMT R74, R74, 0x5410, R75 ;  /* 0x000054104a4a7816 */ /* 0x000fe2000000004b */
[----:B----4-:R-:W-:Y:S01]  /*0c30*/  @P1 FMUL.FTZ R81, R80, R93 ;  /* 0x0000005d50511220 */ /* 0x010fe20000410000 */
[----:B------:R-:W-:Y:S02]  /*0c40*/  PRMT R72, R72, 0x5410, R2 ;  /* 0x0000541048487816 */ /* 0x000fe40000000002 */
[----:B------:R-:W-:Y:S02]  /*0c50*/  PRMT R73, R73, 0x5410, R3 ;  /* 0x0000541049497816 */ /* 0x000fe40000000003 */
[----:B------:R-:W-:-:S04]  /*0c60*/  F2FP.BF16.F32.PACK_AB R80, RZ, R81 ;  /* 0x00000051ff50723e */ /* 0x000fc800000010ff */
[----:B------:R-:W-:-:S07]  /*0c70*/  PRMT R75, R80, 0x5410, R84 ;  /* 0x00005410504b7816 */ /* 0x000fce0000000054 */
.L_x_5457:
[----:B------:R-:W0:Y:S01]  /*0c80*/  LDC.64 R2, c[0x0][0x3a8] ;  /* 0x0000ea00ff027b82 */ /* 0x000e220000000a00 */
[----:B------:R-:W-:-:S07]  /*0c90*/  @P1 IADD3 R97, PT, PT, R82, 0x80, RZ ;  /* 0x0000008052611810 */ /* 0x000fce0007ffe0ff */
[----:B------:R-:W2:Y:S01]  /*0ca0*/  @P1 LDC.64 R94, c[0x0][0x390] ;  /* 0x0000e400ff5e1b82 */ /* 0x000ea20000000a00 */
[----:B0-----:R-:W-:-:S05]  /*0cb0*/  IMAD.WIDE.U32 R92, R0, 0x10, R2 ;  /* 0x00000010005c7825 */ /* 0x001fca00078e0002 */
[----:B------:R0:W-:Y:S01]  /*0cc0*/  STG.E.128 desc[UR12][R92.64], R72 ;  /* 0x000000485c007986 */ /* 0x0001e2000c101d0c */
[----:B--2---:R-:W-:-:S05]  /*0cd0*/  @P1 IMAD.WIDE.U32 R94, R97, 0x10, R94 ;  /* 0x00000010615e1825 */ /* 0x004fca00078e005e */
[----:B------:R-:W2:Y:S01]  /*0ce0*/  @P1 LDG.E.128 R4, desc[UR12][R94.64] ;  /* 0x0000000c5e041981 */ /* 0x000ea2000c1e1d00 */
[----:B------:R-:W-:Y:S01]  /*0cf0*/  VIADD R99, R0, 0x80 ;  /* 0x0000008000637836 */ /* 0x000fe20000000000 */
        /* <DEDUP_REMOVED lines=10> */
[----:B------:R-:W-:Y:S02]  /*0da0*/  @P2 SHF.L.U32 R90, R86, 0x10, RZ ;  /* 0x00000010565a2819 */ /* 0x000fe400000006ff */
[----:B------:R-:W-:Y:S02]  /*0db0*/  @P2 SHF.L.U32 R88, R88, 0x10, RZ ;  /* 0x0000001058582819 */ /* 0x000fe400000006ff */
[----:B------:R-:W-:Y:S02]  /*0dc0*/  @P2 SHF.L.U32 R96, R5, 0x10, RZ ;  /* 0x0000001005602819 */ /* 0x000fe400000006ff */
[----:B------:R-:W-:Y:S01]  /*0dd0*/  @P2 SHF.L.U32 R84, R84, 0x10, RZ ;  /* 0x0000001054542819 */ /* 0x000fe200000006ff */
[----:B------:R-:W3:Y:S01]  /*0de0*/  @P2 LDC R98, c[0x0][0x40c] ;  /* 0x00010300ff622b82 */ /* 0x000ee20000000800 */
[----:B------:R-:W-:-:S07]  /*0df0*/  @P2 SHF.L.U32 R80, R80, 0x10, RZ ;  /* 0x0000001050502819 */ /* 0x000fce00000006ff */
[----:B------:R-:W4:Y:S08]  /*0e00*/  @P2 LDC R100, c[0x0][0x40c] ;  /* 0x00010300ff642b82 */ /* 0x000f300000000800 */
[----:B------:R-:W1:Y:S08]  /*0e10*/  @P2 LDC R102, c[0x0][0x40c] ;  /* 0x00010300ff662b82 */ /* 0x000e700000000800 */
[----:B------:R-:W4:Y:S08]  /*0e20*/  @P2 LDC R104, c[0x0][0x40c] ;  /* 0x00010300ff682b82 */ /* 0x000f300000000800 */
[----:B------:R-:W1:Y:S08]  /*0e30*/  @P2 LDC R106, c[0x0][0x40c] ;  /* 0x00010300ff6a2b82 */ /* 0x000e700000000800 */
[----:B------:R-:W1:Y:S08]  /*0e40*/  @P2 LDC R92, c[0x0][0x40c] ;  /* 0x00010300ff5c2b82 */ /* 0x000e700000000800 */
[----:B------:R-:W1:Y:S01]  /*0e50*/  @P2 LDC R108, c[0x0][0x40c] ;  /* 0x00010300ff6c2b82 */ /* 0x000e620000000800 */
[----:B--2---:R-:W-:Y:S01]  /*0e60*/  PRMT R86, R72, 0x7632, R86 ;  /* 0x0000763248567816 */ /* 0x004fe20000000056 */
[----:B------:R-:W-:Y:S01]  /*0e70*/  IMAD.U32 R109, R74, 0x10000, RZ ;  /* 0x000100004a6d7824 */ /* 0x000fe200078e00ff */
[----:B------:R-:W-:-:S02]  /*0e80*/  SHF.L.U32 R95, R73, 0x10, RZ ;  /* 0x00000010495f7819 */ /* 0x000fc400000006ff */
[----:B------:R-:W-:Y:S02]  /*0e90*/  SHF.L.U32 R97, R86, 0x10, RZ ;  /* 0x0000001056617819 */ /* 0x000fe400000006ff */
[----:B------:R-:W-:Y:S01]  /*0ea0*/  PRMT R73, R73, 0x7632, R73 ;  /* 0x0000763249497816 */ /* 0x000fe20000000049 */
[----:B---3--:R-:W-:Y:S01]  /*0eb0*/  @P2 FFMA.FTZ R95, R96, R98, R95 ;  /* 0x00000062605f2223 */ /* 0x008fe2000001005f */
[C---:B------:R-:W-:Y:S01]  /*0ec0*/  SHF.L.U32 R105, R75.reuse, 0x10, RZ ;  /* 0x000000104b697819 */ /* 0x040fe200000006ff */
[----:B0-----:R-:W-:Y:S01]  /*0ed0*/  @P2 FFMA.FTZ R97, R88, R94, R97 ;  /* 0x0000005e58612223 */ /* 0x001fe20000010061 */
[----:B------:R-:W-:Y:S02]  /*0ee0*/  PRMT R74, R74, 0x7632, R74 ;  /* 0x000076324a4a7816 */ /* 0x000fe4000000004a */
[----:B------:R-:W-:Y:S02]  /*0ef0*/  PRMT R75, R75, 0x7632, R75 ;  /* 0x000076324b4b7816 */ /* 0x000fe4000000004b */
[----:B------:R-:W-:Y:S01]  /*0f00*/  SHF.L.U32 R103, R72, 0x10, RZ ;  /* 0x0000001048677819 */ /* 0x000fe200000006ff */
[----:B------:R-:W-:Y:S01]  /*0f10*/  IMAD.U32 R107, R74, 0x10000, RZ ;  /* 0x000100004a6b7824 */ /* 0x000fe200078e00ff */
[----:B------:R-:W-:-:S02]  /*0f20*/  SHF.L.U32 R93, R73, 0x10, RZ ;  /* 0x00000010495d7819 */ /* 0x000fc400000006ff */
[----:B------:R-:W-:Y:S01]  /*0f30*/  @P2 SHF.L.U32 R86, R6, 0x10, RZ ;  /* 0x0000001006562819 */ /* 0x000fe200000006ff */
[----:B----4-:R-:W-:Y:S01]  /*0f40*/  @P2 FFMA.FTZ R107, R84, R104, R107 ;  /* 0x00000068546b2223 */ /* 0x010fe2000001006b */
[----:B------:R-:W-:Y:S01]  /*0f50*/  @P2 SHF.L.U32 R88, R7, 0x10, RZ ;  /* 0x0000001007582819 */ /* 0x000fe200000006ff */
[----:B------:R-:W-:Y:S01]  /*0f60*/  @P2 FFMA.FTZ R93, R90, R100, R93 ;  /* 0x000000645a5d2223 */ /* 0x000fe2000001005d */
[----:B------:R-:W-:Y:S01]  /*0f70*/  @P2 SHF.L.U32 R72, R4, 0x10, RZ ;  /* 0x0000001004482819 */ /* 0x000fe200000006ff */
[----:B-1----:R-:W-:Y:S01]  /*0f80*/  @P2 FFMA.FTZ R109, R86, R102, R109 ;  /* 0x00000066566d2223 */ /* 0x002fe2000001006d */
        /* <DEDUP_REMOVED lines=17> */
.L_x_5458:
[----:B------:R-:W0:Y:S01]  /*10a0*/  @P1 LDC R101, c[0x0][0x40c] ;  /* 0x00010300ff651b82 */ /* 0x000e220000000800 */
[----:B------:R-:W-:Y:S01]  /*10b0*/  @P1 SHF.L.U32 R84, R84, 0x10, RZ ;  /* 0x0000001054541819 */ /* 0x000fe200000006ff */
[----:B------:R-:W-:Y:S01]  /*10c0*/  HFMA2 R107, -RZ, RZ, 0, 0 ;  /* 0x00000000ff6b7431 */ /* 0x000fe200000001ff */
[----:B------:R-:W-:Y:S01]  /*10d0*/  @P1 SHF.L.U32 R88, R88, 0x10, RZ ;  /* 0x0000001058581819 */ /* 0x000fe200000006ff */
[----:B------:R-:W-:Y:S01]  /*10e0*/  @P1 IMAD.U32 R74, R5, 0x10000, RZ ;  /* 0x00010000054a1824 */ /* 0x000fe200078e00ff */
[----:B------:R-:W-:Y:S01]  /*10f0*/  @P1 SHF.L.U32 R86, R86, 0x10, RZ ;  /* 0x0000001056561819 */ /* 0x000fe200000006ff */
[----:B------:R-:W-:Y:S01]  /*1100*/  IMAD.MOV.U32 R93, RZ, RZ, RZ ;  /* 0x000000ffff5d7224 */ /* 0x000fe200078e00ff */
[----:B------:R-:W-:Y:S01]  /*1110*/  MOV R97, RZ ;  /* 0x000000ff00617202 */ /* 0x000fe20000000f00 */
[----:B------:R-:W2:Y:S01]  /*1120*/  @P1 LDC R75, c[0x0][0x40c] ;  /* 0x00010300ff4b1b82 */ /* 0x000ea20000000800 */
[----:B------:R-:W-:Y:S01]  /*1130*/  @P1 SHF.L.U32 R72, R4, 0x10, RZ ;  /* 0x0000001004481819 */ /* 0x000fe200000006ff */
[----:B------:R-:W-:Y:S01]  /*1140*/  HFMA2 R103, -RZ, RZ, 0, 0 ;  /* 0x00000000ff677431 */ /* 0x000fe200000001ff */
[----:B------:R-:W-:Y:S01]  /*1150*/  MOV R105, RZ ;  /* 0x000000ff00697202 */ /* 0x000fe20000000f00 */
[----:B------:R-:W-:-:S04]  /*1160*/  HFMA2 R109, -RZ, RZ, 0, 0 ;  /* 0x00000000ff6d7431 */ /* 0x000fc800000001ff */
[----:B------:R-:W3:Y:S08]  /*1170*/  @P1 LDC R95, c[0x0][0x40c] ;  /* 0x00010300ff5f1b82 */ /* 0x000ef00000000800 */
[----:B------:R-:W4:Y:S01]  /*1180*/  @P1 LDC R73, c[0x0][0x40c] ;  /* 0x00010300ff491b82 */ /* 0x000f220000000800 */
[----:B0-----:R-:W-:Y:S01]  /*1190*/  @P1 FMUL.FTZ R107, R84, R101 ;  /* 0x00000065546b1220 */ /* 0x001fe20000410000 */
[----:B------:R-:W-:-:S02]  /*11a0*/  @P1 SHF.L.U32 R84, R80, 0x10, RZ ;  /* 0x0000001050541819 */ /* 0x000fc400000006ff */
[----:B------:R-:W-:Y:S02]  /*11b0*/  @P1 SHF.L.U32 R80, R7, 0x10, RZ ;  /* 0x0000001007501819 */ /* 0x000fe400000006ff */
[----:B------:R-:W-:Y:S02]  /*11c0*/  MOV R101, RZ ;  /* 0x000000ff00657202 */ /* 0x000fe40000000f00 */
[----:B------:R-:W0:Y:S01]  /*11d0*/  @P1 LDC R111, c[0x0][0x40c] ;  /* 0x00010300ff6f1b82 */ /* 0x000e220000000800 */
[----:B--2---:R-:W-:Y:S01]  /*11e0*/  @P1 FMUL.FTZ R97, R88, R75 ;  /* 0x0000004b58611220 */ /* 0x004fe20000410000 */
[----:B------:R-:W-:-:S06]  /*11f0*/  @P1 SHF.L.U32 R75, R6, 0x10, RZ ;  /* 0x00000010064b1819 */ /* 0x000fcc00000006ff */
[----:B------:R-:W2:Y:S01]  /*1200*/  @P1 LDC R115, c[0x0][0x40c] ;  /* 0x00010300ff731b82 */ /* 0x000ea20000000800 */
[----:B---3--:R-:W-:Y:S01]  /*1210*/  @P1 FMUL.FTZ R93, R86, R95 ;  /* 0x0000005f565d1220 */ /* 0x008fe20000410000 */
[----:B------:R-:W-:-:S06]  /*1220*/  MOV R95, RZ ;  /* 0x000000ff005f7202 */ /* 0x000fcc0000000f00 */
[----:B------:R-:W3:Y:S01]  /*1230*/  @P1 LDC R90, c[0x0][0x40c] ;  /* 0x00010300ff5a1b82 */ /* 0x000ee20000000800 */
[----:B----4-:R-:W-:Y:S01]  /*1240*/  @P1 FMUL.FTZ R103, R72, R73 ;  /* 0x0000004948671220 */ /* 0x010fe20000410000 */
[----:B------:R-:W-:-:S04]  /*1250*/  F2FP.BF16.F32.PACK_AB R73, RZ, R97 ;  /* 0x00000061ff49723e */ /* 0x000fc800000010ff */
[----:B------:R-:W-:Y:S02]  /*1260*/  F2FP.BF16.F32.PACK_AB R72, RZ, R103 ;  /* 0x00000067ff48723e */ /* 0x000fe400000010ff */
[----:B------:R-:W4:Y:S01]  /*1270*/  @P1 LDC R113, c[0x0][0x40c] ;  /* 0x00010300ff711b82 */ /* 0x000f220000000800 */
[----:B0-----:R-:W-:Y:S01]  /*1280*/  @P1 FMUL.FTZ R95, R74, R111 ;  /* 0x0000006f4a5f1220 */ /* 0x001fe20000410000 */
[----:B------:R-:W-:-:S04]  /*1290*/  PRMT R72, R72, 0x5410, R73 ;  /* 0x0000541048487816 */ /* 0x000fc80000000049 */
[----:B------:R-:W-:Y:S01]  /*12a0*/  F2FP.BF16.F32.PACK_AB R74, RZ, R95 ;  /* 0x0000005fff4a723e */ /* 0x000fe200000010ff */
[----:B--2---:R-:W-:Y:S01]  /*12b0*/  @P1 FMUL.FTZ R101, R84, R115 ;  /* 0x0000007354651220 */ /* 0x004fe20000410000 */
[----:B------:R-:W-:-:S04]  /*12c0*/  F2FP.BF16.F32.PACK_AB R84, RZ, R107 ;  /* 0x0000006bff54723e */ /* 0x000fc800000010ff */
[----:B------:R-:W-:Y:S01]  /*12d0*/  F2FP.BF16.F32.PACK_AB R88, RZ, R101 ;  /* 0x00000065ff58723e */ /* 0x000fe200000010ff */
[----:B---3--:R-:W-:Y:S01]  /*12e0*/  @P1 FMUL.FTZ R109, R75, R90 ;  /* 0x0000005a4b6d1220 */ /* 0x008fe20000410000 */
[----:B------:R-:W-:-:S04]  /*12f0*/  F2FP.BF16.F32.PACK_AB R75, RZ, R93 ;  /* 0x0000005dff4b723e */ /* 0x000fc800000010ff */
[----:B------:R-:W-:Y:S01]  /*1300*/  PRMT R73, R74, 0x5410, R75 ;  /* 0x000054104a497816 */ /* 0x000fe2000000004b */
[----:B----4-:R-:W-:Y:S01]  /*1310*/  @P1 FMUL.FTZ R105, R80, R113 ;  /* 0x0000007150691220 */ /* 0x010fe20000410000 */
[----:B------:R-:W-:-:S04]  /*1320*/  F2FP.BF16.F32.PACK_AB R80, RZ, R109 ;  /* 0x0000006dff50723e */ /* 0x000fc800000010ff */
[----:B------:R-:W-:Y:S02]  /*1330*/  F2FP.BF16.F32.PACK_AB R86, RZ, R105 ;  /* 0x00000069ff56723e */ /* 0x000fe400000010ff */
[----:B------:R-:W-:Y:S02]  /*1340*/  PRMT R74, R80, 0x5410, R84 ;  /* 0x00005410504a7816 */ /* 0x000fe40000000054 */
[----:B------:R-:W-:-:S07]  /*1350*/  PRMT R75, R86, 0x5410, R88 ;  /* 0x00005410564b7816 */ /* 0x000fce0000000058 */
.L_x_5459:
[----:B------:R-:W0:Y:S01]  /*1360*/  @P1 LDC.64 R110, c[0x0][0x390] ;  /* 0x0000e400ff6e1b82 */ /* 0x000e220000000a00 */
[----:B------:R-:W-:Y:S01]  /*1370*/  @P1 IADD3 R113, PT, PT, R82, 0x100, RZ ;  /* 0x0000010052711810 */ /* 0x000fe20007ffe0ff */
[----:B------:R-:W-:-:S05]  /*1380*/  IMAD.WIDE.U32 R98, R99, 0x10, R2 ;  /* 0x0000001063627825 */ /* 0x000fca00078e0002 */
[----:B------:R2:W-:Y:S01]  /*1390*/  STG.E.128 desc[UR12][R98.64], R72 ;  /* 0x0000004862007986 */ /* 0x0005e2000c101d0c */
[----:B0-----:R-:W-:-:S05]  /*13a0*/  @P1 IMAD.WIDE.U32 R110, R113, 0x10, R110 ;  /* 0x00000010716e1825 */ /* 0x001fca00078e006e */
[----:B------:R2:W5:Y:S01]  /*13b0*/  @P1 LDG.E.128 R4, desc[UR12][R110.64] ;  /* 0x0000000c6e041981 */ /* 0x000562000c1e1d00 */
[----:B------:R-:W-:Y:S05]  /*13c0*/  BRA.U !UP0, `(.L_x_5460) ;  /* 0x0000000108e87547 */ /* 0x000fea000b800000 */
[----:B--2---:R-:W0:Y:S01]  /*13d0*/  LDC.64 R72, c[0x0][0x3a0] ;  /* 0x0000e800ff487b82 */ /* 0x004e220000000a00 */
[----:B------:R-:W-:-:S05]  /*13e0*/  IADD3 R75, PT, PT, R0, 0x100, RZ ;  /* 0x00000100004b7810 */ /* 0x000fca0007ffe0ff */
        /* <DEDUP_REMOVED lines=9> */
[----:B------:R-:W3:Y:S08]  /*1480*/  @P2 LDC R102, c[0x0][0x40c] ;  /* 0x00010300ff662b82 */ /* 0x000ef00000000800 */
[----:B------:R-:W4:Y:S08]  /*1490*/  @P2 LDC R99, c[0x0][0x40c] ;  /* 0x00010300ff632b82 */ /* 0x000f300000000800 */
[----:B------:R-:W1:Y:S08]  /*14a0*/  @P2 LDC R86, c[0x0][0x40c] ;  /* 0x00010300ff562b82 */ /* 0x000e700000000800 */
[----:B------:R-:W1:Y:S08]  /*14b0*/  @P2 LDC R84, c[0x0][0x40c] ;  /* 0x00010300ff542b82 */ /* 0x000e700000000800 */
[----:B------:R-:W1:Y:S08]  /*14c0*/  @P2 LDC R92, c[0x0][0x40c] ;  /* 0x00010300ff5c2b82 */ /* 0x000e700000000800 */
[----:B------:R-:W1:Y:S08]  /*14d0*/  @P2 LDC R90, c[0x0][0x40c] ;  /* 0x00010300ff5a2b82 */ /* 0x000e700000000800 */
[----:B------:R-:W1:Y:S01]  /*14e0*/  @P2 LDC R88, c[0x0][0x40c] ;  /* 0x00010300ff582b82 */ /* 0x000e620000000800 */
[----:B--2---:R-:W-:-:S02]  /*14f0*/  SHF.L.U32 R115, R73, 0x10, RZ ;  /* 0x0000001049737819 */ /* 0x004fc400000006ff */
[----:B------:R-:W-:Y:S02]  /*1500*/  PRMT R80, R72, 0x7632, R80 ;  /* 0x0000763248507816 */ /* 0x000fe40000000050 */
[----:B------:R-:W-:Y:S01]  /*1510*/  PRMT R73, R73, 0x7632, R73 ;  /* 0x0000763249497816 */ /* 0x000fe20000000049 */
[----:B----4-:R-:W-:Y:S01]  /*1520*/  @P2 FFMA.FTZ R115, R100, R99, R115 ;  /* 0x0000006364732223 */ /* 0x010fe20000010073 */
[----:B------:R-:W-:Y:S02]  /*1530*/  SHF.L.U32 R113, R80, 0x10, RZ ;  /* 0x0000001050717819 */ /* 0x000fe400000006ff */
[----:B------:R-:W-:Y:S01]  /*1540*/  SHF.L.U32 R125, R72, 0x10, RZ ;  /* 0x00000010487d7819 */ /* 0x000fe200000006ff */
[----:B------:R-:W-:Y:S01]  /*1550*/  IMAD.U32 R117, R73, 0x10000, RZ ;  /* 0x0001000049757824 */ /* 0x000fe200078e00ff */
[----:B------:R-:W-:Y:S01]  /*1560*/  SHF.L.U32 R119, R74, 0x10, RZ ;  /* 0x000000104a777819 */ /* 0x000fe200000006ff */
[----:B0-----:R-:W-:Y:S01]  /*1570*/  @P2 FFMA.FTZ R113, R94, R98, R113 ;  /* 0x000000625e712223 */ /* 0x001fe20000010071 */
[----:B------:R-:W-:Y:S01]  /*1580*/  SHF.L.U32 R123, R75, 0x10, RZ ;  /* 0x000000104b7b7819 */ /* 0x000fe200000006ff */
[----:B---3--:R-:W-:Y:S01]  /*1590*/  @P2 FFMA.FTZ R117, R96, R102, R117 ;  /* 0x0000006660752223 */ /* 0x008fe20000010075 */
[----:B------:R-:W-:-:S02]  /*15a0*/  PRMT R74, R74, 0x7632, R74 ;  /* 0x000076324a4a7816 */ /* 0x000fc4000000004a */
[----:B------:R-:W-:Y:S02]  /*15b0*/  PRMT R75, R75, 0x7632, R75 ;  /* 0x000076324b4b7816 */ /* 0x000fe4000000004b */
[C---:B------:R-:W-:Y:S02]  /*15c0*/  @P2 PRMT R72, R6.reuse, 0x7632, R72 ;  /* 0x0000763206482816 */ /* 0x040fe40000000048 */
[C---:B------:R-:W-:Y:S02]  /*15d0*/  @P2 PRMT R73, R7.reuse, 0x7632, R73 ;  /* 0x0000763207492816 */ /* 0x040fe40000000049 */
[----:B------:R-:W-:Y:S02]  /*15e0*/  @P2 SHF.L.U32 R96, R6, 0x10, RZ ;  /* 0x0000001006602819 */ /* 0x000fe400000006ff */
[----:B------:R-:W-:Y:S01]  /*15f0*/  @P2 SHF.L.U32 R98, R7, 0x10, RZ ;  /* 0x0000001007622819 */ /* 0x000fe200000006ff */
[----:B------:R-:W-:Y:S01]  /*1600*/  @P2 IMAD.U32 R73, R73, 0x10000, RZ ;  /* 0x0001000049492824 */ /* 0x000fe200078e00ff */
[----:B------:R-:W-:Y:S01]  /*1610*/  @P2 SHF.L.U32 R94, R4, 0x10, RZ ;  /* 0x00000010045e2819 */ /* 0x000fe200000006ff */
[----:B-1----:R-:W-:Y:S01]  /*1620*/  @P2 FFMA.FTZ R119, R96, R86, R119 ;  /* 0x0000005660772223 */ /* 0x002fe20000010077 */
[----:B------:R-:W-:Y:S01]  /*1630*/  @P2 SHF.L.U32 R72, R72, 0x10, RZ ;  /* 0x0000001048482819 */ /* 0x000fe200000006ff */
[----:B------:R-:W-:Y:S01]  /*1640*/  @P2 FFMA.FTZ R123, R98, R92, R123 ;  /* 0x0000005c627b2223 */ /* 0x000fe2000001007b */
[----:B------:R-:W-:Y:S01]  /*1650*/  SHF.L.U32 R121, R74, 0x10, RZ ;  /* 0x000000104a797819 */ /* 0x000fe200000006ff */
[----:B------:R-:W-:Y:S01]  /*1660*/  @P2 FFMA.FTZ R125, R94, R90, R125 ;  /* 0x0000005a5e7d2223 */ /* 0x000fe2000001007d */
[----:B------:R-:W-:-:S02]  /*1670*/  SHF.L.U32 R80, R75, 0x10, RZ ;  /* 0x000000104b507819 */ /* 0x000fc400000006ff */
[----:B------:R-:W-:Y:S01]  /*1680*/  F2FP.BF16.F32.PACK_AB R74, RZ, R117 ;  /* 0x00000075ff4a723e */ /* 0x000fe200000010ff */
[----:B------:R-:W-:Y:S01]  /*1690*/  @P2 FFMA.FTZ R121, R72, R84, R121 ;  /* 0x0000005448792223 */ /* 0x000fe20000010079 */
[----:B------:R-:W-:Y:S01]  /*16a0*/  F2FP.BF16.F32.PACK_AB R84, RZ, R113 ;  /* 0x00000071ff54723e */ /* 0x000fe200000010ff */
[----:B------:R-:W-:Y:S01]  /*16b0*/  @P2 FFMA.FTZ R80, R73, R88, R80 ;  /* 0x0000005849502223 */ /* 0x000fe20000010050 */
[----:B------:R-:W-:Y:S02]  /*16c0*/  F2FP.BF16.F32.PACK_AB R73, RZ, R115 ;  /* 0x00000073ff49723e */ /* 0x000fe400000010ff */
[----:B------:R-:W-:Y:S02]  /*16d0*/  F2FP.BF16.F32.PACK_AB R86, RZ, R119 ;  /* 0x00000077ff56723e */ /* 0x000fe400000010ff */
[----:B------:R-:W-:Y:S02]  /*16e0*/  F2FP.BF16.F32.PACK_AB R88, RZ, R121 ;  /* 0x00000079ff58723e */ /* 0x000fe400000010ff */
[----:B------:R-:W-:-:S02]  /*16f0*/  F2FP.BF16.F32.PACK_AB R90, RZ, R123 ;  /* 0x0000007bff5a723e */ /* 0x000fc400000010ff */
[----:B------:R-:W-:Y:S02]  /*1700*/  F2FP.BF16.F32.PACK_AB R72, RZ, R125 ;  /* 0x0000007dff48723e */ /* 0x000fe400000010ff */
[----:B------:R-:W-:Y:S02]  /*1710*/  F2FP.BF16.F32.PACK_AB R75, RZ, R80 ;  /* 0x00000050ff4b723e */ /* 0x000fe400000010ff */
[----:B------:R-:W-:Y:S02]  /*1720*/  PRMT R73, R73, 0x5410, R74 ;  /* 0x0000541049497816 */ /* 0x000fe4000000004a */
[----:B------:R-:W-:Y:S02]  /*1730*/  PRMT R74, R86, 0x5410, R88 ;  /* 0x00005410564a7816 */ /* 0x000fe40000000058 */
[----:B------:R-:W-:Y:S02]  /*1740*/  PRMT R72, R72, 0x5410, R84 ;  /* 0x0000541048487816 */ /* 0x000fe40000000054 */
[----:B------:R-:W-:Y:S01]  /*1750*/  PRMT R75, R90, 0x5410, R75 ;  /* 0x000054105a4b7816 */ /* 0x000fe2000000004b */
[----:B------:R-:W-:Y:S06]  /*1760*/  BRA `(.L_x_5461) ;  /* 0x0000000000c07947 */ /* 0x000fec0003800000 */
.L_x_5460:
[----:B--2---:R-:W0:Y:S01]  /*1770*/  @P1 LDC R75, c[0x0][0x40c] ;  /* 0x00010300ff4b1b82 */ /* 0x004e220000000800 */
[----:B-----5:R-:W-:Y:S01]  /*1780*/  @P1 PRMT R72, R4, 0x7632, R72 ;  /* 0x0000763204481816 */ /* 0x020fe20000000048 */
[----:B------:R-:W-:Y:S01]  /*1790*/  HFMA2 R113, -RZ, RZ, 0, 0 ;  /* 0x00000000ff717431 */ /* 0x000fe200000001ff */
[----:B------:R-:W-:Y:S01]  /*17a0*/  @P1 PRMT R73, R5, 0x7632, R73 ;  /* 0x0000763205491816 */ /* 0x000fe20000000049 */
[----:B------:R-:W-:Y:S01]  /*17b0*/  HFMA2 R121, -RZ, RZ, 0, 0 ;  /* 0x00000000ff797431 */ /* 0x000fe200000001ff */
[----:B------:R-:W-:Y:S01]  /*17c0*/  @P1 PRMT R74, R6, 0x7632, R74 ;  /* 0x00007632064a1816 */ /* 0x000fe2000000004a */
[----:B------:R-:W-:Y:S01]  /*17d0*/  HFMA2 R125, -RZ, RZ, 0, 0 ;  /* 0x00000000ff7d7431 */ /* 0x000fe200000001ff */
[----:B------:R-:W-:Y:S01]  /*17e0*/  @P1 SHF.L.U32 R72, R72, 0x10, RZ ;  /* 0x0000001048481819 */ /* 0x000fe200000006ff */
[----:B------:R-:W2:Y:S01]  /*17f0*/  @P1 LDC R80, c[0x0][0x40c] ;  /* 0x00010300ff501b82 */ /* 0x000ea20000000800 */
[----:B------:R-:W-:Y:S01]  /*1800*/  @P1 SHF.L.U32 R73, R73, 0x10, RZ ;  /* 0x0000001049491819 */ /* 0x000fe200000006ff */
[----:B------:R-:W-:Y:S01]  /*1810*/  @P1 IMAD.U32 R74, R74, 0x10000, RZ ;  /* 0x000100004a4a1824 */ /* 0x000fe200078e00ff */
[----:B------:R-:W-:Y:S01]  /*1820*/  MOV R117, RZ ;  /* 0x000000ff00757202 */ /* 0x000fe20000000f00 */
[----:B------:R-:W-:Y:S01]  /*1830*/  HFMA2 R119, -RZ, RZ, 0, 0 ;  /* 0x00000000ff777431 */ /* 0x000fe200000001ff */
[----:B------:R-:W-:-:S02]  /*1840*/  @P1 SHF.L.U32 R88, R7, 0x10, RZ ;  /* 0x0000001007581819 */ /* 0x000fc400000006ff */
[----:B------:R-:W-:Y:S01]  /*1850*/  MOV R115, RZ ;  /* 0x000000ff00737202 */ /* 0x000fe20000000f00 */
[----:B------:R-:W3:Y:S01]  /*1860*/  @P1 LDC R111, c[0x0][0x40c] ;  /* 0x00010300ff6f1b82 */ /* 0x000ee20000000800 */
[----:B------:R-:W-:-:S07]  /*1870*/  MOV R123, RZ ;  /* 0x000000ff007b7202 */ /* 0x000fce0000000f00 */
[----:B------:R-:W4:Y:S01]  /*1880*/  @P1 LDC R84, c[0x0][0x40c] ;  /* 0x00010300ff541b82 */ /* 0x000f220000000800 */
[----:B0-----:R-:W-:Y:S01]  /*1890*/  @P1 FMUL.FTZ R113, R72, R75 ;  /* 0x0000004b48711220 */ /* 0x001fe20000410000 */
[----:B------:R-:W-:Y:S01]  /*18a0*/  @P1 PRMT R72, R7, 0x7632, R72 ;  /* 0x0000763207481816 */ /* 0x000fe20000000048 */
[----:B------:R-:W-:-:S03]  /*18b0*/  @P1 IMAD.U32 R75, R6, 0x10000, RZ ;  /* 0x00010000064b1824 */ /* 0x000fc600078e00ff */
[----:B------:R-:W-:Y:S02]  /*18c0*/  @P1 SHF.L.U32 R72, R72, 0x10, RZ ;  /* 0x0000001048481819 */ /* 0x000fe400000006ff */
[----:B------:R-:W0:Y:S01]  /*18d0*/  @P1 LDC R99, c[0x0][0x40c] ;  /* 0x00010300ff631b82 */ /* 0x000e220000000800 */
[----:B--2---:R-:W-:Y:S01]  /*18e0*/  @P1 FMUL.FTZ R117, R73, R80 ;  /* 0x0000005049751220 */ /* 0x004fe20000410000 */
[----:B------:R-:W-:Y:S02]  /*18f0*/  @P1 SHF.L.U32 R73, R4, 0x10, RZ ;  /* 0x0000001004491819 */ /* 0x000fe400000006ff */
[----:B------:R-:W-:-:S04]  /*1900*/  MOV R80, RZ ;  /* 0x000000ff00507202 */ /* 0x000fc80000000f00 */
[----:B------:R-:W2:Y:S01]  /*1910*/  @P1 LDC R92, c[0x0][0x40c] ;  /* 0x00010300ff5c1b82 */ /* 0x000ea20000000800 */
[----:B---3--:R-:W-:Y:S01]  /*1920*/  @P1 FMUL.FTZ R121, R74, R111 ;  /* 0x0000006f4a791220 */ /* 0x008fe20000410000 */
[----:B------:R-:W-:-:S06]  /*1930*/  @P1 SHF.L.U32 R74, R5, 0x10, RZ ;  /* 0x00000010054a1819 */ /* 0x000fcc00000006ff */
[----:B------:R-:W3:Y:S01]  /*1940*/  @P1 LDC R86, c[0x0][0x40c] ;  /* 0x00010300ff561b82 */ /* 0x000ee20000000800 */
[----:B----4-:R-:W-:Y:S01]  /*1950*/  @P1 FMUL.FTZ R125, R73, R84 ;  /* 0x00000054497d1220 */ /* 0x010fe20000410000 */
[----:B------:R-:W-:-:S06]  /*1960*/  F2FP.BF16.F32.PACK_AB R73, RZ, R113 ;  /* 0x00000071ff49723e */ /* 0x000fcc00000010ff */
[----:B------:R-:W4:Y:S01]  /*1970*/  @P1 LDC R90, c[0x0][0x40c] ;  /* 0x00010300ff5a1b82 */ /* 0x000f220000000800 */
[----:B0-----:R-:W-:-:S05]  /*1980*/  @P1 FMUL.FTZ R115, R74, R99 ;  /* 0x000000634a731220 */ /* 0x001fca0000410000 */
[----:B------:R-:W-:Y:S01]  /*1990*/  F2FP.BF16.F32.PACK_AB R74, RZ, R115 ;  /* 0x00000073ff4a723e */ /* 0x000fe200000010ff */
[----:B--2---:R-:W-:Y:S01]  /*19a0*/  @P1 FMUL.FTZ R80, R72, R92 ;  /* 0x0000005c48501220 */ /* 0x004fe20000410000 */
[----:B------:R-:W-:-:S04]  /*19b0*/  F2FP.BF16.F32.PACK_AB R72, RZ, R125 ;  /* 0x0000007dff48723e */ /* 0x000fc800000010ff */
[----:B------:R-:W-:Y:S01]  /*19c0*/  PRMT R72, R72, 0x5410, R73 ;  /* 0x0000541048487816 */ /* 0x000fe20000000049 */
[----:B---3--:R-:W-:Y:S01]  /*19d0*/  @P1 FMUL.FTZ R119, R75, R86 ;  /* 0x000000564b771220 */ /* 0x008fe20000410000 */
[----:B------:R-:W-:Y:S02]  /*19e0*/  F2FP.BF16.F32.PACK_AB R75, RZ, R117 ;  /* 0x00000075ff4b723e */ /* 0x000fe400000010ff */
[----:B------:R-:W-:Y:S02]  /*19f0*/  F2FP.BF16.F32.PACK_AB R86, RZ, R121 ;  /* 0x00000079ff56723e */ /* 0x000fe400000010ff */
[----:B------:R-:W-:Y:S02]  /*1a00*/  F2FP.BF16.F32.PACK_AB R84, RZ, R119 ;  /* 0x00000077ff54723e */ /* 0x000fe400000010ff */
[----:B------:R-:W-:Y:S01]  /*1a10*/  PRMT R73, R74, 0x5410, R75 ;  /* 0x000054104a497816 */ /* 0x000fe2000000004b */
[----:B----4-:R-:W-:Y:S01]  /*1a20*/  @P1 FMUL.FTZ R123, R88, R90 ;  /* 0x0000005a587b1220 */ /* 0x010fe20000410000 */
[----:B------:R-:W-:-:S02]  /*1a30*/  F2FP.BF16.F32.PACK_AB R90, RZ, R80 ;  /* 0x00000050ff5a723e */ /* 0x000fc400000010ff */
[----:B------:R-:W-:Y:S02]  /*1a40*/  PRMT R74, R84, 0x5410, R86 ;  /* 0x00005410544a7816 */ /* 0x000fe40000000056 */
[----:B------:R-:W-:-:S04]  /*1a50*/  F2FP.BF16.F32.PACK_AB R88, RZ, R123 ;  /* 0x0000007bff58723e */ /* 0x000fc800000010ff */
[----:B------:R-:W-:-:S07]  /*1a60*/  PRMT R75, R88, 0x5410, R90 ;  /* 0x00005410584b7816 */ /* 0x000fce000000005a */
.L_x_5461:
[----:B------:R-:W0:Y:S01]  /*1a70*/  @P1 LDC.64 R110, c[0x0][0x390] ;  /* 0x0000e400ff6e1b82 */ /* 0x000e220000000a00 */
[----:B------:R-:W-:Y:S02]  /*1a80*/  IADD3 R99, PT, PT, R0, 0x100, RZ ;  /* 0x0000010000637810 */ /* 0x000fe40007ffe0ff */
[----:B------:R-:W-:-:S03]  /*1a90*/  @P1 IADD3 R82, PT, PT, R82, 0x180, RZ ;  /* 0x0000018052521810 */ /* 0x000fc60007ffe0ff */
[----:B------:R-:W-:-:S05]  /*1aa0*/  IMAD.WIDE.U32 R98, R99, 0x10, R2 ;  /* 0x0000001063627825 */ /* 0x000fca00078e0002 */
[----:B------:R2:W-:Y:S01]  /*1ab0*/  STG.E.128 desc[UR12][R98.64], R72 ;  /* 0x0000004862007986 */ /* 0x0005e2000c101d0c */
[----:B0-----:R-:W-:-:S05]  /*1ac0*/  @P1 IMAD.WIDE.U32 R110, R82, 0x10, R110 ;  /* 0x00000010526e1825 */ /* 0x001fca00078e006e */
[----:B------:R2:W5:Y:S01]  /*1ad0*/  @P1 LDG.E.128 R4, desc[UR12][R110.64] ;  /* 0x0000000c6e041981 */ /* 0x000562000c1e1d00 */
[----:B------:R-:W-:Y:S01]  /*1ae0*/  IADD3 R100, PT, PT, R0, 0x180, RZ ;  /* 0x0000018000647810 */ /* 0x000fe20007ffe0ff */
[----:B------:R-:W-:Y:S06]  /*1af0*/  BRA.U !UP0, `(.L_x_5462) ;  /* 0x0000000108e87547 */ /* 0x000fec000b800000 */
[----:B--2---:R-:W0:Y:S02]  /*1b00*/  LDC.64 R72, c[0x0][0x3a0] ;  /* 0x0000e800ff487b82 */ /* 0x004e240000000a00 */
[----:B0-----:R-:W-:-:S06]  /*1b10*/  IMAD.WIDE.U32 R72, R100, 0x10, R72 ;  /* 0x0000001064487825 */ /* 0x001fcc00078e0048 */
[----:B------:R-:W2:Y:S01]  /*1b20*/  LDG.E.128 R72, desc[UR12][R72.64] ;  /* 0x0000000c48487981 */ /* 0x000ea2000c1e1d00 */
[----:B------:R-:W-:-:S06]  /*1b30*/  UISETP.GT.AND UP0, UPT, UR20, URZ, UPT ;  /* 0x000000ff1400728c */ /* 0x000fcc000bf04270 */
[----:B------:R-:W-:-:S05]  /*1b40*/  PLOP3.LUT P1, PT, PT, PT, UP0, 0x80, 0x8 ;  /* 0x000000000008781c */ /* 0x000fca0003f2f008 */
[----:B------:R-:W0:Y:S01]  /*1b50*/  @UP0 LDCU UR4, c[0x0][0x40c] ;  /* 0x00008180ff0407ac */ /* 0x000e220008000800 */
[----:B------:R-:W3:Y:S01]  /*1b60*/  @UP0 LDCU UR20, c[0x0][0x40c] ;  /* 0x00008180ff1407ac */ /* 0x000ee20008000800 */
[----:B------:R-:W4:Y:S06]  /*1b70*/  @UP0 LDCU UR22, c[0x0][0x40c] ;  /* 0x00008180ff1607ac */ /* 0x000f2c0008000800 */
[C---:B-----5:R-:W-:Y:S02]  /*1b80*/  @P1 SHF.L.U32 R99, R6.reuse, 0x10, RZ ;  /* 0x0000001006631819 */ /* 0x060fe400000006ff */
[----:B------:R-:W-:Y:S01]  /*1b90*/  @P1 SHF.L.U32 R111, R7, 0x10, RZ ;  /* 0x00000010076f1819 */ /* 0x000fe200000006ff */
[----:B------:R-:W1:Y:S01]  /*1ba0*/  @UP0 LDCU UR23, c[0x0][0x40c] ;  /* 0x00008180ff1707ac */ /* 0x000e620008000800 */
[----:B------:R-:W-:-:S02]  /*1bb0*/  @P1 PRMT R88, R6, 0x7632, R88 ;  /* 0x0000763206581816 */ /* 0x000fc40000000058 */
[----:B------:R-:W-:Y:S01]  /*1bc0*/  @P1 PRMT R96, R7, 0x7632, R96 ;  /* 0x0000763207601816 */ /* 0x000fe20000000060 */
[----:B------:R-:W0:Y:S01]  /*1bd0*/  @UP0 LDCU UR21, c[0x0][0x40c] ;  /* 0x00008180ff1507ac */ /* 0x000e220008000800 */
[----:B------:R-:W0:Y:S01]  /*1be0*/  @UP0 LDCU UR5, c[0x0][0x40c] ;  /* 0x00008180ff0507ac */ /* 0x000e220008000800 */
[C---:B--2---:R-:W-:Y:S01]  /*1bf0*/  SHF.L.U32 R82, R73.reuse, 0x10, RZ ;  /* 0x0000001049527819 */ /* 0x044fe200000006ff */
[----:B------:R-:W-:Y:S01]  /*1c00*/  IMAD.U32 R90, R74, 0x10000, RZ ;  /* 0x000100004a5a7824 */ /* 0x000fe200078e00ff */
[----:B------:R-:W-:Y:S02]  /*1c10*/  PRMT R84, R73, 0x7632, R84 ;  /* 0x0000763249547816 */ /* 0x000fe40000000054 */
[----:B------:R-:W-:Y:S01]  /*1c20*/  SHF.L.U32 R92, R75, 0x10, RZ ;  /* 0x000000104b5c7819 */ /* 0x000fe200000006ff */
[----:B----4-:R-:W-:Y:S01]  /*1c30*/  @P1 FFMA.FTZ R90, R99, UR22, R90 ;  /* 0x00000016635a1c23 */ /* 0x010fe2000801005a */
[----:B------:R-:W-:Y:S01]  /*1c40*/  PRMT R98, R75, 0x7632, R98 ;  /* 0x000076324b627816 */ /* 0x000fe20000000062 */
[----:B------:R-:W-:Y:S01]  /*1c50*/  @P1 IMAD.U32 R99, R88, 0x10000, RZ ;  /* 0x0001000058631824 */ /* 0x000fe200078e00ff */
[----:B------:R-:W-:Y:S01]  /*1c60*/  SHF.L.U32 R94, R72, 0x10, RZ ;  /* 0x00000010485e7819 */ /* 0x000fe200000006ff */
[----:B-1----:R-:W-:Y:S01]  /*1c70*/  @P1 FFMA.FTZ R92, R111, UR23, R92 ;  /* 0x000000176f5c1c23 */ /* 0x002fe2000801005c */
[----:B------:R-:W-:-:S02]  /*1c80*/  @P1 SHF.L.U32 R75, R5, 0x10, RZ ;  /* 0x00000010054b1819 */ /* 0x000fc400000006ff */
[----:B------:R-:W-:Y:S02]  /*1c90*/  @P1 SHF.L.U32 R73, R4, 0x10, RZ ;  /* 0x0000001004491819 */ /* 0x000fe400000006ff */
[----:B------:R-:W-:Y:S01]  /*1ca0*/  PRMT R86, R74, 0x7632, R86 ;  /* 0x000076324a567816 */ /* 0x000fe20000000056 */
[----:B---3--:R-:W-:Y:S01]  /*1cb0*/  @P1 FFMA.FTZ R82, R75, UR20, R82 ;  /* 0x000000144b521c23 */ /* 0x008fe20008010052 */
[----:B------:R-:W1:Y:S01]  /*1cc0*/  @UP0 LDCU UR20, c[0x0][0x40c] ;  /* 0x00008180ff1407ac */ /* 0x000e620008000800 */
[----:B0-----:R-:W-:Y:S01]  /*1cd0*/  @P1 FFMA.FTZ R94, R73, UR4, R94 ;  /* 0x00000004495e1c23 */ /* 0x001fe2000801005e */
[----:B------:R-:W-:Y:S01]  /*1ce0*/  PRMT R0, R72, 0x7632, R0 ;  /* 0x0000763248007816 */ /* 0x000fe20000000000 */
[----:B------:R-:W0:Y:S01]  /*1cf0*/  @UP0 LDCU UR4, c[0x0][0x40c] ;  /* 0x00008180ff0407ac */ /* 0x000e220008000800 */
[----:B------:R-:W-:Y:S02]  /*1d00*/  @P1 PRMT R74, R5, 0x7632, R74 ;  /* 0x00007632054a1816 */ /* 0x000fe4000000004a */
[----:B------:R-:W-:-:S02]  /*1d10*/  @P1 PRMT R72, R4, 0x7632, R72 ;  /* 0x0000763204481816 */ /* 0x000fc40000000048 */
[----:B------:R-:W-:Y:S02]  /*1d20*/  @P1 SHF.L.U32 R75, R74, 0x10, RZ ;  /* 0x000000104a4b1819 */ /* 0x000fe400000006ff */
[----:B------:R-:W-:Y:S02]  /*1d30*/  @P1 SHF.L.U32 R111, R96, 0x10, RZ ;  /* 0x00000010606f1819 */ /* 0x000fe400000006ff */
[----:B------:R-:W-:Y:S02]  /*1d40*/  SHF.L.U32 R84, R84, 0x10, RZ ;  /* 0x0000001054547819 */ /* 0x000fe400000006ff */
[----:B------:R-:W-:Y:S02]  /*1d50*/  @P1 SHF.L.U32 R73, R72, 0x10, RZ ;  /* 0x0000001048491819 */ /* 0x000fe400000006ff */
[----:B------:R-:W-:Y:S01]  /*1d60*/  SHF.L.U32 R96, R0, 0x10, RZ ;  /* 0x0000001000607819 */ /* 0x000fe200000006ff */
[----:B------:R-:W-:Y:S01]  /*1d70*/  @P1 FFMA.FTZ R84, R75, UR21, R84 ;  /* 0x000000154b541c23 */ /* 0x000fe20008010054 */
[----:B------:R-:W-:-:S02]  /*1d80*/  SHF.L.U32 R86, R86, 0x10, RZ ;  /* 0x0000001056567819 */ /* 0x000fc400000006ff */
[----:B------:R-:W-:Y:S01]  /*1d90*/  SHF.L.U32 R88, R98, 0x10, RZ ;  /* 0x0000001062587819 */ /* 0x000fe200000006ff */
[----:B------:R-:W-:Y:S01]  /*1da0*/  @P1 FFMA.FTZ R96, R73, UR5, R96 ;  /* 0x0000000549601c23 */ /* 0x000fe20008010060 */
[----:B------:R-:W-:Y:S01]  /*1db0*/  F2FP.BF16.F32.PACK_AB R73, RZ, R82 ;  /* 0x00000052ff49723e */ /* 0x000fe200000010ff */
[----:B-1----:R-:W-:Y:S01]  /*1dc0*/  @P1 FFMA.FTZ R86, R99, UR20, R86 ;  /* 0x0000001463561c23 */ /* 0x002fe20008010056 */
[----:B------:R-:W-:Y:S01]  /*1dd0*/  F2FP.BF16.F32.PACK_AB R74, RZ, R84 ;  /* 0x00000054ff4a723e */ /* 0x000fe200000010ff */
[----:B0-----:R-:W-:Y:S01]  /*1de0*/  @P1 FFMA.FTZ R88, R111, UR4, R88 ;  /* 0x000000046f581c23 */ /* 0x001fe20008010058 */
[----:B------:R-:W-:Y:S02]  /*1df0*/  F2FP.BF16.F32.PACK_AB R102, RZ, R92 ;  /* 0x0000005cff66723e */ /* 0x000fe400000010ff */
[----:B------:R-:W-:Y:S02]  /*1e00*/  F2FP.BF16.F32.PACK_AB R72, RZ, R94 ;  /* 0x0000005eff48723e */ /* 0x000fe400000010ff */
[----:B------:R-:W-:-:S02]  /*1e10*/  F2FP.BF16.F32.PACK_AB R98, RZ, R90 ;  /* 0x0000005aff62723e */ /* 0x000fc400000010ff */
[----:B------:R-:W-:Y:S02]  /*1e20*/  F2FP.BF16.F32.PACK_AB R75, RZ, R88 ;  /* 0x00000058ff4b723e */ /* 0x000fe400000010ff */
[----:B------:R-:W-:Y:S02]  /*1e30*/  F2FP.BF16.F32.PACK_AB R0, RZ, R96 ;  /* 0x00000060ff00723e */ /* 0x000fe400000010ff */
[----:B------:R-:W-:Y:S02]  /*1e40*/  F2FP.BF16.F32.PACK_AB R99, RZ, R86 ;  /* 0x00000056ff63723e */ /* 0x000fe400000010ff */
[----:B------:R-:W-:Y:S02]  /*1e50*/  PRMT R73, R73, 0x5410, R74 ;  /* 0x0000541049497816 */ /* 0x000fe4000000004a */
[----:B------:R-:W-:Y:S02]  /*1e60*/  PRMT R75, R102, 0x5410, R75 ;  /* 0x00005410664b7816 */ /* 0x000fe4000000004b */
[----:B------:R-:W-:-:S02]  /*1e70*/  PRMT R72, R72, 0x5410, R0 ;  /* 0x0000541048487816 */ /* 0x000fc40000000000 */
[----:B------:R-:W-:Y:S01]  /*1e80*/  PRMT R74, R98, 0x5410, R99 ;  /* 0x00005410624a7816 */ /* 0x000fe20000000063 */
[----:B------:R-:W-:Y:S06]  /*1e90*/  BRA `(.L_x_5463) ;  /* 0x0000000000c07947 */ /* 0x000fec0003800000 */
.L_x_5462:
[----:B------:R-:W0:Y:S01]  /*1ea0*/  @P1 LDC R82, c[0x0][0x40c] ;  /* 0x00010300ff521b82 */ /* 0x000e220000000800 */
[----:B--2--5:R-:W-:Y:S01]  /*1eb0*/  @P1 PRMT R72, R5, 0x7632, R72 ;  /* 0x0000763205481816 */ /* 0x024fe20000000048 */
[----:B------:R-:W-:Y:S01]  /*1ec0*/  IMAD.MOV.U32 R86, RZ, RZ, RZ ;  /* 0x000000ffff567224 */ /* 0x000fe200078e00ff */
[----:B------:R-:W-:Y:S01]  /*1ed0*/  @P1 PRMT R73, R6, 0x7632, R73 ;  /* 0x0000763206491816 */ /* 0x000fe20000000049 */
[----:B------:R-:W-:Y:S01]  /*1ee0*/  HFMA2 R96, -RZ, RZ, 0, 0 ;  /* 0x00000000ff607431 */ /* 0x000fe200000001ff */
[----:B------:R-:W-:Y:S01]  /*1ef0*/  @P1 PRMT R0, R4, 0x7632, R0 ;  /* 0x0000763204001816 */ /* 0x000fe20000000000 */
[----:B------:R-:W-:Y:S01]  /*1f00*/  HFMA2 R88, -RZ, RZ, 0, 0 ;  /* 0x00000000ff587431 */ /* 0x000fe200000001ff */
[----:B------:R-:W-:Y:S01]  /*1f10*/  @P1 PRMT R74, R7, 0x7632, R74 ;  /* 0x00007632074a1816 */ /* 0x000fe2000000004a */
[----:B------:R-:W2:Y:S01]  /*1f20*/  @P1 LDC R90, c[0x0][0x40c] ;  /* 0x00010300ff5a1b82 */ /* 0x000ea20000000800 */
[----:B------:R-:W-:Y:S02]  /*1f30*/  @P1 SHF.L.U32 R72, R72, 0x10, RZ ;  /* 0x0000001048481819 */ /* 0x000fe400000006ff */
[----:B------:R-:W-:-:S02]  /*1f40*/  @P1 SHF.L.U32 R73, R73, 0x10, RZ ;  /* 0x0000001049491819 */ /* 0x000fc400000006ff */
[----:B------:R-:W-:Y:S02]  /*1f50*/  @P1 SHF.L.U32 R0, R0, 0x10, RZ ;  /* 0x0000001000001819 */ /* 0x000fe400000006ff */
[----:B------:R-:W-:Y:S01]  /*1f60*/  @P1 SHF.L.U32 R74, R74, 0x10, RZ ;  /* 0x000000104a4a1819 */ /* 0x000fe200000006ff */
[----:B------:R-:W3:Y:S01]  /*1f70*/  @P1 LDC R99, c[0x0][0x40c] ;  /* 0x00010300ff631b82 */ /* 0x000ee20000000800 */
[----:B------:R-:W-:Y:S02]  /*1f80*/  MOV R84, RZ ;  /* 0x000000ff00547202 */ /* 0x000fe40000000f00 */
[----:B------:R-:W-:-:S05]  /*1f90*/  MOV R94, RZ ;  /* 0x000000ff005e7202 */ /* 0x000fca0000000f00 */
[----:B------:R-:W4:Y:S01]  /*1fa0*/  @P1 LDC R92, c[0x0][0x40c] ;  /* 0x00010300ff5c1b82 */ /* 0x000f220000000800 */
[----:B0-----:R-:W-:Y:S01]  /*1fb0*/  @P1 FMUL.FTZ R84, R72, R82 ;  /* 0x0000005248541220 */ /* 0x001fe20000410000 */
[----:B------:R-:W-:Y:S01]  /*1fc0*/  @P1 SHF.L.U32 R72, R5, 0x10, RZ ;  /* 0x0000001005481819 */ /* 0x000fe200000006ff */
[----:B------:R-:W-:-:S05]  /*1fd0*/  IMAD.MOV.U32 R82, RZ, RZ, RZ ;  /* 0x000000ffff527224 */ /* 0x000fca00078e00ff */
[----:B------:R-:W0:Y:S01]  /*1fe0*/  @P1 LDC R111, c[0x0][0x40c] ;  /* 0x00010300ff6f1b82 */ /* 0x000e220000000800 */
[----:B--2---:R-:W-:Y:S01]  /*1ff0*/  @P1 FMUL.FTZ R86, R73, R90 ;  /* 0x0000005a49561220 */ /* 0x004fe20000410000 */
[----:B------:R-:W-:Y:S01]  /*2000*/  @P1 SHF.L.U32 R73, R6, 0x10, RZ ;  /* 0x0000001006491819 */ /* 0x000fe200000006ff */
[----:B------:R-:W-:-:S05]  /*2010*/  HFMA2 R90, -RZ, RZ, 0, 0 ;  /* 0x00000000ff5a7431 */ /* 0x000fca00000001ff */
[----:B------:R-:W2:Y:S01]  /*2020*/  @P1 LDC R98, c[0x0][0x40c] ;  /* 0x00010300ff621b82 */ /* 0x000ea20000000800 */
[----:B---3--:R-:W-:Y:S01]  /*2030*/  @P1 FMUL.FTZ R96, R0, R99 ;  /* 0x0000006300601220 */ /* 0x008fe20000410000 */
[----:B------:R-:W-:-:S06]  /*2040*/  @P1 SHF.L.U32 R0, R4, 0x10, RZ ;  /* 0x0000001004001819 */ /* 0x000fcc00000006ff */
[----:B------:R-:W3:Y:S01]  /*2050*/  @P1 LDC R75, c[0x0][0x40c] ;  /* 0x00010300ff4b1b82 */ /* 0x000ee20000000800 */
[----:B----4-:R-:W-:Y:S01]  /*2060*/  @P1 FMUL.FTZ R88, R74, R92 ;  /* 0x0000005c4a581220 */ /* 0x010fe20000410000 */
[----:B------:R-:W-:Y:S02]  /*2070*/  @P1 SHF.L.U32 R74, R7, 0x10, RZ ;  /* 0x00000010074a1819 */ /* 0x000fe400000006ff */
[----:B------:R-:W-:-:S04]  /*2080*/  MOV R92, RZ ;  /* 0x000000ff005c7202 */ /* 0x000fc80000000f00 */
[----:B------:R-:W4:Y:S01]  /*2090*/  @P1 LDC R102, c[0x0][0x40c] ;  /* 0x00010300ff661b82 */ /* 0x000f220000000800 */
[----:B0-----:R-:W-:Y:S01]  /*20a0*/  @P1 FMUL.FTZ R82, R72, R111 ;  /* 0x0000006f48521220 */ /* 0x001fe20000410000 */
[----:B--2---:R-:W-:-:S04]  /*20b0*/  @P1 FMUL.FTZ R90, R73, R98 ;  /* 0x00000062495a1220 */ /* 0x004fc80000410000 */
[----:B------:R-:W-:Y:S02]  /*20c0*/  F2FP.BF16.F32.PACK_AB R73, RZ, R82 ;  /* 0x00000052ff49723e */ /* 0x000fe400000010ff */
[----:B------:R-:W-:Y:S01]  /*20d0*/  F2FP.BF16.F32.PACK_AB R98, RZ, R86 ;  /* 0x00000056ff62723e */ /* 0x000fe200000010ff */
[----:B---3--:R-:W-:Y:S01]  /*20e0*/  @P1 FMUL.FTZ R94, R0, R75 ;  /* 0x0000004b005e1220 */ /* 0x008fe20000410000 */
[----:B------:R-:W-:Y:S02]  /*20f0*/  F2FP.BF16.F32.PACK_AB R75, RZ, R90 ;  /* 0x0000005aff4b723e */ /* 0x000fe400000010ff */
[----:B------:R-:W-:Y:S02]  /*2100*/  F2FP.BF16.F32.PACK_AB R0, RZ, R96 ;  /* 0x00000060ff00723e */ /* 0x000fe400000010ff */
[----:B------:R-:W-:Y:S01]  /*2110*/  F2FP.BF16.F32.PACK_AB R72, RZ, R94 ;  /* 0x0000005eff48723e */ /* 0x000fe200000010ff */
[----:B----4-:R-:W-:Y:S01]  /*2120*/  @P1 FMUL.FTZ R92, R74, R102 ;  /* 0x000000664a5c1220 */ /* 0x010fe20000410000 */
[----:B------:R-:W-:-:S02]  /*2130*/  F2FP.BF16.F32.PACK_AB R74, RZ, R84 ;  /* 0x00000054ff4a723e */ /* 0x000fc400000010ff */
[----:B------:R-:W-:Y:S02]  /*2140*/  F2FP.BF16.F32.PACK_AB R102, RZ, R88 ;  /* 0x00000058ff66723e */ /* 0x000fe400000010ff */
[----:B------:R-:W-:Y:S02]  /*2150*/  F2FP.BF16.F32.PACK_AB R99, RZ, R92 ;  /* 0x0000005cff63723e */ /* 0x000fe400000010ff */
[----:B------:R-:W-:Y:S02]  /*2160*/  PRMT R73, R73, 0x5410, R74 ;  /* 0x0000541049497816 */ /* 0x000fe4000000004a */
[----:B------:R-:W-:Y:S02]  /*2170*/  PRMT R74, R75, 0x5410, R98 ;  /* 0x000054104b4a7816 */ /* 0x000fe40000000062 */
[----:B------:R-:W-:Y:S02]  /*2180*/  PRMT R72, R72, 0x5410, R0 ;  /* 0x0000541048487816 */ /* 0x000fe40000000000 */
[----:B------:R-:W-:-:S07]  /*2190*/  PRMT R75, R99, 0x5410, R102 ;  /* 0x00005410634b7816 */ /* 0x000fce0000000066 */
.L_x_5463:
[----:B------:R-:W-:Y:S01]  /*21a0*/  FADD.FTZ R0, RZ, R79 ;  /* 0x0000004fff007221 */ /* 0x000fe20000010000 */
[----:B------:R-:W0:Y:S01]  /*21b0*/  S2UR UR5, SR_CgaCtaId ;  /* 0x00000000000579c3 */ /* 0x000e220000008800 */
        /* <DEDUP_REMOVED lines=116> */
[----:B------:R-:W-:-:S04]  /*2900*/  @!P1 SHF.R.U32.HI R0, RZ, 0x2, R76 ;  /* 0x00000002ff009819 */ /* 0x000fc8000001164c */
[----:B------:R-:W0:Y:S01]  /*2910*/  SHFL.BFLY PT, R102, R99, 0x2, 0x1f ;  /* 0x0c401f0063667f89 */ /* 0x000e2200000e0000 */
[----:B------:R-:W-:Y:S01]  /*2920*/  @!P1 LOP3.LUT R100, R0, 0x18, RZ, 0xc0, !PT ;  /* 0x0000001800649812 */ /* 0x000fe200078ec0ff */
[----:B0-----:R-:W-:-:S05]  /*2930*/  FADD.FTZ R102, R99, R102 ;  /* 0x0000006663667221 */ /* 0x001fca0000010000 */
[----:B------:R-:W0:Y:S02]  /*2940*/  SHFL.BFLY PT, R111, R102, 0x4, 0x1f ;  /* 0x0c801f00666f7f89 */ /* 0x000e2400000e0000 */
[----:B0-----:R-:W-:Y:S01]  /*2950*/  FADD.FTZ R111, R102, R111 ;  /* 0x0000006f666f7221 */ /* 0x001fe20000010000 */
[----:B------:R-:W-:Y:S02]  /*2960*/  MOV R102, RZ ;  /* 0x000000ff00667202 */ /* 0x000fe40000000f00 */
[----:B------:R-:W-:Y:S02]  /*2970*/  @!P2 MOV R102, 0x400 ;  /* 0x000004000066a802 */ /* 0x000fe40000000f00 */
[----:B------:R-:W0:Y:S02]  /*2980*/  SHFL.BFLY PT, R104, R111, 0x8, 0x1f ;  /* 0x0d001f006f687f89 */ /* 0x000e2400000e0000 */
[----:B------:R-:W-:Y:S01]  /*2990*/  I2FP.F32.U32 R3, R102 ;  /* 0x0000006600037245 */ /* 0x000fe20000201000 */
[----:B0-----:R-:W-:Y:S01]  /*29a0*/  FADD.FTZ R104, R111, R104 ;  /* 0x000000686f687221 */ /* 0x001fe20000010000 */
[----:B------:R-:W-:-:S04]  /*29b0*/  CS2R R110, SRZ ;  /* 0x00000000006e7805 */ /* 0x000fc8000001ff00 */
[----:B------:R-:W0:Y:S02]  /*29c0*/  SHFL.BFLY PT, R106, R104, 0x10, 0x1f ;  /* 0x0e001f00686a7f89 */ /* 0x000e2400000e0000 */
        /* <DEDUP_REMOVED lines=10> */
[----:B------:R-:W2:Y:S01]  /*2a70*/  MUFU.RCP R114, R0 ;  /* 0x0000000000727308 */ /* 0x000ea20000001000 */
[----:B------:R-:W3:Y:S01]  /*2a80*/  @!P2 LDS.64 R110, [R104] ;  /* 0x00000000686ea984 */ /* 0x000ee20000000a00 */
[----:B0-----:R-:W-:-:S04]  /*2a90*/  IADD3 R112, PT, PT, R112, R2, RZ ;  /* 0x0000000270707210 */ /* 0x001fc80007ffe0ff */
[----:B------:R-:W-:-:S06]  /*2aa0*/  I2FP.F32.S32 R112, R112 ;  /* 0x0000007000707245 */ /* 0x000fcc0000201400 */
[----:B------:R-:W0:Y:S01]  /*2ab0*/  MUFU.RCP R112, R112 ;  /* 0x0000007000707308 */ /* 0x000e220000001000 */
        /* <DEDUP_REMOVED lines=8> */
[----:B--2---:R-:W-:Y:S01]  /*2b40*/  FMUL.FTZ R75, R114, R75 ;  /* 0x0000004b724b7220 */ /* 0x004fe20000410000 */
[----:B------:R-:W-:-:S04]  /*2b50*/  FMUL.FTZ R108, R108, R3 ;  /* 0x000000036c6c7220 */ /* 0x000fc80000410000 */
[----:B------:R-:W2:Y:S01]  /*2b60*/  SHFL.DOWN PT, R74, R75, 0x1, 0x1f ;  /* 0x08201f004b4a7f89 */ /* 0x000ea200000e0000 */
[----:B------:R-:W-:-:S04]  /*2b70*/  FMUL.FTZ R108, R108, R73 ;  /* 0x000000496c6c7220 */ /* 0x000fc80000410000 */
[----:B------:R-:W-:-:S05]  /*2b80*/  FFMA.FTZ R108, R114, R108, R111 ;  /* 0x0000006c726c7223 */ /* 0x000fca000001006f */
[----:B------:R-:W3:Y:S01]  /*2b90*/  SHFL.DOWN PT, R3, R108, 0x1, 0x1f ;  /* 0x08201f006c037f89 */ /* 0x000ee200000e0000 */
[----:B--2---:R-:W-:Y:S01]  /*2ba0*/  FADD.FTZ R2, R75, -R74 ;  /* 0x8000004a4b027221 */ /* 0x004fe20000010000 */
[----:B------:R-:W-:Y:S02]  /*2bb0*/  FMUL.FTZ R99, R74, R72 ;  /* 0x000000484a637220 */ /* 0x000fe40000410000 */
[----:B------:R-:W2:Y:S01]  /*2bc0*/  LDC R74, c[0x0][0x448] ;  /* 0x00011200ff4a7b82 */ /* 0x000ea20000000800 */
[----:B------:R-:W-:Y:S01]  /*2bd0*/  FMUL.FTZ R73, R2, R2 ;  /* 0x0000000202497220 */ /* 0x000fe20000410000 */
[----:B------:R-:W-:-:S03]  /*2be0*/  FFMA.FTZ R99, R0, R75, R99 ;  /* 0x0000004b00637223 */ /* 0x000fc60000010063 */
[----:B------:R-:W-:Y:S01]  /*2bf0*/  FMUL.FTZ R73, R0, R73 ;  /* 0x0000004900497220 */ /* 0x000fe20000410000 */
[----:B0-----:R-:W-:Y:S01]  /*2c00*/  FMUL.FTZ R99, R112, R99 ;  /* 0x0000006370637220 */ /* 0x001fe20000410000 */
[----:B---3--:R-:W-:Y:S02]  /*2c10*/  FADD.FTZ R3, R108, R3 ;  /* 0x000000036c037221 */ /* 0x008fe40000010000 */
[----:B------:R-:W-:-:S03]  /*2c20*/  FMUL.FTZ R73, R73, R72 ;  /* 0x0000004849497220 */ /* 0x000fc60000410000 */
[----:B------:R-:W0:Y:S01]  /*2c30*/  SHFL.IDX PT, R99, R99, RZ, 0x1f ;  /* 0x00001fff63637589 */ /* 0x000e2200000e0000 */
[----:B------:R-:W-:Y:S02]  /*2c40*/  FFMA.FTZ R112, R112, R73, R3 ;  /* 0x0000004970707223 */ /* 0x000fe40000010003 */
[----:B------:R-:W3:Y:S03]  /*2c50*/  @!P1 LDC.64 R72, c[0x0][0x3c0] ;  /* 0x0000f000ff489b82 */ /* 0x000ee60000000a00 */
[----:B------:R-:W2:Y:S05]  /*2c60*/  SHFL.IDX PT, R111, R112, RZ, 0x1f ;  /* 0x00001fff706f7589 */ /* 0x000eaa00000e0000 */
[----:B------:R-:W4:Y:S01]  /*2c70*/  @!P1 LDC.64 R2, c[0x0][0x3c8] ;  /* 0x0000f200ff029b82 */ /* 0x000f220000000a00 */
[----:B0-----:R-:W-:-:S05]  /*2c80*/  FMUL.FTZ R0, R99, R99 ;  /* 0x0000006363007220 */ /* 0x001fca0000410000 */
[----:B------:R-:W-:Y:S01]  /*2c90*/  FSEL R75, R0, RZ, P0 ;  /* 0x000000ff004b7208 */ /* 0x000fe20000000000 */
[----:B--2---:R-:W-:Y:S01]  /*2ca0*/  FFMA.FTZ R0, R111, UR15, R74 ;  /* 0x0000000f6f007c23 */ /* 0x004fe2000801004a */
[----:B------:R-:W-:-:S03]  /*2cb0*/  MOV R111, UR7 ;  /* 0x00000007006f7c02 */ /* 0x000fc60008000f00 */
[----:B------:R-:W-:Y:S01]  /*2cc0*/  FADD.FTZ R75, R0, R75 ;  /* 0x0000004b004b7221 */ /* 0x000fe20000010000 */
[----:B------:R-:W-:Y:S01]  /*2cd0*/  MOV R0, UR7 ;  /* 0x0000000700007c02 */ /* 0x000fe20008000f00 */
[----:B---3--:R-:W-:-:S04]  /*2ce0*/  @!P1 IMAD.WIDE R72, R111, 0x4, R72 ;  /* 0x000000046f489825 */ /* 0x008fc800078e0248 */
[----:B------:R-:W0:Y:S01]  /*2cf0*/  MUFU.RSQ R75, R75 ;  /* 0x0000004b004b7308 */ /* 0x000e220000001400 */
[----:B----4-:R-:W-:Y:S01]  /*2d00*/  @!P1 IMAD.WIDE R2, R0, 0x4, R2 ;  /* 0x0000000400029825 */ /* 0x010fe200078e0202 */
[----:B------:R2:W-:Y:S04]  /*2d10*/  @!P1 STG.E desc[UR12][R72.64], R99 ;  /* 0x0000006348009986 */ /* 0x0005e8000c10190c */
[----:B0-----:R2:W-:Y:S01]  /*2d20*/  @!P1 STG.E desc[UR12][R2.64], R75 ;  /* 0x0000004b02009986 */ /* 0x0015e2000c10190c */
[----:B------:R-:W-:Y:S05]  /*2d30*/  BRA.U !UP0, `(.L_x_5464) ;  /* 0x00000009080c7547 */ /* 0x000fea000b800000 */
[----:B------:R-:W-:Y:S01]  /*2d40*/  UIADD3 UR4, UPT, UPT, UR6, -0x1, URZ ;  /* 0xffffffff06047890 */ /* 0x000fe2000fffe0ff */
[----:B--2---:R-:W-:-:S03]  /*2d50*/  FSEL R72, R99, RZ, !P0 ;  /* 0x000000ff63487208 */ /* 0x004fc60004000000 */
[----:B------:R-:W-:Y:S02]  /*2d60*/  UIMAD UR4, UR4, UR14, URZ ;  /* 0x0000000e040472a4 */ /* 0x000fe4000f8e02ff */
        /* <DEDUP_REMOVED lines=32> */
[----:B------:R-:W-:Y:S01]  /*2f70*/  USHF.R.S32.HI UR5, URZ, 0x1f, UR4 ;  /* 0x0000001fff057899 */ /* 0x000fe20008011404 */
[----:B------:R-:W0:Y:S01]  /*2f80*/  LDC.64 R72, c[0x0][0x428] ;  /* 0x00010a00ff487b82 */ /* 0x000e220000000a00 */
[C---:B------:R-:W-:Y:S01]  /*2f90*/  FMUL.FTZ R3, R75.reuse, R0 ;  /* 0x000000004b037220 */ /* 0x040fe20000410000 */
[C---:B------:R-:W-:Y:S01]  /*2fa0*/  FMUL.FTZ R2, R75.reuse, R2 ;  /* 0x000000024b027220 */ /* 0x040fe20000410000 */
[----:B------:R-:W-:Y:S01]  /*2fb0*/  ULEA.HI UR5, UR5, UR4, URZ, 0x3 ;  /* 0x0000000405057291 */ /* 0x000fe2000f8f18ff */
[C---:B------:R-:W-:Y:S01]  /*2fc0*/  FMUL.FTZ R85, R75.reuse, R104 ;  /* 0x000000684b557220 */ /* 0x040fe20000410000 */
[C---:B------:R-:W-:Y:S01]  /*2fd0*/  FMUL.FTZ R81, R75.reuse, R100 ;  /* 0x000000644b517220 */ /* 0x040fe20000410000 */
[C---:B------:R-:W-:Y:S01]  /*2fe0*/  FMUL.FTZ R79, R75.reuse, R108 ;  /* 0x0000006c4b4f7220 */ /* 0x040fe20000410000 */
[C---:B------:R-:W-:Y:S01]  /*2ff0*/  FMUL.FTZ R101, R75.reuse, R94 ;  /* 0x0000005e4b657220 */ /* 0x040fe20000410000 */
[C---:B------:R-:W-:Y:S01]  /*3000*/  FMUL.FTZ R107, R75.reuse, R92 ;  /* 0x0000005c4b6b7220 */ /* 0x040fe20000410000 */
[----:B------:R-:W-:Y:S01]  /*3010*/  MOV R87, UR5 ;  /* 0x0000000500577c02 */ /* 0x000fe20008000f00 */
[C---:B------:R-:W-:Y:S01]  /*3020*/  FMUL.FTZ R77, R75.reuse, R74 ;  /* 0x0000004a4b4d7220 */ /* 0x040fe20000410000 */
[C---:B------:R-:W-:Y:S01]  /*3030*/  FMUL.FTZ R98, R75.reuse, R98 ;  /* 0x000000624b627220 */ /* 0x040fe20000410000 */
[----:B------:R-:W-:Y:S01]  /*3040*/  FMUL.FTZ R102, R75, R102 ;  /* 0x000000664b667220 */ /* 0x000fe20000410000 */
[----:B------:R-:W-:Y:S01]  /*3050*/  LEA.HI.SX32 R87, R87, R76, 0x1d ;  /* 0x0000004c57577211 */ /* 0x000fe200078feaff */
[C---:B------:R-:W-:Y:S01]  /*3060*/  FMUL.FTZ R106, R75.reuse, R106 ;  /* 0x0000006a4b6a7220 */ /* 0x040fe20000410000 */
[C---:B------:R-:W-:Y:S01]  /*3070*/  FMUL.FTZ R110, R75.reuse, R110 ;  /* 0x0000006e4b6e7220 */ /* 0x040fe20000410000 */
[----:B------:R-:W-:Y:S01]  /*3080*/  FMUL.FTZ R93, R75, R112 ;  /* 0x000000704b5d7220 */ /* 0x000fe20000410000 */
[----:B------:R-:W-:Y:S01]  /*3090*/  IADD3 R89, PT, PT, R87, 0x80, RZ ;  /* 0x0000008057597810 */ /* 0x000fe20007ffe0ff */
[----:B------:R-:W-:Y:S01]  /*30a0*/  FMUL.FTZ R114, R75, R114 ;  /* 0x000000724b727220 */ /* 0x000fe20000410000 */
[----:B------:R-:W-:Y:S01]  /*30b0*/  IADD3 R91, PT, PT, R87, 0x100, RZ ;  /* 0x00000100575b7810 */ /* 0x000fe20007ffe0ff */
        /* <DEDUP_REMOVED lines=18> */
[----:B------:R-:W-:Y:S01]  /*31e0*/  IADD3 R99, PT, PT, R87, 0x180, RZ ;  /* 0x0000018057637810 */ /* 0x000fe20007ffe0ff */
[----:B------:R-:W-:Y:S01]  /*31f0*/  FFMA.FTZ R75, R85, R66, R34 ;  /* 0x00000042554b7223 */ /* 0x000fe20000010022 */
[----:B------:R-:W-:Y:S01]  /*3200*/  FFMA.FTZ R3, R3, R68, R36 ;  /* 0x0000004403037223 */ /* 0x000fe20000010024 */
[----:B------:R-:W-:Y:S01]  /*3210*/  FFMA.FTZ R2, R2, R69, R37 ;  /* 0x0000004502027223 */ /* 0x000fe20000010025 */
[----:B0-----:R-:W-:-:S04]  /*3220*/  IMAD.WIDE.U32 R84, R87, 0x10, R72 ;  /* 0x0000001057547825 */ /* 0x001fc800078e0048 */
[----:B------:R-:W-:Y:S01]  /*3230*/  FFMA.FTZ R74, R81, R64, R32 ;  /* 0x00000040514a7223 */ /* 0x000fe20000010020 */
[----:B------:R-:W-:Y:S01]  /*3240*/  FFMA.FTZ R82, R83, R56, R24 ;  /* 0x0000003853527223 */ /* 0x000fe20000010018 */
[----:B------:R-:W-:Y:S01]  /*3250*/  FFMA.FTZ R83, R97, R58, R26 ;  /* 0x0000003a61537223 */ /* 0x000fe2000001001a */
[----:B------:R-:W-:-:S04]  /*3260*/  IMAD.WIDE.U32 R86, R89, 0x10, R72 ;  /* 0x0000001059567825 */ /* 0x000fc800078e0048 */
[----:B------:R-:W-:Y:S01]  /*3270*/  FFMA.FTZ R81, R118, R57, R25 ;  /* 0x0000003976517223 */ /* 0x000fe20000010019 */
[----:B------:R-:W-:Y:S01]  /*3280*/  FFMA.FTZ R98, R98, R71, R39 ;  /* 0x0000004762627223 */ /* 0x000fe20000010027 */
[----:B------:R-:W-:Y:S01]  /*3290*/  FFMA.FTZ R97, R115, R54, R22 ;  /* 0x0000003673617223 */ /* 0x000fe20000010016 */
[----:B------:R-:W-:-:S04]  /*32a0*/  IMAD.WIDE.U32 R88, R91, 0x10, R72 ;  /* 0x000000105b587825 */ /* 0x000fc800078e0048 */
[----:B------:R-:W-:Y:S01]  /*32b0*/  FFMA.FTZ R100, R100, R55, R23 ;  /* 0x0000003764647223 */ /* 0x000fe20000010017 */
[----:B------:R-:W-:Y:S01]  /*32c0*/  FFMA.FTZ R106, R106, R67, R35 ;  /* 0x000000436a6a7223 */ /* 0x000fe20000010023 */
[----:B------:R-:W-:Y:S01]  /*32d0*/  F2FP.BF16.F32.PACK_AB R82, R81, R82 ;  /* 0x000000525152723e */ /* 0x000fe200000010ff */
[----:B------:R-:W-:-:S04]  /*32e0*/  IMAD.WIDE.U32 R90, R99, 0x10, R72 ;  /* 0x00000010635a7825 */ /* 0x000fc800078e0048 */
[----:B------:R-:W-:Y:S01]  /*32f0*/  FFMA.FTZ R73, R77, R70, R38 ;  /* 0x000000464d497223 */ /* 0x000fe20000010026 */
[----:B------:R-:W-:Y:S01]  /*3300*/  F2FP.BF16.F32.PACK_AB R72, R2, R3 ;  /* 0x000000030248723e */ /* 0x000fe200000010ff */
[----:B------:R-:W-:Y:S01]  /*3310*/  FFMA.FTZ R99, R123, R50, R18 ;  /* 0x000000327b637223 */ /* 0x000fe20000010012 */
        /* <DEDUP_REMOVED lines=22> */
[----:B------:R-:W-:-:S02]  /*3480*/  F2FP.BF16.F32.PACK_AB R75, R106, R75 ;  /* 0x0000004b6a4b723e */ /* 0x000fc400000010ff */
[----:B------:R-:W-:Y:S02]  /*3490*/  F2FP.BF16.F32.PACK_AB R74, R77, R74 ;  /* 0x0000004a4d4a723e */ /* 0x000fe400000010ff */
[----:B------:R-:W-:Y:S02]  /*34a0*/  F2FP.BF16.F32.PACK_AB R83, R122, R83 ;  /* 0x000000537a53723e */ /* 0x000fe400000010ff */
[----:B------:R-:W-:Y:S01]  /*34b0*/  F2FP.BF16.F32.PACK_AB R81, R114, R81 ;  /* 0x000000517251723e */ /* 0x000fe200000010ff */
[----:B------:R0:W-:Y:S01]  /*34c0*/  STG.E.128 desc[UR12][R84.64], R72 ;  /* 0x0000004854007986 */ /* 0x0001e2000c101d0c */
[----:B------:R-:W-:Y:S02]  /*34d0*/  F2FP.BF16.F32.PACK_AB R80, R110, R79 ;  /* 0x0000004f6e50723e */ /* 0x000fe400000010ff */
[----:B------:R-:W-:Y:S02]  /*34e0*/  F2FP.BF16.F32.PACK_AB R98, R3, R98 ;  /* 0x000000620362723e */ /* 0x000fe400000010ff */
[----:B------:R-:W-:Y:S01]  /*34f0*/  F2FP.BF16.F32.PACK_AB R96, R0, R95 ;  /* 0x0000005f0060723e */ /* 0x000fe200000010ff */
[----:B------:R0:W-:Y:S01]  /*3500*/  STG.E.128 desc[UR12][R86.64], R80 ;  /* 0x0000005056007986 */ /* 0x0001e2000c101d0c */
[----:B------:R-:W-:-:S02]  /*3510*/  F2FP.BF16.F32.PACK_AB R95, R100, R107 ;  /* 0x0000006b645f723e */ /* 0x000fc400000010ff */
[----:B------:R-:W-:Y:S01]  /*3520*/  F2FP.BF16.F32.PACK_AB R94, R108, R105 ;  /* 0x000000696c5e723e */ /* 0x000fe200000010ff */
[----:B------:R0:W-:Y:S01]  /*3530*/  STG.E.128 desc[UR12][R88.64], R96 ;  /* 0x0000006058007986 */ /* 0x0001e2000c101d0c */
[----:B------:R-:W-:Y:S02]  /*3540*/  F2FP.BF16.F32.PACK_AB R93, R2, R93 ;  /* 0x0000005d025d723e */ /* 0x000fe400000010ff */
[----:B------:R-:W-:-:S05]  /*3550*/  F2FP.BF16.F32.PACK_AB R92, R92, R101 ;  /* 0x000000655c5c723e */ /* 0x000fca00000010ff */
[----:B------:R0:W-:Y:S02]  /*3560*/  STG.E.128 desc[UR12][R90.64], R92 ;  /* 0x0000005c5a007986 */ /* 0x0001e4000c101d0c */
.L_x_5464:
[----:B-1----:R-:W-:Y:S02]  /*3570*/  UIADD3 UR7, UPT, UPT, UR7, UR18, URZ ;  /* 0x0000001207077290 */ /* 0x002fe4000fffe0ff */
[----:B------:R-:W-:Y:S02]  /*3580*/  UPLOP3.LUT UP1, UPT, UPT, UPT, UP1, 0x40, 0x4 ;  /* 0x000000000004789c */ /* 0x000fe40003f2e810 */
[----:B------:R-:W-:-:S09]  /*3590*/  UISETP.GE.AND UP0, UPT, UR7, UR19, UPT ;  /* 0x000000130700728c */ /* 0x000fd2000bf06270 */
[----:B------:R-:W-:Y:S05]  /*35a0*/  BRA.U !UP0, `(.L_x_5465) ;  /* 0xffffffcd08a47547 */ /* 0x000fea000b83ffff */
[----:B------:R-:W-:Y:S05]  /*35b0*/  EXIT ;  /* 0x000000000000794d */ /* 0x000fea0003800000 */
.L_x_5466:
        /* <DEDUP_REMOVED lines=12> */
.L_x_27233:


//--------------------- .text._ZN10layer_norm13ln_fwd_kernelINS_13Kernel_traitsIf13__nv_bfloat16S2_S2_fjLj4096ELj1ELj1ELj4ELj16ENS_18Kernel_traits_baseILj4096EfS2_S2_S2_fjLj128EEEEELb0ELb1ELb0ELb0EEEvNS_9FwdParamsE --------------------------
	.section	.text._ZN10layer_norm13ln_fwd_kernelINS_13Kernel_traitsIf13__nv_bfloat16S2_S2_fjLj4096ELj1ELj1ELj4ELj16ENS_18Kernel_traits_baseILj4096EfS2_S2_S2_fjLj128EEEEELb0ELb1ELb0ELb0EEEvNS_9FwdParamsE,"ax",@progbits
	.align	128
        .global         _ZN10layer_norm13ln_fwd_kernelINS_13Kernel_traitsIf13__nv_bfloat16S2_S2_fjLj4096ELj1ELj1ELj4ELj16ENS_18Kernel_traits_baseILj4096EfS2_S2_S2_fjLj128EEEEELb0ELb1ELb0ELb0EEEvNS_9FwdParamsE
        .type           _ZN10layer_norm13ln_fwd_kernelINS_13Kernel_traitsIf13__nv_bfloat16S2_S2_fjLj4096ELj1ELj1ELj4ELj16ENS_18Kernel_traits_baseILj4096EfS2_S2_S2_fjLj128EEEEELb0ELb1ELb0ELb0EEEvNS_9FwdParamsE,@function
        .size           _ZN10layer_norm13ln_fwd_kernelINS_13Kernel_traitsIf13__nv_bfloat16S2_S2_fjLj4096ELj1ELj1ELj4ELj16ENS_18Kernel_traits_baseILj4096EfS2_S2_S2_fjLj128EEEEELb0ELb1ELb0ELb0EEEvNS_9FwdParamsE,(.L_x_27234 - _ZN10layer_norm13ln_fwd_kernelINS_13Kernel_traitsIf13__nv_bfloat16S2_S2_fjLj4096ELj1ELj1ELj4ELj16ENS_18Kernel_traits_baseILj4096EfS2_S2_S2_fjLj128EEEEELb0ELb1ELb0ELb0EEEvNS_9FwdParamsE)
        .other          _ZN10layer_norm13ln_fwd_kernelINS_13Kernel_traitsIf13__nv_bfloat16S2_S2_fjLj4096ELj1ELj1ELj4ELj16ENS_18Kernel_traits_baseILj4096EfS2_S2_S2_fjLj128EEEEELb0ELb1ELb0ELb0EEEvNS_9FwdParamsE,@"STO_CUDA_ENTRY STV_DEFAULT"
_ZN10layer_norm13ln_fwd_kernelINS_13Kernel_traitsIf13__nv_bfloat16S2_S2_fjLj4096ELj1ELj1ELj4ELj16ENS_18Kernel_traits_baseILj4096EfS2_S2_S2_fjLj128EEEEELb0ELb1ELb0ELb0EEEvNS_9FwdParamsE:
.text._ZN10layer_norm13ln_fwd_kernelINS_13Kernel_traitsIf13__nv_bfloat16S2_S2_fjLj4096ELj1ELj1ELj4ELj16ENS_18Kernel_traits_baseILj4096EfS2_S2_S2_fjLj128EEEEELb0ELb1ELb0ELb0EEEvNS_9FwdParamsE:
[----:B------:R-:W-:Y:S01]  /*0000*/  LDC R1, c[0x0][0x37c] ;  /* 0x0000df00ff017b82 */ /* 0x000fe20000000800 */
[----:B------:R-:W0:Y:S01]  /*0010*/  S2R R14, SR_TID.X ;  /* 0x00000000000e7919 */ /* 0x000e220000002100 */
[----:B------:R-:W1:Y:S06]  /*0020*/  LDCU.64 UR10, c[0x0][0x438] ;  /* 0x00008700ff0a77ac */ /* 0x000e6c0008000a00 */
[----:B------:R-:W2:Y:S01]  /*0030*/  S2UR UR6, SR_CTAID.X ;  /* 0x00000000000679c3 */ /* 0x000ea20000002500 */
[----:B------:R-:W-:Y:S01]  /*0040*/  BSSY.RECONVERGENT B0, `(.L_x_5467) ;  /* 0x0000080000007945 */ /* 0x000fe20003800200 */
[----:B------:R-:W3:Y:S01]  /*0050*/  LDCU UR5, c[0x0][0x388] ;  /* 0x00007100ff0577ac */ /* 0x000ee20008000800 */
[----:B------:R-:W4:Y:S01]  /*0060*/  LDCU.64 UR8, c[0x0][0x358] ;  /* 0x00006b00ff0877ac */ /* 0x000f220008000a00 */
[----:B-1----:R-:W-:-:S02]  /*0070*/  UISETP.NE.U32.AND UP0, UPT, UR10, URZ, UPT ;  /* 0x000000ff0a00728c */ /* 0x002fc4000bf05070 */
[----:B---3--:R-:W-:Y:S02]  /*0080*/  USHF.R.S32.HI UR4, URZ, 0x1f, UR5 ;  /* 0x0000001fff047899 */ /* 0x008fe40008011405 */
[----:B------:R-:W-:Y:S02]  /*0090*/  UISETP.NE.AND.EX UP0, UPT, UR11, URZ, UPT, UP0 ;  /* 0x000000ff0b00728c */ /* 0x000fe4000bf05300 */
[----:B------:R-:W-:Y:S01]  /*00a0*/  ULEA.HI UR4, UR4, UR5, URZ, 0x3 ;  /* 0x0000000504047291 */ /* 0x000fe2000f8f18ff */
[----:B0-----:R-:W-:-:S05]  /*00b0*/  LOP3.LUT R3, R14, 0x60, RZ, 0xc0, !PT ;  /* 0x000000600e037812 */ /* 0x001fca00078ec0ff */
[----:B------:R-:W-:Y:S02]  /*00c0*/  MOV R5, UR4 ;  /* 0x0000000400057c02 */ /* 0x000fe40008000f00 */
[----:B------:R-:W-:Y:S02]  /*00d0*/  LOP3.LUT R13, R3, 0x1f, R14, 0xf8, !PT ;  /* 0x0000001f030d7812 */ /* 0x000fe400078ef80e */
[----:B------:R-:W-:Y:S02]  /*00e0*/  LOP3.LUT R11, R14, 0x1f, RZ, 0xc0, !PT ;  /* 0x0000001f0e0b7812 */ /* 0x000fe400078ec0ff */
[----:B------:R-:W-:-:S04]  /*00f0*/  LOP3.LUT R12, R13, 0x7f, RZ, 0x3c, !PT ;  /* 0x0000007f0d0c7812 */ /* 0x000fc800078e3cff */
[----:B------:R-:W-:Y:S01]  /*0100*/  LEA.HI.SX32 R12, R5, R12, 0x1d ;  /* 0x0000000c050c7211 */ /* 0x000fe200078feaff */
[----:B--2-4-:R-:W-:Y:S06]  /*0110*/  BRA.U !UP0, `(.L_x_5468) ;  /* 0x0000000108e87547 */ /* 0x014fec000b800000 */
        /* <DEDUP_REMOVED lines=8> */
[----:B------:R-:W3:Y:S08]  /*01a0*/  @P2 LDC.64 R22, c[0x0][0x3d0] ;  /* 0x0000f400ff162b82 */ /* 0x000ef00000000a00 */
[----:B------:R-:W4:Y:S08]  /*01b0*/  @P2 LDC.64 R24, c[0x0][0x438] ;  /* 0x00010e00ff182b82 */ /* 0x000f300000000a00 */
[----:B------:R-:W4:Y:S01]  /*01c0*/  @P2 LDC.64 R26, c[0x0][0x3e8] ;  /* 0x0000fa00ff1a2b82 */ /* 0x000f220000000a00 */
[----:B0-----:R-:W-:-:S04]  /*01d0*/  @P1 IMAD.WIDE.U32 R16, R15, 0x20, R16 ;  /* 0x000000200f101825 */ /* 0x001fc800078e0010 */
[C---:B-1----:R-:W-:Y:S01]  /*01e0*/  @P1 IMAD.WIDE.U32 R18, R15.reuse, 0x20, R18 ;  /* 0x000000200f121825 */ /* 0x042fe200078e0012 */
[----:B------:R0:W5:Y:S02]  /*01f0*/  @P1 LDG.E.128 R88, desc[UR8][R16.64] ;  /* 0x0000000810581981 */ /* 0x000164000c1e1d00 */
[----:B------:R-:W1:Y:S01]  /*0200*/  @P0 LDC.64 R4, c[0x0][0x3d0] ;  /* 0x0000f400ff040b82 */ /* 0x000e620000000a00 */
[C---:B--2---:R-:W-:Y:S01]  /*0210*/  @P1 IMAD.WIDE.U32 R20, R15.reuse, 0x20, R20 ;  /* 0x000000200f141825 */ /* 0x044fe200078e0014 */
[----:B------:R-:W-:Y:S01]  /*0220*/  @P1 IADD3 R15, PT, PT, R15, 0x80, RZ ;  /* 0x000000800f0f1810 */ /* 0x000fe20007ffe0ff */
[----:B------:R0:W5:Y:S04]  /*0230*/  @P1 LDG.E.128 R84, desc[UR8][R16.64+0x10] ;  /* 0x0000100810541981 */ /* 0x000168000c1e1d00 */
[C---:B---3--:R-:W-:Y:S01]  /*0240*/  @P2 IMAD.WIDE.U32 R22, R15.reuse, 0x20, R22 ;  /* 0x000000200f162825 */ /* 0x048fe200078e0016 */
[----:B------:R0:W5:Y:S01]  /*0250*/  @P1 LD.E.128 R80, desc[UR8][R18.64] ;  /* 0x0000000812501980 */ /* 0x000162000c101d00 */
[----:B------:R-:W2:Y:S02]  /*0260*/  @P0 LDC.64 R6, c[0x0][0x438] ;  /* 0x00010e00ff060b82 */ /* 0x000ea40000000a00 */
[C---:B----4-:R-:W-:Y:S01]  /*0270*/  @P2 IMAD.WIDE.U32 R24, R15.reuse, 0x20, R24 ;  /* 0x000000200f182825 */ /* 0x050fe200078e0018 */
[----:B------:R0:W5:Y:S03]  /*0280*/  @P1 LD.E.128 R76, desc[UR8][R18.64+0x10] ;  /* 0x00001008124c1980 */ /* 0x000166000c101d00 */
[----:B------:R-:W-:Y:S01]  /*0290*/  @P2 IMAD.WIDE.U32 R26, R15, 0x20, R26 ;  /* 0x000000200f1a2825 */ /* 0x000fe200078e001a */
[----:B------:R0:W5:Y:S01]  /*02a0*/  @P1 LDG.E.128 R72, desc[UR8][R20.64] ;  /* 0x0000000814481981 */ /* 0x000162000c1e1d00 */
[----:B------:R-:W3:Y:S03]  /*02b0*/  @P0 LDC.64 R8, c[0x0][0x3e8] ;  /* 0x0000fa00ff080b82 */ /* 0x000ee60000000a00 */
[----:B------:R0:W5:Y:S01]  /*02c0*/  @P1 LDG.E.128 R68, desc[UR8][R20.64+0x10] ;  /* 0x0000100814441981 */ /* 0x000162000c1e1d00 */
[----:B-1----:R-:W-:-:S03]  /*02d0*/  @P0 IMAD.WIDE.U32 R4, R13, 0x20, R4 ;  /* 0x000000200d040825 */ /* 0x002fc600078e0004 */
[----:B------:R0:W5:Y:S04]  /*02e0*/  @P2 LDG.E.128 R64, desc[UR8][R22.64] ;  /* 0x0000000816402981 */ /* 0x000168000c1e1d00 */
[----:B------:R0:W5:Y:S04]  /*02f0*/  @P2 LDG.E.128 R60, desc[UR8][R22.64+0x10] ;  /* 0x00001008163c2981 */ /* 0x000168000c1e1d00 */
[----:B------:R0:W5:Y:S01]  /*0300*/  @P2 LD.E.128 R56, desc[UR8][R24.64] ;  /* 0x0000000818382980 */ /* 0x000162000c101d00 */
[----:B--2---:R-:W-:-:S03]  /*0310*/  @P0 IMAD.WIDE.U32 R6, R13, 0x20, R6 ;  /* 0x000000200d060825 */ /* 0x004fc600078e0006 */
[----:B------:R0:W5:Y:S04]  /*0320*/  @P2 LD.E.128 R52, desc[UR8][R24.64+0x10] ;  /* 0x0000100818342980 */ /* 0x000168000c101d00 */
[----:B------:R0:W5:Y:S01]  /*0330*/  @P2 LDG.E.128 R48, desc[UR8][R26.64] ;  /* 0x000000081a302981 */ /* 0x000162000c1e1d00 */
[----:B---3--:R-:W-:-:S03]  /*0340*/  @P0 IMAD.WIDE.U32 R8, R13, 0x20, R8 ;  /* 0x000000200d080825 */ /* 0x008fc600078e0008 */
[----:B------:R0:W5:Y:S04]  /*0350*/  @P2 LDG.E.128 R44, desc[UR8][R26.64+0x10] ;  /* 0x000010081a2c2981 */ /* 0x000168000c1e1d00 */
[----:B------:R0:W5:Y:S04]  /*0360*/  @P0 LDG.E.128 R112, desc[UR8][R4.64] ;  /* 0x0000000804700981 */ /* 0x000168000c1e1d00 */
[----:B------:R0:W5:Y:S04]  /*0370*/  @P0 LDG.E.128 R108, desc[UR8][R4.64+0x10] ;  /* 0x00001008046c0981 */ /* 0x000168000c1e1d00 */
[----:B------:R0:W5:Y:S04]  /*0380*/  @P0 LD.E.128 R104, desc[UR8][R6.64] ;  /* 0x0000000806680980 */ /* 0x000168000c101d00 */
[----:B------:R0:W5:Y:S04]  /*0390*/  @P0 LD.E.128 R100, desc[UR8][R6.64+0x10] ;  /* 0x0000100806640980 */ /* 0x000168000c101d00 */
[----:B------:R0:W5:Y:S04]  /*03a0*/  @P0 LDG.E.128 R96, desc[UR8][R8.64] ;  /* 0x0000000808600981 */ /* 0x000168000c1e1d00 */
[----:B------:R0:W5:Y:S01]  /*03b0*/  @P0 LDG.E.128 R92, desc[UR8][R8.64+0x10] ;  /* 0x00001008085c0981 */ /* 0x000162000c1e1d00 */
[----:B------:R-:W-:-:S02]  /*03c0*/  ISETP.GE.U32.AND P0, PT, R12, 0x200, PT ;  /* 0x000002000c00780c */ /* 0x000fc40003f06070 */
[----:B------:R-:W-:-:S11]  /*03d0*/  @P2 IADD3 R15, PT, PT, R15, 0x80, RZ ;  /* 0x000000800f0f2810 */ /* 0x000fd60007ffe0ff */
[----:B0-----:R-:W-:Y:S05]  /*03e0*/  @!P0 BRA `(.L_x_5469) ;  /* 0x0000000400148947 */ /* 0x001fea0003800000 */
[----:B------:R-:W0:Y:S08]  /*03f0*/  LDC.64 R4, c[0x0][0x3d0] ;  /* 0x0000f400ff047b82 */ /* 0x000e300000000a00 */
[----:B------:R-:W1:Y:S08]  /*0400*/  LDC.64 R6, c[0x0][0x438] ;  /* 0x00010e00ff067b82 */ /* 0x000e700000000a00 */
[----:B------:R-:W2:Y:S01]  /*0410*/  LDC.64 R8, c[0x0][0x3e8] ;  /* 0x0000fa00ff087b82 */ /* 0x000ea20000000a00 */
[----:B0-----:R-:W-:-:S05]  /*0420*/  IMAD.WIDE.U32 R4, R15, 0x20, R4 ;  /* 0x000000200f047825 */ /* 0x001fca00078e0004 */
[----:B------:R0:W5:Y:S01]  /*0430*/  LDG.E.128 R40, desc[UR8][R4.64] ;  /* 0x0000000804287981 */ /* 0x000162000c1e1d00 */
[----:B-1----:R-:W-:-:S03]  /*0440*/  IMAD.WIDE.U32 R6, R15, 0x20, R6 ;  /* 0x000000200f067825 */ /* 0x002fc600078e0006 */
[----:B------:R0:W5:Y:S04]  /*0450*/  LDG.E.128 R36, desc[UR8][R4.64+0x10] ;  /* 0x0000100804247981 */ /* 0x000168000c1e1d00 */
[----:B------:R0:W5:Y:S01]  /*0460*/  LD.E.128 R32, desc[UR8][R6.64] ;  /* 0x0000000806207980 */ /* 0x000162000c101d00 */
[----:B--2---:R-:W-:-:S03]  /*0470*/  IMAD.WIDE.U32 R8, R15, 0x20, R8 ;  /* 0x000000200f087825 */ /* 0x004fc600078e0008 */
[----:B------:R0:W5:Y:S04]  /*0480*/  LD.E.128 R28, desc[UR8][R6.64+0x10] ;  /* 0x00001008061c7980 */ /* 0x000168000c101d00 */
[----:B------:R0:W5:Y:S04]  /*0490*/  LDG.E.128 R24, desc[UR8][R8.64] ;  /* 0x0000000808187981 */ /* 0x000168000c1e1d00 */
[----:B------:R0:W5:Y:S01]  /*04a0*/  LDG.E.128 R20, desc[UR8][R8.64+0x10] ;  /* 0x0000100808147981 */ /* 0x000162000c1e1d00 */
[----:B------:R-:W-:Y:S05]  /*04b0*/  BRA `(.L_x_5469) ;  /* 0x0000000000e07947 */ /* 0x000fea0003800000 */
.L_x_5468:
        /* <DEDUP_REMOVED lines=10> */
[----:B0-----:R-:W-:-:S05]  /*0560*/  @P1 IMAD.WIDE.U32 R4, R15, 0x20, R4 ;  /* 0x000000200f041825 */ /* 0x001fca00078e0004 */
[----:B------:R-:W5:Y:S02]  /*0570*/  @P1 LDG.E.128 R88, desc[UR8][R4.64] ;  /* 0x0000000804581981 */ /* 0x000f64000c1e1d00 */
[----:B------:R-:W0:Y:S01]  /*0580*/  @P0 LDC.64 R8, c[0x0][0x3d0] ;  /* 0x0000f400ff080b82 */ /* 0x000e220000000a00 */
[C---:B-1----:R-:W-:Y:S01]  /*0590*/  @P1 IMAD.WIDE.U32 R6, R15.reuse, 0x20, R6 ;  /* 0x000000200f061825 */ /* 0x042fe200078e0006 */
[----:B------:R-:W-:Y:S01]  /*05a0*/  @P1 IADD3 R15, PT, PT, R15, 0x80, RZ ;  /* 0x000000800f0f1810 */ /* 0x000fe20007ffe0ff */
[----:B------:R-:W5:Y:S04]  /*05b0*/  @P1 LDG.E.128 R84, desc[UR8][R4.64+0x10] ;  /* 0x0000100804541981 */ /* 0x000f68000c1e1d00 */
[----:B------:R-:W5:Y:S01]  /*05c0*/  @P1 LDG.E.128 R72, desc[UR8][R6.64] ;  /* 0x0000000806481981 */ /* 0x000f62000c1e1d00 */
[----:B------:R-:W1:Y:S01]  /*05d0*/  @P0 LDC.64 R16, c[0x0][0x3e8] ;  /* 0x0000fa00ff100b82 */ /* 0x000e620000000a00 */
[----:B--2---:R-:W-:-:S02]  /*05e0*/  @P2 IMAD.WIDE.U32 R56, R15, 0x20, R18 ;  /* 0x000000200f382825 */ /* 0x004fc400078e0012 */
[----:B------:R-:W5:Y:S01]  /*05f0*/  @P1 LDG.E.128 R68, desc[UR8][R6.64+0x10] ;  /* 0x0000100806441981 */ /* 0x000f62000c1e1d00 */
[----:B------:R-:W-:Y:S02]  /*0600*/  CS2R R78, SRZ ;  /* 0x00000000004e7805 */ /* 0x000fe4000001ff00 */
[----:B------:R-:W-:Y:S02]  /*0610*/  CS2R R82, SRZ ;  /* 0x0000000000527805 */ /* 0x000fe4000001ff00 */
[----:B------:R-:W-:Y:S01]  /*0620*/  CS2R R80, SRZ ;  /* 0x0000000000507805 */ /* 0x000fe2000001ff00 */
[----:B------:R-:W5:Y:S01]  /*0630*/  @P2 LDG.E.128 R64, desc[UR8][R56.64] ;  /* 0x0000000838402981 */ /* 0x000f62000c1e1d00 */
[----:B------:R-:W2:Y:S01]  /*0640*/  @P3 LDC.64 R54, c[0x0][0x3d0] ;  /* 0x0000f400ff363b82 */ /* 0x000ea20000000a00 */
[C---:B---3--:R-:W-:Y:S01]  /*0650*/  @P2 IMAD.WIDE.U32 R76, R15.reuse, 0x20, R52 ;  /* 0x000000200f4c2825 */ /* 0x048fe200078e0034 */
[----:B------:R-:W-:Y:S01]  /*0660*/  @P2 IADD3 R15, PT, PT, R15, 0x80, RZ ;  /* 0x000000800f0f2810 */ /* 0x000fe20007ffe0ff */
[----:B------:R3:W5:Y:S01]  /*0670*/  @P2 LDG.E.128 R60, desc[UR8][R56.64+0x10] ;  /* 0x00001008383c2981 */ /* 0x000762000c1e1d00 */
[----:B------:R-:W-:-:S02]  /*0680*/  CS2R R102, SRZ ;  /* 0x0000000000667805 */ /* 0x000fc4000001ff00 */
[----:B------:R-:W-:Y:S02]  /*0690*/  CS2R R100, SRZ ;  /* 0x0000000000647805 */ /* 0x000fe4000001ff00 */
[----:B------:R-:W-:Y:S01]  /*06a0*/  CS2R R106, SRZ ;  /* 0x00000000006a7805 */ /* 0x000fe2000001ff00 */
[----:B------:R-:W5:Y:S01]  /*06b0*/  @P2 LDG.E.128 R48, desc[UR8][R76.64] ;  /* 0x000000084c302981 */ /* 0x000f62000c1e1d00 */
[----:B------:R-:W4:Y:S01]  /*06c0*/  @P3 LDC.64 R58, c[0x0][0x3e8] ;  /* 0x0000fa00ff3a3b82 */ /* 0x000f220000000a00 */
[C---:B0-----:R-:W-:Y:S01]  /*06d0*/  @P0 IMAD.WIDE.U32 R18, R13.reuse, 0x20, R8 ;  /* 0x000000200d120825 */ /* 0x041fe200078e0008 */
[----:B------:R-:W-:Y:S01]  /*06e0*/  CS2R R104, SRZ ;  /* 0x0000000000687805 */ /* 0x000fe2000001ff00 */
[----:B------:R0:W5:Y:S04]  /*06f0*/  @P2 LDG.E.128 R44, desc[UR8][R76.64+0x10] ;  /* 0x000010084c2c2981 */ /* 0x000168000c1e1d00 */
[----:B------:R-:W5:Y:S01]  /*0700*/  @P0 LDG.E.128 R112, desc[UR8][R18.64] ;  /* 0x0000000812700981 */ /* 0x000f62000c1e1d00 */
[----:B-1----:R-:W-:-:S03]  /*0710*/  @P0 IMAD.WIDE.U32 R52, R13, 0x20, R16 ;  /* 0x000000200d340825 */ /* 0x002fc600078e0010 */
[----:B------:R-:W5:Y:S01]  /*0720*/  @P0 LDG.E.128 R108, desc[UR8][R18.64+0x10] ;  /* 0x00001008126c0981 */ /* 0x000f62000c1e1d00 */
[----:B--2---:R-:W-:-:S03]  /*0730*/  @P3 IMAD.WIDE.U32 R8, R15, 0x20, R54 ;  /* 0x000000200f083825 */ /* 0x004fc600078e0036 */
[----:B------:R-:W5:Y:S04]  /*0740*/  @P0 LDG.E.128 R96, desc[UR8][R52.64] ;  /* 0x0000000834600981 */ /* 0x000f68000c1e1d00 */
[----:B------:R-:W5:Y:S01]  /*0750*/  @P3 LDG.E.128 R40, desc[UR8][R8.64] ;  /* 0x0000000808283981 */ /* 0x000f62000c1e1d00 */
[----:B----4-:R-:W-:-:S03]  /*0760*/  @P3 IMAD.WIDE.U32 R16, R15, 0x20, R58 ;  /* 0x000000200f103825 */ /* 0x010fc600078e003a */
[----:B------:R-:W5:Y:S04]  /*0770*/  @P3 LDG.E.128 R36, desc[UR8][R8.64+0x10] ;  /* 0x0000100808243981 */ /* 0x000f68000c1e1d00 */
[----:B------:R-:W5:Y:S04]  /*0780*/  @P3 LDG.E.128 R24, desc[UR8][R16.64] ;  /* 0x0000000810183981 */ /* 0x000f68000c1e1d00 */
[----:B------:R-:W5:Y:S01]  /*0790*/  @P3 LDG.E.128 R20, desc[UR8][R16.64+0x10] ;  /* 0x0000100810143981 */ /* 0x000f62000c1e1d00 */
[----:B------:R-:W-:Y:S02]  /*07a0*/  CS2R R54, SRZ ;  /* 0x0000000000367805 */ /* 0x000fe4000001ff00 */
[----:B------:R-:W-:-:S02]  /*07b0*/  CS2R R58, SRZ ;  /* 0x00000000003a7805 */ /* 0x000fc4000001ff00 */
[----:B---3--:R-:W-:Y:S01]  /*07c0*/  CS2R R56, SRZ ;  /* 0x0000000000387805 */ /* 0x008fe2000001ff00 */
[----:B------:R1:W5:Y:S01]  /*07d0*/  @P0 LDG.E.128 R92, desc[UR8][R52.64+0x10] ;  /* 0x00001008345c0981 */ /* 0x000362000c1e1d00 */
[----:B0-----:R-:W-:Y:S02]  /*07e0*/  CS2R R76, SRZ ;  /* 0x00000000004c7805 */ /* 0x001fe4000001ff00 */
[----:B------:R-:W-:Y:S02]  /*07f0*/  @P3 CS2R R30, SRZ ;  /* 0x00000000001e3805 */ /* 0x000fe4000001ff00 */
[----:B------:R-:W-:Y:S02]  /*0800*/  @P3 CS2R R28, SRZ ;  /* 0x00000000001c3805 */ /* 0x000fe4000001ff00 */
[----:B------:R-:W-:Y:S02]  /*0810*/  @P3 CS2R R34, SRZ ;  /* 0x0000000000223805 */ /* 0x000fe4000001ff00 */
[----:B------:R-:W-:-:S02]  /*0820*/  @P3 CS2R R32, SRZ ;  /* 0x0000000000203805 */ /* 0x000fc4000001ff00 */
[----:B-1----:R-:W-:-:S07]  /*0830*/  CS2R R52, SRZ ;  /* 0x0000000000347805 */ /* 0x002fce000001ff00 */
.L_x_5469:
[----:B------:R-:W-:Y:S05]  /*0840*/  BSYNC.RECONVERGENT B0 ;  /* 0x0000000000007941 */ /* 0x000fea0003800200 */
.L_x_5467:
[----:B------:R-:W1:Y:S02]  /*0850*/  LDCU UR5, c[0x0][0x384] ;  /* 0x00007080ff0577ac */ /* 0x000e640008000800 */
[----:B-1----:R-:W-:-:S06]  /*0860*/  UISETP.GE.AND UP0, UPT, UR6, UR5, UPT ;  /* 0x000000050600728c */ /* 0x002fcc000bf06270 */
[----:B------:R-:W-:-:S13]  /*0870*/  PLOP3.LUT P0, PT, PT, PT, UP0, 0x80, 0x8 ;  /* 0x000000000008781c */ /* 0x000fda0003f0f008 */
[----:B------:R-:W-:Y:S05]  /*0880*/  @P0 EXIT ;  /* 0x000000000000094d */ /* 0x000fea0003800000 */
[----:B------:R-:W-:Y:S01]  /*0890*/  USHF.R.S32.HI UR5, URZ, 0x3, UR4 ;  /* 0x00000003ff057899 */ /* 0x000fe20008011404 */
[----:B------:R-:W-:Y:S01]  /*08a0*/  IADD3 R0, PT, PT, RZ, -R3, RZ ;  /* 0x80000003ff007210 */ /* 0x000fe20007ffe0ff */
[----:B------:R-:W1:Y:S02]  /*08b0*/  LDCU.64 UR12, c[0x0][0x3e0] ;  /* 0x00007c00ff0c77ac */ /* 0x000e640008000a00 */
[----:B------:R-:W-:Y:S02]  /*08c0*/  ULOP3.LUT UR7, UR5, 0x7f, URZ, 0xc0, !UPT ;  /* 0x0000007f05077892 */ /* 0x000fe4000f8ec0ff */
[----:B------:R-:W-:Y:S01]  /*08d0*/  USHF.L.U32 UR5, UR5, 0x1, URZ ;  /* 0x0000000105057899 */ /* 0x000fe200080006ff */
[----:B------:R-:W2:Y:S03]  /*08e0*/  LDCU.U8 UR10, c[0x0][0x410] ;  /* 0x00008200ff0a77ac */ /* 0x000ea60008000000 */
[----:B------:R-:W-:Y:S01]  /*08f0*/  VIADDMNMX R0, R0, UR7, RZ, !PT ;  /* 0x0000000700007c46 */ /* 0x000fe2000f8001ff */
[----:B------:R-:W-:Y:S01]  /*0900*/  ULOP3.LUT UR5, UR5, 0xffffff00, URZ, 0xc0, !UPT ;  /* 0xffffff0005057892 */ /* 0x000fe2000f8ec0ff */
[----:B------:R-:W-:Y:S01]  /*0910*/  MOV R2, UR7 ;  /* 0x0000000700027c02 */ /* 0x000fe20008000f00 */
[----:B------:R-:W3:Y:S01]  /*0920*/  LDCU UR18, c[0x0][0x388] ;  /* 0x00007100ff1277ac */ /* 0x000ee20008000800 */
[----:B------:R-:W-:-:S03]  /*0930*/  VIMNMX R0, PT, PT, R0, 0x20, PT ;  /* 0x0000002000007848 */ /* 0x000fc60003fe0100 */
[----:B------:R-:W-:Y:S01]  /*0940*/  IMAD R2, R11, -0x20, R2 ;  /* 0xffffffe00b027824 */ /* 0x000fe200078e0202 */
[----:B------:R-:W-:Y:S01]  /*0950*/  LEA R0, R0, UR5, 0x3 ;  /* 0x0000000500007c11 */ /* 0x000fe2000f8e18ff */
[----:B-1----:R-:W-:Y:S01]  /*0960*/  UISETP.NE.U32.AND UP0, UPT, UR12, URZ, UPT ;  /* 0x000000ff0c00728c */ /* 0x002fe2000bf05070 */
[----:B------:R-:W1:Y:S02]  /*0970*/  LDCU UR11, c[0x0][0x400] ;  /* 0x00008000ff0b77ac */ /* 0x000e640008000800 */
[----:B------:R-:W-:Y:S02]  /*0980*/  I2FP.F32.U32 R0, R0 ;  /* 0x0000000000007245 */ /* 0x000fe40000201000 */
[----:B------:R-:W-:Y:S01]  /*0990*/  VIMNMX R2, PT, PT, RZ, R2, !PT ;  /* 0x00000002ff027248 */ /* 0x000fe20007fe0100 */
[----:B------:R-:W4:Y:S01]  /*09a0*/  LDCU.64 UR14, c[0x0][0x3a0] ;  /* 0x00007400ff0e77ac */ /* 0x000f220008000a00 */
[----:B------:R1:W1:Y:S02]  /*09b0*/  MUFU.RCP R10, R0 ;  /* 0x00000000000a7308 */ /* 0x0002640000001000 */
[----:B------:R-:W-:Y:S01]  /*09c0*/  VIMNMX R2, PT, PT, R2, 0x20, PT ;  /* 0x0000002002027848 */ /* 0x000fe20003fe0100 */
[----:B------:R-:W1:Y:S03]  /*09d0*/  LDCU.64 UR16, c[0x0][0x380] ;  /* 0x00007000ff1077ac */ /* 0x000e660008000a00 */
[----:B0-----:R-:W-:Y:S01]  /*09e0*/  LEA R8, R2, UR5, 0x3 ;  /* 0x0000000502087c11 */ /* 0x001fe2000f8e18ff */
[----:B------:R-:W-:-:S02]  /*09f0*/  UISETP.NE.AND.EX UP0, UPT, UR13, URZ, UPT, UP0 ;  /* 0x000000ff0d00728c */ /* 0x000fc4000bf05300 */
[----:B------:R-:W-:Y:S02]  /*0a00*/  UPLOP3.LUT UP2, UPT, UPT, UPT, UPT, 0x40, 0x4 ;  /* 0x000000000004789c */ /* 0x000fe40003f4e870 */
[----:B--23--:R-:W-:-:S11]  /*0a10*/  UISETP.NE.AND UP3, UPT, UR10, URZ, UPT ;  /* 0x000000ff0a00728c */ /* 0x00cfd6000bf65270 */
.L_x_5496:
        /* <DEDUP_REMOVED lines=13> */
[----:B------:R-:W-:-:S04]  /*0af0*/  MOV R118, UR5 ;  /* 0x0000000500767c02 */ /* 0x000fc80008000f00 */
        /* <DEDUP_REMOVED lines=8> */
[----:B----4-:R-:W-:-:S04]  /*0b80*/  UISETP.NE.U32.AND UP1, UPT, UR14, URZ, UPT ;  /* 0x000000ff0e00728c */ /* 0x010fc8000bf25070 */
        /* <DEDUP_REMOVED lines=8> */
[----:B-1----:R-:W-:Y:S01]  /*0c10*/  PRMT R0, R5, 0x7632, R0 ;  /* 0x0000763205007816 */ /* 0x002fe20000000000 */
[----:B------:R-:W-:Y:S01]  /*0c20*/  FMUL.FTZ R5, R4, UR4 ;  /* 0x0000000404057c20 */ /* 0x000fe20008410000 */
[----:B------:R-:W-:Y:S01]  /*0c30*/  PRMT R116, R6, 0x7632, R116 ;  /* 0x0000763206747816 */ /* 0x000fe20000000074 */
[----:B------:R-:W-:Y:S01]  /*0c40*/  FMUL.FTZ R9, R2, UR4 ;  /* 0x0000000402097c20 */ /* 0x000fe20008410000 */
[----:B------:R-:W-:-:S02]  /*0c50*/  SHF.L.U32 R117, R6, 0x10, RZ ;  /* 0x0000001006757819 */ /* 0x000fc400000006ff */
[C---:B------:R-:W-:Y:S02]  /*0c60*/  PRMT R118, R7.reuse, 0x7632, R118 ;  /* 0x0000763207767816 */ /* 0x040fe40000000076 */
[----:B------:R-:W-:Y:S01]  /*0c70*/  SHF.L.U32 R7, R7, 0x10, RZ ;  /* 0x0000001007077819 */ /* 0x000fe200000006ff */
[----:B------:R-:W-:Y:S01]  /*0c80*/  FMUL.FTZ R117, R117, UR4 ;  /* 0x0000000475757c20 */ /* 0x000fe20008410000 */
[----:B------:R-:W-:Y:S02]  /*0c90*/  SHF.L.U32 R116, R116, 0x10, RZ ;  /* 0x0000001074747819 */ /* 0x000fe400000006ff */
[----:B--2---:R-:W-:Y:S02]  /*0ca0*/  SHF.L.U32 R6, R16, 0x10, RZ ;  /* 0x0000001010067819 */ /* 0x004fe400000006ff */
[----:B------:R-:W-:Y:S02]  /*0cb0*/  SHF.L.U32 R4, R17, 0x10, RZ ;  /* 0x0000001011047819 */ /* 0x000fe400000006ff */
[----:B------:R-:W-:Y:S01]  /*0cc0*/  SHF.L.U32 R144, R19, 0x10, RZ ;  /* 0x0000001013907819 */ /* 0x000fe200000006ff */
[----:B------:R-:W-:Y:S01]  /*0cd0*/  FFMA.FTZ R6, R5, R96, R6 ;  /* 0x0000006005067223 */ /* 0x000fe20000010006 */
[----:B------:R-:W-:Y:S01]  /*0ce0*/  FMUL.FTZ R5, R7, UR4 ;  /* 0x0000000407057c20 */ /* 0x000fe20008410000 */
[----:B------:R-:W-:Y:S01]  /*0cf0*/  FFMA.FTZ R4, R9, R98, R4 ;  /* 0x0000006209047223 */ /* 0x000fe20000010004 */
[----:B------:R-:W-:-:S02]  /*0d00*/  SHF.L.U32 R7, R0, 0x10, RZ ;  /* 0x0000001000077819 */ /* 0x000fc400000006ff */
[----:B------:R-:W-:Y:S01]  /*0d10*/  SHF.L.U32 R9, R118, 0x10, RZ ;  /* 0x0000001076097819 */ /* 0x000fe200000006ff */
[----:B------:R-:W-:Y:S01]  /*0d20*/  FFMA.FTZ R0, R5, R94, R144 ;  /* 0x0000005e05007223 */ /* 0x000fe20000010090 */
[----:B------:R-:W-:Y:S01]  /*0d30*/  SHF.L.U32 R2, R18, 0x10, RZ ;  /* 0x0000001012027819 */ /* 0x000fe200000006ff */
[----:B------:R-:W-:Y:S01]  /*0d40*/  FMUL.FTZ R118, R7, UR4 ;  /* 0x0000000407767c20 */ /* 0x000fe20008410000 */
[----:B------:R-:W-:Y:S01]  /*0d50*/  SHF.L.U32 R5, R3, 0x10, RZ ;  /* 0x0000001003057819 */ /* 0x000fe200000006ff */
[----:B------:R-:W-:Y:S01]  /*0d60*/  FMUL.FTZ R144, R116, UR4 ;  /* 0x0000000474907c20 */ /* 0x000fe20008410000 */
[----:B------:R-:W-:Y:S01]  /*0d70*/  FMUL.FTZ R146, R9, UR4 ;  /* 0x0000000409927c20 */ /* 0x000fe20008410000 */
[----:B------:R-:W-:Y:S01]  /*0d80*/  PRMT R116, R19, 0x7632, R116 ;  /* 0x0000763213747816 */ /* 0x000fe20000000074 */
[----:B------:R-:W-:Y:S01]  /*0d90*/  FFMA.FTZ R2, R117, R92, R2 ;  /* 0x0000005c75027223 */ /* 0x000fe20000010002 */
[----:B------:R-:W-:Y:S02]  /*0da0*/  PRMT R9, R18, 0x7632, R9 ;  /* 0x0000763212097816 */ /* 0x000fe40000000009 */
[----:B------:R-:W-:-:S02]  /*0db0*/  PRMT R7, R17, 0x7632, R7 ;  /* 0x0000763211077816 */ /* 0x000fc40000000007 */
[----:B------:R-:W-:Y:S02]  /*0dc0*/  PRMT R3, R16, 0x7632, R3 ;  /* 0x0000763210037816 */ /* 0x000fe40000000003 */
[----:B------:R-:W-:Y:S01]  /*0dd0*/  SHF.L.U32 R145, R116, 0x10, RZ ;  /* 0x0000001074917819 */ /* 0x000fe200000006ff */
[----:B------:R-:W-:Y:S01]  /*0de0*/  FMUL.FTZ R116, R5, UR4 ;  /* 0x0000000405747c20 */ /* 0x000fe20008410000 */
        /* <DEDUP_REMOVED lines=12> */
.L_x_5472:
[----:B-1---5:R-:W-:Y:S02]  /*0eb0*/  PRMT R0, R4, 0x7632, R0 ;  /* 0x0000763204007816 */ /* 0x022fe40000000000 */
[----:B------:R-:W-:Y:S02]  /*0ec0*/  PRMT R2, R5, 0x7632, R2 ;  /* 0x0000763205027816 */ /* 0x000fe40000000002 */
[----:B------:R-:W-:Y:S02]  /*0ed0*/  PRMT R9, R6, 0x7632, R9 ;  /* 0x0000763206097816 */ /* 0x000fe40000000009 */
[----:B------:R-:W-:Y:S02]  /*0ee0*/  PRMT R116, R7, 0x7632, R116 ;  /* 0x0000763207747816 */ /* 0x000fe40000000074 */
[----:B------:R-:W-:Y:S02]  /*0ef0*/  SHF.L.U32 R4, R4, 0x10, RZ ;  /* 0x0000001004047819 */ /* 0x000fe400000006ff */
[----:B------:R-:W-:-:S02]  /*0f00*/  SHF.L.U32 R5, R5, 0x10, RZ ;  /* 0x0000001005057819 */ /* 0x000fc400000006ff */
        /* <DEDUP_REMOVED lines=11> */
[----:B------:R-:W-:Y:S01]  /*0fc0*/  FMUL.FTZ R116, R0, UR4 ;  /* 0x0000000400747c20 */ /* 0x000fe20008410000 */
[----:B------:R-:W-:Y:S01]  /*0fd0*/  FMUL.FTZ R118, R2, UR4 ;  /* 0x0000000402767c20 */ /* 0x000fe20008410000 */
[----:B------:R-:W-:Y:S01]  /*0fe0*/  FMUL.FTZ R144, R9, UR4 ;  /* 0x0000000409907c20 */ /* 0x000fe20008410000 */
[----:B------:R-:W-:Y:S01]  /*0ff0*/  FMUL.FTZ R4, R5, R98 ;  /* 0x0000006205047220 */ /* 0x000fe20000410000 */
[----:B------:R-:W-:Y:S01]  /*1000*/  FMUL.FTZ R146, R119, UR4 ;  /* 0x0000000477927c20 */ /* 0x000fe20008410000 */
        /* <DEDUP_REMOVED lines=10> */
.L_x_5473:
[----:B------:R-:W0:Y:S02]  /*10b0*/  LDC.64 R144, c[0x0][0x3a8] ;  /* 0x0000ea00ff907b82 */ /* 0x000e240000000a00 */
[C---:B0-----:R-:W-:Y:S01]  /*10c0*/  IMAD.WIDE.U32 R146, R143.reuse, 0x10, R144 ;  /* 0x000000108f927825 */ /* 0x041fe200078e0090 */
[----:B------:R-:W-:-:S04]  /*10d0*/  IADD3 R144, PT, PT, R143, 0x80, RZ ;  /* 0x000000808f907810 */ /* 0x000fc80007ffe0ff */
[----:B------:R0:W-:Y:S03]  /*10e0*/  STG.E.128 desc[UR8][R146.64], R116 ;  /* 0x0000007492007986 */ /* 0x0001e6000c101d08 */
.L_x_5471:
[----:B-1--4-:R-:W-:Y:S05]  /*10f0*/  BSYNC.RECONVERGENT B0 ;  /* 0x0000000000007941 */ /* 0x012fea0003800200 */
.L_x_5470:
        /* <DEDUP_REMOVED lines=12> */
[C---:B0----5:R-:W-:Y:S02]  /*11c0*/  PRMT R120, R116.reuse, 0x7632, R120 ;  /* 0x0000763274787816 */ /* 0x061fe40000000078 */
[C---:B------:R-:W-:Y:S02]  /*11d0*/  PRMT R122, R117.reuse, 0x7632, R122 ;  /* 0x00007632757a7816 */ /* 0x040fe4000000007a */
[----:B------:R-:W-:Y:S02]  /*11e0*/  SHF.L.U32 R116, R116, 0x10, RZ ;  /* 0x0000001074747819 */ /* 0x000fe400000006ff */
[----:B------:R-:W-:Y:S02]  /*11f0*/  SHF.L.U32 R117, R117, 0x10, RZ ;  /* 0x0000001075757819 */ /* 0x000fe400000006ff */
[----:B------:R-:W-:Y:S01]  /*1200*/  SHF.L.U32 R121, R118, 0x10, RZ ;  /* 0x0000001076797819 */ /* 0x000fe200000006ff */
[----:B------:R-:W-:Y:S01]  /*1210*/  FMUL.FTZ R15, R116, UR4 ;  /* 0x00000004740f7c20 */ /* 0x000fe20008410000 */
[----:B------:R-:W-:Y:S01]  /*1220*/  PRMT R126, R118, 0x7632, R126 ;  /* 0x00007632767e7816 */ /* 0x000fe2000000007e */
[----:B------:R-:W-:Y:S01]  /*1230*/  FMUL.FTZ R117, R117, UR4 ;  /* 0x0000000475757c20 */ /* 0x000fe20008410000 */
[----:B------:R-:W-:Y:S01]  /*1240*/  PRMT R145, R119, 0x7632, R145 ;  /* 0x0000763277917816 */ /* 0x000fe20000000091 */
[----:B------:R-:W-:Y:S01]  /*1250*/  FMUL.FTZ R123, R121, UR4 ;  /* 0x00000004797b7c20 */ /* 0x000fe20008410000 */
[----:B------:R-:W-:-:S02]  /*1260*/  SHF.L.U32 R124, R17, 0x10, RZ ;  /* 0x00000010117c7819 */ /* 0x000fc400000006ff */
[----:B------:R-:W-:Y:S02]  /*1270*/  SHF.L.U32 R119, R119, 0x10, RZ ;  /* 0x0000001077777819 */ /* 0x000fe400000006ff */
[C---:B------:R-:W-:Y:S01]  /*1280*/  SHF.L.U32 R118, R16.reuse, 0x10, RZ ;  /* 0x0000001010767819 */ /* 0x040fe200000006ff */
[----:B------:R-:W-:Y:S01]  /*1290*/  FFMA.FTZ R121, R117, R74, R124 ;  /* 0x0000004a75797223 */ /* 0x000fe2000001007c */
[----:B------:R-:W-:Y:S01]  /*12a0*/  PRMT R116, R16, 0x7632, R116 ;  /* 0x0000763210747816 */ /* 0x000fe20000000074 */
[----:B------:R-:W-:Y:S01]  /*12b0*/  FMUL.FTZ R119, R119, UR4 ;  /* 0x0000000477777c20 */ /* 0x000fe20008410000 */
[----:B------:R-:W-:Y:S01]  /*12c0*/  SHF.L.U32 R146, R18, 0x10, RZ ;  /* 0x0000001012927819 */ /* 0x000fe200000006ff */
[----:B------:R-:W-:Y:S01]  /*12d0*/  FFMA.FTZ R15, R15, R72, R118 ;  /* 0x000000480f0f7223 */ /* 0x000fe20000010076 */
[----:B------:R-:W-:Y:S02]  /*12e0*/  SHF.L.U32 R148, R19, 0x10, RZ ;  /* 0x0000001013947819 */ /* 0x000fe400000006ff */
[----:B------:R-:W-:Y:S01]  /*12f0*/  SHF.L.U32 R117, R116, 0x10, RZ ;  /* 0x0000001074757819 */ /* 0x000fe200000006ff */
[----:B------:R-:W-:Y:S01]  /*1300*/  FFMA.FTZ R123, R123, R68, R146 ;  /* 0x000000447b7b7223 */ /* 0x000fe20000010092 */
[----:B------:R-:W-:Y:S01]  /*1310*/  PRMT R118, R17, 0x7632, R118 ;  /* 0x0000763211767816 */ /* 0x000fe20000000076 */
[----:B------:R-:W-:Y:S01]  /*1320*/  FFMA.FTZ R125, R119, R70, R148 ;  /* 0x00000046777d7223 */ /* 0x000fe20000010094 */
[----:B------:R-:W-:-:S02]  /*1330*/  SHF.L.U32 R116, R145, 0x10, RZ ;  /* 0x0000001091747819 */ /* 0x000fc400000006ff */
[----:B------:R-:W-:Y:S02]  /*1340*/  SHF.L.U32 R126, R126, 0x10, RZ ;  /* 0x000000107e7e7819 */ /* 0x000fe400000006ff */
[----:B------:R-:W-:Y:S02]  /*1350*/  PRMT R124, R18, 0x7632, R124 ;  /* 0x00007632127c7816 */ /* 0x000fe4000000007c */
        /* <DEDUP_REMOVED lines=9> */
[----:B------:R-:W-:Y:S01]  /*13f0*/  FMUL.FTZ R126, R120, UR4 ;  /* 0x00000004787e7c20 */ /* 0x000fe20008410000 */
[----:B------:R-:W-:-:S02]  /*1400*/  FFMA.FTZ R122, R116, R69, R145 ;  /* 0x00000045747a7223 */ /* 0x000fc40000010091 */
[----:B------:R-:W-:Y:S01]  /*1410*/  FFMA.FTZ R120, R118, R71, R147 ;  /* 0x0000004776787223 */ /* 0x000fe20000010093 */
[----:B------:R-:W-:Y:S01]  /*1420*/  FFMA.FTZ R124, R124, R75, R119 ;  /* 0x0000004b7c7c7223 */ /* 0x000fe20000010077 */
[----:B------:R-:W-:Y:S01]  /*1430*/  FFMA.FTZ R126, R126, R73, R117 ;  /* 0x000000497e7e7223 */ /* 0x000fe20000010075 */
[----:B------:R-:W-:Y:S02]  /*1440*/  F2FP.BF16.F32.PACK_AB R118, R122, R123 ;  /* 0x0000007b7a76723e */ /* 0x000fe400000010ff */
[----:B------:R-:W-:Y:S02]  /*1450*/  F2FP.BF16.F32.PACK_AB R119, R120, R125 ;  /* 0x0000007d7877723e */ /* 0x000fe400000010ff */
[----:B------:R-:W-:Y:S02]  /*1460*/  F2FP.BF16.F32.PACK_AB R117, R124, R121 ;  /* 0x000000797c75723e */ /* 0x000fe400000010ff */
[----:B------:R-:W-:Y:S01]  /*1470*/  F2FP.BF16.F32.PACK_AB R116, R126, R15 ;  /* 0x0000000f7e74723e */ /* 0x000fe200000010ff */
[----:B------:R-:W-:Y:S06]  /*1480*/  BRA `(.L_x_5477) ;  /* 0x0000000000807947 */ /* 0x000fec0003800000 */
.L_x_5476:
[----:B-----5:R-:W-:Y:S02]  /*1490*/  PRMT R15, R116, 0x7632, R15 ;  /* 0x00007632740f7816 */ /* 0x020fe4000000000f */
[----:B------:R-:W-:Y:S02]  /*14a0*/  PRMT R122, R118, 0x7632, R122 ;  /* 0x00007632767a7816 */ /* 0x000fe4000000007a */
[----:B------:R-:W-:Y:S02]  /*14b0*/  SHF.L.U32 R116, R116, 0x10, RZ ;  /* 0x0000001074747819 */ /* 0x000fe400000006ff */
[----:B------:R-:W-:Y:S02]  /*14c0*/  SHF.L.U32 R118, R118, 0x10, RZ ;  /* 0x0000001076767819 */ /* 0x000fe400000006ff */
[----:B0-----:R-:W-:Y:S02]  /*14d0*/  PRMT R120, R117, 0x7632, R120 ;  /* 0x0000763275787816 */ /* 0x001fe40000000078 */
[----:B------:R-:W-:Y:S01]  /*14e0*/  PRMT R124, R119, 0x7632, R124 ;  /* 0x00007632777c7816 */ /* 0x000fe2000000007c */
[----:B------:R-:W-:Y:S01]  /*14f0*/  FMUL.FTZ R123, R118, UR4 ;  /* 0x00000004767b7c20 */ /* 0x000fe20008410000 */
        /* <DEDUP_REMOVED lines=13> */
[----:B------:R-:W-:Y:S01]  /*15d0*/  FMUL.FTZ R122, R122, UR4 ;  /* 0x000000047a7a7c20 */ /* 0x000fe20008410000 */
[----:B------:R-:W-:Y:S01]  /*15e0*/  FMUL.FTZ R121, R121, R74 ;  /* 0x0000004a79797220 */ /* 0x000fe20000410000 */
[----:B------:R-:W-:Y:S01]  /*15f0*/  FMUL.FTZ R118, R118, UR4 ;  /* 0x0000000476767c20 */ /* 0x000fe20008410000 */
        /* <DEDUP_REMOVED lines=9> */
.L_x_5477:
[----:B------:R-:W0:Y:S02]  /*1690*/  LDC.64 R146, c[0x0][0x3a8] ;  /* 0x0000ea00ff927b82 */ /* 0x000e240000000a00 */
[C---:B0-----:R-:W-:Y:S01]  /*16a0*/  IMAD.WIDE.U32 R146, R144.reuse, 0x10, R146 ;  /* 0x0000001090927825 */ /* 0x041fe200078e0092 */
[----:B------:R-:W-:-:S04]  /*16b0*/  IADD3 R144, PT, PT, R144, 0x80, RZ ;  /* 0x0000008090907810 */ /* 0x000fc80007ffe0ff */
[----:B------:R1:W-:Y:S03]  /*16c0*/  STG.E.128 desc[UR8][R146.64], R116 ;  /* 0x0000007492007986 */ /* 0x0003e6000c101d08 */
.L_x_5475:
[----:B------:R-:W-:Y:S05]  /*16d0*/  BSYNC.RECONVERGENT B0 ;  /* 0x0000000000007941 */ /* 0x000fea0003800200 */
.L_x_5474:
        /* <DEDUP_REMOVED lines=16> */
[----:B------:R-:W-:Y:S01]  /*17e0*/  PRMT R132, R118, 0x7632, R132 ;  /* 0x0000763276847816 */ /* 0x000fe20000000084 */
[----:B------:R-:W-:Y:S01]  /*17f0*/  FMUL.FTZ R127, R116, UR4 ;  /* 0x00000004747f7c20 */ /* 0x000fe20008410000 */
[----:B------:R-:W-:Y:S01]  /*1800*/  PRMT R145, R119, 0x7632, R145 ;  /* 0x0000763277917816 */ /* 0x000fe20000000091 */
[----:B------:R-:W-:Y:S01]  /*1810*/  FMUL.FTZ R117, R117, UR4 ;  /* 0x0000000475757c20 */ /* 0x000fe20008410000 */
[----:B------:R-:W-:-:S02]  /*1820*/  SHF.L.U32 R146, R17, 0x10, RZ ;  /* 0x0000001011927819 */ /* 0x000fc400000006ff */
[----:B------:R-:W-:Y:S02]  /*1830*/  SHF.L.U32 R118, R118, 0x10, RZ ;  /* 0x0000001076767819 */ /* 0x000fe400000006ff */
[----:B------:R-:W-:Y:S01]  /*1840*/  SHF.L.U32 R119, R119, 0x10, RZ ;  /* 0x0000001077777819 */ /* 0x000fe200000006ff */
[----:B------:R-:W-:Y:S01]  /*1850*/  FFMA.FTZ R129, R117, R50, R146 ;  /* 0x0000003275817223 */ /* 0x000fe20000010092 */
[----:B------:R-:W-:Y:S01]  /*1860*/  SHF.L.U32 R134, R16, 0x10, RZ ;  /* 0x0000001010867819 */ /* 0x000fe200000006ff */
[----:B------:R-:W-:Y:S01]  /*1870*/  FMUL.FTZ R131, R118, UR4 ;  /* 0x0000000476837c20 */ /* 0x000fe20008410000 */
[----:B------:R-:W-:Y:S01]  /*1880*/  PRMT R116, R16, 0x7632, R116 ;  /* 0x0000763210747816 */ /* 0x000fe20000000074 */
[----:B------:R-:W-:Y:S01]  /*1890*/  FMUL.FTZ R119, R119, UR4 ;  /* 0x0000000477777c20 */ /* 0x000fe20008410000 */
[----:B------:R-:W-:Y:S01]  /*18a0*/  SHF.L.U32 R150, R19, 0x10, RZ ;  /* 0x0000001013967819 */ /* 0x000fe200000006ff */
[----:B------:R-:W-:Y:S01]  /*18b0*/  FFMA.FTZ R127, R127, R48, R134 ;  /* 0x000000307f7f7223 */ /* 0x000fe20000010086 */
[----:B------:R-:W-:-:S02]  /*18c0*/  SHF.L.U32 R117, R116, 0x10, RZ ;  /* 0x0000001074757819 */ /* 0x000fc400000006ff */
[----:B------:R-:W-:Y:S01]  /*18d0*/  PRMT R118, R17, 0x7632, R118 ;  /* 0x0000763211767816 */ /* 0x000fe20000000076 */
[----:B------:R-:W-:Y:S01]  /*18e0*/  FFMA.FTZ R133, R119, R46, R150 ;  /* 0x0000002e77857223 */ /* 0x000fe20000010096 */
        /* <DEDUP_REMOVED lines=16> */
[----:B------:R-:W-:Y:S01]  /*19f0*/  FFMA.FTZ R128, R128, R49, R117 ;  /* 0x0000003180807223 */ /* 0x000fe20000010075 */
[----:B------:R-:W-:-:S02]  /*1a00*/  FFMA.FTZ R132, R132, R45, R145 ;  /* 0x0000002d84847223 */ /* 0x000fc40000010091 */
[----:B------:R-:W-:Y:S01]  /*1a10*/  FFMA.FTZ R134, R116, R47, R147 ;  /* 0x0000002f74867223 */ /* 0x000fe20000010093 */
[----:B------:R-:W-:Y:S02]  /*1a20*/  F2FP.BF16.F32.PACK_AB R117, R130, R129 ;  /* 0x000000818275723e */ /* 0x000fe400000010ff */
[----:B------:R-:W-:Y:S02]  /*1a30*/  F2FP.BF16.F32.PACK_AB R118, R132, R131 ;  /* 0x000000838476723e */ /* 0x000fe400000010ff */
[----:B------:R-:W-:Y:S02]  /*1a40*/  F2FP.BF16.F32.PACK_AB R119, R134, R133 ;  /* 0x000000858677723e */ /* 0x000fe400000010ff */
[----:B------:R-:W-:Y:S01]  /*1a50*/  F2FP.BF16.F32.PACK_AB R116, R128, R127 ;  /* 0x0000007f8074723e */ /* 0x000fe200000010ff */
[----:B------:R-:W-:Y:S06]  /*1a60*/  BRA `(.L_x_5481) ;  /* 0x0000000000807947 */ /* 0x000fec0003800000 */
.L_x_5480:
[C---:B-----5:R-:W-:Y:S02]  /*1a70*/  PRMT R127, R116.reuse, 0x7632, R127 ;  /* 0x00007632747f7816 */ /* 0x060fe4000000007f */
[----:B------:R-:W-:Y:S02]  /*1a80*/  PRMT R132, R119, 0x7632, R132 ;  /* 0x0000763277847816 */ /* 0x000fe40000000084 */
[----:B------:R-:W-:Y:S02]  /*1a90*/  SHF.L.U32 R116, R116, 0x10, RZ ;  /* 0x0000001074747819 */ /* 0x000fe400000006ff */
[----:B------:R-:W-:Y:S02]  /*1aa0*/  PRMT R130, R118, 0x7632, R130 ;  /* 0x0000763276827816 */ /* 0x000fe40000000082 */
[----:B0-----:R-:W-:Y:S02]  /*1ab0*/  PRMT R128, R117, 0x7632, R128 ;  /* 0x0000763275807816 */ /* 0x001fe40000000080 */
        /* <DEDUP_REMOVED lines=27> */
.L_x_5481:
[----:B------:R-:W0:Y:S02]  /*1c70*/  LDC.64 R146, c[0x0][0x3a8] ;  /* 0x0000ea00ff927b82 */ /* 0x000e240000000a00 */
[C---:B0-----:R-:W-:Y:S01]  /*1c80*/  IMAD.WIDE.U32 R146, R144.reuse, 0x10, R146 ;  /* 0x0000001090927825 */ /* 0x041fe200078e0092 */
[----:B------:R-:W-:-:S04]  /*1c90*/  IADD3 R144, PT, PT, R144, 0x80, RZ ;  /* 0x0000008090907810 */ /* 0x000fc80007ffe0ff */
[----:B------:R2:W-:Y:S03]  /*1ca0*/  STG.E.128 desc[UR8][R146.64], R116 ;  /* 0x0000007492007986 */ /* 0x0005e6000c101d08 */
.L_x_5479:
[----:B------:R-:W-:Y:S05]  /*1cb0*/  BSYNC.RECONVERGENT B0 ;  /* 0x0000000000007941 */ /* 0x000fea0003800200 */
.L_x_5478:
        /* <DEDUP_REMOVED lines=57> */
.L_x_5484:
        /* <DEDUP_REMOVED lines=32> */
.L_x_5485:
[----:B------:R-:W0:Y:S02]  /*2250*/  LDC.64 R146, c[0x0][0x3a8] ;  /* 0x0000ea00ff927b82 */ /* 0x000e240000000a00 */
[----:B0-----:R-:W-:-:S05]  /*2260*/  IMAD.WIDE.U32 R146, R144, 0x10, R146 ;  /* 0x0000001090927825 */ /* 0x001fca00078e0092 */
[----:B------:R3:W-:Y:S02]  /*2270*/  STG.E.128 desc[UR8][R146.64], R116 ;  /* 0x0000007492007986 */ /* 0x0007e4000c101d08 */
.L_x_5483:
[----:B------:R-:W-:Y:S05]  /*2280*/  BSYNC.RECONVERGENT B0 ;  /* 0x0000000000007941 */ /* 0x000fea0003800200 */
.L_x_5482:
        /* <DEDUP_REMOVED lines=122> */
[----:B------:R-:W0:Y:S02]  /*2a30*/  SHFL.BFLY PT, R144, R117, 0x2, 0x1f ;  /* 0x0c401f0075907f89 */ /* 0x000e2400000e0000 */
[----:B0-----:R-:W-:-:S05]  /*2a40*/  FADD.FTZ R144, R117, R144 ;  /* 0x0000009075907221 */ /* 0x001fca0000010000 */
[----:B------:R-:W0:Y:S02]  /*2a50*/  SHFL.BFLY PT, R119, R144, 0x4, 0x1f ;  /* 0x0c801f0090777f89 */ /* 0x000e2400000e0000 */
[----:B0-----:R-:W-:Y:S01]  /*2a60*/  FADD.FTZ R119, R144, R119 ;  /* 0x0000007790777221 */ /* 0x001fe20000010000 */
[----:B-1----:R-:W-:Y:S02]  /*2a70*/  @!P0 LEA R144, R147, R116, 0x18 ;  /* 0x0000007493908211 */ /* 0x002fe400078ec0ff */
[----:B------:R-:W-:Y:S02]  /*2a80*/  CS2R R116, SRZ ;  /* 0x0000000000747805 */ /* 0x000fe4000001ff00 */
[----:B------:R-:W0:Y:S01]  /*2a90*/  SHFL.BFLY PT, R146, R119, 0x8, 0x1f ;  /* 0x0d001f0077927f89 */ /* 0x000e2200000e0000 */
[----:B------:R-:W-:-:S04]  /*2aa0*/  @P5 IADD3 R144, PT, PT, R144, 0x20, RZ ;  /* 0x0000002090905810 */ /* 0x000fc80007ffe0ff */
[----:B------:R-:W-:Y:S01]  /*2ab0*/  @!P0 LEA R147, R11, R144, 0x3 ;  /* 0x000000900b938211 */ /* 0x000fe200078e18ff */
        /* <DEDUP_REMOVED lines=11> */
.L_x_5487:
[----:B------:R-:W-:Y:S05]  /*2b70*/  BSYNC.RECONVERGENT B0 ;  /* 0x0000000000007941 */ /* 0x000fea0003800200 */
.L_x_5486:
        /* <DEDUP_REMOVED lines=39> */
[----:B------:R-:W-:Y:S02]  /*2df0*/  FMUL.FTZ R118, R118, R151 ;  /* 0x0000009776767220 */ /* 0x000fe40000410000 */
[----:B------:R-:W0:Y:S02]  /*2e00*/  SHFL.IDX PT, R149, R147, RZ, 0x1f ;  /* 0x00001fff93957589 */ /* 0x000e2400000e0000 */
        /* <DEDUP_REMOVED lines=11> */
[----:B---3--:R-:W-:Y:S01]  /*2ec0*/  @!P0 IMAD.WIDE R116, R151, 0x4, R116 ;  /* 0x0000000497748825 */ /* 0x008fe200078e0274 */
[----:B------:R-:W-:Y:S01]  /*2ed0*/  FSEL R146, R149, RZ, P5 ;  /* 0x000000ff95927208 */ /* 0x000fe20002800000 */
[----:B------:R-:W0:Y:S02]  /*2ee0*/  MUFU.RSQ R147, R144 ;  /* 0x0000009000937308 */ /* 0x000e240000001400 */
[----:B--2---:R-:W-:-:S05]  /*2ef0*/  @!P0 IMAD.WIDE R118, R145, 0x4, R118 ;  /* 0x0000000491768825 */ /* 0x004fca00078e0276 */
        /* <DEDUP_REMOVED lines=35> */
.L_x_5489:
[----:B------:R-:W-:Y:S05]  /*3130*/  BSYNC.RECONVERGENT B0 ;  /* 0x0000000000007941 */ /* 0x000fea0003800200 */
.L_x_5488:
        /* <DEDUP_REMOVED lines=34> */
.L_x_5491:
[----:B------:R-:W-:Y:S05]  /*3360*/  BSYNC.RECONVERGENT B0 ;  /* 0x0000000000007941 */ /* 0x000fea0003800200 */
.L_x_5490:
        /* <DEDUP_REMOVED lines=34> */
.L_x_5493:
[----:B------:R-:W-:Y:S05]  /*3590*/  BSYNC.RECONVERGENT B0 ;  /* 0x0000000000007941 */ /* 0x000fea0003800200 */
.L_x_5492:
        /* <DEDUP_REMOVED lines=33> */
.L_x_5495:
[----:B------:R-:W-:Y:S05]  /*37b0*/  BSYNC.RECONVERGENT B0 ;  /* 0x0000000000007941 */ /* 0x000fea0003800200 */
.L_x_5494:
[----:B------:R-:W-:Y:S02]  /*37c0*/  UIADD3 UR6, UPT, UPT, UR6, UR16, URZ ;  /* 0x0000001006067290 */ /* 0x000fe4000fffe0ff */
[----:B------:R-:W-:Y:S02]  /*37d0*/  UPLOP3.LUT UP2, UPT, UPT, UPT, UP2, 0x40, 0x4 ;  /* 0x000000000004789c */ /* 0x000fe40003f4e820 */
[----:B------:R-:W-:-:S09]  /*37e0*/  UISETP.GE.AND UP1, UPT, UR6, UR17, UPT ;  /* 0x000000110600728c */ /* 0x000fd2000bf26270 */
[----:B------:R-:W-:Y:S05]  /*37f0*/  BRA.U !UP1, `(.L_x_5496) ;  /* 0xffffffd109887547 */ /* 0x000fea000b83ffff */
[----:B------:R-:W-:Y:S05]  /*3800*/  EXIT ;  /* 0x000000000000794d */ /* 0x000fea0003800000 */
.L_x_5497:
        /* <DEDUP_REMOVED lines=15> */
.L_x_27234:


//--------------------- .text._ZN10layer_norm13ln_fwd_kernelINS_13Kernel_traitsIf13__nv_bfloat16S2_S2_fjLj4096ELj1ELj1ELj4ELj16ENS_18Kernel_traits_baseILj4096EfS2_S2_S2_fjLj128EEEEELb0ELb1ELb0ELb1EEEvNS_9FwdParamsE --------------------------
	.section	.text._ZN10layer_norm13ln_fwd_kernelINS_13Kernel_traitsIf13__nv_bfloat16S2_S2_fjLj4096ELj1ELj1ELj4ELj16ENS_18Kernel_traits_baseILj4096EfS2_S2_S2_fjLj128EEEEELb0ELb1ELb0ELb1EEEvNS_9FwdParamsE,"ax",@progbits
	.align	128
        .global         _ZN10layer_norm13ln_fwd_kernelINS_13Kernel_traitsIf13__nv_bfloat16S2_S2_fjLj4096ELj1ELj1ELj4ELj16ENS_18Kernel_traits_baseILj4096EfS2_S2_S2_fjLj128EEEEELb0ELb1ELb0ELb1EEEvNS_9FwdParamsE
        .type           _ZN10layer_norm13ln_fwd_kernelINS_13Kernel_traitsIf13__nv_bfloat16S2_S2_fjLj4096ELj1ELj1ELj4ELj16ENS_18Kernel_traits_baseILj4096EfS2_S2_S2_fjLj128EEEEELb0ELb1ELb0ELb1EEEvNS_9FwdParamsE,@function
        .size           _ZN10layer_norm13ln_fwd_kernelINS_13Kernel_traitsIf13__nv_bfloat16S2_S2_fjLj4096ELj1ELj1ELj4ELj16ENS_18Kernel_traits_baseILj4096EfS2_S2_S2_fjLj128EEEEELb0ELb1ELb0ELb1EEEvNS_9FwdParamsE,(.L_x_27235 - _ZN10layer_norm13ln_fwd_kernelINS_13Kernel_traitsIf13__nv_bfloat16S2_S2_fjLj4096ELj1ELj1ELj4ELj16ENS_18Kernel_traits_baseILj4096EfS2_S2_S2_fjLj128EEEEELb0ELb1ELb0ELb1EEEvNS_9FwdParamsE)
        .other          _ZN10layer_norm13ln_fwd_kernelINS_13Kernel_traitsIf13__nv_bfloat16S2_S2_fjLj4096ELj1ELj1ELj4ELj16ENS_18Kernel_traits_baseILj4096EfS2_S2_S2_fjLj128EEEEELb0ELb1ELb0ELb1EEEvNS_9FwdParamsE,@"STO_CUDA_ENTRY STV_DEFAULT"
_ZN10layer_norm13ln_fwd_kernelINS_13Kernel_traitsIf13__nv_bfloat16S2_S2_fjLj4096ELj1ELj1ELj4ELj16ENS_18Kernel_traits_baseILj4096EfS2_S2_S2_fjLj128EEEEELb0ELb1ELb0ELb1EEEvNS_9FwdParamsE:
.text._ZN10layer_norm13ln_fwd_kernelINS_13Kernel_traitsIf13__nv_bfloat16S2_S2_fjLj4096ELj1ELj1ELj4ELj16ENS_18Kernel_traits_baseILj4096EfS2_S2_S2_fjLj128EEEEELb0ELb1ELb0ELb1EEEvNS_9FwdParamsE:
[----:B------:R-:W-:Y:S01]  /*0000*/  LDC R1, c[0x0][0x37c] ;  /* 0x0000df00ff017b82 */ /* 0x000fe20000000800 */
[----:B------:R-:W0:Y:S01]  /*0010*/  LDCU.64 UR8, c[0x0][0x438] ;  /* 0x00008700ff0877ac */ /* 0x000e220008000a00 */
[----:B------:R-:W1:Y:S06]  /*0020*/  S2R R13, SR_TID.X ;  /* 0x00000000000d7919 */ /* 0x000e6c0000002100 */
[----:B------:R-:W2:Y:S01]  /*0030*/  S2UR UR4, SR_CTAID.X ;  /* 0x00000000000479c3 */ /* 0x000ea20000002500 */
[----:B------:R-:W3:Y:S01]  /*0040*/  LDCU.64 UR6, c[0x0][0x358] ;  /* 0x00006b00ff0677ac */ /* 0x000ee20008000a00 */
[----:B0-----:R-:W-:-:S04]  /*0050*/  UISETP.NE.U32.AND UP0, UPT, UR8, URZ, UPT ;  /* 0x000000ff0800728c */ /* 0x001fc8000bf05070 */
[----:B------:R-:W-:Y:S01]  /*0060*/  UISETP.NE.AND.EX UP0, UPT, UR9, URZ, UPT, UP0 ;  /* 0x000000ff0900728c */ /* 0x000fe2000bf05300 */
[----:B--2---:R-:W-:Y:S02]  /*0070*/  MOV R11, UR4 ;  /* 0x00000004000b7c02 */ /* 0x004fe40008000f00 */
[----:B-1----:R-:W-:-:S06]  /*0080*/  LOP3.LUT R12, R13, 0x1f, RZ, 0xc0, !PT ;  /* 0x0000001f0d0c7812 */ /* 0x002fcc00078ec0ff */
[----:B---3--:R-:W-:Y:S05]  /*0090*/  BRA.U !UP0, `(.L_x_5498) ;  /* 0x00000001087c7547 */ /* 0x008fea000b800000 */
[----:B------:R-:W0:Y:S08]  /*00a0*/  LDC.64 R2, c[0x0][0x3d0] ;  /* 0x0000f400ff027b82 */ /* 0x000e300000000a00 */
[----:B------:R-:W1:Y:S08]  /*00b0*/  LDC.64 R4, c[0x0][0x438] ;  /* 0x00010e00ff047b82 */ /* 0x000e700000000a00 */
[----:B------:R-:W2:Y:S01]  /*00c0*/  LDC.64 R6, c[0x0][0x3e8] ;  /* 0x0000fa00ff067b82 */ /* 0x000ea20000000a00 */
[----:B0-----:R-:W-:-:S05]  /*00d0*/  IMAD.WIDE.U32 R2, R13, 0x20, R2 ;  /* 0x000000200d027825 */ /* 0x001fca00078e0002 */
[----:B------:R0:W5:Y:S01]  /*00e0*/  LDG.E.128 R112, desc[UR6][R2.64] ;  /* 0x0000000602707981 */ /* 0x000162000c1e1d00 */
[----:B-1----:R-:W-:-:S03]  /*00f0*/  IMAD.WIDE.U32 R4, R13, 0x20, R4 ;  /* 0x000000200d047825 */ /* 0x002fc600078e0004 */
[----:B------:R0:W5:Y:S04]  /*0100*/  LDG.E.128 R108, desc[UR6][R2.64+0x10] ;  /* 0x00001006026c7981 */ /* 0x000168000c1e1d00 */
[----:B------:R0:W5:Y:S01]  /*0110*/  LDG.E.128 R104, desc[UR6][R2.64+0x1000] ;  /* 0x0010000602687981 */ /* 0x000162000c1e1d00 */
[----:B--2---:R-:W-:-:S03]  /*0120*/  IMAD.WIDE.U32 R6, R13, 0x20, R6 ;  /* 0x000000200d067825 */ /* 0x004fc600078e0006 */
        /* <DEDUP_REMOVED lines=22> */
.L_x_5498:
        /* <DEDUP_REMOVED lines=36> */
.L_x_5499:
[----:B------:R-:W1:Y:S02]  /*04d0*/  LDCU UR4, c[0x0][0x384] ;  /* 0x00007080ff0477ac */ /* 0x000e640008000800 */
[----:B-1----:R-:W-:-:S13]  /*04e0*/  ISETP.GE.AND P0, PT, R11, UR4, PT ;  /* 0x000000040b007c0c */ /* 0x002fda000bf06270 */
[----:B------:R-:W-:Y:S05]  /*04f0*/  @P0 EXIT ;  /* 0x000000000000094d */ /* 0x000fea0003800000 */
[----:B0-----:R-:W0:Y:S01]  /*0500*/  LDC.64 R2, c[0x0][0x3e0] ;  /* 0x0000f800ff027b82 */ /* 0x001e220000000a00 */
[----:B------:R-:W1:Y:S01]  /*0510*/  LDCU.U8 UR4, c[0x0][0x410] ;  /* 0x00008200ff0477ac */ /* 0x000e620008000000 */
[----:B------:R-:W2:Y:S01]  /*0520*/  LDCU UR10, c[0x0][0x388] ;  /* 0x00007100ff0a77ac */ /* 0x000ea20008000800 */
[----:B------:R-:W3:Y:S01]  /*0530*/  LDCU UR11, c[0x0][0x400] ;  /* 0x00008000ff0b77ac */ /* 0x000ee20008000800 */
[----:B------:R-:W4:Y:S01]  /*0540*/  LDCU.64 UR8, c[0x0][0x3a0] ;  /* 0x00007400ff0877ac */ /* 0x000f220008000a00 */
[----:B------:R-:W-:Y:S01]  /*0550*/  UPLOP3.LUT UP0, UPT, UPT, UPT, UPT, 0x40, 0x4 ;  /* 0x000000000004789c */ /* 0x000fe20003f0e870 */
[----:B-1----:R-:W-:Y:S02]  /*0560*/  ISETP.NE.AND P2, PT, RZ, UR4, PT ;  /* 0x00000004ff007c0c */ /* 0x002fe4000bf45270 */
[----:B0-----:R-:W-:-:S04]  /*0570*/  ISETP.NE.U32.AND P0, PT, R2, RZ, PT ;  /* 0x000000ff0200720c */ /* 0x001fc80003f05070 */
[----:B--234-:R-:W-:-:S13]  /*0580*/  ISETP.NE.AND.EX P0, PT, R3, RZ, PT, P0 ;  /* 0x000000ff0300720c */ /* 0x01cfda0003f05300 */
.L_x_5510:
        /* <DEDUP_REMOVED lines=11> */
[----:B-----5:R-:W5:Y:S01]  /*0640*/  LDG.E.128 R4, desc[UR6][R4.64] ;  /* 0x0000000604047981 */ /* 0x020f62000c1e1d00 */
        /* <DEDUP_REMOVED lines=8> */
[C---:B-----5:R-:W-:Y:S02]  /*06d0*/  PRMT R0, R4.reuse, 0x7632, R0 ;  /* 0x0000763204007816 */ /* 0x060fe40000000000 */
[----:B------:R-:W-:Y:S02]  /*06e0*/  SHF.L.U32 R3, R4, 0x10, RZ ;  /* 0x0000001004037819 */ /* 0x000fe400000006ff */
[C---:B------:R-:W-:Y:S02]  /*06f0*/  PRMT R4, R5.reuse, 0x7632, R4 ;  /* 0x0000763205047816 */ /* 0x040fe40000000004 */
[----:B------:R-:W-:Y:S01]  /*0700*/  SHF.L.U32 R5, R5, 0x10, RZ ;  /* 0x0000001005057819 */ /* 0x000fe200000006ff */
[-C--:B------:R-:W-:Y:S01]  /*0710*/  FMUL.FTZ R3, R3, R142.reuse ;  /* 0x0000008e03037220 */ /* 0x080fe20000410000 */
[C---:B------:R-:W-:Y:S02]  /*0720*/  SHF.L.U32 R9, R6.reuse, 0x10, RZ ;  /* 0x0000001006097819 */ /* 0x040fe400000006ff */
[----:B------:R-:W-:Y:S01]  /*0730*/  PRMT R14, R6, 0x7632, R14 ;  /* 0x00007632060e7816 */ /* 0x000fe2000000000e */
[-C--:B------:R-:W-:Y:S01]  /*0740*/  FMUL.FTZ R5, R5, R142.reuse ;  /* 0x0000008e05057220 */ /* 0x080fe20000410000 */
[----:B------:R-:W-:Y:S01]  /*0750*/  PRMT R116, R7, 0x7632, R116 ;  /* 0x0000763207747816 */ /* 0x000fe20000000074 */
[----:B------:R-:W-:Y:S01]  /*0760*/  FMUL.FTZ R15, R9, R142 ;  /* 0x0000008e090f7220 */ /* 0x000fe20000410000 */
[----:B------:R-:W-:-:S02]  /*0770*/  SHF.L.U32 R117, R7, 0x10, RZ ;  /* 0x0000001007757819 */ /* 0x000fc400000006ff */
[----:B------:R-:W-:-:S03]  /*0780*/  SHF.L.U32 R119, R116, 0x10, RZ ;  /* 0x0000001074777819 */ /* 0x000fc600000006ff */
[-C--:B------:R-:W-:Y:S02]  /*0790*/  FMUL.FTZ R117, R117, R142.reuse ;  /* 0x0000008e75757220 */ /* 0x080fe40000410000 */
        /* <DEDUP_REMOVED lines=11> */
[----:B------:R-:W-:Y:S01]  /*0850*/  SHF.L.U32 R3, R0, 0x10, RZ ;  /* 0x0000001000037819 */ /* 0x000fe200000006ff */
[----:B------:R-:W-:Y:S01]  /*0860*/  FFMA.FTZ R6, R117, R46, R6 ;  /* 0x0000002e75067223 */ /* 0x000fe20000010006 */
[----:B------:R-:W-:Y:S01]  /*0870*/  PRMT R5, R19, 0x7632, R5 ;  /* 0x0000763213057816 */ /* 0x000fe20000000005 */
[----:B------:R-:W-:Y:S01]  /*0880*/  FMUL.FTZ R116, R15, R142 ;  /* 0x0000008e0f747220 */ /* 0x000fe20000410000 */
[----:B------:R-:W-:-:S02]  /*0890*/  PRMT R4, R18, 0x7632, R4 ;  /* 0x0000763212047816 */ /* 0x000fc40000000004 */
[----:B------:R-:W-:Y:S02]  /*08a0*/  PRMT R2, R17, 0x7632, R2 ;  /* 0x0000763211027816 */ /* 0x000fe40000000002 */
[----:B------:R-:W-:Y:S02]  /*08b0*/  PRMT R0, R16, 0x7632, R0 ;  /* 0x0000763210007816 */ /* 0x000fe40000000000 */
[----:B------:R-:W-:Y:S02]  /*08c0*/  SHF.L.U32 R5, R5, 0x10, RZ ;  /* 0x0000001005057819 */ /* 0x000fe400000006ff */
[----:B------:R-:W-:Y:S02]  /*08d0*/  SHF.L.U32 R119, R4, 0x10, RZ ;  /* 0x0000001004777819 */ /* 0x000fe400000006ff */
[----:B------:R-:W-:Y:S01]  /*08e0*/  SHF.L.U32 R117, R2, 0x10, RZ ;  /* 0x0000001002757819 */ /* 0x000fe200000006ff */
[----:B------:R-:W-:Y:S01]  /*08f0*/  FMUL.FTZ R2, R3, R142 ;  /* 0x0000008e03027220 */ /* 0x000fe20000410000 */
        /* <DEDUP_REMOVED lines=10> */
.L_x_5500:
        /* <DEDUP_REMOVED lines=32> */
.L_x_5501:
[----:B------:R-:W0:Y:S01]  /*0ba0*/  LDC.64 R126, c[0x0][0x3a8] ;  /* 0x0000ea00ff7e7b82 */ /* 0x000e220000000a00 */
[----:B------:R-:W-:-:S05]  /*0bb0*/  IADD3 R0, PT, PT, R10, 0x80, RZ ;  /* 0x000000800a007810 */ /* 0x000fca0007ffe0ff */
[----:B------:R-:W-:Y:S02]  /*0bc0*/  IMAD.WIDE.U32 R120, R0, 0x10, R128 ;  /* 0x0000001000787825 */ /* 0x000fe400078e0080 */
[----:B------:R-:W1:Y:S02]  /*0bd0*/  @P1 LDC.64 R122, c[0x0][0x3a0] ;  /* 0x0000e800ff7a1b82 */ /* 0x000e640000000a00 */
[----:B0-----:R-:W-:-:S05]  /*0be0*/  IMAD.WIDE.U32 R14, R10, 0x10, R126 ;  /* 0x000000100a0e7825 */ /* 0x001fca00078e007e */
[----:B------:R0:W-:Y:S01]  /*0bf0*/  STG.E.128 desc[UR6][R14.64], R116 ;  /* 0x000000740e007986 */ /* 0x0001e2000c101d06 */
[----:B-1----:R-:W-:-:S05]  /*0c00*/  @P1 IMAD.WIDE.U32 R122, R0, 0x10, R122 ;  /* 0x00000010007a1825 */ /* 0x002fca00078e007a */
[----:B------:R1:W5:Y:S04]  /*0c10*/  @P1 LDG.E.128 R16, desc[UR6][R122.64] ;  /* 0x000000067a101981 */ /* 0x000368000c1e1d00 */
[----:B0-----:R1:W5:Y:S01]  /*0c20*/  LDG.E.128 R116, desc[UR6][R120.64] ;  /* 0x0000000678747981 */ /* 0x001362000c1e1d00 */
[----:B------:R-:W-:Y:S05]  /*0c30*/  @!P1 BRA `(.L_x_5502) ;  /* 0x0000000000b49947 */ /* 0x000fea0003800000 */
[----:B-----5:R-:W-:Y:S02]  /*0c40*/  SHF.L.U32 R15, R116, 0x10, RZ ;  /* 0x00000010740f7819 */ /* 0x020fe400000006ff */
[C---:B-1----:R-:W-:Y:S02]  /*0c50*/  PRMT R120, R117.reuse, 0x7632, R120 ;  /* 0x0000763275787816 */ /* 0x042fe40000000078 */
[----:B------:R-:W-:Y:S01]  /*0c60*/  SHF.L.U32 R117, R117, 0x10, RZ ;  /* 0x0000001075757819 */ /* 0x000fe200000006ff */
[-C--:B------:R-:W-:Y:S01]  /*0c70*/  FMUL.FTZ R15, R15, R142.reuse ;  /* 0x0000008e0f0f7220 */ /* 0x080fe20000410000 */
[----:B------:R-:W-:Y:S02]  /*0c80*/  SHF.L.U32 R121, R118, 0x10, RZ ;  /* 0x0000001076797819 */ /* 0x000fe400000006ff */
        /* <DEDUP_REMOVED lines=10> */
[----:B------:R-:W-:Y:S01]  /*0d30*/  FMUL.FTZ R119, R119, R142 ;  /* 0x0000008e77777220 */ /* 0x000fe20000410000 */
[----:B------:R-:W-:Y:S01]  /*0d40*/  SHF.L.U32 R124, R19, 0x10, RZ ;  /* 0x00000010137c7819 */ /* 0x000fe200000006ff */
[--C-:B------:R-:W-:Y:S01]  /*0d50*/  FFMA.FTZ R123, R117, R42, R116.reuse ;  /* 0x0000002a757b7223 */ /* 0x100fe20000010074 */
[----:B------:R-:W-:Y:S01]  /*0d60*/  PRMT R116, R16, 0x7632, R116 ;  /* 0x0000763210747816 */ /* 0x000fe20000000074 */
[--C-:B------:R-:W-:Y:S01]  /*0d70*/  FFMA.FTZ R15, R121, R36, R118.reuse ;  /* 0x00000024790f7223 */ /* 0x100fe20000010076 */
[----:B------:R-:W-:Y:S01]  /*0d80*/  PRMT R118, R17, 0x7632, R118 ;  /* 0x0000763211767816 */ /* 0x000fe20000000076 */
[----:B------:R-:W-:Y:S01]  /*0d90*/  FFMA.FTZ R124, R119, R38, R124 ;  /* 0x00000026777c7223 */ /* 0x000fe2000001007c */
[----:B------:R-:W-:-:S02]  /*0da0*/  PRMT R131, R18, 0x7632, R131 ;  /* 0x0000763212837816 */ /* 0x000fc40000000083 */
[----:B------:R-:W-:Y:S02]  /*0db0*/  PRMT R132, R19, 0x7632, R132 ;  /* 0x0000763213847816 */ /* 0x000fe40000000084 */
[----:B------:R-:W-:Y:S02]  /*0dc0*/  SHF.L.U32 R117, R14, 0x10, RZ ;  /* 0x000000100e757819 */ /* 0x000fe400000006ff */
        /* <DEDUP_REMOVED lines=9> */
[----:B------:R-:W-:Y:S01]  /*0e60*/  FMUL.FTZ R116, R121, R142 ;  /* 0x0000008e79747220 */ /* 0x000fe20000410000 */
[----:B------:R-:W-:Y:S01]  /*0e70*/  SHF.L.U32 R137, R132, 0x10, RZ ;  /* 0x0000001084897819 */ /* 0x000fe200000006ff */
        /* <DEDUP_REMOVED lines=9> */
.L_x_5502:
[C---:B-----5:R-:W-:Y:S02]  /*0f10*/  PRMT R14, R116.reuse, 0x7632, R14 ;  /* 0x00007632740e7816 */ /* 0x060fe4000000000e */
[----:B------:R-:W-:Y:S02]  /*0f20*/  SHF.L.U32 R15, R116, 0x10, RZ ;  /* 0x00000010740f7819 */ /* 0x000fe400000006ff */
[C---:B-1----:R-:W-:Y:S02]  /*0f30*/  PRMT R120, R118.reuse, 0x7632, R120 ;  /* 0x0000763276787816 */ /* 0x042fe40000000078 */
[----:B------:R-:W-:Y:S01]  /*0f40*/  SHF.L.U32 R123, R118, 0x10, RZ ;  /* 0x00000010767b7819 */ /* 0x000fe200000006ff */
[-C--:B------:R-:W-:Y:S01]  /*0f50*/  FMUL.FTZ R15, R15, R142.reuse ;  /* 0x0000008e0f0f7220 */ /* 0x080fe20000410000 */
[----:B------:R-:W-:Y:S02]  /*0f60*/  PRMT R116, R117, 0x7632, R116 ;  /* 0x0000763275747816 */ /* 0x000fe40000000074 */
[----:B------:R-:W-:Y:S01]  /*0f70*/  PRMT R118, R119, 0x7632, R118 ;  /* 0x0000763277767816 */ /* 0x000fe20000000076 */
[----:B------:R-:W-:Y:S01]  /*0f80*/  FMUL.FTZ R125, R123, R142 ;  /* 0x0000008e7b7d7220 */ /* 0x000fe20000410000 */
[----:B------:R-:W-:Y:S01]  /*0f90*/  SHF.L.U32 R121, R117, 0x10, RZ ;  /* 0x0000001075797819 */ /* 0x000fe200000006ff */
[----:B------:R-:W-:Y:S01]  /*0fa0*/  FMUL.FTZ R130, R15, R40 ;  /* 0x000000280f827220 */ /* 0x000fe20000410000 */
[----:B------:R-:W-:Y:S01]  /*0fb0*/  SHF.L.U32 R133, R119, 0x10, RZ ;  /* 0x0000001077857819 */ /* 0x000fe200000006ff */
[----:B------:R-:W-:Y:S01]  /*0fc0*/  FMUL.FTZ R15, R125, R36 ;  /* 0x000000247d0f7220 */ /* 0x000fe20000410000 */
        /* <DEDUP_REMOVED lines=20> */
.L_x_5503:
[----:B------:R-:W0:Y:S01]  /*1110*/  @P1 LDC.64 R136, c[0x0][0x3a0] ;  /* 0x0000e800ff881b82 */ /* 0x000e220000000a00 */
[----:B------:R-:W-:Y:S01]  /*1120*/  IADD3 R121, PT, PT, R10, 0x100, RZ ;  /* 0x000001000a797810 */ /* 0x000fe20007ffe0ff */
[----:B------:R-:W-:-:S04]  /*1130*/  IMAD.WIDE.U32 R132, R0, 0x10, R126 ;  /* 0x0000001000847825 */ /* 0x000fc800078e007e */
[C---:B------:R-:W-:Y:S01]  /*1140*/  IMAD.WIDE.U32 R134, R121.reuse, 0x10, R128 ;  /* 0x0000001079867825 */ /* 0x040fe200078e0080 */
[----:B------:R1:W-:Y:S03]  /*1150*/  STG.E.128 desc[UR6][R132.64], R116 ;  /* 0x0000007484007986 */ /* 0x0003e6000c101d06 */
[----:B0-----:R-:W-:Y:S01]  /*1160*/  @P1 IMAD.WIDE.U32 R136, R121, 0x10, R136 ;  /* 0x0000001079881825 */ /* 0x001fe200078e0088 */
[----:B-1----:R0:W5:Y:S04]  /*1170*/  LDG.E.128 R116, desc[UR6][R134.64] ;  /* 0x0000000686747981 */ /* 0x002168000c1e1d00 */
[----:B------:R0:W5:Y:S01]  /*1180*/  @P1 LDG.E.128 R16, desc[UR6][R136.64] ;  /* 0x0000000688101981 */ /* 0x000162000c1e1d00 */
[----:B------:R-:W-:Y:S05]  /*1190*/  @!P1 BRA `(.L_x_5504) ;  /* 0x0000000000b49947 */ /* 0x000fea0003800000 */
[----:B0----5:R-:W-:Y:S02]  /*11a0*/  SHF.L.U32 R135, R118, 0x10, RZ ;  /* 0x0000001076877819 */ /* 0x021fe400000006ff */
[----:B------:R-:W-:Y:S02]  /*11b0*/  PRMT R140, R119, 0x7632, R140 ;  /* 0x00007632778c7816 */ /* 0x000fe4000000008c */
        /* <DEDUP_REMOVED lines=15> */
[----:B------:R-:W-:Y:S01]  /*12b0*/  FFMA.FTZ R139, R133, R32, R116 ;  /* 0x00000020858b7223 */ /* 0x000fe20000010074 */
[----:B------:R-:W-:Y:S01]  /*12c0*/  PRMT R135, R18, 0x7632, R135 ;  /* 0x0000763212877816 */ /* 0x000fe20000000087 */
[----:B------:R-:W-:Y:S01]  /*12d0*/  FFMA.FTZ R136, R119, R30, R136 ;  /* 0x0000001e77887223 */ /* 0x000fe20000010088 */
[----:B------:R-:W-:Y:S01]  /*12e0*/  PRMT R116, R16, 0x7632, R116 ;  /* 0x0000763210747816 */ /* 0x000fe20000000074 */
[----:B------:R-:W-:Y:S01]  /*12f0*/  FFMA.FTZ R138, R117, R34, R138 ;  /* 0x00000022758a7223 */ /* 0x000fe2000001008a */
[----:B------:R-:W-:-:S02]  /*1300*/  PRMT R118, R17, 0x7632, R118 ;  /* 0x0000763211767816 */ /* 0x000fc40000000076 */
[----:B------:R-:W-:Y:S02]  /*1310*/  PRMT R144, R19, 0x7632, R144 ;  /* 0x0000763213907816 */ /* 0x000fe40000000090 */
[----:B------:R-:W-:Y:S02]  /*1320*/  SHF.L.U32 R131, R131, 0x10, RZ ;  /* 0x0000001083837819 */ /* 0x000fe400000006ff */
[----:B------:R-:W-:Y:S02]  /*1330*/  SHF.L.U32 R119, R132, 0x10, RZ ;  /* 0x0000001084777819 */ /* 0x000fe400000006ff */
[----:B------:R-:W-:Y:S01]  /*1340*/  SHF.L.U32 R145, R140, 0x10, RZ ;  /* 0x000000108c917819 */ /* 0x000fe200000006ff */
[----:B------:R-:W-:Y:S01]  /*1350*/  FMUL.FTZ R132, R131, R142 ;  /* 0x0000008e83847220 */ /* 0x000fe20000410000 */
[----:B------:R-:W-:Y:S02]  /*1360*/  SHF.L.U32 R141, R134, 0x10, RZ ;  /* 0x00000010868d7819 */ /* 0x000fe400000006ff */
[----:B------:R-:W-:-:S02]  /*1370*/  SHF.L.U32 R143, R135, 0x10, RZ ;  /* 0x00000010878f7819 */ /* 0x000fc400000006ff */
[----:B------:R-:W-:Y:S01]  /*1380*/  SHF.L.U32 R117, R116, 0x10, RZ ;  /* 0x0000001074757819 */ /* 0x000fe200000006ff */
[-C--:B------:R-:W-:Y:S01]  /*1390*/  FMUL.FTZ R134, R141, R142.reuse ;  /* 0x0000008e8d867220 */ /* 0x080fe20000410000 */
[----:B------:R-:W-:Y:S01]  /*13a0*/  SHF.L.U32 R133, R118, 0x10, RZ ;  /* 0x0000001076857819 */ /* 0x000fe200000006ff */
[-C--:B------:R-:W-:Y:S01]  /*13b0*/  FMUL.FTZ R118, R145, R142.reuse ;  /* 0x0000008e91767220 */ /* 0x080fe20000410000 */
[----:B------:R-:W-:Y:S01]  /*13c0*/  SHF.L.U32 R135, R144, 0x10, RZ ;  /* 0x0000001090877819 */ /* 0x000fe200000006ff */
[----:B------:R-:W-:Y:S01]  /*13d0*/  FMUL.FTZ R116, R119, R142 ;  /* 0x0000008e77747220 */ /* 0x000fe20000410000 */
[----:B------:R-:W-:Y:S01]  /*13e0*/  FFMA.FTZ R134, R134, R29, R143 ;  /* 0x0000001d86867223 */ /* 0x000fe2000001008f */
[----:B------:R-:W-:Y:S02]  /*13f0*/  FFMA.FTZ R132, R132, R33, R117 ;  /* 0x0000002184847223 */ /* 0x000fe40000010075 */
[----:B------:R-:W-:Y:S01]  /*1400*/  FFMA.FTZ R135, R118, R31, R135 ;  /* 0x0000001f76877223 */ /* 0x000fe20000010087 */
[----:B------:R-:W-:Y:S01]  /*1410*/  FFMA.FTZ R133, R116, R35, R133 ;  /* 0x0000002374857223 */ /* 0x000fe20000010085 */
[----:B------:R-:W-:-:S02]  /*1420*/  F2FP.BF16.F32.PACK_AB R118, R134, R137 ;  /* 0x000000898676723e */ /* 0x000fc400000010ff */
[----:B------:R-:W-:Y:S02]  /*1430*/  F2FP.BF16.F32.PACK_AB R116, R132, R139 ;  /* 0x0000008b8474723e */ /* 0x000fe400000010ff */
[----:B------:R-:W-:Y:S02]  /*1440*/  F2FP.BF16.F32.PACK_AB R119, R135, R136 ;  /* 0x000000888777723e */ /* 0x000fe400000010ff */
[----:B------:R-:W-:Y:S01]  /*1450*/  F2FP.BF16.F32.PACK_AB R117, R133, R138 ;  /* 0x0000008a8575723e */ /* 0x000fe200000010ff */
[----:B------:R-:W-:Y:S06]  /*1460*/  BRA `(.L_x_5505) ;  /* 0x0000000000807947 */ /* 0x000fec0003800000 */
.L_x_5504:
[C---:B-----5:R-:W-:Y:S02]  /*1470*/  PRMT R131, R116.reuse, 0x7632, R131 ;  /* 0x0000763274837816 */ /* 0x060fe40000000083 */
[----:B------:R-:W-:Y:S02]  /*1480*/  SHF.L.U32 R133, R116, 0x10, RZ ;  /* 0x0000001074857819 */ /* 0x000fe400000006ff */
[C---:B------:R-:W-:Y:S02]  /*1490*/  PRMT R132, R118.reuse, 0x7632, R132 ;  /* 0x0000763276847816 */ /* 0x040fe40000000084 */
[----:B0-----:R-:W-:Y:S01]  /*14a0*/  SHF.L.U32 R135, R118, 0x10, RZ ;  /* 0x0000001076877819 */ /* 0x001fe200000006ff */
        /* <DEDUP_REMOVED lines=28> */
.L_x_5505:
        /* <DEDUP_REMOVED lines=9> */
[C---:B0----5:R-:W-:Y:S02]  /*1700*/  PRMT R128, R116.reuse, 0x7632, R128 ;  /* 0x0000763274807816 */ /* 0x061fe40000000080 */
[----:B------:R-:W-:Y:S02]  /*1710*/  SHF.L.U32 R129, R116, 0x10, RZ ;  /* 0x0000001074817819 */ /* 0x000fe400000006ff */
[C---:B------:R-:W-:Y:S02]  /*1720*/  PRMT R116, R117.reuse, 0x7632, R116 ;  /* 0x0000763275747816 */ /* 0x040fe40000000074 */
[----:B------:R-:W-:Y:S01]  /*1730*/  SHF.L.U32 R117, R117, 0x10, RZ ;  /* 0x0000001075757819 */ /* 0x000fe200000006ff */
[-C--:B------:R-:W-:Y:S01]  /*1740*/  FMUL.FTZ R129, R129, R142.reuse ;  /* 0x0000008e81817220 */ /* 0x080fe20000410000 */
[----:B------:R-:W-:Y:S02]  /*1750*/  SHF.L.U32 R140, R16, 0x10, RZ ;  /* 0x00000010108c7819 */ /* 0x000fe400000006ff */
[----:B------:R-:W-:Y:S01]  /*1760*/  SHF.L.U32 R144, R17, 0x10, RZ ;  /* 0x0000001011907819 */ /* 0x000fe200000006ff */
[----:B------:R-:W-:Y:S01]  /*1770*/  FMUL.FTZ R117, R117, R142 ;  /* 0x0000008e75757220 */ /* 0x000fe20000410000 */
[C---:B------:R-:W-:Y:S01]  /*1780*/  PRMT R141, R118.reuse, 0x7632, R141 ;  /* 0x00007632768d7816 */ /* 0x040fe2000000008d */
[----:B------:R-:W-:Y:S01]  /*1790*/  FFMA.FTZ R147, R129, R24, R140 ;  /* 0x0000001881937223 */ /* 0x000fe2000001008c */
[----:B------:R-:W-:Y:S01]  /*17a0*/  SHF.L.U32 R143, R118, 0x10, RZ ;  /* 0x00000010768f7819 */ /* 0x000fe200000006ff */
[----:B------:R-:W-:Y:S01]  /*17b0*/  FFMA.FTZ R140, R117, R26, R144 ;  /* 0x0000001a758c7223 */ /* 0x000fe20000010090 */
[----:B------:R-:W-:-:S02]  /*17c0*/  PRMT R118, R119, 0x7632, R118 ;  /* 0x0000763277767816 */ /* 0x000fc40000000076 */
[----:B------:R-:W-:Y:S01]  /*17d0*/  SHF.L.U32 R149, R119, 0x10, RZ ;  /* 0x0000001077957819 */ /* 0x000fe200000006ff */
[-C--:B------:R-:W-:Y:S01]  /*17e0*/  FMUL.FTZ R143, R143, R142.reuse ;  /* 0x0000008e8f8f7220 */ /* 0x080fe20000410000 */
        /* <DEDUP_REMOVED lines=9> */
[----:B------:R-:W-:Y:S01]  /*1880*/  FMUL.FTZ R142, R129, R142 ;  /* 0x0000008e818e7220 */ /* 0x000fe20000410000 */
[----:B------:R-:W-:Y:S01]  /*1890*/  PRMT R116, R16, 0x7632, R116 ;  /* 0x0000763210747816 */ /* 0x000fe20000000074 */
[----:B------:R-:W-:Y:S01]  /*18a0*/  FFMA.FTZ R145, R143, R20, R146 ;  /* 0x000000148f917223 */ /* 0x000fe20000010092 */
[----:B------:R-:W-:-:S02]  /*18b0*/  PRMT R129, R19, 0x7632, R129 ;  /* 0x0000763213817816 */ /* 0x000fc40000000081 */
[----:B------:R-:W-:Y:S02]  /*18c0*/  PRMT R119, R18, 0x7632, R119 ;  /* 0x0000763212777816 */ /* 0x000fe40000000077 */
[----:B------:R-:W-:Y:S02]  /*18d0*/  PRMT R117, R17, 0x7632, R117 ;  /* 0x0000763211757816 */ /* 0x000fe40000000075 */
[----:B------:R-:W-:Y:S02]  /*18e0*/  SHF.L.U32 R146, R19, 0x10, RZ ;  /* 0x0000001013927819 */ /* 0x000fe400000006ff */
[----:B------:R-:W-:Y:S02]  /*18f0*/  SHF.L.U32 R129, R129, 0x10, RZ ;  /* 0x0000001081817819 */ /* 0x000fe400000006ff */
[----:B------:R-:W-:Y:S01]  /*1900*/  SHF.L.U32 R119, R119, 0x10, RZ ;  /* 0x0000001077777819 */ /* 0x000fe200000006ff */
[----:B------:R-:W-:Y:S01]  /*1910*/  FFMA.FTZ R146, R149, R22, R146 ;  /* 0x0000001695927223 */ /* 0x000fe20000010092 */
        /* <DEDUP_REMOVED lines=11> */
.L_x_5506:
[C---:B0----5:R-:W-:Y:S02]  /*19d0*/  PRMT R128, R116.reuse, 0x7632, R128 ;  /* 0x0000763274807816 */ /* 0x061fe40000000080 */
[----:B------:R-:W-:Y:S02]  /*19e0*/  SHF.L.U32 R129, R116, 0x10, RZ ;  /* 0x0000001074817819 */ /* 0x000fe400000006ff */
[----:B------:R-:W-:Y:S02]  /*19f0*/  PRMT R116, R117, 0x7632, R116 ;  /* 0x0000763275747816 */ /* 0x000fe40000000074 */
[C---:B------:R-:W-:Y:S01]  /*1a00*/  PRMT R140, R118.reuse, 0x7632, R140 ;  /* 0x00007632768c7816 */ /* 0x040fe2000000008c */
[----:B------:R-:W-:Y:S01]  /*1a10*/  FMUL.FTZ R129, R129, R142 ;  /* 0x0000008e81817220 */ /* 0x000fe20000410000 */
[----:B------:R-:W-:Y:S02]  /*1a20*/  SHF.L.U32 R143, R118, 0x10, RZ ;  /* 0x00000010768f7819 */ /* 0x000fe400000006ff */
        /* <DEDUP_REMOVED lines=26> */
.L_x_5507:
        /* <DEDUP_REMOVED lines=129> */
.L_x_5509:
[----:B------:R-:W-:Y:S05]  /*23e0*/  BSYNC.RECONVERGENT B0 ;  /* 0x0000000000007941 */ /* 0x000fea0003800200 */
.L_x_5508:
        /* <DEDUP_REMOVED lines=33> */
[----:B---3--:R-:W-:Y:S02]  /*2600*/  FADD.FTZ R148, R148, R117 ;  /* 0x0000007594947221 */ /* 0x008fe40000010000 */
[----:B-1----:R-:W-:Y:S01]  /*2610*/  FMUL.FTZ R119, R149, R150 ;  /* 0x0000009695777220 */ /* 0x002fe20000410000 */
        /* <DEDUP_REMOVED lines=10> */
[----:B0-----:R-:W-:Y:S01]  /*26c0*/  FMUL.FTZ R128, R129, R116 ;  /* 0x0000007481807220 */ /* 0x001fe20000410000 */
[----:B--2---:R-:W-:Y:S01]  /*26d0*/  FADD.FTZ R116, R127, R126 ;  /* 0x0000007e7f747221 */ /* 0x004fe20000010000 */
[----:B------:R-:W0:Y:S01]  /*26e0*/  @!P1 LDC.64 R118, c[0x0][0x3c0] ;  /* 0x0000f000ff769b82 */ /* 0x000e220000000a00 */
[----:B------:R-:W-:Y:S02]  /*26f0*/  FMUL.FTZ R117, R117, R152 ;  /* 0x0000009875757220 */ /* 0x000fe40000410000 */
[----:B------:R-:W1:Y:S02]  /*2700*/  SHFL.IDX PT, R126, R128, RZ, 0x1f ;  /* 0x00001fff807e7589 */ /* 0x000e6400000e0000 */
[----:B------:R-:W-:-:S03]  /*2710*/  FFMA.FTZ R129, R129, R117, R116 ;  /* 0x0000007581817223 */ /* 0x000fc60000010074 */
[----:B------:R-:W2:Y:S02]  /*2720*/  LDC R127, c[0x0][0x448] ;  /* 0x00011200ff7f7b82 */ /* 0x000ea40000000800 */
[----:B------:R-:W2:Y:S01]  /*2730*/  SHFL.IDX PT, R148, R129, RZ, 0x1f ;  /* 0x00001fff81947589 */ /* 0x000ea200000e0000 */
[----:B0-----:R-:W-:-:S04]  /*2740*/  @!P1 IMAD.WIDE R118, R11, 0x4, R118 ;  /* 0x000000040b769825 */ /* 0x001fc800078e0276 */
[----:B-1----:R-:W-:Y:S01]  /*2750*/  FMUL.FTZ R116, R126, R126 ;  /* 0x0000007e7e747220 */ /* 0x002fe20000410000 */
[----:B------:R0:W-:Y:S04]  /*2760*/  @!P1 STG.E desc[UR6][R118.64], R126 ;  /* 0x0000007e76009986 */ /* 0x0001e8000c101906 */
[----:B------:R-:W-:Y:S01]  /*2770*/  FSEL R117, R116, RZ, P2 ;  /* 0x000000ff74757208 */ /* 0x000fe20001000000 */
[----:B--2---:R-:W-:Y:S01]  /*2780*/  FFMA.FTZ R116, R148, UR11, R127 ;  /* 0x0000000b94747c23 */ /* 0x004fe2000801007f */
[----:B------:R-:W-:-:S03]  /*2790*/  FSEL R127, R126, RZ, !P2 ;  /* 0x000000ff7e7f7208 */ /* 0x000fc60005000000 */
[----:B------:R-:W-:Y:S02]  /*27a0*/  FADD.FTZ R149, R116, R117 ;  /* 0x0000007574957221 */ /* 0x000fe40000010000 */
[----:B------:R-:W0:Y:S01]  /*27b0*/  LDC.64 R116, c[0x0][0x428] ;  /* 0x00010a00ff747b82 */ /* 0x000e220000000a00 */
        /* <DEDUP_REMOVED lines=35> */
[----:B0-----:R-:W-:-:S04]  /*29f0*/  IMAD.WIDE.U32 R118, R10, 0x10, R116 ;  /* 0x000000100a767825 */ /* 0x001fc800078e0074 */
[C---:B------:R-:W-:Y:S01]  /*2a00*/  FMUL.FTZ R127, R122.reuse, R6 ;  /* 0x000000067a7f7220 */ /* 0x040fe20000410000 */
[----:B------:R-:W-:Y:S01]  /*2a10*/  FMUL.FTZ R10, R122, R5 ;  /* 0x000000057a0a7220 */ /* 0x000fe20000410000 */
[----:B------:R-:W-:Y:S01]  /*2a20*/  FFMA.FTZ R6, R7, R108, R76 ;  /* 0x0000006c07067223 */ /* 0x000fe2000001004c */
[----:B------:R-:W-:Y:S01]  /*2a30*/  FFMA.FTZ R5, R4, R109, R77 ;  /* 0x0000006d04057223 */ /* 0x000fe2000001004d */
[C---:B------:R-:W-:Y:S01]  /*2a40*/  FMUL.FTZ R9, R122.reuse, R9 ;  /* 0x000000097a097220 */ /* 0x040fe20000410000 */
[C---:B------:R-:W-:Y:S01]  /*2a50*/  FMUL.FTZ R2, R122.reuse, R2 ;  /* 0x000000027a027220 */ /* 0x040fe20000410000 */
[C---:B------:R-:W-:Y:S01]  /*2a60*/  FMUL.FTZ R123, R122.reuse, R123 ;  /* 0x0000007b7a7b7220 */ /* 0x040fe20000410000 */
[C---:B------:R-:W-:Y:S01]  /*2a70*/  FMUL.FTZ R15, R122.reuse, R15 ;  /* 0x0000000f7a0f7220 */ /* 0x040fe20000410000 */
[----:B------:R-:W-:Y:S01]  /*2a80*/  F2FP.BF16.F32.PACK_AB R6, R5, R6 ;  /* 0x000000060506723e */ /* 0x000fe200000010ff */
[C---:B------:R-:W-:Y:S01]  /*2a90*/  FMUL.FTZ R5, R122.reuse, R8 ;  /* 0x000000087a057220 */ /* 0x040fe20000410000 */
[C---:B------:R-:W-:Y:S01]  /*2aa0*/  FMUL.FTZ R8, R122.reuse, R125 ;  /* 0x0000007d7a087220 */ /* 0x040fe20000410000 */
[----:B------:R-:W-:Y:S01]  /*2ab0*/  FMUL.FTZ R120, R122, R120 ;  /* 0x000000787a787220 */ /* 0x000fe20000410000 */
[----:B------:R-:W-:-:S04]  /*2ac0*/  IMAD.WIDE.U32 R140, R0, 0x10, R116 ;  /* 0x00000010008c7825 */ /* 0x000fc800078e0074 */
[----:B------:R-:W-:Y:S01]  /*2ad0*/  FMUL.FTZ R0, R122, R3 ;  /* 0x000000037a007220 */ /* 0x000fe20000410000 */
[----:B------:R-:W-:Y:S01]  /*2ae0*/  FFMA.FTZ R4, R9, R112, R80 ;  /* 0x0000007009047223 */ /* 0x000fe20000010050 */
[----:B------:R-:W-:Y:S01]  /*2af0*/  FFMA.FTZ R3, R2, R113, R81 ;  /* 0x0000007102037223 */ /* 0x000fe20000010051 */
[----:B------:R-:W-:Y:S01]  /*2b00*/  FFMA.FTZ R123, R123, R106, R74 ;  /* 0x0000006a7b7b7223 */ /* 0x000fe2000001004a */
[----:B------:R-:W-:Y:S01]  /*2b10*/  FFMA.FTZ R15, R15, R100, R68 ;  /* 0x000000640f0f7223 */ /* 0x000fe20000010044 */
[----:B------:R-:W-:Y:S01]  /*2b20*/  FFMA.FTZ R120, R120, R101, R69 ;  /* 0x0000006578787223 */ /* 0x000fe20000010045 */
[----:B------:R-:W-:Y:S01]  /*2b30*/  FFMA.FTZ R8, R8, R107, R75 ;  /* 0x0000006b08087223 */ /* 0x000fe2000001004b */
[----:B------:R-:W-:-:S04]  /*2b40*/  IMAD.WIDE.U32 R142, R121, 0x10, R116 ;  /* 0x00000010798e7825 */ /* 0x000fc800078e0074 */
[C---:B------:R-:W-:Y:S01]  /*2b50*/  FMUL.FTZ R121, R122.reuse, R124 ;  /* 0x0000007c7a797220 */ /* 0x040fe20000410000 */
[C---:B------:R-:W-:Y:S01]  /*2b60*/  FMUL.FTZ R128, R122.reuse, R128 ;  /* 0x000000807a807220 */ /* 0x040fe20000410000 */
[----:B------:R-:W-:Y:S01]  /*2b70*/  F2FP.BF16.F32.PACK_AB R4, R3, R4 ;  /* 0x000000040304723e */ /* 0x000fe200000010ff */
[----:B------:R-:W-:Y:S01]  /*2b80*/  FMUL.FTZ R9, R122, R130 ;  /* 0x000000827a097220 */ /* 0x000fe20000410000 */
[----:B------:R-:W-:Y:S01]  /*2b90*/  F2FP.BF16.F32.PACK_AB R126, R120, R15 ;  /* 0x0000000f787e723e */ /* 0x000fe200000010ff */
[----:B------:R-:W0:Y:S01]  /*2ba0*/  @!P1 LDC.64 R2, c[0x0][0x3c8] ;  /* 0x0000f200ff029b82 */ /* 0x000e220000000a00 */
[----:B------:R-:W-:Y:S01]  /*2bb0*/  F2FP.BF16.F32.PACK_AB R125, R8, R123 ;  /* 0x0000007b087d723e */ /* 0x000fe200000010ff */
        /* <DEDUP_REMOVED lines=19> */
[C---:B------:R-:W-:Y:S01]  /*2cf0*/  FMUL.FTZ R137, R122.reuse, R137 ;  /* 0x000000897a897220 */ /* 0x040fe20000410000 */
[----:B------:R-:W-:Y:S01]  /*2d00*/  FMUL.FTZ R10, R122, R134 ;  /* 0x000000867a0a7220 */ /* 0x000fe20000410000 */
[----:B------:R-:W-:Y:S01]  /*2d10*/  F2FP.BF16.F32.PACK_AB R124, R14, R9 ;  /* 0x000000090e7c723e */ /* 0x000fe200000010ff */
[----:B------:R-:W-:Y:S01]  /*2d20*/  FMUL.FTZ R120, R122, R135 ;  /* 0x000000877a787220 */ /* 0x000fe20000410000 */
[----:B------:R-:W-:Y:S01]  /*2d30*/  F2FP.BF16.F32.PACK_AB R133, R8, R133 ;  /* 0x000000850885723e */ /* 0x000fe200000010ff */
[----:B------:R-:W-:Y:S01]  /*2d40*/  FFMA.FTZ R135, R121, R94, R62 ;  /* 0x0000005e79877223 */ /* 0x000fe2000001003e */
[----:B------:R-:W1:Y:S01]  /*2d50*/  LDC.64 R8, c[0x0][0x380] ;  /* 0x0000e000ff087b82 */ /* 0x000e620000000a00 */
[----:B------:R-:W-:Y:S01]  /*2d60*/  FFMA.FTZ R132, R139, R96, R64 ;  /* 0x000000608b847223 */ /* 0x000fe20000010040 */
[----:B------:R-:W-:Y:S01]  /*2d70*/  FFMA.FTZ R134, R137, R92, R60 ;  /* 0x0000005c89867223 */ /* 0x000fe2000001003c */
[----:B------:R-:W-:Y:S01]  /*2d80*/  FFMA.FTZ R121, R10, R93, R61 ;  /* 0x0000005d0a797223 */ /* 0x000fe2000001003d */
[----:B------:R-:W-:Y:S01]  /*2d90*/  FFMA.FTZ R15, R0, R97, R65 ;  /* 0x00000061000f7223 */ /* 0x000fe20000010041 */
[C---:B------:R-:W-:Y:S01]  /*2da0*/  FMUL.FTZ R147, R122.reuse, R147 ;  /* 0x000000937a937220 */ /* 0x040fe20000410000 */
[C---:B------:R-:W-:Y:S01]  /*2db0*/  FMUL.FTZ R0, R122.reuse, R129 ;  /* 0x000000817a007220 */ /* 0x040fe20000410000 */
[C---:B------:R-:W-:Y:S01]  /*2dc0*/  FMUL.FTZ R10, R122.reuse, R149 ;  /* 0x000000957a0a7220 */ /* 0x040fe20000410000 */
[----:B------:R-:W-:Y:S01]  /*2dd0*/  F2FP.BF16.F32.PACK_AB R134, R121, R134 ;  /* 0x000000867986723e */ /* 0x000fe200000010ff */
[C---:B------:R-:W-:Y:S01]  /*2de0*/  FMUL.FTZ R121, R122.reuse, R146 ;  /* 0x000000927a797220 */ /* 0x040fe20000410000 */
[----:B------:R-:W-:Y:S01]  /*2df0*/  F2FP.BF16.F32.PACK_AB R132, R15, R132 ;  /* 0x000000840f84723e */ /* 0x000fe200000010ff */
[C---:B------:R-:W-:Y:S01]  /*2e00*/  FMUL.FTZ R15, R122.reuse, R148 ;  /* 0x000000947a0f7220 */ /* 0x040fe20000410000 */
[C---:B------:R-:W-:Y:S01]  /*2e10*/  FMUL.FTZ R145, R122.reuse, R145 ;  /* 0x000000917a917220 */ /* 0x040fe20000410000 */
[C---:B------:R-:W-:Y:S01]  /*2e20*/  FMUL.FTZ R144, R122.reuse, R144 ;  /* 0x000000907a907220 */ /* 0x040fe20000410000 */
[----:B------:R-:W-:Y:S01]  /*2e30*/  FMUL.FTZ R150, R122, R150 ;  /* 0x000000967a967220 */ /* 0x000fe20000410000 */
[----:B------:R-:W-:-:S04]  /*2e40*/  IMAD.WIDE.U32 R116, R131, 0x10, R116 ;  /* 0x0000001083747825 */ /* 0x000fc800078e0074 */
        /* <DEDUP_REMOVED lines=17> */
[----:B-1----:R-:W-:-:S03]  /*2f60*/  IADD3 R11, PT, PT, R11, R8, RZ ;  /* 0x000000080b0b7210 */ /* 0x002fc60007ffe0ff */
[----:B------:R0:W-:Y:S01]  /*2f70*/  STG.E.128 desc[UR6][R140.64], R124 ;  /* 0x0000007c8c007986 */ /* 0x0001e2000c101d06 */
[----:B------:R-:W-:-:S03]  /*2f80*/  ISETP.GE.AND P1, PT, R11, R9, PT ;  /* 0x000000090b00720c */ /* 0x000fc60003f26270 */
[----:B------:R0:W-:Y:S04]  /*2f90*/  STG.E.128 desc[UR6][R142.64], R132 ;  /* 0x000000848e007986 */ /* 0x0001e8000c101d06 */
[----:B------:R0:W-:Y:S06]  /*2fa0*/  STG.E.128 desc[UR6][R116.64], R128 ;  /* 0x0000008074007986 */ /* 0x0001ec000c101d06 */
[----:B------:R-:W-:Y:S05]  /*2fb0*/  @!P1 BRA `(.L_x_5510) ;  /* 0xffffffd400749947 */ /* 0x000fea000383ffff */
[----:B------:R-:W-:Y:S05]  /*2fc0*/  EXIT ;  /* 0x000000000000794d */ /* 0x000fea0003800000 */
.L_x_5511:
        /* <DEDUP_REMOVED lines=11> */
.L_x_27235:


//--------------------- .text._ZN10layer_norm13ln_fwd_kernelINS_13Kernel_traitsIf13__nv_bfloat16S2_S2_fjLj4096ELj1ELj1ELj4ELj16ENS_18Kernel_traits_baseILj4096EfS2_S2_S2_fjLj128EEEEELb0ELb1ELb1ELb0EEEvNS_9FwdParamsE --------------------------
	.section	.text._ZN10layer_norm13ln_fwd_kernelINS_13Kernel_traitsIf13__nv_bfloat16S2_S2_fjLj4096ELj1ELj1ELj4ELj16ENS_18Kernel_traits_baseILj4096EfS2_S2_S2_fjLj128EEEEELb0ELb1ELb1ELb0EEEvNS_9FwdParamsE,"ax",@progbits
	.align	128
        .global         _ZN10layer_norm13ln_fwd_kernelINS_13Kernel_traitsIf13__nv_bfloat16S2_S2_fjLj4096ELj1ELj1ELj4ELj16ENS_18Kernel_traits_baseILj4096EfS2_S2_S2_fjLj128EEEEELb0ELb1ELb1ELb0EEEvNS_9FwdParamsE
        .type           _ZN10layer_norm13ln_fwd_kernelINS_13Kernel_traitsIf13__nv_bfloat16S2_S2_fjLj4096ELj1ELj1ELj4ELj16ENS_18Kernel_traits_baseILj4096EfS2_S2_S2_fjLj128EEEEELb0ELb1ELb1ELb0EEEvNS_9FwdParamsE,@function
        .size           _ZN10layer_norm13ln_fwd_kernelINS_13Kernel_traitsIf13__nv_bfloat16S2_S2_fjLj4096ELj1ELj1ELj4ELj16ENS_18Kernel_traits_baseILj4096EfS2_S2_S2_fjLj128EEEEELb0ELb1ELb1ELb0EEEvNS_9FwdParamsE,(.L_x_27236 - _ZN10layer_norm13ln_fwd_kernelINS_13Kernel_traitsIf13__nv_bfloat16S2_S2_fjLj4096ELj1ELj1ELj4ELj16ENS_18Kernel_traits_baseILj4096EfS2_S2_S2_fjLj128EEEEELb0ELb1ELb1ELb0EEEvNS_9FwdParamsE)
        .other          _ZN10layer_norm13ln_fwd_kernelINS_13Kernel_traitsIf13__nv_bfloat16S2_S2_fjLj4096ELj1ELj1ELj4ELj16ENS_18Kernel_traits_baseILj4096EfS2_S2_S2_fjLj128EEEEELb0ELb1ELb1ELb0EEEvNS_9FwdParamsE,@"STO_CUDA_ENTRY STV_DEFAULT"
_ZN10layer_norm13ln_fwd_kernelINS_13Kernel_traitsIf13__nv_bfloat16S2_S2_fjLj4096ELj1ELj1ELj4ELj16ENS_18Kernel_traits_baseILj4096EfS2_S2_S2_fjLj128EEEEELb0ELb1ELb1ELb0EEEvNS_9FwdParamsE:
.text._ZN10layer_norm13ln_fwd_kernelINS_13Kernel_traitsIf13__nv_bfloat16S2_S2_fjLj4096ELj1ELj1ELj4ELj16ENS_18Kernel_traits_baseILj4096EfS2_S2_S2_fjLj128EEEEELb0ELb1ELb1ELb0EEEvNS_9FwdParamsE:
        /* <DEDUP_REMOVED lines=76> */
.L_x_5513:
        /* <DEDUP_REMOVED lines=13> */
[C---:B-1----:R-:W-:Y:S01]  /*0590*/  @P1 IMAD.WIDE.U32 R4, R23.reuse, 0x20, R4 ;  /* 0x0000002017041825 */ /* 0x042fe200078e0004 */
[----:B------:R-:W-:Y:S01]  /*05a0*/  @P1 IADD3 R23, PT, PT, R23, 0x80, RZ ;  /* 0x0000008017171810 */ /* 0x000fe20007ffe0ff */
[----:B------:R0:W5:Y:S04]  /*05b0*/  @P1 LDG.E.128 R88, desc[UR12][R2.64+0x10] ;  /* 0x0000100c02581981 */ /* 0x000168000c1e1d00 */
[----:B------:R0:W5:Y:S01]  /*05c0*/  @P1 LDG.E.128 R76, desc[UR12][R4.64] ;  /* 0x0000000c044c1981 */ /* 0x000162000c1e1d00 */
[----:B------:R-:W1:Y:S01]  /*05d0*/  @P0 LDC.64 R8, c[0x0][0x3e8] ;  /* 0x0000fa00ff080b82 */ /* 0x000e620000000a00 */
[----:B--2---:R-:W-:-:S02]  /*05e0*/  @P2 IMAD.WIDE.U32 R14, R23, 0x20, R10 ;  /* 0x00000020170e2825 */ /* 0x004fc400078e000a */
[----:B------:R0:W5:Y:S04]  /*05f0*/  @P1 LDG.E.128 R72, desc[UR12][R4.64+0x10] ;  /* 0x0000100c04481981 */ /* 0x000168000c1e1d00 */
[----:B------:R0:W5:Y:S01]  /*0600*/  @P2 LDG.E.128 R68, desc[UR12][R14.64] ;  /* 0x0000000c0e442981 */ /* 0x000162000c1e1d00 */
[----:B------:R-:W2:Y:S01]  /*0610*/  @P3 LDC.64 R18, c[0x0][0x3d0] ;  /* 0x0000f400ff123b82 */ /* 0x000ea20000000a00 */
[C---:B---3--:R-:W-:Y:S01]  /*0620*/  @P2 IMAD.WIDE.U32 R16, R23.reuse, 0x20, R12 ;  /* 0x0000002017102825 */ /* 0x048fe200078e000c */
[----:B------:R-:W-:Y:S01]  /*0630*/  @P2 IADD3 R23, PT, PT, R23, 0x80, RZ ;  /* 0x0000008017172810 */ /* 0x000fe20007ffe0ff */
[----:B------:R0:W5:Y:S04]  /*0640*/  @P2 LDG.E.128 R64, desc[UR12][R14.64+0x10] ;  /* 0x0000100c0e402981 */ /* 0x000168000c1e1d00 */
[----:B------:R0:W5:Y:S01]  /*0650*/  @P2 LDG.E.128 R52, desc[UR12][R16.64] ;  /* 0x0000000c10342981 */ /* 0x000162000c1e1d00 */
[----:B------:R-:W3:Y:S01]  /*0660*/  @P3 LDC.64 R20, c[0x0][0x3e8] ;  /* 0x0000fa00ff143b82 */ /* 0x000ee20000000a00 */
[----:B----4-:R-:W-:-:S02]  /*0670*/  @P0 IMAD.WIDE.U32 R10, R145, 0x20, R6 ;  /* 0x00000020910a0825 */ /* 0x010fc400078e0006 */
[----:B------:R0:W5:Y:S04]  /*0680*/  @P2 LDG.E.128 R48, desc[UR12][R16.64+0x10] ;  /* 0x0000100c10302981 */ /* 0x000168000c1e1d00 */
[----:B------:R0:W5:Y:S01]  /*0690*/  @P0 LDG.E.128 R116, desc[UR12][R10.64] ;  /* 0x0000000c0a740981 */ /* 0x000162000c1e1d00 */
[----:B-1----:R-:W-:-:S03]  /*06a0*/  @P0 IMAD.WIDE.U32 R12, R145, 0x20, R8 ;  /* 0x00000020910c0825 */ /* 0x002fc600078e0008 */
[----:B------:R0:W5:Y:S04]  /*06b0*/  @P0 LDG.E.128 R112, desc[UR12][R10.64+0x10] ;  /* 0x0000100c0a700981 */ /* 0x000168000c1e1d00 */
[----:B------:R0:W5:Y:S01]  /*06c0*/  @P0 LDG.E.128 R100, desc[UR12][R12.64] ;  /* 0x0000000c0c640981 */ /* 0x000162000c1e1d00 */
[----:B--2---:R-:W-:-:S03]  /*06d0*/  @P3 IMAD.WIDE.U32 R6, R23, 0x20, R18 ;  /* 0x0000002017063825 */ /* 0x004fc600078e0012 */
        /* <DEDUP_REMOVED lines=22> */
.L_x_5514:
[----:B------:R-:W-:Y:S05]  /*0840*/  BSYNC.RECONVERGENT B0 ;  /* 0x0000000000007941 */ /* 0x000fea0003800200 */
.L_x_5512:
[----:B------:R-:W1:Y:S02]  /*0850*/  LDCU UR5, c[0x0][0x384] ;  /* 0x00007080ff0577ac */ /* 0x000e640008000800 */
[----:B-1----:R-:W-:-:S06]  /*0860*/  UISETP.GE.AND UP0, UPT, UR7, UR5, UPT ;  /* 0x000000050700728c */ /* 0x002fcc000bf06270 */
[----:B------:R-:W-:-:S13]  /*0870*/  PLOP3.LUT P0, PT, PT, PT, UP0, 0x80, 0x8 ;  /* 0x000000000008781c */ /* 0x000fda0003f0f008 */
[----:B------:R-:W-:Y:S05]  /*0880*/  @P0 EXIT ;  /* 0x000000000000094d */ /* 0x000fea0003800000 */
[----:B------:R-:W-:Y:S01]  /*0890*/  USHF.R.S32.HI UR5, URZ, 0x3, UR4 ;  /* 0x00000003ff057899 */ /* 0x000fe20008011404 */
[----:B------:R-:W-:Y:S01]  /*08a0*/  IADD3 R0, PT, PT, RZ, -R0, RZ ;  /* 0x80000000ff007210 */ /* 0x000fe20007ffe0ff */
[----:B------:R-:W1:Y:S02]  /*08b0*/  LDCU.U8 UR14, c[0x0][0x410] ;  /* 0x00008200ff0e77ac */ /* 0x000e640008000000 */
[----:B------:R-:W-:Y:S02]  /*08c0*/  ULOP3.LUT UR6, UR5, 0x7f, URZ, 0xc0, !UPT ;  /* 0x0000007f05067892 */ /* 0x000fe4000f8ec0ff */
[----:B------:R-:W-:Y:S01]  /*08d0*/  USHF.L.U32 UR5, UR5, 0x1, URZ ;  /* 0x0000000105057899 */ /* 0x000fe200080006ff */
[----:B------:R-:W2:Y:S03]  /*08e0*/  LDCU UR20, c[0x0][0x388] ;  /* 0x00007100ff1477ac */ /* 0x000ea60008000800 */
[----:B------:R-:W-:Y:S01]  /*08f0*/  VIADDMNMX R0, R0, UR6, RZ, !PT ;  /* 0x0000000600007c46 */ /* 0x000fe2000f8001ff */
[----:B------:R-:W-:Y:S01]  /*0900*/  ULOP3.LUT UR5, UR5, 0xffffff00, URZ, 0xc0, !UPT ;  /* 0xffffff0005057892 */ /* 0x000fe2000f8ec0ff */
[----:B0-----:R-:W-:Y:S01]  /*0910*/  MOV R3, UR6 ;  /* 0x0000000600037c02 */ /* 0x001fe20008000f00 */
[----:B------:R-:W0:Y:S01]  /*0920*/  LDCU UR15, c[0x0][0x400] ;  /* 0x00008000ff0f77ac */ /* 0x000e220008000800 */
[----:B------:R-:W-:-:S03]  /*0930*/  VIMNMX R0, PT, PT, R0, 0x20, PT ;  /* 0x0000002000007848 */ /* 0x000fc60003fe0100 */
[----:B------:R-:W-:Y:S01]  /*0940*/  IMAD R2, R146, -0x20, R3 ;  /* 0xffffffe092027824 */ /* 0x000fe200078e0203 */
[----:B------:R-:W-:Y:S01]  /*0950*/  LEA R0, R0, UR5, 0x3 ;  /* 0x0000000500007c11 */ /* 0x000fe2000f8e18ff */
[----:B------:R-:W3:Y:S03]  /*0960*/  LDCU.64 UR16, c[0x0][0x3a0] ;  /* 0x00007400ff1077ac */ /* 0x000ee60008000a00 */
[----:B------:R-:W-:Y:S01]  /*0970*/  I2FP.F32.U32 R0, R0 ;  /* 0x0000000000007245 */ /* 0x000fe20000201000 */
[----:B------:R-:W4:Y:S01]  /*0980*/  LDCU.128 UR8, c[0x0][0x3f0] ;  /* 0x00007e00ff0877ac */ /* 0x000f220008000c00 */
[----:B------:R-:W-:Y:S02]  /*0990*/  VIMNMX R2, PT, PT, RZ, R2, !PT ;  /* 0x00000002ff027248 */ /* 0x000fe40007fe0100 */
[----:B------:R0:W0:Y:S01]  /*09a0*/  MUFU.RCP R143, R0 ;  /* 0x00000000008f7308 */ /* 0x0000220000001000 */
[----:B------:R-:W0:Y:S01]  /*09b0*/  LDCU.64 UR18, c[0x0][0x380] ;  /* 0x00007000ff1277ac */ /* 0x000e220008000a00 */
[----:B------:R-:W-:Y:S01]  /*09c0*/  VIMNMX R2, PT, PT, R2, 0x20, PT ;  /* 0x0000002002027848 */ /* 0x000fe20003fe0100 */
[----:B------:R-:W-:-:S03]  /*09d0*/  UPLOP3.LUT UP1, UPT, UPT, UPT, UPT, 0x40, 0x4 ;  /* 0x000000000004789c */ /* 0x000fc60003f2e870 */
[----:B------:R-:W-:Y:S01]  /*09e0*/  LEA R142, R2, UR5, 0x3 ;  /* 0x00000005028e7c11 */ /* 0x000fe2000f8e18ff */
[----:B-12---:R-:W-:-:S11]  /*09f0*/  UISETP.NE.AND UP2, UPT, UR14, URZ, UPT ;  /* 0x000000ff0e00728c */ /* 0x006fd6000bf45270 */
.L_x_5540:
[----:B----4-:R-:W-:-:S06]  /*0a00*/  UIMAD.WIDE UR4, UR7, 0x4, UR8 ;  /* 0x00000004070478a5 */ /* 0x010fcc000f8e0208 */
[----:B0123--:R-:W-:Y:S02]  /*0a10*/  MOV R120, UR4 ;  /* 0x0000000400787c02 */ /* 0x00ffe40008000f00 */
[----:B------:R-:W-:-:S05]  /*0a20*/  MOV R121, UR5 ;  /* 0x0000000500797c02 */ /* 0x000fca0008000f00 */
[----:B------:R1:W2:Y:S01]  /*0a30*/  LDG.E R122, desc[UR12][R120.64] ;  /* 0x0000000c787a7981 */ /* 0x0002a2000c1e1900 */
[----:B------:R-:W-:-:S06]  /*0a40*/  UIMAD.WIDE UR4, UR7, 0x4, UR10 ;  /* 0x00000004070478a5 */ /* 0x000fcc000f8e020a */
[----:B-1----:R-:W-:Y:S02]  /*0a50*/  MOV R120, UR4 ;  /* 0x0000000400787c02 */ /* 0x002fe40008000f00 */
[----:B------:R-:W-:-:S05]  /*0a60*/  MOV R121, UR5 ;  /* 0x0000000500797c02 */ /* 0x000fca0008000f00 */
[----:B------:R-:W4:Y:S01]  /*0a70*/  LDG.E R147, desc[UR12][R120.64] ;  /* 0x0000000c78937981 */ /* 0x000f22000c1e1900 */
[----:B------:R-:W-:Y:S01]  /*0a80*/  ISETP.GE.U32.AND P2, PT, R144, 0x80, PT ;  /* 0x000000809000780c */ /* 0x000fe20003f46070 */
[----:B------:R-:W-:Y:S01]  /*0a90*/  BSSY.RECONVERGENT B0, `(.L_x_5515) ;  /* 0x00000a3000007945 */ /* 0x000fe20003800200 */
[----:B------:R-:W-:Y:S01]  /*0aa0*/  HFMA2 R150, -RZ, RZ, 0, 0 ;  /* 0x00000000ff967431 */ /* 0x000fe200000001ff */
[----:B--2---:R-:W-:-:S13]  /*0ab0*/  R2UR UR14, R122 ;  /* 0x000000007a0e72ca */ /* 0x004fda00000e0000 */
[----:B------:R-:W-:Y:S01]  /*0ac0*/  UISETP.GE.AND UP3, UPT, UR14, 0x1, UPT ;  /* 0x000000010e00788c */ /* 0x000fe2000bf66270 */
[----:B----4-:R-:W-:-:S05]  /*0ad0*/  R2UR UR6, R147 ;  /* 0x00000000930672ca */ /* 0x010fca00000e0000 */
        /* <DEDUP_REMOVED lines=13> */
[----:B---3--:R-:W-:-:S04]  /*0bb0*/  UISETP.NE.U32.AND UP0, UPT, UR16, URZ, UPT ;  /* 0x000000ff1000728c */ /* 0x008fc8000bf05070 */
[----:B------:R-:W-:Y:S01]  /*0bc0*/  UISETP.NE.AND.EX UP0, UPT, UR17, URZ, UPT, UP0 ;  /* 0x000000ff1100728c */ /* 0x000fe2000bf05300 */
[----:B------:R-:W-:Y:S10]  /*0bd0*/  BRA.U !UP3, `(.L_x_5517) ;  /* 0x000000010b0c7547 */ /* 0x000ff4000b800000 */
[----:B------:R-:W1:Y:S02]  /*0be0*/  LDC.64 R2, c[0x0][0x390] ;  /* 0x0000e400ff027b82 */ /* 0x000e640000000a00 */
[----:B-1----:R-:W-:-:S05]  /*0bf0*/  IMAD.WIDE.U32 R2, R150, 0x10, R2 ;  /* 0x0000001096027825 */ /* 0x002fca00078e0002 */
[----:B------:R1:W5:Y:S02]  /*0c00*/  LDG.E.128 R20, desc[UR12][R2.64] ;  /* 0x0000000c02147981 */ /* 0x000364000c1e1d00 */
.L_x_5517:
[----:B------:R-:W-:Y:S05]  /*0c10*/  BRA.U !UP0, `(.L_x_5518) ;  /* 0x0000000508347547 */ /* 0x000fea000b800000 */
[----:B-1----:R-:W1:Y:S02]  /*0c20*/  LDC.64 R2, c[0x0][0x3a0] ;  /* 0x0000e800ff027b82 */ /* 0x002e640000000a00 */
[----:B-1----:R-:W-:-:S05]  /*0c30*/  IMAD.WIDE.U32 R2, R147, 0x10, R2 ;  /* 0x0000001093027825 */ /* 0x002fca00078e0002 */
[----:B------:R-:W2:Y:S01]  /*0c40*/  LDG.E.128 R16, desc[UR12][R2.64] ;  /* 0x0000000c02107981 */ /* 0x000ea2000c1e1d00 */
[----:B------:R-:W-:-:S13]  /*0c50*/  ISETP.LT.AND P0, PT, RZ, UR14, PT ;  /* 0x0000000eff007c0c */ /* 0x000fda000bf01270 */
[----:B------:R-:W1:Y:S01]  /*0c60*/  @P0 LDC R7, c[0x0][0x40c] ;  /* 0x00010300ff070b82 */ /* 0x000e620000000800 */
[C---:B-----5:R-:W-:Y:S01]  /*0c70*/  @P0 PRMT R4, R20.reuse, 0x7632, R4 ;  /* 0x0000763214040816 */ /* 0x060fe20000000004 */
[----:B0-----:R-:W-:Y:S01]  /*0c80*/  @P0 IMAD.U32 R0, R20, 0x10000, RZ ;  /* 0x0001000014000824 */ /* 0x001fe200078e00ff */
[----:B------:R-:W-:Y:S02]  /*0c90*/  @P0 SHF.L.U32 R6, R21, 0x10, RZ ;  /* 0x0000001015060819 */ /* 0x000fe400000006ff */
[----:B------:R-:W-:-:S03]  /*0ca0*/  @P0 SHF.L.U32 R4, R4, 0x10, RZ ;  /* 0x0000001004040819 */ /* 0x000fc600000006ff */
[----:B------:R-:W0:Y:S08]  /*0cb0*/  @P0 LDC R5, c[0x0][0x40c] ;  /* 0x00010300ff050b82 */ /* 0x000e300000000800 */
[----:B------:R-:W3:Y:S08]  /*0cc0*/  @P0 LDC R121, c[0x0][0x40c] ;  /* 0x00010300ff790b82 */ /* 0x000ef00000000800 */
[----:B------:R-:W4:Y:S01]  /*0cd0*/  @P0 LDC R120, c[0x0][0x40c] ;  /* 0x00010300ff780b82 */ /* 0x000f220000000800 */
[----:B-1----:R-:W-:Y:S01]  /*0ce0*/  @P0 FMUL.FTZ R4, R4, R7 ;  /* 0x0000000704040220 */ /* 0x002fe20000410000 */
[----:B------:R-:W-:-:S04]  /*0cf0*/  @P0 PRMT R7, R21, 0x7632, R7 ;  /* 0x0000763215070816 */ /* 0x000fc80000000007 */
[----:B------:R-:W-:Y:S02]  /*0d00*/  @P0 SHF.L.U32 R7, R7, 0x10, RZ ;  /* 0x0000001007070819 */ /* 0x000fe400000006ff */
[----:B------:R-:W1:Y:S01]  /*0d10*/  @P0 LDC R123, c[0x0][0x40c] ;  /* 0x00010300ff7b0b82 */ /* 0x000e620000000800 */
[----:B0-----:R-:W-:-:S07]  /*0d20*/  @P0 FMUL.FTZ R5, R0, R5 ;  /* 0x0000000500050220 */ /* 0x001fce0000410000 */
[----:B------:R-:W0:Y:S08]  /*0d30*/  @P0 LDC R151, c[0x0][0x40c] ;  /* 0x00010300ff970b82 */ /* 0x000e300000000800 */
[----:B------:R-:W0:Y:S08]  /*0d40*/  @P0 LDC R149, c[0x0][0x40c] ;  /* 0x00010300ff950b82 */ /* 0x000e300000000800 */
[----:B------:R-:W0:Y:S01]  /*0d50*/  @P0 LDC R148, c[0x0][0x40c] ;  /* 0x00010300ff940b82 */ /* 0x000e220000000800 */
[----:B--2---:R-:W-:-:S02]  /*0d60*/  @P0 SHF.L.U32 R8, R16, 0x10, RZ ;  /* 0x0000001010080819 */ /* 0x004fc400000006ff */
[C---:B------:R-:W-:Y:S02]  /*0d70*/  @P0 PRMT R3, R16.reuse, 0x7632, R3 ;  /* 0x0000763210030816 */ /* 0x040fe40000000003 */
[C---:B------:R-:W-:Y:S01]  /*0d80*/  @!P0 SHF.L.U32 R0, R16.reuse, 0x10, RZ ;  /* 0x0000001010008819 */ /* 0x040fe200000006ff */
[----:B------:R-:W-:Y:S01]  /*0d90*/  @P0 FFMA.FTZ R0, R5, R100, R8 ;  /* 0x0000006405000223 */ /* 0x000fe20000010008 */
[----:B------:R-:W-:Y:S01]  /*0da0*/  @!P0 PRMT R2, R16, 0x7632, R2 ;  /* 0x0000763210028816 */ /* 0x000fe20000000002 */
[----:B---3--:R-:W-:Y:S01]  /*0db0*/  @P0 FMUL.FTZ R5, R6, R121 ;  /* 0x0000007906050220 */ /* 0x008fe20000410000 */
[----:B------:R-:W-:Y:S01]  /*0dc0*/  @P0 SHF.L.U32 R3, R3, 0x10, RZ ;  /* 0x0000001003030819 */ /* 0x000fe200000006ff */
[----:B----4-:R-:W-:Y:S01]  /*0dd0*/  @P0 FMUL.FTZ R6, R7, R120 ;  /* 0x0000007807060220 */ /* 0x010fe20000410000 */
[C---:B------:R-:W-:Y:S02]  /*0de0*/  @P0 PRMT R7, R17.reuse, 0x7632, R7 ;  /* 0x0000763211070816 */ /* 0x040fe40000000007 */
[----:B------:R-:W-:Y:S01]  /*0df0*/  @!P0 SHF.L.U32 R2, R2, 0x10, RZ ;  /* 0x0000001002028819 */ /* 0x000fe200000006ff */
[----:B------:R-:W-:Y:S01]  /*0e00*/  @P0 FFMA.FTZ R2, R4, R101, R3 ;  /* 0x0000006504020223 */ /* 0x000fe20000010003 */
[----:B------:R-:W-:-:S02]  /*0e10*/  @!P0 PRMT R4, R17, 0x7632, R4 ;  /* 0x0000763211048816 */ /* 0x000fc40000000004 */
[----:B------:R-:W-:Y:S02]  /*0e20*/  @P0 SHF.L.U32 R7, R7, 0x10, RZ ;  /* 0x0000001007070819 */ /* 0x000fe400000006ff */
[C---:B------:R-:W-:Y:S02]  /*0e30*/  @P0 SHF.L.U32 R120, R17.reuse, 0x10, RZ ;  /* 0x0000001011780819 */ /* 0x040fe400000006ff */
[----:B------:R-:W-:Y:S02]  /*0e40*/  @P0 SHF.L.U32 R8, R22, 0x10, RZ ;  /* 0x0000001016080819 */ /* 0x000fe400000006ff */
[----:B------:R-:W-:Y:S01]  /*0e50*/  @!P0 SHF.L.U32 R4, R4, 0x10, RZ ;  /* 0x0000001004048819 */ /* 0x000fe200000006ff */
[----:B------:R-:W-:Y:S01]  /*0e60*/  @P0 FFMA.FTZ R4, R6, R103, R7 ;  /* 0x0000006706040223 */ /* 0x000fe20000010007 */
[----:B------:R-:W-:Y:S01]  /*0e70*/  @!P0 SHF.L.U32 R3, R17, 0x10, RZ ;  /* 0x0000001011038819 */ /* 0x000fe200000006ff */
[----:B------:R-:W-:Y:S01]  /*0e80*/  @P0 FFMA.FTZ R3, R5, R102, R120 ;  /* 0x0000006605030223 */ /* 0x000fe20000010078 */
[----:B------:R-:W-:Y:S01]  /*0e90*/  @P0 PRMT R6, R22, 0x7632, R6 ;  /* 0x0000763216060816 */ /* 0x000fe20000000006 */
[----:B-1----:R-:W-:Y:S01]  /*0ea0*/  @P0 FMUL.FTZ R7, R8, R123 ;  /* 0x0000007b08070220 */ /* 0x002fe20000410000 */
[----:B------:R-:W-:-:S02]  /*0eb0*/  @P0 PRMT R120, R23, 0x7632, R120 ;  /* 0x0000763217780816 */ /* 0x000fc40000000078 */
[----:B------:R-:W-:Y:S01]  /*0ec0*/  @P0 SHF.L.U32 R8, R23, 0x10, RZ ;  /* 0x0000001017080819 */ /* 0x000fe200000006ff */
[----:B------:R-:W-:Y:S01]  /*0ed0*/  @P0 IMAD.U32 R6, R6, 0x10000, RZ ;  /* 0x0001000006060824 */ /* 0x000fe200078e00ff */
[----:B------:R-:W-:Y:S02]  /*0ee0*/  @P0 SHF.L.U32 R122, R18, 0x10, RZ ;  /* 0x00000010127a0819 */ /* 0x000fe400000006ff */
[----:B------:R-:W-:Y:S01]  /*0ef0*/  @P0 SHF.L.U32 R121, R120, 0x10, RZ ;  /* 0x0000001078790819 */ /* 0x000fe200000006ff */
[----:B0-----:R-:W-:Y:S01]  /*0f00*/  @P0 FMUL.FTZ R123, R8, R151 ;  /* 0x00000097087b0220 */ /* 0x001fe20000410000 */
[C---:B------:R-:W-:Y:S01]  /*0f10*/  @!P0 SHF.L.U32 R5, R18.reuse, 0x10, RZ ;  /* 0x0000001012058819 */ /* 0x040fe200000006ff */
[----:B------:R-:W-:Y:S01]  /*0f20*/  @P0 FFMA.FTZ R5, R7, R96, R122 ;  /* 0x0000006007050223 */ /* 0x000fe2000001007a */
[----:B------:R-:W-:Y:S01]  /*0f30*/  @P0 PRMT R8, R18, 0x7632, R8 ;  /* 0x0000763212080816 */ /* 0x000fe20000000008 */
[----:B------:R-:W-:Y:S01]  /*0f40*/  @P0 FMUL.FTZ R120, R6, R149 ;  /* 0x0000009506780220 */ /* 0x000fe20000410000 */
[----:B------:R-:W-:Y:S01]  /*0f50*/  @!P0 PRMT R122, R19, 0x7632, R122 ;  /* 0x00007632137a8816 */ /* 0x000fe2000000007a */
[----:B------:R-:W-:Y:S01]  /*0f60*/  @P0 FMUL.FTZ R148, R121, R148 ;  /* 0x0000009479940220 */ /* 0x000fe20000410000 */
[----:B------:R-:W-:-:S02]  /*0f70*/  @P0 PRMT R149, R19, 0x7632, R149 ;  /* 0x0000763213950816 */ /* 0x000fc40000000095 */
[----:B------:R-:W-:Y:S02]  /*0f80*/  @P0 SHF.L.U32 R121, R8, 0x10, RZ ;  /* 0x0000001008790819 */ /* 0x000fe400000006ff */
[----:B------:R-:W-:Y:S02]  /*0f90*/  @!P0 SHF.L.U32 R8, R122, 0x10, RZ ;  /* 0x000000107a088819 */ /* 0x000fe400000006ff */
[----:B------:R-:W-:Y:S02]  /*0fa0*/  @!P0 PRMT R7, R18, 0x7632, R7 ;  /* 0x0000763212078816 */ /* 0x000fe40000000007 */
[----:B------:R-:W-:Y:S02]  /*0fb0*/  @P0 SHF.L.U32 R122, R19, 0x10, RZ ;  /* 0x00000010137a0819 */ /* 0x000fe400000006ff */
[----:B------:R-:W-:Y:S02]  /*0fc0*/  @P0 SHF.L.U32 R149, R149, 0x10, RZ ;  /* 0x0000001095950819 */ /* 0x000fe400000006ff */
        /* <DEDUP_REMOVED lines=18> */
.L_x_5518:
[----:B-1----:R-:W1:Y:S01]  /*10f0*/  @P1 LDC R3, c[0x0][0x40c] ;  /* 0x00010300ff031b82 */ /* 0x002e620000000800 */
[----:B0----5:R-:W-:Y:S01]  /*1100*/  @P1 PRMT R0, R20, 0x7632, R0 ;  /* 0x0000763214001816 */ /* 0x021fe20000000000 */
[----:B------:R-:W-:Y:S01]  /*1110*/  HFMA2 R4, -RZ, RZ, 0, 0 ;  /* 0x00000000ff047431 */ /* 0x000fe200000001ff */
[----:B------:R-:W-:Y:S02]  /*1120*/  @P1 PRMT R2, R21, 0x7632, R2 ;  /* 0x0000763215021816 */ /* 0x000fe40000000002 */
[----:B------:R-:W-:Y:S02]  /*1130*/  @P1 SHF.L.U32 R0, R0, 0x10, RZ ;  /* 0x0000001000001819 */ /* 0x000fe400000006ff */
[----:B------:R-:W-:Y:S01]  /*1140*/  @P1 SHF.L.U32 R2, R2, 0x10, RZ ;  /* 0x0000001002021819 */ /* 0x000fe200000006ff */
[----:B------:R-:W0:Y:S01]  /*1150*/  @P1 LDC R5, c[0x0][0x40c] ;  /* 0x00010300ff051b82 */ /* 0x000e220000000800 */
[----:B------:R-:W-:-:S07]  /*1160*/  MOV R7, RZ ;  /* 0x000000ff00077202 */ /* 0x000fce0000000f00 */
[----:B------:R-:W2:Y:S08]  /*1170*/  @P1 LDC R8, c[0x0][0x40c] ;  /* 0x00010300ff081b82 */ /* 0x000eb00000000800 */
[----:B------:R-:W3:Y:S01]  /*1180*/  @P1 LDC R148, c[0x0][0x40c] ;  /* 0x00010300ff941b82 */ /* 0x000ee20000000800 */
[----:B-1----:R-:W-:Y:S01]  /*1190*/  @P1 FMUL.FTZ R0, R0, R3 ;  /* 0x0000000300001220 */ /* 0x002fe20000410000 */
[----:B------:R-:W-:-:S04]  /*11a0*/  @P1 PRMT R3, R22, 0x7632, R3 ;  /* 0x0000763216031816 */ /* 0x000fc80000000003 */
[----:B------:R-:W-:Y:S02]  /*11b0*/  @P1 SHF.L.U32 R3, R3, 0x10, RZ ;  /* 0x0000001003031819 */ /* 0x000fe400000006ff */
[----:B------:R-:W1:Y:S01]  /*11c0*/  @P1 LDC R120, c[0x0][0x40c] ;  /* 0x00010300ff781b82 */ /* 0x000e620000000800 */
[----:B0-----:R-:W-:Y:S01]  /*11d0*/  @P1 FMUL.FTZ R6, R2, R5 ;  /* 0x0000000502061220 */ /* 0x001fe20000410000 */
[----:B------:R-:W-:Y:S02]  /*11e0*/  @P1 PRMT R5, R23, 0x7632, R5 ;  /* 0x0000763217051816 */ /* 0x000fe40000000005 */
[----:B------:R-:W-:Y:S01]  /*11f0*/  MOV R2, RZ ;  /* 0x000000ff00027202 */ /* 0x000fe20000000f00 */
[----:B------:R-:W-:Y:S01]  /*1200*/  @P1 FMUL.FTZ R2, R0, R101 ;  /* 0x0000006500021220 */ /* 0x000fe20000410000 */
[----:B------:R-:W-:Y:S01]  /*1210*/  @P1 SHF.L.U32 R5, R5, 0x10, RZ ;  /* 0x0000001005051819 */ /* 0x000fe200000006ff */
[----:B------:R-:W-:Y:S01]  /*1220*/  @P1 FMUL.FTZ R4, R6, R103 ;  /* 0x0000006706041220 */ /* 0x000fe20000410000 */
[----:B------:R-:W0:Y:S01]  /*1230*/  @P1 LDC R122, c[0x0][0x40c] ;  /* 0x00010300ff7a1b82 */ /* 0x000e220000000800 */
[----:B--2---:R-:W-:Y:S01]  /*1240*/  @P1 FMUL.FTZ R0, R3, R8 ;  /* 0x0000000803001220 */ /* 0x004fe20000410000 */
[----:B------:R-:W-:Y:S01]  /*1250*/  @P1 SHF.L.U32 R3, R21, 0x10, RZ ;  /* 0x0000001015031819 */ /* 0x000fe200000006ff */
[----:B------:R-:W-:-:S02]  /*1260*/  IMAD.MOV.U32 R8, RZ, RZ, RZ ;  /* 0x000000ffff087224 */ /* 0x000fc400078e00ff */
[----:B------:R-:W-:Y:S01]  /*1270*/  @P1 FMUL.FTZ R7, R0, R97 ;  /* 0x0000006100071220 */ /* 0x000fe20000410000 */
[----:B------:R-:W-:Y:S02]  /*1280*/  MOV R0, RZ ;  /* 0x000000ff00007202 */ /* 0x000fe40000000f00 */
[----:B------:R-:W2:Y:S01]  /*1290*/  @P1 LDC R151, c[0x0][0x40c] ;  /* 0x00010300ff971b82 */ /* 0x000ea20000000800 */
[----:B---3--:R-:W-:Y:S01]  /*12a0*/  @P1 FMUL.FTZ R6, R5, R148 ;  /* 0x0000009405061220 */ /* 0x008fe20000410000 */
[----:B------:R-:W-:Y:S02]  /*12b0*/  @P1 SHF.L.U32 R5, R22, 0x10, RZ ;  /* 0x0000001016051819 */ /* 0x000fe400000006ff */
[----:B------:R-:W-:Y:S01]  /*12c0*/  @P1 SHF.L.U32 R148, R23, 0x10, RZ ;  /* 0x0000001017941819 */ /* 0x000fe200000006ff */
[----:B------:R-:W-:Y:S01]  /*12d0*/  @P1 FMUL.FTZ R8, R6, R99 ;  /* 0x0000006306081220 */ /* 0x000fe20000410000 */
[----:B------:R-:W-:Y:S02]  /*12e0*/  HFMA2 R6, -RZ, RZ, 0, 0 ;  /* 0x00000000ff067431 */ /* 0x000fe400000001ff */
[----:B------:R-:W3:Y:S01]  /*12f0*/  @P1 LDC R121, c[0x0][0x40c] ;  /* 0x00010300ff791b82 */ /* 0x000ee20000000800 */
[----:B-1----:R-:W-:Y:S01]  /*1300*/  @P1 FMUL.FTZ R123, R3, R120 ;  /* 0x00000078037b1220 */ /* 0x002fe20000410000 */
[----:B------:R-:W-:Y:S01]  /*1310*/  @P1 SHF.L.U32 R120, R20, 0x10, RZ ;  /* 0x0000001014781819 */ /* 0x000fe200000006ff */
[----:B------:R-:W-:Y:S01]  /*1320*/  HFMA2 R3, -RZ, RZ, 0, 0 ;  /* 0x00000000ff037431 */ /* 0x000fe200000001ff */
[----:B------:R-:W-:Y:S01]  /*1330*/  F2FP.BF16.F32.PACK_AB R152, RZ, R8 ;  /* 0x00000008ff98723e */ /* 0x000fe200000010ff */
[----:B------:R-:W-:Y:S01]  /*1340*/  @P1 FMUL.FTZ R3, R123, R102 ;  /* 0x000000667b031220 */ /* 0x000fe20000410000 */
[----:B0-----:R-:W-:Y:S01]  /*1350*/  @P1 FMUL.FTZ R149, R5, R122 ;  /* 0x0000007a05951220 */ /* 0x001fe20000410000 */
[----:B------:R-:W-:-:S02]  /*1360*/  MOV R5, RZ ;  /* 0x000000ff00057202 */ /* 0x000fc40000000f00 */
[----:B------:R-:W-:Y:S01]  /*1370*/  F2FP.BF16.F32.PACK_AB R122, RZ, R4 ;  /* 0x00000004ff7a723e */ /* 0x000fe200000010ff */
[----:B------:R-:W-:Y:S01]  /*1380*/  @P1 FMUL.FTZ R5, R149, R96 ;  /* 0x0000006095051220 */ /* 0x000fe20000410000 */
[----:B------:R-:W-:Y:S01]  /*1390*/  F2FP.BF16.F32.PACK_AB R149, RZ, R7 ;  /* 0x00000007ff95723e */ /* 0x000fe200000010ff */
[----:B--2---:R-:W-:-:S03]  /*13a0*/  @P1 FMUL.FTZ R151, R148, R151 ;  /* 0x0000009794971220 */ /* 0x004fc60000410000 */
[----:B------:R-:W-:Y:S02]  /*13b0*/  F2FP.BF16.F32.PACK_AB R123, RZ, R5 ;  /* 0x00000005ff7b723e */ /* 0x000fe400000010ff */
[----:B------:R-:W-:Y:S01]  /*13c0*/  F2FP.BF16.F32.PACK_AB R148, RZ, R2 ;  /* 0x00000002ff94723e */ /* 0x000fe200000010ff */
[----:B------:R-:W-:Y:S01]  /*13d0*/  @P1 FMUL.FTZ R6, R151, R98 ;  /* 0x0000006297061220 */ /* 0x000fe20000410000 */
[----:B---3--:R-:W-:-:S04]  /*13e0*/  @P1 FMUL.FTZ R121, R120, R121 ;  /* 0x0000007978791220 */ /* 0x008fc80000410000 */
        /* <DEDUP_REMOVED lines=8> */
.L_x_5519:
[----:B------:R-:W0:Y:S01]  /*1470*/  LDC.64 R148, c[0x0][0x3a8] ;  /* 0x0000ea00ff947b82 */ /* 0x000e220000000a00 */
[----:B------:R-:W-:Y:S01]  /*1480*/  IADD3 R150, PT, PT, R150, 0x80, RZ ;  /* 0x0000008096967810 */ /* 0x000fe20007ffe0ff */
[C---:B0-----:R-:W-:Y:S01]  /*1490*/  IMAD.WIDE.U32 R148, R147.reuse, 0x10, R148 ;  /* 0x0000001093947825 */ /* 0x041fe200078e0094 */
[----:B------:R-:W-:-:S04]  /*14a0*/  IADD3 R147, PT, PT, R147, 0x80, RZ ;  /* 0x0000008093937810 */ /* 0x000fc80007ffe0ff */
[----:B------:R1:W-:Y:S03]  /*14b0*/  STG.E.128 desc[UR12][R148.64], R120 ;  /* 0x0000007894007986 */ /* 0x0003e6000c101d0c */
.L_x_5516:
[----:B0--3--:R-:W-:Y:S05]  /*14c0*/  BSYNC.RECONVERGENT B0 ;  /* 0x0000000000007941 */ /* 0x009fea0003800200 */
.L_x_5515:
[----:B------:R-:W-:Y:S01]  /*14d0*/  ISETP.GE.U32.AND P3, PT, R144, 0x100, PT ;  /* 0x000001009000780c */ /* 0x000fe20003f66070 */
[----:B------:R-:W-:-:S12]  /*14e0*/  BSSY.RECONVERGENT B0, `(.L_x_5520) ;  /* 0x0000087000007945 */ /* 0x000fd80003800200 */
[----:B------:R-:W-:Y:S05]  /*14f0*/  @!P3 BRA `(.L_x_5521) ;  /* 0x000000080014b947 */ /* 0x000fea0003800000 */
[----:B------:R-:W-:Y:S01]  /*1500*/  ISETP.NE.U32.AND P0, PT, RZ, UR16, PT ;  /* 0x00000010ff007c0c */ /* 0x000fe2000bf05070 */
[----:B------:R-:W0:Y:S03]  /*1510*/  @P1 LDC.64 R12, c[0x0][0x390] ;  /* 0x0000e400ff0c1b82 */ /* 0x000e260000000a00 */
[----:B------:R-:W-:-:S13]  /*1520*/  ISETP.NE.AND.EX P0, PT, RZ, UR17, PT, P0 ;  /* 0x00000011ff007c0c */ /* 0x000fda000bf05300 */
[----:B------:R-:W2:Y:S01]  /*1530*/  @P0 LDC.64 R10, c[0x0][0x3a0] ;  /* 0x0000e800ff0a0b82 */ /* 0x000ea20000000a00 */
[----:B0-----:R-:W-:-:S05]  /*1540*/  @P1 IMAD.WIDE.U32 R12, R150, 0x10, R12 ;  /* 0x00000010960c1825 */ /* 0x001fca00078e000c */
[----:B------:R0:W5:Y:S01]  /*1550*/  @P1 LDG.E.128 R20, desc[UR12][R12.64] ;  /* 0x0000000c0c141981 */ /* 0x000162000c1e1d00 */
[----:B--2---:R-:W-:-:S05]  /*1560*/  @P0 IMAD.WIDE.U32 R10, R147, 0x10, R10 ;  /* 0x00000010930a0825 */ /* 0x004fca00078e000a */
[----:B------:R0:W5:Y:S01]  /*1570*/  @P0 LDG.E.128 R16, desc[UR12][R10.64] ;  /* 0x0000000c0a100981 */ /* 0x000162000c1e1d00 */
[----:B------:R-:W-:Y:S05]  /*1580*/  @!P0 BRA `(.L_x_5522) ;  /* 0x0000000400048947 */ /* 0x000fea0003800000 */
[----:B------:R-:W-:Y:S02]  /*1590*/  ISETP.LT.AND P0, PT, RZ, UR14, PT ;  /* 0x0000000eff007c0c */ /* 0x000fe4000bf01270 */
[----:B-----5:R-:W-:-:S11]  /*15a0*/  SHF.L.U32 R15, R17, 0x10, RZ ;  /* 0x00000010110f7819 */ /* 0x020fd600000006ff */
[----:B0-----:R-:W0:Y:S01]  /*15b0*/  @P0 LDC R10, c[0x0][0x40c] ;  /* 0x00010300ff0a0b82 */ /* 0x001e220000000800 */
[----:B------:R-:W-:Y:S02]  /*15c0*/  @P0 PRMT R9, R20, 0x7632, R9 ;  /* 0x0000763214090816 */ /* 0x000fe40000000009 */
[----:B------:R-:W-:Y:S02]  /*15d0*/  @P0 SHF.L.U32 R11, R21, 0x10, RZ ;  /* 0x00000010150b0819 */ /* 0x000fe400000006ff */
[----:B------:R-:W-:-:S03]  /*15e0*/  @P0 SHF.L.U32 R9, R9, 0x10, RZ ;  /* 0x0000001009090819 */ /* 0x000fc600000006ff */
[----:B------:R-:W2:Y:S08]  /*15f0*/  @P0 LDC R12, c[0x0][0x40c] ;  /* 0x00010300ff0c0b82 */ /* 0x000eb00000000800 */
[----:B-1----:R-:W1:Y:S08]  /*1600*/  @P0 LDC R121, c[0x0][0x40c] ;  /* 0x00010300ff790b82 */ /* 0x002e700000000800 */
[----:B------:R-:W3:Y:S01]  /*1610*/  @P0 LDC R123, c[0x0][0x40c] ;  /* 0x00010300ff7b0b82 */ /* 0x000ee20000000800 */
[----:B0-----:R-:W-:Y:S01]  /*1620*/  @P0 FMUL.FTZ R13, R9, R10 ;  /* 0x0000000a090d0220 */ /* 0x001fe20000410000 */
[----:B------:R-:W-:-:S04]  /*1630*/  PRMT R9, R16, 0x7632, R9 ;  /* 0x0000763210097816 */ /* 0x000fc80000000009 */
[----:B------:R-:W-:Y:S02]  /*1640*/  SHF.L.U32 R10, R9, 0x10, RZ ;  /* 0x00000010090a7819 */ /* 0x000fe400000006ff */
[----:B------:R-:W0:Y:S01]  /*1650*/  @P0 LDC R124, c[0x0][0x40c] ;  /* 0x00010300ff7c0b82 */ /* 0x000e220000000800 */
[----:B--2---:R-:W-:Y:S01]  /*1660*/  @P0 FMUL.FTZ R120, R11, R12 ;  /* 0x0000000c0b780220 */ /* 0x004fe20000410000 */
[----:B------:R-:W-:Y:S01]  /*1670*/  @P0 PRMT R12, R21, 0x7632, R12 ;  /* 0x00007632150c0816 */ /* 0x000fe2000000000c */
[----:B------:R-:W-:Y:S01]  /*1680*/  @P0 FFMA.FTZ R10, R13, R77, R10 ;  /* 0x0000004d0d0a0223 */ /* 0x000fe2000001000a */
[----:B------:R-:W-:Y:S02]  /*1690*/  PRMT R11, R17, 0x7632, R11 ;  /* 0x00007632110b7816 */ /* 0x000fe4000000000b */
[----:B------:R-:W-:Y:S01]  /*16a0*/  @!P0 MOV R9, R15 ;  /* 0x0000000f00098202 */ /* 0x000fe20000000f00 */
[----:B------:R-:W-:Y:S01]  /*16b0*/  @P0 IMAD.U32 R12, R12, 0x10000, RZ ;  /* 0x000100000c0c0824 */ /* 0x000fe200078e00ff */
[----:B------:R-:W2:Y:S01]  /*16c0*/  @P0 LDC R148, c[0x0][0x40c] ;  /* 0x00010300ff940b82 */ /* 0x000ea20000000800 */
[----:B------:R-:W-:Y:S01]  /*16d0*/  SHF.L.U32 R11, R11, 0x10, RZ ;  /* 0x000000100b0b7819 */ /* 0x000fe200000006ff */
[----:B------:R-:W-:Y:S01]  /*16e0*/  @P0 FFMA.FTZ R9, R120, R78, R15 ;  /* 0x0000004e78090223 */ /* 0x000fe2000001000f */
[----:B-1----:R-:W-:Y:S01]  /*16f0*/  @P0 FMUL.FTZ R12, R12, R121 ;  /* 0x000000790c0c0220 */ /* 0x002fe20000410000 */
[----:B------:R-:W-:-:S02]  /*1700*/  @P0 PRMT R13, R22, 0x7632, R13 ;  /* 0x00007632160d0816 */ /* 0x000fc4000000000d */
[----:B------:R-:W-:Y:S01]  /*1710*/  @P0 SHF.L.U32 R120, R22, 0x10, RZ ;  /* 0x0000001016780819 */ /* 0x000fe200000006ff */
[----:B------:R-:W-:Y:S01]  /*1720*/  @P0 FFMA.FTZ R11, R12, R79, R11 ;  /* 0x0000004f0c0b0223 */ /* 0x000fe2000001000b */
[----:B------:R-:W1:Y:S01]  /*1730*/  @P0 LDC R14, c[0x0][0x40c] ;  /* 0x00010300ff0e0b82 */ /* 0x000e620000000800 */
[----:B------:R-:W-:Y:S02]  /*1740*/  @P0 SHF.L.U32 R15, R13, 0x10, RZ ;  /* 0x000000100d0f0819 */ /* 0x000fe400000006ff */
[----:B------:R-:W-:Y:S01]  /*1750*/  PRMT R12, R18, 0x7632, R12 ;  /* 0x00007632120c7816 */ /* 0x000fe2000000000c */
[----:B---3--:R-:W-:Y:S01]  /*1760*/  @P0 FMUL.FTZ R122, R120, R123 ;  /* 0x0000007b787a0220 */ /* 0x008fe20000410000 */
[----:B------:R-:W-:Y:S02]  /*1770*/  SHF.L.U32 R121, R18, 0x10, RZ ;  /* 0x0000001012797819 */ /* 0x000fe400000006ff */
[----:B------:R-:W-:Y:S01]  /*1780*/  SHF.L.U32 R13, R12, 0x10, RZ ;  /* 0x000000100c0d7819 */ /* 0x000fe200000006ff */
[----:B------:R-:W3:Y:S01]  /*1790*/  @P0 LDC R152, c[0x0][0x40c] ;  /* 0x00010300ff980b82 */ /* 0x000ee20000000800 */
[----:B0-----:R-:W-:Y:S01]  /*17a0*/  @P0 FMUL.FTZ R120, R15, R124 ;  /* 0x0000007c0f780220 */ /* 0x001fe20000410000 */
[----:B------:R-:W-:Y:S01]  /*17b0*/  @!P0 MOV R12, R121 ;  /* 0x00000079000c8202 */ /* 0x000fe20000000f00 */
[----:B------:R-:W-:Y:S01]  /*17c0*/  @P0 FFMA.FTZ R12, R122, R72, R121 ;  /* 0x000000487a0c0223 */ /* 0x000fe20000010079 */
[C---:B------:R-:W-:Y:S01]  /*17d0*/  @P0 SHF.L.U32 R15, R23.reuse, 0x10, RZ ;  /* 0x00000010170f0819 */ /* 0x040fe200000006ff */
[----:B------:R-:W-:Y:S01]  /*17e0*/  @P0 FFMA.FTZ R13, R120, R73, R13 ;  /* 0x00000049780d0223 */ /* 0x000fe2000001000d */
[----:B------:R-:W-:-:S02]  /*17f0*/  @P0 PRMT R121, R23, 0x7632, R121 ;  /* 0x0000763217790816 */ /* 0x000fc40000000079 */
[----:B------:R-:W-:Y:S01]  /*1800*/  @P0 SHF.L.U32 R123, R20, 0x10, RZ ;  /* 0x00000010147b0819 */ /* 0x000fe200000006ff */
[----:B--2---:R-:W-:Y:S01]  /*1810*/  @P0 FMUL.FTZ R149, R15, R148 ;  /* 0x000000940f950220 */ /* 0x004fe20000410000 */
[----:B------:R-:W-:Y:S02]  /*1820*/  PRMT R15, R19, 0x7632, R15 ;  /* 0x00007632130f7816 */ /* 0x000fe4000000000f */
[----:B------:R-:W-:Y:S02]  /*1830*/  @P0 SHF.L.U32 R121, R121, 0x10, RZ ;  /* 0x0000001079790819 */ /* 0x000fe400000006ff */
[----:B------:R-:W-:Y:S01]  /*1840*/  SHF.L.U32 R124, R15, 0x10, RZ ;  /* 0x000000100f7c7819 */ /* 0x000fe200000006ff */
[----:B-1----:R-:W-:Y:S01]  /*1850*/  @P0 FMUL.FTZ R120, R123, R14 ;  /* 0x0000000e7b780220 */ /* 0x002fe20000410000 */
[----:B------:R-:W-:Y:S02]  /*1860*/  SHF.L.U32 R14, R19, 0x10, RZ ;  /* 0x00000010130e7819 */ /* 0x000fe400000006ff */
[----:B------:R-:W-:-:S02]  /*1870*/  SHF.L.U32 R123, R16, 0x10, RZ ;  /* 0x00000010107b7819 */ /* 0x000fc400000006ff */
[----:B------:R-:W-:Y:S01]  /*1880*/  F2FP.BF16.F32.PACK_AB R122, RZ, R11 ;  /* 0x0000000bff7a723e */ /* 0x000fe200000010ff */
[----:B------:R-:W-:Y:S01]  /*1890*/  @P0 FFMA.FTZ R14, R149, R74, R14 ;  /* 0x0000004a950e0223 */ /* 0x000fe2000001000e */
[----:B------:R-:W-:Y:S01]  /*18a0*/  @!P0 MOV R15, R123 ;  /* 0x0000007b000f8202 */ /* 0x000fe20000000f00 */
[----:B---3--:R-:W-:Y:S01]  /*18b0*/  @P0 FMUL.FTZ R121, R121, R152 ;  /* 0x0000009879790220 */ /* 0x008fe20000410000 */
[----:B------:R-:W-:Y:S01]  /*18c0*/  @P0 FFMA.FTZ R15, R120, R76, R123 ;  /* 0x0000004c780f0223 */ /* 0x000fe2000001007b */
[----:B------:R-:W-:Y:S02]  /*18d0*/  F2FP.BF16.F32.PACK_AB R148, RZ, R10 ;  /* 0x0000000aff94723e */ /* 0x000fe400000010ff */
[----:B------:R-:W-:Y:S01]  /*18e0*/  @P0 FFMA.FTZ R124, R121, R75, R124 ;  /* 0x0000004b797c0223 */ /* 0x000fe2000001007c */
        /* <DEDUP_REMOVED lines=11> */
.L_x_5522:
[----:B0-----:R-:W0:Y:S01]  /*19a0*/  @P1 LDC R12, c[0x0][0x40c] ;  /* 0x00010300ff0c1b82 */ /* 0x001e220000000800 */
[----:B-----5:R-:W-:Y:S02]  /*19b0*/  @P1 PRMT R9, R20, 0x7632, R9 ;  /* 0x0000763214091816 */ /* 0x020fe40000000009 */
[----:B------:R-:W-:Y:S02]  /*19c0*/  @P1 PRMT R10, R21, 0x7632, R10 ;  /* 0x00007632150a1816 */ /* 0x000fe4000000000a */
[----:B------:R-:W-:Y:S02]  /*19d0*/  @P1 SHF.L.U32 R9, R9, 0x10, RZ ;  /* 0x0000001009091819 */ /* 0x000fe400000006ff */
[----:B------:R-:W-:Y:S01]  /*19e0*/  @P1 SHF.L.U32 R10, R10, 0x10, RZ ;  /* 0x000000100a0a1819 */ /* 0x000fe200000006ff */
[----:B------:R-:W2:Y:S01]  /*19f0*/  @P1 LDC R11, c[0x0][0x40c] ;  /* 0x00010300ff0b1b82 */ /* 0x000ea20000000800 */
[----:B------:R-:W-:Y:S02]  /*1a00*/  @P1 PRMT R13, R23, 0x7632, R13 ;  /* 0x00007632170d1816 */ /* 0x000fe4000000000d */
[----:B------:R-:W-:-:S02]  /*1a10*/  @P1 SHF.L.U32 R15, R22, 0x10, RZ ;  /* 0x00000010160f1819 */ /* 0x000fc400000006ff */
[----:B------:R-:W-:-:S03]  /*1a20*/  @P1 SHF.L.U32 R13, R13, 0x10, RZ ;  /* 0x000000100d0d1819 */ /* 0x000fc600000006ff */
[----:B------:R-:W3:Y:S08]  /*1a30*/  @P1 LDC R124, c[0x0][0x40c] ;  /* 0x00010300ff7c1b82 */ /* 0x000ef00000000800 */
[----:B-1----:R-:W1:Y:S01]  /*1a40*/  @P1 LDC R148, c[0x0][0x40c] ;  /* 0x00010300ff941b82 */ /* 0x002e620000000800 */
[----:B0-----:R-:W-:Y:S01]  /*1a50*/  @P1 FMUL.FTZ R12, R9, R12 ;  /* 0x0000000c090c1220 */ /* 0x001fe20000410000 */
[----:B------:R-:W-:-:S05]  /*1a60*/  @P1 PRMT R9, R22, 0x7632, R9 ;  /* 0x0000763216091816 */ /* 0x000fca0000000009 */
[----:B------:R-:W-:Y:S01]  /*1a70*/  @P1 IMAD.U32 R9, R9, 0x10000, RZ ;  /* 0x0001000009091824 */ /* 0x000fe200078e00ff */
[----:B------:R-:W0:Y:S01]  /*1a80*/  @P1 LDC R120, c[0x0][0x40c] ;  /* 0x00010300ff781b82 */ /* 0x000e220000000800 */
[----:B--2---:R-:W-:Y:S01]  /*1a90*/  @P1 FMUL.FTZ R14, R10, R11 ;  /* 0x0000000b0a0e1220 */ /* 0x004fe20000410000 */
[----:B------:R-:W-:Y:S02]  /*1aa0*/  CS2R R10, SRZ ;  /* 0x00000000000a7805 */ /* 0x000fe4000001ff00 */
[----:B------:R-:W-:Y:S01]  /*1ab0*/  @P1 FMUL.FTZ R10, R12, R77 ;  /* 0x0000004d0c0a1220 */ /* 0x000fe20000410000 */
[----:B------:R-:W-:-:S03]  /*1ac0*/  @P1 FMUL.FTZ R11, R14, R79 ;  /* 0x0000004f0e0b1220 */ /* 0x000fc60000410000 */
[----:B------:R-:W2:Y:S01]  /*1ad0*/  @P1 LDC R122, c[0x0][0x40c] ;  /* 0x00010300ff7a1b82 */ /* 0x000ea20000000800 */
[----:B---3--:R-:W-:Y:S01]  /*1ae0*/  @P1 FMUL.FTZ R12, R9, R124 ;  /* 0x0000007c090c1220 */ /* 0x008fe20000410000 */
[----:B------:R-:W-:Y:S02]  /*1af0*/  @P1 SHF.L.U32 R9, R21, 0x10, RZ ;  /* 0x0000001015091819 */ /* 0x000fe400000006ff */
[----:B------:R-:W-:-:S04]  /*1b00*/  MOV R124, RZ ;  /* 0x000000ff007c7202 */ /* 0x000fc80000000f00 */
[----:B------:R-:W3:Y:S01]  /*1b10*/  @P1 LDC R151, c[0x0][0x40c] ;  /* 0x00010300ff971b82 */ /* 0x000ee20000000800 */
[----:B-1----:R-:W-:Y:S01]  /*1b20*/  @P1 FMUL.FTZ R14, R13, R148 ;  /* 0x000000940d0e1220 */ /* 0x002fe20000410000 */
[----:B------:R-:W-:Y:S01]  /*1b30*/  @P1 SHF.L.U32 R148, R23, 0x10, RZ ;  /* 0x0000001017941819 */ /* 0x000fe200000006ff */
[----:B------:R-:W-:Y:S02]  /*1b40*/  HFMA2 R13, -RZ, RZ, 0, 0 ;  /* 0x00000000ff0d7431 */ /* 0x000fe400000001ff */
[----:B------:R-:W-:Y:S01]  /*1b50*/  @P1 FMUL.FTZ R13, R12, R73 ;  /* 0x000000490c0d1220 */ /* 0x000fe20000410000 */
[----:B------:R-:W-:Y:S01]  /*1b60*/  @P1 FMUL.FTZ R124, R14, R75 ;  /* 0x0000004b0e7c1220 */ /* 0x000fe20000410000 */
[----:B------:R-:W-:Y:S01]  /*1b70*/  MOV R12, RZ ;  /* 0x000000ff000c7202 */ /* 0x000fe20000000f00 */
[----:B------:R-:W1:Y:S01]  /*1b80*/  @P1 LDC R121, c[0x0][0x40c] ;  /* 0x00010300ff791b82 */ /* 0x000e620000000800 */
[----:B0-----:R-:W-:Y:S01]  /*1b90*/  @P1 FMUL.FTZ R123, R9, R120 ;  /* 0x00000078097b1220 */ /* 0x001fe20000410000 */
[----:B------:R-:W-:Y:S01]  /*1ba0*/  @P1 SHF.L.U32 R120, R20, 0x10, RZ ;  /* 0x0000001014781819 */ /* 0x000fe200000006ff */
[----:B------:R-:W-:Y:S01]  /*1bb0*/  HFMA2 R9, -RZ, RZ, 0, 0 ;  /* 0x00000000ff097431 */ /* 0x000fe200000001ff */
[----:B------:R-:W-:Y:S01]  /*1bc0*/  F2FP.BF16.F32.PACK_AB R152, RZ, R124 ;  /* 0x0000007cff98723e */ /* 0x000fe200000010ff */
[----:B------:R-:W-:Y:S01]  /*1bd0*/  @P1 FMUL.FTZ R9, R123, R78 ;  /* 0x0000004e7b091220 */ /* 0x000fe20000410000 */
[----:B--2---:R-:W-:Y:S01]  /*1be0*/  @P1 FMUL.FTZ R149, R15, R122 ;  /* 0x0000007a0f951220 */ /* 0x004fe20000410000 */
[----:B------:R-:W-:-:S02]  /*1bf0*/  CS2R R14, SRZ ;  /* 0x00000000000e7805 */ /* 0x000fc4000001ff00 */
[----:B------:R-:W-:Y:S01]  /*1c00*/  F2FP.BF16.F32.PACK_AB R122, RZ, R11 ;  /* 0x0000000bff7a723e */ /* 0x000fe200000010ff */
[----:B------:R-:W-:Y:S01]  /*1c10*/  @P1 FMUL.FTZ R12, R149, R72 ;  /* 0x00000048950c1220 */ /* 0x000fe20000410000 */
[----:B------:R-:W-:Y:S01]  /*1c20*/  F2FP.BF16.F32.PACK_AB R149, RZ, R13 ;  /* 0x0000000dff95723e */ /* 0x000fe200000010ff */
[----:B---3--:R-:W-:-:S03]  /*1c30*/  @P1 FMUL.FTZ R151, R148, R151 ;  /* 0x0000009794971220 */ /* 0x008fc60000410000 */
[----:B------:R-:W-:Y:S02]  /*1c40*/  F2FP.BF16.F32.PACK_AB R123, RZ, R12 ;  /* 0x0000000cff7b723e */ /* 0x000fe400000010ff */
[----:B------:R-:W-:Y:S01]  /*1c50*/  F2FP.BF16.F32.PACK_AB R148, RZ, R10 ;  /* 0x0000000aff94723e */ /* 0x000fe200000010ff */
[----:B------:R-:W-:Y:S01]  /*1c60*/  @P1 FMUL.FTZ R14, R151, R74 ;  /* 0x0000004a970e1220 */ /* 0x000fe20000410000 */
[----:B-1----:R-:W-:-:S04]  /*1c70*/  @P1 FMUL.FTZ R121, R120, R121 ;  /* 0x0000007978791220 */ /* 0x002fc80000410000 */
        /* <DEDUP_REMOVED lines=8> */
.L_x_5523:
[----:B------:R-:W0:Y:S01]  /*1d00*/  LDC.64 R148, c[0x0][0x3a8] ;  /* 0x0000ea00ff947b82 */ /* 0x000e220000000a00 */
[----:B------:R-:W-:Y:S01]  /*1d10*/  IADD3 R150, PT, PT, R150, 0x80, RZ ;  /* 0x0000008096967810 */ /* 0x000fe20007ffe0ff */
[C---:B0-----:R-:W-:Y:S01]  /*1d20*/  IMAD.WIDE.U32 R148, R147.reuse, 0x10, R148 ;  /* 0x0000001093947825 */ /* 0x041fe200078e0094 */
[----:B------:R-:W-:-:S04]  /*1d30*/  IADD3 R147, PT, PT, R147, 0x80, RZ ;  /* 0x0000008093937810 */ /* 0x000fc80007ffe0ff */
[----:B------:R0:W-:Y:S03]  /*1d40*/  STG.E.128 desc[UR12][R148.64], R120 ;  /* 0x0000007894007986 */ /* 0x0001e6000c101d0c */
.L_x_5521:
[----:B------:R-:W-:Y:S05]  /*1d50*/  BSYNC.RECONVERGENT B0 ;  /* 0x0000000000007941 */ /* 0x000fea0003800200 */
.L_x_5520:
        /* <DEDUP_REMOVED lines=18> */
[----:B------:R-:W1:Y:S08]  /*1e80*/  @P0 LDC R123, c[0x0][0x40c] ;  /* 0x00010300ff7b0b82 */ /* 0x000e700000000800 */
[----:B------:R-:W2:Y:S08]  /*1e90*/  @P0 LDC R130, c[0x0][0x40c] ;  /* 0x00010300ff820b82 */ /* 0x000eb00000000800 */
[----:B------:R-:W3:Y:S01]  /*1ea0*/  @P0 LDC R132, c[0x0][0x40c] ;  /* 0x00010300ff840b82 */ /* 0x000ee20000000800 */
[----:B0-----:R-:W-:Y:S01]  /*1eb0*/  @P0 FMUL.FTZ R121, R120, R121 ;  /* 0x0000007978790220 */ /* 0x001fe20000410000 */
[----:B------:R-:W-:-:S04]  /*1ec0*/  PRMT R120, R16, 0x7632, R120 ;  /* 0x0000763210787816 */ /* 0x000fc80000000078 */
[----:B------:R-:W-:Y:S01]  /*1ed0*/  SHF.L.U32 R126, R120, 0x10, RZ ;  /* 0x00000010787e7819 */ /* 0x000fe200000006ff */
[----:B-1----:R-:W-:Y:S01]  /*1ee0*/  @P0 FMUL.FTZ R128, R122, R123 ;  /* 0x0000007b7a800220 */ /* 0x002fe20000410000 */
[----:B------:R-:W0:Y:S01]  /*1ef0*/  @P0 LDC R131, c[0x0][0x40c] ;  /* 0x00010300ff830b82 */ /* 0x000e220000000800 */
[----:B------:R-:W-:Y:S02]  /*1f00*/  @P0 PRMT R123, R21, 0x7632, R123 ;  /* 0x00007632157b0816 */ /* 0x000fe4000000007b */
[----:B------:R-:W-:Y:S01]  /*1f10*/  @P0 FFMA.FTZ R126, R121, R53, R126 ;  /* 0x00000035797e0223 */ /* 0x000fe2000001007e */
[----:B------:R-:W-:Y:S01]  /*1f20*/  PRMT R122, R17, 0x7632, R122 ;  /* 0x00007632117a7816 */ /* 0x000fe2000000007a */
[----:B------:R-:W-:Y:S01]  /*1f30*/  @P0 FFMA.FTZ R125, R128, R54, R125 ;  /* 0x00000036807d0223 */ /* 0x000fe2000001007d */
[----:B------:R-:W-:Y:S02]  /*1f40*/  @P0 SHF.L.U32 R123, R123, 0x10, RZ ;  /* 0x000000107b7b0819 */ /* 0x000fe400000006ff */
[----:B------:R-:W-:Y:S01]  /*1f50*/  PRMT R121, R18, 0x7632, R121 ;  /* 0x0000763212797816 */ /* 0x000fe20000000079 */
[----:B------:R-:W1:Y:S01]  /*1f60*/  @P0 LDC R148, c[0x0][0x40c] ;  /* 0x00010300ff940b82 */ /* 0x000e620000000800 */
[----:B------:R-:W-:-:S02]  /*1f70*/  IMAD.U32 R127, R122, 0x10000, RZ ;  /* 0x000100007a7f7824 */ /* 0x000fc400078e00ff */
[----:B--2---:R-:W-:Y:S01]  /*1f80*/  @P0 FMUL.FTZ R122, R123, R130 ;  /* 0x000000827b7a0220 */ /* 0x004fe20000410000 */
[----:B------:R-:W-:Y:S02]  /*1f90*/  @P0 SHF.L.U32 R123, R22, 0x10, RZ ;  /* 0x00000010167b0819 */ /* 0x000fe400000006ff */
[----:B------:R-:W-:Y:S01]  /*1fa0*/  SHF.L.U32 R128, R18, 0x10, RZ ;  /* 0x0000001012807819 */ /* 0x000fe200000006ff */
[----:B------:R-:W-:Y:S01]  /*1fb0*/  @P0 FFMA.FTZ R127, R122, R55, R127 ;  /* 0x000000377a7f0223 */ /* 0x000fe2000001007f */
[----:B------:R-:W-:Y:S01]  /*1fc0*/  @P0 PRMT R122, R22, 0x7632, R122 ;  /* 0x00007632167a0816 */ /* 0x000fe2000000007a */
[----:B------:R-:W2:Y:S01]  /*1fd0*/  @P0 LDC R120, c[0x0][0x40c] ;  /* 0x00010300ff780b82 */ /* 0x000ea20000000800 */
[----:B---3--:R-:W-:Y:S01]  /*1fe0*/  @P0 FMUL.FTZ R123, R123, R132 ;  /* 0x000000847b7b0220 */ /* 0x008fe20000410000 */
[----:B------:R-:W-:Y:S02]  /*1ff0*/  SHF.L.U32 R129, R121, 0x10, RZ ;  /* 0x0000001079817819 */ /* 0x000fe400000006ff */
[----:B------:R-:W-:Y:S01]  /*2000*/  @P0 SHF.L.U32 R122, R122, 0x10, RZ ;  /* 0x000000107a7a0819 */ /* 0x000fe200000006ff */
[----:B------:R-:W-:Y:S01]  /*2010*/  @P0 FFMA.FTZ R128, R123, R48, R128 ;  /* 0x000000307b800223 */ /* 0x000fe20000010080 */
[----:B------:R-:W-:-:S02]  /*2020*/  @P0 SHF.L.U32 R121, R23, 0x10, RZ ;  /* 0x0000001017790819 */ /* 0x000fc400000006ff */
[----:B------:R-:W3:Y:S01]  /*2030*/  @P0 LDC R152, c[0x0][0x40c] ;  /* 0x00010300ff980b82 */ /* 0x000ee20000000800 */
[----:B------:R-:W-:Y:S01]  /*2040*/  @P0 PRMT R123, R23, 0x7632, R123 ;  /* 0x00007632177b0816 */ /* 0x000fe2000000007b */
[----:B0-----:R-:W-:Y:S01]  /*2050*/  @P0 FMUL.FTZ R122, R122, R131 ;  /* 0x000000837a7a0220 */ /* 0x001fe20000410000 */
[----:B------:R-:W-:Y:S02]  /*2060*/  @P0 SHF.L.U32 R131, R20, 0x10, RZ ;  /* 0x0000001014830819 */ /* 0x000fe400000006ff */
[----:B------:R-:W-:Y:S01]  /*2070*/  @P0 SHF.L.U32 R123, R123, 0x10, RZ ;  /* 0x000000107b7b0819 */ /* 0x000fe200000006ff */
[----:B------:R-:W-:Y:S01]  /*2080*/  @P0 FFMA.FTZ R129, R122, R49, R129 ;  /* 0x000000317a810223 */ /* 0x000fe20000010081 */
[----:B------:R-:W-:Y:S01]  /*2090*/  SHF.L.U32 R130, R19, 0x10, RZ ;  /* 0x0000001013827819 */ /* 0x000fe200000006ff */
[----:B-1----:R-:W-:Y:S01]  /*20a0*/  @P0 FMUL.FTZ R149, R121, R148 ;  /* 0x0000009479950220 */ /* 0x002fe20000410000 */
[----:B------:R-:W-:Y:S02]  /*20b0*/  PRMT R121, R19, 0x7632, R121 ;  /* 0x0000763213797816 */ /* 0x000fe40000000079 */
[----:B------:R-:W-:Y:S01]  /*20c0*/  F2FP.BF16.F32.PACK_AB R122, RZ, R127 ;  /* 0x0000007fff7a723e */ /* 0x000fe200000010ff */
[----:B------:R-:W-:Y:S01]  /*20d0*/  @P0 FFMA.FTZ R130, R149, R50, R130 ;  /* 0x0000003295820223 */ /* 0x000fe20000010082 */
[----:B------:R-:W-:-:S02]  /*20e0*/  SHF.L.U32 R132, R121, 0x10, RZ ;  /* 0x0000001079847819 */ /* 0x000fc400000006ff */
[----:B------:R-:W-:Y:S01]  /*20f0*/  F2FP.BF16.F32.PACK_AB R121, RZ, R125 ;  /* 0x0000007dff79723e */ /* 0x000fe200000010ff */
[----:B--2---:R-:W-:Y:S01]  /*2100*/  @P0 FMUL.FTZ R120, R131, R120 ;  /* 0x0000007883780220 */ /* 0x004fe20000410000 */
[----:B------:R-:W-:Y:S02]  /*2110*/  SHF.L.U32 R131, R16, 0x10, RZ ;  /* 0x0000001010837819 */ /* 0x000fe400000006ff */
[----:B------:R-:W-:Y:S02]  /*2120*/  F2FP.BF16.F32.PACK_AB R148, RZ, R126 ;  /* 0x0000007eff94723e */ /* 0x000fe400000010ff */
[----:B------:R-:W-:Y:S01]  /*2130*/  F2FP.BF16.F32.PACK_AB R149, RZ, R128 ;  /* 0x00000080ff95723e */ /* 0x000fe200000010ff */
[----:B------:R-:W-:Y:S01]  /*2140*/  @P0 FFMA.FTZ R131, R120, R52, R131 ;  /* 0x0000003478830223 */ /* 0x000fe20000010083 */
[----:B------:R-:W-:Y:S01]  /*2150*/  F2FP.BF16.F32.PACK_AB R151, RZ, R129 ;  /* 0x00000081ff97723e */ /* 0x000fe200000010ff */
[----:B---3--:R-:W-:Y:S01]  /*2160*/  @P0 FMUL.FTZ R123, R123, R152 ;  /* 0x000000987b7b0220 */ /* 0x008fe20000410000 */
[----:B------:R-:W-:-:S02]  /*2170*/  F2FP.BF16.F32.PACK_AB R152, RZ, R130 ;  /* 0x00000082ff98723e */ /* 0x000fc400000010ff */
[----:B------:R-:W-:Y:S01]  /*2180*/  F2FP.BF16.F32.PACK_AB R120, RZ, R131 ;  /* 0x00000083ff78723e */ /* 0x000fe200000010ff */
[----:B------:R-:W-:Y:S01]  /*2190*/  @P0 FFMA.FTZ R132, R123, R51, R132 ;  /* 0x000000337b840223 */ /* 0x000fe20000010084 */
[----:B------:R-:W-:Y:S02]  /*21a0*/  PRMT R121, R121, 0x5410, R122 ;  /* 0x0000541079797816 */ /* 0x000fe4000000007a */
[----:B------:R-:W-:Y:S02]  /*21b0*/  PRMT R122, R149, 0x5410, R151 ;  /* 0x00005410957a7816 */ /* 0x000fe40000000097 */
[----:B------:R-:W-:Y:S02]  /*21c0*/  F2FP.BF16.F32.PACK_AB R123, RZ, R132 ;  /* 0x00000084ff7b723e */ /* 0x000fe400000010ff */
[----:B------:R-:W-:Y:S02]  /*21d0*/  PRMT R120, R120, 0x5410, R148 ;  /* 0x0000541078787816 */ /* 0x000fe40000000094 */
[----:B------:R-:W-:Y:S01]  /*21e0*/  PRMT R123, R152, 0x5410, R123 ;  /* 0x00005410987b7816 */ /* 0x000fe2000000007b */
[----:B------:R-:W-:Y:S06]  /*21f0*/  BRA `(.L_x_5527) ;  /* 0x0000000000d87947 */ /* 0x000fec0003800000 */
.L_x_5526:
[----:B0-----:R-:W0:Y:S01]  /*2200*/  @P1 LDC R122, c[0x0][0x40c] ;  /* 0x00010300ff7a1b82 */ /* 0x001e220000000800 */
[----:B-----5:R-:W-:Y:S02]  /*2210*/  @P1 PRMT R121, R21, 0x7632, R121 ;  /* 0x0000763215791816 */ /* 0x020fe40000000079 */
[----:B------:R-:W-:Y:S02]  /*2220*/  CS2R R126, SRZ ;  /* 0x00000000007e7805 */ /* 0x000fe4000001ff00 */
[----:B------:R-:W-:Y:S01]  /*2230*/  @P1 PRMT R120, R20, 0x7632, R120 ;  /* 0x0000763214781816 */ /* 0x000fe20000000078 */
[----:B------:R-:W-:Y:S01]  /*2240*/  IMAD.MOV.U32 R129, RZ, RZ, RZ ;  /* 0x000000ffff817224 */ /* 0x000fe200078e00ff */
[----:B------:R-:W-:Y:S02]  /*2250*/  @P1 SHF.L.U32 R121, R121, 0x10, RZ ;  /* 0x0000001079791819 */ /* 0x000fe400000006ff */
[----:B------:R-:W-:Y:S01]  /*2260*/  @P1 SHF.L.U32 R120, R120, 0x10, RZ ;  /* 0x0000001078781819 */ /* 0x000fe200000006ff */
[----:B------:R-:W1:Y:S01]  /*2270*/  @P1 LDC R123, c[0x0][0x40c] ;  /* 0x00010300ff7b1b82 */ /* 0x000e620000000800 */
[----:B------:R-:W-:-:S07]  /*2280*/  @P1 SHF.L.U32 R125, R23, 0x10, RZ ;  /* 0x00000010177d1819 */ /* 0x000fce00000006ff */
[----:B------:R-:W2:Y:S08]  /*2290*/  @P1 LDC R132, c[0x0][0x40c] ;  /* 0x00010300ff841b82 */ /* 0x000eb00000000800 */
[----:B------:R-:W3:Y:S01]  /*22a0*/  @P1 LDC R152, c[0x0][0x40c] ;  /* 0x00010300ff981b82 */ /* 0x000ee20000000800 */
[----:B0-----:R-:W-:Y:S01]  /*22b0*/  @P1 FMUL.FTZ R122, R121, R122 ;  /* 0x0000007a797a1220 */ /* 0x001fe20000410000 */
[----:B------:R-:W-:-:S03]  /*22c0*/  @P1 PRMT R121, R22, 0x7632, R121 ;  /* 0x0000763216791816 */ /* 0x000fc60000000079 */
[----:B------:R-:W-:Y:S01]  /*22d0*/  @P1 FMUL.FTZ R127, R122, R55 ;  /* 0x000000377a7f1220 */ /* 0x000fe20000410000 */
[----:B------:R-:W-:Y:S02]  /*22e0*/  @P1 SHF.L.U32 R121, R121, 0x10, RZ ;  /* 0x0000001079791819 */ /* 0x000fe400000006ff */
[----:B------:R-:W0:Y:S01]  /*22f0*/  @P1 LDC R128, c[0x0][0x40c] ;  /* 0x00010300ff801b82 */ /* 0x000e220000000800 */
[----:B-1----:R-:W-:Y:S01]  /*2300*/  @P1 FMUL.FTZ R120, R120, R123 ;  /* 0x0000007b78781220 */ /* 0x002fe20000410000 */
[----:B------:R-:W-:-:S03]  /*2310*/  @P1 PRMT R123, R23, 0x7632, R123 ;  /* 0x00007632177b1816 */ /* 0x000fc6000000007b */
[----:B------:R-:W-:Y:S01]  /*2320*/  @P1 FMUL.FTZ R126, R120, R53 ;  /* 0x00000035787e1220 */ /* 0x000fe20000410000 */
[----:B------:R-:W-:Y:S02]  /*2330*/  @P1 SHF.L.U32 R123, R123, 0x10, RZ ;  /* 0x000000107b7b1819 */ /* 0x000fe400000006ff */
[----:B------:R-:W1:Y:S01]  /*2340*/  @P1 LDC R130, c[0x0][0x40c] ;  /* 0x00010300ff821b82 */ /* 0x000e620000000800 */
[----:B--2---:R-:W-:Y:S01]  /*2350*/  @P1 FMUL.FTZ R120, R121, R132 ;  /* 0x0000008479781220 */ /* 0x004fe20000410000 */
[----:B------:R-:W-:Y:S01]  /*2360*/  @P1 SHF.L.U32 R121, R21, 0x10, RZ ;  /* 0x0000001015791819 */ /* 0x000fe200000006ff */
[----:B------:R-:W-:Y:S02]  /*2370*/  HFMA2 R132, -RZ, RZ, 0, 0 ;  /* 0x00000000ff847431 */ /* 0x000fe400000001ff */
[----:B------:R-:W-:Y:S01]  /*2380*/  @P1 FMUL.FTZ R129, R120, R49 ;  /* 0x0000003178811220 */ /* 0x000fe20000410000 */
[----:B------:R-:W-:Y:S02]  /*2390*/  @P1 SHF.L.U32 R120, R20, 0x10, RZ ;  /* 0x0000001014781819 */ /* 0x000fe400000006ff */
[----:B------:R-:W2:Y:S01]  /*23a0*/  @P1 LDC R148, c[0x0][0x40c] ;  /* 0x00010300ff941b82 */ /* 0x000ea20000000800 */
[----:B---3--:R-:W-:Y:S01]  /*23b0*/  @P1 FMUL.FTZ R122, R123, R152 ;  /* 0x000000987b7a1220 */ /* 0x008fe20000410000 */
[----:B------:R-:W-:-:S03]  /*23c0*/  @P1 SHF.L.U32 R123, R22, 0x10, RZ ;  /* 0x00000010167b1819 */ /* 0x000fc600000006ff */
[----:B------:R-:W-:Y:S01]  /*23d0*/  @P1 FMUL.FTZ R132, R122, R51 ;  /* 0x000000337a841220 */ /* 0x000fe20000410000 */
[----:B------:R-:W-:Y:S02]  /*23e0*/  F2FP.BF16.F32.PACK_AB R122, RZ, R127 ;  /* 0x0000007fff7a723e */ /* 0x000fe400000010ff */
[----:B------:R-:W3:Y:S01]  /*23f0*/  @P1 LDC R149, c[0x0][0x40c] ;  /* 0x00010300ff951b82 */ /* 0x000ee20000000800 */
[----:B0-----:R-:W-:Y:S01]  /*2400*/  @P1 FMUL.FTZ R121, R121, R128 ;  /* 0x0000008079791220 */ /* 0x001fe20000410000 */
[----:B------:R-:W-:Y:S01]  /*2410*/  HFMA2 R128, -RZ, RZ, 0, 0 ;  /* 0x00000000ff807431 */ /* 0x000fe200000001ff */
[----:B------:R-:W-:Y:S01]  /*2420*/  F2FP.BF16.F32.PACK_AB R152, RZ, R132 ;  /* 0x00000084ff98723e */ /* 0x000fe200000010ff */
[----:B-1----:R-:W-:Y:S01]  /*2430*/  @P1 FMUL.FTZ R123, R123, R130 ;  /* 0x000000827b7b1220 */ /* 0x002fe20000410000 */
[----:B------:R-:W-:-:S03]  /*2440*/  CS2R R130, SRZ ;  /* 0x0000000000827805 */ /* 0x000fc6000001ff00 */
[----:B------:R-:W-:Y:S01]  /*2450*/  @P1 FMUL.FTZ R128, R123, R48 ;  /* 0x000000307b801220 */ /* 0x000fe20000410000 */
[----:B--2---:R-:W-:Y:S01]  /*2460*/  @P1 FMUL.FTZ R151, R125, R148 ;  /* 0x000000947d971220 */ /* 0x004fe20000410000 */
[----:B------:R-:W-:Y:S01]  /*2470*/  MOV R125, RZ ;  /* 0x000000ff007d7202 */ /* 0x000fe20000000f00 */
[----:B------:R-:W-:Y:S02]  /*2480*/  @P1 FMUL.FTZ R125, R121, R54 ;  /* 0x00000036797d1220 */ /* 0x000fe40000410000 */
[----:B------:R-:W-:Y:S01]  /*2490*/  F2FP.BF16.F32.PACK_AB R123, RZ, R128 ;  /* 0x00000080ff7b723e */ /* 0x000fe200000010ff */
[----:B------:R-:W-:Y:S01]  /*24a0*/  @P1 FMUL.FTZ R130, R151, R50 ;  /* 0x0000003297821220 */ /* 0x000fe20000410000 */
[----:B------:R-:W-:Y:S02]  /*24b0*/  F2FP.BF16.F32.PACK_AB R148, RZ, R126 ;  /* 0x0000007eff94723e */ /* 0x000fe400000010ff */
[----:B------:R-:W-:Y:S01]  /*24c0*/  F2FP.BF16.F32.PACK_AB R121, RZ, R125 ;  /* 0x0000007dff79723e */ /* 0x000fe200000010ff */
[----:B---3--:R-:W-:Y:S01]  /*24d0*/  @P1 FMUL.FTZ R149, R120, R149 ;  /* 0x0000009578951220 */ /* 0x008fe20000410000 */
[----:B------:R-:W-:-:S02]  /*24e0*/  F2FP.BF16.F32.PACK_AB R151, RZ, R130 ;  /* 0x00000082ff97723e */ /* 0x000fc400000010ff */
[----:B------:R-:W-:Y:S01]  /*24f0*/  PRMT R121, R121, 0x5410, R122 ;  /* 0x0000541079797816 */ /* 0x000fe2000000007a */
[----:B------:R-:W-:Y:S01]  /*2500*/  @P1 FMUL.FTZ R131, R149, R52 ;  /* 0x0000003495831220 */ /* 0x000fe20000410000 */
[----:B------:R-:W-:-:S04]  /*2510*/  F2FP.BF16.F32.PACK_AB R149, RZ, R129 ;  /* 0x00000081ff95723e */ /* 0x000fc800000010ff */
[----:B------:R-:W-:Y:S02]  /*2520*/  F2FP.BF16.F32.PACK_AB R120, RZ, R131 ;  /* 0x00000083ff78723e */ /* 0x000fe400000010ff */
[----:B------:R-:W-:Y:S02]  /*2530*/  PRMT R122, R123, 0x5410, R149 ;  /* 0x000054107b7a7816 */ /* 0x000fe40000000095 */
[----:B------:R-:W-:Y:S02]  /*2540*/  PRMT R123, R151, 0x5410, R152 ;  /* 0x00005410977b7816 */ /* 0x000fe40000000098 */
[----:B------:R-:W-:-:S07]  /*2550*/  PRMT R120, R120, 0x5410, R148 ;  /* 0x0000541078787816 */ /* 0x000fce0000000094 */
.L_x_5527:
[----:B------:R-:W0:Y:S01]  /*2560*/  LDC.64 R148, c[0x0][0x3a8] ;  /* 0x0000ea00ff947b82 */ /* 0x000e220000000a00 */
[----:B------:R-:W-:Y:S01]  /*2570*/  IADD3 R150, PT, PT, R150, 0x80, RZ ;  /* 0x0000008096967810 */ /* 0x000fe20007ffe0ff */
[C---:B0-----:R-:W-:Y:S01]  /*2580*/  IMAD.WIDE.U32 R148, R147.reuse, 0x10, R148 ;  /* 0x0000001093947825 */ /* 0x041fe200078e0094 */
[----:B------:R-:W-:-:S04]  /*2590*/  IADD3 R147, PT, PT, R147, 0x80, RZ ;  /* 0x0000008093937810 */ /* 0x000fc80007ffe0ff */
[----:B------:R2:W-:Y:S03]  /*25a0*/  STG.E.128 desc[UR12][R148.64], R120 ;  /* 0x0000007894007986 */ /* 0x0005e6000c101d0c */
.L_x_5525:
[----:B------:R-:W-:Y:S05]  /*25b0*/  BSYNC.RECONVERGENT B0 ;  /* 0x0000000000007941 */ /* 0x000fea0003800200 */
.L_x_5524:
        /* <DEDUP_REMOVED lines=13> */
[----:B-----5:R-:W-:Y:S01]  /*2690*/  SHF.L.U32 R133, R17, 0x10, RZ ;  /* 0x0000001011857819 */ /* 0x020fe200000006ff */
[----:B------:R-:W-:Y:S01]  /*26a0*/  IMAD.U32 R134, R16, 0x10000, RZ ;  /* 0x0001000010867824 */ /* 0x000fe200078e00ff */
[----:B------:R-:W-:Y:S02]  /*26b0*/  SHF.L.U32 R137, R18, 0x10, RZ ;  /* 0x0000001012897819 */ /* 0x000fe400000006ff */
[----:B------:R-:W-:Y:S02]  /*26c0*/  SHF.L.U32 R139, R19, 0x10, RZ ;  /* 0x00000010138b7819 */ /* 0x000fe400000006ff */
[----:B------:R-:W-:-:S04]  /*26d0*/  PLOP3.LUT P0, PT, PT, PT, UP0, 0x80, 0x8 ;  /* 0x000000000008781c */ /* 0x000fc80003f0f008 */
[----:B------:R-:W1:Y:S01]  /*26e0*/  @UP0 LDCU UR4, c[0x0][0x40c] ;  /* 0x00008180ff0407ac */ /* 0x000e620008000800 */
[----:B------:R-:W2:Y:S01]  /*26f0*/  @UP0 LDCU UR5, c[0x0][0x40c] ;  /* 0x00008180ff0507ac */ /* 0x000ea20008000800 */
[----:B------:R-:W3:Y:S07]  /*2700*/  @UP0 LDCU UR21, c[0x0][0x40c] ;  /* 0x00008180ff1507ac */ /* 0x000eee0008000800 */
[----:B0-----:R-:W-:Y:S02]  /*2710*/  @P0 SHF.L.U32 R120, R21, 0x10, RZ ;  /* 0x0000001015780819 */ /* 0x001fe400000006ff */
[----:B------:R-:W-:-:S02]  /*2720*/  @P0 SHF.L.U32 R121, R22, 0x10, RZ ;  /* 0x0000001016790819 */ /* 0x000fc400000006ff */
[----:B------:R-:W-:Y:S01]  /*2730*/  @P0 SHF.L.U32 R122, R23, 0x10, RZ ;  /* 0x00000010177a0819 */ /* 0x000fe200000006ff */
[----:B-1----:R-:W-:Y:S01]  /*2740*/  @P0 FMUL.FTZ R120, R120, UR4 ;  /* 0x0000000478780c20 */ /* 0x002fe20008410000 */
[----:B------:R-:W0:Y:S03]  /*2750*/  @UP0 LDCU UR4, c[0x0][0x40c] ;  /* 0x00008180ff0407ac */ /* 0x000e260008000800 */
[----:B------:R-:W-:Y:S01]  /*2760*/  @P0 FFMA.FTZ R133, R120, R30, R133 ;  /* 0x0000001e78850223 */ /* 0x000fe20000010085 */
[----:B--2---:R-:W-:Y:S01]  /*2770*/  @P0 FMUL.FTZ R120, R121, UR5 ;  /* 0x0000000579780c20 */ /* 0x004fe20008410000 */
[----:B------:R-:W1:Y:S01]  /*2780*/  @UP0 LDCU UR5, c[0x0][0x40c] ;  /* 0x00008180ff0507ac */ /* 0x000e620008000800 */
[----:B------:R-:W-:Y:S01]  /*2790*/  @P0 PRMT R121, R20, 0x7632, R121 ;  /* 0x0000763214790816 */ /* 0x000fe20000000079 */
[----:B---3--:R-:W-:Y:S01]  /*27a0*/  @P0 FMUL.FTZ R136, R122, UR21 ;  /* 0x000000157a880c20 */ /* 0x008fe20008410000 */
[----:B------:R-:W-:Y:S01]  /*27b0*/  @P0 FFMA.FTZ R137, R120, R24, R137 ;  /* 0x0000001878890223 */ /* 0x000fe20000010089 */
[----:B------:R-:W-:Y:S01]  /*27c0*/  @P0 SHF.L.U32 R122, R20, 0x10, RZ ;  /* 0x00000010147a0819 */ /* 0x000fe200000006ff */
[----:B------:R-:W2:Y:S01]  /*27d0*/  @UP0 LDCU UR21, c[0x0][0x40c] ;  /* 0x00008180ff1507ac */ /* 0x000ea20008000800 */
[----:B------:R-:W-:Y:S01]  /*27e0*/  PRMT R120, R16, 0x7632, R120 ;  /* 0x0000763210787816 */ /* 0x000fe20000000078 */
[----:B------:R-:W-:Y:S01]  /*27f0*/  @P0 FFMA.FTZ R139, R136, R26, R139 ;  /* 0x0000001a888b0223 */ /* 0x000fe2000001008b */
[----:B------:R-:W-:-:S02]  /*2800*/  @P0 SHF.L.U32 R121, R121, 0x10, RZ ;  /* 0x0000001079790819 */ /* 0x000fc400000006ff */
[----:B------:R-:W-:Y:S02]  /*2810*/  SHF.L.U32 R135, R120, 0x10, RZ ;  /* 0x0000001078877819 */ /* 0x000fe400000006ff */
[----:B------:R-:W-:Y:S01]  /*2820*/  F2FP.BF16.F32.PACK_AB R151, RZ, R139 ;  /* 0x0000008bff97723e */ /* 0x000fe200000010ff */
[----:B0-----:R-:W-:Y:S01]  /*2830*/  @P0 FMUL.FTZ R123, R122, UR4 ;  /* 0x000000047a7b0c20 */ /* 0x001fe20008410000 */
[----:B------:R-:W0:Y:S01]  /*2840*/  @UP0 LDCU UR4, c[0x0][0x40c] ;  /* 0x00008180ff0407ac */ /* 0x000e220008000800 */
[----:B------:R-:W-:Y:S02]  /*2850*/  PRMT R122, R17, 0x7632, R122 ;  /* 0x00007632117a7816 */ /* 0x000fe4000000007a */
[----:B------:R-:W-:Y:S01]  /*2860*/  @P0 FFMA.FTZ R134, R123, R28, R134 ;  /* 0x0000001c7b860223 */ /* 0x000fe20000010086 */
[----:B-1----:R-:W-:Y:S01]  /*2870*/  @P0 FMUL.FTZ R120, R121, UR5 ;  /* 0x0000000579780c20 */ /* 0x002fe20008410000 */
[----:B------:R-:W1:Y:S01]  /*2880*/  @UP0 LDCU UR5, c[0x0][0x40c] ;  /* 0x00008180ff0507ac */ /* 0x000e620008000800 */
[----:B------:R-:W-:-:S02]  /*2890*/  PRMT R121, R18, 0x7632, R121 ;  /* 0x0000763212797816 */ /* 0x000fc40000000079 */
[----:B------:R-:W-:Y:S01]  /*28a0*/  PRMT R123, R19, 0x7632, R123 ;  /* 0x00007632137b7816 */ /* 0x000fe2000000007b */
[----:B------:R-:W-:Y:S01]  /*28b0*/  @P0 FFMA.FTZ R135, R120, R29, R135 ;  /* 0x0000001d78870223 */ /* 0x000fe20000010087 */
[----:B------:R-:W-:Y:S02]  /*28c0*/  SHF.L.U32 R138, R121, 0x10, RZ ;  /* 0x00000010798a7819 */ /* 0x000fe400000006ff */
[----:B------:R-:W-:Y:S02]  /*28d0*/  SHF.L.U32 R140, R123, 0x10, RZ ;  /* 0x000000107b8c7819 */ /* 0x000fe400000006ff */
[----:B------:R-:W-:Y:S02]  /*28e0*/  @P0 PRMT R120, R21, 0x7632, R120 ;  /* 0x0000763215780816 */ /* 0x000fe40000000078 */
[----:B------:R-:W-:Y:S02]  /*28f0*/  @P0 PRMT R121, R22, 0x7632, R121 ;  /* 0x0000763216790816 */ /* 0x000fe40000000079 */
[----:B------:R-:W-:-:S02]  /*2900*/  @P0 PRMT R123, R23, 0x7632, R123 ;  /* 0x00007632177b0816 */ /* 0x000fc4000000007b */
[----:B------:R-:W-:Y:S02]  /*2910*/  SHF.L.U32 R136, R122, 0x10, RZ ;  /* 0x000000107a887819 */ /* 0x000fe400000006ff */
[----:B------:R-:W-:Y:S02]  /*2920*/  @P0 SHF.L.U32 R120, R120, 0x10, RZ ;  /* 0x0000001078780819 */ /* 0x000fe400000006ff */
[----:B------:R-:W-:Y:S02]  /*2930*/  @P0 SHF.L.U32 R122, R121, 0x10, RZ ;  /* 0x00000010797a0819 */ /* 0x000fe400000006ff */
[----:B------:R-:W-:Y:S01]  /*2940*/  @P0 SHF.L.U32 R148, R123, 0x10, RZ ;  /* 0x000000107b940819 */ /* 0x000fe200000006ff */
[----:B0-----:R-:W-:Y:S01]  /*2950*/  @P0 FMUL.FTZ R121, R120, UR4 ;  /* 0x0000000478790c20 */ /* 0x001fe20008410000 */
[----:B------:R-:W-:Y:S01]  /*2960*/  F2FP.BF16.F32.PACK_AB R120, RZ, R134 ;  /* 0x00000086ff78723e */ /* 0x000fe200000010ff */
[----:B--2---:R-:W-:Y:S01]  /*2970*/  @P0 FMUL.FTZ R123, R122, UR21 ;  /* 0x000000157a7b0c20 */ /* 0x004fe20008410000 */
[----:B------:R-:W-:Y:S01]  /*2980*/  F2FP.BF16.F32.PACK_AB R122, RZ, R133 ;  /* 0x00000085ff7a723e */ /* 0x000fe200000010ff */
[----:B-1----:R-:W-:Y:S01]  /*2990*/  @P0 FMUL.FTZ R149, R148, UR5 ;  /* 0x0000000594950c20 */ /* 0x002fe20008410000 */
[----:B------:R-:W-:Y:S01]  /*29a0*/  @P0 FFMA.FTZ R136, R121, R31, R136 ;  /* 0x0000001f79880223 */ /* 0x000fe20000010088 */
[----:B------:R-:W-:Y:S01]  /*29b0*/  @P0 FFMA.FTZ R138, R123, R25, R138 ;  /* 0x000000197b8a0223 */ /* 0x000fe2000001008a */
[----:B------:R-:W-:Y:S01]  /*29c0*/  F2FP.BF16.F32.PACK_AB R121, RZ, R135 ;  /* 0x00000087ff79723e */ /* 0x000fe200000010ff */
[----:B------:R-:W-:Y:S01]  /*29d0*/  @P0 FFMA.FTZ R140, R149, R27, R140 ;  /* 0x0000001b958c0223 */ /* 0x000fe2000001008c */
        /* <DEDUP_REMOVED lines=9> */
.L_x_5530:
[----:B0-----:R-:W0:Y:S01]  /*2a70*/  @P1 LDC R122, c[0x0][0x40c] ;  /* 0x00010300ff7a1b82 */ /* 0x001e220000000800 */
[----:B-----5:R-:W-:Y:S02]  /*2a80*/  @P1 PRMT R121, R21, 0x7632, R121 ;  /* 0x0000763215791816 */ /* 0x020fe40000000079 */
[----:B------:R-:W-:Y:S02]  /*2a90*/  CS2R R136, SRZ ;  /* 0x0000000000887805 */ /* 0x000fe4000001ff00 */
[----:B------:R-:W-:Y:S02]  /*2aa0*/  @P1 PRMT R120, R20, 0x7632, R120 ;  /* 0x0000763214781816 */ /* 0x000fe40000000078 */
[----:B------:R-:W-:Y:S02]  /*2ab0*/  @P1 SHF.L.U32 R121, R121, 0x10, RZ ;  /* 0x0000001079791819 */ /* 0x000fe400000006ff */
[----:B------:R-:W-:Y:S01]  /*2ac0*/  @P1 SHF.L.U32 R120, R120, 0x10, RZ ;  /* 0x0000001078781819 */ /* 0x000fe200000006ff */
[----:B------:R-:W1:Y:S01]  /*2ad0*/  @P1 LDC R123, c[0x0][0x40c] ;  /* 0x00010300ff7b1b82 */ /* 0x000e620000000800 */
[----:B------:R-:W-:-:S02]  /*2ae0*/  MOV R135, RZ ;  /* 0x000000ff00877202 */ /* 0x000fc40000000f00 */
[----:B------:R-:W-:-:S05]  /*2af0*/  @P1 SHF.L.U32 R133, R23, 0x10, RZ ;  /* 0x0000001017851819 */ /* 0x000fca00000006ff */
        /* <DEDUP_REMOVED lines=13> */
[----:B------:R-:W-:Y:S01]  /*2bd0*/  CS2R R138, SRZ ;  /* 0x00000000008a7805 */ /* 0x000fe2000001ff00 */
[----:B------:R-:W-:Y:S02]  /*2be0*/  @P1 IMAD.U32 R121, R21, 0x10000, RZ ;  /* 0x0001000015791824 */ /* 0x000fe400078e00ff */
[----:B------:R-:W-:Y:S01]  /*2bf0*/  @P1 FMUL.FTZ R138, R120, R25 ;  /* 0x00000019788a1220 */ /* 0x000fe20000410000 */
[----:B------:R-:W-:Y:S02]  /*2c00*/  @P1 SHF.L.U32 R120, R20, 0x10, RZ ;  /* 0x0000001014781819 */ /* 0x000fe400000006ff */
[----:B------:R-:W2:Y:S01]  /*2c10*/  @P1 LDC R150, c[0x0][0x40c] ;  /* 0x00010300ff961b82 */ /* 0x000ea20000000800 */
[----:B---3--:R-:W-:Y:S01]  /*2c20*/  @P1 FMUL.FTZ R122, R123, R140 ;  /* 0x0000008c7b7a1220 */ /* 0x008fe20000410000 */
[----:B------:R-:W-:Y:S01]  /*2c30*/  @P1 SHF.L.U32 R123, R22, 0x10, RZ ;  /* 0x00000010167b1819 */ /* 0x000fe200000006ff */
[----:B------:R-:W-:-:S02]  /*2c40*/  HFMA2 R140, -RZ, RZ, 0, 0 ;  /* 0x00000000ff8c7431 */ /* 0x000fc400000001ff */
[----:B------:R-:W-:Y:S01]  /*2c50*/  @P1 FMUL.FTZ R140, R122, R27 ;  /* 0x0000001b7a8c1220 */ /* 0x000fe20000410000 */
[----:B------:R-:W-:Y:S02]  /*2c60*/  F2FP.BF16.F32.PACK_AB R122, RZ, R136 ;  /* 0x00000088ff7a723e */ /* 0x000fe400000010ff */
[----:B------:R-:W3:Y:S01]  /*2c70*/  @P1 LDC R149, c[0x0][0x40c] ;  /* 0x00010300ff951b82 */ /* 0x000ee20000000800 */
[----:B0-----:R-:W-:Y:S01]  /*2c80*/  @P1 FMUL.FTZ R121, R121, R134 ;  /* 0x0000008679791220 */ /* 0x001fe20000410000 */
[----:B------:R-:W-:Y:S02]  /*2c90*/  HFMA2 R134, -RZ, RZ, 0, 0 ;  /* 0x00000000ff867431 */ /* 0x000fe400000001ff */
[----:B-1----:R-:W-:Y:S01]  /*2ca0*/  @P1 FMUL.FTZ R123, R123, R148 ;  /* 0x000000947b7b1220 */ /* 0x002fe20000410000 */
[----:B------:R-:W-:-:S03]  /*2cb0*/  F2FP.BF16.F32.PACK_AB R148, RZ, R135 ;  /* 0x00000087ff94723e */ /* 0x000fc600000010ff */
        /* <DEDUP_REMOVED lines=17> */
.L_x_5531:
[----:B------:R-:W0:Y:S02]  /*2dd0*/  LDC.64 R148, c[0x0][0x3a8] ;  /* 0x0000ea00ff947b82 */ /* 0x000e240000000a00 */
[----:B0-----:R-:W-:-:S05]  /*2de0*/  IMAD.WIDE.U32 R148, R147, 0x10, R148 ;  /* 0x0000001093947825 */ /* 0x001fca00078e0094 */
[----:B------:R3:W-:Y:S02]  /*2df0*/  STG.E.128 desc[UR12][R148.64], R120 ;  /* 0x0000007894007986 */ /* 0x0007e4000c101d0c */
.L_x_5529:
[----:B------:R-:W-:Y:S05]  /*2e00*/  BSYNC.RECONVERGENT B0 ;  /* 0x0000000000007941 */ /* 0x000fea0003800200 */
.L_x_5528:
[----:B0123--:R-:W-:Y:S01]  /*2e10*/  FADD.FTZ R121, RZ, R0 ;  /* 0x00000000ff797221 */ /* 0x00ffe20000010000 */
[C---:B------:R-:W-:Y:S01]  /*2e20*/  ISETP.GT.U32.AND P6, PT, R144.reuse, 0xff, PT ;  /* 0x000000ff9000780c */ /* 0x040fe20003fc4070 */
[----:B------:R-:W0:Y:S01]  /*2e30*/  S2UR UR5, SR_CgaCtaId ;  /* 0x00000000000579c3 */ /* 0x000e220000008800 */
[----:B------:R-:W-:Y:S01]  /*2e40*/  ISETP.GT.U32.AND P1, PT, R144, 0x17f, PT ;  /* 0x0000017f9000780c */ /* 0x000fe20003f24070 */
        /* <DEDUP_REMOVED lines=47> */
[----:B------:R-:W-:-:S03]  /*3140*/  MOV R149, RZ ;  /* 0x000000ff00957202 */ /* 0x000fc60000000f00 */
        /* <DEDUP_REMOVED lines=59> */
[----:B------:R-:W-:Y:S01]  /*3500*/  @!P1 MOV R149, R142 ;  /* 0x0000008e00959202 */ /* 0x000fe20000000f00 */
        /* <DEDUP_REMOVED lines=70> */
[----:B------:R-:W-:-:S03]  /*3970*/  MOV R149, UR7 ;  /* 0x0000000700957c02 */ /* 0x000fc60008000f00 */
[----:B------:R-:W-:Y:S01]  /*3980*/  FADD.FTZ R147, R147, R148 ;  /* 0x0000009493937221 */ /* 0x000fe20000010000 */
[----:B----4-:R-:W-:-:S03]  /*3990*/  @!P0 IMAD.WIDE R120, R153, 0x4, R120 ;  /* 0x0000000499788825 */ /* 0x010fc600078e0278 */
[----:B------:R-:W0:Y:S01]  /*39a0*/  MUFU.RSQ R150, R147 ;  /* 0x0000009300967308 */ /* 0x000e220000001400 */
[----:B--2---:R-:W-:-:S05]  /*39b0*/  @!P0 IMAD.WIDE R122, R149, 0x4, R122 ;  /* 0x00000004957a8825 */ /* 0x004fca00078e027a */
        /* <DEDUP_REMOVED lines=23> */
[----:B------:R-:W-:Y:S01]  /*3b30*/  FMUL.FTZ R122, R150, R153 ;  /* 0x00000099967a7220 */ /* 0x000fe20000410000 */
[--C-:B------:R-:W-:Y:S01]  /*3b40*/  FADD.FTZ R157, R8, -R151.reuse ;  /* 0x80000097089d7221 */ /* 0x100fe20000010000 */
        /* <DEDUP_REMOVED lines=12> */
[----:B------:R-:W-:Y:S01]  /*3c10*/  FFMA.FTZ R123, R155, R114, R106 ;  /* 0x000000729b7b7223 */ /* 0x000fe2000001006a */
[----:B0-----:R-:W-:-:S04]  /*3c20*/  IMAD.WIDE.U32 R148, R147, 0x10, R148 ;  /* 0x0000001093947825 */ /* 0x001fc800078e0094 */
[----:B------:R-:W-:Y:S01]  /*3c30*/  FFMA.FTZ R152, R152, R113, R105 ;  /* 0x0000007198987223 */ /* 0x000fe20000010069 */
[----:B------:R-:W-:Y:S02]  /*3c40*/  IADD3 R147, PT, PT, R147, 0x80, RZ ;  /* 0x0000008093937810 */ /* 0x000fe40007ffe0ff */
[----:B------:R-:W-:Y:S02]  /*3c50*/  F2FP.BF16.F32.PACK_AB R121, R122, R121 ;  /* 0x000000797a79723e */ /* 0x000fe400000010ff */
[----:B------:R-:W-:Y:S02]  /*3c60*/  F2FP.BF16.F32.PACK_AB R122, R152, R153 ;  /* 0x00000099987a723e */ /* 0x000fe400000010ff */
[----:B------:R-:W-:-:S05]  /*3c70*/  F2FP.BF16.F32.PACK_AB R123, R154, R123 ;  /* 0x0000007b9a7b723e */ /* 0x000fca00000010ff */
[----:B------:R0:W-:Y:S02]  /*3c80*/  STG.E.128 desc[UR12][R148.64], R120 ;  /* 0x0000007894007986 */ /* 0x0001e4000c101d0c */
.L_x_5534:
[----:B------:R-:W-:Y:S05]  /*3c90*/  BSYNC.RECONVERGENT B0 ;  /* 0x0000000000007941 */ /* 0x000fea0003800200 */
.L_x_5533:
[----:B------:R-:W-:Y:S04]  /*3ca0*/  BSSY.RECONVERGENT B0, `(.L_x_5535) ;  /* 0x0000022000007945 */ /* 0x000fe80003800200 */
[----:B------:R-:W-:Y:S05]  /*3cb0*/  @!P3 BRA `(.L_x_5536) ;  /* 0x000000000080b947 */ /* 0x000fea0003800000 */
[--C-:B0-----:R-:W-:Y:S01]  /*3cc0*/  FADD.FTZ R121, R15, -R151.reuse ;  /* 0x800000970f797221 */ /* 0x101fe20000010000 */
        /* <DEDUP_REMOVED lines=12> */
[----:B------:R-:W-:Y:S01]  /*3d90*/  FMUL.FTZ R155, R150, R155 ;  /* 0x0000009b969b7220 */ /* 0x000fe20000410000 */
        /* <DEDUP_REMOVED lines=18> */
.L_x_5536:
[----:B------:R-:W-:Y:S05]  /*3ec0*/  BSYNC.RECONVERGENT B0 ;  /* 0x0000000000007941 */ /* 0x000fea0003800200 */
.L_x_5535:
        /* <DEDUP_REMOVED lines=34> */
.L_x_5538:
[----:B------:R-:W-:Y:S05]  /*40f0*/  BSYNC.RECONVERGENT B0 ;  /* 0x0000000000007941 */ /* 0x000fea0003800200 */
.L_x_5537:
        /* <DEDUP_REMOVED lines=14> */
[----:B------:R-:W-:Y:S01]  /*41e0*/  FMUL.FTZ R152, R150, R151 ;  /* 0x0000009796987220 */ /* 0x000fe20000410000 */
[----:B-----5:R-:W-:Y:S01]  /*41f0*/  FFMA.FTZ R122, R157, R40, R32 ;  /* 0x000000289d7a7223 */ /* 0x020fe20000010020 */
[----:B------:R-:W-:Y:S01]  /*4200*/  FFMA.FTZ R151, R120, R41, R33 ;  /* 0x0000002978977223 */ /* 0x000fe20000010021 */
[----:B------:R-:W-:Y:S01]  /*4210*/  FMUL.FTZ R161, R150, R161 ;  /* 0x000000a196a17220 */ /* 0x000fe20000410000 */
[----:B------:R-:W-:Y:S01]  /*4220*/  FFMA.FTZ R154, R152, R43, R35 ;  /* 0x0000002b989a7223 */ /* 0x000fe20000010023 */
        /* <DEDUP_REMOVED lines=9> */
[----:B------:R-:W-:Y:S01]  /*42c0*/  F2FP.BF16.F32.PACK_AB R123, R154, R161 ;  /* 0x000000a19a7b723e */ /* 0x000fe200000010ff */
[----:B0-----:R-:W-:Y:S01]  /*42d0*/  IMAD.WIDE.U32 R148, R147, 0x10, R148 ;  /* 0x0000001093947825 */ /* 0x001fe200078e0094 */
[----:B------:R-:W-:-:S02]  /*42e0*/  F2FP.BF16.F32.PACK_AB R121, R150, R155 ;  /* 0x0000009b9679723e */ /* 0x000fc400000010ff */
[----:B------:R-:W-:-:S05]  /*42f0*/  F2FP.BF16.F32.PACK_AB R120, R151, R120 ;  /* 0x000000789778723e */ /* 0x000fca00000010ff */
[----:B------:R3:W-:Y:S02]  /*4300*/  STG.E.128 desc[UR12][R148.64], R120 ;  /* 0x0000007894007986 */ /* 0x0007e4000c101d0c */
.L_x_5539:
[----:B------:R-:W-:Y:S05]  /*4310*/  BSYNC.RECONVERGENT B0 ;  /* 0x0000000000007941 */ /* 0x000fea0003800200 */
.L_x_5532:
[----:B------:R-:W-:Y:S02]  /*4320*/  UIADD3 UR7, UPT, UPT, UR7, UR18, URZ ;  /* 0x0000001207077290 */ /* 0x000fe4000fffe0ff */
[----:B------:R-:W-:Y:S02]  /*4330*/  UPLOP3.LUT UP1, UPT, UPT, UPT, UP1, 0x40, 0x4 ;  /* 0x000000000004789c */ /* 0x000fe40003f2e810 */
[----:B------:R-:W-:-:S09]  /*4340*/  UISETP.GE.AND UP0, UPT, UR7, UR19, UPT ;  /* 0x000000130700728c */ /* 0x000fd2000bf06270 */
[----:B------:R-:W-:Y:S05]  /*4350*/  BRA.U !UP0, `(.L_x_5540) ;  /* 0xffffffc508a87547 */ /* 0x000fea000b83ffff */
[----:B------:R-:W-:Y:S05]  /*4360*/  EXIT ;  /* 0x000000000000794d */ /* 0x000fea0003800000 */
.L_x_5541:
        /* <DEDUP_REMOVED lines=9> */
.L_x_27236:


//--------------------- .text._ZN10layer_norm13ln_fwd_kernelINS_13Kernel_traitsIf13__nv_bfloat16S2_S2_fjLj4096ELj1ELj1ELj4ELj16ENS_18Kernel_traits_baseILj4096EfS2_S2_S2_fjLj128EEEEELb0ELb1ELb1ELb1EEEvNS_9FwdParamsE --------------------------
	.section	.text._ZN10layer_norm13ln_fwd_kernelINS_13Kernel_traitsIf13__nv_bfloat16S2_S2_fjLj4096ELj1ELj1ELj4ELj16ENS_18Kernel_traits_baseILj4096EfS2_S2_S2_fjLj128EEEEELb0ELb1ELb1ELb1EEEvNS_9FwdParamsE,"ax",@progbits
	.align	128
        .global         _ZN10layer_norm13ln_fwd_kernelINS_13Kernel_traitsIf13__nv_bfloat16S2_S2_fjLj4096ELj1ELj1ELj4ELj16ENS_18Kernel_traits_baseILj4096EfS2_S2_S2_fjLj128EEEEELb0ELb1ELb1ELb1EEEvNS_9FwdParamsE
        .type           _ZN10layer_norm13ln_fwd_kernelINS_13Kernel_traitsIf13__nv_bfloat16S2_S2_fjLj4096ELj1ELj1ELj4ELj16ENS_18Kernel_traits_baseILj4096EfS2_S2_S2_fjLj128EEEEELb0ELb1ELb1ELb1EEEvNS_9FwdParamsE,@function
        .size           _ZN10layer_norm13ln_fwd_kernelINS_13Kernel_traitsIf13__nv_bfloat16S2_S2_fjLj4096ELj1ELj1ELj4ELj16ENS_18Kernel_traits_baseILj4096EfS2_S2_S2_fjLj128EEEEELb0ELb1ELb1ELb1EEEvNS_9FwdParamsE,(.L_x_27237 - _ZN10layer_norm13ln_fwd_kernelINS_13Kernel_traitsIf13__nv_bfloat16S2_S2_fjLj4096ELj1ELj1ELj4ELj16ENS_18Kernel_traits_baseILj4096EfS2_S2_S2_fjLj128EEEEELb0ELb1ELb1ELb1EEEvNS_9FwdParamsE)
        .other          _ZN10layer_norm13ln_fwd_kernelINS_13Kernel_traitsIf13__nv_bfloat16S2_S2_fjLj4096ELj1ELj1ELj4ELj16ENS_18Kernel_traits_baseILj4096EfS2_S2_S2_fjLj128EEEEELb0ELb1ELb1ELb1EEEvNS_9FwdParamsE,@"STO_CUDA_ENTRY STV_DEFAULT"
_ZN10layer_norm13ln_fwd_kernelINS_13Kernel_traitsIf13__nv_bfloat16S2_S2_fjLj4096ELj1ELj1ELj4ELj16ENS_18Kernel_traits_baseILj4096EfS2_S2_S2_fjLj128EEEEELb0ELb1ELb1ELb1EEEvNS_9FwdParamsE:
.text._ZN10layer_norm13ln_fwd_kernelINS_13Kernel_traitsIf13__nv_bfloat16S2_S2_fjLj4096ELj1ELj1ELj4ELj16ENS_18Kernel_traits_baseILj4096EfS2_S2_S2_fjLj128EEEEELb0ELb1ELb1ELb1EEEvNS_9FwdParamsE:
        /* <DEDUP_REMOVED lines=41> */
.L_x_5542:
        /* <DEDUP_REMOVED lines=36> */
.L_x_5543:
[----:B------:R-:W1:Y:S02]  /*04d0*/  LDCU UR4, c[0x0][0x384] ;  /* 0x00007080ff0477ac */ /* 0x000e640008000800 */
[----:B-1----:R-:W-:-:S13]  /*04e0*/  ISETP.GE.AND P0, PT, R8, UR4, PT ;  /* 0x0000000408007c0c */ /* 0x002fda000bf06270 */
[----:B------:R-:W-:Y:S05]  /*04f0*/  @P0 EXIT ;  /* 0x000000000000094d */ /* 0x000fea0003800000 */
[----:B------:R-:W1:Y:S01]  /*0500*/  LDCU.U8 UR4, c[0x0][0x410] ;  /* 0x00008200ff0477ac */ /* 0x000e620008000000 */
[----:B------:R-:W2:Y:S01]  /*0510*/  LDCU UR10, c[0x0][0x400] ;  /* 0x00008000ff0a77ac */ /* 0x000ea20008000800 */
[----:B------:R-:W3:Y:S01]  /*0520*/  LDCU.64 UR8, c[0x0][0x3a0] ;  /* 0x00007400ff0877ac */ /* 0x000ee20008000a00 */
[----:B------:R-:W-:Y:S01]  /*0530*/  UPLOP3.LUT UP0, UPT, UPT, UPT, UPT, 0x40, 0x4 ;  /* 0x000000000004789c */ /* 0x000fe20003f0e870 */
[----:B-1----:R-:W-:-:S13]  /*0540*/  ISETP.NE.AND P1, PT, RZ, UR4, PT ;  /* 0x00000004ff007c0c */ /* 0x002fda000bf25270 */
.L_x_5553:
[----:B------:R-:W1:Y:S08]  /*0550*/  LDC.64 R12, c[0x0][0x3f0] ;  /* 0x0000fc00ff0c7b82 */ /* 0x000e700000000a00 */
[----:B------:R-:W4:Y:S08]  /*0560*/  LDC R133, c[0x0][0x388] ;  /* 0x0000e200ff857b82 */ /* 0x000f300000000800 */
[----:B0-----:R-:W0:Y:S01]  /*0570*/  LDC.64 R10, c[0x0][0x3f8] ;  /* 0x0000fe00ff0a7b82 */ /* 0x001e220000000a00 */
[----:B-1----:R-:W-:-:S06]  /*0580*/  IMAD.WIDE R12, R8, 0x4, R12 ;  /* 0x00000004080c7825 */ /* 0x002fcc00078e020c */
[----:B------:R-:W2:Y:S01]  /*0590*/  LDG.E R12, desc[UR6][R12.64] ;  /* 0x000000060c0c7981 */ /* 0x000ea2000c1e1900 */
[----:B------:R-:W-:Y:S01]  /*05a0*/  HFMA2 R126, -RZ, RZ, 0, 0 ;  /* 0x00000000ff7e7431 */ /* 0x000fe200000001ff */
[----:B--2---:R-:W-:-:S13]  /*05b0*/  ISETP.GE.AND P2, PT, R12, 0x1, PT ;  /* 0x000000010c00780c */ /* 0x004fda0003f46270 */
[----:B------:R-:W1:Y:S01]  /*05c0*/  @P2 LDC.64 R4, c[0x0][0x390] ;  /* 0x0000e400ff042b82 */ /* 0x000e620000000a00 */
[----:B------:R-:W-:-:S05]  /*05d0*/  @P2 IADD3 R6, PT, PT, R12, -0x1, RZ ;  /* 0xffffffff0c062810 */ /* 0x000fca0007ffe0ff */
[----:B----4-:R-:W-:-:S05]  /*05e0*/  @P2 IMAD R6, R6, R133, RZ ;  /* 0x0000008506062224 */ /* 0x010fca00078e02ff */
[----:B------:R-:W-:-:S04]  /*05f0*/  @P2 SHF.R.S32.HI R3, RZ, 0x1f, R6 ;  /* 0x0000001fff032819 */ /* 0x000fc80000011406 */
[----:B------:R-:W-:-:S04]  /*0600*/  @P2 LEA.HI R3, R3, R6, RZ, 0x3 ;  /* 0x0000000603032211 */ /* 0x000fc800078f18ff */
[----:B------:R-:W-:-:S05]  /*0610*/  @P2 LEA.HI.SX32 R126, R3, R0, 0x1d ;  /* 0x00000000037e2211 */ /* 0x000fca00078feaff */
[----:B-1----:R-:W-:-:S05]  /*0620*/  @P2 IMAD.WIDE.U32 R4, R126, 0x10, R4 ;  /* 0x000000107e042825 */ /* 0x002fca00078e0004 */
[----:B------:R-:W2:Y:S01]  /*0630*/  @P2 LDG.E.128 R112, desc[UR6][R4.64] ;  /* 0x0000000604702981 */ /* 0x000ea2000c1e1d00 */
[----:B---3--:R-:W-:Y:S01]  /*0640*/  ISETP.NE.U32.AND P0, PT, RZ, UR8, PT ;  /* 0x00000008ff007c0c */ /* 0x008fe2000bf05070 */
[C---:B------:R-:W-:Y:S02]  /*0650*/  IMAD R3, R8.reuse, R133, RZ ;  /* 0x0000008508037224 */ /* 0x040fe400078e02ff */
[----:B0-----:R-:W-:Y:S01]  /*0660*/  IMAD.WIDE R10, R8, 0x4, R10 ;  /* 0x00000004080a7825 */ /* 0x001fe200078e020a */
[----:B------:R-:W-:Y:S02]  /*0670*/  ISETP.NE.AND.EX P0, PT, RZ, UR9, PT, P0 ;  /* 0x00000009ff007c0c */ /* 0x000fe4000bf05300 */
[----:B------:R-:W-:-:S03]  /*0680*/  SHF.R.S32.HI R6, RZ, 0x1f, R3 ;  /* 0x0000001fff067819 */ /* 0x000fc60000011403 */
[----:B-----5:R0:W5:Y:S01]  /*0690*/  LDG.E R10, desc[UR6][R10.64] ;  /* 0x000000060a0a7981 */ /* 0x020162000c1e1900 */
        /* <DEDUP_REMOVED lines=12> */
[----:B------:R-:W-:Y:S02]  /*0760*/  @P3 SHF.L.U32 R7, R112, 0x10, RZ ;  /* 0x0000001070073819 */ /* 0x000fe400000006ff */
[----:B------:R-:W-:Y:S02]  /*0770*/  @P3 SHF.L.U32 R5, R5, 0x10, RZ ;  /* 0x0000001005053819 */ /* 0x000fe400000006ff */
[----:B------:R-:W-:Y:S02]  /*0780*/  @P3 SHF.L.U32 R4, R4, 0x10, RZ ;  /* 0x0000001004043819 */ /* 0x000fe400000006ff */
[----:B------:R-:W-:Y:S01]  /*0790*/  @P3 SHF.L.U32 R9, R113, 0x10, RZ ;  /* 0x0000001071093819 */ /* 0x000fe200000006ff */
[----:B------:R-:W1:Y:S01]  /*07a0*/  @P3 LDC R120, c[0x0][0x40c] ;  /* 0x00010300ff783b82 */ /* 0x000e620000000800 */
[----:B------:R-:W-:-:S07]  /*07b0*/  @P3 SHF.L.U32 R6, R6, 0x10, RZ ;  /* 0x0000001006063819 */ /* 0x000fce00000006ff */
[----:B------:R-:W3:Y:S08]  /*07c0*/  @P3 LDC R11, c[0x0][0x40c] ;  /* 0x00010300ff0b3b82 */ /* 0x000ef00000000800 */
[----:B------:R-:W4:Y:S01]  /*07d0*/  @P3 LDC R122, c[0x0][0x40c] ;  /* 0x00010300ff7a3b82 */ /* 0x000f220000000800 */
[----:B0-----:R-:W-:Y:S01]  /*07e0*/  @P3 FMUL.FTZ R7, R7, R14 ;  /* 0x0000000e07073220 */ /* 0x001fe20000410000 */
[----:B-1----:R-:W-:-:S06]  /*07f0*/  @P3 FMUL.FTZ R14, R5, R120 ;  /* 0x00000078050e3220 */ /* 0x002fcc0000410000 */
[----:B------:R-:W0:Y:S01]  /*0800*/  @P3 LDC R124, c[0x0][0x40c] ;  /* 0x00010300ff7c3b82 */ /* 0x000e220000000800 */
[----:B---3--:R-:W-:-:S07]  /*0810*/  @P3 FMUL.FTZ R4, R4, R11 ;  /* 0x0000000b04043220 */ /* 0x008fce0000410000 */
[----:B------:R-:W1:Y:S01]  /*0820*/  @P3 LDC R13, c[0x0][0x40c] ;  /* 0x00010300ff0d3b82 */ /* 0x000e620000000800 */
[----:B------:R-:W-:Y:S01]  /*0830*/  @P3 SHF.L.U32 R11, R115, 0x10, RZ ;  /* 0x00000010730b3819 */ /* 0x000fe200000006ff */
[----:B----4-:R-:W-:-:S06]  /*0840*/  @P3 FMUL.FTZ R9, R9, R122 ;  /* 0x0000007a09093220 */ /* 0x010fcc0000410000 */
[----:B------:R-:W3:Y:S08]  /*0850*/  @P3 LDC R128, c[0x0][0x40c] ;  /* 0x00010300ff803b82 */ /* 0x000ef00000000800 */
[----:B------:R-:W4:Y:S01]  /*0860*/  @P3 LDC R15, c[0x0][0x40c] ;  /* 0x00010300ff0f3b82 */ /* 0x000f220000000800 */
[----:B-1----:R-:W-:Y:S01]  /*0870*/  @P3 FMUL.FTZ R6, R6, R13 ;  /* 0x0000000d06063220 */ /* 0x002fe20000410000 */
[----:B---3--:R-:W-:Y:S01]  /*0880*/  @P3 FMUL.FTZ R11, R11, R128 ;  /* 0x000000800b0b3220 */ /* 0x008fe20000410000 */
[----:B--2---:R-:W-:-:S02]  /*0890*/  @P3 PRMT R5, R116, 0x7632, R5 ;  /* 0x0000763274053816 */ /* 0x004fc40000000005 */
[----:B------:R-:W-:Y:S02]  /*08a0*/  @!P3 PRMT R137, R116, 0x7632, R137 ;  /* 0x000076327489b816 */ /* 0x000fe40000000089 */
[----:B------:R-:W-:Y:S02]  /*08b0*/  @P3 SHF.L.U32 R5, R5, 0x10, RZ ;  /* 0x0000001005053819 */ /* 0x000fe400000006ff */
[----:B------:R-:W-:Y:S02]  /*08c0*/  @!P3 SHF.L.U32 R137, R137, 0x10, RZ ;  /* 0x000000108989b819 */ /* 0x000fe400000006ff */
[C---:B------:R-:W-:Y:S01]  /*08d0*/  @!P3 PRMT R141, R117.reuse, 0x7632, R141 ;  /* 0x00007632758db816 */ /* 0x040fe2000000008d */
[--C-:B------:R-:W-:Y:S01]  /*08e0*/  @P3 FFMA.FTZ R137, R14, R81, R5.reuse ;  /* 0x000000510e893223 */ /* 0x100fe20000010005 */
[----:B------:R-:W-:Y:S02]  /*08f0*/  @P3 PRMT R5, R117, 0x7632, R5 ;  /* 0x0000763275053816 */ /* 0x000fe40000000005 */
[----:B------:R-:W-:-:S02]  /*0900*/  @P3 SHF.L.U32 R120, R116, 0x10, RZ ;  /* 0x0000001074783819 */ /* 0x000fc400000006ff */
[----:B------:R-:W-:Y:S02]  /*0910*/  @P3 SHF.L.U32 R5, R5, 0x10, RZ ;  /* 0x0000001005053819 */ /* 0x000fe400000006ff */
[----:B------:R-:W-:Y:S02]  /*0920*/  @!P3 SHF.L.U32 R141, R141, 0x10, RZ ;  /* 0x000000108d8db819 */ /* 0x000fe400000006ff */
[----:B------:R-:W-:Y:S01]  /*0930*/  @!P3 SHF.L.U32 R135, R116, 0x10, RZ ;  /* 0x000000107487b819 */ /* 0x000fe200000006ff */
[----:B------:R-:W-:Y:S01]  /*0940*/  @P3 FFMA.FTZ R141, R4, R83, R5 ;  /* 0x00000053048d3223 */ /* 0x000fe20000010005 */
[----:B------:R-:W-:Y:S01]  /*0950*/  @P3 SHF.L.U32 R14, R117, 0x10, RZ ;  /* 0x00000010750e3819 */ /* 0x000fe200000006ff */
[----:B------:R-:W-:Y:S01]  /*0960*/  @P3 FFMA.FTZ R135, R7, R80, R120 ;  /* 0x0000005007873223 */ /* 0x000fe20000010078 */
[----:B------:R-:W-:Y:S02]  /*0970*/  @P3 SHF.L.U32 R4, R3, 0x10, RZ ;  /* 0x0000001003043819 */ /* 0x000fe400000006ff */
[----:B------:R-:W-:-:S02]  /*0980*/  @P3 SHF.L.U32 R7, R114, 0x10, RZ ;  /* 0x0000001072073819 */ /* 0x000fc400000006ff */
[----:B------:R-:W-:Y:S01]  /*0990*/  @P3 PRMT R3, R118, 0x7632, R3 ;  /* 0x0000763276033816 */ /* 0x000fe20000000003 */
[----:B----4-:R-:W-:Y:S01]  /*09a0*/  @P3 FMUL.FTZ R4, R4, R15 ;  /* 0x0000000f04043220 */ /* 0x010fe20000410000 */
[----:B------:R-:W-:Y:S01]  /*09b0*/  @P3 PRMT R5, R119, 0x7632, R5 ;  /* 0x0000763277053816 */ /* 0x000fe20000000005 */
[----:B0-----:R-:W-:Y:S01]  /*09c0*/  @P3 FMUL.FTZ R7, R7, R124 ;  /* 0x0000007c07073220 */ /* 0x001fe20000410000 */
[----:B------:R-:W-:Y:S01]  /*09d0*/  @!P3 SHF.L.U32 R139, R117, 0x10, RZ ;  /* 0x00000010758bb819 */ /* 0x000fe200000006ff */
[----:B------:R-:W-:Y:S01]  /*09e0*/  @P3 FFMA.FTZ R139, R9, R82, R14 ;  /* 0x00000052098b3223 */ /* 0x000fe2000001000e */
[C---:B------:R-:W-:Y:S02]  /*09f0*/  @P3 SHF.L.U32 R14, R118.reuse, 0x10, RZ ;  /* 0x00000010760e3819 */ /* 0x040fe400000006ff */
[----:B------:R-:W-:Y:S02]  /*0a00*/  @!P3 PRMT R147, R118, 0x7632, R147 ;  /* 0x000076327693b816 */ /* 0x000fe40000000093 */
[----:B------:R-:W-:-:S02]  /*0a10*/  @P3 SHF.L.U32 R120, R119, 0x10, RZ ;  /* 0x0000001077783819 */ /* 0x000fc400000006ff */
[----:B------:R-:W-:Y:S02]  /*0a20*/  @!P3 PRMT R149, R119, 0x7632, R149 ;  /* 0x000076327795b816 */ /* 0x000fe40000000095 */
[----:B------:R-:W-:Y:S02]  /*0a30*/  @P3 SHF.L.U32 R3, R3, 0x10, RZ ;  /* 0x0000001003033819 */ /* 0x000fe400000006ff */
[----:B------:R-:W-:Y:S02]  /*0a40*/  @P3 SHF.L.U32 R5, R5, 0x10, RZ ;  /* 0x0000001005053819 */ /* 0x000fe400000006ff */
[----:B------:R-:W-:Y:S01]  /*0a50*/  @!P3 SHF.L.U32 R143, R118, 0x10, RZ ;  /* 0x00000010768fb819 */ /* 0x000fe200000006ff */
[----:B------:R-:W-:Y:S01]  /*0a60*/  @P3 FFMA.FTZ R143, R7, R84, R14 ;  /* 0x00000054078f3223 */ /* 0x000fe2000001000e */
[----:B------:R-:W-:Y:S01]  /*0a70*/  @!P3 SHF.L.U32 R145, R119, 0x10, RZ ;  /* 0x000000107791b819 */ /* 0x000fe200000006ff */
[----:B------:R-:W-:Y:S01]  /*0a80*/  @P3 FFMA.FTZ R145, R11, R86, R120 ;  /* 0x000000560b913223 */ /* 0x000fe20000010078 */
[----:B------:R-:W-:Y:S01]  /*0a90*/  @!P3 SHF.L.U32 R147, R147, 0x10, RZ ;  /* 0x000000109393b819 */ /* 0x000fe200000006ff */
[----:B------:R-:W-:Y:S01]  /*0aa0*/  @P3 FFMA.FTZ R147, R6, R85, R3 ;  /* 0x0000005506933223 */ /* 0x000fe20000010003 */
[----:B------:R-:W-:Y:S01]  /*0ab0*/  @!P3 SHF.L.U32 R149, R149, 0x10, RZ ;  /* 0x000000109595b819 */ /* 0x000fe200000006ff */
        /* <DEDUP_REMOVED lines=14> */
.L_x_5544:
[----:B------:R-:W0:Y:S01]  /*0ba0*/  @P2 LDC R7, c[0x0][0x40c] ;  /* 0x00010300ff072b82 */ /* 0x000e220000000800 */
[----:B------:R-:W-:Y:S02]  /*0bb0*/  @P2 SHF.L.U32 R4, R4, 0x10, RZ ;  /* 0x0000001004042819 */ /* 0x000fe400000006ff */
[----:B------:R-:W-:Y:S02]  /*0bc0*/  @P2 SHF.L.U32 R5, R5, 0x10, RZ ;  /* 0x0000001005052819 */ /* 0x000fe400000006ff */
[----:B------:R-:W-:Y:S02]  /*0bd0*/  @P2 SHF.L.U32 R3, R3, 0x10, RZ ;  /* 0x0000001003032819 */ /* 0x000fe400000006ff */
[----:B------:R-:W-:Y:S01]  /*0be0*/  @P2 SHF.L.U32 R6, R6, 0x10, RZ ;  /* 0x0000001006062819 */ /* 0x000fe200000006ff */
[----:B------:R-:W1:Y:S01]  /*0bf0*/  @P2 LDC R14, c[0x0][0x40c] ;  /* 0x00010300ff0e2b82 */ /* 0x000e620000000800 */
[----:B------:R-:W-:Y:S02]  /*0c00*/  MOV R137, RZ ;  /* 0x000000ff00897202 */ /* 0x000fe40000000f00 */
[----:B------:R-:W-:-:S02]  /*0c10*/  MOV R141, RZ ;  /* 0x000000ff008d7202 */ /* 0x000fc40000000f00 */
[----:B------:R-:W-:Y:S02]  /*0c20*/  MOV R139, RZ ;  /* 0x000000ff008b7202 */ /* 0x000fe40000000f00 */
[----:B------:R-:W-:Y:S01]  /*0c30*/  MOV R147, RZ ;  /* 0x000000ff00937202 */ /* 0x000fe20000000f00 */
[----:B------:R-:W2:Y:S01]  /*0c40*/  @P2 LDC R128, c[0x0][0x40c] ;  /* 0x00010300ff802b82 */ /* 0x000ea20000000800 */
[----:B------:R-:W-:Y:S02]  /*0c50*/  MOV R143, RZ ;  /* 0x000000ff008f7202 */ /* 0x000fe40000000f00 */
[----:B------:R-:W-:Y:S02]  /*0c60*/  MOV R149, RZ ;  /* 0x000000ff00957202 */ /* 0x000fe40000000f00 */
[----:B------:R-:W-:Y:S02]  /*0c70*/  MOV R145, RZ ;  /* 0x000000ff00917202 */ /* 0x000fe40000000f00 */
[----:B------:R-:W-:Y:S01]  /*0c80*/  MOV R135, RZ ;  /* 0x000000ff00877202 */ /* 0x000fe20000000f00 */
[----:B------:R-:W3:Y:S01]  /*0c90*/  @P2 LDC R11, c[0x0][0x40c] ;  /* 0x00010300ff0b2b82 */ /* 0x000ee20000000800 */
[----:B0-----:R-:W-:Y:S01]  /*0ca0*/  @P2 FMUL.FTZ R122, R4, R7 ;  /* 0x00000007047a2220 */ /* 0x001fe20000410000 */
[----:B------:R-:W-:-:S03]  /*0cb0*/  @P2 SHF.L.U32 R7, R115, 0x10, RZ ;  /* 0x0000001073072819 */ /* 0x000fc600000006ff */
[----:B------:R-:W-:-:S03]  /*0cc0*/  @P2 FMUL.FTZ R141, R122, R83 ;  /* 0x000000537a8d2220 */ /* 0x000fc60000410000 */
[----:B------:R-:W0:Y:S01]  /*0cd0*/  @P2 LDC R120, c[0x0][0x40c] ;  /* 0x00010300ff782b82 */ /* 0x000e220000000800 */
[----:B-1----:R-:W-:-:S04]  /*0ce0*/  @P2 FMUL.FTZ R14, R5, R14 ;  /* 0x0000000e050e2220 */ /* 0x002fc80000410000 */
[----:B------:R-:W-:-:S03]  /*0cf0*/  @P2 FMUL.FTZ R137, R14, R81 ;  /* 0x000000510e892220 */ /* 0x000fc60000410000 */
[----:B------:R-:W1:Y:S01]  /*0d00*/  @P2 LDC R9, c[0x0][0x40c] ;  /* 0x00010300ff092b82 */ /* 0x000e620000000800 */
[----:B--2---:R-:W-:Y:S01]  /*0d10*/  @P2 FMUL.FTZ R128, R3, R128 ;  /* 0x0000008003802220 */ /* 0x004fe20000410000 */
[----:B------:R-:W-:-:S03]  /*0d20*/  @P2 SHF.L.U32 R3, R113, 0x10, RZ ;  /* 0x0000001071032819 */ /* 0x000fc600000006ff */
[----:B------:R-:W-:-:S03]  /*0d30*/  @P2 FMUL.FTZ R149, R128, R87 ;  /* 0x0000005780952220 */ /* 0x000fc60000410000 */
[----:B------:R-:W2:Y:S01]  /*0d40*/  @P2 LDC R124, c[0x0][0x40c] ;  /* 0x00010300ff7c2b82 */ /* 0x000ea20000000800 */
[----:B---3--:R-:W-:Y:S01]  /*0d50*/  @P2 FMUL.FTZ R14, R6, R11 ;  /* 0x0000000b060e2220 */ /* 0x008fe20000410000 */
[----:B------:R-:W-:Y:S02]  /*0d60*/  @P2 SHF.L.U32 R6, R114, 0x10, RZ ;  /* 0x0000001072062819 */ /* 0x000fe400000006ff */
[----:B------:R-:W-:Y:S01]  /*0d70*/  F2FP.BF16.F32.PACK_AB R13, RZ, R149 ;  /* 0x00000095ff0d723e */ /* 0x000fe200000010ff */
[----:B------:R-:W-:-:S03]  /*0d80*/  @P2 FMUL.FTZ R147, R14, R85 ;  /* 0x000000550e932220 */ /* 0x000fc60000410000 */
[----:B------:R-:W3:Y:S01]  /*0d90*/  @P2 LDC R4, c[0x0][0x40c] ;  /* 0x00010300ff042b82 */ /* 0x000ee20000000800 */
[----:B0-----:R-:W-:Y:S01]  /*0da0*/  @P2 FMUL.FTZ R5, R3, R120 ;  /* 0x0000007803052220 */ /* 0x001fe20000410000 */
[----:B------:R-:W-:-:S03]  /*0db0*/  @P2 SHF.L.U32 R3, R112, 0x10, RZ ;  /* 0x0000001070032819 */ /* 0x000fc600000006ff */
[----:B------:R-:W-:Y:S01]  /*0dc0*/  @P2 FMUL.FTZ R139, R5, R82 ;  /* 0x00000052058b2220 */ /* 0x000fe20000410000 */
[----:B-1----:R-:W-:Y:S01]  /*0dd0*/  @P2 FMUL.FTZ R9, R6, R9 ;  /* 0x0000000906092220 */ /* 0x002fe20000410000 */
[----:B------:R-:W-:-:S03]  /*0de0*/  F2FP.BF16.F32.PACK_AB R6, RZ, R141 ;  /* 0x0000008dff06723e */ /* 0x000fc600000010ff */
[----:B------:R-:W-:Y:S01]  /*0df0*/  F2FP.BF16.F32.PACK_AB R5, RZ, R139 ;  /* 0x0000008bff05723e */ /* 0x000fe200000010ff */
[----:B------:R-:W-:Y:S01]  /*0e00*/  @P2 FMUL.FTZ R143, R9, R84 ;  /* 0x00000054098f2220 */ /* 0x000fe20000410000 */
[----:B------:R-:W-:Y:S02]  /*0e10*/  F2FP.BF16.F32.PACK_AB R9, RZ, R147 ;  /* 0x00000093ff09723e */ /* 0x000fe400000010ff */
[----:B------:R-:W-:Y:S01]  /*0e20*/  PRMT R5, R5, 0x5410, R6 ;  /* 0x0000541005057816 */ /* 0x000fe20000000006 */
[----:B--2---:R-:W-:-:S04]  /*0e30*/  @P2 FMUL.FTZ R7, R7, R124 ;  /* 0x0000007c07072220 */ /* 0x004fc80000410000 */
[----:B------:R-:W-:Y:S01]  /*0e40*/  @P2 FMUL.FTZ R145, R7, R86 ;  /* 0x0000005607912220 */ /* 0x000fe20000410000 */
[----:B------:R-:W-:Y:S01]  /*0e50*/  F2FP.BF16.F32.PACK_AB R7, RZ, R143 ;  /* 0x0000008fff07723e */ /* 0x000fe200000010ff */
[----:B---3--:R-:W-:-:S03]  /*0e60*/  @P2 FMUL.FTZ R3, R3, R4 ;  /* 0x0000000403032220 */ /* 0x008fc60000410000 */
[----:B------:R-:W-:Y:S02]  /*0e70*/  F2FP.BF16.F32.PACK_AB R11, RZ, R145 ;  /* 0x00000091ff0b723e */ /* 0x000fe400000010ff */
[----:B------:R-:W-:Y:S01]  /*0e80*/  PRMT R6, R7, 0x5410, R9 ;  /* 0x0000541007067816 */ /* 0x000fe20000000009 */
[----:B------:R-:W-:Y:S01]  /*0e90*/  @P2 FMUL.FTZ R135, R3, R80 ;  /* 0x0000005003872220 */ /* 0x000fe20000410000 */
[----:B------:R-:W-:Y:S02]  /*0ea0*/  F2FP.BF16.F32.PACK_AB R3, RZ, R137 ;  /* 0x00000089ff03723e */ /* 0x000fe400000010ff */
[----:B------:R-:W-:Y:S02]  /*0eb0*/  PRMT R7, R11, 0x5410, R13 ;  /* 0x000054100b077816 */ /* 0x000fe4000000000d */
[----:B------:R-:W-:-:S04]  /*0ec0*/  F2FP.BF16.F32.PACK_AB R4, RZ, R135 ;  /* 0x00000087ff04723e */ /* 0x000fc800000010ff */
[----:B------:R-:W-:-:S07]  /*0ed0*/  PRMT R4, R4, 0x5410, R3 ;  /* 0x0000541004047816 */ /* 0x000fce0000000003 */
.L_x_5545:
[----:B------:R-:W0:Y:S01]  /*0ee0*/  LDC.64 R124, c[0x0][0x3a8] ;  /* 0x0000ea00ff7c7b82 */ /* 0x000e220000000a00 */
[----:B------:R-:W-:Y:S02]  /*0ef0*/  @P2 IADD3 R3, PT, PT, R126, 0x80, RZ ;  /* 0x000000807e032810 */ /* 0x000fe40007ffe0ff */
[----:B------:R-:W-:-:S05]  /*0f00*/  IADD3 R15, PT, PT, R127, 0x80, RZ ;  /* 0x000000807f0f7810 */ /* 0x000fca0007ffe0ff */
        /* <DEDUP_REMOVED lines=13> */
[----:B------:R-:W-:Y:S02]  /*0fe0*/  ISETP.GT.AND P3, PT, R12, RZ, PT ;  /* 0x000000ff0c00720c */ /* 0x000fe40003f64270 */
[----:B-----5:R-:W-:Y:S02]  /*0ff0*/  PRMT R4, R116, 0x7632, R4 ;  /* 0x0000763274047816 */ /* 0x020fe40000000004 */
[----:B------:R-:W-:Y:S02]  /*1000*/  SHF.L.U32 R153, R117, 0x10, RZ ;  /* 0x0000001075997819 */ /* 0x000fe400000006ff */
[----:B------:R-:W-:Y:S02]  /*1010*/  SHF.L.U32 R151, R4, 0x10, RZ ;  /* 0x0000001004977819 */ /* 0x000fe400000006ff */
[----:B------:R-:W-:Y:S02]  /*1020*/  SHF.L.U32 R157, R118, 0x10, RZ ;  /* 0x00000010769d7819 */ /* 0x000fe400000006ff */
[----:B------:R-:W-:-:S02]  /*1030*/  SHF.L.U32 R161, R119, 0x10, RZ ;  /* 0x0000001077a17819 */ /* 0x000fc400000006ff */
[----:B------:R-:W-:Y:S01]  /*1040*/  SHF.L.U32 R163, R116, 0x10, RZ ;  /* 0x0000001074a37819 */ /* 0x000fe200000006ff */
[----:B------:R-:W0:Y:S01]  /*1050*/  @P3 LDC R5, c[0x0][0x40c] ;  /* 0x00010300ff053b82 */ /* 0x000e220000000800 */
[----:B------:R-:W-:Y:S02]  /*1060*/  @P3 SHF.L.U32 R4, R113, 0x10, RZ ;  /* 0x0000001071043819 */ /* 0x000fe400000006ff */
[----:B------:R-:W-:Y:S02]  /*1070*/  @P3 SHF.L.U32 R11, R11, 0x10, RZ ;  /* 0x000000100b0b3819 */ /* 0x000fe400000006ff */
[----:B------:R-:W-:Y:S02]  /*1080*/  @P3 SHF.L.U32 R13, R13, 0x10, RZ ;  /* 0x000000100d0d3819 */ /* 0x000fe400000006ff */
[----:B------:R-:W-:Y:S01]  /*1090*/  @P3 SHF.L.U32 R9, R9, 0x10, RZ ;  /* 0x0000001009093819 */ /* 0x000fe200000006ff */
[----:B------:R-:W1:Y:S01]  /*10a0*/  @P3 LDC R128, c[0x0][0x40c] ;  /* 0x00010300ff803b82 */ /* 0x000e620000000800 */
[----:B------:R-:W-:-:S02]  /*10b0*/  @P3 SHF.L.U32 R7, R115, 0x10, RZ ;  /* 0x0000001073073819 */ /* 0x000fc400000006ff */
[----:B------:R-:W-:-:S05]  /*10c0*/  @P3 SHF.L.U32 R3, R3, 0x10, RZ ;  /* 0x0000001003033819 */ /* 0x000fca00000006ff */
[----:B------:R-:W2:Y:S08]  /*10d0*/  @P3 LDC R122, c[0x0][0x40c] ;  /* 0x00010300ff7a3b82 */ /* 0x000eb00000000800 */
[----:B------:R-:W3:Y:S01]  /*10e0*/  @P3 LDC R14, c[0x0][0x40c] ;  /* 0x00010300ff0e3b82 */ /* 0x000ee20000000800 */
[----:B0-----:R-:W-:Y:S01]  /*10f0*/  @P3 FMUL.FTZ R120, R4, R5 ;  /* 0x0000000504783220 */ /* 0x001fe20000410000 */
[----:B------:R-:W-:-:S02]  /*1100*/  @P3 SHF.L.U32 R5, R114, 0x10, RZ ;  /* 0x0000001072053819 */ /* 0x000fc400000006ff */
[----:B------:R-:W-:Y:S01]  /*1110*/  PRMT R4, R117, 0x7632, R4 ;  /* 0x0000763275047816 */ /* 0x000fe20000000004 */
[----:B------:R-:W-:-:S03]  /*1120*/  @P3 FFMA.FTZ R153, R120, R90, R153 ;  /* 0x0000005a78993223 */ /* 0x000fc60000010099 */
[----:B------:R-:W0:Y:S01]  /*1130*/  @P3 LDC R6, c[0x0][0x40c] ;  /* 0x00010300ff063b82 */ /* 0x000e220000000800 */
[----:B-1----:R-:W-:Y:S01]  /*1140*/  @P3 FMUL.FTZ R128, R5, R128 ;  /* 0x0000008005803220 */ /* 0x002fe20000410000 */
[----:B------:R-:W-:Y:S02]  /*1150*/  SHF.L.U32 R155, R4, 0x10, RZ ;  /* 0x00000010049b7819 */ /* 0x000fe400000006ff */
[----:B------:R-:W-:Y:S01]  /*1160*/  @P3 SHF.L.U32 R5, R112, 0x10, RZ ;  /* 0x0000001070053819 */ /* 0x000fe200000006ff */
[----:B------:R-:W-:-:S03]  /*1170*/  @P3 FFMA.FTZ R157, R128, R92, R157 ;  /* 0x0000005c809d3223 */ /* 0x000fc6000001009d */
[----:B------:R-:W1:Y:S01]  /*1180*/  @P3 LDC R130, c[0x0][0x40c] ;  /* 0x00010300ff823b82 */ /* 0x000e620000000800 */
[----:B--2---:R-:W-:-:S04]  /*1190*/  @P3 FMUL.FTZ R4, R11, R122 ;  /* 0x0000007a0b043220 */ /* 0x004fc80000410000 */
[----:B------:R-:W-:Y:S01]  /*11a0*/  @P3 FFMA.FTZ R155, R4, R91, R155 ;  /* 0x0000005b049b3223 */ /* 0x000fe2000001009b */
[----:B------:R-:W-:Y:S02]  /*11b0*/  PRMT R4, R118, 0x7632, R4 ;  /* 0x0000763276047816 */ /* 0x000fe40000000004 */
[----:B------:R-:W2:Y:S01]  /*11c0*/  @P3 LDC R132, c[0x0][0x40c] ;  /* 0x00010300ff843b82 */ /* 0x000ea20000000800 */
[----:B---3--:R-:W-:Y:S01]  /*11d0*/  @P3 FMUL.FTZ R14, R5, R14 ;  /* 0x0000000e050e3220 */ /* 0x008fe20000410000 */
[----:B------:R-:W-:Y:S02]  /*11e0*/  PRMT R5, R119, 0x7632, R5 ;  /* 0x0000763277057816 */ /* 0x000fe40000000005 */
[----:B------:R-:W-:Y:S01]  /*11f0*/  SHF.L.U32 R159, R4, 0x10, RZ ;  /* 0x00000010049f7819 */ /* 0x000fe200000006ff */
[----:B------:R-:W-:Y:S01]  /*1200*/  @P3 FFMA.FTZ R163, R14, R88, R163 ;  /* 0x000000580ea33223 */ /* 0x000fe200000100a3 */
[----:B------:R-:W-:Y:S02]  /*1210*/  SHF.L.U32 R165, R5, 0x10, RZ ;  /* 0x0000001005a57819 */ /* 0x000fe400000006ff */
[----:B------:R-:W3:Y:S01]  /*1220*/  @P3 LDC R120, c[0x0][0x40c] ;  /* 0x00010300ff783b82 */ /* 0x000ee20000000800 */
[----:B0-----:R-:W-:Y:S01]  /*1230*/  @P3 FMUL.FTZ R6, R13, R6 ;  /* 0x000000060d063220 */ /* 0x001fe20000410000 */
[----:B------:R-:W-:-:S03]  /*1240*/  F2FP.BF16.F32.PACK_AB R5, RZ, R153 ;  /* 0x00000099ff05723e */ /* 0x000fc600000010ff */
[----:B------:R-:W-:Y:S01]  /*1250*/  @P3 FFMA.FTZ R151, R6, R89, R151 ;  /* 0x0000005906973223 */ /* 0x000fe20000010097 */
[----:B-1----:R-:W-:Y:S01]  /*1260*/  @P3 FMUL.FTZ R6, R9, R130 ;  /* 0x0000008209063220 */ /* 0x002fe20000410000 */
[----:B------:R-:W-:-:S03]  /*1270*/  F2FP.BF16.F32.PACK_AB R9, RZ, R157 ;  /* 0x0000009dff09723e */ /* 0x000fc600000010ff */
[----:B------:R-:W-:Y:S01]  /*1280*/  @P3 FFMA.FTZ R159, R6, R93, R159 ;  /* 0x0000005d069f3223 */ /* 0x000fe2000001009f */
[----:B------:R-:W-:Y:S01]  /*1290*/  F2FP.BF16.F32.PACK_AB R6, RZ, R155 ;  /* 0x0000009bff06723e */ /* 0x000fe200000010ff */
[----:B--2---:R-:W-:-:S03]  /*12a0*/  @P3 FMUL.FTZ R132, R7, R132 ;  /* 0x0000008407843220 */ /* 0x004fc60000410000 */
[----:B------:R-:W-:Y:S02]  /*12b0*/  F2FP.BF16.F32.PACK_AB R11, RZ, R159 ;  /* 0x0000009fff0b723e */ /* 0x000fe400000010ff */
[----:B------:R-:W-:Y:S01]  /*12c0*/  PRMT R5, R5, 0x5410, R6 ;  /* 0x0000541005057816 */ /* 0x000fe20000000006 */
[----:B------:R-:W-:Y:S01]  /*12d0*/  @P3 FFMA.FTZ R161, R132, R94, R161 ;  /* 0x0000005e84a13223 */ /* 0x000fe200000100a1 */
[----:B------:R-:W-:Y:S01]  /*12e0*/  PRMT R6, R9, 0x5410, R11 ;  /* 0x0000541009067816 */ /* 0x000fe2000000000b */
[----:B---3--:R-:W-:Y:S01]  /*12f0*/  @P3 FMUL.FTZ R4, R3, R120 ;  /* 0x0000007803043220 */ /* 0x008fe20000410000 */
[----:B------:R-:W-:Y:S02]  /*1300*/  F2FP.BF16.F32.PACK_AB R3, RZ, R151 ;  /* 0x00000097ff03723e */ /* 0x000fe400000010ff */
[----:B------:R-:W-:Y:S01]  /*1310*/  F2FP.BF16.F32.PACK_AB R13, RZ, R161 ;  /* 0x000000a1ff0d723e */ /* 0x000fe200000010ff */
[----:B------:R-:W-:Y:S01]  /*1320*/  @P3 FFMA.FTZ R165, R4, R95, R165 ;  /* 0x0000005f04a53223 */ /* 0x000fe200000100a5 */
[----:B------:R-:W-:-:S04]  /*1330*/  F2FP.BF16.F32.PACK_AB R4, RZ, R163 ;  /* 0x000000a3ff04723e */ /* 0x000fc800000010ff */
[----:B------:R-:W-:Y:S02]  /*1340*/  F2FP.BF16.F32.PACK_AB R7, RZ, R165 ;  /* 0x000000a5ff07723e */ /* 0x000fe400000010ff */
[----:B------:R-:W-:Y:S02]  /*1350*/  PRMT R4, R4, 0x5410, R3 ;  /* 0x0000541004047816 */ /* 0x000fe40000000003 */
[----:B------:R-:W-:Y:S01]  /*1360*/  PRMT R7, R13, 0x5410, R7 ;  /* 0x000054100d077816 */ /* 0x000fe20000000007 */
[----:B------:R-:W-:Y:S06]  /*1370*/  BRA `(.L_x_5547) ;  /* 0x0000000000d07947 */ /* 0x000fec0003800000 */
.L_x_5546:
[----:B------:R-:W0:Y:S01]  /*1380*/  @P2 LDC R4, c[0x0][0x40c] ;  /* 0x00010300ff042b82 */ /* 0x000e220000000800 */
[----:B------:R-:W-:Y:S01]  /*1390*/  @P2 SHF.L.U32 R13, R13, 0x10, RZ ;  /* 0x000000100d0d2819 */ /* 0x000fe200000006ff */
[----:B------:R-:W-:Y:S01]  /*13a0*/  HFMA2 R155, -RZ, RZ, 0, 0 ;  /* 0x00000000ff9b7431 */ /* 0x000fe200000001ff */
[----:B------:R-:W-:Y:S01]  /*13b0*/  @P2 SHF.L.U32 R3, R3, 0x10, RZ ;  /* 0x0000001003032819 */ /* 0x000fe200000006ff */
[----:B------:R-:W-:Y:S01]  /*13c0*/  HFMA2 R157, -RZ, RZ, 0, 0 ;  /* 0x00000000ff9d7431 */ /* 0x000fe200000001ff */
[----:B------:R-:W-:Y:S01]  /*13d0*/  @P2 SHF.L.U32 R9, R9, 0x10, RZ ;  /* 0x0000001009092819 */ /* 0x000fe200000006ff */
[----:B------:R-:W-:Y:S01]  /*13e0*/  HFMA2 R165, -RZ, RZ, 0, 0 ;  /* 0x00000000ffa57431 */ /* 0x000fe200000001ff */
[----:B------:R-:W-:Y:S01]  /*13f0*/  MOV R151, RZ ;  /* 0x000000ff00977202 */ /* 0x000fe20000000f00 */
[----:B------:R-:W1:Y:S01]  /*1400*/  @P2 LDC R130, c[0x0][0x40c] ;  /* 0x00010300ff822b82 */ /* 0x000e620000000800 */
[----:B------:R-:W-:Y:S01]  /*1410*/  @P2 SHF.L.U32 R11, R11, 0x10, RZ ;  /* 0x000000100b0b2819 */ /* 0x000fe200000006ff */
[----:B------:R-:W-:Y:S01]  /*1420*/  HFMA2 R163, -RZ, RZ, 0, 0 ;  /* 0x00000000ffa37431 */ /* 0x000fe200000001ff */
[----:B------:R-:W-:-:S02]  /*1430*/  MOV R153, RZ ;  /* 0x000000ff00997202 */ /* 0x000fc40000000f00 */
[----:B------:R-:W-:Y:S02]  /*1440*/  MOV R159, RZ ;  /* 0x000000ff009f7202 */ /* 0x000fe40000000f00 */
[----:B------:R-:W-:Y:S01]  /*1450*/  MOV R161, RZ ;  /* 0x000000ff00a17202 */ /* 0x000fe20000000f00 */
[----:B------:R-:W2:Y:S08]  /*1460*/  @P2 LDC R122, c[0x0][0x40c] ;  /* 0x00010300ff7a2b82 */ /* 0x000eb00000000800 */
[----:B------:R-:W3:Y:S01]  /*1470*/  @P2 LDC R14, c[0x0][0x40c] ;  /* 0x00010300ff0e2b82 */ /* 0x000ee20000000800 */
[----:B0-----:R-:W-:-:S04]  /*1480*/  @P2 FMUL.FTZ R6, R13, R4 ;  /* 0x000000040d062220 */ /* 0x001fc80000410000 */
[----:B------:R-:W-:Y:S01]  /*1490*/  @P2 FMUL.FTZ R151, R6, R89 ;  /* 0x0000005906972220 */ /* 0x000fe20000410000 */
[----:B------:R-:W-:Y:S02]  /*14a0*/  @P2 SHF.L.U32 R6, R114, 0x10, RZ ;  /* 0x0000001072062819 */ /* 0x000fe400000006ff */
[----:B------:R-:W0:Y:S01]  /*14b0*/  @P2 LDC R120, c[0x0][0x40c] ;  /* 0x00010300ff782b82 */ /* 0x000e220000000800 */
[----:B-1----:R-:W-:Y:S01]  /*14c0*/  @P2 FMUL.FTZ R130, R3, R130 ;  /* 0x0000008203822220 */ /* 0x002fe20000410000 */
[----:B------:R-:W-:-:S03]  /*14d0*/  @P2 SHF.L.U32 R3, R113, 0x10, RZ ;  /* 0x0000001071032819 */ /* 0x000fc600000006ff */
[----:B------:R-:W-:-:S03]  /*14e0*/  @P2 FMUL.FTZ R165, R130, R95 ;  /* 0x0000005f82a52220 */ /* 0x000fc60000410000 */
[----:B------:R-:W1:Y:S01]  /*14f0*/  @P2 LDC R7, c[0x0][0x40c] ;  /* 0x00010300ff072b82 */ /* 0x000e620000000800 */
[----:B--2---:R-:W-:Y:S01]  /*1500*/  @P2 FMUL.FTZ R122, R9, R122 ;  /* 0x0000007a097a2220 */ /* 0x004fe20000410000 */
[----:B------:R-:W-:Y:S02]  /*1510*/  @P2 SHF.L.U32 R9, R115, 0x10, RZ ;  /* 0x0000001073092819 */ /* 0x000fe400000006ff */
[----:B------:R-:W-:Y:S01]  /*1520*/  F2FP.BF16.F32.PACK_AB R13, RZ, R165 ;  /* 0x000000a5ff0d723e */ /* 0x000fe200000010ff */
[----:B------:R-:W-:-:S03]  /*1530*/  @P2 FMUL.FTZ R159, R122, R93 ;  /* 0x0000005d7a9f2220 */ /* 0x000fc60000410000 */
[----:B------:R-:W2:Y:S01]  /*1540*/  @P2 LDC R128, c[0x0][0x40c] ;  /* 0x00010300ff802b82 */ /* 0x000ea20000000800 */
[----:B---3--:R-:W-:Y:S01]  /*1550*/  @P2 FMUL.FTZ R5, R3, R14 ;  /* 0x0000000e03052220 */ /* 0x008fe20000410000 */
[----:B------:R-:W-:-:S03]  /*1560*/  @P2 SHF.L.U32 R3, R112, 0x10, RZ ;  /* 0x0000001070032819 */ /* 0x000fc600000006ff */
[----:B------:R-:W-:-:S03]  /*1570*/  @P2 FMUL.FTZ R153, R5, R90 ;  /* 0x0000005a05992220 */ /* 0x000fc60000410000 */
[----:B------:R-:W3:Y:S01]  /*1580*/  @P2 LDC R4, c[0x0][0x40c] ;  /* 0x00010300ff042b82 */ /* 0x000ee20000000800 */
[----:B0-----:R-:W-:Y:S01]  /*1590*/  @P2 FMUL.FTZ R120, R11, R120 ;  /* 0x000000780b782220 */ /* 0x001fe20000410000 */
[----:B------:R-:W-:-:S03]  /*15a0*/  F2FP.BF16.F32.PACK_AB R5, RZ, R153 ;  /* 0x00000099ff05723e */ /* 0x000fc600000010ff */
[----:B------:R-:W-:Y:S01]  /*15b0*/  @P2 FMUL.FTZ R155, R120, R91 ;  /* 0x0000005b789b2220 */ /* 0x000fe20000410000 */
[----:B-1----:R-:W-:-:S04]  /*15c0*/  @P2 FMUL.FTZ R7, R6, R7 ;  /* 0x0000000706072220 */ /* 0x002fc80000410000 */
[----:B------:R-:W-:Y:S01]  /*15d0*/  F2FP.BF16.F32.PACK_AB R6, RZ, R155 ;  /* 0x0000009bff06723e */ /* 0x000fe200000010ff */
[----:B------:R-:W-:-:S03]  /*15e0*/  @P2 FMUL.FTZ R157, R7, R92 ;  /* 0x0000005c079d2220 */ /* 0x000fc60000410000 */
[----:B------:R-:W-:Y:S01]  /*15f0*/  PRMT R5, R5, 0x5410, R6 ;  /* 0x0000541005057816 */ /* 0x000fe20000000006 */
        /* <DEDUP_REMOVED lines=12> */
.L_x_5547:
        /* <DEDUP_REMOVED lines=11> */
[----:B------:R-:W-:Y:S02]  /*1770*/  ISETP.GT.AND P3, PT, R12, RZ, PT ;  /* 0x000000ff0c00720c */ /* 0x000fe40003f64270 */
[----:B-1---5:R-:W-:-:S11]  /*1780*/  SHF.L.U32 R123, R119, 0x10, RZ ;  /* 0x00000010777b7819 */ /* 0x022fd600000006ff */
[----:B------:R-:W0:Y:S01]  /*1790*/  @P3 LDC R5, c[0x0][0x40c] ;  /* 0x00010300ff053b82 */ /* 0x000e220000000800 */
[----:B------:R-:W-:Y:S02]  /*17a0*/  @P3 PRMT R3, R112, 0x7632, R3 ;  /* 0x0000763270033816 */ /* 0x000fe40000000003 */
[----:B------:R-:W-:Y:S02]  /*17b0*/  @P3 SHF.L.U32 R7, R113, 0x10, RZ ;  /* 0x0000001071073819 */ /* 0x000fe400000006ff */
[----:B------:R-:W-:Y:S02]  /*17c0*/  @P3 SHF.L.U32 R4, R3, 0x10, RZ ;  /* 0x0000001003043819 */ /* 0x000fe400000006ff */
[----:B------:R-:W-:Y:S01]  /*17d0*/  PRMT R3, R116, 0x7632, R3 ;  /* 0x0000763274037816 */ /* 0x000fe20000000003 */
[----:B------:R-:W1:Y:S01]  /*17e0*/  @P3 LDC R120, c[0x0][0x40c] ;  /* 0x00010300ff783b82 */ /* 0x000e620000000800 */
[----:B------:R-:W-:Y:S02]  /*17f0*/  @P3 PRMT R6, R113, 0x7632, R6 ;  /* 0x0000763271063816 */ /* 0x000fe40000000006 */
[----:B------:R-:W-:-:S02]  /*1800*/  SHF.L.U32 R3, R3, 0x10, RZ ;  /* 0x0000001003037819 */ /* 0x000fc400000006ff */
[----:B------:R-:W-:Y:S02]  /*1810*/  @P3 SHF.L.U32 R11, R114, 0x10, RZ ;  /* 0x00000010720b3819 */ /* 0x000fe400000006ff */
[----:B------:R-:W-:Y:S01]  /*1820*/  @P3 SHF.L.U32 R6, R6, 0x10, RZ ;  /* 0x0000001006063819 */ /* 0x000fe200000006ff */
[----:B------:R-:W2:Y:S01]  /*1830*/  @P3 LDC R122, c[0x0][0x40c] ;  /* 0x00010300ff7a3b82 */ /* 0x000ea20000000800 */
[----:B------:R-:W-:-:S07]  /*1840*/  @P3 SHF.L.U32 R15, R115, 0x10, RZ ;  /* 0x00000010730f3819 */ /* 0x000fce00000006ff */
[----:B------:R-:W3:Y:S01]  /*1850*/  @P3 LDC R9, c[0x0][0x40c] ;  /* 0x00010300ff093b82 */ /* 0x000ee20000000800 */
[----:B0-----:R-:W-:Y:S01]  /*1860*/  @P3 FMUL.FTZ R4, R4, R5 ;  /* 0x0000000504043220 */ /* 0x001fe20000410000 */
[----:B------:R-:W-:-:S03]  /*1870*/  SHF.L.U32 R5, R117, 0x10, RZ ;  /* 0x0000001075057819 */ /* 0x000fc600000006ff */
[----:B------:R-:W-:Y:S01]  /*1880*/  @P3 FFMA.FTZ R3, R4, R97, R3 ;  /* 0x0000006104033223 */ /* 0x000fe20000010003 */
[----:B------:R-:W-:Y:S02]  /*1890*/  PRMT R4, R117, 0x7632, R4 ;  /* 0x0000763275047816 */ /* 0x000fe40000000004 */
[----:B------:R-:W0:Y:S01]  /*18a0*/  @P3 LDC R14, c[0x0][0x40c] ;  /* 0x00010300ff0e3b82 */ /* 0x000e220000000800 */
[----:B-1----:R-:W-:Y:S01]  /*18b0*/  @P3 FMUL.FTZ R120, R7, R120 ;  /* 0x0000007807783220 */ /* 0x002fe20000410000 */
[----:B------:R-:W-:Y:S02]  /*18c0*/  SHF.L.U32 R7, R4, 0x10, RZ ;  /* 0x0000001004077819 */ /* 0x000fe400000006ff */
[----:B------:R-:W-:Y:S01]  /*18d0*/  @P3 PRMT R4, R114, 0x7632, R4 ;  /* 0x0000763272043816 */ /* 0x000fe20000000004 */
[----:B------:R-:W-:-:S03]  /*18e0*/  @P3 FFMA.FTZ R5, R120, R98, R5 ;  /* 0x0000006278053223 */ /* 0x000fc60000010005 */
[----:B------:R-:W1:Y:S01]  /*18f0*/  @P3 LDC R13, c[0x0][0x40c] ;  /* 0x00010300ff0d3b82 */ /* 0x000e620000000800 */
[----:B--2---:R-:W-:Y:S01]  /*1900*/  @P3 FMUL.FTZ R122, R11, R122 ;  /* 0x0000007a0b7a3220 */ /* 0x004fe20000410000 */
[----:B------:R-:W-:Y:S02]  /*1910*/  @P3 SHF.L.U32 R11, R112, 0x10, RZ ;  /* 0x00000010700b3819 */ /* 0x000fe400000006ff */
[----:B------:R-:W-:-:S04]  /*1920*/  @P3 SHF.L.U32 R4, R4, 0x10, RZ ;  /* 0x0000001004043819 */ /* 0x000fc800000006ff */
[----:B------:R-:W2:Y:S01]  /*1930*/  @P3 LDC R128, c[0x0][0x40c] ;  /* 0x00010300ff803b82 */ /* 0x000ea20000000800 */
[----:B---3--:R-:W-:Y:S01]  /*1940*/  @P3 FMUL.FTZ R6, R6, R9 ;  /* 0x0000000906063220 */ /* 0x008fe20000410000 */
[----:B------:R-:W-:-:S03]  /*1950*/  SHF.L.U32 R9, R118, 0x10, RZ ;  /* 0x0000001076097819 */ /* 0x000fc600000006ff */
[----:B------:R-:W-:Y:S02]  /*1960*/  @P3 FFMA.FTZ R7, R6, R99, R7 ;  /* 0x0000006306073223 */ /* 0x000fe40000010007 */
[----:B------:R-:W-:Y:S01]  /*1970*/  @P3 FFMA.FTZ R9, R122, R100, R9 ;  /* 0x000000647a093223 */ /* 0x000fe20000010009 */
[----:B------:R-:W3:Y:S01]  /*1980*/  @P3 LDC R121, c[0x0][0x40c] ;  /* 0x00010300ff793b82 */ /* 0x000ee20000000800 */
[----:B0-----:R-:W-:Y:S01]  /*1990*/  @P3 FMUL.FTZ R120, R11, R14 ;  /* 0x0000000e0b783220 */ /* 0x001fe20000410000 */
[----:B------:R-:W-:Y:S02]  /*19a0*/  @P3 PRMT R14, R115, 0x7632, R14 ;  /* 0x00007632730e3816 */ /* 0x000fe4000000000e */
[----:B------:R-:W-:Y:S02]  /*19b0*/  F2FP.BF16.F32.PACK_AB R122, RZ, R9 ;  /* 0x00000009ff7a723e */ /* 0x000fe400000010ff */
[----:B------:R-:W-:Y:S01]  /*19c0*/  @P3 SHF.L.U32 R14, R14, 0x10, RZ ;  /* 0x000000100e0e3819 */ /* 0x000fe200000006ff */
[----:B-1----:R-:W-:Y:S01]  /*19d0*/  @P3 FMUL.FTZ R6, R4, R13 ;  /* 0x0000000d04063220 */ /* 0x002fe20000410000 */
[----:B------:R-:W-:-:S02]  /*19e0*/  PRMT R4, R118, 0x7632, R4 ;  /* 0x0000763276047816 */ /* 0x000fc40000000004 */
[----:B------:R-:W-:Y:S02]  /*19f0*/  PRMT R13, R119, 0x7632, R13 ;  /* 0x00007632770d7816 */ /* 0x000fe4000000000d */
[----:B------:R-:W-:Y:S02]  /*1a00*/  SHF.L.U32 R11, R4, 0x10, RZ ;  /* 0x00000010040b7819 */ /* 0x000fe400000006ff */
[----:B------:R-:W-:Y:S01]  /*1a10*/  SHF.L.U32 R4, R13, 0x10, RZ ;  /* 0x000000100d047819 */ /* 0x000fe200000006ff */
[----:B--2---:R-:W-:Y:S01]  /*1a20*/  @P3 FMUL.FTZ R128, R15, R128 ;  /* 0x000000800f803220 */ /* 0x004fe20000410000 */
[----:B------:R-:W-:Y:S01]  /*1a30*/  SHF.L.U32 R15, R116, 0x10, RZ ;  /* 0x00000010740f7819 */ /* 0x000fe200000006ff */
[----:B------:R-:W-:Y:S01]  /*1a40*/  @P3 FFMA.FTZ R11, R6, R101, R11 ;  /* 0x00000065060b3223 */ /* 0x000fe2000001000b */
[----:B------:R-:W-:Y:S01]  /*1a50*/  @!P3 MOV R13, R123 ;  /* 0x0000007b000db202 */ /* 0x000fe20000000f00 */
[----:B------:R-:W-:Y:S01]  /*1a60*/  @P3 FFMA.FTZ R13, R128, R102, R123 ;  /* 0x00000066800d3223 */ /* 0x000fe2000001007b */
[----:B------:R-:W-:Y:S01]  /*1a70*/  F2FP.BF16.F32.PACK_AB R6, RZ, R3 ;  /* 0x00000003ff06723e */ /* 0x000fe200000010ff */
[----:B------:R-:W-:Y:S01]  /*1a80*/  @P3 FFMA.FTZ R15, R120, R96, R15 ;  /* 0x00000060780f3223 */ /* 0x000fe2000001000f */
[----:B------:R-:W-:Y:S01]  /*1a90*/  F2FP.BF16.F32.PACK_AB R128, RZ, R11 ;  /* 0x0000000bff80723e */ /* 0x000fe200000010ff */
[----:B---3--:R-:W-:Y:S01]  /*1aa0*/  @P3 FMUL.FTZ R121, R14, R121 ;  /* 0x000000790e793220 */ /* 0x008fe20000410000 */
        /* <DEDUP_REMOVED lines=11> */
.L_x_5548:
[----:B-1----:R-:W0:Y:S01]  /*1b60*/  @P2 LDC R6, c[0x0][0x40c] ;  /* 0x00010300ff062b82 */ /* 0x002e220000000800 */
[----:B------:R-:W-:Y:S01]  /*1b70*/  @P2 PRMT R3, R112, 0x7632, R3 ;  /* 0x0000763270032816 */ /* 0x000fe20000000003 */
[----:B------:R-:W-:Y:S01]  /*1b80*/  HFMA2 R11, -RZ, RZ, 0, 0 ;  /* 0x00000000ff0b7431 */ /* 0x000fe200000001ff */
[----:B------:R-:W-:Y:S02]  /*1b90*/  @P2 PRMT R4, R113, 0x7632, R4 ;  /* 0x0000763271042816 */ /* 0x000fe40000000004 */
[----:B------:R-:W-:Y:S02]  /*1ba0*/  @P2 SHF.L.U32 R3, R3, 0x10, RZ ;  /* 0x0000001003032819 */ /* 0x000fe400000006ff */
[----:B------:R-:W-:Y:S01]  /*1bb0*/  @P2 SHF.L.U32 R5, R4, 0x10, RZ ;  /* 0x0000001004052819 */ /* 0x000fe200000006ff */
[----:B------:R-:W1:Y:S01]  /*1bc0*/  @P2 LDC R14, c[0x0][0x40c] ;  /* 0x00010300ff0e2b82 */ /* 0x000e620000000800 */
[----:B------:R-:W-:Y:S02]  /*1bd0*/  @P2 PRMT R9, R115, 0x7632, R9 ;  /* 0x0000763273092816 */ /* 0x000fe40000000009 */
[----:B------:R-:W-:-:S02]  /*1be0*/  MOV R7, RZ ;  /* 0x000000ff00077202 */ /* 0x000fc40000000f00 */
[----:B------:R-:W-:Y:S02]  /*1bf0*/  @P2 SHF.L.U32 R9, R9, 0x10, RZ ;  /* 0x0000001009092819 */ /* 0x000fe400000006ff */
[----:B------:R-:W-:Y:S01]  /*1c00*/  @P2 SHF.L.U32 R13, R115, 0x10, RZ ;  /* 0x00000010730d2819 */ /* 0x000fe200000006ff */
[----:B------:R-:W2:Y:S01]  /*1c10*/  @P2 LDC R128, c[0x0][0x40c] ;  /* 0x00010300ff802b82 */ /* 0x000ea20000000800 */
[----:B------:R-:W-:-:S07]  /*1c20*/  MOV R15, RZ ;  /* 0x000000ff000f7202 */ /* 0x000fce0000000f00 */
[----:B------:R-:W3:Y:S01]  /*1c30*/  @P2 LDC R132, c[0x0][0x40c] ;  /* 0x00010300ff842b82 */ /* 0x000ee20000000800 */
[----:B0-----:R-:W-:Y:S01]  /*1c40*/  @P2 FMUL.FTZ R4, R3, R6 ;  /* 0x0000000603042220 */ /* 0x001fe20000410000 */
[----:B------:R-:W-:-:S03]  /*1c50*/  HFMA2 R3, -RZ, RZ, 0, 0 ;  /* 0x00000000ff037431 */ /* 0x000fc600000001ff */
[----:B------:R-:W-:Y:S01]  /*1c60*/  @P2 FMUL.FTZ R3, R4, R97 ;  /* 0x0000006104032220 */ /* 0x000fe20000410000 */
[----:B------:R-:W-:Y:S02]  /*1c70*/  MOV R4, RZ ;  /* 0x000000ff00047202 */ /* 0x000fe40000000f00 */
[----:B------:R-:W0:Y:S01]  /*1c80*/  @P2 LDC R122, c[0x0][0x40c] ;  /* 0x00010300ff7a2b82 */ /* 0x000e220000000800 */
[----:B-1----:R-:W-:Y:S01]  /*1c90*/  @P2 FMUL.FTZ R6, R5, R14 ;  /* 0x0000000e05062220 */ /* 0x002fe20000410000 */
[----:B------:R-:W-:-:S03]  /*1ca0*/  @P2 PRMT R5, R114, 0x7632, R5 ;  /* 0x0000763272052816 */ /* 0x000fc60000000005 */
[----:B------:R-:W-:Y:S01]  /*1cb0*/  @P2 FMUL.FTZ R7, R6, R99 ;  /* 0x0000006306072220 */ /* 0x000fe20000410000 */
[----:B------:R-:W-:Y:S02]  /*1cc0*/  @P2 SHF.L.U32 R5, R5, 0x10, RZ ;  /* 0x0000001005052819 */ /* 0x000fe400000006ff */
[----:B------:R-:W1:Y:S03]  /*1cd0*/  @P2 LDC R120, c[0x0][0x40c] ;  /* 0x00010300ff782b82 */ /* 0x000e660000000800 */
[----:B--2---:R-:W-:Y:S01]  /*1ce0*/  @P2 FMUL.FTZ R6, R5, R128 ;  /* 0x0000008005062220 */ /* 0x004fe20000410000 */
[----:B------:R-:W-:-:S03]  /*1cf0*/  @P2 SHF.L.U32 R5, R113, 0x10, RZ ;  /* 0x0000001071052819 */ /* 0x000fc600000006ff */
[----:B------:R-:W-:Y:S01]  /*1d00*/  @P2 FMUL.FTZ R11, R6, R101 ;  /* 0x00000065060b2220 */ /* 0x000fe20000410000 */
[----:B------:R-:W2:Y:S01]  /*1d10*/  @P2 LDC R130, c[0x0][0x40c] ;  /* 0x00010300ff822b82 */ /* 0x000ea20000000800 */
[----:B---3--:R-:W-:Y:S01]  /*1d20*/  @P2 FMUL.FTZ R14, R9, R132 ;  /* 0x00000084090e2220 */ /* 0x008fe20000410000 */
[----:B------:R-:W-:Y:S02]  /*1d30*/  @P2 SHF.L.U32 R9, R114, 0x10, RZ ;  /* 0x0000001072092819 */ /* 0x000fe400000006ff */
[----:B------:R-:W-:Y:S01]  /*1d40*/  @P2 SHF.L.U32 R6, R112, 0x10, RZ ;  /* 0x0000001070062819 */ /* 0x000fe200000006ff */
[----:B------:R-:W-:Y:S01]  /*1d50*/  @P2 FMUL.FTZ R4, R14, R103 ;  /* 0x000000670e042220 */ /* 0x000fe20000410000 */
[----:B------:R-:W-:Y:S02]  /*1d60*/  F2FP.BF16.F32.PACK_AB R14, RZ, R7 ;  /* 0x00000007ff0e723e */ /* 0x000fe400000010ff */
[----:B------:R-:W3:Y:S01]  /*1d70*/  @P2 LDC R121, c[0x0][0x40c] ;  /* 0x00010300ff792b82 */ /* 0x000ee20000000800 */
[----:B0-----:R-:W-:Y:S01]  /*1d80*/  @P2 FMUL.FTZ R129, R9, R122 ;  /* 0x0000007a09812220 */ /* 0x001fe20000410000 */
[----:B------:R-:W-:-:S03]  /*1d90*/  MOV R9, RZ ;  /* 0x000000ff00097202 */ /* 0x000fc60000000f00 */
[----:B------:R-:W-:Y:S01]  /*1da0*/  @P2 FMUL.FTZ R9, R129, R100 ;  /* 0x0000006481092220 */ /* 0x000fe20000410000 */
[----:B------:R-:W-:Y:S01]  /*1db0*/  F2FP.BF16.F32.PACK_AB R129, RZ, R4 ;  /* 0x00000004ff81723e */ /* 0x000fe200000010ff */
[----:B-1----:R-:W-:Y:S01]  /*1dc0*/  @P2 FMUL.FTZ R123, R5, R120 ;  /* 0x00000078057b2220 */ /* 0x002fe20000410000 */
[----:B------:R-:W-:Y:S02]  /*1dd0*/  HFMA2 R5, -RZ, RZ, 0, 0 ;  /* 0x00000000ff057431 */ /* 0x000fe400000001ff */
[----:B------:R-:W-:Y:S01]  /*1de0*/  F2FP.BF16.F32.PACK_AB R122, RZ, R9 ;  /* 0x00000009ff7a723e */ /* 0x000fe200000010ff */
[----:B------:R-:W-:Y:S01]  /*1df0*/  @P2 FMUL.FTZ R5, R123, R98 ;  /* 0x000000627b052220 */ /* 0x000fe20000410000 */
[----:B------:R-:W-:Y:S01]  /*1e00*/  F2FP.BF16.F32.PACK_AB R123, RZ, R11 ;  /* 0x0000000bff7b723e */ /* 0x000fe200000010ff */
[----:B--2---:R-:W-:Y:S01]  /*1e10*/  @P2 FMUL.FTZ R131, R13, R130 ;  /* 0x000000820d832220 */ /* 0x004fe20000410000 */
[----:B------:R-:W-:Y:S02]  /*1e20*/  HFMA2 R13, -RZ, RZ, 0, 0 ;  /* 0x00000000ff0d7431 */ /* 0x000fe400000001ff */
[----:B------:R-:W-:Y:S01]  /*1e30*/  PRMT R122, R122, 0x5410, R123 ;  /* 0x000054107a7a7816 */ /* 0x000fe2000000007b */
[----:B------:R-:W-:Y:S01]  /*1e40*/  @P2 FMUL.FTZ R13, R131, R102 ;  /* 0x00000066830d2220 */ /* 0x000fe20000410000 */
[----:B---3--:R-:W-:Y:S01]  /*1e50*/  @P2 FMUL.FTZ R121, R6, R121 ;  /* 0x0000007906792220 */ /* 0x008fe20000410000 */
[----:B------:R-:W-:-:S03]  /*1e60*/  F2FP.BF16.F32.PACK_AB R6, RZ, R3 ;  /* 0x00000003ff06723e */ /* 0x000fc600000010ff */
[----:B------:R-:W-:Y:S01]  /*1e70*/  F2FP.BF16.F32.PACK_AB R128, RZ, R13 ;  /* 0x0000000dff80723e */ /* 0x000fe200000010ff */
[----:B------:R-:W-:Y:S01]  /*1e80*/  @P2 FMUL.FTZ R15, R121, R96 ;  /* 0x00000060790f2220 */ /* 0x000fe20000410000 */
[----:B------:R-:W-:Y:S02]  /*1e90*/  F2FP.BF16.F32.PACK_AB R121, RZ, R5 ;  /* 0x00000005ff79723e */ /* 0x000fe400000010ff */
[----:B------:R-:W-:Y:S02]  /*1ea0*/  PRMT R123, R128, 0x5410, R129 ;  /* 0x00005410807b7816 */ /* 0x000fe40000000081 */
[----:B------:R-:W-:Y:S02]  /*1eb0*/  F2FP.BF16.F32.PACK_AB R120, RZ, R15 ;  /* 0x0000000fff78723e */ /* 0x000fe400000010ff */
[----:B------:R-:W-:Y:S02]  /*1ec0*/  PRMT R121, R121, 0x5410, R14 ;  /* 0x0000541079797816 */ /* 0x000fe4000000000e */
[----:B------:R-:W-:-:S07]  /*1ed0*/  PRMT R120, R120, 0x5410, R6 ;  /* 0x0000541078787816 */ /* 0x000fce0000000006 */
.L_x_5549:
[----:B------:R-:W0:Y:S01]  /*1ee0*/  @P2 LDC.64 R130, c[0x0][0x390] ;  /* 0x0000e400ff822b82 */ /* 0x000e220000000a00 */
[C---:B------:R-:W-:Y:S02]  /*1ef0*/  IADD3 R14, PT, PT, R127.reuse, 0x100, RZ ;  /* 0x000001007f0e7810 */ /* 0x040fe40007ffe0ff */
[----:B------:R-:W-:Y:S02]  /*1f00*/  @P2 IADD3 R6, PT, PT, R126, 0x180, RZ ;  /* 0x000001807e062810 */ /* 0x000fe40007ffe0ff */
[----:B------:R-:W-:Y:S01]  /*1f10*/  IADD3 R140, PT, PT, R127, 0x180, RZ ;  /* 0x000001807f8c7810 */ /* 0x000fe20007ffe0ff */
[----:B------:R-:W-:Y:S02]  /*1f20*/  IMAD.WIDE.U32 R126, R14, 0x10, R124 ;  /* 0x000000100e7e7825 */ /* 0x000fe400078e007c */
[----:B------:R-:W1:Y:S03]  /*1f30*/  @P0 LDC.64 R128, c[0x0][0x3a0] ;  /* 0x0000e800ff800b82 */ /* 0x000e660000000a00 */
[----:B------:R2:W-:Y:S01]  /*1f40*/  STG.E.128 desc[UR6][R126.64], R120 ;  /* 0x000000787e007986 */ /* 0x0005e2000c101d06 */
[----:B0-----:R-:W-:-:S05]  /*1f50*/  @P2 IMAD.WIDE.U32 R130, R6, 0x10, R130 ;  /* 0x0000001006822825 */ /* 0x001fca00078e0082 */
[----:B------:R2:W5:Y:S01]  /*1f60*/  @P2 LDG.E.128 R112, desc[UR6][R130.64] ;  /* 0x0000000682702981 */ /* 0x000562000c1e1d00 */
[----:B-1----:R-:W-:-:S05]  /*1f70*/  @P0 IMAD.WIDE.U32 R128, R140, 0x10, R128 ;  /* 0x000000108c800825 */ /* 0x002fca00078e0080 */
[----:B-----5:R2:W5:Y:S01]  /*1f80*/  @P0 LDG.E.128 R116, desc[UR6][R128.64] ;  /* 0x0000000680740981 */ /* 0x020562000c1e1d00 */
[----:B------:R-:W-:Y:S05]  /*1f90*/  @!P0 BRA `(.L_x_5550) ;  /* 0x0000000000f88947 */ /* 0x000fea0003800000 */
[----:B------:R-:W-:Y:S02]  /*1fa0*/  ISETP.GT.AND P0, PT, R12, RZ, PT ;  /* 0x000000ff0c00720c */ /* 0x000fe40003f04270 */
[----:B--2--5:R-:W-:Y:S02]  /*1fb0*/  SHF.L.U32 R131, R117, 0x10, RZ ;  /* 0x0000001075837819 */ /* 0x024fe400000006ff */
[----:B------:R-:W-:Y:S02]  /*1fc0*/  SHF.L.U32 R130, R118, 0x10, RZ ;  /* 0x0000001076827819 */ /* 0x000fe400000006ff */
[----:B------:R-:W-:Y:S02]  /*1fd0*/  SHF.L.U32 R132, R119, 0x10, RZ ;  /* 0x0000001077847819 */ /* 0x000fe400000006ff */
[----:B------:R-:W-:-:S05]  /*1fe0*/  SHF.L.U32 R134, R116, 0x10, RZ ;  /* 0x0000001074867819 */ /* 0x000fca00000006ff */
[----:B------:R-:W0:Y:S01]  /*1ff0*/  @P0 LDC R121, c[0x0][0x40c] ;  /* 0x00010300ff790b82 */ /* 0x000e220000000800 */
[----:B------:R-:W-:Y:S02]  /*2000*/  @P0 PRMT R6, R112, 0x7632, R6 ;  /* 0x0000763270060816 */ /* 0x000fe40000000006 */
[C---:B------:R-:W-:Y:S02]  /*2010*/  @P0 SHF.L.U32 R12, R113.reuse, 0x10, RZ ;  /* 0x00000010710c0819 */ /* 0x040fe400000006ff */
[----:B------:R-:W-:Y:S02]  /*2020*/  @P0 SHF.L.U32 R6, R6, 0x10, RZ ;  /* 0x0000001006060819 */ /* 0x000fe400000006ff */
[----:B------:R-:W-:Y:S01]  /*2030*/  @P0 PRMT R14, R113, 0x7632, R14 ;  /* 0x00007632710e0816 */ /* 0x000fe2000000000e */
[----:B------:R-:W1:Y:S03]  /*2040*/  @P0 LDC R123, c[0x0][0x40c] ;  /* 0x00010300ff7b0b82 */ /* 0x000e660000000800 */
[----:B------:R-:W-:-:S05]  /*2050*/  @P0 SHF.L.U32 R14, R14, 0x10, RZ ;  /* 0x000000100e0e0819 */ /* 0x000fca00000006ff */
[----:B------:R-:W2:Y:S08]  /*2060*/  @P0 LDC R127, c[0x0][0x40c] ;  /* 0x00010300ff7f0b82 */ /* 0x000eb00000000800 */
[----:B------:R-:W3:Y:S01]  /*2070*/  @P0 LDC R122, c[0x0][0x40c] ;  /* 0x00010300ff7a0b82 */ /* 0x000ee20000000800 */
[----:B0-----:R-:W-:Y:S01]  /*2080*/  @P0 FMUL.FTZ R121, R6, R121 ;  /* 0x0000007906790220 */ /* 0x001fe20000410000 */
[----:B------:R-:W-:-:S04]  /*2090*/  PRMT R6, R116, 0x7632, R6 ;  /* 0x0000763274067816 */ /* 0x000fc80000000006 */
[----:B------:R-:W-:Y:S02]  /*20a0*/  SHF.L.U32 R136, R6, 0x10, RZ ;  /* 0x0000001006887819 */ /* 0x000fe400000006ff */
[----:B------:R-:W0:Y:S01]  /*20b0*/  @P0 LDC R129, c[0x0][0x40c] ;  /* 0x00010300ff810b82 */ /* 0x000e220000000800 */
[----:B-1----:R-:W-:Y:S01]  /*20c0*/  @P0 FMUL.FTZ R120, R12, R123 ;  /* 0x0000007b0c780220 */ /* 0x002fe20000410000 */
[----:B------:R-:W-:Y:S01]  /*20d0*/  PRMT R12, R117, 0x7632, R12 ;  /* 0x00007632750c7816 */ /* 0x000fe2000000000c */
[----:B------:R-:W-:Y:S01]  /*20e0*/  @P0 FFMA.FTZ R136, R121, R105, R136 ;  /* 0x0000006979880223 */ /* 0x000fe20000010088 */
[----:B------:R-:W-:Y:S01]  /*20f0*/  @P0 SHF.L.U32 R121, R114, 0x10, RZ ;  /* 0x0000001072790819 */ /* 0x000fe200000006ff */
[----:B------:R-:W-:Y:S01]  /*2100*/  @P0 FFMA.FTZ R131, R120, R106, R131 ;  /* 0x0000006a78830223 */ /* 0x000fe20000010083 */
[----:B------:R-:W-:Y:S02]  /*2110*/  @P0 PRMT R120, R114, 0x7632, R120 ;  /* 0x0000763272780816 */ /* 0x000fe40000000078 */
[----:B------:R-:W1:Y:S01]  /*2120*/  @P0 LDC R126, c[0x0][0x40c] ;  /* 0x00010300ff7e0b82 */ /* 0x000e620000000800 */
[----:B------:R-:W-:Y:S01]  /*2130*/  SHF.L.U32 R12, R12, 0x10, RZ ;  /* 0x000000100c0c7819 */ /* 0x000fe200000006ff */
[----:B--2---:R-:W-:Y:S01]  /*2140*/  @P0 FMUL.FTZ R123, R14, R127 ;  /* 0x0000007f0e7b0220 */ /* 0x004fe20000410000 */
[----:B------:R-:W-:-:S02]  /*2150*/  PRMT R14, R118, 0x7632, R14 ;  /* 0x00007632760e7816 */ /* 0x000fc4000000000e */
[----:B------:R-:W-:Y:S01]  /*2160*/  @P0 SHF.L.U32 R120, R120, 0x10, RZ ;  /* 0x0000001078780819 */ /* 0x000fe200000006ff */
[----:B------:R-:W-:Y:S01]  /*2170*/  @P0 FFMA.FTZ R12, R123, R107, R12 ;  /* 0x0000006b7b0c0223 */ /* 0x000fe2000001000c */
[----:B------:R-:W-:Y:S01]  /*2180*/  SHF.L.U32 R138, R14, 0x10, RZ ;  /* 0x000000100e8a7819 */ /* 0x000fe200000006ff */
[----:B------:R-:W2:Y:S01]  /*2190*/  @P0 LDC R6, c[0x0][0x40c] ;  /* 0x00010300ff060b82 */ /* 0x000ea20000000800 */
[----:B---3--:R-:W-:Y:S01]  /*21a0*/  @P0 FMUL.FTZ R123, R121, R122 ;  /* 0x0000007a797b0220 */ /* 0x008fe20000410000 */
[----:B------:R-:W-:Y:S02]  /*21b0*/  @P0 SHF.L.U32 R14, R115, 0x10, RZ ;  /* 0x00000010730e0819 */ /* 0x000fe400000006ff */
[----:B------:R-:W-:Y:S01]  /*21c0*/  F2FP.BF16.F32.PACK_AB R122, RZ, R12 ;  /* 0x0000000cff7a723e */ /* 0x000fe200000010ff */
[----:B------:R-:W-:Y:S01]  /*21d0*/  @P0 FFMA.FTZ R130, R123, R108, R130 ;  /* 0x0000006c7b820223 */ /* 0x000fe20000010082 */
[----:B------:R-:W-:Y:S02]  /*21e0*/  @P0 SHF.L.U32 R123, R112, 0x10, RZ ;  /* 0x00000010707b0819 */ /* 0x000fe400000006ff */
[----:B------:R-:W3:Y:S01]  /*21f0*/  @P0 LDC R128, c[0x0][0x40c] ;  /* 0x00010300ff800b82 */ /* 0x000ee20000000800 */
[----:B0-----:R-:W-:Y:S01]  /*2200*/  @P0 FMUL.FTZ R121, R120, R129 ;  /* 0x0000008178790220 */ /* 0x001fe20000410000 */
[----:B------:R-:W-:-:S03]  /*2210*/  @P0 PRMT R120, R115, 0x7632, R120 ;  /* 0x0000763273780816 */ /* 0x000fc60000000078 */
[----:B------:R-:W-:Y:S01]  /*2220*/  @P0 FFMA.FTZ R138, R121, R109, R138 ;  /* 0x0000006d798a0223 */ /* 0x000fe2000001008a */
[----:B------:R-:W-:Y:S01]  /*2230*/  @P0 SHF.L.U32 R120, R120, 0x10, RZ ;  /* 0x0000001078780819 */ /* 0x000fe200000006ff */
[----:B-1----:R-:W-:Y:S01]  /*2240*/  @P0 FMUL.FTZ R127, R14, R126 ;  /* 0x0000007e0e7f0220 */ /* 0x002fe20000410000 */
[----:B------:R-:W-:Y:S02]  /*2250*/  PRMT R14, R119, 0x7632, R14 ;  /* 0x00007632770e7816 */ /* 0x000fe4000000000e */
[----:B------:R-:W-:Y:S01]  /*2260*/  F2FP.BF16.F32.PACK_AB R126, RZ, R130 ;  /* 0x00000082ff7e723e */ /* 0x000fe200000010ff */
[----:B------:R-:W-:Y:S01]  /*2270*/  @P0 FFMA.FTZ R132, R127, R110, R132 ;  /* 0x0000006e7f840223 */ /* 0x000fe20000010084 */
[----:B------:R-:W-:Y:S02]  /*2280*/  SHF.L.U32 R14, R14, 0x10, RZ ;  /* 0x000000100e0e7819 */ /* 0x000fe400000006ff */
[----:B------:R-:W-:Y:S01]  /*2290*/  F2FP.BF16.F32.PACK_AB R127, RZ, R138 ;  /* 0x0000008aff7f723e */ /* 0x000fe200000010ff */
[----:B--2---:R-:W-:Y:S01]  /*22a0*/  @P0 FMUL.FTZ R123, R123, R6 ;  /* 0x000000067b7b0220 */ /* 0x004fe20000410000 */
[----:B------:R-:W-:-:S03]  /*22b0*/  F2FP.BF16.F32.PACK_AB R6, RZ, R136 ;  /* 0x00000088ff06723e */ /* 0x000fc600000010ff */
[----:B------:R-:W-:Y:S01]  /*22c0*/  @P0 FFMA.FTZ R134, R123, R104, R134 ;  /* 0x000000687b860223 */ /* 0x000fe20000010086 */
[----:B---3--:R-:W-:Y:S01]  /*22d0*/  @P0 FMUL.FTZ R121, R120, R128 ;  /* 0x0000008078790220 */ /* 0x008fe20000410000 */
[----:B------:R-:W-:-:S03]  /*22e0*/  F2FP.BF16.F32.PACK_AB R128, RZ, R132 ;  /* 0x00000084ff80723e */ /* 0x000fc600000010ff */
[----:B------:R-:W-:Y:S01]  /*22f0*/  F2FP.BF16.F32.PACK_AB R120, RZ, R134 ;  /* 0x00000086ff78723e */ /* 0x000fe200000010ff */
[----:B------:R-:W-:Y:S01]  /*2300*/  @P0 FFMA.FTZ R14, R121, R111, R14 ;  /* 0x0000006f790e0223 */ /* 0x000fe2000001000e */
[----:B------:R-:W-:Y:S02]  /*2310*/  F2FP.BF16.F32.PACK_AB R121, RZ, R131 ;  /* 0x00000083ff79723e */ /* 0x000fe400000010ff */
[----:B------:R-:W-:Y:S02]  /*2320*/  PRMT R120, R120, 0x5410, R6 ;  /* 0x0000541078787816 */ /* 0x000fe40000000006 */
[----:B------:R-:W-:Y:S02]  /*2330*/  F2FP.BF16.F32.PACK_AB R123, RZ, R14 ;  /* 0x0000000eff7b723e */ /* 0x000fe400000010ff */
[----:B------:R-:W-:Y:S02]  /*2340*/  PRMT R121, R121, 0x5410, R122 ;  /* 0x0000541079797816 */ /* 0x000fe4000000007a */
[----:B------:R-:W-:-:S02]  /*2350*/  PRMT R122, R126, 0x5410, R127 ;  /* 0x000054107e7a7816 */ /* 0x000fc4000000007f */
[----:B------:R-:W-:Y:S01]  /*2360*/  PRMT R123, R128, 0x5410, R123 ;  /* 0x00005410807b7816 */ /* 0x000fe2000000007b */
[----:B------:R-:W-:Y:S06]  /*2370*/  BRA `(.L_x_5551) ;  /* 0x0000000000dc7947 */ /* 0x000fec0003800000 */
.L_x_5550:
[----:B--2---:R-:W0:Y:S01]  /*2380*/  @P2 LDC R123, c[0x0][0x40c] ;  /* 0x00010300ff7b2b82 */ /* 0x004e220000000800 */
[----:B------:R-:W-:Y:S01]  /*2390*/  @P2 PRMT R12, R113, 0x7632, R12 ;  /* 0x00007632710c2816 */ /* 0x000fe2000000000c */
[----:B------:R-:W-:Y:S01]  /*23a0*/  HFMA2 R136, -RZ, RZ, 0, 0 ;  /* 0x00000000ff887431 */ /* 0x000fe200000001ff */
[----:B------:R-:W-:Y:S01]  /*23b0*/  @P2 PRMT R6, R112, 0x7632, R6 ;  /* 0x0000763270062816 */ /* 0x000fe20000000006 */
[----:B------:R-:W-:Y:S01]  /*23c0*/  HFMA2 R138, -RZ, RZ, 0, 0 ;  /* 0x00000000ff8a7431 */ /* 0x000fe200000001ff */
[----:B------:R-:W-:Y:S01]  /*23d0*/  @P2 SHF.L.U32 R12, R12, 0x10, RZ ;  /* 0x000000100c0c2819 */ /* 0x000fe200000006ff */
[----:B------:R-:W-:Y:S01]  /*23e0*/  HFMA2 R132, -RZ, RZ, 0, 0 ;  /* 0x00000000ff847431 */ /* 0x000fe200000001ff */
[----:B------:R-:W-:Y:S01]  /*23f0*/  @P2 SHF.L.U32 R6, R6, 0x10, RZ ;  /* 0x0000001006062819 */ /* 0x000fe200000006ff */
[----:B------:R-:W1:Y:S01]  /*2400*/  @P2 LDC R121, c[0x0][0x40c] ;  /* 0x00010300ff792b82 */ /* 0x000e620000000800 */
[----:B------:R-:W-:Y:S02]  /*2410*/  @P2 PRMT R120, R114, 0x7632, R120 ;  /* 0x0000763272782816 */ /* 0x000fe40000000078 */
[----:B------:R-:W-:-:S02]  /*2420*/  @P2 SHF.L.U32 R128, R115, 0x10, RZ ;  /* 0x0000001073802819 */ /* 0x000fc400000006ff */
[----:B------:R-:W-:Y:S02]  /*2430*/  @P2 SHF.L.U32 R120, R120, 0x10, RZ ;  /* 0x0000001078782819 */ /* 0x000fe400000006ff */
[----:B------:R-:W-:Y:S01]  /*2440*/  MOV R134, RZ ;  /* 0x000000ff00867202 */ /* 0x000fe20000000f00 */
[----:B------:R-:W2:Y:S08]  /*2450*/  @P2 LDC R126, c[0x0][0x40c] ;  /* 0x00010300ff7e2b82 */ /* 0x000eb00000000800 */
[----:B------:R-:W3:Y:S01]  /*2460*/  @P2 LDC R129, c[0x0][0x40c] ;  /* 0x00010300ff812b82 */ /* 0x000ee20000000800 */
[----:B0-----:R-:W-:Y:S01]  /*2470*/  @P2 FMUL.FTZ R14, R12, R123 ;  /* 0x0000007b0c0e2220 */ /* 0x001fe20000410000 */
[----:B------:R-:W-:-:S03]  /*2480*/  MOV R12, RZ ;  /* 0x000000ff000c7202 */ /* 0x000fc60000000f00 */
        /* <DEDUP_REMOVED lines=9> */
[----:B------:R-:W-:Y:S02]  /*2520*/  @P2 SHF.L.U32 R121, R113, 0x10, RZ ;  /* 0x0000001071792819 */ /* 0x000fe400000006ff */
[----:B------:R-:W-:Y:S01]  /*2530*/  @P2 SHF.L.U32 R126, R114, 0x10, RZ ;  /* 0x00000010727e2819 */ /* 0x000fe200000006ff */
[----:B------:R-:W-:Y:S01]  /*2540*/  @P2 FMUL.FTZ R14, R6, R111 ;  /* 0x0000006f060e2220 */ /* 0x000fe20000410000 */
[----:B------:R-:W2:Y:S01]  /*2550*/  @P2 LDC R131, c[0x0][0x40c] ;  /* 0x00010300ff832b82 */ /* 0x000ea20000000800 */
[----:B------:R-:W-:Y:S01]  /*2560*/  @P2 SHF.L.U32 R6, R112, 0x10, RZ ;  /* 0x0000001070062819 */ /* 0x000fe200000006ff */
[----:B---3--:R-:W-:-:S04]  /*2570*/  @P2 FMUL.FTZ R120, R120, R129 ;  /* 0x0000008178782220 */ /* 0x008fc80000410000 */
[----:B------:R-:W-:Y:S02]  /*2580*/  @P2 FMUL.FTZ R138, R120, R109 ;  /* 0x0000006d788a2220 */ /* 0x000fe40000410000 */
[----:B------:R-:W3:Y:S01]  /*2590*/  @P2 LDC R123, c[0x0][0x40c] ;  /* 0x00010300ff7b2b82 */ /* 0x000ee20000000800 */
[----:B0-----:R-:W-:Y:S01]  /*25a0*/  @P2 FMUL.FTZ R121, R121, R122 ;  /* 0x0000007a79792220 */ /* 0x001fe20000410000 */
[----:B------:R-:W-:Y:S01]  /*25b0*/  F2FP.BF16.F32.PACK_AB R122, RZ, R12 ;  /* 0x0000000cff7a723e */ /* 0x000fe200000010ff */
[----:B-1----:R-:W-:Y:S01]  /*25c0*/  @P2 FMUL.FTZ R127, R126, R127 ;  /* 0x0000007f7e7f2220 */ /* 0x002fe20000410000 */
[----:B------:R-:W-:Y:S01]  /*25d0*/  F2FP.BF16.F32.PACK_AB R126, RZ, R138 ;  /* 0x0000008aff7e723e */ /* 0x000fe200000010ff */
[----:B--2---:R-:W-:Y:S01]  /*25e0*/  @P2 FMUL.FTZ R129, R128, R131 ;  /* 0x0000008380812220 */ /* 0x004fe20000410000 */
[----:B------:R-:W-:Y:S02]  /*25f0*/  CS2R R130, SRZ ;  /* 0x0000000000827805 */ /* 0x000fe4000001ff00 */
[----:B------:R-:W-:Y:S01]  /*2600*/  F2FP.BF16.F32.PACK_AB R128, RZ, R14 ;  /* 0x0000000eff80723e */ /* 0x000fe200000010ff */
[----:B------:R-:W-:Y:S01]  /*2610*/  @P2 FMUL.FTZ R131, R121, R106 ;  /* 0x0000006a79832220 */ /* 0x000fe20000410000 */
[----:B------:R-:W-:Y:S01]  /*2620*/  @P2 FMUL.FTZ R130, R127, R108 ;  /* 0x0000006c7f822220 */ /* 0x000fe20000410000 */
[----:B------:R-:W-:Y:S01]  /*2630*/  @P2 FMUL.FTZ R132, R129, R110 ;  /* 0x0000006e81842220 */ /* 0x000fe20000410000 */
[----:B---3--:R-:W-:-:S02]  /*2640*/  @P2 FMUL.FTZ R123, R6, R123 ;  /* 0x0000007b067b2220 */ /* 0x008fc40000410000 */
[----:B------:R-:W-:Y:S02]  /*2650*/  F2FP.BF16.F32.PACK_AB R121, RZ, R131 ;  /* 0x00000083ff79723e */ /* 0x000fe400000010ff */
[----:B------:R-:W-:Y:S01]  /*2660*/  F2FP.BF16.F32.PACK_AB R6, RZ, R136 ;  /* 0x00000088ff06723e */ /* 0x000fe200000010ff */
[----:B------:R-:W-:Y:S01]  /*2670*/  @P2 FMUL.FTZ R134, R123, R104 ;  /* 0x000000687b862220 */ /* 0x000fe20000410000 */
[----:B------:R-:W-:Y:S02]  /*2680*/  F2FP.BF16.F32.PACK_AB R123, RZ, R130 ;  /* 0x00000082ff7b723e */ /* 0x000fe400000010ff */
[----:B------:R-:W-:Y:S02]  /*2690*/  F2FP.BF16.F32.PACK_AB R127, RZ, R132 ;  /* 0x00000084ff7f723e */ /* 0x000fe400000010ff */
[----:B------:R-:W-:Y:S02]  /*26a0*/  F2FP.BF16.F32.PACK_AB R120, RZ, R134 ;  /* 0x00000086ff78723e */ /* 0x000fe400000010ff */
[----:B------:R-:W-:-:S02]  /*26b0*/  PRMT R121, R121, 0x5410, R122 ;  /* 0x0000541079797816 */ /* 0x000fc4000000007a */
[----:B------:R-:W-:Y:S02]  /*26c0*/  PRMT R122, R123, 0x5410, R126 ;  /* 0x000054107b7a7816 */ /* 0x000fe4000000007e */
[----:B------:R-:W-:Y:S02]  /*26d0*/  PRMT R123, R127, 0x5410, R128 ;  /* 0x000054107f7b7816 */ /* 0x000fe40000000080 */
[----:B------:R-:W-:-:S07]  /*26e0*/  PRMT R120, R120, 0x5410, R6 ;  /* 0x0000541078787816 */ /* 0x000fce0000000006 */
.L_x_5551:
[----:B------:R-:W-:Y:S01]  /*26f0*/  FADD.FTZ R6, RZ, R135 ;  /* 0x00000087ff067221 */ /* 0x000fe20000010000 */
[----:B------:R-:W0:Y:S01]  /*2700*/  S2UR UR5, SR_CgaCtaId ;  /* 0x00000000000579c3 */ /* 0x000e220000008800 */
[----:B------:R-:W-:Y:S01]  /*2710*/  ISETP.NE.AND P0, PT, R2, RZ, PT ;  /* 0x000000ff0200720c */ /* 0x000fe20003f05270 */
        /* <DEDUP_REMOVED lines=13> */
[----:B-1----:R-:W-:Y:S02]  /*27f0*/  MOV R120, RZ ;  /* 0x000000ff00787202 */ /* 0x002fe40000000f00 */
[----:B------:R-:W-:Y:S01]  /*2800*/  FADD.FTZ R6, R6, R163 ;  /* 0x000000a306067221 */ /* 0x000fe20000010000 */
[----:B------:R-:W-:-:S03]  /*2810*/  @!P2 MOV R120, 0x400 ;  /* 0x000004000078a802 */ /* 0x000fc60000000f00 */
[----:B------:R-:W-:Y:S02]  /*2820*/  FADD.FTZ R6, R6, R151 ;  /* 0x0000009706067221 */ /* 0x000fe40000010000 */
[----:B------:R-:W0:Y:S02]  /*2830*/  SHFL.DOWN PT, R121, R120, 0x2, 0x1f ;  /* 0x08401f0078797f89 */ /* 0x000e2400000e0000 */
[----:B------:R-:W-:-:S04]  /*2840*/  FADD.FTZ R6, R6, R153 ;  /* 0x0000009906067221 */ /* 0x000fc80000010000 */
[----:B------:R-:W-:-:S04]  /*2850*/  FADD.FTZ R6, R6, R155 ;  /* 0x0000009b06067221 */ /* 0x000fc80000010000 */
[----:B------:R-:W-:-:S04]  /*2860*/  FADD.FTZ R6, R6, R157 ;  /* 0x0000009d06067221 */ /* 0x000fc80000010000 */
[----:B------:R-:W-:-:S04]  /*2870*/  FADD.FTZ R6, R6, R159 ;  /* 0x0000009f06067221 */ /* 0x000fc80000010000 */
[----:B------:R-:W-:-:S04]  /*2880*/  FADD.FTZ R6, R6, R161 ;  /* 0x000000a106067221 */ /* 0x000fc80000010000 */
[----:B------:R-:W-:Y:S01]  /*2890*/  FADD.FTZ R6, R6, R165 ;  /* 0x000000a506067221 */ /* 0x000fe20000010000 */
[----:B0-----:R-:W-:-:S03]  /*28a0*/  IADD3 R124, PT, PT, R121, R120, RZ ;  /* 0x00000078797c7210 */ /* 0x001fc60007ffe0ff */
        /* <DEDUP_REMOVED lines=92> */
[----:B0-----:R-:W-:Y:S01]  /*2e70*/  FADD.FTZ R127, R6, R127 ;  /* 0x0000007f067f7221 */ /* 0x001fe20000010000 */
[----:B------:R-:W-:-:S04]  /*2e80*/  @!P0 SHF.R.U32.HI R6, RZ, 0x2, R0 ;  /* 0x00000002ff068819 */ /* 0x000fc80000011600 */
[----:B------:R-:W0:Y:S01]  /*2e90*/  SHFL.BFLY PT, R128, R127, 0x2, 0x1f ;  /* 0x0c401f007f807f89 */ /* 0x000e2200000e0000 */
[----:B------:R-:W-:Y:S02]  /*2ea0*/  @!P0 LOP3.LUT R140, R6, 0x18, RZ, 0xc0, !PT ;  /* 0x00000018068c8812 */ /* 0x000fe400078ec0ff */
[----:B------:R-:W-:-:S04]  /*2eb0*/  I2FP.F32.S32 R6, R124 ;  /* 0x0000007c00067245 */ /* 0x000fc80000201400 */
[----:B------:R-:W1:Y:S01]  /*2ec0*/  MUFU.RCP R125, R6 ;  /* 0x00000006007d7308 */ /* 0x000e620000001000 */
        /* <DEDUP_REMOVED lines=8> */
[----:B------:R-:W-:-:S04]  /*2f50*/  @!P2 LEA R142, R2, UR4, 0x3 ;  /* 0x00000004028eac11 */ /* 0x000fc8000f8e18ff */
[----:B------:R0:W-:Y:S01]  /*2f60*/  @!P0 STS.64 [R140+UR4], R126 ;  /* 0x0000007e8c008988 */ /* 0x0001e20008000a04 */
[----:B------:R-:W-:Y:S01]  /*2f70*/  BAR.SYNC.DEFER_BLOCKING 0x0 ;  /* 0x0000000000007b1d */ /* 0x000fe20000010000 */
[----:B------:R-:W-:Y:S02]  /*2f80*/  ISETP.NE.AND P0, PT, R0, RZ, PT ;  /* 0x000000ff0000720c */ /* 0x000fe40003f05270 */
[----:B0-----:R-:W-:-:S03]  /*2f90*/  I2FP.F32.S32 R126, R121 ;  /* 0x00000079007e7245 */ /* 0x001fc60000201400 */
[----:B------:R-:W0:Y:S01]  /*2fa0*/  SHFL.DOWN PT, R127, R124, 0x1, 0x1f ;  /* 0x08201f007c7f7f89 */ /* 0x000e2200000e0000 */
[----:B------:R-:W-:-:S03]  /*2fb0*/  I2FP.F32.U32 R121, R120 ;  /* 0x0000007800797245 */ /* 0x000fc60000201000 */
[----:B------:R-:W2:Y:S01]  /*2fc0*/  @!P2 LDS.64 R128, [R142] ;  /* 0x000000008e80a984 */ /* 0x000ea20000000a00 */
[-C--:B0-----:R-:W-:Y:S02]  /*2fd0*/  IADD3 R124, PT, PT, R124, R127.reuse, RZ ;  /* 0x0000007f7c7c7210 */ /* 0x081fe40007ffe0ff */
[----:B------:R-:W-:Y:S02]  /*2fe0*/  I2FP.F32.S32 R127, R127 ;  /* 0x0000007f007f7245 */ /* 0x000fe40000201400 */
        /* <DEDUP_REMOVED lines=8> */
[----:B---3--:R-:W-:-:S03]  /*3070*/  FADD.FTZ R122, R122, R129 ;  /* 0x000000817a7a7221 */ /* 0x008fc60000010000 */
[----:B------:R-:W-:Y:S01]  /*3080*/  FMUL.FTZ R123, R123, R121 ;  /* 0x000000797b7b7220 */ /* 0x000fe20000410000 */
[----:B-1----:R-:W-:-:S03]  /*3090*/  FMUL.FTZ R121, R125, R140 ;  /* 0x0000008c7d797220 */ /* 0x002fc60000410000 */
[----:B------:R-:W-:Y:S02]  /*30a0*/  FMUL.FTZ R123, R123, R126 ;  /* 0x0000007e7b7b7220 */ /* 0x000fe40000410000 */
[----:B------:R-:W1:Y:S01]  /*30b0*/  SHFL.DOWN PT, R120, R121, 0x1, 0x1f ;  /* 0x08201f0079787f89 */ /* 0x000e6200000e0000 */
[----:B------:R-:W2:Y:S01]  /*30c0*/  LDC R126, c[0x0][0x448] ;  /* 0x00011200ff7e7b82 */ /* 0x000ea20000000800 */
[----:B------:R-:W-:-:S05]  /*30d0*/  FFMA.FTZ R122, R125, R123, R122 ;  /* 0x0000007b7d7a7223 */ /* 0x000fca000001007a */
[----:B------:R-:W3:Y:S01]  /*30e0*/  SHFL.DOWN PT, R123, R122, 0x1, 0x1f ;  /* 0x08201f007a7b7f89 */ /* 0x000ee200000e0000 */
[----:B-1----:R-:W-:Y:S01]  /*30f0*/  FADD.FTZ R125, R121, -R120 ;  /* 0x80000078797d7221 */ /* 0x002fe20000010000 */
[----:B------:R-:W-:-:S03]  /*3100*/  FMUL.FTZ R129, R120, R127 ;  /* 0x0000007f78817220 */ /* 0x000fc60000410000 */
[----:B------:R-:W-:Y:S01]  /*3110*/  FMUL.FTZ R125, R125, R125 ;  /* 0x0000007d7d7d7220 */ /* 0x000fe20000410000 */
[----:B------:R-:W-:Y:S01]  /*3120*/  FFMA.FTZ R129, R6, R121, R129 ;  /* 0x0000007906817223 */ /* 0x000fe20000010081 */
[----:B---3--:R-:W-:Y:S02]  /*3130*/  FADD.FTZ R123, R122, R123 ;  /* 0x0000007b7a7b7221 */ /* 0x008fe40000010000 */
[----:B------:R-:W-:Y:S01]  /*3140*/  FMUL.FTZ R125, R6, R125 ;  /* 0x0000007d067d7220 */ /* 0x000fe20000410000 */
[----:B0-----:R-:W-:Y:S01]  /*3150*/  FMUL.FTZ R129, R124, R129 ;  /* 0x000000817c817220 */ /* 0x001fe20000410000 */
[----:B------:R-:W0:Y:S02]  /*3160*/  @!P0 LDC.64 R120, c[0x0][0x3c8] ;  /* 0x0000f200ff788b82 */ /* 0x000e240000000a00 */
[----:B------:R-:W-:-:S03]  /*3170*/  FMUL.FTZ R125, R125, R127 ;  /* 0x0000007f7d7d7220 */ /* 0x000fc60000410000 */
[----:B------:R-:W1:Y:S01]  /*3180*/  SHFL.IDX PT, R129, R129, RZ, 0x1f ;  /* 0x00001fff81817589 */ /* 0x000e6200000e0000 */
[----:B------:R-:W-:Y:S02]  /*3190*/  FFMA.FTZ R124, R124, R125, R123 ;  /* 0x0000007d7c7c7223 */ /* 0x000fe4000001007b */
[----:B------:R-:W3:Y:S03]  /*31a0*/  @!P0 LDC.64 R122, c[0x0][0x3c0] ;  /* 0x0000f000ff7a8b82 */ /* 0x000ee60000000a00 */
[----:B------:R-:W2:Y:S01]  /*31b0*/  SHFL.IDX PT, R127, R124, RZ, 0x1f ;  /* 0x00001fff7c7f7589 */ /* 0x000ea200000e0000 */
[----:B0-----:R-:W-:-:S04]  /*31c0*/  @!P0 IMAD.WIDE R120, R8, 0x4, R120 ;  /* 0x0000000408788825 */ /* 0x001fc800078e0278 */
[----:B-1----:R-:W-:Y:S01]  /*31d0*/  FMUL.FTZ R6, R129, R129 ;  /* 0x0000008181067220 */ /* 0x002fe20000410000 */
[----:B---3--:R-:W-:-:S04]  /*31e0*/  @!P0 IMAD.WIDE R122, R8, 0x4, R122 ;  /* 0x00000004087a8825 */ /* 0x008fc800078e027a */
[----:B------:R-:W-:Y:S01]  /*31f0*/  FSEL R125, R6, RZ, P1 ;  /* 0x000000ff067d7208 */ /* 0x000fe20000800000 */
[----:B--2---:R-:W-:Y:S01]  /*3200*/  FFMA.FTZ R6, R127, UR10, R126 ;  /* 0x0000000a7f067c23 */ /* 0x004fe2000801007e */
[----:B------:R0:W-:Y:S03]  /*3210*/  @!P0 STG.E desc[UR6][R122.64], R129 ;  /* 0x000000817a008986 */ /* 0x0001e6000c101906 */
[----:B------:R-:W-:-:S06]  /*3220*/  FADD.FTZ R125, R6, R125 ;  /* 0x0000007d067d7221 */ /* 0x000fcc0000010000 */
[----:B------:R-:W1:Y:S02]  /*3230*/  MUFU.RSQ R125, R125 ;  /* 0x0000007d007d7308 */ /* 0x000e640000001400 */
[----:B-1----:R0:W-:Y:S01]  /*3240*/  @!P0 STG.E desc[UR6][R120.64], R125 ;  /* 0x0000007d78008986 */ /* 0x0021e2000c101906 */
[----:B------:R-:W-:-:S13]  /*3250*/  ISETP.GE.AND P0, PT, R10, 0x1, PT ;  /* 0x000000010a00780c */ /* 0x000fda0003f06270 */
[----:B0-----:R-:W-:Y:S05]  /*3260*/  @!P0 BRA `(.L_x_5552) ;  /* 0x0000000800088947 */ /* 0x001fea0003800000 */
[----:B------:R-:W-:Y:S02]  /*3270*/  IADD3 R10, PT, PT, R10, -0x1, RZ ;  /* 0xffffffff0a0a7810 */ /* 0x000fe40007ffe0ff */
[----:B------:R-:W-:-:S03]  /*3280*/  FSEL R6, R129, RZ, !P1 ;  /* 0x000000ff81067208 */ /* 0x000fc60004800000 */
[----:B------:R-:W-:Y:S02]  /*3290*/  IMAD R133, R10, R133, RZ ;  /* 0x000000850a857224 */ /* 0x000fe400078e02ff */
[C---:B------:R-:W-:Y:S01]  /*32a0*/  FADD.FTZ R162, -R6.reuse, R3 ;  /* 0x0000000306a27221 */ /* 0x040fe20000010100 */
[C---:B------:R-:W-:Y:S01]  /*32b0*/  FADD.FTZ R3, -R6.reuse, R4 ;  /* 0x0000000406037221 */ /* 0x040fe20000010100 */
[C---:B------:R-:W-:Y:S01]  /*32c0*/  FADD.FTZ R164, -R6.reuse, R5 ;  /* 0x0000000506a47221 */ /* 0x040fe20000010100 */
[----:B------:R-:W-:Y:S01]  /*32d0*/  SHF.R.S32.HI R4, RZ, 0x1f, R133 ;  /* 0x0000001fff047819 */ /* 0x000fe20000011485 */
[C---:B------:R-:W-:Y:S01]  /*32e0*/  FADD.FTZ R140, -R6.reuse, R145 ;  /* 0x00000091068c7221 */ /* 0x040fe20000010100 */
[C---:B------:R-:W-:Y:S01]  /*32f0*/  FADD.FTZ R126, -R6.reuse, R143 ;  /* 0x0000008f067e7221 */ /* 0x040fe20000010100 */
[----:B------:R-:W-:Y:S01]  /*3300*/  FADD.FTZ R148, -R6, R153 ;  /* 0x0000009906947221 */ /* 0x000fe20000010100 */
[----:B------:R-:W-:Y:S01]  /*3310*/  LEA.HI R129, R4, R133, RZ, 0x3 ;  /* 0x0000008504817211 */ /* 0x000fe200078f18ff */
[C---:B------:R-:W-:Y:S01]  /*3320*/  FADD.FTZ R144, -R6.reuse, R163 ;  /* 0x000000a306907221 */ /* 0x040fe20000010100 */
[----:B------:R-:W0:Y:S01]  /*3330*/  LDC.64 R4, c[0x0][0x428] ;  /* 0x00010a00ff047b82 */ /* 0x000e220000000a00 */
        /* <DEDUP_REMOVED lines=26> */
[----:B------:R-:W-:Y:S01]  /*34e0*/  LEA.HI.SX32 R129, R129, R0, 0x1d ;  /* 0x0000000081817211 */ /* 0x000fe200078feaff */
        /* <DEDUP_REMOVED lines=32> */
[C---:B------:R-:W-:Y:S01]  /*36f0*/  IADD3 R123, PT, PT, R129.reuse, 0x80, RZ ;  /* 0x00000080817b7810 */ /* 0x040fe20007ffe0ff */
[C---:B0-----:R-:W-:Y:S01]  /*3700*/  IMAD.WIDE.U32 R10, R129.reuse, 0x10, R4 ;  /* 0x00000010810a7825 */ /* 0x041fe200078e0004 */
[----:B------:R-:W-:-:S03]  /*3710*/  IADD3 R125, PT, PT, R129, 0x100, RZ ;  /* 0x00000100817d7810 */ /* 0x000fc60007ffe0ff */
[----:B------:R-:W-:Y:S01]  /*3720*/  FFMA.FTZ R12, R6, R19, R51 ;  /* 0x00000013060c7223 */ /* 0x000fe20000010033 */
[----:B------:R-:W-:Y:S01]  /*3730*/  IADD3 R145, PT, PT, R129, 0x180, RZ ;  /* 0x0000018081917810 */ /* 0x000fe20007ffe0ff */
[----:B------:R-:W-:-:S04]  /*3740*/  IMAD.WIDE.U32 R122, R123, 0x10, R4 ;  /* 0x000000107b7a7825 */ /* 0x000fc800078e0004 */
        /* <DEDUP_REMOVED lines=11> */
[----:B------:R-:W-:Y:S01]  /*3800*/  FFMA.FTZ R4, R15, R16, R48 ;  /* 0x000000100f047223 */ /* 0x000fe20000010030 */
[----:B------:R-:W-:Y:S01]  /*3810*/  FFMA.FTZ R15, R120, R17, R49 ;  /* 0x00000011780f7223 */ /* 0x000fe20000010031 */
[----:B------:R-:W-:Y:S01]  /*3820*/  F2FP.BF16.F32.PACK_AB R5, R12, R5 ;  /* 0x000000050c05723e */ /* 0x000fe200000010ff */
[----:B------:R-:W-:Y:S01]  /*3830*/  FFMA.FTZ R158, R158, R31, R63 ;  /* 0x0000001f9e9e7223 */ /* 0x000fe2000001003f */
[----:B------:R-:W-:Y:S01]  /*3840*/  F2FP.BF16.F32.PACK_AB R6, R121, R6 ;  /* 0x000000067906723e */ /* 0x000fe200000010ff */
[----:B------:R-:W-:Y:S01]  /*3850*/  FFMA.FTZ R12, R127, R24, R56 ;  /* 0x000000187f0c7223 */ /* 0x000fe20000010038 */
[----:B------:R-:W-:Y:S01]  /*3860*/  F2FP.BF16.F32.PACK_AB R14, R133, R14 ;  /* 0x0000000e850e723e */ /* 0x000fe200000010ff */
        /* <DEDUP_REMOVED lines=29> */
[----:B------:R-:W-:Y:S01]  /*3a40*/  F2FP.BF16.F32.PACK_AB R138, R138, R147 ;  /* 0x000000938a8a723e */ /* 0x000fe200000010ff */
[----:B------:R0:W-:Y:S01]  /*3a50*/  STG.E.128 desc[UR6][R124.64], R132 ;  /* 0x000000847c007986 */ /* 0x0001e2000c101d06 */
[----:B------:R-:W-:Y:S02]  /*3a60*/  F2FP.BF16.F32.PACK_AB R137, R144, R131 ;  /* 0x000000839089723e */ /* 0x000fe400000010ff */
[----:B------:R-:W-:-:S05]  /*3a70*/  F2FP.BF16.F32.PACK_AB R136, R136, R3 ;  /* 0x000000038888723e */ /* 0x000fca00000010ff */
[----:B------:R0:W-:Y:S02]  /*3a80*/  STG.E.128 desc[UR6][R128.64], R136 ;  /* 0x0000008880007986 */ /* 0x0001e4000c101d06 */
.L_x_5552:
[----:B0-----:R-:W0:Y:S01]  /*3a90*/  LDC.64 R4, c[0x0][0x380] ;  /* 0x0000e000ff047b82 */ /* 0x001e220000000a00 */
[----:B------:R-:W-:Y:S01]  /*3aa0*/  UPLOP3.LUT UP0, UPT, UPT, UPT, UP0, 0x40, 0x4 ;  /* 0x000000000004789c */ /* 0x000fe20003f0e800 */
[----:B0-----:R-:W-:-:S04]  /*3ab0*/  IADD3 R8, PT, PT, R8, R4, RZ ;  /* 0x0000000408087210 */ /* 0x001fc80007ffe0ff */
[----:B------:R-:W-:-:S13]  /*3ac0*/  ISETP.GE.AND P0, PT, R8, R5, PT ;  /* 0x000000050800720c */ /* 0x000fda0003f06270 */
[----:B------:R-:W-:Y:S05]  /*3ad0*/  @!P0 BRA `(.L_x_5553) ;  /* 0xffffffc8009c8947 */ /* 0x000fea000383ffff */
[----:B------:R-:W-:Y:S05]  /*3ae0*/  EXIT ;  /* 0x000000000000794d */ /* 0x000fea0003800000 */
.L_x_5554:
        /* <DEDUP_REMOVED lines=9> */
.L_x_27237:


//--------------------- .text._ZN10layer_norm13ln_fwd_kernelINS_13Kernel_traitsIf13__nv_bfloat16S2_S2_fjLj4096ELj1ELj1ELj4ELj16ENS_18Kernel_traits_baseILj4096EfS2_S2_S2_fjLj128EEEEELb1ELb0ELb0ELb0EEEvNS_9FwdParamsE --------------------------
	.section	.text._ZN10layer_norm13ln_fwd_kernelINS_13Kernel_traitsIf13__nv_bfloat16S2_S2_fjLj4096ELj1ELj1ELj4ELj16ENS_18Kernel_traits_baseILj4096EfS2_S2_S2_fjLj128EEEEELb1ELb0ELb0ELb0EEEvNS_9FwdParamsE,"ax",@progbits
	.align	128
        .global         _ZN10layer_norm13ln_fwd_kernelINS_13Kernel_traitsIf13__nv_bfloat16S2_S2_fjLj4096ELj1ELj1ELj4ELj16ENS_18Kernel_traits_baseILj4096EfS2_S2_S2_fjLj128EEEEELb1ELb0ELb0ELb0EEEvNS_9FwdParamsE
        .type           _ZN10layer_norm13ln_fwd_kernelINS_13Kernel_traitsIf13__nv_bfloat16S2_S2_fjLj4096ELj1ELj1ELj4ELj16ENS_18Kernel_traits_baseILj4096EfS2_S2_S2_fjLj128EEEEELb1ELb0ELb0ELb0EEEvNS_9FwdParamsE,@function
        .size           _ZN10layer_norm13ln_fwd_kernelINS_13Kernel_traitsIf13__nv_bfloat16S2_S2_fjLj4096ELj1ELj1ELj4ELj16ENS_18Kernel_traits_baseILj4096EfS2_S2_S2_fjLj128EEEEELb1ELb0ELb0ELb0EEEvNS_9FwdParamsE,(.L_x_27238 - _ZN10layer_norm13ln_fwd_kernelINS_13Kernel_traitsIf13__nv_bfloat16S2_S2_fjLj4096ELj1ELj1ELj4ELj16ENS_18Kernel_traits_baseILj4096EfS2_S2_S2_fjLj128EEEEELb1ELb0ELb0ELb0EEEvNS_9FwdParamsE)
        .other          _ZN10layer_norm13ln_fwd_kernelINS_13Kernel_traitsIf13__nv_bfloat16S2_S2_fjLj4096ELj1ELj1ELj4ELj16ENS_18Kernel_traits_baseILj4096EfS2_S2_S2_fjLj128EEEEELb1ELb0ELb0ELb0EEEvNS_9FwdParamsE,@"STO_CUDA_ENTRY STV_DEFAULT"
_ZN10layer_norm13ln_fwd_kernelINS_13Kernel_traitsIf13__nv_bfloat16S2_S2_fjLj4096ELj1ELj1ELj4ELj16ENS_18Kernel_traits_baseILj4096EfS2_S2_S2_fjLj128EEEEELb1ELb0ELb0ELb0EEEvNS_9FwdParamsE:
.text._ZN10layer_norm13ln_fwd_kernelINS_13Kernel_traitsIf13__nv_bfloat16S2_S2_fjLj4096ELj1ELj1ELj4ELj16ENS_18Kernel_traits_baseILj4096EfS2_S2_S2_fjLj128EEEEELb1ELb0ELb0ELb0EEEvNS_9FwdParamsE:
[----:B------:R-:W0:Y:S01]  /*0000*/  LDC R1, c[0x0][0x37c] ;  /* 0x0000df00ff017b82 */ /* 0x000e220000000800 */
[----:B------:R-:W1:Y:S07]  /*0010*/  LDCU.U8 UR4, c[0x0][0x464] ;  /* 0x00008c80ff0477ac */ /* 0x000e6e0008000000 */
[----:B------:R-:W2:Y:S01]  /*0020*/  LDC R0, c[0x0][0x458] ;  /* 0x00011600ff007b82 */ /* 0x000ea20000000800 */
[----:B0-----:R-:W-:Y:S01]  /*0030*/  VIADD R1, R1, 0xfffffff8 ;  /* 0xfffffff801017836 */ /* 0x001fe20000000000 */
[----:B------:R-:W0:Y:S01]  /*0040*/  LDCU.64 UR8, c[0x0][0x450] ;  /* 0x00008a00ff0877ac */ /* 0x000e220008000a00 */
[----:B------:R-:W3:Y:S05]  /*0050*/  LDCU.64 UR6, c[0x0][0x358] ;  /* 0x00006b00ff0677ac */ /* 0x000eea0008000a00 */
[----:B------:R-:W4:Y:S01]  /*0060*/  LDC R11, c[0x0][0x45c] ;  /* 0x00011700ff0b7b82 */ /* 0x000f220000000800 */
[----:B------:R-:W5:Y:S07]  /*0070*/  S2R R10, SR_TID.X ;  /* 0x00000000000a7919 */ /* 0x000f6e0000002100 */
[----:B------:R-:W5:Y:S01]  /*0080*/  LDC R6, c[0x0][0x388] ;  /* 0x0000e200ff067b82 */ /* 0x000f620000000800 */
[----:B-1----:R-:W-:Y:S01]  /*0090*/  ISETP.NE.AND P0, PT, RZ, UR4, PT ;  /* 0x00000004ff007c0c */ /* 0x002fe2000bf05270 */
[----:B------:R-:W1:Y:S01]  /*00a0*/  LDCU.64 UR4, c[0x0][0x438] ;  /* 0x00008700ff0477ac */ /* 0x000e620008000a00 */
[----:B0-----:R-:W-:Y:S01]  /*00b0*/  IMAD.U32 R2, RZ, RZ, UR8 ;  /* 0x00000008ff027e24 */ /* 0x001fe2000f8e00ff */
[----:B------:R-:W-:-:S10]  /*00c0*/  MOV R3, UR9 ;  /* 0x0000000900037c02 */ /* 0x000fd40008000f00 */
[----:B---3--:R-:W3:Y:S01]  /*00d0*/  @P0 LDG.E.64 R2, desc[UR6][R2.64] ;  /* 0x0000000602020981 */ /* 0x008ee2000c1e1b00 */
[----:B--2---:R-:W-:Y:S01]  /*00e0*/  @P0 IMAD.MOV.U32 R4, RZ, RZ, R0 ;  /* 0x000000ffff040224 */ /* 0x004fe200078e0000 */
[----:B------:R-:W0:Y:S01]  /*00f0*/  @P0 LDC R7, c[0x0][0x460] ;  /* 0x00011800ff070b82 */ /* 0x000e220000000800 */
[----:B----4-:R-:W-:-:S06]  /*0100*/  @P0 IMAD.MOV.U32 R5, RZ, RZ, R11 ;  /* 0x000000ffff050224 */ /* 0x010fcc00078e000b */
[----:B------:R-:W0:Y:S01]  /*0110*/  @P0 LDG.E.64 R4, desc[UR6][R4.64] ;  /* 0x0000000604040981 */ /* 0x000e22000c1e1b00 */
[----:B------:R-:W2:Y:S01]  /*0120*/  S2UR UR10, SR_CTAID.X ;  /* 0x00000000000a79c3 */ /* 0x000ea20000002500 */
[----:B-1----:R-:W-:Y:S01]  /*0130*/  UISETP.NE.U32.AND UP0, UPT, UR4, URZ, UPT ;  /* 0x000000ff0400728c */ /* 0x002fe2000bf05070 */
[----:B------:R-:W-:Y:S01]  /*0140*/  BSSY.RECONVERGENT B0, `(.L_x_5555) ;  /* 0x0000077000007945 */ /* 0x000fe20003800200 */
[----:B-----5:R-:W-:Y:S02]  /*0150*/  LOP3.LUT R20, R10, 0x1f, RZ, 0xc0, !PT ;  /* 0x0000001f0a147812 */ /* 0x020fe400078ec0ff */
[----:B------:R-:W-:-:S03]  /*0160*/  UISETP.NE.AND.EX UP0, UPT, UR5, URZ, UPT, UP0 ;  /* 0x000000ff0500728c */ /* 0x000fc6000bf05300 */
[----:B------:R-:W2:Y:S02]  /*0170*/  LDC R9, c[0x0][0x360] ;  /* 0x0000d800ff097b82 */ /* 0x000ea40000000800 */
[----:B--2---:R-:W-:Y:S01]  /*0180*/  IMAD R9, R9, UR10, R10 ;  /* 0x0000000a09097c24 */ /* 0x004fe2000f8e020a */
[----:B---3--:R-:W-:Y:S02]  /*0190*/  @P0 R2UR UR8, R2 ;  /* 0x00000000020802ca */ /* 0x008fe400000e0000 */
[----:B------:R-:W-:Y:S02]  /*01a0*/  @P0 R2UR UR9, R3 ;  /* 0x00000000030902ca */ /* 0x000fe400000e0000 */
[----:B------:R-:W-:Y:S02]  /*01b0*/  LOP3.LUT R2, R10, 0x60, RZ, 0xc0, !PT ;  /* 0x000000600a027812 */ /* 0x000fe400078ec0ff */
[----:B------:R-:W-:Y:S02]  /*01c0*/  SHF.R.S32.HI R3, RZ, 0x1f, R6 ;  /* 0x0000001fff037819 */ /* 0x000fe40000011406 */
[----:B------:R-:W-:-:S02]  /*01d0*/  LOP3.LUT R22, R2, 0x1f, R10, 0xf8, !PT ;  /* 0x0000001f02167812 */ /* 0x000fc400078ef80a */
[----:B------:R-:W-:Y:S02]  /*01e0*/  LEA.HI R3, R3, R6, RZ, 0x3 ;  /* 0x0000000603037211 */ /* 0x000fe400078f18ff */
[----:B0-----:R-:W-:Y:S01]  /*01f0*/  @P0 IADD3 R0, P1, PT, R4, R7, RZ ;  /* 0x0000000704000210 */ /* 0x001fe20007f3e0ff */
[----:B------:R-:W-:Y:S01]  /*0200*/  UIADD3 UR15, UPT, UPT, UR8, -0x61c88647, URZ ;  /* 0x9e3779b9080f7890 */ /* 0x000fe2000fffe0ff */
[----:B------:R-:W-:Y:S01]  /*0210*/  LOP3.LUT R8, R22, 0x7f, RZ, 0x3c, !PT ;  /* 0x0000007f16087812 */ /* 0x000fe200078e3cff */
[----:B------:R-:W-:Y:S01]  /*0220*/  UIADD3 UR18, UPT, UPT, UR9, -0x4498517b, URZ ;  /* 0xbb67ae8509127890 */ /* 0x000fe2000fffe0ff */
[----:B------:R-:W-:Y:S01]  /*0230*/  SHF.R.S32.HI R3, RZ, 0x3, R3 ;  /* 0x00000003ff037819 */ /* 0x000fe20000011403 */
[----:B------:R-:W-:Y:S01]  /*0240*/  UIADD3 UR19, UPT, UPT, UR8, 0x3c6ef372, URZ ;  /* 0x3c6ef37208137890 */ /* 0x000fe2000fffe0ff */
[----:B------:R-:W-:Y:S01]  /*0250*/  @P0 IADD3.X R11, PT, PT, RZ, R5, RZ, P1, !PT ;  /* 0x00000005ff0b0210 */ /* 0x000fe20000ffe4ff */
[----:B------:R-:W-:Y:S02]  /*0260*/  UIADD3 UR20, UPT, UPT, UR9, 0x76cf5d0a, URZ ;  /* 0x76cf5d0a09147890 */ /* 0x000fe4000fffe0ff */
[----:B------:R-:W-:Y:S01]  /*0270*/  IMAD.IADD R8, R3, 0x1, R8 ;  /* 0x0000000103087824 */ /* 0x000fe200078e0208 */
[--C-:B------:R-:W-:Y:S01]  /*0280*/  SHF.R.U64 R7, R0, 0x2, R11.reuse ;  /* 0x0000000200077819 */ /* 0x100fe2000000120b */
[----:B------:R-:W-:Y:S01]  /*0290*/  UIADD3 UR21, UPT, UPT, UR8, -0x255992d5, URZ ;  /* 0xdaa66d2b08157890 */ /* 0x000fe2000fffe0ff */
[----:B------:R-:W-:Y:S01]  /*02a0*/  SHF.R.U32.HI R6, RZ, 0x2, R11 ;  /* 0x00000002ff067819 */ /* 0x000fe2000001160b */
        /* <DEDUP_REMOVED lines=26> */
[----:B------:R-:W-:Y:S02]  /*0450*/  @P1 IADD3 R21, PT, PT, R21, 0x80, RZ ;  /* 0x0000008015151810 */ /* 0x000fe40007ffe0ff */
[----:B------:R0:W5:Y:S01]  /*0460*/  @P1 LDG.E.128 R108, desc[UR6][R12.64+0x10] ;  /* 0x000010060c6c1981 */ /* 0x000162000c1e1d00 */
[----:B------:R-:W1:Y:S03]  /*0470*/  @P0 LDC.64 R4, c[0x0][0x3d0] ;  /* 0x0000f400ff040b82 */ /* 0x000e660000000a00 */
[----:B------:R0:W5:Y:S01]  /*0480*/  @P1 LD.E.128 R84, desc[UR6][R14.64] ;  /* 0x000000060e541980 */ /* 0x000162000c101d00 */
[----:B--2---:R-:W-:-:S03]  /*0490*/  @P2 IMAD.WIDE.U32 R16, R21, 0x20, R16 ;  /* 0x0000002015102825 */ /* 0x004fc600078e0010 */
[----:B------:R0:W5:Y:S01]  /*04a0*/  @P1 LD.E.128 R88, desc[UR6][R14.64+0x10] ;  /* 0x000010060e581980 */ /* 0x000162000c101d00 */
[----:B------:R-:W2:Y:S03]  /*04b0*/  @P0 LDC.64 R10, c[0x0][0x438] ;  /* 0x00010e00ff0a0b82 */ /* 0x000ea60000000a00 */
[----:B------:R0:W5:Y:S01]  /*04c0*/  @P2 LDG.E.128 R104, desc[UR6][R16.64] ;  /* 0x0000000610682981 */ /* 0x000162000c1e1d00 */
[----:B---3--:R-:W-:-:S03]  /*04d0*/  @P2 IMAD.WIDE.U32 R18, R21, 0x20, R18 ;  /* 0x0000002015122825 */ /* 0x008fc600078e0012 */
[----:B------:R0:W5:Y:S04]  /*04e0*/  @P2 LDG.E.128 R100, desc[UR6][R16.64+0x10] ;  /* 0x0000100610642981 */ /* 0x000168000c1e1d00 */
[----:B------:R0:W5:Y:S04]  /*04f0*/  @P2 LD.E.128 R92, desc[UR6][R18.64] ;  /* 0x00000006125c2980 */ /* 0x000168000c101d00 */
[----:B------:R0:W5:Y:S01]  /*0500*/  @P2 LD.E.128 R96, desc[UR6][R18.64+0x10] ;  /* 0x0000100612602980 */ /* 0x000162000c101d00 */
[----:B-1----:R-:W-:-:S05]  /*0510*/  @P0 IMAD.WIDE.U32 R4, R22, 0x20, R4 ;  /* 0x0000002016040825 */ /* 0x002fca00078e0004 */
[----:B------:R0:W5:Y:S01]  /*0520*/  @P0 LDG.E.128 R120, desc[UR6][R4.64] ;  /* 0x0000000604780981 */ /* 0x000162000c1e1d00 */
[----:B--2---:R-:W-:-:S03]  /*0530*/  @P0 IMAD.WIDE.U32 R10, R22, 0x20, R10 ;  /* 0x00000020160a0825 */ /* 0x004fc600078e000a */
[----:B------:R0:W5:Y:S04]  /*0540*/  @P0 LDG.E.128 R116, desc[UR6][R4.64+0x10] ;  /* 0x0000100604740981 */ /* 0x000168000c1e1d00 */
[----:B------:R0:W5:Y:S04]  /*0550*/  @P0 LD.E.128 R44, desc[UR6][R10.64] ;  /* 0x000000060a2c0980 */ /* 0x000168000c101d00 */
[----:B------:R0:W5:Y:S01]  /*0560*/  @P0 LD.E.128 R40, desc[UR6][R10.64+0x10] ;  /* 0x000010060a280980 */ /* 0x000162000c101d00 */
[----:B------:R-:W-:Y:S01]  /*0570*/  ISETP.GE.U32.AND P0, PT, R8, 0x200, PT ;  /* 0x000002000800780c */ /* 0x000fe20003f06070 */
[----:B------:R-:W-:-:S12]  /*0580*/  @P2 VIADD R21, R21, 0x80 ;  /* 0x0000008015152836 */ /* 0x000fd80000000000 */
        /* <DEDUP_REMOVED lines=10> */
.L_x_5556:
        /* <DEDUP_REMOVED lines=13> */
[----:B-1----:R-:W-:-:S03]  /*0700*/  @P2 IMAD.WIDE.U32 R14, R19, 0x20, R14 ;  /* 0x00000020130e2825 */ /* 0x002fc600078e000e */
[----:B------:R0:W5:Y:S01]  /*0710*/  @P1 LDG.E.128 R108, desc[UR6][R4.64+0x10] ;  /* 0x00001006046c1981 */ /* 0x000162000c1e1d00 */
[----:B------:R-:W-:-:S03]  /*0720*/  @P2 VIADD R19, R19, 0x80 ;  /* 0x0000008013132836 */ /* 0x000fc60000000000 */
        /* <DEDUP_REMOVED lines=24> */
.L_x_5557:
[----:B------:R-:W-:Y:S05]  /*08b0*/  BSYNC.RECONVERGENT B0 ;  /* 0x0000000000007941 */ /* 0x000fea0003800200 */
.L_x_5555:
[----:B------:R-:W1:Y:S02]  /*08c0*/  LDCU UR4, c[0x0][0x384] ;  /* 0x00007080ff0477ac */ /* 0x000e640008000800 */
[----:B-1----:R-:W-:-:S06]  /*08d0*/  UISETP.GE.AND UP0, UPT, UR10, UR4, UPT ;  /* 0x000000040a00728c */ /* 0x002fcc000bf06270 */
[----:B------:R-:W-:-:S13]  /*08e0*/  PLOP3.LUT P0, PT, PT, PT, UP0, 0x80, 0x8 ;  /* 0x000000000008781c */ /* 0x000fda0003f0f008 */
[----:B------:R-:W-:Y:S05]  /*08f0*/  @P0 EXIT ;  /* 0x000000000000094d */ /* 0x000fea0003800000 */
[----:B0-----:R-:W-:Y:S01]  /*0900*/  IMAD.HI.U32 R5, R9, -0x326172a9, RZ ;  /* 0xcd9e8d5709057827 */ /* 0x001fe200078e00ff */
[----:B------:R-:W0:Y:S03]  /*0910*/  LDCU.64 UR4, c[0x0][0x3e0] ;  /* 0x00007c00ff0477ac */ /* 0x000e260008000a00 */
[C---:B------:R-:W-:Y:S01]  /*0920*/  IMAD.HI.U32 R4, R7.reuse, -0x2daee0ad, RZ ;  /* 0xd2511f5307047827 */ /* 0x040fe200078e00ff */
[----:B------:R-:W-:Y:S01]  /*0930*/  LOP3.LUT R5, R6, UR8, R5, 0x96, !PT ;  /* 0x0000000806057c12 */ /* 0x000fe2000f8e9605 */
[----:B------:R-:W1:Y:S02]  /*0940*/  LDCU UR35, c[0x0][0x388] ;  /* 0x00007100ff2377ac */ /* 0x000e640008000800 */
[----:B------:R-:W-:Y:S01]  /*0950*/  IMAD R13, R7, -0x2daee0ad, RZ ;  /* 0xd2511f53070d7824 */ /* 0x000fe200078e02ff */
[----:B------:R-:W-:Y:S01]  /*0960*/  LOP3.LUT R4, R4, UR9, RZ, 0x3c, !PT ;  /* 0x0000000904047c12 */ /* 0x000fe2000f8e3cff */
[----:B------:R-:W-:Y:S01]  /*0970*/  IMAD.HI.U32 R12, R5, -0x2daee0ad, RZ ;  /* 0xd2511f53050c7827 */ /* 0x000fe200078e00ff */
[----:B------:R-:W2:Y:S03]  /*0980*/  LDCU UR14, c[0x0][0x400] ;  /* 0x00008000ff0e77ac */ /* 0x000ea60008000800 */
[----:B------:R-:W-:Y:S01]  /*0990*/  IMAD R11, R9, -0x326172a9, RZ ;  /* 0xcd9e8d57090b7824 */ /* 0x000fe200078e02ff */
[----:B------:R-:W-:Y:S01]  /*09a0*/  LOP3.LUT R12, R13, UR18, R12, 0x96, !PT ;  /* 0x000000120d0c7c12 */ /* 0x000fe2000f8e960c */
[C---:B------:R-:W-:Y:S01]  /*09b0*/  IMAD.HI.U32 R10, R4.reuse, -0x326172a9, RZ ;  /* 0xcd9e8d57040a7827 */ /* 0x040fe200078e00ff */
[----:B------:R-:W3:Y:S03]  /*09c0*/  LDCU.64 UR12, c[0x0][0x3a0] ;  /* 0x00007400ff0c77ac */ /* 0x000ee60008000a00 */
[----:B------:R-:W-:Y:S01]  /*09d0*/  IMAD R14, R5, -0x2daee0ad, RZ ;  /* 0xd2511f53050e7824 */ /* 0x000fe200078e02ff */
[----:B------:R-:W-:Y:S01]  /*09e0*/  LOP3.LUT R10, R11, UR15, R10, 0x96, !PT ;  /* 0x0000000f0b0a7c12 */ /* 0x000fe2000f8e960a */
[----:B------:R-:W-:Y:S01]  /*09f0*/  IMAD R11, R4, -0x326172a9, RZ ;  /* 0xcd9e8d57040b7824 */ /* 0x000fe200078e02ff */
[----:B0-----:R-:W-:Y:S01]  /*0a00*/  UISETP.NE.U32.AND UP0, UPT, UR4, URZ, UPT ;  /* 0x000000ff0400728c */ /* 0x001fe2000bf05070 */
[----:B------:R-:W-:Y:S01]  /*0a10*/  IMAD.HI.U32 R4, R12, -0x326172a9, RZ ;  /* 0xcd9e8d570c047827 */ /* 0x000fe200078e00ff */
[----:B------:R-:W0:Y:S03]  /*0a20*/  LDCU.U8 UR4, c[0x0][0x410] ;  /* 0x00008200ff0477ac */ /* 0x000e260008000000 */
[----:B------:R-:W-:Y:S01]  /*0a30*/  IMAD.HI.U32 R5, R10, -0x2daee0ad, RZ ;  /* 0xd2511f530a057827 */ /* 0x000fe200078e00ff */
[----:B------:R-:W-:Y:S01]  /*0a40*/  LOP3.LUT R4, R11, UR19, R4, 0x96, !PT ;  /* 0x000000130b047c12 */ /* 0x000fe2000f8e9604 */
[----:B------:R-:W-:-:S02]  /*0a50*/  UISETP.NE.AND.EX UP0, UPT, UR5, URZ, UPT, UP0 ;  /* 0x000000ff0500728c */ /* 0x000fc4000bf05300 */
[----:B------:R-:W-:Y:S01]  /*0a60*/  IMAD R11, R12, -0x326172a9, RZ ;  /* 0xcd9e8d570c0b7824 */ /* 0x000fe200078e02ff */
[----:B------:R-:W-:Y:S01]  /*0a70*/  LOP3.LUT R5, R14, UR20, R5, 0x96, !PT ;  /* 0x000000140e057c12 */ /* 0x000fe2000f8e9605 */
[----:B------:R-:W-:Y:S01]  /*0a80*/  IMAD R14, R10, -0x2daee0ad, RZ ;  /* 0xd2511f530a0e7824 */ /* 0x000fe200078e02ff */
[----:B------:R-:W4:Y:S01]  /*0a90*/  LDCU.64 UR16, c[0x0][0x380] ;  /* 0x00007000ff1077ac */ /* 0x000f220008000a00 */
[----:B------:R-:W-:Y:S01]  /*0aa0*/  IMAD.HI.U32 R13, R4, -0x2daee0ad, RZ ;  /* 0xd2511f53040d7827 */ /* 0x000fe200078e00ff */
[----:B------:R-:W-:-:S03]  /*0ab0*/  UPLOP3.LUT UP2, UPT, UPT, UPT, UPT, 0x40, 0x4 ;  /* 0x000000000004789c */ /* 0x000fc60003f4e870 */
        /* <DEDUP_REMOVED lines=26> */
[----:B------:R-:W-:Y:S01]  /*0c60*/  IMAD.HI.U32 R10, R5, -0x326172a9, RZ ;  /* 0xcd9e8d57050a7827 */ /* 0x000fe200078e00ff */
[----:B------:R-:W-:-:S03]  /*0c70*/  LOP3.LUT R13, R3, 0x7f, RZ, 0xc0, !PT ;  /* 0x0000007f030d7812 */ /* 0x000fc600078ec0ff */
[----:B------:R-:W-:Y:S01]  /*0c80*/  IMAD.SHL.U32 R3, R3, 0x2, RZ ;  /* 0x0000000203037824 */ /* 0x000fe200078e00ff */
[----:B------:R-:W-:Y:S01]  /*0c90*/  LOP3.LUT R10, R11, UR29, R10, 0x96, !PT ;  /* 0x0000001d0b0a7c12 */ /* 0x000fe2000f8e960a */
[----:B------:R-:W-:Y:S01]  /*0ca0*/  IMAD R11, R4, -0x2daee0ad, RZ ;  /* 0xd2511f53040b7824 */ /* 0x000fe200078e02ff */
[----:B------:R-:W-:Y:S01]  /*0cb0*/  VIADDMNMX R15, R13, -R2, RZ, !PT ;  /* 0x800000020d0f7246 */ /* 0x000fe200078001ff */
[----:B------:R-:W-:Y:S02]  /*0cc0*/  IMAD R13, R20, -0x20, R13 ;  /* 0xffffffe0140d7824 */ /* 0x000fe400078e020d */
[----:B------:R-:W-:Y:S01]  /*0cd0*/  IMAD.HI.U32 R2, R10, -0x2daee0ad, RZ ;  /* 0xd2511f530a027827 */ /* 0x000fe200078e00ff */
[----:B------:R-:W-:Y:S02]  /*0ce0*/  VIMNMX R15, PT, PT, R15, 0x20, PT ;  /* 0x000000200f0f7848 */ /* 0x000fe40003fe0100 */
[----:B------:R-:W-:Y:S01]  /*0cf0*/  VIMNMX R13, PT, PT, RZ, R13, !PT ;  /* 0x0000000dff0d7248 */ /* 0x000fe20007fe0100 */
[----:B------:R-:W-:Y:S01]  /*0d00*/  IMAD R14, R5, -0x326172a9, RZ ;  /* 0xcd9e8d57050e7824 */ /* 0x000fe200078e02ff */
[----:B------:R-:W-:Y:S01]  /*0d10*/  LOP3.LUT R11, R11, UR32, R2, 0x96, !PT ;  /* 0x000000200b0b7c12 */ /* 0x000fe2000f8e9602 */
[----:B------:R-:W-:Y:S01]  /*0d20*/  IMAD.HI.U32 R5, R12, -0x326172a9, RZ ;  /* 0xcd9e8d570c057827 */ /* 0x000fe200078e00ff */
[----:B------:R-:W-:-:S02]  /*0d30*/  LOP3.LUT R2, R3, 0xffffff00, RZ, 0xc0, !PT ;  /* 0xffffff0003027812 */ /* 0x000fc400078ec0ff */
[----:B------:R-:W-:Y:S01]  /*0d40*/  VIMNMX R13, PT, PT, R13, 0x20, PT ;  /* 0x000000200d0d7848 */ /* 0x000fe20003fe0100 */
[----:B------:R-:W-:Y:S01]  /*0d50*/  IMAD R3, R12, -0x326172a9, RZ ;  /* 0xcd9e8d570c037824 */ /* 0x000fe200078e02ff */
[----:B------:R-:W-:Y:S01]  /*0d60*/  LEA R15, R15, R2, 0x3 ;  /* 0x000000020f0f7211 */ /* 0x000fe200078e18ff */
[----:B------:R-:W-:Y:S01]  /*0d70*/  IMAD.HI.U32 R4, R11, -0x326172a9, RZ ;  /* 0xcd9e8d570b047827 */ /* 0x000fe200078e00ff */
[----:B------:R-:W-:Y:S02]  /*0d80*/  LOP3.LUT R14, R14, UR31, R5, 0x96, !PT ;  /* 0x0000001f0e0e7c12 */ /* 0x000fe4000f8e9605 */
[----:B------:R-:W-:Y:S01]  /*0d90*/  I2FP.F32.U32 R15, R15 ;  /* 0x0000000f000f7245 */ /* 0x000fe20000201000 */
[----:B------:R-:W-:Y:S01]  /*0da0*/  IMAD R2, R13, 0x8, R2 ;  /* 0x000000080d027824 */ /* 0x000fe200078e0202 */
[----:B------:R-:W-:Y:S01]  /*0db0*/  LOP3.LUT R4, R3, UR33, R4, 0x96, !PT ;  /* 0x0000002103047c12 */ /* 0x000fe2000f8e9604 */
[----:B------:R-:W-:Y:S01]  /*0dc0*/  IMAD R10, R10, -0x2daee0ad, RZ ;  /* 0xd2511f530a0a7824 */ /* 0x000fe200078e02ff */
[----:B------:R-:W-:Y:S01]  /*0dd0*/  LOP3.LUT R3, R0, 0x3, RZ, 0xc0, !PT ;  /* 0x0000000300037812 */ /* 0x000fe200078ec0ff */
[C---:B------:R-:W-:Y:S01]  /*0de0*/  IMAD.HI.U32 R5, R14.reuse, -0x2daee0ad, RZ ;  /* 0xd2511f530e057827 */ /* 0x040fe200078e00ff */
[----:B------:R0:W-:Y:S03]  /*0df0*/  STL [R1], R2 ;  /* 0x0000000201007387 */ /* 0x0001e60000100800 */
[----:B------:R-:W-:Y:S01]  /*0e00*/  IMAD R77, R14, -0x2daee0ad, RZ ;  /* 0xd2511f530e4d7824 */ /* 0x000fe200078e02ff */
[----:B------:R-:W-:Y:S01]  /*0e10*/  LOP3.LUT R5, R10, UR34, R5, 0x96, !PT ;  /* 0x000000220a057c12 */ /* 0x000fe2000f8e9605 */
[----:B------:R-:W-:Y:S01]  /*0e20*/  IMAD R0, R11, -0x326172a9, RZ ;  /* 0xcd9e8d570b007824 */ /* 0x000fe200078e02ff */
[----:B0-----:R-:W0:Y:S02]  /*0e30*/  MUFU.RCP R2, R15 ;  /* 0x0000000f00027308 */ /* 0x001e240000001000 */
[----:B0-----:R0:W-:Y:S02]  /*0e40*/  STL [R1+0x4], R2 ;  /* 0x0000040201007387 */ /* 0x0011e40000100800 */
[----:B01234-:R-:W-:-:S07]  /*0e50*/  IMAD.MOV.U32 R2, RZ, RZ, RZ ;  /* 0x000000ffff027224 */ /* 0x01ffce00078e00ff */
.L_x_5901:
        /* <DEDUP_REMOVED lines=11> */
[----:B------:R-:W-:-:S04]  /*0f10*/  USHF.R.S32.HI UR5, URZ, 0x1f, UR4 ;  /* 0x0000001fff057899 */ /* 0x000fc80008011404 */
[----:B------:R-:W-:-:S03]  /*0f20*/  ULEA.HI UR5, UR5, UR4, URZ, 0x3 ;  /* 0x0000000405057291 */ /* 0x000fc6000f8f18ff */
[----:B------:R-:W-:-:S03]  /*0f30*/  UMOV UR4, 0x3f800000 ;  /* 0x3f80000000047882 */ /* 0x000fc60000000000 */
[----:B------:R-:W-:Y:S01]  /*0f40*/  IMAD.U32 R58, RZ, RZ, UR5 ;  /* 0x00000005ff3a7e24 */ /* 0x000fe2000f8e00ff */
[----:B0-----:R-:W-:-:S04]  /*0f50*/  LOP3.LUT R50, R51, 0x60, RZ, 0xc0, !PT ;  /* 0x0000006033327812 */ /* 0x001fc800078ec0ff */
[----:B------:R-:W-:-:S04]  /*0f60*/  LOP3.LUT R50, R50, 0x1f, R51, 0xf8, !PT ;  /* 0x0000001f32327812 */ /* 0x000fc800078ef833 */
[----:B------:R-:W-:-:S04]  /*0f70*/  LEA.HI.SX32 R58, R58, R50, 0x1d ;  /* 0x000000323a3a7211 */ /* 0x000fc800078feaff */
[----:B------:R-:W-:Y:S02]  /*0f80*/  MOV R75, R58 ;  /* 0x0000003a004b7202 */ /* 0x000fe40000000f00 */
[----:B--2---:R-:W-:-:S13]  /*0f90*/  @P0 R2UR UR11, R48 ;  /* 0x00000000300b02ca */ /* 0x004fda00000e0000 */
[----:B------:R-:W-:Y:S01]  /*0fa0*/  @UP0 USHF.L.U32 UR4, UR11, 0x10, URZ ;  /* 0x000000100b040899 */ /* 0x000fe200080006ff */
[----:B------:R-:W-:Y:S11]  /*0fb0*/  @!P1 BRA `(.L_x_5559) ;  /* 0x0000005400489947 */ /* 0x000ff60003800000 */
[----:B------:R-:W0:Y:S02]  /*0fc0*/  LDC.64 R10, c[0x0][0x390] ;  /* 0x0000e400ff0a7b82 */ /* 0x000e240000000a00 */
[----:B0-----:R-:W-:-:S05]  /*0fd0*/  IMAD.WIDE.U32 R10, R58, 0x10, R10 ;  /* 0x000000103a0a7825 */ /* 0x001fca00078e000a */
[----:B------:R0:W5:Y:S01]  /*0fe0*/  LDG.E.128 R52, desc[UR6][R10.64] ;  /* 0x000000060a347981 */ /* 0x000162000c1e1d00 */
[----:B------:R-:W-:-:S04]  /*0ff0*/  UISETP.NE.U32.AND UP1, UPT, UR12, URZ, UPT ;  /* 0x000000ff0c00728c */ /* 0x000fc8000bf25070 */
[----:B------:R-:W-:-:S09]  /*1000*/  UISETP.NE.AND.EX UP1, UPT, UR13, URZ, UPT, UP1 ;  /* 0x000000ff0d00728c */ /* 0x000fd2000bf25310 */
[----:B0-----:R-:W-:Y:S05]  /*1010*/  BRA.U !UP1, `(.L_x_5560) ;  /* 0x0000002909a47547 */ /* 0x001fea000b800000 */
[----:B------:R-:W0:Y:S02]  /*1020*/  LDC.64 R10, c[0x0][0x3a0] ;  /* 0x0000e800ff0a7b82 */ /* 0x000e240000000a00 */
[----:B0-----:R-:W-:-:S05]  /*1030*/  IMAD.WIDE.U32 R10, R58, 0x10, R10 ;  /* 0x000000103a0a7825 */ /* 0x001fca00078e000a */
[----:B------:R0:W5:Y:S01]  /*1040*/  LDG.E.128 R48, desc[UR6][R10.64] ;  /* 0x000000060a307981 */ /* 0x000162000c1e1d00 */
[----:B------:R-:W-:Y:S01]  /*1050*/  ISETP.NE.AND P0, PT, R3, 0x1, PT ;  /* 0x000000010300780c */ /* 0x000fe20003f05270 */
[----:B------:R-:W-:Y:S01]  /*1060*/  BSSY.RECONVERGENT B1, `(.L_x_5561) ;  /* 0x000004c000017945 */ /* 0x000fe20003800200 */
[----:B------:R-:W-:Y:S01]  /*1070*/  IMAD.MOV.U32 R56, RZ, RZ, 0x2 ;  /* 0x00000002ff387424 */ /* 0x000fe200078e00ff */
[----:B------:R-:W-:Y:S01]  /*1080*/  MOV R75, R77 ;  /* 0x0000004d004b7202 */ /* 0x000fe20000000f00 */
[----:B------:R-:W-:-:S09]  /*1090*/  IMAD.MOV.U32 R57, RZ, RZ, R0 ;  /* 0x000000ffff397224 */ /* 0x000fd200078e0000 */
[----:B0-----:R-:W-:Y:S05]  /*10a0*/  @!P0 BRA `(.L_x_5562) ;  /* 0x00000004001c8947 */ /* 0x001fea0003800000 */
[----:B------:R-:W-:-:S05]  /*10b0*/  IMAD.MOV.U32 R10, RZ, RZ, 0x2 ;  /* 0x00000002ff0a7424 */ /* 0x000fca00078e00ff */
[----:B------:R-:W-:-:S05]  /*10c0*/  VIADDMNMX.U32 R10, R3, 0xfffffffe, R10, PT ;  /* 0xfffffffe030a7846 */ /* 0x000fca000380000a */
[----:B------:R-:W-:-:S04]  /*10d0*/  IMAD.SHL.U32 R56, R10, 0x4, RZ ;  /* 0x000000040a387824 */ /* 0x000fc800078e00ff */
[----:B------:R-:W0:Y:S02]  /*10e0*/  LDC R10, c[0x2][R56] ;  /* 0x00800000380a7b82 */ /* 0x000e240000000800 */
[----:B0-----:R-:W-:-:S04]  /*10f0*/  SHF.R.S32.HI R11, RZ, 0x1f, R10 ;  /* 0x0000001fff0b7819 */ /* 0x001fc8000001140a */
.L_x_27070:
[----:B------:R-:W-:Y:S05]  /*1100*/  BRX R10 -0x1110                                        (*"BRANCH_TARGETS .L_x_27071,.L_x_27072,.L_x_27073"*) ;  /* 0xffffffec0abc7949 */ /* 0x000fea000383ffff */
.L_x_27073:
[----:B------:R-:W-:Y:S01]  /*1110*/  IADD3 R56, PT, PT, R3, 0x1, RZ ;  /* 0x0000000103387810 */ /* 0x000fe20007ffe0ff */
[----:B------:R-:W-:Y:S02]  /*1120*/  IMAD.MOV.U32 R75, RZ, RZ, R77 ;  /* 0x000000ffff4b7224 */ /* 0x000fe400078e004d */
[----:B------:R-:W-:Y:S01]  /*1130*/  IMAD.MOV.U32 R57, RZ, RZ, R4 ;  /* 0x000000ffff397224 */ /* 0x000fe200078e0004 */
[----:B------:R-:W-:Y:S06]  /*1140*/  BRA `(.L_x_5562) ;  /* 0x0000000000f47947 */ /* 0x000fec0003800000 */
.L_x_27071:
[----:B------:R-:W-:Y:S01]  /*1150*/  MOV R75, R77 ;  /* 0x0000004d004b7202 */ /* 0x000fe20000000f00 */
[----:B------:R-:W-:Y:S02]  /*1160*/  IMAD.MOV.U32 R56, RZ, RZ, 0x3 ;  /* 0x00000003ff387424 */ /* 0x000fe400078e00ff */
[----:B------:R-:W-:Y:S01]  /*1170*/  IMAD.MOV.U32 R57, RZ, RZ, R5 ;  /* 0x000000ffff397224 */ /* 0x000fe200078e0005 */
[----:B------:R-:W-:Y:S06]  /*1180*/  BRA `(.L_x_5562) ;  /* 0x0000000000e47947 */ /* 0x000fec0003800000 */
.L_x_27072:
        /* <DEDUP_REMOVED lines=13> */
.L_x_5564:
[----:B------:R-:W-:Y:S05]  /*1260*/  BSYNC.RECONVERGENT B2 ;  /* 0x0000000000027941 */ /* 0x000fea0003800200 */
.L_x_5563:
        /* <DEDUP_REMOVED lines=43> */
.L_x_5562:
[----:B------:R-:W-:Y:S05]  /*1520*/  BSYNC.RECONVERGENT B1 ;  /* 0x0000000000017941 */ /* 0x000fea0003800200 */
.L_x_5561:
        /* <DEDUP_REMOVED lines=10> */
[----:B------:R-:W-:-:S03]  /*15d0*/  IMAD.MOV.U32 R63, RZ, RZ, 0x2 ;  /* 0x00000002ff3f7424 */ /* 0x000fc600078e00ff */
[----:B0-----:R-:W-:Y:S01]  /*15e0*/  FMUL.FTZ R11, R11, R82 ;  /* 0x000000520b0b7220 */ /* 0x001fe20000410000 */
[----:B-1----:R-:W-:Y:S01]  /*15f0*/  FSETP.GTU.FTZ.AND P0, PT, R10, R83, PT ;  /* 0x000000530a00720b */ /* 0x002fe20003f1c000 */
[----:B------:R-:W-:-:S03]  /*1600*/  IMAD.U32 R10, R48, 0x10000, RZ ;  /* 0x00010000300a7824 */ /* 0x000fc600078e00ff */
[----:B------:R-:W-:Y:S02]  /*1610*/  FSEL R11, R11, RZ, !P0 ;  /* 0x000000ff0b0b7208 */ /* 0x000fe40004000000 */
[----:B------:R-:W-:-:S03]  /*1620*/  PLOP3.LUT P0, PT, P0, PT, PT, 0x8, 0x80 ;  /* 0x000000000080781c */ /* 0x000fc6000070e170 */
[--C-:B------:R-:W-:Y:S01]  /*1630*/  FADD.FTZ R11, R11, R10.reuse ;  /* 0x0000000a0b0b7221 */ /* 0x100fe20000010000 */
        /* <DEDUP_REMOVED lines=12> */
.L_x_5567:
        /* <DEDUP_REMOVED lines=13> */
.L_x_5569:
[----:B------:R-:W-:Y:S05]  /*17d0*/  BSYNC.RECONVERGENT B2 ;  /* 0x0000000000027941 */ /* 0x000fea0003800200 */
.L_x_5568:
        /* <DEDUP_REMOVED lines=43> */
.L_x_5566:
[----:B------:R-:W-:Y:S05]  /*1a90*/  BSYNC.RECONVERGENT B1 ;  /* 0x0000000000017941 */ /* 0x000fea0003800200 */
.L_x_5565:
[----:B------:R-:W-:Y:S01]  /*1aa0*/  I2FP.F32.U32 R57, R48 ;  /* 0x0000003000397245 */ /* 0x000fe20000201000 */
[----:B------:R-:W-:Y:S01]  /*1ab0*/  IMAD.U32 R3, R3, 0x10000, RZ ;  /* 0x0001000003037824 */ /* 0x000fe200078e00ff */
[----:B------:R-:W-:Y:S01]  /*1ac0*/  ISETP.NE.AND P1, PT, R63, 0x1, PT ;  /* 0x000000013f00780c */ /* 0x000fe20003f25270 */
[----:B------:R-:W-:Y:S01]  /*1ad0*/  IMAD.U32 R10, R10, 0x10000, RZ ;  /* 0x000100000a0a7824 */ /* 0x000fe200078e00ff */
        /* <DEDUP_REMOVED lines=19> */
.L_x_5572:
        /* <DEDUP_REMOVED lines=13> */
.L_x_5574:
[----:B------:R-:W-:Y:S05]  /*1ce0*/  BSYNC.RECONVERGENT B2 ;  /* 0x0000000000027941 */ /* 0x000fea0003800200 */
.L_x_5573:
        /* <DEDUP_REMOVED lines=43> */
.L_x_5571:
[----:B------:R-:W-:Y:S05]  /*1fa0*/  BSYNC.RECONVERGENT B1 ;  /* 0x0000000000017941 */ /* 0x000fea0003800200 */
.L_x_5570:
[----:B------:R-:W-:Y:S01]  /*1fb0*/  I2FP.F32.U32 R3, R3 ;  /* 0x0000000300037245 */ /* 0x000fe20000201000 */
[----:B------:R-:W-:Y:S01]  /*1fc0*/  IMAD.U32 R57, R53, 0x10000, RZ ;  /* 0x0001000035397824 */ /* 0x000fe200078e00ff */
[----:B------:R-:W-:Y:S01]  /*1fd0*/  ISETP.NE.AND P2, PT, R56, 0x1, PT ;  /* 0x000000013800780c */ /* 0x000fe20003f45270 */
[----:B------:R-:W-:Y:S01]  /*1fe0*/  BSSY.RECONVERGENT B1, `(.L_x_5575) ;  /* 0x0000050000017945 */ /* 0x000fe20003800200 */
[----:B------:R-:W-:Y:S02]  /*1ff0*/  IMAD.MOV.U32 R64, RZ, RZ, 0x2 ;  /* 0x00000002ff407424 */ /* 0x000fe400078e00ff */
[----:B------:R-:W-:Y:S01]  /*2000*/  FFMA.FTZ R48, R3, R124, 1.1641532182693481445e-10 ;  /* 0x2f00000003307423 */ /* 0x000fe2000001007c */
[----:B------:R-:W-:Y:S01]  /*2010*/  FMUL.FTZ R57, R57, UR4 ;  /* 0x0000000439397c20 */ /* 0x000fe20008410000 */
[C---:B------:R-:W-:Y:S02]  /*2020*/  SHF.L.U32 R3, R49.reuse, 0x10, RZ ;  /* 0x0000001031037819 */ /* 0x040fe400000006ff */
[----:B------:R-:W-:Y:S01]  /*2030*/  PRMT R49, R49, 0x7632, R49 ;  /* 0x0000763231317816 */ /* 0x000fe20000000031 */
[----:B------:R-:W-:Y:S01]  /*2040*/  FMUL.FTZ R57, R57, R82 ;  /* 0x0000005239397220 */ /* 0x000fe20000410000 */
[----:B------:R-:W-:-:S04]  /*2050*/  FSETP.GTU.FTZ.AND P1, PT, R48, R83, PT ;  /* 0x000000533000720b */ /* 0x000fc80003f3c000 */
[----:B------:R-:W-:Y:S02]  /*2060*/  FSEL R48, R57, RZ, !P1 ;  /* 0x000000ff39307208 */ /* 0x000fe40004800000 */
[----:B------:R-:W-:-:S03]  /*2070*/  PLOP3.LUT P1, PT, P1, PT, PT, 0x8, 0x80 ;  /* 0x000000000080781c */ /* 0x000fc60000f2e170 */
[--C-:B------:R-:W-:Y:S01]  /*2080*/  FADD.FTZ R48, R48, R3.reuse ;  /* 0x0000000330307221 */ /* 0x100fe20000010000 */
[----:B------:R-:W-:Y:S01]  /*2090*/  PRMT R3, R53, 0x7632, R3 ;  /* 0x0000763235037816 */ /* 0x000fe20000000003 */
[----:B------:R-:W-:-:S03]  /*20a0*/  IMAD.MOV.U32 R53, RZ, RZ, R0 ;  /* 0x000000ffff357224 */ /* 0x000fc600078e0000 */
        /* <DEDUP_REMOVED lines=10> */
.L_x_5577:
        /* <DEDUP_REMOVED lines=13> */
.L_x_5579:
[----:B------:R-:W-:Y:S05]  /*2220*/  BSYNC.RECONVERGENT B2 ;  /* 0x0000000000027941 */ /* 0x000fea0003800200 */
.L_x_5578:
        /* <DEDUP_REMOVED lines=43> */
.L_x_5576:
[----:B------:R-:W-:Y:S05]  /*24e0*/  BSYNC.RECONVERGENT B1 ;  /* 0x0000000000017941 */ /* 0x000fea0003800200 */
.L_x_5575:
[----:B------:R-:W-:Y:S01]  /*24f0*/  I2FP.F32.U32 R53, R53 ;  /* 0x0000003500357245 */ /* 0x000fe20000201000 */
[----:B------:R-:W-:Y:S01]  /*2500*/  IMAD.U32 R3, R3, 0x10000, RZ ;  /* 0x0001000003037824 */ /* 0x000fe200078e00ff */
[----:B------:R-:W-:Y:S01]  /*2510*/  ISETP.NE.AND P3, PT, R64, 0x1, PT ;  /* 0x000000014000780c */ /* 0x000fe20003f65270 */
[----:B------:R-:W-:Y:S01]  /*2520*/  BSSY.RECONVERGENT B1, `(.L_x_5580) ;  /* 0x000004e000017945 */ /* 0x000fe20003800200 */
[----:B------:R-:W-:Y:S02]  /*2530*/  HFMA2 R63, -RZ, RZ, 0, 1.1920928955078125e-07 ;  /* 0x00000002ff3f7431 */ /* 0x000fe400000001ff */
[----:B------:R-:W-:Y:S01]  /*2540*/  FFMA.FTZ R56, R53, R124, 1.1641532182693481445e-10 ;  /* 0x2f00000035387423 */ /* 0x000fe2000001007c */
[----:B------:R-:W-:-:S04]  /*2550*/  FMUL.FTZ R3, R3, UR4 ;  /* 0x0000000403037c20 */ /* 0x000fc80008410000 */
[----:B------:R-:W-:Y:S01]  /*2560*/  FMUL.FTZ R3, R3, R82 ;  /* 0x0000005203037220 */ /* 0x000fe20000410000 */
[----:B------:R-:W-:Y:S01]  /*2570*/  FSETP.GTU.FTZ.AND P2, PT, R56, R83, PT ;  /* 0x000000533800720b */ /* 0x000fe20003f5c000 */
[----:B------:R-:W-:-:S03]  /*2580*/  IMAD.U32 R56, R49, 0x10000, RZ ;  /* 0x0001000031387824 */ /* 0x000fc600078e00ff */
[----:B------:R-:W-:Y:S02]  /*2590*/  FSEL R3, R3, RZ, !P2 ;  /* 0x000000ff03037208 */ /* 0x000fe40005000000 */
[----:B------:R-:W-:-:S03]  /*25a0*/  PLOP3.LUT P2, PT, P2, PT, PT, 0x8, 0x80 ;  /* 0x000000000080781c */ /* 0x000fc6000174e170 */
[----:B------:R-:W-:Y:S01]  /*25b0*/  FADD.FTZ R49, R3, R56 ;  /* 0x0000003803317221 */ /* 0x000fe20000010000 */
[----:B------:R-:W-:-:S03]  /*25c0*/  IMAD.MOV.U32 R3, RZ, RZ, R0 ;  /* 0x000000ffff037224 */ /* 0x000fc600078e0000 */
        /* <DEDUP_REMOVED lines=10> */
.L_x_5582:
        /* <DEDUP_REMOVED lines=13> */
.L_x_5584:
[----:B------:R-:W-:Y:S05]  /*2740*/  BSYNC.RECONVERGENT B2 ;  /* 0x0000000000027941 */ /* 0x000fea0003800200 */
.L_x_5583:
        /* <DEDUP_REMOVED lines=43> */
.L_x_5581:
[----:B------:R-:W-:Y:S05]  /*2a00*/  BSYNC.RECONVERGENT B1 ;  /* 0x0000000000017941 */ /* 0x000fea0003800200 */
.L_x_5580:
[----:B------:R-:W-:Y:S01]  /*2a10*/  I2FP.F32.U32 R3, R3 ;  /* 0x0000000300037245 */ /* 0x000fe20000201000 */
[----:B------:R-:W-:Y:S01]  /*2a20*/  BSSY.RECONVERGENT B1, `(.L_x_5585) ;  /* 0x0000052000017945 */ /* 0x000fe20003800200 */
[C---:B------:R-:W-:Y:S01]  /*2a30*/  SHF.L.U32 R53, R54.reuse, 0x10, RZ ;  /* 0x0000001036357819 */ /* 0x040fe200000006ff */
[----:B------:R-:W-:Y:S01]  /*2a40*/  IMAD.MOV.U32 R71, RZ, RZ, 0x2 ;  /* 0x00000002ff477424 */ /* 0x000fe200078e00ff */
[----:B------:R-:W-:Y:S01]  /*2a50*/  ISETP.NE.AND P4, PT, R63, 0x1, PT ;  /* 0x000000013f00780c */ /* 0x000fe20003f85270 */
[----:B------:R-:W-:Y:S01]  /*2a60*/  FFMA.FTZ R64, R3, R124, 1.1641532182693481445e-10 ;  /* 0x2f00000003407423 */ /* 0x000fe2000001007c */
[----:B------:R-:W-:Y:S01]  /*2a70*/  PRMT R3, R54, 0x7632, R3 ;  /* 0x0000763236037816 */ /* 0x000fe20000000003 */
[----:B------:R-:W-:Y:S01]  /*2a80*/  FMUL.FTZ R53, R53, UR4 ;  /* 0x0000000435357c20 */ /* 0x000fe20008410000 */
[----:B------:R-:W-:Y:S02]  /*2a90*/  MOV R54, R0 ;  /* 0x0000000000367202 */ /* 0x000fe40000000f00 */
[----:B------:R-:W-:Y:S01]  /*2aa0*/  FSETP.GTU.FTZ.AND P3, PT, R64, R83, PT ;  /* 0x000000534000720b */ /* 0x000fe20003f7c000 */
[----:B------:R-:W-:Y:S01]  /*2ab0*/  FMUL.FTZ R53, R53, R82 ;  /* 0x0000005235357220 */ /* 0x000fe20000410000 */
[C---:B------:R-:W-:Y:S01]  /*2ac0*/  IMAD.U32 R64, R50.reuse, 0x10000, RZ ;  /* 0x0001000032407824 */ /* 0x040fe200078e00ff */
[----:B------:R-:W-:-:S03]  /*2ad0*/  PRMT R50, R50, 0x7632, R50 ;  /* 0x0000763232327816 */ /* 0x000fc60000000032 */
        /* <DEDUP_REMOVED lines=13> */
.L_x_5587:
        /* <DEDUP_REMOVED lines=13> */
.L_x_5589:
[----:B------:R-:W-:Y:S05]  /*2c80*/  BSYNC.RECONVERGENT B2 ;  /* 0x0000000000027941 */ /* 0x000fea0003800200 */
.L_x_5588:
        /* <DEDUP_REMOVED lines=43> */
.L_x_5586:
[----:B------:R-:W-:Y:S05]  /*2f40*/  BSYNC.RECONVERGENT B1 ;  /* 0x0000000000017941 */ /* 0x000fea0003800200 */
.L_x_5585:
[----:B------:R-:W-:Y:S01]  /*2f50*/  I2FP.F32.U32 R63, R54 ;  /* 0x00000036003f7245 */ /* 0x000fe20000201000 */
[----:B------:R-:W-:Y:S01]  /*2f60*/  IMAD.U32 R3, R3, 0x10000, RZ ;  /* 0x0001000003037824 */ /* 0x000fe200078e00ff */
[----:B------:R-:W-:Y:S01]  /*2f70*/  ISETP.NE.AND P5, PT, R71, 0x1, PT ;  /* 0x000000014700780c */ /* 0x000fe20003fa5270 */
[----:B------:R-:W-:Y:S01]  /*2f80*/  BSSY.RECONVERGENT B1, `(.L_x_5590) ;  /* 0x000004e000017945 */ /* 0x000fe20003800200 */
[----:B------:R-:W-:Y:S01]  /*2f90*/  SHF.L.U32 R50, R50, 0x10, RZ ;  /* 0x0000001032327819 */ /* 0x000fe200000006ff */
[----:B------:R-:W-:Y:S01]  /*2fa0*/  FFMA.FTZ R54, R63, R124, 1.1641532182693481445e-10 ;  /* 0x2f0000003f367423 */ /* 0x000fe2000001007c */
[----:B------:R-:W-:-:S04]  /*2fb0*/  FMUL.FTZ R3, R3, UR4 ;  /* 0x0000000403037c20 */ /* 0x000fc80008410000 */
[----:B------:R-:W-:Y:S01]  /*2fc0*/  FMUL.FTZ R3, R3, R82 ;  /* 0x0000005203037220 */ /* 0x000fe20000410000 */
[----:B------:R-:W-:Y:S01]  /*2fd0*/  FSETP.GTU.FTZ.AND P4, PT, R54, R83, PT ;  /* 0x000000533600720b */ /* 0x000fe20003f9c000 */
[----:B------:R-:W-:-:S03]  /*2fe0*/  IMAD.MOV.U32 R54, RZ, RZ, 0x2 ;  /* 0x00000002ff367424 */ /* 0x000fc600078e00ff */
[----:B------:R-:W-:Y:S02]  /*2ff0*/  FSEL R3, R3, RZ, !P4 ;  /* 0x000000ff03037208 */ /* 0x000fe40006000000 */
[----:B------:R-:W-:-:S03]  /*3000*/  PLOP3.LUT P4, PT, P4, PT, PT, 0x8, 0x80 ;  /* 0x000000000080781c */ /* 0x000fc6000278e170 */
        /* <DEDUP_REMOVED lines=12> */
.L_x_5592:
        /* <DEDUP_REMOVED lines=13> */
.L_x_5594:
[----:B------:R-:W-:Y:S05]  /*31a0*/  BSYNC.RECONVERGENT B2 ;  /* 0x0000000000027941 */ /* 0x000fea0003800200 */
.L_x_5593:
        /* <DEDUP_REMOVED lines=43> */
.L_x_5591:
[----:B------:R-:W-:Y:S05]  /*3460*/  BSYNC.RECONVERGENT B1 ;  /* 0x0000000000017941 */ /* 0x000fea0003800200 */
.L_x_5590:
[----:B------:R-:W-:Y:S01]  /*3470*/  I2FP.F32.U32 R3, R3 ;  /* 0x0000000300037245 */ /* 0x000fe20000201000 */
[----:B------:R-:W-:Y:S01]  /*3480*/  IMAD.U32 R71, R55, 0x10000, RZ ;  /* 0x0001000037477824 */ /* 0x000fe200078e00ff */
[----:B------:R-:W-:Y:S01]  /*3490*/  ISETP.NE.AND P6, PT, R54, 0x1, PT ;  /* 0x000000013600780c */ /* 0x000fe20003fc5270 */
[----:B------:R-:W-:Y:S02]  /*34a0*/  BSSY.RECONVERGENT B1, `(.L_x_5595) ;  /* 0x0000051000017945 */ /* 0x000fe40003800200 */
[----:B------:R-:W-:Y:S01]  /*34b0*/  FFMA.FTZ R72, R3, R124, 1.1641532182693481445e-10 ;  /* 0x2f00000003487423 */ /* 0x000fe2000001007c */
[----:B------:R-:W-:Y:S01]  /*34c0*/  FMUL.FTZ R71, R71, UR4 ;  /* 0x0000000447477c20 */ /* 0x000fe20008410000 */
[----:B------:R-:W-:Y:S01]  /*34d0*/  IMAD.U32 R3, R51, 0x10000, RZ ;  /* 0x0001000033037824 */ /* 0x000fe200078e00ff */
[----:B------:R-:W-:Y:S01]  /*34e0*/  PRMT R51, R55, 0x7632, R51 ;  /* 0x0000763237337816 */ /* 0x000fe20000000033 */
[----:B------:R-:W-:Y:S02]  /*34f0*/  IMAD.MOV.U32 R55, RZ, RZ, R0 ;  /* 0x000000ffff377224 */ /* 0x000fe400078e0000 */
[----:B------:R-:W-:Y:S01]  /*3500*/  FMUL.FTZ R71, R71, R82 ;  /* 0x0000005247477220 */ /* 0x000fe20000410000 */
[----:B------:R-:W-:-:S04]  /*3510*/  FSETP.GTU.FTZ.AND P5, PT, R72, R83, PT ;  /* 0x000000534800720b */ /* 0x000fc80003fbc000 */
[----:B------:R-:W-:Y:S02]  /*3520*/  FSEL R72, R71, RZ, !P5 ;  /* 0x000000ff47487208 */ /* 0x000fe40006800000 */
[----:B------:R-:W-:Y:S02]  /*3530*/  PRMT R71, R51, 0x7632, R71 ;  /* 0x0000763233477816 */ /* 0x000fe40000000047 */
[----:B------:R-:W-:Y:S01]  /*3540*/  PLOP3.LUT P5, PT, P5, PT, PT, 0x8, 0x80 ;  /* 0x000000000080781c */ /* 0x000fe20002fae170 */
[----:B------:R-:W-:Y:S01]  /*3550*/  FADD.FTZ R72, R72, R3 ;  /* 0x0000000348487221 */ /* 0x000fe20000010000 */
[----:B------:R-:W-:Y:S01]  /*3560*/  MOV R3, 0x2 ;  /* 0x0000000200037802 */ /* 0x000fe20000000f00 */
        /* <DEDUP_REMOVED lines=9> */
.L_x_5597:
        /* <DEDUP_REMOVED lines=15> */
.L_x_5599:
[----:B------:R-:W-:Y:S05]  /*36f0*/  BSYNC.RECONVERGENT B2 ;  /* 0x0000000000027941 */ /* 0x000fea0003800200 */
.L_x_5598:
        /* <DEDUP_REMOVED lines=43> */
.L_x_5596:
[----:B------:R-:W-:Y:S05]  /*39b0*/  BSYNC.RECONVERGENT B1 ;  /* 0x0000000000017941 */ /* 0x000fea0003800200 */
.L_x_5595:
[----:B------:R-:W-:Y:S01]  /*39c0*/  I2FP.F32.U32 R55, R55 ;  /* 0x0000003700377245 */ /* 0x000fe20000201000 */
[----:B------:R-:W-:Y:S01]  /*39d0*/  IMAD.U32 R51, R51, 0x10000, RZ ;  /* 0x0001000033337824 */ /* 0x000fe200078e00ff */
[----:B------:R-:W-:Y:S02]  /*39e0*/  SHF.L.U32 R71, R71, 0x10, RZ ;  /* 0x0000001047477819 */ /* 0x000fe400000006ff */
[----:B------:R-:W-:Y:S01]  /*39f0*/  F2FP.BF16.F32.PACK_AB R49, R49, R48 ;  /* 0x000000303131723e */ /* 0x000fe200000010ff */
[----:B------:R-:W-:Y:S01]  /*3a00*/  FFMA.FTZ R124, R55, R124, 1.1641532182693481445e-10 ;  /* 0x2f000000377c7423 */ /* 0x000fe2000001007c */
[----:B------:R-:W-:Y:S01]  /*3a10*/  FMUL.FTZ R51, R51, UR4 ;  /* 0x0000000433337c20 */ /* 0x000fe20008410000 */
[----:B------:R-:W-:Y:S02]  /*3a20*/  F2FP.BF16.F32.PACK_AB R50, R50, R53 ;  /* 0x000000353232723e */ /* 0x000fe400000010ff */
[----:B------:R-:W-:Y:S01]  /*3a30*/  F2FP.BF16.F32.PACK_AB R48, R10, R11 ;  /* 0x0000000b0a30723e */ /* 0x000fe200000010ff */
[----:B------:R-:W-:Y:S01]  /*3a40*/  FMUL.FTZ R51, R51, R82 ;  /* 0x0000005233337220 */ /* 0x000fe20000410000 */
[----:B------:R-:W-:-:S04]  /*3a50*/  FSETP.GTU.FTZ.AND P6, PT, R124, R83, PT ;  /* 0x000000537c00720b */ /* 0x000fc80003fdc000 */
[----:B------:R-:W-:Y:S02]  /*3a60*/  FSEL R54, R51, RZ, !P6 ;  /* 0x000000ff33367208 */ /* 0x000fe40007000000 */
[----:B------:R-:W-:-:S03]  /*3a70*/  PLOP3.LUT P6, PT, P6, PT, PT, 0x8, 0x80 ;  /* 0x000000000080781c */ /* 0x000fc600037ce170 */
[----:B------:R-:W-:-:S05]  /*3a80*/  FADD.FTZ R71, R54, R71 ;  /* 0x0000004736477221 */ /* 0x000fca0000010000 */
[----:B------:R-:W-:Y:S01]  /*3a90*/  F2FP.BF16.F32.PACK_AB R51, R71, R72 ;  /* 0x000000484733723e */ /* 0x000fe200000010ff */
[----:B------:R-:W-:Y:S06]  /*3aa0*/  BRA `(.L_x_5600) ;  /* 0x0000002800387947 */ /* 0x000fec0003800000 */
.L_x_5560:
        /* <DEDUP_REMOVED lines=16> */
.L_x_5603:
        /* <DEDUP_REMOVED lines=13> */
.L_x_5605:
[----:B------:R-:W-:Y:S05]  /*3c80*/  BSYNC.RECONVERGENT B2 ;  /* 0x0000000000027941 */ /* 0x000fea0003800200 */
.L_x_5604:
        /* <DEDUP_REMOVED lines=43> */
.L_x_5602:
[----:B------:R-:W-:Y:S05]  /*3f40*/  BSYNC.RECONVERGENT B1 ;  /* 0x0000000000017941 */ /* 0x000fea0003800200 */
.L_x_5601:
[----:B------:R-:W0:Y:S01]  /*3f50*/  LDC R83, c[0x0][0x404] ;  /* 0x00010100ff537b82 */ /* 0x000e220000000800 */
[----:B------:R-:W-:Y:S01]  /*3f60*/  I2FP.F32.U32 R3, R10 ;  /* 0x0000000a00037245 */ /* 0x000fe20000201000 */
[----:B------:R-:W-:Y:S01]  /*3f70*/  HFMA2 R124, -RZ, RZ, 0.1171875, 0 ;  /* 0x2f800000ff7c7431 */ /* 0x000fe200000001ff */
[----:B------:R-:W-:Y:S01]  /*3f80*/  ISETP.NE.AND P1, PT, R48, 0x1, PT ;  /* 0x000000013000780c */ /* 0x000fe20003f25270 */
[C---:B-----5:R-:W-:Y:S01]  /*3f90*/  IMAD.U32 R11, R52.reuse, 0x10000, RZ ;  /* 0x00010000340b7824 */ /* 0x060fe200078e00ff */
[----:B------:R-:W-:Y:S01]  /*3fa0*/  BSSY.RECONVERGENT B1, `(.L_x_5606) ;  /* 0x000004e000017945 */ /* 0x000fe20003800200 */
[----:B------:R-:W-:Y:S02]  /*3fb0*/  IMAD.MOV.U32 R51, RZ, RZ, 0x2 ;  /* 0x00000002ff337424 */ /* 0x000fe400078e00ff */
[----:B------:R-:W-:Y:S01]  /*3fc0*/  FFMA.FTZ R10, R3, R124, 1.1641532182693481445e-10 ;  /* 0x2f000000030a7423 */ /* 0x000fe2000001007c */
[----:B------:R-:W1:Y:S01]  /*3fd0*/  LDC R82, c[0x0][0x408] ;  /* 0x00010200ff527b82 */ /* 0x000e620000000800 */
[----:B------:R-:W-:Y:S01]  /*3fe0*/  FMUL.FTZ R11, R11, UR4 ;  /* 0x000000040b0b7c20 */ /* 0x000fe20008410000 */
[----:B------:R-:W-:-:S02]  /*3ff0*/  PRMT R3, R52, 0x7632, R3 ;  /* 0x0000763234037816 */ /* 0x000fc40000000003 */
[----:B0-----:R-:W-:Y:S02]  /*4000*/  FSETP.GTU.FTZ.AND P0, PT, R10, R83, PT ;  /* 0x000000530a00720b */ /* 0x001fe40003f1c000 */
[----:B------:R-:W-:Y:S02]  /*4010*/  MOV R10, R0 ;  /* 0x00000000000a7202 */ /* 0x000fe40000000f00 */
        /* <DEDUP_REMOVED lines=13> */
.L_x_5608:
        /* <DEDUP_REMOVED lines=13> */
.L_x_5610:
[----:B------:R-:W-:Y:S05]  /*41c0*/  BSYNC.RECONVERGENT B2 ;  /* 0x0000000000027941 */ /* 0x000fea0003800200 */
.L_x_5609:
        /* <DEDUP_REMOVED lines=42> */
[----:B------:R-:W-:-:S07]  /*4470*/  LOP3.LUT R5, R50, UR34, R49, 0x96, !PT ;  /* 0x0000002232057c12 */ /* 0x000fce000f8e9631 */
.L_x_5607:
[----:B------:R-:W-:Y:S05]  /*4480*/  BSYNC.RECONVERGENT B1 ;  /* 0x0000000000017941 */ /* 0x000fea0003800200 */
.L_x_5606:
[----:B------:R-:W-:Y:S01]  /*4490*/  I2FP.F32.U32 R49, R10 ;  /* 0x0000000a00317245 */ /* 0x000fe20000201000 */
[----:B------:R-:W-:Y:S01]  /*44a0*/  IMAD.U32 R3, R3, 0x10000, RZ ;  /* 0x0001000003037824 */ /* 0x000fe200078e00ff */
[----:B------:R-:W-:Y:S01]  /*44b0*/  ISETP.NE.AND P2, PT, R51, 0x1, PT ;  /* 0x000000013300780c */ /* 0x000fe20003f45270 */
[----:B------:R-:W-:Y:S01]  /*44c0*/  BSSY.RECONVERGENT B1, `(.L_x_5611) ;  /* 0x000004b000017945 */ /* 0x000fe20003800200 */
[----:B------:R-:W-:Y:S02]  /*44d0*/  IMAD.MOV.U32 R50, RZ, RZ, 0x2 ;  /* 0x00000002ff327424 */ /* 0x000fe400078e00ff */
[----:B------:R-:W-:Y:S01]  /*44e0*/  FFMA.FTZ R10, R49, R124, 1.1641532182693481445e-10 ;  /* 0x2f000000310a7423 */ /* 0x000fe2000001007c */
[----:B------:R-:W-:-:S04]  /*44f0*/  FMUL.FTZ R3, R3, UR4 ;  /* 0x0000000403037c20 */ /* 0x000fc80008410000 */
[----:B------:R-:W-:Y:S01]  /*4500*/  FMUL.FTZ R3, R3, R82 ;  /* 0x0000005203037220 */ /* 0x000fe20000410000 */
[----:B------:R-:W-:-:S04]  /*4510*/  FSETP.GTU.FTZ.AND P1, PT, R10, R83, PT ;  /* 0x000000530a00720b */ /* 0x000fc80003f3c000 */
        /* <DEDUP_REMOVED lines=12> */
.L_x_5613:
        /* <DEDUP_REMOVED lines=13> */
.L_x_5615:
[----:B------:R-:W-:Y:S05]  /*46b0*/  BSYNC.RECONVERGENT B2 ;  /* 0x0000000000027941 */ /* 0x000fea0003800200 */
.L_x_5614:
        /* <DEDUP_REMOVED lines=43> */
.L_x_5612:
[----:B------:R-:W-:Y:S05]  /*4970*/  BSYNC.RECONVERGENT B1 ;  /* 0x0000000000017941 */ /* 0x000fea0003800200 */
.L_x_5611:
[----:B------:R-:W-:Y:S01]  /*4980*/  I2FP.F32.U32 R3, R3 ;  /* 0x0000000300037245 */ /* 0x000fe20000201000 */
[----:B------:R-:W-:Y:S01]  /*4990*/  IMAD.U32 R49, R53, 0x10000, RZ ;  /* 0x0001000035317824 */ /* 0x000fe200078e00ff */
[----:B------:R-:W-:Y:S01]  /*49a0*/  ISETP.NE.AND P3, PT, R50, 0x1, PT ;  /* 0x000000013200780c */ /* 0x000fe20003f65270 */
[----:B------:R-:W-:Y:S01]  /*49b0*/  BSSY.RECONVERGENT B1, `(.L_x_5616) ;  /* 0x000004d000017945 */ /* 0x000fe20003800200 */
[----:B------:R-:W-:Y:S02]  /*49c0*/  IMAD.MOV.U32 R51, RZ, RZ, 0x2 ;  /* 0x00000002ff337424 */ /* 0x000fe400078e00ff */
[----:B------:R-:W-:Y:S01]  /*49d0*/  FFMA.FTZ R48, R3, R124, 1.1641532182693481445e-10 ;  /* 0x2f00000003307423 */ /* 0x000fe2000001007c */
[----:B------:R-:W-:Y:S01]  /*49e0*/  FMUL.FTZ R49, R49, UR4 ;  /* 0x0000000431317c20 */ /* 0x000fe20008410000 */
[----:B------:R-:W-:-:S03]  /*49f0*/  PRMT R3, R53, 0x7632, R3 ;  /* 0x0000763235037816 */ /* 0x000fc60000000003 */
[----:B------:R-:W-:Y:S01]  /*4a00*/  FSETP.GTU.FTZ.AND P2, PT, R48, R83, PT ;  /* 0x000000533000720b */ /* 0x000fe20003f5c000 */
[----:B------:R-:W-:Y:S01]  /*4a10*/  FMUL.FTZ R48, R49, R82 ;  /* 0x0000005231307220 */ /* 0x000fe20000410000 */
[----:B------:R-:W-:Y:S02]  /*4a20*/  MOV R49, R0 ;  /* 0x0000000000317202 */ /* 0x000fe40000000f00 */
        /* <DEDUP_REMOVED lines=12> */
.L_x_5618:
        /* <DEDUP_REMOVED lines=13> */
.L_x_5620:
[----:B------:R-:W-:Y:S05]  /*4bc0*/  BSYNC.RECONVERGENT B2 ;  /* 0x0000000000027941 */ /* 0x000fea0003800200 */
.L_x_5619:
        /* <DEDUP_REMOVED lines=43> */
.L_x_5617:
[----:B------:R-:W-:Y:S05]  /*4e80*/  BSYNC.RECONVERGENT B1 ;  /* 0x0000000000017941 */ /* 0x000fea0003800200 */
.L_x_5616:
        /* <DEDUP_REMOVED lines=8> */
[----:B------:R-:W-:-:S04]  /*4f10*/  FSETP.GTU.FTZ.AND P3, PT, R50, R83, PT ;  /* 0x000000533200720b */ /* 0x000fc80003f7c000 */
[----:B------:R-:W-:Y:S01]  /*4f20*/  FSEL R49, R3, RZ, !P3 ;  /* 0x000000ff03317208 */ /* 0x000fe20005800000 */
[----:B------:R-:W-:Y:S01]  /*4f30*/  IMAD.MOV.U32 R3, RZ, RZ, R0 ;  /* 0x000000ffff037224 */ /* 0x000fe200078e0000 */
        /* <DEDUP_REMOVED lines=11> */
.L_x_5623:
        /* <DEDUP_REMOVED lines=13> */
.L_x_5625:
[----:B------:R-:W-:Y:S05]  /*50c0*/  BSYNC.RECONVERGENT B2 ;  /* 0x0000000000027941 */ /* 0x000fea0003800200 */
.L_x_5624:
        /* <DEDUP_REMOVED lines=43> */
.L_x_5622:
[----:B------:R-:W-:Y:S05]  /*5380*/  BSYNC.RECONVERGENT B1 ;  /* 0x0000000000017941 */ /* 0x000fea0003800200 */
.L_x_5621:
[----:B------:R-:W-:Y:S01]  /*5390*/  I2FP.F32.U32 R3, R3 ;  /* 0x0000000300037245 */ /* 0x000fe20000201000 */
[----:B------:R-:W-:Y:S01]  /*53a0*/  BSSY.RECONVERGENT B1, `(.L_x_5626) ;  /* 0x000004f000017945 */ /* 0x000fe20003800200 */
[C---:B------:R-:W-:Y:S01]  /*53b0*/  SHF.L.U32 R51, R54.reuse, 0x10, RZ ;  /* 0x0000001036337819 */ /* 0x040fe200000006ff */
[----:B------:R-:W-:Y:S01]  /*53c0*/  IMAD.MOV.U32 R71, RZ, RZ, 0x2 ;  /* 0x00000002ff477424 */ /* 0x000fe200078e00ff */
[----:B------:R-:W-:Y:S01]  /*53d0*/  ISETP.NE.AND P4, PT, R53, 0x1, PT ;  /* 0x000000013500780c */ /* 0x000fe20003f85270 */
[----:B------:R-:W-:Y:S01]  /*53e0*/  FFMA.FTZ R50, R3, R124, 1.1641532182693481445e-10 ;  /* 0x2f00000003327423 */ /* 0x000fe2000001007c */
[----:B------:R-:W-:Y:S01]  /*53f0*/  PRMT R3, R54, 0x7632, R3 ;  /* 0x0000763236037816 */ /* 0x000fe20000000003 */
[----:B------:R-:W-:-:S03]  /*5400*/  FMUL.FTZ R51, R51, UR4 ;  /* 0x0000000433337c20 */ /* 0x000fc60008410000 */
[----:B------:R-:W-:Y:S01]  /*5410*/  FSETP.GTU.FTZ.AND P3, PT, R50, R83, PT ;  /* 0x000000533200720b */ /* 0x000fe20003f7c000 */
[----:B------:R-:W-:-:S05]  /*5420*/  FMUL.FTZ R51, R51, R82 ;  /* 0x0000005233337220 */ /* 0x000fca0000410000 */
[----:B------:R-:W-:Y:S01]  /*5430*/  FSEL R50, R51, RZ, !P3 ;  /* 0x000000ff33327208 */ /* 0x000fe20005800000 */
[----:B------:R-:W-:Y:S01]  /*5440*/  IMAD.MOV.U32 R51, RZ, RZ, R0 ;  /* 0x000000ffff337224 */ /* 0x000fe200078e0000 */
        /* <DEDUP_REMOVED lines=11> */
.L_x_5628:
        /* <DEDUP_REMOVED lines=13> */
.L_x_5630:
[----:B------:R-:W-:Y:S05]  /*55d0*/  BSYNC.RECONVERGENT B2 ;  /* 0x0000000000027941 */ /* 0x000fea0003800200 */
.L_x_5629:
        /* <DEDUP_REMOVED lines=43> */
.L_x_5627:
[----:B------:R-:W-:Y:S05]  /*5890*/  BSYNC.RECONVERGENT B1 ;  /* 0x0000000000017941 */ /* 0x000fea0003800200 */
.L_x_5626:
[----:B------:R-:W-:Y:S01]  /*58a0*/  I2FP.F32.U32 R51, R51 ;  /* 0x0000003300337245 */ /* 0x000fe20000201000 */
[----:B------:R-:W-:Y:S01]  /*58b0*/  IMAD.U32 R3, R3, 0x10000, RZ ;  /* 0x0001000003037824 */ /* 0x000fe200078e00ff */
[----:B------:R-:W-:Y:S01]  /*58c0*/  ISETP.NE.AND P5, PT, R71, 0x1, PT ;  /* 0x000000014700780c */ /* 0x000fe20003fa5270 */
[----:B------:R-:W-:Y:S02]  /*58d0*/  BSSY.RECONVERGENT B1, `(.L_x_5631) ;  /* 0x000004c000017945 */ /* 0x000fe40003800200 */
[----:B------:R-:W-:Y:S01]  /*58e0*/  FFMA.FTZ R54, R51, R124, 1.1641532182693481445e-10 ;  /* 0x2f00000033367423 */ /* 0x000fe2000001007c */
[----:B------:R-:W-:-:S04]  /*58f0*/  FMUL.FTZ R3, R3, UR4 ;  /* 0x0000000403037c20 */ /* 0x000fc80008410000 */
[----:B------:R-:W-:Y:S01]  /*5900*/  FMUL.FTZ R3, R3, R82 ;  /* 0x0000005203037220 */ /* 0x000fe20000410000 */
[----:B------:R-:W-:Y:S01]  /*5910*/  FSETP.GTU.FTZ.AND P4, PT, R54, R83, PT ;  /* 0x000000533600720b */ /* 0x000fe20003f9c000 */
[----:B------:R-:W-:-:S03]  /*5920*/  IMAD.MOV.U32 R54, RZ, RZ, 0x2 ;  /* 0x00000002ff367424 */ /* 0x000fc600078e00ff */
        /* <DEDUP_REMOVED lines=13> */
.L_x_5633:
        /* <DEDUP_REMOVED lines=13> */
.L_x_5635:
[----:B------:R-:W-:Y:S05]  /*5ad0*/  BSYNC.RECONVERGENT B2 ;  /* 0x0000000000027941 */ /* 0x000fea0003800200 */
.L_x_5634:
        /* <DEDUP_REMOVED lines=43> */
.L_x_5632:
[----:B------:R-:W-:Y:S05]  /*5d90*/  BSYNC.RECONVERGENT B1 ;  /* 0x0000000000017941 */ /* 0x000fea0003800200 */
.L_x_5631:
[----:B------:R-:W-:Y:S01]  /*5da0*/  I2FP.F32.U32 R3, R3 ;  /* 0x0000000300037245 */ /* 0x000fe20000201000 */
[C---:B------:R-:W-:Y:S01]  /*5db0*/  IMAD.U32 R53, R55.reuse, 0x10000, RZ ;  /* 0x0001000037357824 */ /* 0x040fe200078e00ff */
[----:B------:R-:W-:Y:S01]  /*5dc0*/  ISETP.NE.AND P6, PT, R54, 0x1, PT ;  /* 0x000000013600780c */ /* 0x000fe20003fc5270 */
[----:B------:R-:W-:Y:S01]  /*5dd0*/  BSSY.RECONVERGENT B1, `(.L_x_5636) ;  /* 0x000004f000017945 */ /* 0x000fe20003800200 */
[----:B------:R-:W-:Y:S01]  /*5de0*/  PRMT R71, R55, 0x7632, R71 ;  /* 0x0000763237477816 */ /* 0x000fe20000000047 */
[----:B------:R-:W-:Y:S01]  /*5df0*/  FFMA.FTZ R72, R3, R124, 1.1641532182693481445e-10 ;  /* 0x2f00000003487423 */ /* 0x000fe2000001007c */
[----:B------:R-:W-:Y:S01]  /*5e00*/  FMUL.FTZ R53, R53, UR4 ;  /* 0x0000000435357c20 */ /* 0x000fe20008410000 */
[----:B------:R-:W-:Y:S02]  /*5e10*/  HFMA2 R3, -RZ, RZ, 0, 1.1920928955078125e-07 ;  /* 0x00000002ff037431 */ /* 0x000fe400000001ff */
[----:B------:R-:W-:Y:S02]  /*5e20*/  IMAD.MOV.U32 R55, RZ, RZ, R0 ;  /* 0x000000ffff377224 */ /* 0x000fe400078e0000 */
[----:B------:R-:W-:Y:S01]  /*5e30*/  FMUL.FTZ R53, R53, R82 ;  /* 0x0000005235357220 */ /* 0x000fe20000410000 */
[----:B------:R-:W-:-:S04]  /*5e40*/  FSETP.GTU.FTZ.AND P5, PT, R72, R83, PT ;  /* 0x000000534800720b */ /* 0x000fc80003fbc000 */
        /* <DEDUP_REMOVED lines=12> */
.L_x_5638:
        /* <DEDUP_REMOVED lines=15> */
.L_x_5640:
[----:B------:R-:W-:Y:S05]  /*6000*/  BSYNC.RECONVERGENT B2 ;  /* 0x0000000000027941 */ /* 0x000fea0003800200 */
.L_x_5639:
        /* <DEDUP_REMOVED lines=43> */
.L_x_5637:
[----:B------:R-:W-:Y:S05]  /*62c0*/  BSYNC.RECONVERGENT B1 ;  /* 0x0000000000017941 */ /* 0x000fea0003800200 */
.L_x_5636:
[----:B------:R-:W-:Y:S02]  /*62d0*/  I2FP.F32.U32 R55, R55 ;  /* 0x0000003700377245 */ /* 0x000fe40000201000 */
[----:B------:R-:W-:Y:S02]  /*62e0*/  SHF.L.U32 R71, R71, 0x10, RZ ;  /* 0x0000001047477819 */ /* 0x000fe400000006ff */
[----:B------:R-:W-:Y:S01]  /*62f0*/  F2FP.BF16.F32.PACK_AB R50, R51, R50 ;  /* 0x000000323332723e */ /* 0x000fe200000010ff */
[----:B------:R-:W-:Y:S01]  /*6300*/  FFMA.FTZ R124, R55, R124, 1.1641532182693481445e-10 ;  /* 0x2f000000377c7423 */ /* 0x000fe2000001007c */
[----:B------:R-:W-:Y:S01]  /*6310*/  F2FP.BF16.F32.PACK_AB R49, R49, R48 ;  /* 0x000000303131723e */ /* 0x000fe200000010ff */
[----:B------:R-:W-:Y:S01]  /*6320*/  FMUL.FTZ R71, R71, UR4 ;  /* 0x0000000447477c20 */ /* 0x000fe20008410000 */
[----:B------:R-:W-:Y:S02]  /*6330*/  F2FP.BF16.F32.PACK_AB R48, R10, R11 ;  /* 0x0000000b0a30723e */ /* 0x000fe400000010ff */
[----:B------:R-:W-:Y:S01]  /*6340*/  FSETP.GTU.FTZ.AND P6, PT, R124, R83, PT ;  /* 0x000000537c00720b */ /* 0x000fe20003fdc000 */
[----:B------:R-:W-:-:S05]  /*6350*/  FMUL.FTZ R71, R71, R82 ;  /* 0x0000005247477220 */ /* 0x000fca0000410000 */
[----:B------:R-:W-:Y:S02]  /*6360*/  FSEL R71, R71, RZ, !P6 ;  /* 0x000000ff47477208 */ /* 0x000fe40007000000 */
[----:B------:R-:W-:Y:S02]  /*6370*/  PLOP3.LUT P6, PT, P6, PT, PT, 0x8, 0x80 ;  /* 0x000000000080781c */ /* 0x000fe400037ce170 */
[----:B------:R-:W-:-:S11]  /*6380*/  F2FP.BF16.F32.PACK_AB R51, R71, R53 ;  /* 0x000000354733723e */ /* 0x000fd600000010ff */
.L_x_5600:
        /* <DEDUP_REMOVED lines=16> */
[----:B------:R-:W-:Y:S01]  /*6490*/  STG.E.128 desc[UR6][R54.64], R48 ;  /* 0x0000003036007986 */ /* 0x000fe2000c101d06 */
[----:B-1----:R-:W-:-:S05]  /*64a0*/  IMAD.WIDE.U32 R76, R58, 0x8, R76 ;  /* 0x000000083a4c7825 */ /* 0x002fca00078e004c */
[----:B------:R0:W-:Y:S02]  /*64b0*/  STG.E.64 desc[UR6][R76.64], R52 ;  /* 0x000000344c007986 */ /* 0x0001e4000c101b06 */
[----:B0-----:R-:W-:Y:S02]  /*64c0*/  IMAD.MOV.U32 R77, RZ, RZ, R75 ;  /* 0x000000ffff4d7224 */ /* 0x001fe400078e004b */
[----:B------:R-:W-:-:S07]  /*64d0*/  VIADD R75, R58, 0x80 ;  /* 0x000000803a4b7836 */ /* 0x000fce0000000000 */
.L_x_5559:
[----:B------:R-:W-:Y:S05]  /*64e0*/  BSYNC.RECONVERGENT B0 ;  /* 0x0000000000007941 */ /* 0x000fea0003800200 */
.L_x_5558:
[----:B------:R-:W-:Y:S01]  /*64f0*/  ISETP.GE.U32.AND P0, PT, R8, 0x100, PT ;  /* 0x000001000800780c */ /* 0x000fe20003f06070 */
[----:B------:R-:W-:-:S12]  /*6500*/  BSSY.RECONVERGENT B0, `(.L_x_5641) ;  /* 0x000054e000007945 */ /* 0x000fd80003800200 */
[----:B------:R-:W-:Y:S05]  /*6510*/  @!P0 BRA `(.L_x_5642) ;  /* 0x0000005400308947 */ /* 0x000fea0003800000 */
        /* <DEDUP_REMOVED lines=11> */
[----:B------:R-:W-:Y:S02]  /*65d0*/  HFMA2 R22, -RZ, RZ, 0, 1.1920928955078125e-07 ;  /* 0x00000002ff167431 */ /* 0x000fe400000001ff */
[----:B------:R-:W-:Y:S02]  /*65e0*/  IMAD.MOV.U32 R23, RZ, RZ, R0 ;  /* 0x000000ffff177224 */ /* 0x000fe400078e0000 */
[----:B------:R-:W-:-:S07]  /*65f0*/  IMAD.MOV.U32 R76, RZ, RZ, R77 ;  /* 0x000000ffff4c7224 */ /* 0x000fce00078e004d */
[----:B0-----:R-:W-:Y:S05]  /*6600*/  @!P0 BRA `(.L_x_5645) ;  /* 0x00000004000c8947 */ /* 0x001fea0003800000 */
        /* <DEDUP_REMOVED lines=10> */
.L_x_5646:
        /* <DEDUP_REMOVED lines=13> */
.L_x_5648:
[----:B------:R-:W-:Y:S05]  /*6780*/  BSYNC.RECONVERGENT B2 ;  /* 0x0000000000027941 */ /* 0x000fea0003800200 */
.L_x_5647:
        /* <DEDUP_REMOVED lines=43> */
.L_x_5645:
[----:B------:R-:W-:Y:S05]  /*6a40*/  BSYNC.RECONVERGENT B1 ;  /* 0x0000000000017941 */ /* 0x000fea0003800200 */
.L_x_5644:
[----:B------:R-:W0:Y:S01]  /*6a50*/  LDC R124, c[0x0][0x408] ;  /* 0x00010200ff7c7b82 */ /* 0x000e220000000800 */
[----:B------:R-:W-:Y:S01]  /*6a60*/  I2FP.F32.U32 R3, R23 ;  /* 0x0000001700037245 */ /* 0x000fe20000201000 */
[----:B------:R-:W-:Y:S01]  /*6a70*/  IMAD.MOV.U32 R69, RZ, RZ, 0x2f800000 ;  /* 0x2f800000ff457424 */ /* 0x000fe200078e00ff */
[----:B-----5:R-:W-:Y:S01]  /*6a80*/  SHF.L.U32 R13, R52, 0x10, RZ ;  /* 0x00000010340d7819 */ /* 0x020fe200000006ff */
[----:B------:R-:W-:Y:S01]  /*6a90*/  BSSY.RECONVERGENT B1, `(.L_x_5649) ;  /* 0x0000052000017945 */ /* 0x000fe20003800200 */
[----:B------:R-:W-:Y:S01]  /*6aa0*/  ISETP.NE.AND P1, PT, R22, 0x1, PT ;  /* 0x000000011600780c */ /* 0x000fe20003f25270 */
[----:B------:R-:W-:Y:S01]  /*6ab0*/  FFMA.FTZ R12, R3, R69, 1.1641532182693481445e-10 ;  /* 0x2f000000030c7423 */ /* 0x000fe20000010045 */
[----:B------:R-:W-:Y:S01]  /*6ac0*/  IMAD.U32 R3, R48, 0x10000, RZ ;  /* 0x0001000030037824 */ /* 0x000fe200078e00ff */
[----:B------:R-:W1:Y:S01]  /*6ad0*/  LDC R125, c[0x0][0x404] ;  /* 0x00010100ff7d7b82 */ /* 0x000e620000000800 */
[----:B------:R-:W-:Y:S01]  /*6ae0*/  FMUL.FTZ R13, R13, UR4 ;  /* 0x000000040d0d7c20 */ /* 0x000fe20008410000 */
[----:B------:R-:W-:-:S03]  /*6af0*/  MOV R23, R0 ;  /* 0x0000000000177202 */ /* 0x000fc60000000f00 */
[----:B0-----:R-:W-:Y:S01]  /*6b00*/  FMUL.FTZ R13, R13, R124 ;  /* 0x0000007c0d0d7220 */ /* 0x001fe20000410000 */
[----:B-1----:R-:W-:-:S04]  /*6b10*/  FSETP.GTU.FTZ.AND P0, PT, R12, R125, PT ;  /* 0x0000007d0c00720b */ /* 0x002fc80003f1c000 */
[----:B------:R-:W-:Y:S02]  /*6b20*/  FSEL R12, R13, RZ, !P0 ;  /* 0x000000ff0d0c7208 */ /* 0x000fe40004000000 */
[----:B------:R-:W-:Y:S02]  /*6b30*/  PLOP3.LUT P0, PT, P0, PT, PT, 0x8, 0x80 ;  /* 0x000000000080781c */ /* 0x000fe4000070e170 */
[----:B------:R-:W-:Y:S01]  /*6b40*/  PRMT R13, R48, 0x7632, R13 ;  /* 0x00007632300d7816 */ /* 0x000fe2000000000d */
[--C-:B------:R-:W-:Y:S01]  /*6b50*/  FADD.FTZ R12, R12, R3.reuse ;  /* 0x000000030c0c7221 */ /* 0x100fe20000010000 */
[----:B------:R-:W-:Y:S01]  /*6b60*/  PRMT R3, R52, 0x7632, R3 ;  /* 0x0000763234037816 */ /* 0x000fe20000000003 */
[----:B------:R-:W-:Y:S01]  /*6b70*/  IMAD.MOV.U32 R48, RZ, RZ, 0x2 ;  /* 0x00000002ff307424 */ /* 0x000fe200078e00ff */
[----:B------:R-:W-:Y:S01]  /*6b80*/  P2R R52, PR, RZ, 0x1 ;  /* 0x00000001ff347803 */ /* 0x000fe20000000000 */
        /* <DEDUP_REMOVED lines=9> */
.L_x_5651:
        /* <DEDUP_REMOVED lines=13> */
.L_x_5653:
[----:B------:R-:W-:Y:S05]  /*6cf0*/  BSYNC.RECONVERGENT B2 ;  /* 0x0000000000027941 */ /* 0x000fea0003800200 */
.L_x_5652:
        /* <DEDUP_REMOVED lines=43> */
.L_x_5650:
[----:B------:R-:W-:Y:S05]  /*6fb0*/  BSYNC.RECONVERGENT B1 ;  /* 0x0000000000017941 */ /* 0x000fea0003800200 */
.L_x_5649:
        /* <DEDUP_REMOVED lines=23> */
.L_x_5656:
        /* <DEDUP_REMOVED lines=13> */
.L_x_5658:
[----:B------:R-:W-:Y:S05]  /*7200*/  BSYNC.RECONVERGENT B2 ;  /* 0x0000000000027941 */ /* 0x000fea0003800200 */
.L_x_5657:
        /* <DEDUP_REMOVED lines=43> */
.L_x_5655:
[----:B------:R-:W-:Y:S05]  /*74c0*/  BSYNC.RECONVERGENT B1 ;  /* 0x0000000000017941 */ /* 0x000fea0003800200 */
.L_x_5654:
        /* <DEDUP_REMOVED lines=8> */
[----:B------:R-:W-:Y:S01]  /*7550*/  FMUL.FTZ R23, R23, R124 ;  /* 0x0000007c17177220 */ /* 0x000fe20000410000 */
[----:B------:R-:W-:Y:S02]  /*7560*/  FSETP.GTU.FTZ.AND P1, PT, R22, R125, PT ;  /* 0x0000007d1600720b */ /* 0x000fe40003f3c000 */
[----:B------:R-:W-:Y:S02]  /*7570*/  SHF.L.U32 R22, R49, 0x10, RZ ;  /* 0x0000001031167819 */ /* 0x000fe400000006ff */
[----:B------:R-:W-:Y:S02]  /*7580*/  FSEL R23, R23, RZ, !P1 ;  /* 0x000000ff17177208 */ /* 0x000fe40004800000 */
[----:B------:R-:W-:-:S03]  /*7590*/  PLOP3.LUT P1, PT, P1, PT, PT, 0x8, 0x80 ;  /* 0x000000000080781c */ /* 0x000fc60000f2e170 */
[--C-:B------:R-:W-:Y:S01]  /*75a0*/  FADD.FTZ R23, R23, R22.reuse ;  /* 0x0000001617177221 */ /* 0x100fe20000010000 */
[----:B------:R-:W-:Y:S01]  /*75b0*/  PRMT R22, R49, 0x7632, R22 ;  /* 0x0000763231167816 */ /* 0x000fe20000000016 */
        /* <DEDUP_REMOVED lines=10> */
.L_x_5661:
        /* <DEDUP_REMOVED lines=13> */
.L_x_5663:
[----:B------:R-:W-:Y:S05]  /*7730*/  BSYNC.RECONVERGENT B2 ;  /* 0x0000000000027941 */ /* 0x000fea0003800200 */
.L_x_5662:
        /* <DEDUP_REMOVED lines=43> */
.L_x_5660:
[----:B------:R-:W-:Y:S05]  /*79f0*/  BSYNC.RECONVERGENT B1 ;  /* 0x0000000000017941 */ /* 0x000fea0003800200 */
.L_x_5659:
        /* <DEDUP_REMOVED lines=9> */
[----:B------:R-:W-:-:S05]  /*7a90*/  FMUL.FTZ R3, R3, R124 ;  /* 0x0000007c03037220 */ /* 0x000fca0000410000 */
        /* <DEDUP_REMOVED lines=13> */
.L_x_5666:
        /* <DEDUP_REMOVED lines=13> */
.L_x_5668:
[----:B------:R-:W-:Y:S05]  /*7c40*/  BSYNC.RECONVERGENT B2 ;  /* 0x0000000000027941 */ /* 0x000fea0003800200 */
.L_x_5667:
        /* <DEDUP_REMOVED lines=43> */
.L_x_5665:
[----:B------:R-:W-:Y:S05]  /*7f00*/  BSYNC.RECONVERGENT B1 ;  /* 0x0000000000017941 */ /* 0x000fea0003800200 */
.L_x_5664:
        /* <DEDUP_REMOVED lines=8> */
[----:B------:R-:W-:Y:S01]  /*7f90*/  IMAD.MOV.U32 R54, RZ, RZ, R0 ;  /* 0x000000ffff367224 */ /* 0x000fe200078e0000 */
[----:B------:R-:W-:Y:S01]  /*7fa0*/  PRMT R50, R50, 0x7632, R50 ;  /* 0x0000763232327816 */ /* 0x000fe20000000032 */
[----:B------:R-:W-:Y:S01]  /*7fb0*/  FMUL.FTZ R53, R53, R124 ;  /* 0x0000007c35357220 */ /* 0x000fe20000410000 */
[----:B------:R-:W-:-:S04]  /*7fc0*/  FSETP.GTU.FTZ.AND P3, PT, R48, R125, PT ;  /* 0x0000007d3000720b */ /* 0x000fc80003f7c000 */
[----:B------:R-:W-:Y:S02]  /*7fd0*/  FSEL R48, R53, RZ, !P3 ;  /* 0x000000ff35307208 */ /* 0x000fe40005800000 */
[----:B------:R-:W-:Y:S02]  /*7fe0*/  MOV R53, 0x2 ;  /* 0x0000000200357802 */ /* 0x000fe40000000f00 */
[----:B------:R-:W-:Y:S01]  /*7ff0*/  PLOP3.LUT P3, PT, P3, PT, PT, 0x8, 0x80 ;  /* 0x000000000080781c */ /* 0x000fe20001f6e170 */
[----:B------:R-:W-:-:S04]  /*8000*/  FADD.FTZ R48, R48, R61 ;  /* 0x0000003d30307221 */ /* 0x000fc80000010000 */
        /* <DEDUP_REMOVED lines=10> */
.L_x_5671:
        /* <DEDUP_REMOVED lines=13> */
.L_x_5673:
[----:B------:R-:W-:Y:S05]  /*8180*/  BSYNC.RECONVERGENT B2 ;  /* 0x0000000000027941 */ /* 0x000fea0003800200 */
.L_x_5672:
        /* <DEDUP_REMOVED lines=43> */
.L_x_5670:
[----:B------:R-:W-:Y:S05]  /*8440*/  BSYNC.RECONVERGENT B1 ;  /* 0x0000000000017941 */ /* 0x000fea0003800200 */
.L_x_5669:
[----:B------:R-:W-:Y:S01]  /*8450*/  I2FP.F32.U32 R54, R54 ;  /* 0x0000003600367245 */ /* 0x000fe20000201000 */
[----:B------:R-:W-:Y:S01]  /*8460*/  IMAD.U32 R49, R50, 0x10000, RZ ;  /* 0x0001000032317824 */ /* 0x000fe200078e00ff */
[----:B------:R-:W-:Y:S01]  /*8470*/  SHF.L.U32 R3, R3, 0x10, RZ ;  /* 0x0000001003037819 */ /* 0x000fe200000006ff */
[----:B------:R-:W-:Y:S01]  /*8480*/  BSSY.RECONVERGENT B1, `(.L_x_5674) ;  /* 0x000004e000017945 */ /* 0x000fe20003800200 */
[----:B------:R-:W-:Y:S01]  /*8490*/  ISETP.NE.AND P5, PT, R53, 0x1, PT ;  /* 0x000000013500780c */ /* 0x000fe20003fa5270 */
[----:B------:R-:W-:Y:S02]  /*84a0*/  FFMA.FTZ R54, R54, R69, 1.1641532182693481445e-10 ;  /* 0x2f00000036367423 */ /* 0x000fe40000010045 */
[----:B------:R-:W-:-:S03]  /*84b0*/  FMUL.FTZ R3, R3, UR4 ;  /* 0x0000000403037c20 */ /* 0x000fc60008410000 */
[----:B------:R-:W-:Y:S01]  /*84c0*/  FSETP.GTU.FTZ.AND P4, PT, R54, R125, PT ;  /* 0x0000007d3600720b */ /* 0x000fe20003f9c000 */
[----:B------:R-:W-:-:S05]  /*84d0*/  FMUL.FTZ R3, R3, R124 ;  /* 0x0000007c03037220 */ /* 0x000fca0000410000 */
[----:B------:R-:W-:Y:S02]  /*84e0*/  FSEL R50, R3, RZ, !P4 ;  /* 0x000000ff03327208 */ /* 0x000fe40006000000 */
[----:B------:R-:W-:Y:S02]  /*84f0*/  MOV R3, R0 ;  /* 0x0000000000037202 */ /* 0x000fe40000000f00 */
[----:B------:R-:W-:Y:S01]  /*8500*/  PLOP3.LUT P4, PT, P4, PT, PT, 0x8, 0x80 ;  /* 0x000000000080781c */ /* 0x000fe2000278e170 */
[----:B------:R-:W-:Y:S01]  /*8510*/  FADD.FTZ R49, R50, R49 ;  /* 0x0000003132317221 */ /* 0x000fe20000010000 */
[----:B------:R-:W-:-:S03]  /*8520*/  IMAD.MOV.U32 R50, RZ, RZ, 0x2 ;  /* 0x00000002ff327424 */ /* 0x000fc600078e00ff */
        /* <DEDUP_REMOVED lines=10> */
.L_x_5676:
        /* <DEDUP_REMOVED lines=13> */
.L_x_5678:
[----:B------:R-:W-:Y:S05]  /*86a0*/  BSYNC.RECONVERGENT B2 ;  /* 0x0000000000027941 */ /* 0x000fea0003800200 */
.L_x_5677:
        /* <DEDUP_REMOVED lines=43> */
.L_x_5675:
[----:B------:R-:W-:Y:S05]  /*8960*/  BSYNC.RECONVERGENT B1 ;  /* 0x0000000000017941 */ /* 0x000fea0003800200 */
.L_x_5674:
[----:B------:R-:W-:Y:S01]  /*8970*/  I2FP.F32.U32 R54, R3 ;  /* 0x0000000300367245 */ /* 0x000fe20000201000 */
[----:B------:R-:W-:Y:S01]  /*8980*/  IMAD.MOV.U32 R80, RZ, RZ, 0x2f800000 ;  /* 0x2f800000ff507424 */ /* 0x000fe200078e00ff */
[----:B------:R-:W-:Y:S01]  /*8990*/  SHF.L.U32 R3, R55, 0x10, RZ ;  /* 0x0000001037037819 */ /* 0x000fe200000006ff */
[----:B------:R-:W-:Y:S01]  /*89a0*/  IMAD.U32 R53, R51, 0x10000, RZ ;  /* 0x0001000033357824 */ /* 0x000fe200078e00ff */
[----:B------:R-:W-:Y:S01]  /*89b0*/  ISETP.NE.AND P6, PT, R50, 0x1, PT ;  /* 0x000000013200780c */ /* 0x000fe20003fc5270 */
[----:B------:R-:W-:Y:S01]  /*89c0*/  FFMA.FTZ R54, R54, R80, 1.1641532182693481445e-10 ;  /* 0x2f00000036367423 */ /* 0x000fe20000010050 */
[----:B------:R-:W-:Y:S01]  /*89d0*/  BSSY.RECONVERGENT B1, `(.L_x_5679) ;  /* 0x0000050000017945 */ /* 0x000fe20003800200 */
[----:B------:R-:W-:Y:S01]  /*89e0*/  FMUL.FTZ R3, R3, UR4 ;  /* 0x0000000403037c20 */ /* 0x000fe20008410000 */
[----:B------:R-:W-:Y:S02]  /*89f0*/  PRMT R77, R51, 0x7632, R77 ;  /* 0x00007632334d7816 */ /* 0x000fe4000000004d */
[----:B------:R-:W-:Y:S01]  /*8a00*/  FSETP.GTU.FTZ.AND P5, PT, R54, R125, PT ;  /* 0x0000007d3600720b */ /* 0x000fe20003fbc000 */
[----:B------:R-:W-:Y:S01]  /*8a10*/  FMUL.FTZ R3, R3, R124 ;  /* 0x0000007c03037220 */ /* 0x000fe20000410000 */
[----:B------:R-:W-:-:S02]  /*8a20*/  PRMT R69, R55, 0x7632, R69 ;  /* 0x0000763237457816 */ /* 0x000fc40000000045 */
[----:B------:R-:W-:Y:S02]  /*8a30*/  MOV R51, R0 ;  /* 0x0000000000337202 */ /* 0x000fe40000000f00 */
        /* <DEDUP_REMOVED lines=14> */
.L_x_5681:
        /* <DEDUP_REMOVED lines=15> */
.L_x_5683:
[----:B------:R-:W-:Y:S05]  /*8c10*/  BSYNC.RECONVERGENT B2 ;  /* 0x0000000000027941 */ /* 0x000fea0003800200 */
.L_x_5682:
        /* <DEDUP_REMOVED lines=43> */
.L_x_5680:
[----:B------:R-:W-:Y:S05]  /*8ed0*/  BSYNC.RECONVERGENT B1 ;  /* 0x0000000000017941 */ /* 0x000fea0003800200 */
.L_x_5679:
[----:B------:R-:W-:Y:S01]  /*8ee0*/  I2FP.F32.U32 R50, R51 ;  /* 0x0000003300327245 */ /* 0x000fe20000201000 */
[----:B------:R-:W-:Y:S01]  /*8ef0*/  IMAD.U32 R69, R69, 0x10000, RZ ;  /* 0x0001000045457824 */ /* 0x000fe200078e00ff */
[----:B------:R-:W-:-:S03]  /*8f00*/  SHF.L.U32 R77, R77, 0x10, RZ ;  /* 0x000000104d4d7819 */ /* 0x000fc600000006ff */
[----:B------:R-:W-:Y:S01]  /*8f10*/  FFMA.FTZ R50, R50, R80, 1.1641532182693481445e-10 ;  /* 0x2f00000032327423 */ /* 0x000fe20000010050 */
[----:B------:R-:W-:-:S04]  /*8f20*/  FMUL.FTZ R69, R69, UR4 ;  /* 0x0000000445457c20 */ /* 0x000fc80008410000 */
[----:B------:R-:W-:Y:S01]  /*8f30*/  FMUL.FTZ R69, R69, R124 ;  /* 0x0000007c45457220 */ /* 0x000fe20000410000 */
[----:B------:R-:W-:-:S04]  /*8f40*/  FSETP.GTU.FTZ.AND P6, PT, R50, R125, PT ;  /* 0x0000007d3200720b */ /* 0x000fc80003fdc000 */
[----:B------:R-:W-:Y:S02]  /*8f50*/  FSEL R50, R69, RZ, !P6 ;  /* 0x000000ff45327208 */ /* 0x000fe40007000000 */
[----:B------:R-:W-:-:S03]  /*8f60*/  PLOP3.LUT P6, PT, P6, PT, PT, 0x8, 0x80 ;  /* 0x000000000080781c */ /* 0x000fc600037ce170 */
[----:B------:R-:W-:Y:S01]  /*8f70*/  FADD.FTZ R69, R50, R77 ;  /* 0x0000004d32457221 */ /* 0x000fe20000010000 */
[----:B------:R-:W-:Y:S02]  /*8f80*/  F2FP.BF16.F32.PACK_AB R50, R49, R48 ;  /* 0x000000303132723e */ /* 0x000fe400000010ff */
[----:B------:R-:W-:Y:S02]  /*8f90*/  F2FP.BF16.F32.PACK_AB R49, R22, R23 ;  /* 0x000000171631723e */ /* 0x000fe400000010ff */
[----:B------:R-:W-:Y:S02]  /*8fa0*/  F2FP.BF16.F32.PACK_AB R48, R13, R12 ;  /* 0x0000000c0d30723e */ /* 0x000fe400000010ff */
[----:B------:R-:W-:Y:S01]  /*8fb0*/  F2FP.BF16.F32.PACK_AB R51, R69, R53 ;  /* 0x000000354533723e */ /* 0x000fe200000010ff */
[----:B------:R-:W-:Y:S06]  /*8fc0*/  BRA `(.L_x_5684) ;  /* 0x0000002800307947 */ /* 0x000fec0003800000 */
.L_x_5643:
        /* <DEDUP_REMOVED lines=16> */
.L_x_5687:
        /* <DEDUP_REMOVED lines=13> */
.L_x_5689:
[----:B------:R-:W-:Y:S05]  /*91a0*/  BSYNC.RECONVERGENT B2 ;  /* 0x0000000000027941 */ /* 0x000fea0003800200 */
.L_x_5688:
        /* <DEDUP_REMOVED lines=43> */
.L_x_5686:
[----:B------:R-:W-:Y:S05]  /*9460*/  BSYNC.RECONVERGENT B1 ;  /* 0x0000000000017941 */ /* 0x000fea0003800200 */
.L_x_5685:
[----:B------:R-:W0:Y:S01]  /*9470*/  LDC R82, c[0x0][0x404] ;  /* 0x00010100ff527b82 */ /* 0x000e220000000800 */
[----:B------:R-:W-:Y:S01]  /*9480*/  I2FP.F32.U32 R12, R12 ;  /* 0x0000000c000c7245 */ /* 0x000fe20000201000 */
[----:B------:R-:W-:Y:S01]  /*9490*/  HFMA2 R83, -RZ, RZ, 0.1171875, 0 ;  /* 0x2f800000ff537431 */ /* 0x000fe200000001ff */
[----:B------:R-:W-:Y:S01]  /*94a0*/  ISETP.NE.AND P1, PT, R22, 0x1, PT ;  /* 0x000000011600780c */ /* 0x000fe20003f25270 */
[----:B-----5:R-:W-:Y:S01]  /*94b0*/  IMAD.U32 R13, R52, 0x10000, RZ ;  /* 0x00010000340d7824 */ /* 0x020fe200078e00ff */
[----:B------:R-:W-:Y:S01]  /*94c0*/  BSSY.RECONVERGENT B1, `(.L_x_5690) ;  /* 0x000004e000017945 */ /* 0x000fe20003800200 */
[----:B------:R-:W-:Y:S02]  /*94d0*/  IMAD.MOV.U32 R23, RZ, RZ, 0x2 ;  /* 0x00000002ff177424 */ /* 0x000fe400078e00ff */
[----:B------:R-:W-:Y:S01]  /*94e0*/  FFMA.FTZ R3, R12, R83, 1.1641532182693481445e-10 ;  /* 0x2f0000000c037423 */ /* 0x000fe20000010053 */
[----:B------:R-:W1:Y:S01]  /*94f0*/  LDC R77, c[0x0][0x408] ;  /* 0x00010200ff4d7b82 */ /* 0x000e620000000800 */
[----:B------:R-:W-:Y:S01]  /*9500*/  FMUL.FTZ R12, R13, UR4 ;  /* 0x000000040d0c7c20 */ /* 0x000fe20008410000 */
[----:B------:R-:W-:-:S02]  /*9510*/  MOV R13, R0 ;  /* 0x00000000000d7202 */ /* 0x000fc40000000f00 */
[----:B0-----:R-:W-:Y:S02]  /*9520*/  FSETP.GTU.FTZ.AND P0, PT, R3, R82, PT ;  /* 0x000000520300720b */ /* 0x001fe40003f1c000 */
[----:B------:R-:W-:Y:S02]  /*9530*/  PRMT R3, R52, 0x7632, R3 ;  /* 0x0000763234037816 */ /* 0x000fe40000000003 */
        /* <DEDUP_REMOVED lines=13> */
.L_x_5692:
        /* <DEDUP_REMOVED lines=13> */
.L_x_5694:
[----:B------:R-:W-:Y:S05]  /*96e0*/  BSYNC.RECONVERGENT B2 ;  /* 0x0000000000027941 */ /* 0x000fea0003800200 */
.L_x_5693:
        /* <DEDUP_REMOVED lines=43> */
.L_x_5691:
[----:B------:R-:W-:Y:S05]  /*99a0*/  BSYNC.RECONVERGENT B1 ;  /* 0x0000000000017941 */ /* 0x000fea0003800200 */
.L_x_5690:
        /* <DEDUP_REMOVED lines=8> */
[----:B------:R-:W-:Y:S02]  /*9a30*/  FSETP.GTU.FTZ.AND P1, PT, R3, R82, PT ;  /* 0x000000520300720b */ /* 0x000fe40003f3c000 */
        /* <DEDUP_REMOVED lines=12> */
.L_x_5697:
        /* <DEDUP_REMOVED lines=13> */
.L_x_5699:
[----:B------:R-:W-:Y:S05]  /*9bd0*/  BSYNC.RECONVERGENT B2 ;  /* 0x0000000000027941 */ /* 0x000fea0003800200 */
.L_x_5698:
        /* <DEDUP_REMOVED lines=43> */
.L_x_5696:
[----:B------:R-:W-:Y:S05]  /*9e90*/  BSYNC.RECONVERGENT B1 ;  /* 0x0000000000017941 */ /* 0x000fea0003800200 */
.L_x_5695:
        /* <DEDUP_REMOVED lines=9> */
[----:B------:R-:W-:Y:S02]  /*9f30*/  PRMT R3, R53, 0x7632, R3 ;  /* 0x0000763235037816 */ /* 0x000fe40000000003 */
        /* <DEDUP_REMOVED lines=12> */
.L_x_5702:
        /* <DEDUP_REMOVED lines=13> */
.L_x_5704:
[----:B------:R-:W-:Y:S05]  /*a0d0*/  BSYNC.RECONVERGENT B2 ;  /* 0x0000000000027941 */ /* 0x000fea0003800200 */
.L_x_5703:
        /* <DEDUP_REMOVED lines=43> */
.L_x_5701:
[----:B------:R-:W-:Y:S05]  /*a390*/  BSYNC.RECONVERGENT B1 ;  /* 0x0000000000017941 */ /* 0x000fea0003800200 */
.L_x_5700:
        /* <DEDUP_REMOVED lines=21> */
.L_x_5707:
        /* <DEDUP_REMOVED lines=13> */
.L_x_5709:
[----:B------:R-:W-:Y:S05]  /*a5c0*/  BSYNC.RECONVERGENT B2 ;  /* 0x0000000000027941 */ /* 0x000fea0003800200 */
.L_x_5708:
        /* <DEDUP_REMOVED lines=43> */
.L_x_5706:
[----:B------:R-:W-:Y:S05]  /*a880*/  BSYNC.RECONVERGENT B1 ;  /* 0x0000000000017941 */ /* 0x000fea0003800200 */
.L_x_5705:
[----:B------:R-:W-:Y:S01]  /*a890*/  I2FP.F32.U32 R48, R3 ;  /* 0x0000000300307245 */ /* 0x000fe20000201000 */
[----:B------:R-:W-:Y:S01]  /*a8a0*/  IMAD.U32 R49, R54, 0x10000, RZ ;  /* 0x0001000036317824 */ /* 0x000fe200078e00ff */
[----:B------:R-:W-:Y:S01]  /*a8b0*/  ISETP.NE.AND P4, PT, R50, 0x1, PT ;  /* 0x000000013200780c */ /* 0x000fe20003f85270 */
[----:B------:R-:W-:Y:S01]  /*a8c0*/  BSSY.RECONVERGENT B1, `(.L_x_5710) ;  /* 0x000004d000017945 */ /* 0x000fe20003800200 */
[----:B------:R-:W-:Y:S02]  /*a8d0*/  IMAD.MOV.U32 R51, RZ, RZ, 0x2 ;  /* 0x00000002ff337424 */ /* 0x000fe400078e00ff */
[----:B------:R-:W-:Y:S01]  /*a8e0*/  FFMA.FTZ R3, R48, R83, 1.1641532182693481445e-10 ;  /* 0x2f00000030037423 */ /* 0x000fe20000010053 */
[----:B------:R-:W-:Y:S01]  /*a8f0*/  FMUL.FTZ R48, R49, UR4 ;  /* 0x0000000431307c20 */ /* 0x000fe20008410000 */
[----:B------:R-:W-:-:S03]  /*a900*/  MOV R49, R0 ;  /* 0x0000000000317202 */ /* 0x000fc60000000f00 */
[----:B------:R-:W-:Y:S01]  /*a910*/  FMUL.FTZ R48, R48, R77 ;  /* 0x0000004d30307220 */ /* 0x000fe20000410000 */
[----:B------:R-:W-:Y:S02]  /*a920*/  FSETP.GTU.FTZ.AND P3, PT, R3, R82, PT ;  /* 0x000000520300720b */ /* 0x000fe40003f7c000 */
[----:B------:R-:W-:Y:S02]  /*a930*/  PRMT R3, R54, 0x7632, R3 ;  /* 0x0000763236037816 */ /* 0x000fe40000000003 */
        /* <DEDUP_REMOVED lines=12> */
.L_x_5712:
        /* <DEDUP_REMOVED lines=13> */
.L_x_5714:
[----:B------:R-:W-:Y:S05]  /*aad0*/  BSYNC.RECONVERGENT B2 ;  /* 0x0000000000027941 */ /* 0x000fea0003800200 */
.L_x_5713:
        /* <DEDUP_REMOVED lines=43> */
.L_x_5711:
[----:B------:R-:W-:Y:S05]  /*ad90*/  BSYNC.RECONVERGENT B1 ;  /* 0x0000000000017941 */ /* 0x000fea0003800200 */
.L_x_5710:
        /* <DEDUP_REMOVED lines=8> */
[----:B------:R-:W-:Y:S02]  /*ae20*/  HFMA2 R50, -RZ, RZ, 0, 1.1920928955078125e-07 ;  /* 0x00000002ff327431 */ /* 0x000fe400000001ff */
[----:B------:R-:W-:Y:S01]  /*ae30*/  IMAD.MOV.U32 R3, RZ, RZ, R0 ;  /* 0x000000ffff037224 */ /* 0x000fe200078e0000 */
        /* <DEDUP_REMOVED lines=12> */
.L_x_5717:
        /* <DEDUP_REMOVED lines=13> */
.L_x_5719:
[----:B------:R-:W-:Y:S05]  /*afd0*/  BSYNC.RECONVERGENT B2 ;  /* 0x0000000000027941 */ /* 0x000fea0003800200 */
.L_x_5718:
        /* <DEDUP_REMOVED lines=43> */
.L_x_5716:
[----:B------:R-:W-:Y:S05]  /*b290*/  BSYNC.RECONVERGENT B1 ;  /* 0x0000000000017941 */ /* 0x000fea0003800200 */
.L_x_5715:
[----:B------:R-:W-:Y:S01]  /*b2a0*/  I2FP.F32.U32 R54, R3 ;  /* 0x0000000300367245 */ /* 0x000fe20000201000 */
[----:B------:R-:W-:Y:S01]  /*b2b0*/  BSSY.RECONVERGENT B1, `(.L_x_5720) ;  /* 0x0000051000017945 */ /* 0x000fe20003800200 */
[C---:B------:R-:W-:Y:S02]  /*b2c0*/  SHF.L.U32 R51, R55.reuse, 0x10, RZ ;  /* 0x0000001037337819 */ /* 0x040fe400000006ff */
[----:B------:R-:W-:Y:S01]  /*b2d0*/  ISETP.NE.AND P6, PT, R50, 0x1, PT ;  /* 0x000000013200780c */ /* 0x000fe20003fc5270 */
[----:B------:R-:W-:Y:S01]  /*b2e0*/  FFMA.FTZ R3, R54, R83, 1.1641532182693481445e-10 ;  /* 0x2f00000036037423 */ /* 0x000fe20000010053 */
[----:B------:R-:W-:Y:S01]  /*b2f0*/  PRMT R69, R55, 0x7632, R69 ;  /* 0x0000763237457816 */ /* 0x000fe20000000045 */
[----:B------:R-:W-:Y:S01]  /*b300*/  FMUL.FTZ R54, R51, UR4 ;  /* 0x0000000433367c20 */ /* 0x000fe20008410000 */
[----:B------:R-:W-:Y:S02]  /*b310*/  IMAD.MOV.U32 R51, RZ, RZ, R0 ;  /* 0x000000ffff337224 */ /* 0x000fe400078e0000 */
[----:B------:R-:W-:Y:S01]  /*b320*/  FSETP.GTU.FTZ.AND P5, PT, R3, R82, PT ;  /* 0x000000520300720b */ /* 0x000fe20003fbc000 */
[----:B------:R-:W-:Y:S01]  /*b330*/  FMUL.FTZ R53, R54, R77 ;  /* 0x0000004d36357220 */ /* 0x000fe20000410000 */
[----:B------:R-:W-:-:S04]  /*b340*/  IMAD.MOV.U32 R3, RZ, RZ, 0x2 ;  /* 0x00000002ff037424 */ /* 0x000fc800078e00ff */
        /* <DEDUP_REMOVED lines=12> */
.L_x_5722:
        /* <DEDUP_REMOVED lines=15> */
.L_x_5724:
[----:B------:R-:W-:Y:S05]  /*b500*/  BSYNC.RECONVERGENT B2 ;  /* 0x0000000000027941 */ /* 0x000fea0003800200 */
.L_x_5723:
        /* <DEDUP_REMOVED lines=43> */
.L_x_5721:
[----:B------:R-:W-:Y:S05]  /*b7c0*/  BSYNC.RECONVERGENT B1 ;  /* 0x0000000000017941 */ /* 0x000fea0003800200 */
.L_x_5720:
[----:B------:R-:W-:Y:S01]  /*b7d0*/  I2FP.F32.U32 R50, R51 ;  /* 0x0000003300327245 */ /* 0x000fe20000201000 */
[----:B------:R-:W-:-:S04]  /*b7e0*/  IMAD.U32 R69, R69, 0x10000, RZ ;  /* 0x0001000045457824 */ /* 0x000fc800078e00ff */
[----:B------:R-:W-:Y:S01]  /*b7f0*/  FFMA.FTZ R83, R50, R83, 1.1641532182693481445e-10 ;  /* 0x2f00000032537423 */ /* 0x000fe20000010053 */
[----:B------:R-:W-:-:S04]  /*b800*/  FMUL.FTZ R50, R69, UR4 ;  /* 0x0000000445327c20 */ /* 0x000fc80008410000 */
[----:B------:R-:W-:Y:S01]  /*b810*/  FMUL.FTZ R50, R50, R77 ;  /* 0x0000004d32327220 */ /* 0x000fe20000410000 */
[----:B------:R-:W-:-:S04]  /*b820*/  FSETP.GTU.FTZ.AND P6, PT, R83, R82, PT ;  /* 0x000000525300720b */ /* 0x000fc80003fdc000 */
[----:B------:R-:W-:Y:S02]  /*b830*/  FSEL R69, R50, RZ, !P6 ;  /* 0x000000ff32457208 */ /* 0x000fe40007000000 */
[----:B------:R-:W-:Y:S02]  /*b840*/  F2FP.BF16.F32.PACK_AB R50, R49, R48 ;  /* 0x000000303132723e */ /* 0x000fe400000010ff */
[----:B------:R-:W-:Y:S02]  /*b850*/  PLOP3.LUT P6, PT, P6, PT, PT, 0x8, 0x80 ;  /* 0x000000000080781c */ /* 0x000fe400037ce170 */
[----:B------:R-:W-:Y:S02]  /*b860*/  F2FP.BF16.F32.PACK_AB R49, R22, R23 ;  /* 0x000000171631723e */ /* 0x000fe400000010ff */
[----:B------:R-:W-:Y:S02]  /*b870*/  F2FP.BF16.F32.PACK_AB R48, R13, R12 ;  /* 0x0000000c0d30723e */ /* 0x000fe400000010ff */
[----:B------:R-:W-:-:S07]  /*b880*/  F2FP.BF16.F32.PACK_AB R51, R69, R53 ;  /* 0x000000354533723e */ /* 0x000fce00000010ff */
.L_x_5684:
        /* <DEDUP_REMOVED lines=15> */
[----:B------:R-:W-:-:S03]  /*b980*/  LOP3.LUT R52, R52, R77, RZ, 0xfc, !PT ;  /* 0x0000004d34347212 */ /* 0x000fc600078efcff */
[----:B------:R-:W-:Y:S01]  /*b990*/  IMAD.MOV.U32 R77, RZ, RZ, R76 ;  /* 0x000000ffff4d7224 */ /* 0x000fe200078e004c */
[----:B------:R0:W-:Y:S01]  /*b9a0*/  STG.E.128 desc[UR6][R54.64], R48 ;  /* 0x0000003036007986 */ /* 0x0001e2000c101d06 */
[C---:B-1----:R-:W-:Y:S01]  /*b9b0*/  IMAD.WIDE.U32 R78, R75.reuse, 0x8, R78 ;  /* 0x000000084b4e7825 */ /* 0x042fe200078e004e */
[----:B------:R-:W-:-:S04]  /*b9c0*/  IADD3 R75, PT, PT, R75, 0x80, RZ ;  /* 0x000000804b4b7810 */ /* 0x000fc80007ffe0ff */
[----:B------:R0:W-:Y:S03]  /*b9d0*/  STG.E.64 desc[UR6][R78.64], R52 ;  /* 0x000000344e007986 */ /* 0x0001e6000c101b06 */
.L_x_5642:
[----:B------:R-:W-:Y:S05]  /*b9e0*/  BSYNC.RECONVERGENT B0 ;  /* 0x0000000000007941 */ /* 0x000fea0003800200 */
.L_x_5641:
        /* <DEDUP_REMOVED lines=28> */
.L_x_5730:
        /* <DEDUP_REMOVED lines=13> */
.L_x_5732:
[----:B------:R-:W-:Y:S05]  /*bc80*/  BSYNC.RECONVERGENT B2 ;  /* 0x0000000000027941 */ /* 0x000fea0003800200 */
.L_x_5731:
        /* <DEDUP_REMOVED lines=43> */
.L_x_5729:
[----:B------:R-:W-:Y:S05]  /*bf40*/  BSYNC.RECONVERGENT B1 ;  /* 0x0000000000017941 */ /* 0x000fea0003800200 */
.L_x_5728:
[----:B------:R-:W0:Y:S01]  /*bf50*/  LDC R82, c[0x0][0x408] ;  /* 0x00010200ff527b82 */ /* 0x000e220000000800 */
[----:B------:R-:W-:Y:S01]  /*bf60*/  I2FP.F32.U32 R3, R21 ;  /* 0x0000001500037245 */ /* 0x000fe20000201000 */
[----:B------:R-:W-:Y:S02]  /*bf70*/  HFMA2 R124, -RZ, RZ, 0.1171875, 0 ;  /* 0x2f800000ff7c7431 */ /* 0x000fe400000001ff */
[----:B-----5:R-:W-:Y:S01]  /*bf80*/  IMAD.U32 R15, R48, 0x10000, RZ ;  /* 0x00010000300f7824 */ /* 0x020fe200078e00ff */
[----:B------:R-:W-:Y:S01]  /*bf90*/  ISETP.NE.AND P1, PT, R20, 0x1, PT ;  /* 0x000000011400780c */ /* 0x000fe20003f25270 */
[----:B------:R-:W-:Y:S01]  /*bfa0*/  BSSY.RECONVERGENT B1, `(.L_x_5733) ;  /* 0x0000051000017945 */ /* 0x000fe20003800200 */
[----:B------:R-:W-:Y:S02]  /*bfb0*/  IMAD.MOV.U32 R21, RZ, RZ, R0 ;  /* 0x000000ffff157224 */ /* 0x000fe400078e0000 */
[----:B------:R-:W-:Y:S01]  /*bfc0*/  FFMA.FTZ R14, R3, R124, 1.1641532182693481445e-10 ;  /* 0x2f000000030e7423 */ /* 0x000fe2000001007c */
[----:B------:R-:W1:Y:S01]  /*bfd0*/  LDC R83, c[0x0][0x404] ;  /* 0x00010100ff537b82 */ /* 0x000e620000000800 */
[----:B------:R-:W-:Y:S01]  /*bfe0*/  FMUL.FTZ R15, R15, UR4 ;  /* 0x000000040f0f7c20 */ /* 0x000fe20008410000 */
[----:B------:R-:W-:-:S03]  /*bff0*/  IMAD.U32 R3, R52, 0x10000, RZ ;  /* 0x0001000034037824 */ /* 0x000fc600078e00ff */
[----:B0-----:R-:W-:Y:S01]  /*c000*/  FMUL.FTZ R15, R15, R82 ;  /* 0x000000520f0f7220 */ /* 0x001fe20000410000 */
[----:B-1----:R-:W-:-:S04]  /*c010*/  FSETP.GTU.FTZ.AND P0, PT, R14, R83, PT ;  /* 0x000000530e00720b */ /* 0x002fc80003f1c000 */
[----:B------:R-:W-:Y:S02]  /*c020*/  FSEL R14, R15, RZ, !P0 ;  /* 0x000000ff0f0e7208 */ /* 0x000fe40004000000 */
[----:B------:R-:W-:Y:S02]  /*c030*/  PLOP3.LUT P0, PT, P0, PT, PT, 0x8, 0x80 ;  /* 0x000000000080781c */ /* 0x000fe4000070e170 */
[----:B------:R-:W-:Y:S01]  /*c040*/  PRMT R15, R52, 0x7632, R15 ;  /* 0x00007632340f7816 */ /* 0x000fe2000000000f */
[--C-:B------:R-:W-:Y:S01]  /*c050*/  FADD.FTZ R14, R14, R3.reuse ;  /* 0x000000030e0e7221 */ /* 0x100fe20000010000 */
[----:B------:R-:W-:Y:S01]  /*c060*/  PRMT R3, R48, 0x7632, R3 ;  /* 0x0000763230037816 */ /* 0x000fe20000000003 */
[----:B------:R-:W-:Y:S01]  /*c070*/  HFMA2 R48, -RZ, RZ, 0, 1.1920928955078125e-07 ;  /* 0x00000002ff307431 */ /* 0x000fe200000001ff */
[----:B------:R-:W-:Y:S01]  /*c080*/  P2R R77, PR, RZ, 0x1 ;  /* 0x00000001ff4d7803 */ /* 0x000fe20000000000 */
        /* <DEDUP_REMOVED lines=9> */
.L_x_5735:
        /* <DEDUP_REMOVED lines=13> */
.L_x_5737:
[----:B------:R-:W-:Y:S05]  /*c1f0*/  BSYNC.RECONVERGENT B2 ;  /* 0x0000000000027941 */ /* 0x000fea0003800200 */
.L_x_5736:
        /* <DEDUP_REMOVED lines=43> */
.L_x_5734:
[----:B------:R-:W-:Y:S05]  /*c4b0*/  BSYNC.RECONVERGENT B1 ;  /* 0x0000000000017941 */ /* 0x000fea0003800200 */
.L_x_5733:
        /* <DEDUP_REMOVED lines=9> */
[----:B------:R-:W-:Y:S02]  /*c550*/  SHF.L.U32 R20, R15, 0x10, RZ ;  /* 0x000000100f147819 */ /* 0x000fe400000006ff */
        /* <DEDUP_REMOVED lines=13> */
.L_x_5740:
        /* <DEDUP_REMOVED lines=13> */
.L_x_5742:
[----:B------:R-:W-:Y:S05]  /*c700*/  BSYNC.RECONVERGENT B2 ;  /* 0x0000000000027941 */ /* 0x000fea0003800200 */
.L_x_5741:
        /* <DEDUP_REMOVED lines=43> */
.L_x_5739:
[----:B------:R-:W-:Y:S05]  /*c9c0*/  BSYNC.RECONVERGENT B1 ;  /* 0x0000000000017941 */ /* 0x000fea0003800200 */
.L_x_5738:
        /* <DEDUP_REMOVED lines=11> */
[----:B------:R-:W-:-:S04]  /*ca80*/  IMAD.U32 R20, R53, 0x10000, RZ ;  /* 0x0001000035147824 */ /* 0x000fc800078e00ff */
[----:B------:R-:W-:Y:S02]  /*ca90*/  FSEL R21, R21, RZ, !P1 ;  /* 0x000000ff15157208 */ /* 0x000fe40004800000 */
[----:B------:R-:W-:-:S03]  /*caa0*/  PLOP3.LUT P1, PT, P1, PT, PT, 0x8, 0x80 ;  /* 0x000000000080781c */ /* 0x000fc60000f2e170 */
[--C-:B------:R-:W-:Y:S01]  /*cab0*/  FADD.FTZ R21, R21, R20.reuse ;  /* 0x0000001415157221 */ /* 0x100fe20000010000 */
[----:B------:R-:W-:Y:S01]  /*cac0*/  PRMT R20, R53, 0x7632, R20 ;  /* 0x0000763235147816 */ /* 0x000fe20000000014 */
        /* <DEDUP_REMOVED lines=9> */
.L_x_5745:
        /* <DEDUP_REMOVED lines=13> */
.L_x_5747:
[----:B------:R-:W-:Y:S05]  /*cc30*/  BSYNC.RECONVERGENT B2 ;  /* 0x0000000000027941 */ /* 0x000fea0003800200 */
.L_x_5746:
        /* <DEDUP_REMOVED lines=43> */
.L_x_5744:
[----:B------:R-:W-:Y:S05]  /*cef0*/  BSYNC.RECONVERGENT B1 ;  /* 0x0000000000017941 */ /* 0x000fea0003800200 */
.L_x_5743:
        /* <DEDUP_REMOVED lines=23> */
.L_x_5750:
        /* <DEDUP_REMOVED lines=13> */
.L_x_5752:
[----:B------:R-:W-:Y:S05]  /*d140*/  BSYNC.RECONVERGENT B2 ;  /* 0x0000000000027941 */ /* 0x000fea0003800200 */
.L_x_5751:
        /* <DEDUP_REMOVED lines=43> */
.L_x_5749:
[----:B------:R-:W-:Y:S05]  /*d400*/  BSYNC.RECONVERGENT B1 ;  /* 0x0000000000017941 */ /* 0x000fea0003800200 */
.L_x_5748:
[----:B------:R-:W-:Y:S01]  /*d410*/  I2FP.F32.U32 R3, R3 ;  /* 0x0000000300037245 */ /* 0x000fe20000201000 */
[----:B------:R-:W-:Y:S01]  /*d420*/  IMAD.U32 R48, R50, 0x10000, RZ ;  /* 0x0001000032307824 */ /* 0x000fe200078e00ff */
[----:B------:R-:W-:Y:S01]  /*d430*/  ISETP.NE.AND P4, PT, R53, 0x1, PT ;  /* 0x000000013500780c */ /* 0x000fe20003f85270 */
[----:B------:R-:W-:Y:S02]  /*d440*/  BSSY.RECONVERGENT B1, `(.L_x_5753) ;  /* 0x0000050000017945 */ /* 0x000fe40003800200 */
[----:B------:R-:W-:Y:S01]  /*d450*/  FFMA.FTZ R52, R3, R124, 1.1641532182693481445e-10 ;  /* 0x2f00000003347423 */ /* 0x000fe2000001007c */
[----:B------:R-:W-:Y:S01]  /*d460*/  FMUL.FTZ R3, R48, UR4 ;  /* 0x0000000430037c20 */ /* 0x000fe20008410000 */
[----:B------:R-:W-:-:S03]  /*d470*/  SHF.L.U32 R48, R54, 0x10, RZ ;  /* 0x0000001036307819 */ /* 0x000fc600000006ff */
[----:B------:R-:W-:Y:S01]  /*d480*/  FMUL.FTZ R3, R3, R82 ;  /* 0x0000005203037220 */ /* 0x000fe20000410000 */
[----:B------:R-:W-:Y:S01]  /*d490*/  FSETP.GTU.FTZ.AND P3, PT, R52, R83, PT ;  /* 0x000000533400720b */ /* 0x000fe20003f7c000 */
[----:B------:R-:W-:-:S03]  /*d4a0*/  IMAD.MOV.U32 R52, RZ, RZ, 0x2 ;  /* 0x00000002ff347424 */ /* 0x000fc600078e00ff */
[----:B------:R-:W-:Y:S02]  /*d4b0*/  FSEL R49, R3, RZ, !P3 ;  /* 0x000000ff03317208 */ /* 0x000fe40005800000 */
[----:B------:R-:W-:Y:S01]  /*d4c0*/  PRMT R3, R50, 0x7632, R3 ;  /* 0x0000763232037816 */ /* 0x000fe20000000003 */
[----:B------:R-:W-:Y:S01]  /*d4d0*/  IMAD.MOV.U32 R50, RZ, RZ, R0 ;  /* 0x000000ffff327224 */ /* 0x000fe200078e0000 */
[----:B------:R-:W-:Y:S01]  /*d4e0*/  PLOP3.LUT P3, PT, P3, PT, PT, 0x8, 0x80 ;  /* 0x000000000080781c */ /* 0x000fe20001f6e170 */
[----:B------:R-:W-:Y:S01]  /*d4f0*/  FADD.FTZ R48, R49, R48 ;  /* 0x0000003031307221 */ /* 0x000fe20000010000 */
[----:B------:R-:W-:-:S04]  /*d500*/  PRMT R49, R54, 0x7632, R49 ;  /* 0x0000763236317816 */ /* 0x000fc80000000031 */
        /* <DEDUP_REMOVED lines=10> */
.L_x_5755:
        /* <DEDUP_REMOVED lines=13> */
.L_x_5757:
[----:B------:R-:W-:Y:S05]  /*d680*/  BSYNC.RECONVERGENT B2 ;  /* 0x0000000000027941 */ /* 0x000fea0003800200 */
.L_x_5756:
        /* <DEDUP_REMOVED lines=43> */
.L_x_5754:
[----:B------:R-:W-:Y:S05]  /*d940*/  BSYNC.RECONVERGENT B1 ;  /* 0x0000000000017941 */ /* 0x000fea0003800200 */
.L_x_5753:
[----:B------:R-:W-:Y:S01]  /*d950*/  I2FP.F32.U32 R53, R50 ;  /* 0x0000003200357245 */ /* 0x000fe20000201000 */
[----:B------:R-:W-:Y:S01]  /*d960*/  IMAD.U32 R3, R3, 0x10000, RZ ;  /* 0x0001000003037824 */ /* 0x000fe200078e00ff */
[----:B------:R-:W-:Y:S01]  /*d970*/  ISETP.NE.AND P5, PT, R52, 0x1, PT ;  /* 0x000000013400780c */ /* 0x000fe20003fa5270 */
[----:B------:R-:W-:Y:S01]  /*d980*/  IMAD.U32 R49, R49, 0x10000, RZ ;  /* 0x0001000031317824 */ /* 0x000fe200078e00ff */
        /* <DEDUP_REMOVED lines=20> */
.L_x_5760:
        /* <DEDUP_REMOVED lines=13> */
.L_x_5762:
[----:B------:R-:W-:Y:S05]  /*dba0*/  BSYNC.RECONVERGENT B2 ;  /* 0x0000000000027941 */ /* 0x000fea0003800200 */
.L_x_5761:
        /* <DEDUP_REMOVED lines=43> */
.L_x_5759:
[----:B------:R-:W-:Y:S05]  /*de60*/  BSYNC.RECONVERGENT B1 ;  /* 0x0000000000017941 */ /* 0x000fea0003800200 */
.L_x_5758:
        /* <DEDUP_REMOVED lines=8> */
[----:B------:R-:W-:Y:S02]  /*def0*/  PRMT R78, R55, 0x7632, R78 ;  /* 0x00007632374e7816 */ /* 0x000fe4000000004e */
[----:B------:R-:W-:Y:S01]  /*df00*/  FSETP.GTU.FTZ.AND P5, PT, R52, R83, PT ;  /* 0x000000533400720b */ /* 0x000fe20003fbc000 */
[----:B------:R-:W-:Y:S01]  /*df10*/  FMUL.FTZ R3, R3, R82 ;  /* 0x0000005203037220 */ /* 0x000fe20000410000 */
[----:B------:R-:W-:-:S04]  /*df20*/  MOV R51, R0 ;  /* 0x0000000000337202 */ /* 0x000fc80000000f00 */
        /* <DEDUP_REMOVED lines=13> */
.L_x_5765:
        /* <DEDUP_REMOVED lines=15> */
.L_x_5767:
[----:B------:R-:W-:Y:S05]  /*e0f0*/  BSYNC.RECONVERGENT B2 ;  /* 0x0000000000027941 */ /* 0x000fea0003800200 */
.L_x_5766:
        /* <DEDUP_REMOVED lines=43> */
.L_x_5764:
[----:B------:R-:W-:Y:S05]  /*e3b0*/  BSYNC.RECONVERGENT B1 ;  /* 0x0000000000017941 */ /* 0x000fea0003800200 */
.L_x_5763:
[----:B------:R-:W-:Y:S01]  /*e3c0*/  I2FP.F32.U32 R50, R51 ;  /* 0x0000003300327245 */ /* 0x000fe20000201000 */
[----:B------:R-:W-:Y:S02]  /*e3d0*/  IMAD.U32 R67, R67, 0x10000, RZ ;  /* 0x0001000043437824 */ /* 0x000fe400078e00ff */
[----:B------:R-:W-:Y:S02]  /*e3e0*/  IMAD.U32 R78, R78, 0x10000, RZ ;  /* 0x000100004e4e7824 */ /* 0x000fe400078e00ff */
[----:B------:R-:W-:Y:S01]  /*e3f0*/  FFMA.FTZ R50, R50, R124, 1.1641532182693481445e-10 ;  /* 0x2f00000032327423 */ /* 0x000fe2000001007c */
[----:B------:R-:W-:-:S04]  /*e400*/  FMUL.FTZ R67, R67, UR4 ;  /* 0x0000000443437c20 */ /* 0x000fc80008410000 */
[----:B------:R-:W-:Y:S01]  /*e410*/  FMUL.FTZ R67, R67, R82 ;  /* 0x0000005243437220 */ /* 0x000fe20000410000 */
[----:B------:R-:W-:Y:S02]  /*e420*/  FSETP.GTU.FTZ.AND P6, PT, R50, R83, PT ;  /* 0x000000533200720b */ /* 0x000fe40003fdc000 */
[----:B------:R-:W-:Y:S02]  /*e430*/  F2FP.BF16.F32.PACK_AB R50, R49, R48 ;  /* 0x000000303132723e */ /* 0x000fe400000010ff */
[----:B------:R-:W-:Y:S02]  /*e440*/  FSEL R67, R67, RZ, !P6 ;  /* 0x000000ff43437208 */ /* 0x000fe40007000000 */
[----:B------:R-:W-:Y:S02]  /*e450*/  PLOP3.LUT P6, PT, P6, PT, PT, 0x8, 0x80 ;  /* 0x000000000080781c */ /* 0x000fe400037ce170 */
[----:B------:R-:W-:Y:S01]  /*e460*/  F2FP.BF16.F32.PACK_AB R49, R20, R21 ;  /* 0x000000151431723e */ /* 0x000fe200000010ff */
[----:B------:R-:W-:Y:S01]  /*e470*/  FADD.FTZ R67, R67, R78 ;  /* 0x0000004e43437221 */ /* 0x000fe20000010000 */
[----:B------:R-:W-:-:S04]  /*e480*/  F2FP.BF16.F32.PACK_AB R48, R15, R14 ;  /* 0x0000000e0f30723e */ /* 0x000fc800000010ff */
[----:B------:R-:W-:Y:S01]  /*e490*/  F2FP.BF16.F32.PACK_AB R51, R67, R68 ;  /* 0x000000444333723e */ /* 0x000fe200000010ff */
[----:B------:R-:W-:Y:S06]  /*e4a0*/  BRA `(.L_x_5768) ;  /* 0x00000028002c7947 */ /* 0x000fec0003800000 */
.L_x_5727:
        /* <DEDUP_REMOVED lines=16> */
.L_x_5771:
        /* <DEDUP_REMOVED lines=13> */
.L_x_5773:
[----:B------:R-:W-:Y:S05]  /*e680*/  BSYNC.RECONVERGENT B2 ;  /* 0x0000000000027941 */ /* 0x000fea0003800200 */
.L_x_5772:
        /* <DEDUP_REMOVED lines=43> */
.L_x_5770:
[----:B------:R-:W-:Y:S05]  /*e940*/  BSYNC.RECONVERGENT B1 ;  /* 0x0000000000017941 */ /* 0x000fea0003800200 */
.L_x_5769:
        /* <DEDUP_REMOVED lines=8> */
[----:B------:R-:W1:Y:S01]  /*e9d0*/  LDC R80, c[0x0][0x408] ;  /* 0x00010200ff507b82 */ /* 0x000e620000000800 */
[----:B------:R-:W-:Y:S02]  /*e9e0*/  IMAD.MOV.U32 R21, RZ, RZ, 0x2 ;  /* 0x00000002ff157424 */ /* 0x000fe400078e00ff */
[----:B------:R-:W-:Y:S01]  /*e9f0*/  FMUL.FTZ R15, R15, UR4 ;  /* 0x000000040f0f7c20 */ /* 0x000fe20008410000 */
[----:B0-----:R-:W-:-:S04]  /*ea00*/  FSETP.GTU.FTZ.AND P0, PT, R14, R81, PT ;  /* 0x000000510e00720b */ /* 0x001fc80003f1c000 */
[----:B------:R-:W-:Y:S01]  /*ea10*/  PLOP3.LUT P2, PT, P0, PT, PT, 0x8, 0x80 ;  /* 0x000000000080781c */ /* 0x000fe2000074e170 */
[----:B-1----:R-:W-:-:S03]  /*ea20*/  FMUL.FTZ R14, R15, R80 ;  /* 0x000000500f0e7220 */ /* 0x002fc60000410000 */
[----:B------:R-:W-:Y:S01]  /*ea30*/  P2R R77, PR, RZ, 0x4 ;  /* 0x00000004ff4d7803 */ /* 0x000fe20000000000 */
[----:B------:R-:W-:Y:S01]  /*ea40*/  IMAD.MOV.U32 R15, RZ, RZ, R0 ;  /* 0x000000ffff0f7224 */ /* 0x000fe200078e0000 */
        /* <DEDUP_REMOVED lines=10> */
.L_x_5776:
        /* <DEDUP_REMOVED lines=13> */
.L_x_5778:
[----:B------:R-:W-:Y:S05]  /*ebc0*/  BSYNC.RECONVERGENT B2 ;  /* 0x0000000000027941 */ /* 0x000fea0003800200 */
.L_x_5777:
        /* <DEDUP_REMOVED lines=43> */
.L_x_5775:
[----:B------:R-:W-:Y:S05]  /*ee80*/  BSYNC.RECONVERGENT B1 ;  /* 0x0000000000017941 */ /* 0x000fea0003800200 */
.L_x_5774:
        /* <DEDUP_REMOVED lines=8> */
[----:B------:R-:W-:-:S03]  /*ef10*/  FMUL.FTZ R3, R3, R80 ;  /* 0x0000005003037220 */ /* 0x000fc60000410000 */
[----:B------:R-:W-:Y:S02]  /*ef20*/  PLOP3.LUT P0, PT, P1, PT, PT, 0x8, 0x80 ;  /* 0x000000000080781c */ /* 0x000fe40000f0e170 */
[----:B------:R-:W-:Y:S01]  /*ef30*/  FSEL R15, R3, RZ, !P1 ;  /* 0x000000ff030f7208 */ /* 0x000fe20004800000 */
        /* <DEDUP_REMOVED lines=10> */
.L_x_5781:
        /* <DEDUP_REMOVED lines=13> */
.L_x_5783:
[----:B------:R-:W-:Y:S05]  /*f0b0*/  BSYNC.RECONVERGENT B2 ;  /* 0x0000000000027941 */ /* 0x000fea0003800200 */
.L_x_5782:
        /* <DEDUP_REMOVED lines=43> */
.L_x_5780:
[----:B------:R-:W-:Y:S05]  /*f370*/  BSYNC.RECONVERGENT B1 ;  /* 0x0000000000017941 */ /* 0x000fea0003800200 */
.L_x_5779:
        /* <DEDUP_REMOVED lines=22> */
.L_x_5786:
        /* <DEDUP_REMOVED lines=13> */
.L_x_5788:
[----:B------:R-:W-:Y:S05]  /*f5b0*/  BSYNC.RECONVERGENT B2 ;  /* 0x0000000000027941 */ /* 0x000fea0003800200 */
.L_x_5787:
        /* <DEDUP_REMOVED lines=43> */
.L_x_5785:
[----:B------:R-:W-:Y:S05]  /*f870*/  BSYNC.RECONVERGENT B1 ;  /* 0x0000000000017941 */ /* 0x000fea0003800200 */
.L_x_5784:
[----:B------:R-:W-:Y:S01]  /*f880*/  I2FP.F32.U32 R49, R20 ;  /* 0x0000001400317245 */ /* 0x000fe20000201000 */
[----:B------:R-:W-:Y:S01]  /*f890*/  BSSY.RECONVERGENT B1, `(.L_x_5789) ;  /* 0x000004d000017945 */ /* 0x000fe20003800200 */
[----:B------:R-:W-:Y:S02]  /*f8a0*/  SHF.L.U32 R3, R3, 0x10, RZ ;  /* 0x0000001003037819 */ /* 0x000fe400000006ff */
[----:B------:R-:W-:Y:S01]  /*f8b0*/  ISETP.NE.AND P3, PT, R48, 0x1, PT ;  /* 0x000000013000780c */ /* 0x000fe20003f65270 */
[----:B------:R-:W-:Y:S01]  /*f8c0*/  FFMA.FTZ R20, R49, R82, 1.1641532182693481445e-10 ;  /* 0x2f00000031147423 */ /* 0x000fe20000010052 */
[----:B------:R-:W-:Y:S02]  /*f8d0*/  IMAD.MOV.U32 R49, RZ, RZ, 0x2 ;  /* 0x00000002ff317424 */ /* 0x000fe400078e00ff */
[----:B------:R-:W-:Y:S02]  /*f8e0*/  FMUL.FTZ R3, R3, UR4 ;  /* 0x0000000403037c20 */ /* 0x000fe40008410000 */
[----:B------:R-:W-:-:S02]  /*f8f0*/  FSETP.GTU.FTZ.AND P2, PT, R20, R81, PT ;  /* 0x000000511400720b */ /* 0x000fc40003f5c000 */
[----:B------:R-:W-:-:S05]  /*f900*/  FMUL.FTZ R3, R3, R80 ;  /* 0x0000005003037220 */ /* 0x000fca0000410000 */
        /* <DEDUP_REMOVED lines=12> */
.L_x_5791:
        /* <DEDUP_REMOVED lines=13> */
.L_x_5793:
[----:B------:R-:W-:Y:S05]  /*faa0*/  BSYNC.RECONVERGENT B2 ;  /* 0x0000000000027941 */ /* 0x000fea0003800200 */
.L_x_5792:
        /* <DEDUP_REMOVED lines=43> */
.L_x_5790:
[----:B------:R-:W-:Y:S05]  /*fd60*/  BSYNC.RECONVERGENT B1 ;  /* 0x0000000000017941 */ /* 0x000fea0003800200 */
.L_x_5789:
[----:B------:R-:W-:Y:S01]  /*fd70*/  I2FP.F32.U32 R3, R3 ;  /* 0x0000000300037245 */ /* 0x000fe20000201000 */
[----:B------:R-:W-:Y:S01]  /*fd80*/  BSSY.RECONVERGENT B1, `(.L_x_5794) ;  /* 0x000004f000017945 */ /* 0x000fe20003800200 */
[C---:B------:R-:W-:Y:S02]  /*fd90*/  SHF.L.U32 R52, R50.reuse, 0x10, RZ ;  /* 0x0000001032347819 */ /* 0x040fe400000006ff */
        /* <DEDUP_REMOVED lines=20> */
.L_x_5796:
        /* <DEDUP_REMOVED lines=13> */
.L_x_5798:
[----:B------:R-:W-:Y:S05]  /*ffb0*/  BSYNC.RECONVERGENT B2 ;  /* 0x0000000000027941 */ /* 0x000fea0003800200 */
.L_x_5797:
        /* <DEDUP_REMOVED lines=43> */
.L_x_5795:
[----:B------:R-:W-:Y:S05]  /*10270*/  BSYNC.RECONVERGENT B1 ;  /* 0x0000000000017941 */ /* 0x000fea0003800200 */
.L_x_5794:
        /* <DEDUP_REMOVED lines=22> */
.L_x_5801:
        /* <DEDUP_REMOVED lines=13> */
.L_x_5803:
[----:B------:R-:W-:Y:S05]  /*104b0*/  BSYNC.RECONVERGENT B2 ;  /* 0x0000000000027941 */ /* 0x000fea0003800200 */
.L_x_5802:
        /* <DEDUP_REMOVED lines=43> */
.L_x_5800:
[----:B------:R-:W-:Y:S05]  /*10770*/  BSYNC.RECONVERGENT B1 ;  /* 0x0000000000017941 */ /* 0x000fea0003800200 */
.L_x_5799:
        /* <DEDUP_REMOVED lines=22> */
.L_x_5806:
        /* <DEDUP_REMOVED lines=15> */
.L_x_5808:
[----:B------:R-:W-:Y:S05]  /*109d0*/  BSYNC.RECONVERGENT B2 ;  /* 0x0000000000027941 */ /* 0x000fea0003800200 */
.L_x_5807:
        /* <DEDUP_REMOVED lines=43> */
.L_x_5805:
[----:B------:R-:W-:Y:S05]  /*10c90*/  BSYNC.RECONVERGENT B1 ;  /* 0x0000000000017941 */ /* 0x000fea0003800200 */
.L_x_5804:
[----:B------:R-:W-:Y:S01]  /*10ca0*/  I2FP.F32.U32 R51, R51 ;  /* 0x0000003300337245 */ /* 0x000fe20000201000 */
[----:B------:R-:W-:Y:S01]  /*10cb0*/  IMAD.U32 R67, R67, 0x10000, RZ ;  /* 0x0001000043437824 */ /* 0x000fe200078e00ff */
[----:B------:R-:W-:Y:S02]  /*10cc0*/  F2FP.BF16.F32.PACK_AB R50, R49, R48 ;  /* 0x000000303132723e */ /* 0x000fe400000010ff */
[----:B------:R-:W-:Y:S01]  /*10cd0*/  F2FP.BF16.F32.PACK_AB R49, R20, R21 ;  /* 0x000000151431723e */ /* 0x000fe200000010ff */
[----:B------:R-:W-:Y:S01]  /*10ce0*/  FFMA.FTZ R82, R51, R82, 1.1641532182693481445e-10 ;  /* 0x2f00000033527423 */ /* 0x000fe20000010052 */
[----:B------:R-:W-:Y:S01]  /*10cf0*/  FMUL.FTZ R67, R67, UR4 ;  /* 0x0000000443437c20 */ /* 0x000fe20008410000 */
[----:B------:R-:W-:-:S03]  /*10d00*/  F2FP.BF16.F32.PACK_AB R48, R15, R14 ;  /* 0x0000000e0f30723e */ /* 0x000fc600000010ff */
[----:B------:R-:W-:Y:S01]  /*10d10*/  FMUL.FTZ R67, R67, R80 ;  /* 0x0000005043437220 */ /* 0x000fe20000410000 */
[----:B------:R-:W-:-:S04]  /*10d20*/  FSETP.GTU.FTZ.AND P6, PT, R82, R81, PT ;  /* 0x000000515200720b */ /* 0x000fc80003fdc000 */
[----:B------:R-:W-:Y:S02]  /*10d30*/  FSEL R67, R67, RZ, !P6 ;  /* 0x000000ff43437208 */ /* 0x000fe40007000000 */
[----:B------:R-:W-:Y:S02]  /*10d40*/  PLOP3.LUT P6, PT, P6, PT, PT, 0x8, 0x80 ;  /* 0x000000000080781c */ /* 0x000fe400037ce170 */
[----:B------:R-:W-:-:S11]  /*10d50*/  F2FP.BF16.F32.PACK_AB R51, R67, R68 ;  /* 0x000000444333723e */ /* 0x000fd600000010ff */
.L_x_5768:
        /* <DEDUP_REMOVED lines=21> */
.L_x_5726:
[----:B------:R-:W-:Y:S05]  /*10eb0*/  BSYNC.RECONVERGENT B0 ;  /* 0x0000000000007941 */ /* 0x000fea0003800200 */
.L_x_5725:
[----:B------:R-:W-:Y:S01]  /*10ec0*/  ISETP.GE.U32.AND P0, PT, R8, 0x200, PT ;  /* 0x000002000800780c */ /* 0x000fe20003f06070 */
[----:B------:R-:W-:-:S12]  /*10ed0*/  BSSY.RECONVERGENT B0, `(.L_x_5809) ;  /* 0x0000550000007945 */ /* 0x000fd80003800200 */
[----:B------:R-:W-:Y:S05]  /*10ee0*/  @!P0 BRA `(.L_x_5810) ;  /* 0x0000005400388947 */ /* 0x000fea0003800000 */
[----:B------:R-:W1:Y:S02]  /*10ef0*/  LDC.64 R16, c[0x0][0x390] ;  /* 0x0000e400ff107b82 */ /* 0x000e640000000a00 */
[----:B-1----:R-:W-:-:S05]  /*10f00*/  IMAD.WIDE.U32 R16, R75, 0x10, R16 ;  /* 0x000000104b107825 */ /* 0x002fca00078e0010 */
[----:B0-2---:R0:W5:Y:S01]  /*10f10*/  LDG.E.128 R48, desc[UR6][R16.64] ;  /* 0x0000000610307981 */ /* 0x005162000c1e1d00 */
        /* <DEDUP_REMOVED lines=22> */
.L_x_5814:
        /* <DEDUP_REMOVED lines=13> */
.L_x_5816:
[----:B------:R-:W-:Y:S05]  /*11150*/  BSYNC.RECONVERGENT B2 ;  /* 0x0000000000027941 */ /* 0x000fea0003800200 */
.L_x_5815:
        /* <DEDUP_REMOVED lines=43> */
.L_x_5813:
[----:B------:R-:W-:Y:S05]  /*11410*/  BSYNC.RECONVERGENT B1 ;  /* 0x0000000000017941 */ /* 0x000fea0003800200 */
.L_x_5812:
[----:B------:R-:W0:Y:S01]  /*11420*/  LDC R124, c[0x0][0x408] ;  /* 0x00010200ff7c7b82 */ /* 0x000e220000000800 */
[----:B------:R-:W-:Y:S01]  /*11430*/  I2FP.F32.U32 R3, R19 ;  /* 0x0000001300037245 */ /* 0x000fe20000201000 */
[----:B------:R-:W-:Y:S01]  /*11440*/  IMAD.MOV.U32 R73, RZ, RZ, 0x2f800000 ;  /* 0x2f800000ff497424 */ /* 0x000fe200078e00ff */
[----:B------:R-:W-:Y:S01]  /*11450*/  ISETP.NE.AND P2, PT, R18, 0x1, PT ;  /* 0x000000011200780c */ /* 0x000fe20003f45270 */
[----:B-----5:R-:W-:Y:S01]  /*11460*/  IMAD.U32 R17, R48, 0x10000, RZ ;  /* 0x0001000030117824 */ /* 0x020fe200078e00ff */
[----:B------:R-:W-:Y:S01]  /*11470*/  BSSY.RECONVERGENT B1, `(.L_x_5817) ;  /* 0x0000051000017945 */ /* 0x000fe20003800200 */
[----:B------:R-:W-:Y:S01]  /*11480*/  FFMA.FTZ R16, R3, R73, 1.1641532182693481445e-10 ;  /* 0x2f00000003107423 */ /* 0x000fe20000010049 */
[----:B------:R-:W-:Y:S01]  /*11490*/  SHF.L.U32 R3, R52, 0x10, RZ ;  /* 0x0000001034037819 */ /* 0x000fe200000006ff */
[----:B------:R-:W1:Y:S01]  /*114a0*/  LDC R125, c[0x0][0x404] ;  /* 0x00010100ff7d7b82 */ /* 0x000e620000000800 */
[----:B------:R-:W-:Y:S01]  /*114b0*/  FMUL.FTZ R17, R17, UR4 ;  /* 0x0000000411117c20 */ /* 0x000fe20008410000 */
[----:B------:R-:W-:-:S03]  /*114c0*/  IMAD.MOV.U32 R19, RZ, RZ, R0 ;  /* 0x000000ffff137224 */ /* 0x000fc600078e0000 */
        /* <DEDUP_REMOVED lines=18> */
.L_x_5819:
        /* <DEDUP_REMOVED lines=13> */
.L_x_5821:
[----:B------:R-:W-:Y:S05]  /*116c0*/  BSYNC.RECONVERGENT B2 ;  /* 0x0000000000027941 */ /* 0x000fea0003800200 */
.L_x_5820:
        /* <DEDUP_REMOVED lines=43> */
.L_x_5818:
[----:B------:R-:W-:Y:S05]  /*11980*/  BSYNC.RECONVERGENT B1 ;  /* 0x0000000000017941 */ /* 0x000fea0003800200 */
.L_x_5817:
        /* <DEDUP_REMOVED lines=9> */
[----:B------:R-:W-:-:S04]  /*11a20*/  IMAD.U32 R18, R17, 0x10000, RZ ;  /* 0x0001000011127824 */ /* 0x000fc800078e00ff */
        /* <DEDUP_REMOVED lines=14> */
.L_x_5824:
        /* <DEDUP_REMOVED lines=13> */
.L_x_5826:
[----:B------:R-:W-:Y:S05]  /*11be0*/  BSYNC.RECONVERGENT B2 ;  /* 0x0000000000027941 */ /* 0x000fea0003800200 */
.L_x_5825:
        /* <DEDUP_REMOVED lines=43> */
.L_x_5823:
[----:B------:R-:W-:Y:S05]  /*11ea0*/  BSYNC.RECONVERGENT B1 ;  /* 0x0000000000017941 */ /* 0x000fea0003800200 */
.L_x_5822:
[----:B------:R-:W-:Y:S01]  /*11eb0*/  I2FP.F32.U32 R3, R3 ;  /* 0x0000000300037245 */ /* 0x000fe20000201000 */
[----:B------:R-:W-:Y:S01]  /*11ec0*/  IMAD.U32 R19, R49, 0x10000, RZ ;  /* 0x0001000031137824 */ /* 0x000fe200078e00ff */
[----:B------:R-:W-:Y:S01]  /*11ed0*/  ISETP.NE.AND P2, PT, R65, 0x1, PT ;  /* 0x000000014100780c */ /* 0x000fe20003f45270 */
[----:B------:R-:W-:Y:S01]  /*11ee0*/  BSSY.RECONVERGENT B1, `(.L_x_5827) ;  /* 0x000004f000017945 */ /* 0x000fe20003800200 */
[----:B------:R-:W-:Y:S01]  /*11ef0*/  MOV R48, 0x2 ;  /* 0x0000000200307802 */ /* 0x000fe20000000f00 */
[----:B------:R-:W-:Y:S01]  /*11f00*/  FFMA.FTZ R18, R3, R73, 1.1641532182693481445e-10 ;  /* 0x2f00000003127423 */ /* 0x000fe20000010049 */
[----:B------:R-:W-:Y:S01]  /*11f10*/  FMUL.FTZ R19, R19, UR4 ;  /* 0x0000000413137c20 */ /* 0x000fe20008410000 */
[----:B------:R-:W-:Y:S01]  /*11f20*/  PRMT R3, R49, 0x7632, R3 ;  /* 0x0000763231037816 */ /* 0x000fe20000000003 */
[----:B------:R-:W-:Y:S02]  /*11f30*/  IMAD.MOV.U32 R49, RZ, RZ, R0 ;  /* 0x000000ffff317224 */ /* 0x000fe400078e0000 */
[----:B------:R-:W-:Y:S01]  /*11f40*/  FMUL.FTZ R19, R19, R124 ;  /* 0x0000007c13137220 */ /* 0x000fe20000410000 */
[----:B------:R-:W-:Y:S01]  /*11f50*/  FSETP.GTU.FTZ.AND P1, PT, R18, R125, PT ;  /* 0x0000007d1200720b */ /* 0x000fe20003f3c000 */
[----:B------:R-:W-:-:S03]  /*11f60*/  IMAD.U32 R18, R53, 0x10000, RZ ;  /* 0x0001000035127824 */ /* 0x000fc600078e00ff */
        /* <DEDUP_REMOVED lines=13> */
.L_x_5829:
        /* <DEDUP_REMOVED lines=13> */
.L_x_5831:
[----:B------:R-:W-:Y:S05]  /*12110*/  BSYNC.RECONVERGENT B2 ;  /* 0x0000000000027941 */ /* 0x000fea0003800200 */
.L_x_5830:
        /* <DEDUP_REMOVED lines=43> */
.L_x_5828:
[----:B------:R-:W-:Y:S05]  /*123d0*/  BSYNC.RECONVERGENT B1 ;  /* 0x0000000000017941 */ /* 0x000fea0003800200 */
.L_x_5827:
        /* <DEDUP_REMOVED lines=23> */
.L_x_5834:
        /* <DEDUP_REMOVED lines=13> */
.L_x_5836:
[----:B------:R-:W-:Y:S05]  /*12620*/  BSYNC.RECONVERGENT B2 ;  /* 0x0000000000027941 */ /* 0x000fea0003800200 */
.L_x_5835:
        /* <DEDUP_REMOVED lines=43> */
.L_x_5833:
[----:B------:R-:W-:Y:S05]  /*128e0*/  BSYNC.RECONVERGENT B1 ;  /* 0x0000000000017941 */ /* 0x000fea0003800200 */
.L_x_5832:
        /* <DEDUP_REMOVED lines=11> */
[----:B------:R-:W-:Y:S02]  /*129a0*/  PRMT R3, R50, 0x7632, R3 ;  /* 0x0000763232037816 */ /* 0x000fe40000000003 */
[----:B------:R-:W-:Y:S01]  /*129b0*/  MOV R50, R0 ;  /* 0x0000000000327202 */ /* 0x000fe20000000f00 */
[--C-:B------:R-:W-:Y:S01]  /*129c0*/  FADD.FTZ R48, R48, R49.reuse ;  /* 0x0000003130307221 */ /* 0x100fe20000010000 */
[----:B------:R-:W-:Y:S02]  /*129d0*/  PRMT R49, R54, 0x7632, R49 ;  /* 0x0000763236317816 */ /* 0x000fe40000000031 */
        /* <DEDUP_REMOVED lines=11> */
.L_x_5839:
        /* <DEDUP_REMOVED lines=13> */
.L_x_5841:
[----:B------:R-:W-:Y:S05]  /*12b60*/  BSYNC.RECONVERGENT B2 ;  /* 0x0000000000027941 */ /* 0x000fea0003800200 */
.L_x_5840:
        /* <DEDUP_REMOVED lines=43> */
.L_x_5838:
[----:B------:R-:W-:Y:S05]  /*12e20*/  BSYNC.RECONVERGENT B1 ;  /* 0x0000000000017941 */ /* 0x000fea0003800200 */
.L_x_5837:
        /* <DEDUP_REMOVED lines=13> */
[----:B------:R-:W-:-:S04]  /*12f00*/  IMAD.MOV.U32 R50, RZ, RZ, 0x2 ;  /* 0x00000002ff327424 */ /* 0x000fc800078e00ff */
        /* <DEDUP_REMOVED lines=10> */
.L_x_5844:
        /* <DEDUP_REMOVED lines=13> */
.L_x_5846:
[----:B------:R-:W-:Y:S05]  /*13080*/  BSYNC.RECONVERGENT B2 ;  /* 0x0000000000027941 */ /* 0x000fea0003800200 */
.L_x_5845:
        /* <DEDUP_REMOVED lines=43> */
.L_x_5843:
[----:B------:R-:W-:Y:S05]  /*13340*/  BSYNC.RECONVERGENT B1 ;  /* 0x0000000000017941 */ /* 0x000fea0003800200 */
.L_x_5842:
[----:B------:R-:W-:Y:S01]  /*13350*/  I2FP.F32.U32 R3, R3 ;  /* 0x0000000300037245 */ /* 0x000fe20000201000 */
[----:B------:R-:W-:Y:S01]  /*13360*/  IMAD.MOV.U32 R81, RZ, RZ, 0x2f800000 ;  /* 0x2f800000ff517424 */ /* 0x000fe200078e00ff */
[----:B------:R-:W-:Y:S01]  /*13370*/  ISETP.NE.AND P6, PT, R50, 0x1, PT ;  /* 0x000000013200780c */ /* 0x000fe20003fc5270 */
[----:B------:R-:W-:Y:S01]  /*13380*/  IMAD.U32 R54, R51, 0x10000, RZ ;  /* 0x0001000033367824 */ /* 0x000fe200078e00ff */
[----:B------:R-:W-:Y:S01]  /*13390*/  SHF.L.U32 R53, R55, 0x10, RZ ;  /* 0x0000001037357819 */ /* 0x000fe200000006ff */
[----:B------:R-:W-:Y:S01]  /*133a0*/  FFMA.FTZ R3, R3, R81, 1.1641532182693481445e-10 ;  /* 0x2f00000003037423 */ /* 0x000fe20000010051 */
[----:B------:R-:W-:Y:S01]  /*133b0*/  BSSY.RECONVERGENT B1, `(.L_x_5847) ;  /* 0x0000050000017945 */ /* 0x000fe20003800200 */
[----:B------:R-:W-:Y:S01]  /*133c0*/  FMUL.FTZ R54, R54, UR4 ;  /* 0x0000000436367c20 */ /* 0x000fe20008410000 */
[----:B------:R-:W-:Y:S01]  /*133d0*/  PRMT R74, R51, 0x7632, R74 ;  /* 0x00007632334a7816 */ /* 0x000fe2000000004a */
[----:B------:R-:W-:Y:S01]  /*133e0*/  IMAD.MOV.U32 R51, RZ, RZ, R0 ;  /* 0x000000ffff337224 */ /* 0x000fe200078e0000 */
[----:B------:R-:W-:Y:S01]  /*133f0*/  FSETP.GTU.FTZ.AND P5, PT, R3, R125, PT ;  /* 0x0000007d0300720b */ /* 0x000fe20003fbc000 */
[----:B------:R-:W-:Y:S01]  /*13400*/  FMUL.FTZ R54, R54, R124 ;  /* 0x0000007c36367220 */ /* 0x000fe20000410000 */
[----:B------:R-:W-:Y:S01]  /*13410*/  PRMT R80, R55, 0x7632, R80 ;  /* 0x0000763237507816 */ /* 0x000fe20000000050 */
        /* <DEDUP_REMOVED lines=14> */
.L_x_5849:
        /* <DEDUP_REMOVED lines=15> */
.L_x_5851:
[----:B------:R-:W-:Y:S05]  /*135f0*/  BSYNC.RECONVERGENT B2 ;  /* 0x0000000000027941 */ /* 0x000fea0003800200 */
.L_x_5850:
        /* <DEDUP_REMOVED lines=43> */
.L_x_5848:
[----:B------:R-:W-:Y:S05]  /*138b0*/  BSYNC.RECONVERGENT B1 ;  /* 0x0000000000017941 */ /* 0x000fea0003800200 */
.L_x_5847:
        /* <DEDUP_REMOVED lines=15> */
.L_x_5811:
        /* <DEDUP_REMOVED lines=16> */
.L_x_5855:
        /* <DEDUP_REMOVED lines=13> */
.L_x_5857:
[----:B------:R-:W-:Y:S05]  /*13b80*/  BSYNC.RECONVERGENT B2 ;  /* 0x0000000000027941 */ /* 0x000fea0003800200 */
.L_x_5856:
        /* <DEDUP_REMOVED lines=43> */
.L_x_5854:
[----:B------:R-:W-:Y:S05]  /*13e40*/  BSYNC.RECONVERGENT B1 ;  /* 0x0000000000017941 */ /* 0x000fea0003800200 */
.L_x_5853:
        /* <DEDUP_REMOVED lines=26> */
.L_x_5860:
        /* <DEDUP_REMOVED lines=13> */
.L_x_5862:
[----:B------:R-:W-:Y:S05]  /*140c0*/  BSYNC.RECONVERGENT B2 ;  /* 0x0000000000027941 */ /* 0x000fea0003800200 */
.L_x_5861:
        /* <DEDUP_REMOVED lines=43> */
.L_x_5859:
[----:B------:R-:W-:Y:S05]  /*14380*/  BSYNC.RECONVERGENT B1 ;  /* 0x0000000000017941 */ /* 0x000fea0003800200 */
.L_x_5858:
        /* <DEDUP_REMOVED lines=8> */
[----:B------:R-:W-:-:S05]  /*14410*/  FMUL.FTZ R3, R3, R82 ;  /* 0x0000005203037220 */ /* 0x000fca0000410000 */
[----:B------:R-:W-:Y:S01]  /*14420*/  FSEL R17, R3, RZ, !P2 ;  /* 0x000000ff03117208 */ /* 0x000fe20005000000 */
[----:B------:R-:W-:Y:S01]  /*14430*/  IMAD.MOV.U32 R3, RZ, RZ, R0 ;  /* 0x000000ffff037224 */ /* 0x000fe200078e0000 */
        /* <DEDUP_REMOVED lines=11> */
.L_x_5865:
        /* <DEDUP_REMOVED lines=13> */
.L_x_5867:
[----:B------:R-:W-:Y:S05]  /*145c0*/  BSYNC.RECONVERGENT B2 ;  /* 0x0000000000027941 */ /* 0x000fea0003800200 */
.L_x_5866:
        /* <DEDUP_REMOVED lines=43> */
.L_x_5864:
[----:B------:R-:W-:Y:S05]  /*14880*/  BSYNC.RECONVERGENT B1 ;  /* 0x0000000000017941 */ /* 0x000fea0003800200 */
.L_x_5863:
[----:B------:R-:W-:Y:S01]  /*14890*/  I2FP.F32.U32 R3, R3 ;  /* 0x0000000300037245 */ /* 0x000fe20000201000 */
[----:B------:R-:W-:Y:S01]  /*148a0*/  IMAD.U32 R19, R49, 0x10000, RZ ;  /* 0x0001000031137824 */ /* 0x000fe200078e00ff */
[----:B------:R-:W-:Y:S01]  /*148b0*/  ISETP.NE.AND P2, PT, R48, 0x1, PT ;  /* 0x000000013000780c */ /* 0x000fe20003f45270 */
[----:B------:R-:W-:Y:S01]  /*148c0*/  BSSY.RECONVERGENT B1, `(.L_x_5868) ;  /* 0x000004c000017945 */ /* 0x000fe20003800200 */
[----:B------:R-:W-:Y:S01]  /*148d0*/  MOV R53, 0x2 ;  /* 0x0000000200357802 */ /* 0x000fe20000000f00 */
[----:B------:R-:W-:Y:S01]  /*148e0*/  FFMA.FTZ R18, R3, R124, 1.1641532182693481445e-10 ;  /* 0x2f00000003127423 */ /* 0x000fe2000001007c */
[----:B------:R-:W-:Y:S01]  /*148f0*/  FMUL.FTZ R19, R19, UR4 ;  /* 0x0000000413137c20 */ /* 0x000fe20008410000 */
[----:B------:R-:W-:-:S03]  /*14900*/  PRMT R3, R49, 0x7632, R3 ;  /* 0x0000763231037816 */ /* 0x000fc60000000003 */
        /* <DEDUP_REMOVED lines=14> */
.L_x_5870:
        /* <DEDUP_REMOVED lines=13> */
.L_x_5872:
[----:B------:R-:W-:Y:S05]  /*14ac0*/  BSYNC.RECONVERGENT B2 ;  /* 0x0000000000027941 */ /* 0x000fea0003800200 */
.L_x_5871:
        /* <DEDUP_REMOVED lines=43> */
.L_x_5869:
[----:B------:R-:W-:Y:S05]  /*14d80*/  BSYNC.RECONVERGENT B1 ;  /* 0x0000000000017941 */ /* 0x000fea0003800200 */
.L_x_5868:
[----:B------:R-:W-:Y:S01]  /*14d90*/  I2FP.F32.U32 R49, R18 ;  /* 0x0000001200317245 */ /* 0x000fe20000201000 */
[----:B------:R-:W-:Y:S01]  /*14da0*/  IMAD.U32 R3, R3, 0x10000, RZ ;  /* 0x0001000003037824 */ /* 0x000fe200078e00ff */
[----:B------:R-:W-:Y:S01]  /*14db0*/  ISETP.NE.AND P3, PT, R53, 0x1, PT ;  /* 0x000000013500780c */ /* 0x000fe20003f65270 */
[----:B------:R-:W-:Y:S01]  /*14dc0*/  BSSY.RECONVERGENT B1, `(.L_x_5873) ;  /* 0x000004b000017945 */ /* 0x000fe20003800200 */
[----:B------:R-:W-:Y:S01]  /*14dd0*/  MOV R54, 0x2 ;  /* 0x0000000200367802 */ /* 0x000fe20000000f00 */
[----:B------:R-:W-:Y:S01]  /*14de0*/  FFMA.FTZ R18, R49, R124, 1.1641532182693481445e-10 ;  /* 0x2f00000031127423 */ /* 0x000fe2000001007c */
[----:B------:R-:W-:-:S04]  /*14df0*/  FMUL.FTZ R3, R3, UR4 ;  /* 0x0000000403037c20 */ /* 0x000fc80008410000 */
[----:B------:R-:W-:Y:S01]  /*14e00*/  FMUL.FTZ R3, R3, R82 ;  /* 0x0000005203037220 */ /* 0x000fe20000410000 */
[----:B------:R-:W-:-:S04]  /*14e10*/  FSETP.GTU.FTZ.AND P2, PT, R18, R83, PT ;  /* 0x000000531200720b */ /* 0x000fc80003f5c000 */
        /* <DEDUP_REMOVED lines=12> */
.L_x_5875:
        /* <DEDUP_REMOVED lines=13> */
.L_x_5877:
[----:B------:R-:W-:Y:S05]  /*14fb0*/  BSYNC.RECONVERGENT B2 ;  /* 0x0000000000027941 */ /* 0x000fea0003800200 */
.L_x_5876:
        /* <DEDUP_REMOVED lines=43> */
.L_x_5874:
[----:B------:R-:W-:Y:S05]  /*15270*/  BSYNC.RECONVERGENT B1 ;  /* 0x0000000000017941 */ /* 0x000fea0003800200 */
.L_x_5873:
        /* <DEDUP_REMOVED lines=9> */
[----:B------:R-:W-:-:S04]  /*15310*/  FSETP.GTU.FTZ.AND P3, PT, R48, R83, PT ;  /* 0x000000533000720b */ /* 0x000fc80003f7c000 */
        /* <DEDUP_REMOVED lines=13> */
.L_x_5880:
        /* <DEDUP_REMOVED lines=13> */
.L_x_5882:
[----:B------:R-:W-:Y:S05]  /*154c0*/  BSYNC.RECONVERGENT B2 ;  /* 0x0000000000027941 */ /* 0x000fea0003800200 */
.L_x_5881:
        /* <DEDUP_REMOVED lines=43> */
.L_x_5879:
[----:B------:R-:W-:Y:S05]  /*15780*/  BSYNC.RECONVERGENT B1 ;  /* 0x0000000000017941 */ /* 0x000fea0003800200 */
.L_x_5878:
[----:B------:R-:W-:Y:S01]  /*15790*/  I2FP.F32.U32 R49, R49 ;  /* 0x0000003100317245 */ /* 0x000fe20000201000 */
[----:B------:R-:W-:Y:S01]  /*157a0*/  BSSY.RECONVERGENT B1, `(.L_x_5883) ;  /* 0x000004e000017945 */ /* 0x000fe20003800200 */
[----:B------:R-:W-:Y:S02]  /*157b0*/  SHF.L.U32 R3, R3, 0x10, RZ ;  /* 0x0000001003037819 */ /* 0x000fe400000006ff */
[----:B------:R-:W-:Y:S01]  /*157c0*/  ISETP.NE.AND P5, PT, R53, 0x1, PT ;  /* 0x000000013500780c */ /* 0x000fe20003fa5270 */
[----:B------:R-:W-:Y:S02]  /*157d0*/  FFMA.FTZ R50, R49, R124, 1.1641532182693481445e-10 ;  /* 0x2f00000031327423 */ /* 0x000fe4000001007c */
[----:B------:R-:W-:-:S03]  /*157e0*/  FMUL.FTZ R3, R3, UR4 ;  /* 0x0000000403037c20 */ /* 0x000fc60008410000 */
[----:B------:R-:W-:Y:S01]  /*157f0*/  FSETP.GTU.FTZ.AND P4, PT, R50, R83, PT ;  /* 0x000000533200720b */ /* 0x000fe20003f9c000 */
[----:B------:R-:W-:Y:S01]  /*15800*/  FMUL.FTZ R3, R3, R82 ;  /* 0x0000005203037220 */ /* 0x000fe20000410000 */
[----:B------:R-:W-:-:S04]  /*15810*/  IMAD.MOV.U32 R50, RZ, RZ, 0x2 ;  /* 0x00000002ff327424 */ /* 0x000fc800078e00ff */
        /* <DEDUP_REMOVED lines=13> */
.L_x_5885:
        /* <DEDUP_REMOVED lines=13> */
.L_x_5887:
[----:B------:R-:W-:Y:S05]  /*159c0*/  BSYNC.RECONVERGENT B2 ;  /* 0x0000000000027941 */ /* 0x000fea0003800200 */
.L_x_5886:
        /* <DEDUP_REMOVED lines=43> */
.L_x_5884:
[----:B------:R-:W-:Y:S05]  /*15c80*/  BSYNC.RECONVERGENT B1 ;  /* 0x0000000000017941 */ /* 0x000fea0003800200 */
.L_x_5883:
[----:B------:R-:W-:Y:S01]  /*15c90*/  I2FP.F32.U32 R3, R3 ;  /* 0x0000000300037245 */ /* 0x000fe20000201000 */
[C---:B------:R-:W-:Y:S01]  /*15ca0*/  IMAD.U32 R53, R51.reuse, 0x10000, RZ ;  /* 0x0001000033357824 */ /* 0x040fe200078e00ff */
[----:B------:R-:W-:Y:S01]  /*15cb0*/  ISETP.NE.AND P6, PT, R50, 0x1, PT ;  /* 0x000000013200780c */ /* 0x000fe20003fc5270 */
[----:B------:R-:W-:Y:S01]  /*15cc0*/  BSSY.RECONVERGENT B1, `(.L_x_5888) ;  /* 0x000004f000017945 */ /* 0x000fe20003800200 */
[----:B------:R-:W-:Y:S01]  /*15cd0*/  PRMT R74, R51, 0x7632, R74 ;  /* 0x00007632334a7816 */ /* 0x000fe2000000004a */
[----:B------:R-:W-:Y:S01]  /*15ce0*/  FFMA.FTZ R3, R3, R124, 1.1641532182693481445e-10 ;  /* 0x2f00000003037423 */ /* 0x000fe2000001007c */
[----:B------:R-:W-:Y:S01]  /*15cf0*/  FMUL.FTZ R53, R53, UR4 ;  /* 0x0000000435357c20 */ /* 0x000fe20008410000 */
[----:B------:R-:W-:-:S03]  /*15d00*/  IMAD.MOV.U32 R51, RZ, RZ, R0 ;  /* 0x000000ffff337224 */ /* 0x000fc600078e0000 */
[----:B------:R-:W-:Y:S01]  /*15d10*/  FMUL.FTZ R53, R53, R82 ;  /* 0x0000005235357220 */ /* 0x000fe20000410000 */
[----:B------:R-:W-:Y:S02]  /*15d20*/  FSETP.GTU.FTZ.AND P5, PT, R3, R83, PT ;  /* 0x000000530300720b */ /* 0x000fe40003fbc000 */
[----:B------:R-:W-:Y:S02]  /*15d30*/  MOV R3, 0x2 ;  /* 0x0000000200037802 */ /* 0x000fe40000000f00 */
        /* <DEDUP_REMOVED lines=12> */
.L_x_5890:
        /* <DEDUP_REMOVED lines=15> */
.L_x_5892:
[----:B------:R-:W-:Y:S05]  /*15ef0*/  BSYNC.RECONVERGENT B2 ;  /* 0x0000000000027941 */ /* 0x000fea0003800200 */
.L_x_5891:
        /* <DEDUP_REMOVED lines=43> */
.L_x_5889:
[----:B------:R-:W-:Y:S05]  /*161b0*/  BSYNC.RECONVERGENT B1 ;  /* 0x0000000000017941 */ /* 0x000fea0003800200 */
.L_x_5888:
[----:B------:R-:W-:Y:S02]  /*161c0*/  I2FP.F32.U32 R50, R51 ;  /* 0x0000003300327245 */ /* 0x000fe40000201000 */
[----:B------:R-:W-:-:S03]  /*161d0*/  SHF.L.U32 R74, R74, 0x10, RZ ;  /* 0x000000104a4a7819 */ /* 0x000fc600000006ff */
[----:B------:R-:W-:Y:S02]  /*161e0*/  FFMA.FTZ R50, R50, R124, 1.1641532182693481445e-10 ;  /* 0x2f00000032327423 */ /* 0x000fe4000001007c */
[----:B------:R-:W-:-:S03]  /*161f0*/  FMUL.FTZ R51, R74, UR4 ;  /* 0x000000044a337c20 */ /* 0x000fc60008410000 */
[----:B------:R-:W-:Y:S01]  /*16200*/  FSETP.GTU.FTZ.AND P6, PT, R50, R83, PT ;  /* 0x000000533200720b */ /* 0x000fe20003fdc000 */
[----:B------:R-:W-:Y:S01]  /*16210*/  FMUL.FTZ R51, R51, R82 ;  /* 0x0000005233337220 */ /* 0x000fe20000410000 */
[----:B------:R-:W-:Y:S02]  /*16220*/  F2FP.BF16.F32.PACK_AB R50, R49, R48 ;  /* 0x000000303132723e */ /* 0x000fe400000010ff */
[----:B------:R-:W-:Y:S02]  /*16230*/  F2FP.BF16.F32.PACK_AB R49, R18, R19 ;  /* 0x000000131231723e */ /* 0x000fe400000010ff */
[----:B------:R-:W-:Y:S02]  /*16240*/  FSEL R74, R51, RZ, !P6 ;  /* 0x000000ff334a7208 */ /* 0x000fe40007000000 */
[----:B------:R-:W-:Y:S02]  /*16250*/  PLOP3.LUT P6, PT, P6, PT, PT, 0x8, 0x80 ;  /* 0x000000000080781c */ /* 0x000fe400037ce170 */
[----:B------:R-:W-:-:S02]  /*16260*/  F2FP.BF16.F32.PACK_AB R48, R17, R16 ;  /* 0x000000101130723e */ /* 0x000fc400000010ff */
[----:B------:R-:W-:-:S09]  /*16270*/  F2FP.BF16.F32.PACK_AB R51, R74, R53 ;  /* 0x000000354a33723e */ /* 0x000fd200000010ff */
.L_x_5852:
        /* <DEDUP_REMOVED lines=11> */
[----:B------:R-:W-:Y:S02]  /*16330*/  LOP3.LUT R52, R81, R52, R77, 0xfe, !PT ;  /* 0x0000003451347212 */ /* 0x000fe400078efe4d */
[----:B------:R-:W-:Y:S02]  /*16340*/  SEL R80, RZ, 0x1, !P3 ;  /* 0x00000001ff507807 */ /* 0x000fe40005800000 */
        /* <DEDUP_REMOVED lines=8> */
.L_x_5810:
[----:B------:R-:W-:Y:S05]  /*163d0*/  BSYNC.RECONVERGENT B0 ;  /* 0x0000000000007941 */ /* 0x000fea0003800200 */
.L_x_5809:
[----:B0-23--:R-:W2:Y:S01]  /*163e0*/  LDL R54, [R1+0x4] ;  /* 0x0000040001367983 */ /* 0x00dea20000100800 */
[----:B------:R-:W-:Y:S01]  /*163f0*/  FADD.FTZ R49, RZ, R11 ;  /* 0x0000000bff317221 */ /* 0x000fe20000010000 */
[C---:B------:R-:W-:Y:S02]  /*16400*/  ISETP.GE.U32.AND P4, PT, R8.reuse, 0x80, PT ;  /* 0x000000800800780c */ /* 0x040fe40003f86070 */
[----:B------:R-:W-:Y:S01]  /*16410*/  ISETP.GT.U32.AND P3, PT, R8, 0xff, PT ;  /* 0x000000ff0800780c */ /* 0x000fe20003f64070 */
[----:B------:R-:W-:Y:S01]  /*16420*/  FADD.FTZ R48, R10, R49 ;  /* 0x000000310a307221 */ /* 0x000fe20000010000 */
[C---:B------:R-:W-:Y:S01]  /*16430*/  ISETP.GT.U32.AND P2, PT, R8.reuse, 0x17f, PT ;  /* 0x0000017f0800780c */ /* 0x040fe20003f44070 */
[----:B------:R-:W3:Y:S01]  /*16440*/  LDL R76, [R1] ;  /* 0x00000000014c7983 */ /* 0x000ee20000100800 */
        /* <DEDUP_REMOVED lines=42> */
[----:B--2---:R-:W-:-:S04]  /*166f0*/  FMUL.FTZ R48, R54, R48 ;  /* 0x0000003036307220 */ /* 0x004fc80000410000 */
[--C-:B------:R-:W-:Y:S01]  /*16700*/  FADD.FTZ R49, R11, -R48.reuse ;  /* 0x800000300b317221 */ /* 0x100fe20000010000 */
[----:B------:R-:W-:-:S03]  /*16710*/  FADD.FTZ R54, R10, -R48 ;  /* 0x800000300a367221 */ /* 0x000fc60000010000 */
        /* <DEDUP_REMOVED lines=13> */
[----:B------:R-:W-:Y:S01]  /*167f0*/  FFMA.FTZ R49, R52, R52, R49 ;  /* 0x0000003434317223 */ /* 0x000fe20000010031 */
[----:B------:R-:W-:-:S04]  /*16800*/  FADD.FTZ R50, R12, -R48 ;  /* 0x800000300c327221 */ /* 0x000fc80000010000 */
[----:B------:R-:W-:Y:S01]  /*16810*/  FSEL R49, R49, RZ, P4 ;  /* 0x000000ff31317208 */ /* 0x000fe20002000000 */
[----:B------:R-:W-:-:S04]  /*16820*/  FADD.FTZ R51, R13, -R48 ;  /* 0x800000300d337221 */ /* 0x000fc80000010000 */
        /* <DEDUP_REMOVED lines=50> */
[----:B------:R-:W0:Y:S01]  /*16b50*/  SHFL.BFLY PT, R52, R51, 0x4, 0x1f ;  /* 0x0c801f0033347f89 */ /* 0x000e2200000e0000 */
[----:B------:R-:W1:Y:S01]  /*16b60*/  S2R R55, SR_TID.X ;  /* 0x0000000000377919 */ /* 0x000e620000002100 */
[----:B0-----:R-:W-:-:S05]  /*16b70*/  FADD.FTZ R52, R51, R52 ;  /* 0x0000003433347221 */ /* 0x001fca0000010000 */
[----:B------:R-:W0:Y:S01]  /*16b80*/  SHFL.BFLY PT, R53, R52, 0x8, 0x1f ;  /* 0x0d001f0034357f89 */ /* 0x000e2200000e0000 */
[----:B------:R-:W2:Y:S01]  /*16b90*/  S2R R81, SR_TID.X ;  /* 0x0000000000517919 */ /* 0x000ea20000002100 */
[----:B------:R-:W4:Y:S01]  /*16ba0*/  S2UR UR5, SR_CgaCtaId ;  /* 0x00000000000579c3 */ /* 0x000f220000008800 */
[----:B-1----:R-:W-:-:S04]  /*16bb0*/  LOP3.LUT R75, R55, 0x1f, RZ, 0xc0, !PT ;  /* 0x0000001f374b7812 */ /* 0x002fc800078ec0ff */
[----:B------:R-:W-:Y:S01]  /*16bc0*/  ISETP.NE.AND P1, PT, R75, RZ, PT ;  /* 0x000000ff4b00720c */ /* 0x000fe20003f25270 */
[----:B0-----:R-:W-:-:S05]  /*16bd0*/  FADD.FTZ R53, R52, R53 ;  /* 0x0000003534357221 */ /* 0x001fca0000010000 */
[----:B------:R-:W0:Y:S01]  /*16be0*/  SHFL.BFLY PT, R54, R53, 0x10, 0x1f ;  /* 0x0e001f0035367f89 */ /* 0x000e2200000e0000 */
[----:B------:R-:W-:Y:S02]  /*16bf0*/  UMOV UR4, 0x400 ;  /* 0x0000040000047882 */ /* 0x000fe40000000000 */
[----:B----4-:R-:W-:-:S04]  /*16c00*/  ULEA UR4, UR5, UR4, 0x18 ;  /* 0x0000000405047291 */ /* 0x010fc8000f8ec0ff */
[----:B--2---:R-:W-:Y:S01]  /*16c10*/  @!P1 SHF.R.U32.HI R50, RZ, 0x2, R81 ;  /* 0x00000002ff329819 */ /* 0x004fe20000011651 */
[----:B------:R-:W-:-:S03]  /*16c20*/  @UP2 UIADD3 UR4, UPT, UPT, UR4, 0x20, URZ ;  /* 0x0000002004042890 */ /* 0x000fc6000fffe0ff */
[----:B------:R-:W-:Y:S01]  /*16c30*/  @!P1 LOP3.LUT R55, R50, 0x18, RZ, 0xc0, !PT ;  /* 0x0000001832379812 */ /* 0x000fe200078ec0ff */
[----:B0-----:R-:W-:-:S05]  /*16c40*/  FADD.FTZ R49, R53, R54 ;  /* 0x0000003635317221 */ /* 0x001fca0000010000 */
[----:B------:R-:W-:Y:S01]  /*16c50*/  @!P1 STS.64 [R55+UR4], R48 ;  /* 0x0000003037009988 */ /* 0x000fe20008000a04 */
[----:B------:R-:W-:Y:S01]  /*16c60*/  BAR.SYNC.DEFER_BLOCKING 0x0 ;  /* 0x0000000000007b1d */ /* 0x000fe20000010000 */
[----:B------:R-:W-:Y:S02]  /*16c70*/  ISETP.GT.U32.AND P2, PT, R75, 0x3, PT ;  /* 0x000000034b00780c */ /* 0x000fe40003f44070 */
[----:B------:R-:W-:-:S11]  /*16c80*/  CS2R R50, SRZ ;  /* 0x0000000000327805 */ /* 0x000fd6000001ff00 */
[----:B------:R-:W-:-:S05]  /*16c90*/  @!P2 LEA R75, R75, UR4, 0x3 ;  /* 0x000000044b4bac11 */ /* 0x000fca000f8e18ff */
[----:B------:R0:W-:Y:S01]  /*16ca0*/  @!P2 LDS.64 R50, [R75] ;  /* 0x000000004b32a984 */ /* 0x0001e20000000a00 */
[----:B------:R-:W-:Y:S02]  /*16cb0*/  HFMA2 R78, -RZ, RZ, 0, 0 ;  /* 0x00000000ff4e7431 */ /* 0x000fe400000001ff */
[----:B---3--:R-:W-:-:S05]  /*16cc0*/  @!P2 IMAD.MOV.U32 R78, RZ, RZ, R76 ;  /* 0x000000ffff4ea224 */ /* 0x008fca00078e004c */
[----:B------:R-:W1:Y:S01]  /*16cd0*/  SHFL.DOWN PT, R79, R78, 0x2, 0x1f ;  /* 0x08401f004e4f7f89 */ /* 0x000e6200000e0000 */
[-C--:B0-----:R-:W-:Y:S02]  /*16ce0*/  I2FP.F32.S32 R75, R78.reuse ;  /* 0x0000004e004b7245 */ /* 0x081fe40000201400 */
[----:B-1----:R-:W-:Y:S01]  /*16cf0*/  IADD3 R53, PT, PT, R79, R78, RZ ;  /* 0x0000004e4f357210 */ /* 0x002fe20007ffe0ff */
[----:B------:R-:W0:Y:S03]  /*16d00*/  SHFL.DOWN PT, R80, R50, 0x2, 0x1f ;  /* 0x08401f0032507f89 */ /* 0x000e2600000e0000 */
[----:B------:R-:W-:Y:S01]  /*16d10*/  I2FP.F32.S32 R52, R53 ;  /* 0x0000003500347245 */ /* 0x000fe20000201400 */
[----:B------:R-:W1:Y:S03]  /*16d20*/  SHFL.DOWN PT, R76, R51, 0x2, 0x1f ;  /* 0x08401f00334c7f89 */ /* 0x000e6600000e0000 */
[----:B------:R-:W2:Y:S01]  /*16d30*/  MUFU.RCP R54, R52 ;  /* 0x0000003400367308 */ /* 0x000ea20000001000 */
[----:B------:R-:W-:Y:S01]  /*16d40*/  I2FP.F32.S32 R55, R79 ;  /* 0x0000004f00377245 */ /* 0x000fe20000201400 */
[----:B------:R-:W3:Y:S04]  /*16d50*/  SHFL.DOWN PT, R48, R53, 0x1, 0x1f ;  /* 0x08201f0035307f89 */ /* 0x000ee800000e0000 */
[C---:B0-----:R-:W-:Y:S01]  /*16d60*/  FMUL.FTZ R82, R80.reuse, R55 ;  /* 0x0000003750527220 */ /* 0x041fe20000410000 */
[----:B------:R-:W-:-:S03]  /*16d70*/  FADD.FTZ R80, -R80, R50 ;  /* 0x0000003250507221 */ /* 0x000fc60000010100 */
[----:B------:R-:W-:Y:S01]  /*16d80*/  FFMA.FTZ R49, R75, R50, R82 ;  /* 0x000000324b317223 */ /* 0x000fe20000010052 */
[----:B------:R-:W-:-:S03]  /*16d90*/  FMUL.FTZ R80, R80, R80 ;  /* 0x0000005050507220 */ /* 0x000fc60000410000 */
[----:B--2---:R-:W-:Y:S01]  /*16da0*/  FMUL.FTZ R49, R54, R49 ;  /* 0x0000003136317220 */ /* 0x004fe20000410000 */
[----:B------:R-:W-:Y:S01]  /*16db0*/  FMUL.FTZ R80, R80, R75 ;  /* 0x0000004b50507220 */ /* 0x000fe20000410000 */
[----:B-1----:R-:W-:Y:S02]  /*16dc0*/  FADD.FTZ R51, R76, R51 ;  /* 0x000000334c337221 */ /* 0x002fe40000010000 */
[----:B------:R-:W0:Y:S01]  /*16dd0*/  LDC R76, c[0x0][0x448] ;  /* 0x00011200ff4c7b82 */ /* 0x000e220000000800 */
[----:B------:R-:W1:Y:S01]  /*16de0*/  SHFL.DOWN PT, R50, R49, 0x1, 0x1f ;  /* 0x08201f0031327f89 */ /* 0x000e6200000e0000 */
[----:B------:R-:W-:-:S04]  /*16df0*/  FMUL.FTZ R80, R80, R55 ;  /* 0x0000003750507220 */ /* 0x000fc80000410000 */
[----:B------:R-:W-:Y:S01]  /*16e00*/  FFMA.FTZ R54, R54, R80, R51 ;  /* 0x0000005036367223 */ /* 0x000fe20000010033 */
[----:B---3--:R-:W-:-:S05]  /*16e10*/  IMAD.IADD R51, R53, 0x1, R48 ;  /* 0x0000000135337824 */ /* 0x008fca00078e0230 */
[----:B------:R-:W-:Y:S01]  /*16e20*/  I2FP.F32.S32 R51, R51 ;  /* 0x0000003300337245 */ /* 0x000fe20000201400 */
[----:B------:R-:W2:Y:S05]  /*16e30*/  SHFL.DOWN PT, R53, R54, 0x1, 0x1f ;  /* 0x08201f0036357f89 */ /* 0x000eaa00000e0000 */
[----:B------:R-:W3:Y:S01]  /*16e40*/  MUFU.RCP R51, R51 ;  /* 0x0000003300337308 */ /* 0x000ee20000001000 */
[----:B------:R-:W-:Y:S01]  /*16e50*/  I2FP.F32.S32 R55, R48 ;  /* 0x0000003000377245 */ /* 0x000fe20000201400 */
[----:B-1----:R-:W-:-:S04]  /*16e60*/  FADD.FTZ R48, R49, -R50 ;  /* 0x8000003231307221 */ /* 0x002fc80000010000 */
[----:B------:R-:W-:Y:S01]  /*16e70*/  FMUL.FTZ R79, R50, R55 ;  /* 0x00000037324f7220 */ /* 0x000fe20000410000 */
[----:B------:R-:W-:-:S03]  /*16e80*/  FMUL.FTZ R75, R48, R48 ;  /* 0x00000030304b7220 */ /* 0x000fc60000410000 */
[C---:B------:R-:W-:Y:S01]  /*16e90*/  FFMA.FTZ R48, R52.reuse, R49, R79 ;  /* 0x0000003134307223 */ /* 0x040fe2000001004f */
[----:B------:R-:W-:-:S03]  /*16ea0*/  FMUL.FTZ R52, R52, R75 ;  /* 0x0000004b34347220 */ /* 0x000fc60000410000 */
[----:B---3--:R-:W-:Y:S01]  /*16eb0*/  FMUL.FTZ R75, R51, R48 ;  /* 0x00000030334b7220 */ /* 0x008fe20000410000 */
[----:B--2---:R-:W-:Y:S01]  /*16ec0*/  FADD.FTZ R48, R54, R53 ;  /* 0x0000003536307221 */ /* 0x004fe20000010000 */
[----:B------:R-:W-:-:S03]  /*16ed0*/  FMUL.FTZ R52, R52, R55 ;  /* 0x0000003734347220 */ /* 0x000fc60000410000 */
[----:B------:R-:W1:Y:S01]  /*16ee0*/  SHFL.IDX PT, R53, R75, RZ, 0x1f ;  /* 0x00001fff4b357589 */ /* 0x000e6200000e0000 */
[----:B------:R-:W-:-:S05]  /*16ef0*/  FFMA.FTZ R52, R51, R52, R48 ;  /* 0x0000003433347223 */ /* 0x000fca0000010030 */
[----:B------:R-:W0:Y:S01]  /*16f00*/  SHFL.IDX PT, R79, R52, RZ, 0x1f ;  /* 0x00001fff344f7589 */ /* 0x000e2200000e0000 */
[----:B------:R-:W-:Y:S02]  /*16f10*/  ISETP.NE.AND P1, PT, R81, RZ, PT ;  /* 0x000000ff5100720c */ /* 0x000fe40003f25270 */
[----:B------:R-:W-:-:S11]  /*16f20*/  PLOP3.LUT P2, PT, PT, PT, UP3, 0x40, 0x4 ;  /* 0x000000000004781c */ /* 0x000fd60003f4e838 */
[----:B------:R-:W2:Y:S01]  /*16f30*/  @!P1 LDC.64 R50, c[0x0][0x3c0] ;  /* 0x0000f000ff329b82 */ /* 0x000ea20000000a00 */
[----:B-1----:R-:W-:-:S07]  /*16f40*/  FMUL.FTZ R54, R53, R53 ;  /* 0x0000003535367220 */ /* 0x002fce0000410000 */
[----:B------:R-:W1:Y:S01]  /*16f50*/  @!P1 LDC.64 R48, c[0x0][0x3c8] ;  /* 0x0000f200ff309b82 */ /* 0x000e620000000a00 */
[----:B------:R-:W-:Y:S01]  /*16f60*/  FSEL R55, R54, RZ, !P2 ;  /* 0x000000ff36377208 */ /* 0x000fe20005000000 */
[----:B0-----:R-:W-:-:S04]  /*16f70*/  FFMA.FTZ R54, R79, UR14, R76 ;  /* 0x0000000e4f367c23 */ /* 0x001fc8000801004c */
[----:B------:R-:W-:-:S06]  /*16f80*/  FADD.FTZ R54, R54, R55 ;  /* 0x0000003736367221 */ /* 0x000fcc0000010000 */
[----:B------:R-:W0:Y:S01]  /*16f90*/  MUFU.RSQ R54, R54 ;  /* 0x0000003600367308 */ /* 0x000e220000001400 */
[----:B------:R-:W-:Y:S01]  /*16fa0*/  MOV R55, UR10 ;  /* 0x0000000a00377c02 */ /* 0x000fe20008000f00 */
[----:B------:R-:W-:-:S04]  /*16fb0*/  IMAD.U32 R75, RZ, RZ, UR10 ;  /* 0x0000000aff4b7e24 */ /* 0x000fc8000f8e00ff */
[----:B--2---:R-:W-:-:S04]  /*16fc0*/  @!P1 IMAD.WIDE R50, R55, 0x4, R50 ;  /* 0x0000000437329825 */ /* 0x004fc800078e0232 */
[----:B-1----:R-:W-:Y:S01]  /*16fd0*/  @!P1 IMAD.WIDE R48, R75, 0x4, R48 ;  /* 0x000000044b309825 */ /* 0x002fe200078e0230 */
[----:B------:R1:W-:Y:S04]  /*16fe0*/  @!P1 STG.E desc[UR6][R50.64], R53 ;  /* 0x0000003532009986 */ /* 0x0003e8000c101906 */
[----:B0-----:R1:W-:Y:S01]  /*16ff0*/  @!P1 STG.E desc[UR6][R48.64], R54 ;  /* 0x0000003630009986 */ /* 0x0013e2000c101906 */
[----:B------:R-:W-:Y:S01]  /*17000*/  PLOP3.LUT P2, PT, PT, PT, UP3, 0x40, 0x4 ;  /* 0x000000000004781c */ /* 0x000fe20003f4e838 */
[----:B------:R-:W-:Y:S03]  /*17010*/  BSSY.RECONVERGENT B0, `(.L_x_5893) ;  /* 0x0000023000007945 */ /* 0x000fe60003800200 */
[----:B------:R-:W-:Y:S01]  /*17020*/  FSEL R55, R53, RZ, P2 ;  /* 0x000000ff35377208 */ /* 0x000fe20001000000 */
[----:B------:R-:W-:Y:S08]  /*17030*/  @!P4 BRA `(.L_x_5894) ;  /* 0x000000000080c947 */ /* 0x000ff00003800000 */
[----:B-1----:R-:W0:Y:S01]  /*17040*/  LDC.64 R52, c[0x0][0x428] ;  /* 0x00010a00ff347b82 */ /* 0x002e220000000a00 */
        /* <DEDUP_REMOVED lines=27> */
[----:B------:R-:W-:Y:S02]  /*17200*/  F2FP.BF16.F32.PACK_AB R50, R75, R50 ;  /* 0x000000324b32723e */ /* 0x000fe400000010ff */
[----:B------:R-:W-:Y:S02]  /*17210*/  F2FP.BF16.F32.PACK_AB R51, R76, R51 ;  /* 0x000000334c33723e */ /* 0x000fe400000010ff */
[----:B------:R-:W-:-:S03]  /*17220*/  IADD3 R58, PT, PT, R58, 0x80, RZ ;  /* 0x000000803a3a7810 */ /* 0x000fc60007ffe0ff */
[----:B------:R0:W-:Y:S04]  /*17230*/  STG.E.128 desc[UR6][R52.64], R48 ;  /* 0x0000003034007986 */ /* 0x0001e8000c101d06 */
.L_x_5894:
[----:B------:R-:W-:Y:S05]  /*17240*/  BSYNC.RECONVERGENT B0 ;  /* 0x0000000000007941 */ /* 0x000fea0003800200 */
.L_x_5893:
[----:B------:R-:W-:Y:S01]  /*17250*/  ISETP.GE.U32.AND P1, PT, R8, 0x100, PT ;  /* 0x000001000800780c */ /* 0x000fe20003f26070 */
[----:B------:R-:W-:-:S12]  /*17260*/  BSSY.RECONVERGENT B0, `(.L_x_5895) ;  /* 0x0000022000007945 */ /* 0x000fd80003800200 */
[----:B------:R-:W-:Y:S05]  /*17270*/  @!P1 BRA `(.L_x_5896) ;  /* 0x0000000000809947 */ /* 0x000fea0003800000 */
[----:B01----:R-:W0:Y:S01]  /*17280*/  LDC.64 R52, c[0x0][0x428] ;  /* 0x00010a00ff347b82 */ /* 0x003e220000000a00 */
        /* <DEDUP_REMOVED lines=27> */
[----:B------:R-:W-:Y:S01]  /*17440*/  F2FP.BF16.F32.PACK_AB R50, R75, R50 ;  /* 0x000000324b32723e */ /* 0x000fe200000010ff */
[----:B------:R-:W-:Y:S01]  /*17450*/  VIADD R58, R58, 0x80 ;  /* 0x000000803a3a7836 */ /* 0x000fe20000000000 */
[----:B------:R-:W-:-:S05]  /*17460*/  F2FP.BF16.F32.PACK_AB R51, R76, R51 ;  /* 0x000000334c33723e */ /* 0x000fca00000010ff */
[----:B------:R2:W-:Y:S02]  /*17470*/  STG.E.128 desc[UR6][R52.64], R48 ;  /* 0x0000003034007986 */ /* 0x0005e4000c101d06 */
.L_x_5896:
[----:B------:R-:W-:Y:S05]  /*17480*/  BSYNC.RECONVERGENT B0 ;  /* 0x0000000000007941 */ /* 0x000fea0003800200 */
.L_x_5895:
[----:B------:R-:W-:Y:S01]  /*17490*/  ISETP.GE.U32.AND P1, PT, R8, 0x180, PT ;  /* 0x000001800800780c */ /* 0x000fe20003f26070 */
[----:B------:R-:W-:-:S12]  /*174a0*/  BSSY.RECONVERGENT B0, `(.L_x_5897) ;  /* 0x0000022000007945 */ /* 0x000fd80003800200 */
        /* <DEDUP_REMOVED lines=33> */
.L_x_5898:
[----:B------:R-:W-:Y:S05]  /*176c0*/  BSYNC.RECONVERGENT B0 ;  /* 0x0000000000007941 */ /* 0x000fea0003800200 */
.L_x_5897:
        /* <DEDUP_REMOVED lines=33> */
.L_x_5900:
[----:B------:R-:W-:Y:S05]  /*178e0*/  BSYNC.RECONVERGENT B0 ;  /* 0x0000000000007941 */ /* 0x000fea0003800200 */
.L_x_5899:
[----:B------:R-:W-:Y:S02]  /*178f0*/  UIADD3 UR10, UPT, UPT, UR10, UR16, URZ ;  /* 0x000000100a0a7290 */ /* 0x000fe4000fffe0ff */
[----:B------:R-:W-:Y:S02]  /*17900*/  UPLOP3.LUT UP2, UPT, UPT, UPT, UP2, 0x40, 0x4 ;  /* 0x000000000004789c */ /* 0x000fe40003f4e820 */
[----:B------:R-:W-:-:S09]  /*17910*/  UISETP.GE.AND UP1, UPT, UR10, UR17, UPT ;  /* 0x000000110a00728c */ /* 0x000fd2000bf26270 */
[----:B------:R-:W-:Y:S05]  /*17920*/  BRA.U !UP1, `(.L_x_5901) ;  /* 0xfffffe95094c7547 */ /* 0x000fea000b83ffff */
[----:B------:R-:W-:Y:S05]  /*17930*/  EXIT ;  /* 0x000000000000794d */ /* 0x000fea0003800000 */
.L_x_5902:
        /* <DEDUP_REMOVED lines=12> */
.L_x_27238:


//--------------------- .text._ZN10layer_norm13ln_fwd_kernelINS_13Kernel_traitsIf13__nv_bfloat16S2_S2_fjLj4096ELj1ELj1ELj4ELj16ENS_18Kernel_traits_baseILj4096EfS2_S2_S2_fjLj128EEEEELb1ELb0ELb0ELb1EEEvNS_9FwdParamsE --------------------------
	.section	.text._ZN10layer_norm13ln_fwd_kernelINS_13Kernel_traitsIf13__nv_bfloat16S2_S2_fjLj4096ELj1ELj1ELj4ELj16ENS_18Kernel_traits_baseILj4096EfS2_S2_S2_fjLj128EEEEELb1ELb0ELb0ELb1EEEvNS_9FwdParamsE,"ax",@progbits
	.align	128
        .global         _ZN10layer_norm13ln_fwd_kernelINS_13Kernel_traitsIf13__nv_bfloat16S2_S2_fjLj4096ELj1ELj1ELj4ELj16ENS_18Kernel_traits_baseILj4096EfS2_S2_S2_fjLj128EEEEELb1ELb0ELb0ELb1EEEvNS_9FwdParamsE
        .type           _ZN10layer_norm13ln_fwd_kernelINS_13Kernel_traitsIf13__nv_bfloat16S2_S2_fjLj4096ELj1ELj1ELj4ELj16ENS_18Kernel_traits_baseILj4096EfS2_S2_S2_fjLj128EEEEELb1ELb0ELb0ELb1EEEvNS_9FwdParamsE,@function
        .size           _ZN10layer_norm13ln_fwd_kernelINS_13Kernel_traitsIf13__nv_bfloat16S2_S2_fjLj4096ELj1ELj1ELj4ELj16ENS_18Kernel_traits_baseILj4096EfS2_S2_S2_fjLj128EEEEELb1ELb0ELb0ELb1EEEvNS_9FwdParamsE,(.L_x_27239 - _ZN10layer_norm13ln_fwd_kernelINS_13Kernel_traitsIf13__nv_bfloat16S2_S2_fjLj4096ELj1ELj1ELj4ELj16ENS_18Kernel_traits_baseILj4096EfS2_S2_S2_fjLj128EEEEELb1ELb0ELb0ELb1EEEvNS_9FwdParamsE)
        .other          _ZN10layer_norm13ln_fwd_kernelINS_13Kernel_traitsIf13__nv_bfloat16S2_S2_fjLj4096ELj1ELj1ELj4ELj16ENS_18Kernel_traits_baseILj4096EfS2_S2_S2_fjLj128EEEEELb1ELb0ELb0ELb1EEEvNS_9FwdParamsE,@"STO_CUDA_ENTRY STV_DEFAULT"
_ZN10layer_norm13ln_fwd_kernelINS_13Kernel_traitsIf13__nv_bfloat16S2_S2_fjLj4096ELj1ELj1ELj4ELj16ENS_18Kernel_traits_baseILj4096EfS2_S2_S2_fjLj128EEEEELb1ELb0ELb0ELb1EEEvNS_9FwdParamsE:
.text._ZN10layer_norm13ln_fwd_kernelINS_13Kernel_traitsIf13__nv_bfloat16S2_S2_fjLj4096ELj1ELj1ELj4ELj16ENS_18Kernel_traits_baseILj4096EfS2_S2_S2_fjLj128EEEEELb1ELb0ELb0ELb1EEEvNS_9FwdParamsE:
[----:B------:R-:W-:Y:S01]  /*0000*/  LDC R1, c[0x0][0x37c] ;  /* 0x0000df00ff017b82 */ /* 0x000fe20000000800 */
[----:B------:R-:W0:Y:S07]  /*0010*/  LDCU.U8 UR4, c[0x0][0x464] ;  /* 0x00008c80ff0477ac */ /* 0x000e2e0008000000 */
[----:B------:R-:W1:Y:S01]  /*0020*/  LDC R24, c[0x0][0x458] ;  /* 0x00011600ff187b82 */ /* 0x000e620000000800 */
[----:B------:R-:W2:Y:S01]  /*0030*/  LDCU.64 UR10, c[0x0][0x450] ;  /* 0x00008a00ff0a77ac */ /* 0x000ea20008000a00 */
[----:B------:R-:W3:Y:S06]  /*0040*/  LDCU.64 UR8, c[0x0][0x358] ;  /* 0x00006b00ff0877ac */ /* 0x000eec0008000a00 */
[----:B------:R-:W4:Y:S01]  /*0050*/  LDC R25, c[0x0][0x45c] ;  /* 0x00011700ff197b82 */ /* 0x000f220000000800 */
        /* <DEDUP_REMOVED lines=9> */
[----:B0-----:R-:W-:Y:S02]  /*00f0*/  UISETP.NE.U32.AND UP0, UPT, UR4, URZ, UPT ;  /* 0x000000ff0400728c */ /* 0x001fe4000bf05070 */
[----:B------:R-:W0:Y:S01]  /*0100*/  S2UR UR16, SR_CTAID.X ;  /* 0x00000000001079c3 */ /* 0x000e220000002500 */
[----:B------:R-:W0:Y:S01]  /*0110*/  S2R R0, SR_TID.X ;  /* 0x0000000000007919 */ /* 0x000e220000002100 */
[----:B------:R-:W-:-:S06]  /*0120*/  UISETP.NE.AND.EX UP0, UPT, UR5, URZ, UPT, UP0 ;  /* 0x000000ff0500728c */ /* 0x000fcc000bf05300 */
[----:B------:R-:W0:Y:S01]  /*0130*/  LDC R9, c[0x0][0x360] ;  /* 0x0000d800ff097b82 */ /* 0x000e220000000800 */
[----:B--2---:R-:W-:Y:S01]  /*0140*/  @P0 R2UR UR10, R2 ;  /* 0x00000000020a02ca */ /* 0x004fe200000e0000 */
[----:B0-----:R-:W-:Y:S01]  /*0150*/  IMAD R2, R9, UR16, R0 ;  /* 0x0000001009027c24 */ /* 0x001fe2000f8e0200 */
[----:B------:R-:W-:Y:S02]  /*0160*/  @P0 R2UR UR11, R3 ;  /* 0x00000000030b02ca */ /* 0x000fe400000e0000 */
[----:B------:R-:W-:Y:S02]  /*0170*/  LOP3.LUT R3, R0, 0x1f, RZ, 0xc0, !PT ;  /* 0x0000001f00037812 */ /* 0x000fe400078ec0ff */
[----:B-1----:R-:W-:-:S05]  /*0180*/  @P0 IADD3 R24, P1, PT, R4, R7, RZ ;  /* 0x0000000704180210 */ /* 0x002fca0007f3e0ff */
[----:B------:R-:W-:Y:S02]  /*0190*/  @P0 IMAD.X R25, RZ, RZ, R5, P1 ;  /* 0x000000ffff190224 */ /* 0x000fe400008e0605 */
[----:B------:R-:W-:Y:S02]  /*01a0*/  UIADD3 UR22, UPT, UPT, UR10, -0x61c88647, URZ ;  /* 0x9e3779b90a167890 */ /* 0x000fe4000fffe0ff */
[----:B------:R-:W-:Y:S01]  /*01b0*/  UIADD3 UR23, UPT, UPT, UR11, -0x4498517b, URZ ;  /* 0xbb67ae850b177890 */ /* 0x000fe2000fffe0ff */
[--C-:B------:R-:W-:Y:S01]  /*01c0*/  SHF.R.U64 R4, R24, 0x2, R25.reuse ;  /* 0x0000000218047819 */ /* 0x100fe20000001219 */
[----:B------:R-:W-:Y:S01]  /*01d0*/  UIADD3 UR24, UPT, UPT, UR10, 0x3c6ef372, URZ ;  /* 0x3c6ef3720a187890 */ /* 0x000fe2000fffe0ff */
[----:B------:R-:W-:Y:S01]  /*01e0*/  SHF.R.U32.HI R5, RZ, 0x2, R25 ;  /* 0x00000002ff057819 */ /* 0x000fe20000011619 */
        /* <DEDUP_REMOVED lines=37> */
.L_x_5903:
        /* <DEDUP_REMOVED lines=26> */
.L_x_5904:
[----:B------:R-:W1:Y:S02]  /*05e0*/  LDCU UR4, c[0x0][0x384] ;  /* 0x00007080ff0477ac */ /* 0x000e640008000800 */
[----:B-1----:R-:W-:-:S06]  /*05f0*/  UISETP.GE.AND UP0, UPT, UR16, UR4, UPT ;  /* 0x000000041000728c */ /* 0x002fcc000bf06270 */
[----:B------:R-:W-:-:S13]  /*0600*/  PLOP3.LUT P0, PT, PT, PT, UP0, 0x80, 0x8 ;  /* 0x000000000008781c */ /* 0x000fda0003f0f008 */
[----:B------:R-:W-:Y:S05]  /*0610*/  @P0 EXIT ;  /* 0x000000000000094d */ /* 0x000fea0003800000 */
[----:B0-----:R-:W-:Y:S01]  /*0620*/  IMAD.HI.U32 R6, R2, -0x326172a9, RZ ;  /* 0xcd9e8d5702067827 */ /* 0x001fe200078e00ff */
[----:B------:R-:W0:Y:S01]  /*0630*/  LDCU.64 UR18, c[0x0][0x3e0] ;  /* 0x00007c00ff1277ac */ /* 0x000e220008000a00 */
[----:B------:R-:W-:Y:S02]  /*0640*/  LOP3.LUT R24, R24, 0x3, RZ, 0xc0, !PT ;  /* 0x0000000318187812 */ /* 0x000fe400078ec0ff */
[C---:B------:R-:W-:Y:S01]  /*0650*/  IMAD.HI.U32 R7, R4.reuse, -0x2daee0ad, RZ ;  /* 0xd2511f5304077827 */ /* 0x040fe200078e00ff */
[----:B------:R-:W-:Y:S01]  /*0660*/  LOP3.LUT R6, R5, UR10, R6, 0x96, !PT ;  /* 0x0000000a05067c12 */ /* 0x000fe2000f8e9606 */
[----:B------:R-:W1:Y:S02]  /*0670*/  LDCU.U8 UR4, c[0x0][0x410] ;  /* 0x00008200ff0477ac */ /* 0x000e640008000000 */
[----:B------:R-:W-:Y:S01]  /*0680*/  IMAD R11, R4, -0x2daee0ad, RZ ;  /* 0xd2511f53040b7824 */ /* 0x000fe200078e02ff */
[----:B------:R-:W-:Y:S01]  /*0690*/  LOP3.LUT R7, R7, UR11, RZ, 0x3c, !PT ;  /* 0x0000000b07077c12 */ /* 0x000fe2000f8e3cff */
[----:B------:R-:W-:Y:S01]  /*06a0*/  IMAD.HI.U32 R10, R6, -0x2daee0ad, RZ ;  /* 0xd2511f53060a7827 */ /* 0x000fe200078e00ff */
[----:B------:R-:W2:Y:S03]  /*06b0*/  LDCU UR6, c[0x0][0x404] ;  /* 0x00008080ff0677ac */ /* 0x000ea60008000800 */
[----:B------:R-:W-:Y:S01]  /*06c0*/  IMAD R9, R2, -0x326172a9, RZ ;  /* 0xcd9e8d5702097824 */ /* 0x000fe200078e02ff */
[----:B------:R-:W-:Y:S01]  /*06d0*/  LOP3.LUT R10, R11, UR23, R10, 0x96, !PT ;  /* 0x000000170b0a7c12 */ /* 0x000fe2000f8e960a */
[C---:B------:R-:W-:Y:S01]  /*06e0*/  IMAD.HI.U32 R8, R7.reuse, -0x326172a9, RZ ;  /* 0xcd9e8d5707087827 */ /* 0x040fe200078e00ff */
[----:B------:R-:W3:Y:S03]  /*06f0*/  LDCU UR7, c[0x0][0x408] ;  /* 0x00008100ff0777ac */ /* 0x000ee60008000800 */
[----:B------:R-:W-:Y:S01]  /*0700*/  IMAD R12, R7, -0x326172a9, RZ ;  /* 0xcd9e8d57070c7824 */ /* 0x000fe200078e02ff */
[----:B------:R-:W-:Y:S01]  /*0710*/  LOP3.LUT R8, R9, UR22, R8, 0x96, !PT ;  /* 0x0000001609087c12 */ /* 0x000fe2000f8e9608 */
[----:B------:R-:W-:Y:S01]  /*0720*/  IMAD R9, R6, -0x2daee0ad, RZ ;  /* 0xd2511f5306097824 */ /* 0x000fe200078e02ff */
[----:B0-----:R-:W-:Y:S01]  /*0730*/  UISETP.NE.U32.AND UP0, UPT, UR18, URZ, UPT ;  /* 0x000000ff1200728c */ /* 0x001fe2000bf05070 */
[----:B------:R-:W-:Y:S01]  /*0740*/  IMAD.HI.U32 R7, R10, -0x326172a9, RZ ;  /* 0xcd9e8d570a077827 */ /* 0x000fe200078e00ff */
[----:B------:R-:W0:Y:S03]  /*0750*/  LDCU UR20, c[0x0][0x388] ;  /* 0x00007100ff1477ac */ /* 0x000e260008000800 */
[----:B------:R-:W-:Y:S01]  /*0760*/  IMAD.HI.U32 R6, R8, -0x2daee0ad, RZ ;  /* 0xd2511f5308067827 */ /* 0x000fe200078e00ff */
[----:B------:R-:W-:Y:S01]  /*0770*/  LOP3.LUT R7, R12, UR24, R7, 0x96, !PT ;  /* 0x000000180c077c12 */ /* 0x000fe2000f8e9607 */
[----:B------:R-:W4:Y:S02]  /*0780*/  LDCU UR21, c[0x0][0x400] ;  /* 0x00008000ff1577ac */ /* 0x000f240008000800 */
[----:B------:R-:W-:Y:S01]  /*0790*/  IMAD R12, R8, -0x2daee0ad, RZ ;  /* 0xd2511f53080c7824 */ /* 0x000fe200078e02ff */
[----:B------:R-:W-:Y:S01]  /*07a0*/  LOP3.LUT R6, R9, UR25, R6, 0x96, !PT ;  /* 0x0000001909067c12 */ /* 0x000fe2000f8e9606 */
[C---:B------:R-:W-:Y:S01]  /*07b0*/  IMAD.HI.U32 R11, R7.reuse, -0x2daee0ad, RZ ;  /* 0xd2511f53070b7827 */ /* 0x040fe200078e00ff */
[----:B------:R-:W0:Y:S03]  /*07c0*/  LDCU.64 UR12, c[0x0][0x3a0] ;  /* 0x00007400ff0c77ac */ /* 0x000e260008000a00 */
[----:B------:R-:W-:Y:S01]  /*07d0*/  IMAD R9, R10, -0x326172a9, RZ ;  /* 0xcd9e8d570a097824 */ /* 0x000fe200078e02ff */
[----:B------:R-:W-:Y:S01]  /*07e0*/  LOP3.LUT R11, R12, UR27, R11, 0x96, !PT ;  /* 0x0000001b0c0b7c12 */ /* 0x000fe2000f8e960b */
[C---:B------:R-:W-:Y:S01]  /*07f0*/  IMAD.HI.U32 R8, R6.reuse, -0x326172a9, RZ ;  /* 0xcd9e8d5706087827 */ /* 0x040fe200078e00ff */
[----:B------:R-:W0:Y:S03]  /*0800*/  LDCU.64 UR14, c[0x0][0x380] ;  /* 0x00007000ff0e77ac */ /* 0x000e260008000a00 */
[----:B------:R-:W-:Y:S01]  /*0810*/  IMAD R10, R7, -0x2daee0ad, RZ ;  /* 0xd2511f53070a7824 */ /* 0x000fe200078e02ff */
[----:B------:R-:W-:Y:S01]  /*0820*/  LOP3.LUT R8, R9, UR26, R8, 0x96, !PT ;  /* 0x0000001a09087c12 */ /* 0x000fe2000f8e9608 */
[----:B------:R-:W-:Y:S01]  /*0830*/  IMAD R9, R6, -0x326172a9, RZ ;  /* 0xcd9e8d5706097824 */ /* 0x000fe200078e02ff */
[----:B------:R-:W-:Y:S01]  /*0840*/  UISETP.NE.AND.EX UP0, UPT, UR19, URZ, UPT, UP0 ;  /* 0x000000ff1300728c */ /* 0x000fe2000bf05300 */
[----:B------:R-:W-:Y:S01]  /*0850*/  IMAD.HI.U32 R6, R11, -0x326172a9, RZ ;  /* 0xcd9e8d570b067827 */ /* 0x000fe200078e00ff */
[----:B------:R-:W-:-:S02]  /*0860*/  UPLOP3.LUT UP2, UPT, UPT, UPT, UPT, 0x40, 0x4 ;  /* 0x000000000004789c */ /* 0x000fc40003f4e870 */
[----:B-1----:R-:W-:Y:S01]  /*0870*/  UISETP.NE.AND UP3, UPT, UR4, URZ, UPT ;  /* 0x000000ff0400728c */ /* 0x002fe2000bf65270 */
        /* <DEDUP_REMOVED lines=26> */
[----:B------:R-:W-:Y:S02]  /*0a20*/  HFMA2 R6, -RZ, RZ, 0, 0 ;  /* 0x00000000ff067431 */ /* 0x000fe400000001ff */
        /* <DEDUP_REMOVED lines=8> */
[----:B0-234-:R-:W-:-:S07]  /*0ab0*/  IMAD R144, R7, -0x326172a9, RZ ;  /* 0xcd9e8d5707907824 */ /* 0x01dfce00078e02ff */
.L_x_6104:
[----:B0-----:R-:W0:Y:S01]  /*0ac0*/  @UP0 LDCU.64 UR4, c[0x0][0x3e0] ;  /* 0x00007c00ff0407ac */ /* 0x001e220008000a00 */
[----:B------:R-:W1:Y:S01]  /*0ad0*/  LDC.64 R134, c[0x0][0x390] ;  /* 0x0000e400ff867b82 */ /* 0x000e620000000a00 */
[----:B------:R-:W-:Y:S01]  /*0ae0*/  PLOP3.LUT P0, PT, PT, PT, UP0, 0x80, 0x8 ;  /* 0x000000000008781c */ /* 0x000fe20003f0f008 */
[----:B0-----:R-:W-:-:S06]  /*0af0*/  @UP0 UIMAD.WIDE UR4, UR16, 0x2, UR4 ;  /* 0x00000002100408a5 */ /* 0x001fcc000f8e0204 */
[----:B------:R-:W-:Y:S01]  /*0b00*/  IMAD.U32 R8, RZ, RZ, UR4 ;  /* 0x00000004ff087e24 */ /* 0x000fe2000f8e00ff */
[----:B------:R-:W-:Y:S01]  /*0b10*/  UIMAD UR4, UR16, UR20, URZ ;  /* 0x00000014100472a4 */ /* 0x000fe2000f8e02ff */
[----:B------:R-:W-:-:S03]  /*0b20*/  IMAD.U32 R9, RZ, RZ, UR5 ;  /* 0x00000005ff097e24 */ /* 0x000fc6000f8e00ff */
[----:B------:R-:W-:Y:S02]  /*0b30*/  USHF.R.S32.HI UR5, URZ, 0x1f, UR4 ;  /* 0x0000001fff057899 */ /* 0x000fe40008011404 */
[----:B------:R-:W2:Y:S02]  /*0b40*/  @P0 LDG.E.U16 R8, desc[UR8][R8.64] ;  /* 0x0000000808080981 */ /* 0x000ea4000c1e1500 */
[----:B------:R-:W-:-:S06]  /*0b50*/  ULEA.HI UR5, UR5, UR4, URZ, 0x3 ;  /* 0x0000000405057291 */ /* 0x000fcc000f8f18ff */
[----:B------:R-:W-:-:S04]  /*0b60*/  MOV R7, UR5 ;  /* 0x0000000500077c02 */ /* 0x000fc80008000f00 */
[----:B------:R-:W-:-:S05]  /*0b70*/  LEA.HI.SX32 R7, R7, R0, 0x1d ;  /* 0x0000000007077211 */ /* 0x000fca00078feaff */
[----:B-1----:R-:W-:-:S06]  /*0b80*/  IMAD.WIDE.U32 R32, R7, 0x10, R134 ;  /* 0x0000001007207825 */ /* 0x002fcc00078e0086 */
[----:B-----5:R-:W5:Y:S01]  /*0b90*/  LDG.E.128 R32, desc[UR8][R32.64] ;  /* 0x0000000820207981 */ /* 0x020f62000c1e1d00 */
[----:B------:R-:W-:Y:S01]  /*0ba0*/  PLOP3.LUT P0, PT, PT, PT, UP0, 0x80, 0x8 ;  /* 0x000000000008781c */ /* 0x000fe20003f0f008 */
[----:B------:R-:W-:Y:S01]  /*0bb0*/  UISETP.NE.U32.AND UP1, UPT, UR12, URZ, UPT ;  /* 0x000000ff0c00728c */ /* 0x000fe2000bf25070 */
[----:B------:R-:W-:Y:S01]  /*0bc0*/  IMAD.MOV.U32 R10, RZ, RZ, 0x2f800000 ;  /* 0x2f800000ff0a7424 */ /* 0x000fe200078e00ff */
[----:B------:R-:W-:Y:S02]  /*0bd0*/  UMOV UR17, 0x3f800000 ;  /* 0x3f80000000117882 */ /* 0x000fe40000000000 */
[----:B------:R-:W-:-:S08]  /*0be0*/  UISETP.NE.AND.EX UP1, UPT, UR13, URZ, UPT, UP1 ;  /* 0x000000ff0d00728c */ /* 0x000fd0000bf25310 */
[----:B--2---:R-:W-:-:S13]  /*0bf0*/  @P0 R2UR UR4, R8 ;  /* 0x00000000080402ca */ /* 0x004fda00000e0000 */
[----:B------:R-:W-:Y:S01]  /*0c00*/  @UP0 USHF.L.U32 UR17, UR4, 0x10, URZ ;  /* 0x0000001004110899 */ /* 0x000fe200080006ff */
[----:B------:R-:W-:Y:S11]  /*0c10*/  BRA.U !UP1, `(.L_x_5905) ;  /* 0x0000002509ec7547 */ /* 0x000ff6000b800000 */
        /* <DEDUP_REMOVED lines=13> */
.L_x_27074:
[----:B------:R-:W-:Y:S05]  /*0cf0*/  BRX R8 -0xd00                                          (*"BRANCH_TARGETS .L_x_27075,.L_x_27076,.L_x_27077"*) ;  /* 0xfffffff008c07949 */ /* 0x000fea000383ffff */
.L_x_27077:
[----:B------:R-:W-:Y:S01]  /*0d00*/  VIADD R11, R24, 0x1 ;  /* 0x00000001180b7836 */ /* 0x000fe20000000000 */
[----:B------:R-:W-:Y:S01]  /*0d10*/  MOV R8, R18 ;  /* 0x0000001200087202 */ /* 0x000fe20000000f00 */
[----:B------:R-:W-:Y:S01]  /*0d20*/  IMAD.MOV.U32 R12, RZ, RZ, R14 ;  /* 0x000000ffff0c7224 */ /* 0x000fe200078e000e */
[----:B------:R-:W-:Y:S06]  /*0d30*/  BRA `(.L_x_5906) ;  /* 0x0000000000e47947 */ /* 0x000fec0003800000 */
.L_x_27075:
[----:B------:R-:W-:Y:S01]  /*0d40*/  IMAD.MOV.U32 R12, RZ, RZ, R14 ;  /* 0x000000ffff0c7224 */ /* 0x000fe200078e000e */
[----:B------:R-:W-:Y:S01]  /*0d50*/  MOV R8, R20 ;  /* 0x0000001400087202 */ /* 0x000fe20000000f00 */
[----:B------:R-:W-:Y:S01]  /*0d60*/  IMAD.MOV.U32 R11, RZ, RZ, 0x3 ;  /* 0x00000003ff0b7424 */ /* 0x000fe200078e00ff */
[----:B------:R-:W-:Y:S06]  /*0d70*/  BRA `(.L_x_5906) ;  /* 0x0000000000d47947 */ /* 0x000fec0003800000 */
.L_x_27076:
        /* <DEDUP_REMOVED lines=12> */
.L_x_5907:
        /* <DEDUP_REMOVED lines=41> */
.L_x_5906:
        /* <DEDUP_REMOVED lines=8> */
[----:B------:R-:W-:Y:S01]  /*1150*/  IMAD.MOV.U32 R13, RZ, RZ, R144 ;  /* 0x000000ffff0d7224 */ /* 0x000fe200078e0090 */
[----:B------:R-:W-:Y:S01]  /*1160*/  MOV R14, 0x2 ;  /* 0x00000002000e7802 */ /* 0x000fe20000000f00 */
[----:B------:R-:W-:Y:S01]  /*1170*/  FMUL.FTZ R8, R8, UR5 ;  /* 0x0000000508087c20 */ /* 0x000fe20008410000 */
[----:B------:R-:W-:Y:S01]  /*1180*/  FSETP.GTU.FTZ.AND P0, PT, R9, UR4, PT ;  /* 0x0000000409007c0b */ /* 0x000fe2000bf1c000 */
[C---:B------:R-:W-:Y:S01]  /*1190*/  IMAD.U32 R9, R28.reuse, 0x10000, RZ ;  /* 0x000100001c097824 */ /* 0x040fe200078e00ff */
[----:B------:R-:W-:-:S02]  /*11a0*/  PRMT R28, R28, 0x7632, R28 ;  /* 0x000076321c1c7816 */ /* 0x000fc4000000001c */
        /* <DEDUP_REMOVED lines=13> */
.L_x_5909:
        /* <DEDUP_REMOVED lines=12> */
.L_x_5910:
        /* <DEDUP_REMOVED lines=42> */
.L_x_5908:
[----:B------:R-:W-:Y:S01]  /*15e0*/  I2FP.F32.U32 R11, R13 ;  /* 0x0000000d000b7245 */ /* 0x000fe20000201000 */
[----:B------:R-:W-:Y:S01]  /*15f0*/  IMAD.U32 R32, R32, 0x10000, RZ ;  /* 0x0001000020207824 */ /* 0x000fe200078e00ff */
[----:B------:R-:W-:Y:S01]  /*1600*/  ISETP.NE.AND P1, PT, R14, 0x1, PT ;  /* 0x000000010e00780c */ /* 0x000fe20003f25270 */
[----:B------:R-:W-:Y:S01]  /*1610*/  IMAD.U32 R28, R28, 0x10000, RZ ;  /* 0x000100001c1c7824 */ /* 0x000fe200078e00ff */
[----:B------:R-:W-:Y:S01]  /*1620*/  MOV R15, 0x2 ;  /* 0x00000002000f7802 */ /* 0x000fe20000000f00 */
        /* <DEDUP_REMOVED lines=17> */
.L_x_5912:
        /* <DEDUP_REMOVED lines=12> */
.L_x_5913:
        /* <DEDUP_REMOVED lines=41> */
[----:B------:R-:W-:-:S07]  /*1a90*/  LOP3.LUT R20, R14, UR39, R23, 0x96, !PT ;  /* 0x000000270e147c12 */ /* 0x000fce000f8e9617 */
.L_x_5911:
        /* <DEDUP_REMOVED lines=9> */
[----:B------:R-:W-:-:S04]  /*1b30*/  FSETP.GTU.FTZ.AND P1, PT, R13, UR4, PT ;  /* 0x000000040d007c0b */ /* 0x000fc8000bf3c000 */
[----:B------:R-:W-:Y:S01]  /*1b40*/  FSEL R13, R14, RZ, !P1 ;  /* 0x000000ff0e0d7208 */ /* 0x000fe20004800000 */
[----:B------:R-:W-:Y:S01]  /*1b50*/  IMAD.MOV.U32 R14, RZ, RZ, R144 ;  /* 0x000000ffff0e7224 */ /* 0x000fe200078e0090 */
        /* <DEDUP_REMOVED lines=12> */
.L_x_5915:
        /* <DEDUP_REMOVED lines=12> */
.L_x_5916:
        /* <DEDUP_REMOVED lines=40> */
[----:B------:R-:W-:Y:S02]  /*1f60*/  IMAD.MOV.U32 R14, RZ, RZ, R12 ;  /* 0x000000ffff0e7224 */ /* 0x000fe400078e000c */
[----:B------:R-:W-:-:S07]  /*1f70*/  IMAD.MOV.U32 R12, RZ, RZ, R22 ;  /* 0x000000ffff0c7224 */ /* 0x000fce00078e0016 */
.L_x_5914:
        /* <DEDUP_REMOVED lines=22> */
.L_x_5918:
        /* <DEDUP_REMOVED lines=12> */
.L_x_5919:
        /* <DEDUP_REMOVED lines=39> */
[----:B------:R-:W-:-:S03]  /*2410*/  LOP3.LUT R18, R18, UR38, R145, 0x96, !PT ;  /* 0x0000002612127c12 */ /* 0x000fc6000f8e9691 */
[----:B------:R-:W-:Y:S01]  /*2420*/  IMAD.MOV.U32 R12, RZ, RZ, R22 ;  /* 0x000000ffff0c7224 */ /* 0x000fe200078e0016 */
[----:B------:R-:W-:-:S07]  /*2430*/  LOP3.LUT R20, R16, UR39, R23, 0x96, !PT ;  /* 0x0000002710147c12 */ /* 0x000fce000f8e9617 */
.L_x_5917:
        /* <DEDUP_REMOVED lines=24> */
.L_x_5921:
        /* <DEDUP_REMOVED lines=12> */
.L_x_5922:
        /* <DEDUP_REMOVED lines=42> */
.L_x_5920:
        /* <DEDUP_REMOVED lines=22> */
.L_x_5924:
        /* <DEDUP_REMOVED lines=12> */
.L_x_5925:
        /* <DEDUP_REMOVED lines=42> */
.L_x_5923:
        /* <DEDUP_REMOVED lines=24> */
.L_x_5927:
        /* <DEDUP_REMOVED lines=14> */
.L_x_5928:
        /* <DEDUP_REMOVED lines=42> */
.L_x_5926:
        /* <DEDUP_REMOVED lines=15> */
.L_x_5905:
        /* <DEDUP_REMOVED lines=15> */
.L_x_5931:
        /* <DEDUP_REMOVED lines=12> */
.L_x_5932:
        /* <DEDUP_REMOVED lines=41> */
.L_x_5930:
[----:B------:R-:W-:Y:S01]  /*3810*/  I2FP.F32.U32 R9, R8 ;  /* 0x0000000800097245 */ /* 0x000fe20000201000 */
[----:B------:R-:W-:Y:S01]  /*3820*/  UMOV UR4, UR6 ;  /* 0x0000000600047c82 */ /* 0x000fe20008000000 */
[C---:B-----5:R-:W-:Y:S01]  /*3830*/  SHF.L.U32 R8, R32.reuse, 0x10, RZ ;  /* 0x0000001020087819 */ /* 0x060fe200000006ff */
[----:B------:R-:W-:Y:S01]  /*3840*/  UMOV UR5, UR7 ;  /* 0x0000000700057c82 */ /* 0x000fe20008000000 */
[----:B------:R-:W-:Y:S01]  /*3850*/  ISETP.NE.AND P1, PT, R13, 0x1, PT ;  /* 0x000000010d00780c */ /* 0x000fe20003f25270 */
[----:B------:R-:W-:Y:S01]  /*3860*/  FFMA.FTZ R9, R9, R10, 1.1641532182693481445e-10 ;  /* 0x2f00000009097423 */ /* 0x000fe2000001000a */
[----:B------:R-:W-:Y:S01]  /*3870*/  PRMT R32, R32, 0x7632, R32 ;  /* 0x0000763220207816 */ /* 0x000fe20000000020 */
[----:B------:R-:W-:Y:S01]  /*3880*/  FMUL.FTZ R8, R8, UR17 ;  /* 0x0000001108087c20 */ /* 0x000fe20008410000 */
[----:B------:R-:W-:Y:S02]  /*3890*/  IMAD.MOV.U32 R14, RZ, RZ, 0x2 ;  /* 0x00000002ff0e7424 */ /* 0x000fe400078e00ff */
[----:B------:R-:W-:Y:S01]  /*38a0*/  FSETP.GTU.FTZ.AND P0, PT, R9, UR4, PT ;  /* 0x0000000409007c0b */ /* 0x000fe2000bf1c000 */
[----:B------:R-:W-:Y:S01]  /*38b0*/  FMUL.FTZ R8, R8, UR5 ;  /* 0x0000000508087c20 */ /* 0x000fe20008410000 */
[----:B------:R-:W-:-:S02]  /*38c0*/  IMAD.MOV.U32 R11, RZ, RZ, R144 ;  /* 0x000000ffff0b7224 */ /* 0x000fc400078e0090 */
[----:B------:R-:W-:Y:S02]  /*38d0*/  PLOP3.LUT P2, PT, P0, PT, PT, 0x8, 0x80 ;  /* 0x000000000080781c */ /* 0x000fe4000074e170 */
[----:B------:R-:W-:Y:S02]  /*38e0*/  FSEL R9, R8, RZ, !P0 ;  /* 0x000000ff08097208 */ /* 0x000fe40004000000 */
        /* <DEDUP_REMOVED lines=10> */
.L_x_5934:
        /* <DEDUP_REMOVED lines=12> */
.L_x_5935:
        /* <DEDUP_REMOVED lines=42> */
.L_x_5933:
[----:B------:R-:W-:Y:S01]  /*3cf0*/  I2FP.F32.U32 R11, R11 ;  /* 0x0000000b000b7245 */ /* 0x000fe20000201000 */
[----:B------:R-:W-:Y:S01]  /*3d00*/  IMAD.U32 R32, R32, 0x10000, RZ ;  /* 0x0001000020207824 */ /* 0x000fe200078e00ff */
[----:B------:R-:W-:Y:S01]  /*3d10*/  ISETP.NE.AND P2, PT, R14, 0x1, PT ;  /* 0x000000010e00780c */ /* 0x000fe20003f45270 */
[----:B------:R-:W-:Y:S02]  /*3d20*/  HFMA2 R15, -RZ, RZ, 0, 1.1920928955078125e-07 ;  /* 0x00000002ff0f7431 */ /* 0x000fe400000001ff */
[----:B------:R-:W-:Y:S02]  /*3d30*/  IMAD.MOV.U32 R13, RZ, RZ, R144 ;  /* 0x000000ffff0d7224 */ /* 0x000fe400078e0090 */
[----:B------:R-:W-:Y:S01]  /*3d40*/  FFMA.FTZ R11, R11, R10, 1.1641532182693481445e-10 ;  /* 0x2f0000000b0b7423 */ /* 0x000fe2000001000a */
[----:B------:R-:W-:-:S04]  /*3d50*/  FMUL.FTZ R32, R32, UR17 ;  /* 0x0000001120207c20 */ /* 0x000fc80008410000 */
[----:B------:R-:W-:Y:S01]  /*3d60*/  FSETP.GTU.FTZ.AND P1, PT, R11, UR4, PT ;  /* 0x000000040b007c0b */ /* 0x000fe2000bf3c000 */
[----:B------:R-:W-:-:S03]  /*3d70*/  FMUL.FTZ R11, R32, UR5 ;  /* 0x00000005200b7c20 */ /* 0x000fc60008410000 */
        /* <DEDUP_REMOVED lines=11> */
.L_x_5937:
        /* <DEDUP_REMOVED lines=12> */
.L_x_5938:
        /* <DEDUP_REMOVED lines=42> */
.L_x_5936:
[----:B------:R-:W-:Y:S01]  /*4190*/  I2FP.F32.U32 R13, R13 ;  /* 0x0000000d000d7245 */ /* 0x000fe20000201000 */
[----:B------:R-:W-:Y:S01]  /*41a0*/  IMAD.U32 R14, R33, 0x10000, RZ ;  /* 0x00010000210e7824 */ /* 0x000fe200078e00ff */
        /* <DEDUP_REMOVED lines=19> */
.L_x_5940:
        /* <DEDUP_REMOVED lines=12> */
.L_x_5941:
        /* <DEDUP_REMOVED lines=39> */
[----:B------:R-:W-:Y:S02]  /*4610*/  LOP3.LUT R20, R14, UR39, R23, 0x96, !PT ;  /* 0x000000270e147c12 */ /* 0x000fe4000f8e9617 */
[----:B------:R-:W-:Y:S01]  /*4620*/  MOV R14, R12 ;  /* 0x0000000c000e7202 */ /* 0x000fe20000000f00 */
[----:B------:R-:W-:-:S07]  /*4630*/  IMAD.MOV.U32 R12, RZ, RZ, R22 ;  /* 0x000000ffff0c7224 */ /* 0x000fce00078e0016 */
.L_x_5939:
[----:B------:R-:W-:Y:S01]  /*4640*/  I2FP.F32.U32 R15, R14 ;  /* 0x0000000e000f7245 */ /* 0x000fe20000201000 */
[----:B------:R-:W-:Y:S01]  /*4650*/  IMAD.MOV.U32 R19, RZ, RZ, 0x2 ;  /* 0x00000002ff137424 */ /* 0x000fe200078e00ff */
[----:B------:R-:W-:Y:S01]  /*4660*/  ISETP.NE.AND P4, PT, R16, 0x1, PT ;  /* 0x000000011000780c */ /* 0x000fe20003f85270 */
[----:B------:R-:W-:Y:S01]  /*4670*/  IMAD.MOV.U32 R14, RZ, RZ, R144 ;  /* 0x000000ffff0e7224 */ /* 0x000fe200078e0090 */
[----:B------:R-:W-:Y:S01]  /*4680*/  SHF.L.U32 R33, R33, 0x10, RZ ;  /* 0x0000001021217819 */ /* 0x000fe200000006ff */
[----:B------:R-:W-:-:S04]  /*4690*/  FFMA.FTZ R15, R15, R10, 1.1641532182693481445e-10 ;  /* 0x2f0000000f0f7423 */ /* 0x000fc8000001000a */
[----:B------:R-:W-:Y:S01]  /*46a0*/  FMUL.FTZ R33, R33, UR17 ;  /* 0x0000001121217c20 */ /* 0x000fe20008410000 */
[----:B------:R-:W-:-:S03]  /*46b0*/  FSETP.GTU.FTZ.AND P3, PT, R15, UR4, PT ;  /* 0x000000040f007c0b */ /* 0x000fc6000bf7c000 */
[----:B------:R-:W-:Y:S01]  /*46c0*/  FMUL.FTZ R15, R33, UR5 ;  /* 0x00000005210f7c20 */ /* 0x000fe20008410000 */
        /* <DEDUP_REMOVED lines=11> */
.L_x_5943:
        /* <DEDUP_REMOVED lines=12> */
.L_x_5944:
        /* <DEDUP_REMOVED lines=41> */
[----:B------:R-:W-:-:S07]  /*4ad0*/  MOV R12, R22 ;  /* 0x00000016000c7202 */ /* 0x000fce0000000f00 */
.L_x_5942:
[----:B------:R-:W-:Y:S01]  /*4ae0*/  I2FP.F32.U32 R17, R14 ;  /* 0x0000000e00117245 */ /* 0x000fe20000201000 */
[C---:B------:R-:W-:Y:S01]  /*4af0*/  IMAD.U32 R14, R34.reuse, 0x10000, RZ ;  /* 0x00010000220e7824 */ /* 0x040fe200078e00ff */
[----:B------:R-:W-:Y:S01]  /*4b00*/  ISETP.NE.AND P5, PT, R19, 0x1, PT ;  /* 0x000000011300780c */ /* 0x000fe20003fa5270 */
[----:B------:R-:W-:Y:S01]  /*4b10*/  HFMA2 R16, -RZ, RZ, 0, 1.1920928955078125e-07 ;  /* 0x00000002ff107431 */ /* 0x000fe200000001ff */
[----:B------:R-:W-:Y:S01]  /*4b20*/  PRMT R34, R34, 0x7632, R34 ;  /* 0x0000763222227816 */ /* 0x000fe20000000022 */
        /* <DEDUP_REMOVED lines=16> */
.L_x_5946:
        /* <DEDUP_REMOVED lines=12> */
.L_x_5947:
        /* <DEDUP_REMOVED lines=42> */
.L_x_5945:
        /* <DEDUP_REMOVED lines=8> */
[----:B------:R-:W-:-:S04]  /*5010*/  FSETP.GTU.FTZ.AND P4, PT, R19, UR4, PT ;  /* 0x0000000413007c0b */ /* 0x000fc8000bf9c000 */
        /* <DEDUP_REMOVED lines=11> */
.L_x_5949:
        /* <DEDUP_REMOVED lines=12> */
.L_x_5950:
        /* <DEDUP_REMOVED lines=42> */
.L_x_5948:
        /* <DEDUP_REMOVED lines=8> */
[----:B------:R-:W-:-:S05]  /*54b0*/  FMUL.FTZ R14, R14, UR5 ;  /* 0x000000050e0e7c20 */ /* 0x000fca0008410000 */
        /* <DEDUP_REMOVED lines=12> */
.L_x_5952:
        /* <DEDUP_REMOVED lines=14> */
.L_x_5953:
        /* <DEDUP_REMOVED lines=42> */
.L_x_5951:
        /* <DEDUP_REMOVED lines=12> */
.L_x_5929:
        /* <DEDUP_REMOVED lines=13> */
[C---:B------:R-:W-:Y:S01]  /*5a90*/  IADD3 R8, PT, PT, R7.reuse, 0x80, RZ ;  /* 0x0000008007087810 */ /* 0x040fe20007ffe0ff */
[----:B0-----:R-:W-:Y:S01]  /*5aa0*/  IMAD.WIDE.U32 R28, R7, 0x10, R122 ;  /* 0x00000010071c7825 */ /* 0x001fe200078e007a */
[----:B------:R-:W-:-:S02]  /*5ab0*/  LOP3.LUT R33, R33, R32, RZ, 0xfc, !PT ;  /* 0x0000002021217212 */ /* 0x000fc400078efcff */
[----:B------:R-:W-:Y:S01]  /*5ac0*/  LOP3.LUT R32, R14, R31, RZ, 0xfc, !PT ;  /* 0x0000001f0e207212 */ /* 0x000fe200078efcff */
        /* <DEDUP_REMOVED lines=24> */
.L_x_5956:
        /* <DEDUP_REMOVED lines=12> */
.L_x_5957:
        /* <DEDUP_REMOVED lines=42> */
.L_x_5955:
[----:B------:R-:W-:Y:S01]  /*5fb0*/  I2FP.F32.U32 R25, R22 ;  /* 0x0000001600197245 */ /* 0x000fe20000201000 */
[----:B-----5:R-:W-:Y:S01]  /*5fc0*/  IMAD.U32 R12, R100, 0x10000, RZ ;  /* 0x00010000640c7824 */ /* 0x020fe200078e00ff */
        /* <DEDUP_REMOVED lines=9> */
[----:B------:R-:W-:Y:S02]  /*6060*/  PLOP3.LUT P0, PT, P0, PT, PT, 0x8, 0x80 ;  /* 0x000000000080781c */ /* 0x000fe4000070e170 */
[----:B------:R-:W-:Y:S01]  /*6070*/  PRMT R32, R32, 0x7632, R32 ;  /* 0x0000763220207816 */ /* 0x000fe20000000020 */
        /* <DEDUP_REMOVED lines=12> */
.L_x_5959:
        /* <DEDUP_REMOVED lines=12> */
.L_x_5960:
        /* <DEDUP_REMOVED lines=42> */
.L_x_5958:
        /* <DEDUP_REMOVED lines=22> */
.L_x_5962:
        /* <DEDUP_REMOVED lines=12> */
.L_x_5963:
        /* <DEDUP_REMOVED lines=42> */
.L_x_5961:
        /* <DEDUP_REMOVED lines=24> */
.L_x_5965:
        /* <DEDUP_REMOVED lines=12> */
.L_x_5966:
        /* <DEDUP_REMOVED lines=42> */
.L_x_5964:
        /* <DEDUP_REMOVED lines=22> */
.L_x_5968:
        /* <DEDUP_REMOVED lines=12> */
.L_x_5969:
        /* <DEDUP_REMOVED lines=42> */
.L_x_5967:
        /* <DEDUP_REMOVED lines=24> */
.L_x_5971:
        /* <DEDUP_REMOVED lines=12> */
.L_x_5972:
        /* <DEDUP_REMOVED lines=42> */
.L_x_5970:
        /* <DEDUP_REMOVED lines=22> */
.L_x_5974:
        /* <DEDUP_REMOVED lines=12> */
.L_x_5975:
        /* <DEDUP_REMOVED lines=42> */
.L_x_5973:
[----:B------:R-:W-:Y:S01]  /*7ca0*/  I2FP.F32.U32 R101, R12 ;  /* 0x0000000c00657245 */ /* 0x000fe20000201000 */
[----:B------:R-:W-:Y:S01]  /*7cb0*/  IMAD.U32 R12, R103, 0x10000, RZ ;  /* 0x00010000670c7824 */ /* 0x000fe200078e00ff */
[----:B------:R-:W-:Y:S01]  /*7cc0*/  ISETP.NE.AND P6, PT, R28, 0x1, PT ;  /* 0x000000011c00780c */ /* 0x000fe20003fc5270 */
[----:B------:R-:W-:Y:S01]  /*7cd0*/  IMAD.MOV.U32 R26, RZ, RZ, 0x2 ;  /* 0x00000002ff1a7424 */ /* 0x000fe200078e00ff */
[----:B------:R-:W-:Y:S01]  /*7ce0*/  PRMT R16, R35, 0x7632, R16 ;  /* 0x0000763223107816 */ /* 0x000fe20000000010 */
[----:B------:R-:W-:Y:S01]  /*7cf0*/  FFMA.FTZ R101, R101, R10, 1.1641532182693481445e-10 ;  /* 0x2f00000065657423 */ /* 0x000fe2000001000a */
[----:B------:R-:W-:Y:S01]  /*7d00*/  FMUL.FTZ R12, R12, UR17 ;  /* 0x000000110c0c7c20 */ /* 0x000fe20008410000 */
[----:B------:R-:W-:Y:S01]  /*7d10*/  PRMT R103, R103, 0x7632, R103 ;  /* 0x0000763267677816 */ /* 0x000fe20000000067 */
[----:B------:R-:W-:Y:S02]  /*7d20*/  IMAD.MOV.U32 R24, RZ, RZ, R144 ;  /* 0x000000ffff187224 */ /* 0x000fe400078e0090 */
[----:B------:R-:W-:Y:S01]  /*7d30*/  FMUL.FTZ R12, R12, UR5 ;  /* 0x000000050c0c7c20 */ /* 0x000fe20008410000 */
[----:B------:R-:W-:-:S02]  /*7d40*/  FSETP.GTU.FTZ.AND P5, PT, R101, UR4, PT ;  /* 0x0000000465007c0b */ /* 0x000fc4000bfbc000 */
[----:B------:R-:W-:Y:S02]  /*7d50*/  SHF.L.U32 R101, R35, 0x10, RZ ;  /* 0x0000001023657819 */ /* 0x000fe400000006ff */
        /* <DEDUP_REMOVED lines=13> */
.L_x_5977:
        /* <DEDUP_REMOVED lines=14> */
.L_x_5978:
        /* <DEDUP_REMOVED lines=42> */
.L_x_5976:
        /* <DEDUP_REMOVED lines=15> */
.L_x_5954:
        /* <DEDUP_REMOVED lines=15> */
.L_x_5981:
        /* <DEDUP_REMOVED lines=12> */
.L_x_5982:
        /* <DEDUP_REMOVED lines=42> */
.L_x_5980:
[----:B------:R-:W-:Y:S01]  /*86f0*/  I2FP.F32.U32 R25, R16 ;  /* 0x0000001000197245 */ /* 0x000fe20000201000 */
[----:B------:R-:W-:Y:S01]  /*8700*/  IMAD.MOV.U32 R16, RZ, RZ, 0x2 ;  /* 0x00000002ff107424 */ /* 0x000fe200078e00ff */
[----:B-----5:R-:W-:Y:S02]  /*8710*/  SHF.L.U32 R12, R100, 0x10, RZ ;  /* 0x00000010640c7819 */ /* 0x020fe400000006ff */
[----:B------:R-:W-:Y:S01]  /*8720*/  ISETP.NE.AND P1, PT, R24, 0x1, PT ;  /* 0x000000011800780c */ /* 0x000fe20003f25270 */
[----:B------:R-:W-:Y:S01]  /*8730*/  FFMA.FTZ R25, R25, R10, 1.1641532182693481445e-10 ;  /* 0x2f00000019197423 */ /* 0x000fe2000001000a */
[----:B------:R-:W-:Y:S01]  /*8740*/  PRMT R100, R100, 0x7632, R100 ;  /* 0x0000763264647816 */ /* 0x000fe20000000064 */
[----:B------:R-:W-:-:S03]  /*8750*/  FMUL.FTZ R12, R12, UR17 ;  /* 0x000000110c0c7c20 */ /* 0x000fc60008410000 */
        /* <DEDUP_REMOVED lines=15> */
.L_x_5984:
        /* <DEDUP_REMOVED lines=12> */
.L_x_5985:
        /* <DEDUP_REMOVED lines=42> */
.L_x_5983:
        /* <DEDUP_REMOVED lines=20> */
.L_x_5987:
        /* <DEDUP_REMOVED lines=12> */
.L_x_5988:
        /* <DEDUP_REMOVED lines=42> */
.L_x_5986:
        /* <DEDUP_REMOVED lines=10> */
[----:B------:R-:W-:Y:S02]  /*90f0*/  PLOP3.LUT P1, PT, P2, PT, PT, 0x8, 0x80 ;  /* 0x000000000080781c */ /* 0x000fe4000172e170 */
[----:B------:R-:W-:Y:S01]  /*9100*/  PRMT R12, R101, 0x7632, R12 ;  /* 0x00007632650c7816 */ /* 0x000fe2000000000c */
        /* <DEDUP_REMOVED lines=9> */
.L_x_5990:
        /* <DEDUP_REMOVED lines=12> */
.L_x_5991:
        /* <DEDUP_REMOVED lines=42> */
.L_x_5989:
[----:B------:R-:W-:Y:S01]  /*9500*/  I2FP.F32.U32 R31, R16 ;  /* 0x00000010001f7245 */ /* 0x000fe20000201000 */
[----:B------:R-:W-:Y:S01]  /*9510*/  IMAD.MOV.U32 R16, RZ, RZ, 0x2 ;  /* 0x00000002ff107424 */ /* 0x000fe200078e00ff */
[----:B------:R-:W-:Y:S02]  /*9520*/  SHF.L.U32 R12, R12, 0x10, RZ ;  /* 0x000000100c0c7819 */ /* 0x000fe400000006ff */
[----:B------:R-:W-:Y:S01]  /*9530*/  ISETP.NE.AND P4, PT, R26, 0x1, PT ;  /* 0x000000011a00780c */ /* 0x000fe20003f85270 */
[----:B------:R-:W-:Y:S02]  /*9540*/  FFMA.FTZ R31, R31, R10, 1.1641532182693481445e-10 ;  /* 0x2f0000001f1f7423 */ /* 0x000fe4000001000a */
[----:B------:R-:W-:-:S03]  /*9550*/  FMUL.FTZ R12, R12, UR17 ;  /* 0x000000110c0c7c20 */ /* 0x000fc60008410000 */
[----:B------:R-:W-:Y:S01]  /*9560*/  FSETP.GTU.FTZ.AND P3, PT, R31, UR4, PT ;  /* 0x000000041f007c0b */ /* 0x000fe2000bf7c000 */
[----:B------:R-:W-:-:S03]  /*9570*/  FMUL.FTZ R12, R12, UR5 ;  /* 0x000000050c0c7c20 */ /* 0x000fc60008410000 */
        /* <DEDUP_REMOVED lines=12> */
.L_x_5993:
        /* <DEDUP_REMOVED lines=12> */
.L_x_5994:
        /* <DEDUP_REMOVED lines=42> */
.L_x_5992:
[----:B------:R-:W-:Y:S01]  /*99a0*/  I2FP.F32.U32 R33, R12 ;  /* 0x0000000c00217245 */ /* 0x000fe20000201000 */
[----:B------:R-:W-:Y:S01]  /*99b0*/  IMAD.U32 R12, R102, 0x10000, RZ ;  /* 0x00010000660c7824 */ /* 0x000fe200078e00ff */
        /* <DEDUP_REMOVED lines=19> */
.L_x_5996:
        /* <DEDUP_REMOVED lines=12> */
.L_x_5997:
        /* <DEDUP_REMOVED lines=42> */
.L_x_5995:
        /* <DEDUP_REMOVED lines=20> */
.L_x_5999:
        /* <DEDUP_REMOVED lines=12> */
.L_x_6000:
        /* <DEDUP_REMOVED lines=42> */
.L_x_5998:
        /* <DEDUP_REMOVED lines=21> */
.L_x_6002:
        /* <DEDUP_REMOVED lines=14> */
.L_x_6003:
        /* <DEDUP_REMOVED lines=42> */
.L_x_6001:
        /* <DEDUP_REMOVED lines=12> */
.L_x_5979:
[----:B------:R-:W-:Y:S01]  /*a880*/  SEL R24, RZ, 0x1000000, !P6 ;  /* 0x01000000ff187807 */ /* 0x000fe20007000000 */
[----:B------:R-:W-:Y:S01]  /*a890*/  IMAD.WIDE.U32 R112, R8, 0x10, R122 ;  /* 0x0000001008707825 */ /* 0x000fe200078e007a */
        /* <DEDUP_REMOVED lines=37> */
.L_x_6006:
        /* <DEDUP_REMOVED lines=12> */
.L_x_6007:
        /* <DEDUP_REMOVED lines=42> */
.L_x_6005:
        /* <DEDUP_REMOVED lines=8> */
[----:B------:R-:W-:Y:S01]  /*aed0*/  IMAD.MOV.U32 R24, RZ, RZ, R144 ;  /* 0x000000ffff187224 */ /* 0x000fe200078e0090 */
[----:B------:R-:W-:Y:S01]  /*aee0*/  PRMT R104, R104, 0x7632, R104 ;  /* 0x0000763268687816 */ /* 0x000fe20000000068 */
        /* <DEDUP_REMOVED lines=15> */
.L_x_6009:
        /* <DEDUP_REMOVED lines=12> */
.L_x_6010:
        /* <DEDUP_REMOVED lines=42> */
.L_x_6008:
[----:B------:R-:W-:Y:S01]  /*b340*/  I2FP.F32.U32 R113, R24 ;  /* 0x0000001800717245 */ /* 0x000fe20000201000 */
[----:B------:R-:W-:Y:S01]  /*b350*/  IMAD.U32 R100, R100, 0x10000, RZ ;  /* 0x0001000064647824 */ /* 0x000fe200078e00ff */
[----:B------:R-:W-:Y:S01]  /*b360*/  ISETP.NE.AND P1, PT, R26, 0x1, PT ;  /* 0x000000011a00780c */ /* 0x000fe20003f25270 */
[----:B------:R-:W-:Y:S02]  /*b370*/  IMAD.MOV.U32 R28, RZ, RZ, 0x2 ;  /* 0x00000002ff1c7424 */ /* 0x000fe400078e00ff */
[----:B------:R-:W-:Y:S01]  /*b380*/  FFMA.FTZ R113, R113, R10, 1.1641532182693481445e-10 ;  /* 0x2f00000071717423 */ /* 0x000fe2000001000a */
[----:B------:R-:W-:Y:S01]  /*b390*/  FMUL.FTZ R100, R100, UR17 ;  /* 0x0000001164647c20 */ /* 0x000fe20008410000 */
[----:B------:R-:W-:-:S03]  /*b3a0*/  IMAD.MOV.U32 R22, RZ, RZ, R144 ;  /* 0x000000ffff167224 */ /* 0x000fc600078e0090 */
[----:B------:R-:W-:Y:S01]  /*b3b0*/  FMUL.FTZ R100, R100, UR5 ;  /* 0x0000000564647c20 */ /* 0x000fe20008410000 */
[----:B------:R-:W-:Y:S02]  /*b3c0*/  FSETP.GTU.FTZ.AND P0, PT, R113, UR4, PT ;  /* 0x0000000471007c0b */ /* 0x000fe4000bf1c000 */
[----:B------:R-:W-:Y:S02]  /*b3d0*/  SHF.L.U32 R113, R104, 0x10, RZ ;  /* 0x0000001068717819 */ /* 0x000fe400000006ff */
        /* <DEDUP_REMOVED lines=12> */
.L_x_6012:
        /* <DEDUP_REMOVED lines=12> */
.L_x_6013:
        /* <DEDUP_REMOVED lines=42> */
.L_x_6011:
        /* <DEDUP_REMOVED lines=9> */
[C---:B------:R-:W-:Y:S02]  /*b890*/  SHF.L.U32 R117, R105.reuse, 0x10, RZ ;  /* 0x0000001069757819 */ /* 0x040fe400000006ff */
[----:B------:R-:W-:Y:S02]  /*b8a0*/  FSEL R22, R22, RZ, !P1 ;  /* 0x000000ff16167208 */ /* 0x000fe40004800000 */
[----:B------:R-:W-:Y:S02]  /*b8b0*/  PLOP3.LUT P1, PT, P1, PT, PT, 0x8, 0x80 ;  /* 0x000000000080781c */ /* 0x000fe40000f2e170 */
[----:B------:R-:W-:Y:S01]  /*b8c0*/  PRMT R105, R105, 0x7632, R105 ;  /* 0x0000763269697816 */ /* 0x000fe20000000069 */
[----:B------:R-:W-:Y:S01]  /*b8d0*/  FADD.FTZ R117, R22, R117 ;  /* 0x0000007516757221 */ /* 0x000fe20000010000 */
[----:B------:R-:W-:Y:S01]  /*b8e0*/  PRMT R22, R101, 0x7632, R22 ;  /* 0x0000763265167816 */ /* 0x000fe20000000016 */
        /* <DEDUP_REMOVED lines=9> */
.L_x_6015:
        /* <DEDUP_REMOVED lines=12> */
.L_x_6016:
        /* <DEDUP_REMOVED lines=42> */
.L_x_6014:
        /* <DEDUP_REMOVED lines=22> */
.L_x_6018:
        /* <DEDUP_REMOVED lines=12> */
.L_x_6019:
        /* <DEDUP_REMOVED lines=42> */
.L_x_6017:
        /* <DEDUP_REMOVED lines=8> */
[----:B------:R-:W-:Y:S01]  /*c220*/  PRMT R106, R106, 0x7632, R106 ;  /* 0x000076326a6a7816 */ /* 0x000fe2000000006a */
        /* <DEDUP_REMOVED lines=15> */
.L_x_6021:
        /* <DEDUP_REMOVED lines=12> */
.L_x_6022:
        /* <DEDUP_REMOVED lines=42> */
.L_x_6020:
        /* <DEDUP_REMOVED lines=22> */
.L_x_6024:
        /* <DEDUP_REMOVED lines=12> */
.L_x_6025:
        /* <DEDUP_REMOVED lines=42> */
.L_x_6023:
[----:B------:R-:W-:Y:S01]  /*cb40*/  I2FP.F32.U32 R101, R22 ;  /* 0x0000001600657245 */ /* 0x000fe20000201000 */
[----:B------:R-:W-:Y:S01]  /*cb50*/  IMAD.U32 R22, R103, 0x10000, RZ ;  /* 0x0001000067167824 */ /* 0x000fe200078e00ff */
        /* <DEDUP_REMOVED lines=22> */
.L_x_6027:
        /* <DEDUP_REMOVED lines=14> */
.L_x_6028:
        /* <DEDUP_REMOVED lines=42> */
.L_x_6026:
        /* <DEDUP_REMOVED lines=8> */
[----:B------:R-:W-:Y:S01]  /*d0c0*/  FMUL.FTZ R24, R24, UR5 ;  /* 0x0000000518187c20 */ /* 0x000fe20008410000 */
[----:B------:R-:W-:-:S04]  /*d0d0*/  FSETP.GTU.FTZ.AND P6, PT, R101, UR4, PT ;  /* 0x0000000465007c0b */ /* 0x000fc8000bfdc000 */
[----:B------:R-:W-:Y:S02]  /*d0e0*/  FSEL R24, R24, RZ, !P6 ;  /* 0x000000ff18187208 */ /* 0x000fe40007000000 */
[----:B------:R-:W-:-:S03]  /*d0f0*/  PLOP3.LUT P6, PT, P6, PT, PT, 0x8, 0x80 ;  /* 0x000000000080781c */ /* 0x000fc600037ce170 */
[----:B------:R-:W-:-:S05]  /*d100*/  FADD.FTZ R131, R24, R131 ;  /* 0x0000008318837221 */ /* 0x000fca0000010000 */
[----:B------:R-:W-:Y:S01]  /*d110*/  F2FP.BF16.F32.PACK_AB R107, R131, R129 ;  /* 0x00000081836b723e */ /* 0x000fe200000010ff */
[----:B------:R-:W-:Y:S06]  /*d120*/  BRA `(.L_x_6029) ;  /* 0x0000002400787947 */ /* 0x000fec0003800000 */
.L_x_6004:
        /* <DEDUP_REMOVED lines=15> */
.L_x_6031:
[----:B------:R-:W-:-:S04]  /*d220*/  VIADD R4, R4, 0x1 ;  /* 0x0000000104047836 */ /* 0x000fc80000000000 */
[C---:B0-----:R-:W-:Y:S01]  /*d230*/  IMAD.WIDE.U32 R104, R4.reuse, -0x2daee0ad, RZ ;  /* 0xd2511f5304687825 */ /* 0x041fe200078e00ff */
        /* <DEDUP_REMOVED lines=10> */
.L_x_6032:
        /* <DEDUP_REMOVED lines=42> */
.L_x_6030:
[----:B0-----:R-:W-:Y:S01]  /*d580*/  I2FP.F32.U32 R105, R22 ;  /* 0x0000001600697245 */ /* 0x001fe20000201000 */
[----:B-----5:R-:W-:Y:S01]  /*d590*/  IMAD.U32 R14, R100, 0x10000, RZ ;  /* 0x00010000640e7824 */ /* 0x020fe200078e00ff */
[----:B------:R-:W-:Y:S01]  /*d5a0*/  ISETP.NE.AND P1, PT, R24, 0x1, PT ;  /* 0x000000011800780c */ /* 0x000fe20003f25270 */
[----:B------:R-:W-:Y:S01]  /*d5b0*/  HFMA2 R26, -RZ, RZ, 0, 1.1920928955078125e-07 ;  /* 0x00000002ff1a7431 */ /* 0x000fe200000001ff */
[----:B------:R-:W-:Y:S01]  /*d5c0*/  PRMT R100, R100, 0x7632, R100 ;  /* 0x0000763264647816 */ /* 0x000fe20000000064 */
[----:B------:R-:W-:Y:S01]  /*d5d0*/  FFMA.FTZ R105, R105, R10, 1.1641532182693481445e-10 ;  /* 0x2f00000069697423 */ /* 0x000fe2000001000a */
[----:B------:R-:W-:Y:S01]  /*d5e0*/  FMUL.FTZ R14, R14, UR17 ;  /* 0x000000110e0e7c20 */ /* 0x000fe20008410000 */
[----:B------:R-:W-:-:S03]  /*d5f0*/  IMAD.MOV.U32 R22, RZ, RZ, R144 ;  /* 0x000000ffff167224 */ /* 0x000fc600078e0090 */
[----:B------:R-:W-:Y:S01]  /*d600*/  FSETP.GTU.FTZ.AND P0, PT, R105, UR4, PT ;  /* 0x0000000469007c0b */ /* 0x000fe2000bf1c000 */
[----:B------:R-:W-:-:S03]  /*d610*/  FMUL.FTZ R14, R14, UR5 ;  /* 0x000000050e0e7c20 */ /* 0x000fc60008410000 */
        /* <DEDUP_REMOVED lines=12> */
.L_x_6034:
        /* <DEDUP_REMOVED lines=12> */
.L_x_6035:
        /* <DEDUP_REMOVED lines=42> */
.L_x_6033:
[----:B------:R-:W-:Y:S01]  /*da40*/  ISETP.NE.AND P2, PT, R26, 0x1, PT ;  /* 0x000000011a00780c */ /* 0x000fe20003f45270 */
[----:B------:R-:W-:Y:S01]  /*da50*/  IMAD.U32 R100, R100, 0x10000, RZ ;  /* 0x0001000064647824 */ /* 0x000fe200078e00ff */
[----:B------:R-:W-:Y:S01]  /*da60*/  I2FP.F32.U32 R105, R22 ;  /* 0x0000001600697245 */ /* 0x000fe20000201000 */
[----:B------:R-:W-:Y:S01]  /*da70*/  IMAD.MOV.U32 R24, RZ, RZ, 0x2 ;  /* 0x00000002ff187424 */ /* 0x000fe200078e00ff */
[----:B------:R-:W-:Y:S01]  /*da80*/  MOV R22, R144 ;  /* 0x0000009000167202 */ /* 0x000fe20000000f00 */
[----:B------:R-:W-:Y:S02]  /*da90*/  FMUL.FTZ R100, R100, UR17 ;  /* 0x0000001164647c20 */ /* 0x000fe40008410000 */
[----:B------:R-:W-:Y:S02]  /*daa0*/  FFMA.FTZ R105, R105, R10, 1.1641532182693481445e-10 ;  /* 0x2f00000069697423 */ /* 0x000fe4000001000a */
[----:B------:R-:W-:-:S03]  /*dab0*/  FMUL.FTZ R100, R100, UR5 ;  /* 0x0000000564647c20 */ /* 0x000fc60008410000 */
        /* <DEDUP_REMOVED lines=12> */
.L_x_6037:
        /* <DEDUP_REMOVED lines=12> */
.L_x_6038:
        /* <DEDUP_REMOVED lines=42> */
.L_x_6036:
        /* <DEDUP_REMOVED lines=21> */
.L_x_6040:
        /* <DEDUP_REMOVED lines=12> */
.L_x_6041:
        /* <DEDUP_REMOVED lines=42> */
.L_x_6039:
[----:B------:R-:W-:Y:S01]  /*e390*/  ISETP.NE.AND P4, PT, R26, 0x1, PT ;  /* 0x000000011a00780c */ /* 0x000fe20003f85270 */
[----:B------:R-:W-:Y:S01]  /*e3a0*/  IMAD.U32 R101, R101, 0x10000, RZ ;  /* 0x0001000065657824 */ /* 0x000fe200078e00ff */
        /* <DEDUP_REMOVED lines=18> */
.L_x_6043:
        /* <DEDUP_REMOVED lines=12> */
.L_x_6044:
        /* <DEDUP_REMOVED lines=42> */
.L_x_6042:
        /* <DEDUP_REMOVED lines=21> */
.L_x_6046:
        /* <DEDUP_REMOVED lines=12> */
.L_x_6047:
        /* <DEDUP_REMOVED lines=42> */
.L_x_6045:
[----:B------:R-:W-:Y:S01]  /*ece0*/  I2FP.F32.U32 R101, R22 ;  /* 0x0000001600657245 */ /* 0x000fe20000201000 */
[----:B------:R-:W-:Y:S01]  /*ecf0*/  IMAD.MOV.U32 R30, RZ, RZ, 0x2 ;  /* 0x00000002ff1e7424 */ /* 0x000fe200078e00ff */
[----:B------:R-:W-:Y:S01]  /*ed00*/  SHF.L.U32 R102, R102, 0x10, RZ ;  /* 0x0000001066667819 */ /* 0x000fe200000006ff */
[----:B------:R-:W-:Y:S01]  /*ed10*/  IMAD.MOV.U32 R22, RZ, RZ, R144 ;  /* 0x000000ffff167224 */ /* 0x000fe200078e0090 */
[----:B------:R-:W-:Y:S01]  /*ed20*/  ISETP.NE.AND P5, PT, R26, 0x1, PT ;  /* 0x000000011a00780c */ /* 0x000fe20003fa5270 */
[----:B------:R-:W-:Y:S02]  /*ed30*/  FFMA.FTZ R101, R101, R10, 1.1641532182693481445e-10 ;  /* 0x2f00000065657423 */ /* 0x000fe4000001000a */
[----:B------:R-:W-:-:S03]  /*ed40*/  FMUL.FTZ R102, R102, UR17 ;  /* 0x0000001166667c20 */ /* 0x000fc60008410000 */
[----:B------:R-:W-:Y:S01]  /*ed50*/  FSETP.GTU.FTZ.AND P4, PT, R101, UR4, PT ;  /* 0x0000000465007c0b */ /* 0x000fe2000bf9c000 */
[----:B------:R-:W-:-:S05]  /*ed60*/  FMUL.FTZ R102, R102, UR5 ;  /* 0x0000000566667c20 */ /* 0x000fca0008410000 */
        /* <DEDUP_REMOVED lines=11> */
.L_x_6049:
        /* <DEDUP_REMOVED lines=12> */
.L_x_6050:
        /* <DEDUP_REMOVED lines=42> */
.L_x_6048:
[----:B------:R-:W-:Y:S01]  /*f180*/  I2FP.F32.U32 R101, R22 ;  /* 0x0000001600657245 */ /* 0x000fe20000201000 */
[----:B------:R-:W-:Y:S01]  /*f190*/  IMAD.U32 R22, R103, 0x10000, RZ ;  /* 0x0001000067167824 */ /* 0x000fe200078e00ff */
[----:B------:R-:W-:Y:S01]  /*f1a0*/  ISETP.NE.AND P6, PT, R30, 0x1, PT ;  /* 0x000000011e00780c */ /* 0x000fe20003fc5270 */
[----:B------:R-:W-:Y:S02]  /*f1b0*/  HFMA2 R28, -RZ, RZ, 0, 1.1920928955078125e-07 ;  /* 0x00000002ff1c7431 */ /* 0x000fe400000001ff */
[----:B------:R-:W-:Y:S02]  /*f1c0*/  IMAD.MOV.U32 R24, RZ, RZ, R144 ;  /* 0x000000ffff187224 */ /* 0x000fe400078e0090 */
        /* <DEDUP_REMOVED lines=16> */
.L_x_6052:
        /* <DEDUP_REMOVED lines=14> */
.L_x_6053:
        /* <DEDUP_REMOVED lines=42> */
.L_x_6051:
        /* <DEDUP_REMOVED lines=12> */
.L_x_6029:
        /* <DEDUP_REMOVED lines=24> */
[----:B------:R-:W-:Y:S01]  /*f890*/  MOV R22, 0x2 ;  /* 0x0000000200167802 */ /* 0x000fe20000000f00 */
        /* <DEDUP_REMOVED lines=14> */
.L_x_6056:
        /* <DEDUP_REMOVED lines=12> */
.L_x_6057:
        /* <DEDUP_REMOVED lines=42> */
.L_x_6055:
[----:B------:R-:W-:Y:S01]  /*fce0*/  I2FP.F32.U32 R135, R24 ;  /* 0x0000001800877245 */ /* 0x000fe20000201000 */
[----:B-----5:R-:W-:Y:S01]  /*fcf0*/  IMAD.U32 R16, R100, 0x10000, RZ ;  /* 0x0001000064107824 */ /* 0x020fe200078e00ff */
        /* <DEDUP_REMOVED lines=23> */
.L_x_6059:
        /* <DEDUP_REMOVED lines=12> */
.L_x_6060:
        /* <DEDUP_REMOVED lines=42> */
.L_x_6058:
[----:B------:R-:W-:Y:S01]  /*101d0*/  I2FP.F32.U32 R137, R24 ;  /* 0x0000001800897245 */ /* 0x000fe20000201000 */
[----:B------:R-:W-:Y:S01]  /*101e0*/  IMAD.U32 R100, R100, 0x10000, RZ ;  /* 0x0001000064647824 */ /* 0x000fe200078e00ff */
[----:B------:R-:W-:Y:S01]  /*101f0*/  ISETP.NE.AND P1, PT, R26, 0x1, PT ;  /* 0x000000011a00780c */ /* 0x000fe20003f25270 */
[----:B------:R-:W-:Y:S01]  /*10200*/  IMAD.MOV.U32 R22, RZ, RZ, R144 ;  /* 0x000000ffff167224 */ /* 0x000fe200078e0090 */
        /* <DEDUP_REMOVED lines=18> */
.L_x_6062:
        /* <DEDUP_REMOVED lines=12> */
.L_x_6063:
        /* <DEDUP_REMOVED lines=42> */
.L_x_6061:
[----:B------:R-:W-:Y:S01]  /*10690*/  I2FP.F32.U32 R139, R22 ;  /* 0x00000016008b7245 */ /* 0x000fe20000201000 */
[----:B------:R-:W-:Y:S01]  /*106a0*/  IMAD.U32 R22, R101, 0x10000, RZ ;  /* 0x0001000065167824 */ /* 0x000fe200078e00ff */
[----:B------:R-:W-:Y:S01]  /*106b0*/  ISETP.NE.AND P2, PT, R30, 0x1, PT ;  /* 0x000000011e00780c */ /* 0x000fe20003f45270 */
[----:B------:R-:W-:Y:S01]  /*106c0*/  IMAD.MOV.U32 R28, RZ, RZ, R144 ;  /* 0x000000ffff1c7224 */ /* 0x000fe200078e0090 */
[----:B------:R-:W-:Y:S01]  /*106d0*/  PRMT R24, R105, 0x7632, R24 ;  /* 0x0000763269187816 */ /* 0x000fe20000000018 */
[----:B------:R-:W-:Y:S01]  /*106e0*/  FFMA.FTZ R139, R139, R10, 1.1641532182693481445e-10 ;  /* 0x2f0000008b8b7423 */ /* 0x000fe2000001000a */
[----:B------:R-:W-:Y:S01]  /*106f0*/  FMUL.FTZ R22, R22, UR17 ;  /* 0x0000001116167c20 */ /* 0x000fe20008410000 */
[----:B------:R-:W-:Y:S02]  /*10700*/  PRMT R26, R101, 0x7632, R26 ;  /* 0x00007632651a7816 */ /* 0x000fe4000000001a */
[----:B------:R-:W-:Y:S01]  /*10710*/  MOV R32, 0x2 ;  /* 0x0000000200207802 */ /* 0x000fe20000000f00 */
[----:B------:R-:W-:Y:S01]  /*10720*/  FMUL.FTZ R22, R22, UR5 ;  /* 0x0000000516167c20 */ /* 0x000fe20008410000 */
[----:B------:R-:W-:Y:S01]  /*10730*/  FSETP.GTU.FTZ.AND P1, PT, R139, UR4, PT ;  /* 0x000000048b007c0b */ /* 0x000fe2000bf3c000 */
[----:B------:R-:W-:-:S03]  /*10740*/  IMAD.U32 R139, R105, 0x10000, RZ ;  /* 0x00010000698b7824 */ /* 0x000fc600078e00ff */
        /* <DEDUP_REMOVED lines=13> */
.L_x_6065:
        /* <DEDUP_REMOVED lines=12> */
.L_x_6066:
        /* <DEDUP_REMOVED lines=42> */
.L_x_6064:
        /* <DEDUP_REMOVED lines=22> */
.L_x_6068:
        /* <DEDUP_REMOVED lines=12> */
.L_x_6069:
        /* <DEDUP_REMOVED lines=42> */
.L_x_6067:
        /* <DEDUP_REMOVED lines=24> */
.L_x_6071:
        /* <DEDUP_REMOVED lines=12> */
.L_x_6072:
        /* <DEDUP_REMOVED lines=42> */
.L_x_6070:
        /* <DEDUP_REMOVED lines=22> */
.L_x_6074:
        /* <DEDUP_REMOVED lines=12> */
.L_x_6075:
        /* <DEDUP_REMOVED lines=42> */
.L_x_6073:
[----:B------:R-:W-:Y:S01]  /*119e0*/  I2FP.F32.U32 R101, R24 ;  /* 0x0000001800657245 */ /* 0x000fe20000201000 */
[----:B------:R-:W-:Y:S01]  /*119f0*/  IMAD.U32 R24, R103, 0x10000, RZ ;  /* 0x0001000067187824 */ /* 0x000fe200078e00ff */
[----:B------:R-:W-:Y:S01]  /*11a00*/  ISETP.NE.AND P6, PT, R32, 0x1, PT ;  /* 0x000000012000780c */ /* 0x000fe20003fc5270 */
[----:B------:R-:W-:Y:S01]  /*11a10*/  IMAD.MOV.U32 R30, RZ, RZ, R144 ;  /* 0x000000ffff1e7224 */ /* 0x000fe200078e0090 */
        /* <DEDUP_REMOVED lines=20> */
.L_x_6077:
        /* <DEDUP_REMOVED lines=14> */
.L_x_6078:
        /* <DEDUP_REMOVED lines=42> */
.L_x_6076:
        /* <DEDUP_REMOVED lines=15> */
.L_x_6054:
        /* <DEDUP_REMOVED lines=15> */
.L_x_6081:
        /* <DEDUP_REMOVED lines=12> */
.L_x_6082:
        /* <DEDUP_REMOVED lines=42> */
.L_x_6080:
        /* <DEDUP_REMOVED lines=22> */
.L_x_6084:
        /* <DEDUP_REMOVED lines=12> */
.L_x_6085:
        /* <DEDUP_REMOVED lines=42> */
.L_x_6083:
        /* <DEDUP_REMOVED lines=20> */
.L_x_6087:
        /* <DEDUP_REMOVED lines=12> */
.L_x_6088:
        /* <DEDUP_REMOVED lines=42> */
.L_x_6086:
        /* <DEDUP_REMOVED lines=8> */
[----:B------:R-:W-:-:S03]  /*12e00*/  FMUL.FTZ R22, R22, UR5 ;  /* 0x0000000516167c20 */ /* 0x000fc60008410000 */
[----:B------:R-:W-:Y:S02]  /*12e10*/  PLOP3.LUT P1, PT, P2, PT, PT, 0x8, 0x80 ;  /* 0x000000000080781c */ /* 0x000fe4000172e170 */
[----:B------:R-:W-:Y:S02]  /*12e20*/  FSEL R105, R22, RZ, !P2 ;  /* 0x000000ff16697208 */ /* 0x000fe40005000000 */
        /* <DEDUP_REMOVED lines=10> */
.L_x_6090:
        /* <DEDUP_REMOVED lines=12> */
.L_x_6091:
        /* <DEDUP_REMOVED lines=42> */
.L_x_6089:
        /* <DEDUP_REMOVED lines=9> */
[----:B------:R-:W-:Y:S02]  /*132c0*/  FSEL R139, R22, RZ, !P3 ;  /* 0x000000ff168b7208 */ /* 0x000fe40005800000 */
        /* <DEDUP_REMOVED lines=10> */
.L_x_6093:
        /* <DEDUP_REMOVED lines=12> */
.L_x_6094:
        /* <DEDUP_REMOVED lines=42> */
.L_x_6092:
[----:B------:R-:W-:Y:S01]  /*136d0*/  I2FP.F32.U32 R101, R22 ;  /* 0x0000001600657245 */ /* 0x000fe20000201000 */
[----:B------:R-:W-:Y:S01]  /*136e0*/  IMAD.U32 R22, R102, 0x10000, RZ ;  /* 0x0001000066167824 */ /* 0x000fe200078e00ff */
[----:B------:R-:W-:Y:S02]  /*136f0*/  ISETP.NE.AND P5, PT, R24, 0x1, PT ;  /* 0x000000011800780c */ /* 0x000fe40003fa5270 */
[----:B------:R-:W-:Y:S01]  /*13700*/  PRMT R102, R102, 0x7632, R102 ;  /* 0x0000763266667816 */ /* 0x000fe20000000066 */
[----:B------:R-:W-:Y:S01]  /*13710*/  FFMA.FTZ R101, R101, R10, 1.1641532182693481445e-10 ;  /* 0x2f00000065657423 */ /* 0x000fe2000001000a */
[----:B------:R-:W-:Y:S01]  /*13720*/  FMUL.FTZ R22, R22, UR17 ;  /* 0x0000001116167c20 */ /* 0x000fe20008410000 */
[----:B------:R-:W-:-:S03]  /*13730*/  MOV R26, 0x2 ;  /* 0x00000002001a7802 */ /* 0x000fc60000000f00 */
        /* <DEDUP_REMOVED lines=14> */
.L_x_6096:
        /* <DEDUP_REMOVED lines=12> */
.L_x_6097:
        /* <DEDUP_REMOVED lines=42> */
.L_x_6095:
[----:B------:R-:W-:Y:S01]  /*13b80*/  I2FP.F32.U32 R101, R22 ;  /* 0x0000001600657245 */ /* 0x000fe20000201000 */
[----:B------:R-:W-:Y:S01]  /*13b90*/  IMAD.MOV.U32 R28, RZ, RZ, 0x2 ;  /* 0x00000002ff1c7424 */ /* 0x000fe200078e00ff */
[----:B------:R-:W-:Y:S02]  /*13ba0*/  SHF.L.U32 R102, R102, 0x10, RZ ;  /* 0x0000001066667819 */ /* 0x000fe400000006ff */
[----:B------:R-:W-:Y:S01]  /*13bb0*/  ISETP.NE.AND P5, PT, R26, 0x1, PT ;  /* 0x000000011a00780c */ /* 0x000fe20003fa5270 */
[----:B------:R-:W-:Y:S01]  /*13bc0*/  FFMA.FTZ R101, R101, R10, 1.1641532182693481445e-10 ;  /* 0x2f00000065657423 */ /* 0x000fe2000001000a */
[----:B------:R-:W-:Y:S01]  /*13bd0*/  MOV R22, R144 ;  /* 0x0000009000167202 */ /* 0x000fe20000000f00 */
        /* <DEDUP_REMOVED lines=14> */
.L_x_6099:
        /* <DEDUP_REMOVED lines=12> */
.L_x_6100:
        /* <DEDUP_REMOVED lines=42> */
.L_x_6098:
        /* <DEDUP_REMOVED lines=21> */
.L_x_6102:
        /* <DEDUP_REMOVED lines=14> */
.L_x_6103:
        /* <DEDUP_REMOVED lines=43> */
.L_x_6101:
[----:B------:R-:W-:Y:S01]  /*14500*/  I2FP.F32.U32 R101, R26 ;  /* 0x0000001a00657245 */ /* 0x000fe20000201000 */
[----:B------:R-:W-:Y:S01]  /*14510*/  IMAD.U32 R22, R22, 0x10000, RZ ;  /* 0x0001000016167824 */ /* 0x000fe200078e00ff */
[----:B------:R-:W-:Y:S02]  /*14520*/  F2FP.BF16.F32.PACK_AB R102, R141, R143 ;  /* 0x0000008f8d66723e */ /* 0x000fe400000010ff */
[----:B------:R-:W-:Y:S01]  /*14530*/  F2FP.BF16.F32.PACK_AB R100, R137, R135 ;  /* 0x000000878964723e */ /* 0x000fe200000010ff */
[----:B------:R-:W-:Y:S01]  /*14540*/  FFMA.FTZ R101, R101, R10, 1.1641532182693481445e-10 ;  /* 0x2f00000065657423 */ /* 0x000fe2000001000a */
[----:B------:R-:W-:-:S04]  /*14550*/  FMUL.FTZ R22, R22, UR17 ;  /* 0x0000001116167c20 */ /* 0x000fc80008410000 */
[----:B------:R-:W-:Y:S01]  /*14560*/  FMUL.FTZ R22, R22, UR5 ;  /* 0x0000000516167c20 */ /* 0x000fe20008410000 */
[----:B------:R-:W-:Y:S02]  /*14570*/  FSETP.GTU.FTZ.AND P6, PT, R101, UR4, PT ;  /* 0x0000000465007c0b */ /* 0x000fe4000bfdc000 */
[----:B------:R-:W-:Y:S02]  /*14580*/  F2FP.BF16.F32.PACK_AB R101, R139, R105 ;  /* 0x000000698b65723e */ /* 0x000fe400000010ff */
[----:B------:R-:W-:Y:S02]  /*14590*/  FSEL R26, R22, RZ, !P6 ;  /* 0x000000ff161a7208 */ /* 0x000fe40007000000 */
[----:B------:R-:W-:Y:S02]  /*145a0*/  PLOP3.LUT P6, PT, P6, PT, PT, 0x8, 0x80 ;  /* 0x000000000080781c */ /* 0x000fe400037ce170 */
[----:B------:R-:W-:-:S11]  /*145b0*/  F2FP.BF16.F32.PACK_AB R103, R26, R147 ;  /* 0x000000931a67723e */ /* 0x000fd600000010ff */
.L_x_6079:
[----:B------:R-:W-:Y:S01]  /*145c0*/  FADD.FTZ R10, RZ, R9 ;  /* 0x00000009ff0a7221 */ /* 0x000fe20000010000 */
[----:B------:R-:W-:Y:S01]  /*145d0*/  SEL R22, RZ, 0x1000000, !P6 ;  /* 0x01000000ff167807 */ /* 0x000fe20007000000 */
[----:B------:R-:W0:Y:S01]  /*145e0*/  S2UR UR5, SR_CgaCtaId ;  /* 0x00000000000579c3 */ /* 0x000e220000008800 */
[----:B------:R-:W-:Y:S01]  /*145f0*/  ISETP.NE.AND P6, PT, R16, RZ, PT ;  /* 0x000000ff1000720c */ /* 0x000fe20003fc5270 */
[----:B------:R-:W-:Y:S01]  /*14600*/  FADD.FTZ R10, R10, R11 ;  /* 0x0000000b0a0a7221 */ /* 0x000fe20000010000 */
[----:B------:R-:W-:Y:S01]  /*14610*/  SEL R32, RZ, 0x10000, !P5 ;  /* 0x00010000ff207807 */ /* 0x000fe20006800000 */
[----:B------:R-:W-:Y:S01]  /*14620*/  UMOV UR4, 0x400 ;  /* 0x0000040000047882 */ /* 0x000fe20000000000 */
[----:B------:R-:W-:Y:S01]  /*14630*/  SEL R30, RZ, 0x1000000, !P2 ;  /* 0x01000000ff1e7807 */ /* 0x000fe20005000000 */
[----:B------:R-:W-:Y:S01]  /*14640*/  FADD.FTZ R10, R10, R13 ;  /* 0x0000000d0a0a7221 */ /* 0x000fe20000010000 */
[----:B------:R-:W-:Y:S01]  /*14650*/  SEL R148, RZ, 0x1, !P3 ;  /* 0x00000001ff947807 */ /* 0x000fe20005800000 */
[----:B------:R-:W-:Y:S01]  /*14660*/  IMAD.WIDE.U32 R122, R133, 0x10, R122 ;  /* 0x00000010857a7825 */ /* 0x000fe200078e007a */
[----:B------:R-:W-:-:S03]  /*14670*/  PLOP3.LUT P2, PT, PT, PT, UP3, 0x40, 0x4 ;  /* 0x000000000004781c */ /* 0x000fc60003f4e838 */
[----:B------:R-:W-:Y:S01]  /*14680*/  FADD.FTZ R10, R10, R15 ;  /* 0x0000000f0a0a7221 */ /* 0x000fe20000010000 */
[----:B------:R-:W-:Y:S01]  /*14690*/  IMAD.WIDE.U32 R120, R133, 0x8, R120 ;  /* 0x0000000885787825 */ /* 0x000fe200078e0078 */
[----:B------:R1:W-:Y:S03]  /*146a0*/  STG.E.128 desc[UR8][R122.64], R100 ;  /* 0x000000647a007986 */ /* 0x0003e6000c101d08 */
[----:B------:R-:W-:-:S04]  /*146b0*/  FADD.FTZ R10, R10, R17 ;  /* 0x000000110a0a7221 */ /* 0x000fc80000010000 */
[----:B------:R-:W-:-:S04]  /*146c0*/  FADD.FTZ R10, R10, R19 ;  /* 0x000000130a0a7221 */ /* 0x000fc80000010000 */
[----:B------:R-:W-:Y:S01]  /*146d0*/  FADD.FTZ R10, R10, R21 ;  /* 0x000000150a0a7221 */ /* 0x000fe20000010000 */
[----:B0-----:R-:W-:-:S03]  /*146e0*/  ULEA UR4, UR5, UR4, 0x18 ;  /* 0x0000000405047291 */ /* 0x001fc6000f8ec0ff */
[----:B------:R-:W-:Y:S01]  /*146f0*/  FADD.FTZ R10, R10, R23 ;  /* 0x000000170a0a7221 */ /* 0x000fe20000010000 */
[----:B------:R-:W-:-:S03]  /*14700*/  @UP2 UIADD3 UR4, UPT, UPT, UR4, 0x20, URZ ;  /* 0x0000002004042890 */ /* 0x000fc6000fffe0ff */
[----:B------:R-:W-:Y:S01]  /*14710*/  FADD.FTZ R10, R10, R25 ;  /* 0x000000190a0a7221 */ /* 0x000fe20000010000 */
[----:B-1----:R-:W-:Y:S01]  /*14720*/  MOV R123, UR16 ;  /* 0x00000010007b7c02 */ /* 0x002fe20008000f00 */
[----:B------:R-:W-:Y:S02]  /*14730*/  UIADD3 UR16, UPT, UPT, UR16, UR14, URZ ;  /* 0x0000000e10107290 */ /* 0x000fe4000fffe0ff */
[----:B------:R-:W-:Y:S01]  /*14740*/  FADD.FTZ R10, R10, R27 ;  /* 0x0000001b0a0a7221 */ /* 0x000fe20000010000 */
[----:B------:R-:W-:Y:S02]  /*14750*/  UPLOP3.LUT UP2, UPT, UPT, UPT, UP2, 0x40, 0x4 ;  /* 0x000000000004789c */ /* 0x000fe40003f4e820 */
[----:B------:R-:W-:Y:S01]  /*14760*/  UISETP.GE.AND UP1, UPT, UR16, UR15, UPT ;  /* 0x0000000f1000728c */ /* 0x000fe2000bf26270 */
        /* <DEDUP_REMOVED lines=33> */
[----:B------:R-:W-:Y:S01]  /*14980*/  FMUL.FTZ R106, R10, 0.0009765625 ;  /* 0x3a8000000a6a7820 */ /* 0x000fe20000410000 */
[----:B------:R-:W-:-:S03]  /*14990*/  LOP3.LUT R149, R149, R22, R32, 0xfe, !PT ;  /* 0x0000001695957212 */ /* 0x000fc600078efe20 */
[C---:B------:R-:W-:Y:S01]  /*149a0*/  FADD.FTZ R10, -R106.reuse, R9 ;  /* 0x000000096a0a7221 */ /* 0x040fe20000010100 */
[C---:B------:R-:W-:Y:S01]  /*149b0*/  FADD.FTZ R107, -R106.reuse, R11 ;  /* 0x0000000b6a6b7221 */ /* 0x040fe20000010100 */
[C---:B------:R-:W-:Y:S01]  /*149c0*/  FADD.FTZ R151, -R106.reuse, R13 ;  /* 0x0000000d6a977221 */ /* 0x040fe20000010100 */
[----:B------:R-:W-:Y:S01]  /*149d0*/  FADD.FTZ R145, -R106, R17 ;  /* 0x000000116a917221 */ /* 0x000fe20000010100 */
[----:B------:R-:W-:Y:S01]  /*149e0*/  FFMA.FTZ R10, R10, R10, RZ ;  /* 0x0000000a0a0a7223 */ /* 0x000fe200000100ff */
[----:B------:R-:W-:-:S03]  /*149f0*/  LOP3.LUT R149, R149, R148, RZ, 0xfc, !PT ;  /* 0x0000009495957212 */ /* 0x000fc600078efcff */
        /* <DEDUP_REMOVED lines=69> */
[----:B------:R-:W-:-:S04]  /*14e50*/  SEL R107, RZ, 0x1, !P6 ;  /* 0x00000001ff6b7807 */ /* 0x000fc80007000000 */
[----:B------:R-:W-:Y:S02]  /*14e60*/  LOP3.LUT R148, R10, R107, RZ, 0xfc, !PT ;  /* 0x0000006b0a947212 */ /* 0x000fe400078efcff */
[----:B------:R-:W-:Y:S02]  /*14e70*/  @!P0 SHF.R.U32.HI R10, RZ, 0x2, R0 ;  /* 0x00000002ff0a8819 */ /* 0x000fe40000011600 */
[----:B------:R-:W-:Y:S01]  /*14e80*/  @!P1 LEA R22, R3, UR4, 0x3 ;  /* 0x0000000403169c11 */ /* 0x000fe2000f8e18ff */
[----:B------:R-:W-:Y:S01]  /*14e90*/  STG.E.64 desc[UR8][R120.64], R148 ;  /* 0x0000009478007986 */ /* 0x000fe2000c101b08 */
[----:B------:R-:W-:Y:S01]  /*14ea0*/  @!P0 LOP3.LUT R10, R10, 0x18, RZ, 0xc0, !PT ;  /* 0x000000180a0a8812 */ /* 0x000fe200078ec0ff */
[----:B0-----:R-:W-:Y:S01]  /*14eb0*/  FADD.FTZ R145, R16, R145 ;  /* 0x0000009110917221 */ /* 0x001fe20000010000 */
[----:B------:R-:W-:Y:S01]  /*14ec0*/  MOV R16, RZ ;  /* 0x000000ff00107202 */ /* 0x000fe20000000f00 */
[----:B------:R-:W-:-:S03]  /*14ed0*/  @!P1 IMAD.MOV.U32 R16, RZ, RZ, 0x400 ;  /* 0x00000400ff109424 */ /* 0x000fc600078e00ff */
[----:B------:R-:W0:Y:S04]  /*14ee0*/  SHFL.BFLY PT, R28, R145, 0x8, 0x1f ;  /* 0x0d001f00911c7f89 */ /* 0x000e2800000e0000 */
[----:B------:R-:W1:Y:S01]  /*14ef0*/  SHFL.DOWN PT, R101, R16, 0x2, 0x1f ;  /* 0x08401f0010657f89 */ /* 0x000e6200000e0000 */
[----:B0-----:R-:W-:Y:S01]  /*14f00*/  FADD.FTZ R28, R145, R28 ;  /* 0x0000001c911c7221 */ /* 0x001fe20000010000 */
[----:B-1----:R-:W-:-:S04]  /*14f10*/  IADD3 R30, PT, PT, R101, R16, RZ ;  /* 0x00000010651e7210 */ /* 0x002fc80007ffe0ff */
[----:B------:R-:W0:Y:S01]  /*14f20*/  SHFL.BFLY PT, R151, R28, 0x10, 0x1f ;  /* 0x0e001f001c977f89 */ /* 0x000e2200000e0000 */
[----:B------:R-:W-:Y:S02]  /*14f30*/  I2FP.F32.S32 R100, R101 ;  /* 0x0000006500647245 */ /* 0x000fe40000201400 */
[----:B------:R-:W-:-:S04]  /*14f40*/  I2FP.F32.S32 R32, R30 ;  /* 0x0000001e00207245 */ /* 0x000fc80000201400 */
[----:B------:R-:W1:Y:S01]  /*14f50*/  MUFU.RCP R34, R32 ;  /* 0x0000002000227308 */ /* 0x000e620000001000 */
[----:B0-----:R-:W-:Y:S01]  /*14f60*/  FADD.FTZ R107, R28, R151 ;  /* 0x000000971c6b7221 */ /* 0x001fe20000010000 */
[----:B------:R-:W-:-:S04]  /*14f70*/  CS2R R150, SRZ ;  /* 0x0000000000967805 */ /* 0x000fc8000001ff00 */
[----:B------:R0:W-:Y:S01]  /*14f80*/  @!P0 STS.64 [R10+UR4], R106 ;  /* 0x0000006a0a008988 */ /* 0x0001e20008000a04 */
[----:B------:R-:W-:Y:S01]  /*14f90*/  BAR.SYNC.DEFER_BLOCKING 0x0 ;  /* 0x0000000000007b1d */ /* 0x000fe20000010000 */
[----:B------:R-:W-:-:S05]  /*14fa0*/  ISETP.NE.AND P0, PT, R0, RZ, PT ;  /* 0x000000ff0000720c */ /* 0x000fca0003f05270 */
[----:B------:R-:W2:Y:S01]  /*14fb0*/  SHFL.DOWN PT, R107, R30, 0x1, 0x1f ;  /* 0x08201f001e6b7f89 */ /* 0x000ea200000e0000 */
[----:B0-----:R-:W-:-:S03]  /*14fc0*/  I2FP.F32.U32 R10, R16 ;  /* 0x00000010000a7245 */ /* 0x001fc60000201000 */
[----:B------:R-:W0:Y:S01]  /*14fd0*/  @!P1 LDS.64 R150, [R22] ;  /* 0x0000000016969984 */ /* 0x000e220000000a00 */
[----:B------:R-:W-:Y:S01]  /*14fe0*/  PLOP3.LUT P1, PT, PT, PT, UP3, 0x40, 0x4 ;  /* 0x000000000004781c */ /* 0x000fe20003f2e838 */
[----:B--2---:R-:W-:-:S05]  /*14ff0*/  IMAD.IADD R30, R30, 0x1, R107 ;  /* 0x000000011e1e7824 */ /* 0x004fca00078e026b */
[----:B------:R-:W-:-:S06]  /*15000*/  I2FP.F32.S32 R30, R30 ;  /* 0x0000001e001e7245 */ /* 0x000fcc0000201400 */
[----:B------:R-:W2:Y:S01]  /*15010*/  MUFU.RCP R30, R30 ;  /* 0x0000001e001e7308 */ /* 0x000ea20000001000 */
[----:B0-----:R-:W0:Y:S04]  /*15020*/  SHFL.DOWN PT, R103, R150, 0x2, 0x1f ;  /* 0x08401f0096677f89 */ /* 0x001e2800000e0000 */
[----:B------:R-:W3:Y:S01]  /*15030*/  SHFL.DOWN PT, R28, R151, 0x2, 0x1f ;  /* 0x08401f00971c7f89 */ /* 0x000ee200000e0000 */
[C---:B0-----:R-:W-:Y:S01]  /*15040*/  FMUL.FTZ R101, R103.reuse, R100 ;  /* 0x0000006467657220 */ /* 0x041fe20000410000 */
[----:B------:R-:W-:-:S03]  /*15050*/  FADD.FTZ R103, -R103, R150 ;  /* 0x0000009667677221 */ /* 0x000fc60000010100 */
[----:B------:R-:W-:Y:S01]  /*15060*/  FFMA.FTZ R101, R10, R150, R101 ;  /* 0x000000960a657223 */ /* 0x000fe20000010065 */
[----:B------:R-:W-:Y:S01]  /*15070*/  FMUL.FTZ R103, R103, R103 ;  /* 0x0000006767677220 */ /* 0x000fe20000410000 */
[----:B---3--:R-:W-:Y:S01]  /*15080*/  FADD.FTZ R151, R28, R151 ;  /* 0x000000971c977221 */ /* 0x008fe20000010000 */
[----:B------:R-:W-:Y:S01]  /*15090*/  I2FP.F32.S32 R28, R107 ;  /* 0x0000006b001c7245 */ /* 0x000fe20000201400 */
        /* <DEDUP_REMOVED lines=11> */
[C---:B--2---:R-:W-:Y:S01]  /*15150*/  FMUL.FTZ R121, R30.reuse, R121 ;  /* 0x000000791e797220 */ /* 0x044fe20000410000 */
[----:B-1----:R-:W-:Y:S02]  /*15160*/  FADD.FTZ R103, R103, R16 ;  /* 0x0000001067677221 */ /* 0x002fe40000010000 */
[----:B------:R-:W-:Y:S01]  /*15170*/  FMUL.FTZ R107, R107, R28 ;  /* 0x0000001c6b6b7220 */ /* 0x000fe20000410000 */
[----:B------:R-:W0:Y:S02]  /*15180*/  LDC R16, c[0x0][0x448] ;  /* 0x00011200ff107b82 */ /* 0x000e240000000800 */
[----:B------:R-:W1:Y:S01]  /*15190*/  SHFL.IDX PT, R121, R121, RZ, 0x1f ;  /* 0x00001fff79797589 */ /* 0x000e6200000e0000 */
[----:B------:R-:W-:-:S05]  /*151a0*/  FFMA.FTZ R107, R30, R107, R103 ;  /* 0x0000006b1e6b7223 */ /* 0x000fca0000010067 */
[----:B------:R-:W2:Y:S01]  /*151b0*/  @!P0 LDC.64 R102, c[0x0][0x3c0] ;  /* 0x0000f000ff668b82 */ /* 0x000ea20000000a00 */
[----:B------:R-:W0:Y:S01]  /*151c0*/  SHFL.IDX PT, R107, R107, RZ, 0x1f ;  /* 0x00001fff6b6b7589 */ /* 0x000e2200000e0000 */
[C---:B-1----:R-:W-:Y:S01]  /*151d0*/  FMUL.FTZ R10, R121.reuse, R121 ;  /* 0x00000079790a7220 */ /* 0x042fe20000410000 */
[----:B------:R-:W-:-:S04]  /*151e0*/  FSEL R22, R121, RZ, P2 ;  /* 0x000000ff79167208 */ /* 0x000fc80001000000 */
[----:B------:R-:W-:Y:S01]  /*151f0*/  FSEL R101, R10, RZ, !P1 ;  /* 0x000000ff0a657208 */ /* 0x000fe20004800000 */
[C---:B------:R-:W-:Y:S01]  /*15200*/  FADD.FTZ R148, -R22.reuse, R21 ;  /* 0x0000001516947221 */ /* 0x040fe20000010100 */
[----:B0-----:R-:W-:Y:S01]  /*15210*/  FFMA.FTZ R10, R107, UR21, R16 ;  /* 0x000000156b0a7c23 */ /* 0x001fe20008010010 */
[C---:B------:R-:W-:Y:S01]  /*15220*/  FADD.FTZ R150, -R22.reuse, R23 ;  /* 0x0000001716967221 */ /* 0x040fe20000010100 */
[----:B------:R-:W-:Y:S01]  /*15230*/  FADD.FTZ R138, -R22, R9 ;  /* 0x00000009168a7221 */ /* 0x000fe20000010100 */
[----:B--2---:R-:W-:-:S04]  /*15240*/  @!P0 IMAD.WIDE R102, R123, 0x4, R102 ;  /* 0x000000047b668825 */ /* 0x004fc800078e0266 */
[----:B------:R-:W-:Y:S01]  /*15250*/  FADD.FTZ R16, R10, R101 ;  /* 0x000000650a107221 */ /* 0x000fe20000010000 */
[C---:B------:R-:W-:Y:S01]  /*15260*/  FADD.FTZ R10, -R22.reuse, R15 ;  /* 0x0000000f160a7221 */ /* 0x040fe20000010100 */
[----:B------:R-:W0:Y:S01]  /*15270*/  LDC.64 R100, c[0x0][0x428] ;  /* 0x00010a00ff647b82 */ /* 0x000e220000000a00 */
        /* <DEDUP_REMOVED lines=10> */
[----:B------:R2:W-:Y:S01]  /*15320*/  @!P0 STG.E desc[UR8][R102.64], R121 ;  /* 0x0000007966008986 */ /* 0x0005e2000c101908 */
[----:B------:R-:W3:Y:S01]  /*15330*/  @!P0 LDC.64 R106, c[0x0][0x3c8] ;  /* 0x0000f200ff6a8b82 */ /* 0x000ee20000000a00 */
        /* <DEDUP_REMOVED lines=9> */
[C---:B------:R-:W-:Y:S01]  /*153d0*/  FMUL.FTZ R10, R15.reuse, R10 ;  /* 0x0000000a0f0a7220 */ /* 0x040fe20000410000 */
[----:B------:R-:W-:Y:S01]  /*153e0*/  FMUL.FTZ R140, R15, R140 ;  /* 0x0000008c0f8c7220 */ /* 0x000fe20000410000 */
[----:B------:R-:W-:Y:S01]  /*153f0*/  FFMA.FTZ R9, R9, R94, R62 ;  /* 0x0000005e09097223 */ /* 0x000fe2000001003e */
[----:B------:R-:W-:Y:S01]  /*15400*/  FFMA.FTZ R150, R150, R95, R63 ;  /* 0x0000005f96967223 */ /* 0x000fe2000001003f */
[----:B0-----:R-:W-:-:S04]  /*15410*/  IMAD.WIDE.U32 R16, R7, 0x10, R100 ;  /* 0x0000001007107825 */ /* 0x001fc800078e0064 */
[C---:B------:R-:W-:Y:S01]  /*15420*/  FMUL.FTZ R7, R15.reuse, R138 ;  /* 0x0000008a0f077220 */ /* 0x040fe20000410000 */
[C---:B------:R-:W-:Y:S01]  /*15430*/  FMUL.FTZ R19, R15.reuse, R146 ;  /* 0x000000920f137220 */ /* 0x040fe20000410000 */
[C---:B--2---:R-:W-:Y:S01]  /*15440*/  FMUL.FTZ R102, R15.reuse, R30 ;  /* 0x0000001e0f667220 */ /* 0x044fe20000410000 */
[----:B------:R-:W-:Y:S01]  /*15450*/  F2FP.BF16.F32.PACK_AB R11, R150, R9 ;  /* 0x00000009960b723e */ /* 0x000fe200000010ff */
[C---:B------:R-:W-:Y:S01]  /*15460*/  FMUL.FTZ R9, R15.reuse, R142 ;  /* 0x0000008e0f097220 */ /* 0x040fe20000410000 */
[C---:B------:R-:W-:Y:S01]  /*15470*/  FMUL.FTZ R21, R15.reuse, R152 ;  /* 0x000000980f157220 */ /* 0x040fe20000410000 */
[C---:B------:R-:W-:Y:S01]  /*15480*/  FMUL.FTZ R154, R15.reuse, R154 ;  /* 0x0000009a0f9a7220 */ /* 0x040fe20000410000 */
[C---:B------:R-:W-:Y:S01]  /*15490*/  FMUL.FTZ R25, R15.reuse, R156 ;  /* 0x0000009c0f197220 */ /* 0x040fe20000410000 */
        /* <DEDUP_REMOVED lines=25> */
[C---:B------:R-:W-:Y:S01]  /*15630*/  FMUL.FTZ R32, R15.reuse, R32 ;  /* 0x000000200f207220 */ /* 0x040fe20000410000 */
[----:B------:R-:W-:Y:S01]  /*15640*/  F2FP.BF16.F32.PACK_AB R8, R8, R7 ;  /* 0x000000070808723e */ /* 0x000fe200000010ff */
[----:B------:R-:W-:Y:S01]  /*15650*/  FMUL.FTZ R7, R15, R28 ;  /* 0x0000001c0f077220 */ /* 0x000fe20000410000 */
[----:B------:R-:W-:Y:S01]  /*15660*/  F2FP.BF16.F32.PACK_AB R10, R19, R10 ;  /* 0x0000000a130a723e */ /* 0x000fe200000010ff */
[C---:B------:R-:W-:Y:S01]  /*15670*/  FMUL.FTZ R19, R15.reuse, R34 ;  /* 0x000000220f137220 */ /* 0x040fe20000410000 */
[----:B------:R-:W-:Y:S01]  /*15680*/  F2FP.BF16.F32.PACK_AB R31, R158, R25 ;  /* 0x000000199e1f723e */ /* 0x000fe200000010ff */
[C---:B------:R-:W-:Y:S01]  /*15690*/  FMUL.FTZ R104, R15.reuse, R104 ;  /* 0x000000680f687220 */ /* 0x040fe20000410000 */
[----:B------:R-:W-:Y:S01]  /*156a0*/  F2FP.BF16.F32.PACK_AB R30, R154, R21 ;  /* 0x000000159a1e723e */ /* 0x000fe200000010ff */
        /* <DEDUP_REMOVED lines=41> */
[----:B---3--:R-:W-:Y:S01]  /*15940*/  @!P0 IMAD.WIDE R106, R123, 0x4, R106 ;  /* 0x000000047b6a8825 */ /* 0x008fe200078e026a */
[----:B------:R-:W-:-:S02]  /*15950*/  F2FP.BF16.F32.PACK_AB R32, R32, R7 ;  /* 0x000000072020723e */ /* 0x000fc400000010ff */
[----:B------:R-:W-:Y:S01]  /*15960*/  F2FP.BF16.F32.PACK_AB R111, R26, R27 ;  /* 0x0000001b1a6f723e */ /* 0x000fe200000010ff */
[--C-:B------:R-:W-:Y:S01]  /*15970*/  IMAD.WIDE.U32 R12, R12, 0x10, R100.reuse ;  /* 0x000000100c0c7825 */ /* 0x100fe200078e0064 */
[----:B------:R-:W-:Y:S01]  /*15980*/  F2FP.BF16.F32.PACK_AB R110, R110, R25 ;  /* 0x000000196e6e723e */ /* 0x000fe200000010ff */
[----:B------:R0:W-:Y:S01]  /*15990*/  @!P0 STG.E desc[UR8][R106.64], R15 ;  /* 0x0000000f6a008986 */ /* 0x0001e2000c101908 */
[----:B------:R-:W-:Y:S01]  /*159a0*/  F2FP.BF16.F32.PACK_AB R109, R120, R21 ;  /* 0x00000015786d723e */ /* 0x000fe200000010ff */
[----:B------:R-:W-:Y:S01]  /*159b0*/  IMAD.WIDE.U32 R100, R133, 0x10, R100 ;  /* 0x0000001085647825 */ /* 0x000fe200078e0064 */
[----:B------:R-:W-:Y:S01]  /*159c0*/  F2FP.BF16.F32.PACK_AB R108, R108, R19 ;  /* 0x000000136c6c723e */ /* 0x000fe200000010ff */
[----:B------:R0:W-:Y:S04]  /*159d0*/  STG.E.128 desc[UR8][R16.64], R8 ;  /* 0x0000000810007986 */ /* 0x0001e8000c101d08 */
[----:B------:R0:W-:Y:S04]  /*159e0*/  STG.E.128 desc[UR8][R22.64], R28 ;  /* 0x0000001c16007986 */ /* 0x0001e8000c101d08 */
[----:B------:R0:W-:Y:S04]  /*159f0*/  STG.E.128 desc[UR8][R12.64], R32 ;  /* 0x000000200c007986 */ /* 0x0001e8000c101d08 */
[----:B------:R0:W-:Y:S01]  /*15a00*/  STG.E.128 desc[UR8][R100.64], R108 ;  /* 0x0000006c64007986 */ /* 0x0001e2000c101d08 */
[----:B------:R-:W-:Y:S05]  /*15a10*/  BRA.U !UP1, `(.L_x_6104) ;  /* 0xfffffeb109287547 */ /* 0x000fea000b83ffff */
[----:B------:R-:W-:Y:S05]  /*15a20*/  EXIT ;  /* 0x000000000000794d */ /* 0x000fea0003800000 */
.L_x_6105:
        /* <DEDUP_REMOVED lines=13> */
.L_x_27239:


//--------------------- .text._ZN10layer_norm13ln_fwd_kernelINS_13Kernel_traitsIf13__nv_bfloat16S2_S2_fjLj4096ELj1ELj1ELj4ELj16ENS_18Kernel_traits_baseILj4096EfS2_S2_S2_fjLj128EEEEELb1ELb0ELb1ELb0EEEvNS_9FwdParamsE --------------------------
	.section	.text._ZN10layer_norm13ln_fwd_kernelINS_13Kernel_traitsIf13__nv_bfloat16S2_S2_fjLj4096ELj1ELj1ELj4ELj16ENS_18Kernel_traits_baseILj4096EfS2_S2_S2_fjLj128EEEEELb1ELb0ELb1ELb0EEEvNS_9FwdParamsE,"ax",@progbits
	.align	128
        .global         _ZN10layer_norm13ln_fwd_kernelINS_13Kernel_traitsIf13__nv_bfloat16S2_S2_fjLj4096ELj1ELj1ELj4ELj16ENS_18Kernel_traits_baseILj4096EfS2_S2_S2_fjLj128EEEEELb1ELb0ELb1ELb0EEEvNS_9FwdParamsE
        .type           _ZN10layer_norm13ln_fwd_kernelINS_13Kernel_traitsIf13__nv_bfloat16S2_S2_fjLj4096ELj1ELj1ELj4ELj16ENS_18Kernel_traits_baseILj4096EfS2_S2_S2_fjLj128EEEEELb1ELb0ELb1ELb0EEEvNS_9FwdParamsE,@function
        .size           _ZN10layer_norm13ln_fwd_kernelINS_13Kernel_traitsIf13__nv_bfloat16S2_S2_fjLj4096ELj1ELj1ELj4ELj16ENS_18Kernel_traits_baseILj4096EfS2_S2_S2_fjLj128EEEEELb1ELb0ELb1ELb0EEEvNS_9FwdParamsE,(.L_x_27240 - _ZN10layer_norm13ln_fwd_kernelINS_13Kernel_traitsIf13__nv_bfloat16S2_S2_fjLj4096ELj1ELj1ELj4ELj16ENS_18Kernel_traits_baseILj4096EfS2_S2_S2_fjLj128EEEEELb1ELb0ELb1ELb0EEEvNS_9FwdParamsE)
        .other          _ZN10layer_norm13ln_fwd_kernelINS_13Kernel_traitsIf13__nv_bfloat16S2_S2_fjLj4096ELj1ELj1ELj4ELj16ENS_18Kernel_traits_baseILj4096EfS2_S2_S2_fjLj128EEEEELb1ELb0ELb1ELb0EEEvNS_9FwdParamsE,@"STO_CUDA_ENTRY STV_DEFAULT"
_ZN10layer_norm13ln_fwd_kernelINS_13Kernel_traitsIf13__nv_bfloat16S2_S2_fjLj4096ELj1ELj1ELj4ELj16ENS_18Kernel_traits_baseILj4096EfS2_S2_S2_fjLj128EEEEELb1ELb0ELb1ELb0EEEvNS_9FwdParamsE:
.text._ZN10layer_norm13ln_fwd_kernelINS_13Kernel_traitsIf13__nv_bfloat16S2_S2_fjLj4096ELj1ELj1ELj4ELj16ENS_18Kernel_traits_baseILj4096EfS2_S2_S2_fjLj128EEEEELb1ELb0ELb1ELb0EEEvNS_9FwdParamsE:
        /* <DEDUP_REMOVED lines=10> */
[----:B---3--:R-:W-:-:S02]  /*00a0*/  IMAD.U32 R2, RZ, RZ, UR14 ;  /* 0x0000000eff027e24 */ /* 0x008fc4000f8e00ff */
[----:B------:R-:W-:-:S09]  /*00b0*/  IMAD.U32 R3, RZ, RZ, UR15 ;  /* 0x0000000fff037e24 */ /* 0x000fd2000f8e00ff */
[----:B-1----:R-:W-:Y:S01]  /*00c0*/  @P0 MOV R11, R9 ;  /* 0x00000009000b0202 */ /* 0x002fe20000000f00 */
[----:B------:R-:W1:Y:S01]  /*00d0*/  @P0 LDC R7, c[0x0][0x460] ;  /* 0x00011800ff070b82 */ /* 0x000e620000000800 */
[----:B--2---:R-:W2:Y:S04]  /*00e0*/  @P0 LDG.E.64 R2, desc[UR12][R2.64] ;  /* 0x0000000c02020981 */ /* 0x004ea8000c1e1b00 */
[----:B----4-:R-:W1:Y:S01]  /*00f0*/  @P0 LDG.E.64 R4, desc[UR12][R10.64] ;  /* 0x0000000c0a040981 */ /* 0x010e62000c1e1b00 */
[----:B0-----:R-:W-:Y:S02]  /*0100*/  UISETP.NE.U32.AND UP0, UPT, UR4, URZ, UPT ;  /* 0x000000ff0400728c */ /* 0x001fe4000bf05070 */
[----:B------:R-:W0:Y:S01]  /*0110*/  S2UR UR22, SR_CTAID.X ;  /* 0x00000000001679c3 */ /* 0x000e220000002500 */
[----:B-----5:R-:W-:Y:S01]  /*0120*/  SHF.R.S32.HI R0, RZ, 0x1f, R13 ;  /* 0x0000001fff007819 */ /* 0x020fe2000001140d */
[----:B------:R-:W-:Y:S01]  /*0130*/  BSSY.RECONVERGENT B0, `(.L_x_6106) ;  /* 0x0000074000007945 */ /* 0x000fe20003800200 */
[----:B------:R-:W-:-:S02]  /*0140*/  UISETP.NE.AND.EX UP0, UPT, UR5, URZ, UPT, UP0 ;  /* 0x000000ff0500728c */ /* 0x000fc4000bf05300 */
[----:B------:R-:W-:-:S03]  /*0150*/  LEA.HI R0, R0, R13, RZ, 0x3 ;  /* 0x0000000d00007211 */ /* 0x000fc600078f18ff */
[----:B------:R-:W0:Y:S01]  /*0160*/  LDC R15, c[0x0][0x360] ;  /* 0x0000d800ff0f7b82 */ /* 0x000e220000000800 */
[----:B------:R-:W-:Y:S01]  /*0170*/  SHF.R.S32.HI R6, RZ, 0x3, R0 ;  /* 0x00000003ff067819 */ /* 0x000fe20000011400 */
[----:B0-----:R-:W-:Y:S01]  /*0180*/  IMAD R0, R15, UR22, R8 ;  /* 0x000000160f007c24 */ /* 0x001fe2000f8e0208 */
[----:B--2---:R-:W-:Y:S02]  /*0190*/  @P0 R2UR UR14, R2 ;  /* 0x00000000020e02ca */ /* 0x004fe400000e0000 */
[----:B------:R-:W-:Y:S02]  /*01a0*/  @P0 R2UR UR15, R3 ;  /* 0x00000000030f02ca */ /* 0x000fe400000e0000 */
[----:B-1----:R-:W-:Y:S02]  /*01b0*/  @P0 IADD3 R10, P1, PT, R4, R7, RZ ;  /* 0x00000007040a0210 */ /* 0x002fe40007f3e0ff */
[----:B------:R-:W-:-:S03]  /*01c0*/  LOP3.LUT R7, R8, 0x1f, RZ, 0xc0, !PT ;  /* 0x0000001f08077812 */ /* 0x000fc600078ec0ff */
[----:B------:R-:W-:Y:S01]  /*01d0*/  @P0 IMAD.X R9, RZ, RZ, R5, P1 ;  /* 0x000000ffff090224 */ /* 0x000fe200008e0605 */
[----:B------:R-:W-:-:S03]  /*01e0*/  LOP3.LUT R5, R8, 0x60, RZ, 0xc0, !PT ;  /* 0x0000006008057812 */ /* 0x000fc600078ec0ff */
[----:B------:R-:W-:Y:S01]  /*01f0*/  UIADD3 UR26, UPT, UPT, UR14, -0x61c88647, URZ ;  /* 0x9e3779b90e1a7890 */ /* 0x000fe2000fffe0ff */
[----:B------:R-:W-:Y:S01]  /*0200*/  LOP3.LUT R11, R5, 0x1f, R8, 0xf8, !PT ;  /* 0x0000001f050b7812 */ /* 0x000fe200078ef808 */
[----:B------:R-:W-:Y:S01]  /*0210*/  UIADD3 UR27, UPT, UPT, UR15, -0x4498517b, URZ ;  /* 0xbb67ae850f1b7890 */ /* 0x000fe2000fffe0ff */
[----:B------:R-:W-:Y:S01]  /*0220*/  SHF.R.U32.HI R4, RZ, 0x2, R9 ;  /* 0x00000002ff047819 */ /* 0x000fe20000011609 */
[----:B------:R-:W-:Y:S01]  /*0230*/  UIADD3 UR28, UPT, UPT, UR14, 0x3c6ef372, URZ ;  /* 0x3c6ef3720e1c7890 */ /* 0x000fe2000fffe0ff */
[----:B------:R-:W-:Y:S01]  /*0240*/  LOP3.LUT R3, R11, 0x7f, RZ, 0x3c, !PT ;  /* 0x0000007f0b037812 */ /* 0x000fe200078e3cff */
[----:B------:R-:W-:Y:S02]  /*0250*/  UIADD3 UR29, UPT, UPT, UR15, 0x76cf5d0a, URZ ;  /* 0x76cf5d0a0f1d7890 */ /* 0x000fe4000fffe0ff */
[----:B------:R-:W-:Y:S02]  /*0260*/  UIADD3 UR30, UPT, UPT, UR14, -0x255992d5, URZ ;  /* 0xdaa66d2b0e1e7890 */ /* 0x000fe4000fffe0ff */
[----:B------:R-:W-:Y:S01]  /*0270*/  IMAD.IADD R2, R6, 0x1, R3 ;  /* 0x0000000106027824 */ /* 0x000fe200078e0203 */
[----:B------:R-:W-:Y:S01]  /*0280*/  SHF.R.U64 R3, R10, 0x2, R9 ;  /* 0x000000020a037819 */ /* 0x000fe20000001209 */
        /* <DEDUP_REMOVED lines=55> */
.L_x_6107:
        /* <DEDUP_REMOVED lines=11> */
[----:B-1----:R-:W-:-:S03]  /*06b0*/  @P1 IMAD.WIDE.U32 R14, R11, 0x20, R14 ;  /* 0x000000200b0e1825 */ /* 0x002fc600078e000e */
[----:B------:R0:W5:Y:S01]  /*06c0*/  @P0 LDG.E.128 R84, desc[UR12][R12.64+0x10] ;  /* 0x0000100c0c540981 */ /* 0x000162000c1e1d00 */
[----:B------:R-:W-:-:S03]  /*06d0*/  @P1 VIADD R11, R11, 0x80 ;  /* 0x000000800b0b1836 */ /* 0x000fc60000000000 */
[----:B------:R0:W5:Y:S01]  /*06e0*/  @P1 LDG.E.128 R72, desc[UR12][R14.64] ;  /* 0x0000000c0e481981 */ /* 0x000162000c1e1d00 */
[C---:B--2---:R-:W-:Y:S01]  /*06f0*/  @P2 IMAD.WIDE.U32 R16, R11.reuse, 0x20, R16 ;  /* 0x000000200b102825 */ /* 0x044fe200078e0010 */
[----:B------:R-:W-:Y:S02]  /*0700*/  @P2 IADD3 R11, PT, PT, R11, 0x80, RZ ;  /* 0x000000800b0b2810 */ /* 0x000fe40007ffe0ff */
        /* <DEDUP_REMOVED lines=22> */
.L_x_6108:
[----:B------:R-:W-:Y:S05]  /*0870*/  BSYNC.RECONVERGENT B0 ;  /* 0x0000000000007941 */ /* 0x000fea0003800200 */
.L_x_6106:
[----:B------:R-:W1:Y:S02]  /*0880*/  LDCU UR4, c[0x0][0x384] ;  /* 0x00007080ff0477ac */ /* 0x000e640008000800 */
[----:B-1----:R-:W-:-:S06]  /*0890*/  UISETP.GE.AND UP0, UPT, UR22, UR4, UPT ;  /* 0x000000041600728c */ /* 0x002fcc000bf06270 */
[----:B------:R-:W-:-:S13]  /*08a0*/  PLOP3.LUT P0, PT, PT, PT, UP0, 0x80, 0x8 ;  /* 0x000000000008781c */ /* 0x000fda0003f0f008 */
[----:B------:R-:W-:Y:S05]  /*08b0*/  @P0 EXIT ;  /* 0x000000000000094d */ /* 0x000fea0003800000 */
[----:B0-----:R-:W-:Y:S01]  /*08c0*/  IMAD.HI.U32 R9, R0, -0x326172a9, RZ ;  /* 0xcd9e8d5700097827 */ /* 0x001fe200078e00ff */
[----:B------:R-:W0:Y:S03]  /*08d0*/  LDCU UR23, c[0x0][0x404] ;  /* 0x00008080ff1777ac */ /* 0x000e260008000800 */
        /* <DEDUP_REMOVED lines=60> */
[----:B------:R-:W-:Y:S01]  /*0ca0*/  IMAD R7, R7, -0x20, R14 ;  /* 0xffffffe007077824 */ /* 0x000fe200078e020e */
[----:B------:R-:W-:Y:S01]  /*0cb0*/  LOP3.LUT R12, R12, UR40, R9, 0x96, !PT ;  /* 0x000000280c0c7c12 */ /* 0x000fe2000f8e9609 */
[----:B------:R-:W-:Y:S02]  /*0cc0*/  IMAD R8, R8, -0x2daee0ad, RZ ;  /* 0xd2511f5308087824 */ /* 0x000fe400078e02ff */
[----:B------:R-:W-:Y:S01]  /*0cd0*/  IMAD.HI.U32 R5, R11, -0x2daee0ad, RZ ;  /* 0xd2511f530b057827 */ /* 0x000fe200078e00ff */
[----:B------:R-:W-:-:S03]  /*0ce0*/  VIMNMX R7, PT, PT, RZ, R7, !PT ;  /* 0x00000007ff077248 */ /* 0x000fc60007fe0100 */
[----:B------:R-:W-:Y:S01]  /*0cf0*/  IMAD R15, R15, 0x8, R6 ;  /* 0x000000080f0f7824 */ /* 0x000fe200078e0206 */
[----:B------:R-:W-:Y:S01]  /*0d00*/  LOP3.LUT R14, R8, UR41, R5, 0x96, !PT ;  /* 0x00000029080e7c12 */ /* 0x000fe2000f8e9605 */
[----:B------:R-:W-:Y:S01]  /*0d10*/  IMAD R8, R11, -0x2daee0ad, RZ ;  /* 0xd2511f530b087824 */ /* 0x000fe200078e02ff */
[----:B------:R-:W-:Y:S01]  /*0d20*/  VIMNMX R5, PT, PT, R7, 0x20, PT ;  /* 0x0000002007057848 */ /* 0x000fe20003fe0100 */
[----:B------:R-:W-:-:S03]  /*0d30*/  IMAD.HI.U32 R7, R12, -0x2daee0ad, RZ ;  /* 0xd2511f530c077827 */ /* 0x000fc600078e00ff */
[----:B------:R-:W-:Y:S01]  /*0d40*/  LEA R5, R5, R6, 0x3 ;  /* 0x0000000605057211 */ /* 0x000fe200078e18ff */
[----:B------:R-:W-:Y:S01]  /*0d50*/  IMAD R16, R13, -0x326172a9, RZ ;  /* 0xcd9e8d570d107824 */ /* 0x000fe200078e02ff */
[----:B------:R-:W-:Y:S01]  /*0d60*/  LOP3.LUT R6, R8, UR43, R7, 0x96, !PT ;  /* 0x0000002b08067c12 */ /* 0x000fe2000f8e9607 */
[----:B------:R-:W-:Y:S01]  /*0d70*/  IMAD.HI.U32 R9, R14, -0x326172a9, RZ ;  /* 0xcd9e8d570e097827 */ /* 0x000fe200078e00ff */
[----:B------:R-:W-:-:S03]  /*0d80*/  I2FP.F32.U32 R8, R15 ;  /* 0x0000000f00087245 */ /* 0x000fc60000201000 */
[----:B------:R-:W-:Y:S01]  /*0d90*/  IMAD R100, R12, -0x2daee0ad, RZ ;  /* 0xd2511f530c647824 */ /* 0x000fe200078e02ff */
[----:B------:R-:W-:Y:S01]  /*0da0*/  LOP3.LUT R7, R16, UR42, R9, 0x96, !PT ;  /* 0x0000002a10077c12 */ /* 0x000fe2000f8e9609 */
[----:B------:R-:W-:Y:S01]  /*0db0*/  IMAD R12, R14, -0x326172a9, RZ ;  /* 0xcd9e8d570e0c7824 */ /* 0x000fe200078e02ff */
[----:B------:R-:W0:Y:S01]  /*0dc0*/  MUFU.RCP R8, R8 ;  /* 0x0000000800087308 */ /* 0x000e220000001000 */
[----:B------:R-:W-:Y:S01]  /*0dd0*/  LOP3.LUT R9, R10, 0x3, RZ, 0xc0, !PT ;  /* 0x000000030a097812 */ /* 0x000fe200078ec0ff */
[----:B-1234-:R-:W-:-:S07]  /*0de0*/  IMAD.MOV.U32 R10, RZ, RZ, RZ ;  /* 0x000000ffff0a7224 */ /* 0x01efce00078e00ff */
.L_x_6524:
[----:B0-----:R-:W-:-:S06]  /*0df0*/  UIMAD.WIDE UR4, UR22, 0x4, UR8 ;  /* 0x00000004160478a5 */ /* 0x001fcc000f8e0208 */
[----:B-1234-:R-:W-:Y:S01]  /*0e00*/  IMAD.U32 R94, RZ, RZ, UR4 ;  /* 0x00000004ff5e7e24 */ /* 0x01efe2000f8e00ff */
[----:B------:R-:W-:-:S05]  /*0e10*/  MOV R95, UR5 ;  /* 0x00000005005f7c02 */ /* 0x000fca0008000f00 */
[----:B------:R-:W2:Y:S01]  /*0e20*/  LDG.E R94, desc[UR12][R94.64] ;  /* 0x0000000c5e5e7981 */ /* 0x000ea2000c1e1900 */
[----:B------:R-:W-:-:S06]  /*0e30*/  UIMAD.WIDE UR4, UR22, 0x4, UR10 ;  /* 0x00000004160478a5 */ /* 0x000fcc000f8e020a */
[----:B------:R-:W-:Y:S02]  /*0e40*/  IMAD.U32 R92, RZ, RZ, UR4 ;  /* 0x00000004ff5c7e24 */ /* 0x000fe4000f8e00ff */
[----:B------:R-:W-:-:S05]  /*0e50*/  IMAD.U32 R93, RZ, RZ, UR5 ;  /* 0x00000005ff5d7e24 */ /* 0x000fca000f8e00ff */
[----:B------:R-:W3:Y:S01]  /*0e60*/  LDG.E R92, desc[UR12][R92.64] ;  /* 0x0000000c5c5c7981 */ /* 0x000ee2000c1e1900 */
[----:B------:R-:W-:Y:S01]  /*0e70*/  UIMAD UR4, UR22, UR45, URZ ;  /* 0x0000002d160472a4 */ /* 0x000fe2000f8e02ff */
[----:B------:R-:W-:Y:S01]  /*0e80*/  ISETP.GE.U32.AND P0, PT, R2, 0x80, PT ;  /* 0x000000800200780c */ /* 0x000fe20003f06070 */
[----:B------:R-:W-:Y:S01]  /*0e90*/  BSSY.RECONVERGENT B0, `(.L_x_6109) ;  /* 0x00005c2000007945 */ /* 0x000fe20003800200 */
[----:B------:R-:W0:Y:S01]  /*0ea0*/  S2R R22, SR_TID.X ;  /* 0x0000000000167919 */ /* 0x000e220000002100 */
[----:B------:R-:W-:Y:S01]  /*0eb0*/  HFMA2 R96, -RZ, RZ, 0, 0 ;  /* 0x00000000ff607431 */ /* 0x000fe200000001ff */
        /* <DEDUP_REMOVED lines=11> */
[----:B------:R-:W-:-:S03]  /*0f70*/  IMAD.U32 R95, RZ, RZ, UR7 ;  /* 0x00000007ff5f7e24 */ /* 0x000fc6000f8e00ff */
        /* <DEDUP_REMOVED lines=9> */
.L_x_6111:
[----:B------:R-:W-:Y:S05]  /*1010*/  BRA.U !UP0, `(.L_x_6112) ;  /* 0x0000002d088c7547 */ /* 0x000fea000b800000 */
[----:B------:R-:W0:Y:S02]  /*1020*/  LDC.64 R92, c[0x0][0x3a0] ;  /* 0x0000e800ff5c7b82 */ /* 0x000e240000000a00 */
        /* <DEDUP_REMOVED lines=23> */
.L_x_6116:
        /* <DEDUP_REMOVED lines=13> */
.L_x_6118:
[----:B------:R-:W-:Y:S05]  /*1270*/  BSYNC.RECONVERGENT B2 ;  /* 0x0000000000027941 */ /* 0x000fea0003800200 */
.L_x_6117:
        /* <DEDUP_REMOVED lines=42> */
.L_x_6115:
[----:B------:R-:W-:Y:S05]  /*1520*/  BSYNC.RECONVERGENT B1 ;  /* 0x0000000000017941 */ /* 0x000fea0003800200 */
.L_x_6114:
        /* <DEDUP_REMOVED lines=11> */
.L_x_6113:
        /* <DEDUP_REMOVED lines=22> */
.L_x_6122:
        /* <DEDUP_REMOVED lines=13> */
.L_x_6124:
[----:B------:R-:W-:Y:S05]  /*1810*/  BSYNC.RECONVERGENT B2 ;  /* 0x0000000000027941 */ /* 0x000fea0003800200 */
.L_x_6123:
        /* <DEDUP_REMOVED lines=43> */
.L_x_6121:
[----:B------:R-:W-:Y:S05]  /*1ad0*/  BSYNC.RECONVERGENT B1 ;  /* 0x0000000000017941 */ /* 0x000fea0003800200 */
.L_x_6120:
        /* <DEDUP_REMOVED lines=13> */
.L_x_6119:
        /* <DEDUP_REMOVED lines=21> */
.L_x_6128:
        /* <DEDUP_REMOVED lines=13> */
.L_x_6130:
[----:B------:R-:W-:Y:S05]  /*1dd0*/  BSYNC.RECONVERGENT B2 ;  /* 0x0000000000027941 */ /* 0x000fea0003800200 */
.L_x_6129:
        /* <DEDUP_REMOVED lines=43> */
.L_x_6127:
[----:B------:R-:W-:Y:S05]  /*2090*/  BSYNC.RECONVERGENT B1 ;  /* 0x0000000000017941 */ /* 0x000fea0003800200 */
.L_x_6126:
        /* <DEDUP_REMOVED lines=11> */
.L_x_6125:
        /* <DEDUP_REMOVED lines=22> */
.L_x_6134:
        /* <DEDUP_REMOVED lines=13> */
.L_x_6136:
[----:B------:R-:W-:Y:S05]  /*2380*/  BSYNC.RECONVERGENT B2 ;  /* 0x0000000000027941 */ /* 0x000fea0003800200 */
.L_x_6135:
        /* <DEDUP_REMOVED lines=42> */
.L_x_6133:
[----:B------:R-:W-:Y:S05]  /*2630*/  BSYNC.RECONVERGENT B1 ;  /* 0x0000000000017941 */ /* 0x000fea0003800200 */
.L_x_6132:
        /* <DEDUP_REMOVED lines=13> */
.L_x_6131:
        /* <DEDUP_REMOVED lines=21> */
.L_x_6140:
        /* <DEDUP_REMOVED lines=13> */
.L_x_6142:
[----:B------:R-:W-:Y:S05]  /*2930*/  BSYNC.RECONVERGENT B2 ;  /* 0x0000000000027941 */ /* 0x000fea0003800200 */
.L_x_6141:
        /* <DEDUP_REMOVED lines=43> */
.L_x_6139:
[----:B------:R-:W-:Y:S05]  /*2bf0*/  BSYNC.RECONVERGENT B1 ;  /* 0x0000000000017941 */ /* 0x000fea0003800200 */
.L_x_6138:
        /* <DEDUP_REMOVED lines=11> */
.L_x_6137:
        /* <DEDUP_REMOVED lines=22> */
.L_x_6146:
        /* <DEDUP_REMOVED lines=13> */
.L_x_6148:
[----:B------:R-:W-:Y:S05]  /*2ee0*/  BSYNC.RECONVERGENT B2 ;  /* 0x0000000000027941 */ /* 0x000fea0003800200 */
.L_x_6147:
        /* <DEDUP_REMOVED lines=43> */
.L_x_6145:
[----:B------:R-:W-:Y:S05]  /*31a0*/  BSYNC.RECONVERGENT B1 ;  /* 0x0000000000017941 */ /* 0x000fea0003800200 */
.L_x_6144:
        /* <DEDUP_REMOVED lines=13> */
.L_x_6143:
        /* <DEDUP_REMOVED lines=21> */
.L_x_6152:
        /* <DEDUP_REMOVED lines=13> */
.L_x_6154:
[----:B------:R-:W-:Y:S05]  /*34a0*/  BSYNC.RECONVERGENT B2 ;  /* 0x0000000000027941 */ /* 0x000fea0003800200 */
.L_x_6153:
        /* <DEDUP_REMOVED lines=43> */
.L_x_6151:
[----:B------:R-:W-:Y:S05]  /*3760*/  BSYNC.RECONVERGENT B1 ;  /* 0x0000000000017941 */ /* 0x000fea0003800200 */
.L_x_6150:
        /* <DEDUP_REMOVED lines=11> */
.L_x_6149:
        /* <DEDUP_REMOVED lines=22> */
.L_x_6158:
        /* <DEDUP_REMOVED lines=13> */
.L_x_6160:
[----:B------:R-:W-:Y:S05]  /*3a50*/  BSYNC.RECONVERGENT B2 ;  /* 0x0000000000027941 */ /* 0x000fea0003800200 */
.L_x_6159:
        /* <DEDUP_REMOVED lines=43> */
.L_x_6157:
[----:B------:R-:W-:Y:S05]  /*3d10*/  BSYNC.RECONVERGENT B1 ;  /* 0x0000000000017941 */ /* 0x000fea0003800200 */
.L_x_6156:
        /* <DEDUP_REMOVED lines=13> */
.L_x_6155:
[----:B------:R-:W-:Y:S02]  /*3df0*/  F2FP.BF16.F32.PACK_AB R95, RZ, R145 ;  /* 0x00000091ff5f723e */ /* 0x000fe400000010ff */
[----:B------:R-:W-:Y:S02]  /*3e00*/  PRMT R94, R110, 0x5410, R94 ;  /* 0x000054106e5e7816 */ /* 0x000fe4000000005e */
[----:B------:R-:W-:Y:S02]  /*3e10*/  PRMT R93, R104, 0x5410, R108 ;  /* 0x00005410685d7816 */ /* 0x000fe4000000006c */
[----:B------:R-:W-:Y:S02]  /*3e20*/  PRMT R92, R100, 0x5410, R102 ;  /* 0x00005410645c7816 */ /* 0x000fe40000000066 */
[----:B------:R-:W-:Y:S01]  /*3e30*/  PRMT R95, R106, 0x5410, R95 ;  /* 0x000054106a5f7816 */ /* 0x000fe2000000005f */
[----:B------:R-:W-:Y:S06]  /*3e40*/  BRA `(.L_x_6161) ;  /* 0x0000002800ac7947 */ /* 0x000fec0003800000 */
.L_x_6112:
        /* <DEDUP_REMOVED lines=20> */
.L_x_6165:
        /* <DEDUP_REMOVED lines=13> */
.L_x_6167:
[----:B------:R-:W-:Y:S05]  /*4060*/  BSYNC.RECONVERGENT B2 ;  /* 0x0000000000027941 */ /* 0x000fea0003800200 */
.L_x_6166:
        /* <DEDUP_REMOVED lines=42> */
.L_x_6164:
[----:B------:R-:W-:Y:S05]  /*4310*/  BSYNC.RECONVERGENT B1 ;  /* 0x0000000000017941 */ /* 0x000fea0003800200 */
.L_x_6163:
        /* <DEDUP_REMOVED lines=9> */
.L_x_6162:
        /* <DEDUP_REMOVED lines=17> */
.L_x_6171:
        /* <DEDUP_REMOVED lines=13> */
.L_x_6173:
[----:B------:R-:W-:Y:S05]  /*4590*/  BSYNC.RECONVERGENT B2 ;  /* 0x0000000000027941 */ /* 0x000fea0003800200 */
.L_x_6172:
        /* <DEDUP_REMOVED lines=43> */
.L_x_6170:
[----:B------:R-:W-:Y:S05]  /*4850*/  BSYNC.RECONVERGENT B1 ;  /* 0x0000000000017941 */ /* 0x000fea0003800200 */
.L_x_6169:
[----:B------:R-:W-:Y:S01]  /*4860*/  I2FP.F32.U32 R14, R15 ;  /* 0x0000000f000e7245 */ /* 0x000fe20000201000 */
[----:B------:R-:W-:Y:S01]  /*4870*/  HFMA2 R93, -RZ, RZ, 0.1171875, 0 ;  /* 0x2f800000ff5d7431 */ /* 0x000fe200000001ff */
[----:B-----5:R-:W-:-:S04]  /*4880*/  PRMT R15, R24, 0x7632, R15 ;  /* 0x00007632180f7816 */ /* 0x020fc8000000000f */
[----:B------:R-:W-:Y:S01]  /*4890*/  FFMA.FTZ R14, R14, R93, 1.1641532182693481445e-10 ;  /* 0x2f0000000e0e7423 */ /* 0x000fe2000001005d */
[----:B------:R-:W-:-:S04]  /*48a0*/  IMAD.U32 R15, R15, 0x10000, RZ ;  /* 0x000100000f0f7824 */ /* 0x000fc800078e00ff */
[----:B------:R-:W-:Y:S01]  /*48b0*/  FMUL.FTZ R15, R15, UR17 ;  /* 0x000000110f0f7c20 */ /* 0x000fe20008410000 */
[----:B------:R-:W-:-:S03]  /*48c0*/  FSETP.GTU.FTZ.AND P1, PT, R14, UR23, PT ;  /* 0x000000170e007c0b */ /* 0x000fc6000bf3c000 */
[----:B------:R-:W-:Y:S01]  /*48d0*/  FMUL.FTZ R15, R15, UR16 ;  /* 0x000000100f0f7c20 */ /* 0x000fe20008410000 */
[----:B------:R-:W-:-:S04]  /*48e0*/  SEL R14, RZ, 0x1, P1 ;  /* 0x00000001ff0e7807 */ /* 0x000fc80000800000 */
[----:B------:R-:W-:-:S07]  /*48f0*/  FSEL R15, R15, RZ, !P1 ;  /* 0x000000ff0f0f7208 */ /* 0x000fce0004800000 */
.L_x_6168:
        /* <DEDUP_REMOVED lines=17> */
.L_x_6177:
        /* <DEDUP_REMOVED lines=13> */
.L_x_6179:
[----:B------:R-:W-:Y:S05]  /*4ae0*/  BSYNC.RECONVERGENT B2 ;  /* 0x0000000000027941 */ /* 0x000fea0003800200 */
.L_x_6178:
        /* <DEDUP_REMOVED lines=43> */
.L_x_6176:
[----:B------:R-:W-:Y:S05]  /*4da0*/  BSYNC.RECONVERGENT B1 ;  /* 0x0000000000017941 */ /* 0x000fea0003800200 */
.L_x_6175:
        /* <DEDUP_REMOVED lines=9> */
.L_x_6174:
        /* <DEDUP_REMOVED lines=17> */
.L_x_6183:
        /* <DEDUP_REMOVED lines=13> */
.L_x_6185:
[----:B------:R-:W-:Y:S05]  /*5020*/  BSYNC.RECONVERGENT B2 ;  /* 0x0000000000027941 */ /* 0x000fea0003800200 */
.L_x_6184:
        /* <DEDUP_REMOVED lines=43> */
.L_x_6182:
[----:B------:R-:W-:Y:S05]  /*52e0*/  BSYNC.RECONVERGENT B1 ;  /* 0x0000000000017941 */ /* 0x000fea0003800200 */
.L_x_6181:
        /* <DEDUP_REMOVED lines=10> */
.L_x_6180:
        /* <DEDUP_REMOVED lines=17> */
.L_x_6189:
        /* <DEDUP_REMOVED lines=13> */
.L_x_6191:
[----:B------:R-:W-:Y:S05]  /*5570*/  BSYNC.RECONVERGENT B2 ;  /* 0x0000000000027941 */ /* 0x000fea0003800200 */
.L_x_6190:
        /* <DEDUP_REMOVED lines=43> */
.L_x_6188:
[----:B------:R-:W-:Y:S05]  /*5830*/  BSYNC.RECONVERGENT B1 ;  /* 0x0000000000017941 */ /* 0x000fea0003800200 */
.L_x_6187:
        /* <DEDUP_REMOVED lines=9> */
.L_x_6186:
        /* <DEDUP_REMOVED lines=17> */
.L_x_6195:
        /* <DEDUP_REMOVED lines=13> */
.L_x_6197:
[----:B------:R-:W-:Y:S05]  /*5ab0*/  BSYNC.RECONVERGENT B2 ;  /* 0x0000000000027941 */ /* 0x000fea0003800200 */
.L_x_6196:
        /* <DEDUP_REMOVED lines=43> */
.L_x_6194:
[----:B------:R-:W-:Y:S05]  /*5d70*/  BSYNC.RECONVERGENT B1 ;  /* 0x0000000000017941 */ /* 0x000fea0003800200 */
.L_x_6193:
        /* <DEDUP_REMOVED lines=10> */
.L_x_6192:
        /* <DEDUP_REMOVED lines=17> */
.L_x_6201:
        /* <DEDUP_REMOVED lines=13> */
.L_x_6203:
[----:B------:R-:W-:Y:S05]  /*6000*/  BSYNC.RECONVERGENT B2 ;  /* 0x0000000000027941 */ /* 0x000fea0003800200 */
.L_x_6202:
        /* <DEDUP_REMOVED lines=43> */
.L_x_6200:
[----:B------:R-:W-:Y:S05]  /*62c0*/  BSYNC.RECONVERGENT B1 ;  /* 0x0000000000017941 */ /* 0x000fea0003800200 */
.L_x_6199:
        /* <DEDUP_REMOVED lines=9> */
.L_x_6198:
        /* <DEDUP_REMOVED lines=17> */
.L_x_6207:
        /* <DEDUP_REMOVED lines=13> */
.L_x_6209:
[----:B------:R-:W-:Y:S05]  /*6540*/  BSYNC.RECONVERGENT B2 ;  /* 0x0000000000027941 */ /* 0x000fea0003800200 */
.L_x_6208:
        /* <DEDUP_REMOVED lines=43> */
.L_x_6206:
[----:B------:R-:W-:Y:S05]  /*6800*/  BSYNC.RECONVERGENT B1 ;  /* 0x0000000000017941 */ /* 0x000fea0003800200 */
.L_x_6205:
        /* <DEDUP_REMOVED lines=10> */
.L_x_6204:
[----:B------:R-:W-:Y:S02]  /*68b0*/  F2FP.BF16.F32.PACK_AB R95, RZ, R145 ;  /* 0x00000091ff5f723e */ /* 0x000fe400000010ff */
[----:B------:R-:W-:Y:S02]  /*68c0*/  PRMT R94, R110, 0x5410, R112 ;  /* 0x000054106e5e7816 */ /* 0x000fe40000000070 */
[----:B------:R-:W-:Y:S02]  /*68d0*/  PRMT R93, R106, 0x5410, R108 ;  /* 0x000054106a5d7816 */ /* 0x000fe4000000006c */
[----:B------:R-:W-:Y:S02]  /*68e0*/  PRMT R92, R104, 0x5410, R102 ;  /* 0x00005410685c7816 */ /* 0x000fe40000000066 */
[----:B------:R-:W-:-:S07]  /*68f0*/  PRMT R95, R100, 0x5410, R95 ;  /* 0x00005410645f7816 */ /* 0x000fce000000005f */
.L_x_6161:
        /* <DEDUP_REMOVED lines=25> */
.L_x_6210:
[----:B------:R-:W-:Y:S02]  /*6a90*/  VIADD R98, R98, 0x80 ;  /* 0x0000008062627836 */ /* 0x000fe40000000000 */
[----:B------:R-:W-:-:S07]  /*6aa0*/  VIADD R96, R96, 0x80 ;  /* 0x0000008060607836 */ /* 0x000fce0000000000 */
.L_x_6110:
[----:B------:R-:W-:Y:S05]  /*6ab0*/  BSYNC.RECONVERGENT B0 ;  /* 0x0000000000007941 */ /* 0x000fea0003800200 */
.L_x_6109:
        /* <DEDUP_REMOVED lines=9> */
.L_x_6213:
        /* <DEDUP_REMOVED lines=25> */
.L_x_6218:
        /* <DEDUP_REMOVED lines=13> */
.L_x_6220:
[----:B------:R-:W-:Y:S05]  /*6db0*/  BSYNC.RECONVERGENT B2 ;  /* 0x0000000000027941 */ /* 0x000fea0003800200 */
.L_x_6219:
        /* <DEDUP_REMOVED lines=42> */
.L_x_6217:
[----:B------:R-:W-:Y:S05]  /*7060*/  BSYNC.RECONVERGENT B1 ;  /* 0x0000000000017941 */ /* 0x000fea0003800200 */
.L_x_6216:
[----:B------:R-:W-:Y:S01]  /*7070*/  I2FP.F32.U32 R9, R13 ;  /* 0x0000000d00097245 */ /* 0x000fe20000201000 */
[----:B------:R-:W-:Y:S02]  /*7080*/  IMAD.MOV.U32 R100, RZ, RZ, 0x2f800000 ;  /* 0x2f800000ff647424 */ /* 0x000fe400078e00ff */
[----:B-----5:R-:W-:Y:S02]  /*7090*/  IMAD.U32 R13, R24, 0x10000, RZ ;  /* 0x00010000180d7824 */ /* 0x020fe400078e00ff */
        /* <DEDUP_REMOVED lines=8> */
.L_x_6215:
        /* <DEDUP_REMOVED lines=22> */
.L_x_6224:
        /* <DEDUP_REMOVED lines=13> */
.L_x_6226:
[----:B------:R-:W-:Y:S05]  /*7350*/  BSYNC.RECONVERGENT B2 ;  /* 0x0000000000027941 */ /* 0x000fea0003800200 */
.L_x_6225:
        /* <DEDUP_REMOVED lines=43> */
.L_x_6223:
[----:B------:R-:W-:Y:S05]  /*7610*/  BSYNC.RECONVERGENT B1 ;  /* 0x0000000000017941 */ /* 0x000fea0003800200 */
.L_x_6222:
        /* <DEDUP_REMOVED lines=13> */
.L_x_6221:
        /* <DEDUP_REMOVED lines=21> */
.L_x_6230:
        /* <DEDUP_REMOVED lines=13> */
.L_x_6232:
[----:B------:R-:W-:Y:S05]  /*7910*/  BSYNC.RECONVERGENT B2 ;  /* 0x0000000000027941 */ /* 0x000fea0003800200 */
.L_x_6231:
        /* <DEDUP_REMOVED lines=42> */
.L_x_6229:
[----:B------:R-:W-:Y:S05]  /*7bc0*/  BSYNC.RECONVERGENT B1 ;  /* 0x0000000000017941 */ /* 0x000fea0003800200 */
.L_x_6228:
        /* <DEDUP_REMOVED lines=11> */
.L_x_6227:
        /* <DEDUP_REMOVED lines=22> */
.L_x_6236:
        /* <DEDUP_REMOVED lines=13> */
.L_x_6238:
[----:B------:R-:W-:Y:S05]  /*7eb0*/  BSYNC.RECONVERGENT B2 ;  /* 0x0000000000027941 */ /* 0x000fea0003800200 */
.L_x_6237:
        /* <DEDUP_REMOVED lines=43> */
.L_x_6235:
[----:B------:R-:W-:Y:S05]  /*8170*/  BSYNC.RECONVERGENT B1 ;  /* 0x0000000000017941 */ /* 0x000fea0003800200 */
.L_x_6234:
        /* <DEDUP_REMOVED lines=13> */
.L_x_6233:
        /* <DEDUP_REMOVED lines=21> */
.L_x_6242:
        /* <DEDUP_REMOVED lines=13> */
.L_x_6244:
[----:B------:R-:W-:Y:S05]  /*8470*/  BSYNC.RECONVERGENT B2 ;  /* 0x0000000000027941 */ /* 0x000fea0003800200 */
.L_x_6243:
        /* <DEDUP_REMOVED lines=43> */
.L_x_6241:
[----:B------:R-:W-:Y:S05]  /*8730*/  BSYNC.RECONVERGENT B1 ;  /* 0x0000000000017941 */ /* 0x000fea0003800200 */
.L_x_6240:
        /* <DEDUP_REMOVED lines=11> */
.L_x_6239:
        /* <DEDUP_REMOVED lines=22> */
.L_x_6248:
        /* <DEDUP_REMOVED lines=13> */
.L_x_6250:
[----:B------:R-:W-:Y:S05]  /*8a20*/  BSYNC.RECONVERGENT B2 ;  /* 0x0000000000027941 */ /* 0x000fea0003800200 */
.L_x_6249:
        /* <DEDUP_REMOVED lines=43> */
.L_x_6247:
[----:B------:R-:W-:Y:S05]  /*8ce0*/  BSYNC.RECONVERGENT B1 ;  /* 0x0000000000017941 */ /* 0x000fea0003800200 */
.L_x_6246:
        /* <DEDUP_REMOVED lines=13> */
.L_x_6245:
        /* <DEDUP_REMOVED lines=21> */
.L_x_6254:
        /* <DEDUP_REMOVED lines=13> */
.L_x_6256:
[----:B------:R-:W-:Y:S05]  /*8fe0*/  BSYNC.RECONVERGENT B2 ;  /* 0x0000000000027941 */ /* 0x000fea0003800200 */
.L_x_6255:
        /* <DEDUP_REMOVED lines=43> */
.L_x_6253:
[----:B------:R-:W-:Y:S05]  /*92a0*/  BSYNC.RECONVERGENT B1 ;  /* 0x0000000000017941 */ /* 0x000fea0003800200 */
.L_x_6252:
        /* <DEDUP_REMOVED lines=11> */
.L_x_6251:
        /* <DEDUP_REMOVED lines=22> */
.L_x_6260:
        /* <DEDUP_REMOVED lines=13> */
.L_x_6262:
[----:B------:R-:W-:Y:S05]  /*9590*/  BSYNC.RECONVERGENT B2 ;  /* 0x0000000000027941 */ /* 0x000fea0003800200 */
.L_x_6261:
        /* <DEDUP_REMOVED lines=43> */
.L_x_6259:
[----:B------:R-:W-:Y:S05]  /*9850*/  BSYNC.RECONVERGENT B1 ;  /* 0x0000000000017941 */ /* 0x000fea0003800200 */
.L_x_6258:
        /* <DEDUP_REMOVED lines=13> */
.L_x_6257:
[----:B------:R-:W-:Y:S02]  /*9930*/  F2FP.BF16.F32.PACK_AB R95, RZ, R141 ;  /* 0x0000008dff5f723e */ /* 0x000fe400000010ff */
[----:B------:R-:W-:Y:S02]  /*9940*/  PRMT R94, R110, 0x5410, R94 ;  /* 0x000054106e5e7816 */ /* 0x000fe4000000005e */
[----:B------:R-:W-:Y:S02]  /*9950*/  PRMT R93, R104, 0x5410, R108 ;  /* 0x00005410685d7816 */ /* 0x000fe4000000006c */
[----:B------:R-:W-:Y:S02]  /*9960*/  PRMT R92, R100, 0x5410, R102 ;  /* 0x00005410645c7816 */ /* 0x000fe40000000066 */
[----:B------:R-:W-:Y:S01]  /*9970*/  PRMT R95, R106, 0x5410, R95 ;  /* 0x000054106a5f7816 */ /* 0x000fe2000000005f */
[----:B------:R-:W-:Y:S06]  /*9980*/  BRA `(.L_x_6263) ;  /* 0x0000002800ac7947 */ /* 0x000fec0003800000 */
.L_x_6214:
[----:B------:R-:W-:Y:S01]  /*9990*/  IMAD.MOV.U32 R23, RZ, RZ, RZ ;  /* 0x000000ffff177224 */ /* 0x000fe200078e00ff */
[----:B01----:R-:W-:Y:S01]  /*99a0*/  MOV R92, R9 ;  /* 0x00000009005c7202 */ /* 0x003fe20000000f00 */
        /* <DEDUP_REMOVED lines=18> */
.L_x_6267:
        /* <DEDUP_REMOVED lines=13> */
.L_x_6269:
[----:B------:R-:W-:Y:S05]  /*9ba0*/  BSYNC.RECONVERGENT B2 ;  /* 0x0000000000027941 */ /* 0x000fea0003800200 */
.L_x_6268:
        /* <DEDUP_REMOVED lines=42> */
.L_x_6266:
[----:B------:R-:W-:Y:S05]  /*9e50*/  BSYNC.RECONVERGENT B1 ;  /* 0x0000000000017941 */ /* 0x000fea0003800200 */
.L_x_6265:
        /* <DEDUP_REMOVED lines=9> */
.L_x_6264:
        /* <DEDUP_REMOVED lines=17> */
.L_x_6273:
        /* <DEDUP_REMOVED lines=13> */
.L_x_6275:
[----:B------:R-:W-:Y:S05]  /*a0d0*/  BSYNC.RECONVERGENT B2 ;  /* 0x0000000000027941 */ /* 0x000fea0003800200 */
.L_x_6274:
        /* <DEDUP_REMOVED lines=43> */
.L_x_6272:
[----:B------:R-:W-:Y:S05]  /*a390*/  BSYNC.RECONVERGENT B1 ;  /* 0x0000000000017941 */ /* 0x000fea0003800200 */
.L_x_6271:
        /* <DEDUP_REMOVED lines=10> */
.L_x_6270:
        /* <DEDUP_REMOVED lines=17> */
.L_x_6279:
        /* <DEDUP_REMOVED lines=13> */
.L_x_6281:
[----:B------:R-:W-:Y:S05]  /*a620*/  BSYNC.RECONVERGENT B2 ;  /* 0x0000000000027941 */ /* 0x000fea0003800200 */
.L_x_6280:
        /* <DEDUP_REMOVED lines=43> */
.L_x_6278:
[----:B------:R-:W-:Y:S05]  /*a8e0*/  BSYNC.RECONVERGENT B1 ;  /* 0x0000000000017941 */ /* 0x000fea0003800200 */
.L_x_6277:
        /* <DEDUP_REMOVED lines=9> */
.L_x_6276:
        /* <DEDUP_REMOVED lines=17> */
.L_x_6285:
        /* <DEDUP_REMOVED lines=13> */
.L_x_6287:
[----:B------:R-:W-:Y:S05]  /*ab60*/  BSYNC.RECONVERGENT B2 ;  /* 0x0000000000027941 */ /* 0x000fea0003800200 */
.L_x_6286:
        /* <DEDUP_REMOVED lines=43> */
.L_x_6284:
[----:B------:R-:W-:Y:S05]  /*ae20*/  BSYNC.RECONVERGENT B1 ;  /* 0x0000000000017941 */ /* 0x000fea0003800200 */
.L_x_6283:
        /* <DEDUP_REMOVED lines=10> */
.L_x_6282:
        /* <DEDUP_REMOVED lines=17> */
.L_x_6291:
        /* <DEDUP_REMOVED lines=13> */
.L_x_6293:
[----:B------:R-:W-:Y:S05]  /*b0b0*/  BSYNC.RECONVERGENT B2 ;  /* 0x0000000000027941 */ /* 0x000fea0003800200 */
.L_x_6292:
        /* <DEDUP_REMOVED lines=43> */
.L_x_6290:
[----:B------:R-:W-:Y:S05]  /*b370*/  BSYNC.RECONVERGENT B1 ;  /* 0x0000000000017941 */ /* 0x000fea0003800200 */
.L_x_6289:
        /* <DEDUP_REMOVED lines=9> */
.L_x_6288:
        /* <DEDUP_REMOVED lines=17> */
.L_x_6297:
        /* <DEDUP_REMOVED lines=13> */
.L_x_6299:
[----:B------:R-:W-:Y:S05]  /*b5f0*/  BSYNC.RECONVERGENT B2 ;  /* 0x0000000000027941 */ /* 0x000fea0003800200 */
.L_x_6298:
        /* <DEDUP_REMOVED lines=43> */
.L_x_6296:
[----:B------:R-:W-:Y:S05]  /*b8b0*/  BSYNC.RECONVERGENT B1 ;  /* 0x0000000000017941 */ /* 0x000fea0003800200 */
.L_x_6295:
        /* <DEDUP_REMOVED lines=10> */
.L_x_6294:
        /* <DEDUP_REMOVED lines=17> */
.L_x_6303:
        /* <DEDUP_REMOVED lines=13> */
.L_x_6305:
[----:B------:R-:W-:Y:S05]  /*bb40*/  BSYNC.RECONVERGENT B2 ;  /* 0x0000000000027941 */ /* 0x000fea0003800200 */
.L_x_6304:
        /* <DEDUP_REMOVED lines=43> */
.L_x_6302:
[----:B------:R-:W-:Y:S05]  /*be00*/  BSYNC.RECONVERGENT B1 ;  /* 0x0000000000017941 */ /* 0x000fea0003800200 */
.L_x_6301:
        /* <DEDUP_REMOVED lines=9> */
.L_x_6300:
        /* <DEDUP_REMOVED lines=17> */
.L_x_6309:
        /* <DEDUP_REMOVED lines=13> */
.L_x_6311:
[----:B------:R-:W-:Y:S05]  /*c080*/  BSYNC.RECONVERGENT B2 ;  /* 0x0000000000027941 */ /* 0x000fea0003800200 */
.L_x_6310:
        /* <DEDUP_REMOVED lines=43> */
.L_x_6308:
[----:B------:R-:W-:Y:S05]  /*c340*/  BSYNC.RECONVERGENT B1 ;  /* 0x0000000000017941 */ /* 0x000fea0003800200 */
.L_x_6307:
        /* <DEDUP_REMOVED lines=10> */
.L_x_6306:
[----:B------:R-:W-:Y:S02]  /*c3f0*/  F2FP.BF16.F32.PACK_AB R95, RZ, R141 ;  /* 0x0000008dff5f723e */ /* 0x000fe400000010ff */
[----:B------:R-:W-:Y:S02]  /*c400*/  PRMT R94, R110, 0x5410, R112 ;  /* 0x000054106e5e7816 */ /* 0x000fe40000000070 */
[----:B------:R-:W-:Y:S02]  /*c410*/  PRMT R93, R106, 0x5410, R108 ;  /* 0x000054106a5d7816 */ /* 0x000fe4000000006c */
[----:B------:R-:W-:Y:S02]  /*c420*/  PRMT R92, R104, 0x5410, R102 ;  /* 0x00005410685c7816 */ /* 0x000fe40000000066 */
[----:B------:R-:W-:-:S07]  /*c430*/  PRMT R95, R100, 0x5410, R95 ;  /* 0x00005410645f7816 */ /* 0x000fce000000005f */
.L_x_6263:
        /* <DEDUP_REMOVED lines=25> */
.L_x_6312:
[----:B------:R-:W-:Y:S02]  /*c5d0*/  VIADD R98, R98, 0x80 ;  /* 0x0000008062627836 */ /* 0x000fe40000000000 */
[----:B------:R-:W-:-:S07]  /*c5e0*/  VIADD R96, R96, 0x80 ;  /* 0x0000008060607836 */ /* 0x000fce0000000000 */
.L_x_6212:
[----:B------:R-:W-:Y:S05]  /*c5f0*/  BSYNC.RECONVERGENT B0 ;  /* 0x0000000000007941 */ /* 0x000fea0003800200 */
.L_x_6211:
        /* <DEDUP_REMOVED lines=9> */
.L_x_6315:
        /* <DEDUP_REMOVED lines=25> */
.L_x_6320:
        /* <DEDUP_REMOVED lines=13> */
.L_x_6322:
[----:B------:R-:W-:Y:S05]  /*c8f0*/  BSYNC.RECONVERGENT B2 ;  /* 0x0000000000027941 */ /* 0x000fea0003800200 */
.L_x_6321:
        /* <DEDUP_REMOVED lines=42> */
.L_x_6319:
[----:B------:R-:W-:Y:S05]  /*cba0*/  BSYNC.RECONVERGENT B1 ;  /* 0x0000000000017941 */ /* 0x000fea0003800200 */
.L_x_6318:
        /* <DEDUP_REMOVED lines=11> */
.L_x_6317:
        /* <DEDUP_REMOVED lines=22> */
.L_x_6326:
        /* <DEDUP_REMOVED lines=13> */
.L_x_6328:
[----:B------:R-:W-:Y:S05]  /*ce90*/  BSYNC.RECONVERGENT B2 ;  /* 0x0000000000027941 */ /* 0x000fea0003800200 */
.L_x_6327:
        /* <DEDUP_REMOVED lines=43> */
.L_x_6325:
[----:B------:R-:W-:Y:S05]  /*d150*/  BSYNC.RECONVERGENT B1 ;  /* 0x0000000000017941 */ /* 0x000fea0003800200 */
.L_x_6324:
        /* <DEDUP_REMOVED lines=13> */
.L_x_6323:
        /* <DEDUP_REMOVED lines=21> */
.L_x_6332:
        /* <DEDUP_REMOVED lines=13> */
.L_x_6334:
[----:B------:R-:W-:Y:S05]  /*d450*/  BSYNC.RECONVERGENT B2 ;  /* 0x0000000000027941 */ /* 0x000fea0003800200 */
.L_x_6333:
        /* <DEDUP_REMOVED lines=42> */
.L_x_6331:
[----:B------:R-:W-:Y:S05]  /*d700*/  BSYNC.RECONVERGENT B1 ;  /* 0x0000000000017941 */ /* 0x000fea0003800200 */
.L_x_6330:
        /* <DEDUP_REMOVED lines=11> */
.L_x_6329:
        /* <DEDUP_REMOVED lines=22> */
.L_x_6338:
        /* <DEDUP_REMOVED lines=13> */
.L_x_6340:
[----:B------:R-:W-:Y:S05]  /*d9f0*/  BSYNC.RECONVERGENT B2 ;  /* 0x0000000000027941 */ /* 0x000fea0003800200 */
.L_x_6339:
        /* <DEDUP_REMOVED lines=43> */
.L_x_6337:
[----:B------:R-:W-:Y:S05]  /*dcb0*/  BSYNC.RECONVERGENT B1 ;  /* 0x0000000000017941 */ /* 0x000fea0003800200 */
.L_x_6336:
        /* <DEDUP_REMOVED lines=13> */
.L_x_6335:
        /* <DEDUP_REMOVED lines=21> */
.L_x_6344:
        /* <DEDUP_REMOVED lines=13> */
.L_x_6346:
[----:B------:R-:W-:Y:S05]  /*dfb0*/  BSYNC.RECONVERGENT B2 ;  /* 0x0000000000027941 */ /* 0x000fea0003800200 */
.L_x_6345:
        /* <DEDUP_REMOVED lines=43> */
.L_x_6343:
[----:B------:R-:W-:Y:S05]  /*e270*/  BSYNC.RECONVERGENT B1 ;  /* 0x0000000000017941 */ /* 0x000fea0003800200 */
.L_x_6342:
        /* <DEDUP_REMOVED lines=11> */
.L_x_6341:
        /* <DEDUP_REMOVED lines=22> */
.L_x_6350:
        /* <DEDUP_REMOVED lines=13> */
.L_x_6352:
[----:B------:R-:W-:Y:S05]  /*e560*/  BSYNC.RECONVERGENT B2 ;  /* 0x0000000000027941 */ /* 0x000fea0003800200 */
.L_x_6351:
        /* <DEDUP_REMOVED lines=43> */
.L_x_6349:
[----:B------:R-:W-:Y:S05]  /*e820*/  BSYNC.RECONVERGENT B1 ;  /* 0x0000000000017941 */ /* 0x000fea0003800200 */
.L_x_6348:
        /* <DEDUP_REMOVED lines=13> */
.L_x_6347:
        /* <DEDUP_REMOVED lines=21> */
.L_x_6356:
        /* <DEDUP_REMOVED lines=13> */
.L_x_6358:
[----:B------:R-:W-:Y:S05]  /*eb20*/  BSYNC.RECONVERGENT B2 ;  /* 0x0000000000027941 */ /* 0x000fea0003800200 */
.L_x_6357:
        /* <DEDUP_REMOVED lines=43> */
.L_x_6355:
[----:B------:R-:W-:Y:S05]  /*ede0*/  BSYNC.RECONVERGENT B1 ;  /* 0x0000000000017941 */ /* 0x000fea0003800200 */
.L_x_6354:
        /* <DEDUP_REMOVED lines=11> */
.L_x_6353:
        /* <DEDUP_REMOVED lines=22> */
.L_x_6362:
        /* <DEDUP_REMOVED lines=13> */
.L_x_6364:
[----:B------:R-:W-:Y:S05]  /*f0d0*/  BSYNC.RECONVERGENT B2 ;  /* 0x0000000000027941 */ /* 0x000fea0003800200 */
.L_x_6363:
        /* <DEDUP_REMOVED lines=43> */
.L_x_6361:
[----:B------:R-:W-:Y:S05]  /*f390*/  BSYNC.RECONVERGENT B1 ;  /* 0x0000000000017941 */ /* 0x000fea0003800200 */
.L_x_6360:
        /* <DEDUP_REMOVED lines=13> */
.L_x_6359:
[----:B------:R-:W-:Y:S02]  /*f470*/  F2FP.BF16.F32.PACK_AB R95, RZ, R149 ;  /* 0x00000095ff5f723e */ /* 0x000fe400000010ff */
[----:B------:R-:W-:Y:S02]  /*f480*/  PRMT R94, R110, 0x5410, R94 ;  /* 0x000054106e5e7816 */ /* 0x000fe4000000005e */
[----:B------:R-:W-:Y:S02]  /*f490*/  PRMT R93, R104, 0x5410, R108 ;  /* 0x00005410685d7816 */ /* 0x000fe4000000006c */
[----:B------:R-:W-:Y:S02]  /*f4a0*/  PRMT R92, R100, 0x5410, R102 ;  /* 0x00005410645c7816 */ /* 0x000fe40000000066 */
[----:B------:R-:W-:Y:S01]  /*f4b0*/  PRMT R95, R106, 0x5410, R95 ;  /* 0x000054106a5f7816 */ /* 0x000fe2000000005f */
[----:B------:R-:W-:Y:S06]  /*f4c0*/  BRA `(.L_x_6365) ;  /* 0x0000002800a87947 */ /* 0x000fec0003800000 */
.L_x_6316:
        /* <DEDUP_REMOVED lines=20> */
.L_x_6369:
        /* <DEDUP_REMOVED lines=13> */
.L_x_6371:
[----:B------:R-:W-:Y:S05]  /*f6e0*/  BSYNC.RECONVERGENT B2 ;  /* 0x0000000000027941 */ /* 0x000fea0003800200 */
.L_x_6370:
        /* <DEDUP_REMOVED lines=41> */
.L_x_6368:
[----:B------:R-:W-:Y:S05]  /*f980*/  BSYNC.RECONVERGENT B1 ;  /* 0x0000000000017941 */ /* 0x000fea0003800200 */
.L_x_6367:
        /* <DEDUP_REMOVED lines=9> */
.L_x_6366:
        /* <DEDUP_REMOVED lines=17> */
.L_x_6375:
        /* <DEDUP_REMOVED lines=13> */
.L_x_6377:
[----:B------:R-:W-:Y:S05]  /*fc00*/  BSYNC.RECONVERGENT B2 ;  /* 0x0000000000027941 */ /* 0x000fea0003800200 */
.L_x_6376:
        /* <DEDUP_REMOVED lines=43> */
.L_x_6374:
[----:B------:R-:W-:Y:S05]  /*fec0*/  BSYNC.RECONVERGENT B1 ;  /* 0x0000000000017941 */ /* 0x000fea0003800200 */
.L_x_6373:
        /* <DEDUP_REMOVED lines=10> */
.L_x_6372:
        /* <DEDUP_REMOVED lines=17> */
.L_x_6381:
        /* <DEDUP_REMOVED lines=13> */
.L_x_6383:
[----:B------:R-:W-:Y:S05]  /*10150*/  BSYNC.RECONVERGENT B2 ;  /* 0x0000000000027941 */ /* 0x000fea0003800200 */
.L_x_6382:
        /* <DEDUP_REMOVED lines=43> */
.L_x_6380:
[----:B------:R-:W-:Y:S05]  /*10410*/  BSYNC.RECONVERGENT B1 ;  /* 0x0000000000017941 */ /* 0x000fea0003800200 */
.L_x_6379:
        /* <DEDUP_REMOVED lines=9> */
.L_x_6378:
        /* <DEDUP_REMOVED lines=17> */
.L_x_6387:
        /* <DEDUP_REMOVED lines=13> */
.L_x_6389:
[----:B------:R-:W-:Y:S05]  /*10690*/  BSYNC.RECONVERGENT B2 ;  /* 0x0000000000027941 */ /* 0x000fea0003800200 */
.L_x_6388:
        /* <DEDUP_REMOVED lines=43> */
.L_x_6386:
[----:B------:R-:W-:Y:S05]  /*10950*/  BSYNC.RECONVERGENT B1 ;  /* 0x0000000000017941 */ /* 0x000fea0003800200 */
.L_x_6385:
        /* <DEDUP_REMOVED lines=10> */
.L_x_6384:
        /* <DEDUP_REMOVED lines=17> */
.L_x_6393:
        /* <DEDUP_REMOVED lines=13> */
.L_x_6395:
[----:B------:R-:W-:Y:S05]  /*10be0*/  BSYNC.RECONVERGENT B2 ;  /* 0x0000000000027941 */ /* 0x000fea0003800200 */
.L_x_6394:
        /* <DEDUP_REMOVED lines=43> */
.L_x_6392:
[----:B------:R-:W-:Y:S05]  /*10ea0*/  BSYNC.RECONVERGENT B1 ;  /* 0x0000000000017941 */ /* 0x000fea0003800200 */
.L_x_6391:
        /* <DEDUP_REMOVED lines=9> */
.L_x_6390:
        /* <DEDUP_REMOVED lines=17> */
.L_x_6399:
        /* <DEDUP_REMOVED lines=13> */
.L_x_6401:
[----:B------:R-:W-:Y:S05]  /*11120*/  BSYNC.RECONVERGENT B2 ;  /* 0x0000000000027941 */ /* 0x000fea0003800200 */
.L_x_6400:
        /* <DEDUP_REMOVED lines=43> */
.L_x_6398:
[----:B------:R-:W-:Y:S05]  /*113e0*/  BSYNC.RECONVERGENT B1 ;  /* 0x0000000000017941 */ /* 0x000fea0003800200 */
.L_x_6397:
        /* <DEDUP_REMOVED lines=10> */
.L_x_6396:
        /* <DEDUP_REMOVED lines=17> */
.L_x_6405:
        /* <DEDUP_REMOVED lines=13> */
.L_x_6407:
[----:B------:R-:W-:Y:S05]  /*11670*/  BSYNC.RECONVERGENT B2 ;  /* 0x0000000000027941 */ /* 0x000fea0003800200 */
.L_x_6406:
        /* <DEDUP_REMOVED lines=43> */
.L_x_6404:
[----:B------:R-:W-:Y:S05]  /*11930*/  BSYNC.RECONVERGENT B1 ;  /* 0x0000000000017941 */ /* 0x000fea0003800200 */
.L_x_6403:
        /* <DEDUP_REMOVED lines=9> */
.L_x_6402:
        /* <DEDUP_REMOVED lines=17> */
.L_x_6411:
        /* <DEDUP_REMOVED lines=13> */
.L_x_6413:
[----:B------:R-:W-:Y:S05]  /*11bb0*/  BSYNC.RECONVERGENT B2 ;  /* 0x0000000000027941 */ /* 0x000fea0003800200 */
.L_x_6412:
        /* <DEDUP_REMOVED lines=43> */
.L_x_6410:
[----:B------:R-:W-:Y:S05]  /*11e70*/  BSYNC.RECONVERGENT B1 ;  /* 0x0000000000017941 */ /* 0x000fea0003800200 */
.L_x_6409:
        /* <DEDUP_REMOVED lines=10> */
.L_x_6408:
[----:B------:R-:W-:Y:S02]  /*11f20*/  F2FP.BF16.F32.PACK_AB R95, RZ, R149 ;  /* 0x00000095ff5f723e */ /* 0x000fe400000010ff */
[----:B------:R-:W-:Y:S02]  /*11f30*/  PRMT R94, R110, 0x5410, R112 ;  /* 0x000054106e5e7816 */ /* 0x000fe40000000070 */
[----:B------:R-:W-:Y:S02]  /*11f40*/  PRMT R93, R106, 0x5410, R108 ;  /* 0x000054106a5d7816 */ /* 0x000fe4000000006c */
[----:B------:R-:W-:Y:S02]  /*11f50*/  PRMT R92, R104, 0x5410, R102 ;  /* 0x00005410685c7816 */ /* 0x000fe40000000066 */
[----:B------:R-:W-:-:S07]  /*11f60*/  PRMT R95, R100, 0x5410, R95 ;  /* 0x00005410645f7816 */ /* 0x000fce000000005f */
.L_x_6365:
        /* <DEDUP_REMOVED lines=25> */
.L_x_6414:
[----:B------:R-:W-:Y:S01]  /*12100*/  IADD3 R98, PT, PT, R98, 0x80, RZ ;  /* 0x0000008062627810 */ /* 0x000fe20007ffe0ff */
[----:B------:R-:W-:-:S07]  /*12110*/  VIADD R96, R96, 0x80 ;  /* 0x0000008060607836 */ /* 0x000fce0000000000 */
.L_x_6314:
[----:B------:R-:W-:Y:S05]  /*12120*/  BSYNC.RECONVERGENT B0 ;  /* 0x0000000000007941 */ /* 0x000fea0003800200 */
.L_x_6313:
        /* <DEDUP_REMOVED lines=9> */
.L_x_6417:
        /* <DEDUP_REMOVED lines=25> */
.L_x_6422:
        /* <DEDUP_REMOVED lines=13> */
.L_x_6424:
[----:B------:R-:W-:Y:S05]  /*12420*/  BSYNC.RECONVERGENT B2 ;  /* 0x0000000000027941 */ /* 0x000fea0003800200 */
.L_x_6423:
        /* <DEDUP_REMOVED lines=42> */
.L_x_6421:
[----:B------:R-:W-:Y:S05]  /*126d0*/  BSYNC.RECONVERGENT B1 ;  /* 0x0000000000017941 */ /* 0x000fea0003800200 */
.L_x_6420:
        /* <DEDUP_REMOVED lines=11> */
.L_x_6419:
        /* <DEDUP_REMOVED lines=22> */
.L_x_6428:
        /* <DEDUP_REMOVED lines=13> */
.L_x_6430:
[----:B------:R-:W-:Y:S05]  /*129c0*/  BSYNC.RECONVERGENT B2 ;  /* 0x0000000000027941 */ /* 0x000fea0003800200 */
.L_x_6429:
        /* <DEDUP_REMOVED lines=43> */
.L_x_6427:
[----:B------:R-:W-:Y:S05]  /*12c80*/  BSYNC.RECONVERGENT B1 ;  /* 0x0000000000017941 */ /* 0x000fea0003800200 */
.L_x_6426:
        /* <DEDUP_REMOVED lines=13> */
.L_x_6425:
        /* <DEDUP_REMOVED lines=21> */
.L_x_6434:
        /* <DEDUP_REMOVED lines=13> */
.L_x_6436:
[----:B------:R-:W-:Y:S05]  /*12f80*/  BSYNC.RECONVERGENT B2 ;  /* 0x0000000000027941 */ /* 0x000fea0003800200 */
.L_x_6435:
        /* <DEDUP_REMOVED lines=42> */
.L_x_6433:
[----:B------:R-:W-:Y:S05]  /*13230*/  BSYNC.RECONVERGENT B1 ;  /* 0x0000000000017941 */ /* 0x000fea0003800200 */
.L_x_6432:
        /* <DEDUP_REMOVED lines=11> */
.L_x_6431:
        /* <DEDUP_REMOVED lines=22> */
.L_x_6440:
        /* <DEDUP_REMOVED lines=13> */
.L_x_6442:
[----:B------:R-:W-:Y:S05]  /*13520*/  BSYNC.RECONVERGENT B2 ;  /* 0x0000000000027941 */ /* 0x000fea0003800200 */
.L_x_6441:
        /* <DEDUP_REMOVED lines=43> */
.L_x_6439:
[----:B------:R-:W-:Y:S05]  /*137e0*/  BSYNC.RECONVERGENT B1 ;  /* 0x0000000000017941 */ /* 0x000fea0003800200 */
.L_x_6438:
        /* <DEDUP_REMOVED lines=13> */
.L_x_6437:
        /* <DEDUP_REMOVED lines=21> */
.L_x_6446:
        /* <DEDUP_REMOVED lines=13> */
.L_x_6448:
[----:B------:R-:W-:Y:S05]  /*13ae0*/  BSYNC.RECONVERGENT B2 ;  /* 0x0000000000027941 */ /* 0x000fea0003800200 */
.L_x_6447:
        /* <DEDUP_REMOVED lines=43> */
.L_x_6445:
[----:B------:R-:W-:Y:S05]  /*13da0*/  BSYNC.RECONVERGENT B1 ;  /* 0x0000000000017941 */ /* 0x000fea0003800200 */
.L_x_6444:
        /* <DEDUP_REMOVED lines=11> */
.L_x_6443:
        /* <DEDUP_REMOVED lines=22> */
.L_x_6452:
        /* <DEDUP_REMOVED lines=13> */
.L_x_6454:
[----:B------:R-:W-:Y:S05]  /*14090*/  BSYNC.RECONVERGENT B2 ;  /* 0x0000000000027941 */ /* 0x000fea0003800200 */
.L_x_6453:
        /* <DEDUP_REMOVED lines=43> */
.L_x_6451:
[----:B------:R-:W-:Y:S05]  /*14350*/  BSYNC.RECONVERGENT B1 ;  /* 0x0000000000017941 */ /* 0x000fea0003800200 */
.L_x_6450:
[----:B-----5:R-:W-:Y:S01]  /*14360*/  PRMT R92, R26, 0x7632, R92 ;  /* 0x000076321a5c7816 */ /* 0x020fe2000000005c */
        /* <DEDUP_REMOVED lines=12> */
.L_x_6449:
[----:B------:R-:W-:Y:S01]  /*14430*/  F2FP.BF16.F32.PACK_AB R114, RZ, R137 ;  /* 0x00000089ff72723e */ /* 0x000fe200000010ff */
[----:B------:R-:W-:Y:S01]  /*14440*/  @!P4 IMAD.U32 R151, R95, 0x10000, RZ ;  /* 0x000100005f97c824 */ /* 0x000fe200078e00ff */
[----:B------:R-:W-:Y:S01]  /*14450*/  @!P4 MOV R92, R9 ;  /* 0x00000009005cc202 */ /* 0x000fe20000000f00 */
        /* <DEDUP_REMOVED lines=18> */
.L_x_6458:
        /* <DEDUP_REMOVED lines=13> */
.L_x_6460:
[----:B------:R-:W-:Y:S05]  /*14650*/  BSYNC.RECONVERGENT B2 ;  /* 0x0000000000027941 */ /* 0x000fea0003800200 */
.L_x_6459:
        /* <DEDUP_REMOVED lines=43> */
.L_x_6457:
[----:B------:R-:W-:Y:S05]  /*14910*/  BSYNC.RECONVERGENT B1 ;  /* 0x0000000000017941 */ /* 0x000fea0003800200 */
.L_x_6456:
[----:B------:R-:W-:Y:S01]  /*14920*/  I2FP.F32.U32 R9, R20 ;  /* 0x0000001400097245 */ /* 0x000fe20000201000 */
[----:B------:R-:W-:Y:S02]  /*14930*/  HFMA2 R20, -RZ, RZ, 0.1171875, 0 ;  /* 0x2f800000ff147431 */ /* 0x000fe400000001ff */
[----:B-----5:R-:W-:Y:S01]  /*14940*/  IMAD.U32 R93, R27, 0x10000, RZ ;  /* 0x000100001b5d7824 */ /* 0x020fe200078e00ff */
[----:B------:R-:W-:Y:S02]  /*14950*/  SHF.L.U32 R100, R95, 0x10, RZ ;  /* 0x000000105f647819 */ /* 0x000fe400000006ff */
[----:B------:R-:W-:Y:S01]  /*14960*/  FFMA.FTZ R9, R9, R20, 1.1641532182693481445e-10 ;  /* 0x2f00000009097423 */ /* 0x000fe20000010014 */
[----:B------:R-:W-:-:S04]  /*14970*/  FMUL.FTZ R93, R93, UR17 ;  /* 0x000000115d5d7c20 */ /* 0x000fc80008410000 */
[----:B------:R-:W-:Y:S01]  /*14980*/  FMUL.FTZ R93, R93, UR16 ;  /* 0x000000105d5d7c20 */ /* 0x000fe20008410000 */
[----:B------:R-:W-:-:S04]  /*14990*/  FSETP.GTU.FTZ.AND P5, PT, R9, UR23, PT ;  /* 0x0000001709007c0b */ /* 0x000fc8000bfbc000 */
[----:B------:R-:W-:Y:S02]  /*149a0*/  FSEL R151, R93, RZ, !P5 ;  /* 0x000000ff5d977208 */ /* 0x000fe40006800000 */
[----:B------:R-:W-:-:S03]  /*149b0*/  SEL R20, RZ, 0x1, P5 ;  /* 0x00000001ff147807 */ /* 0x000fc60002800000 */
[----:B------:R-:W-:-:S07]  /*149c0*/  FADD.FTZ R151, R100, R151 ;  /* 0x0000009764977221 */ /* 0x000fce0000010000 */
.L_x_6455:
        /* <DEDUP_REMOVED lines=22> */
.L_x_6464:
        /* <DEDUP_REMOVED lines=13> */
.L_x_6466:
[----:B------:R-:W-:Y:S05]  /*14c00*/  BSYNC.RECONVERGENT B2 ;  /* 0x0000000000027941 */ /* 0x000fea0003800200 */
.L_x_6465:
        /* <DEDUP_REMOVED lines=43> */
.L_x_6463:
[----:B------:R-:W-:Y:S05]  /*14ec0*/  BSYNC.RECONVERGENT B1 ;  /* 0x0000000000017941 */ /* 0x000fea0003800200 */
.L_x_6462:
        /* <DEDUP_REMOVED lines=13> */
.L_x_6461:
[----:B------:R-:W-:Y:S02]  /*14fa0*/  F2FP.BF16.F32.PACK_AB R95, RZ, R153 ;  /* 0x00000099ff5f723e */ /* 0x000fe400000010ff */
[----:B------:R-:W-:Y:S02]  /*14fb0*/  PRMT R94, R112, 0x5410, R114 ;  /* 0x00005410705e7816 */ /* 0x000fe40000000072 */
[----:B------:R-:W-:Y:S02]  /*14fc0*/  PRMT R93, R106, 0x5410, R110 ;  /* 0x000054106a5d7816 */ /* 0x000fe4000000006e */
[----:B------:R-:W-:Y:S02]  /*14fd0*/  PRMT R92, R102, 0x5410, R104 ;  /* 0x00005410665c7816 */ /* 0x000fe40000000068 */
[----:B------:R-:W-:Y:S01]  /*14fe0*/  PRMT R95, R108, 0x5410, R95 ;  /* 0x000054106c5f7816 */ /* 0x000fe2000000005f */
[----:B------:R-:W-:Y:S06]  /*14ff0*/  BRA `(.L_x_6467) ;  /* 0x0000002800b07947 */ /* 0x000fec0003800000 */
.L_x_6418:
        /* <DEDUP_REMOVED lines=20> */
.L_x_6471:
        /* <DEDUP_REMOVED lines=13> */
.L_x_6473:
[----:B------:R-:W-:Y:S05]  /*15210*/  BSYNC.RECONVERGENT B2 ;  /* 0x0000000000027941 */ /* 0x000fea0003800200 */
.L_x_6472:
        /* <DEDUP_REMOVED lines=42> */
.L_x_6470:
[----:B------:R-:W-:Y:S05]  /*154c0*/  BSYNC.RECONVERGENT B1 ;  /* 0x0000000000017941 */ /* 0x000fea0003800200 */
.L_x_6469:
        /* <DEDUP_REMOVED lines=9> */
.L_x_6468:
        /* <DEDUP_REMOVED lines=17> */
.L_x_6477:
        /* <DEDUP_REMOVED lines=13> */
.L_x_6479:
[----:B------:R-:W-:Y:S05]  /*15740*/  BSYNC.RECONVERGENT B2 ;  /* 0x0000000000027941 */ /* 0x000fea0003800200 */
.L_x_6478:
        /* <DEDUP_REMOVED lines=43> */
.L_x_6476:
[----:B------:R-:W-:Y:S05]  /*15a00*/  BSYNC.RECONVERGENT B1 ;  /* 0x0000000000017941 */ /* 0x000fea0003800200 */
.L_x_6475:
        /* <DEDUP_REMOVED lines=10> */
.L_x_6474:
        /* <DEDUP_REMOVED lines=17> */
.L_x_6483:
        /* <DEDUP_REMOVED lines=13> */
.L_x_6485:
[----:B------:R-:W-:Y:S05]  /*15c90*/  BSYNC.RECONVERGENT B2 ;  /* 0x0000000000027941 */ /* 0x000fea0003800200 */
.L_x_6484:
        /* <DEDUP_REMOVED lines=43> */
.L_x_6482:
[----:B------:R-:W-:Y:S05]  /*15f50*/  BSYNC.RECONVERGENT B1 ;  /* 0x0000000000017941 */ /* 0x000fea0003800200 */
.L_x_6481:
        /* <DEDUP_REMOVED lines=9> */
.L_x_6480:
        /* <DEDUP_REMOVED lines=17> */
.L_x_6489:
        /* <DEDUP_REMOVED lines=13> */
.L_x_6491:
[----:B------:R-:W-:Y:S05]  /*161d0*/  BSYNC.RECONVERGENT B2 ;  /* 0x0000000000027941 */ /* 0x000fea0003800200 */
.L_x_6490:
        /* <DEDUP_REMOVED lines=43> */
.L_x_6488:
[----:B------:R-:W-:Y:S05]  /*16490*/  BSYNC.RECONVERGENT B1 ;  /* 0x0000000000017941 */ /* 0x000fea0003800200 */
.L_x_6487:
        /* <DEDUP_REMOVED lines=10> */
.L_x_6486:
        /* <DEDUP_REMOVED lines=17> */
.L_x_6495:
        /* <DEDUP_REMOVED lines=13> */
.L_x_6497:
[----:B------:R-:W-:Y:S05]  /*16720*/  BSYNC.RECONVERGENT B2 ;  /* 0x0000000000027941 */ /* 0x000fea0003800200 */
.L_x_6496:
        /* <DEDUP_REMOVED lines=43> */
.L_x_6494:
[----:B------:R-:W-:Y:S05]  /*169e0*/  BSYNC.RECONVERGENT B1 ;  /* 0x0000000000017941 */ /* 0x000fea0003800200 */
.L_x_6493:
        /* <DEDUP_REMOVED lines=9> */
.L_x_6492:
        /* <DEDUP_REMOVED lines=17> */
.L_x_6501:
        /* <DEDUP_REMOVED lines=13> */
.L_x_6503:
[----:B------:R-:W-:Y:S05]  /*16c60*/  BSYNC.RECONVERGENT B2 ;  /* 0x0000000000027941 */ /* 0x000fea0003800200 */
.L_x_6502:
        /* <DEDUP_REMOVED lines=43> */
.L_x_6500:
[----:B------:R-:W-:Y:S05]  /*16f20*/  BSYNC.RECONVERGENT B1 ;  /* 0x0000000000017941 */ /* 0x000fea0003800200 */
.L_x_6499:
        /* <DEDUP_REMOVED lines=10> */
.L_x_6498:
        /* <DEDUP_REMOVED lines=17> */
.L_x_6507:
        /* <DEDUP_REMOVED lines=13> */
.L_x_6509:
[----:B------:R-:W-:Y:S05]  /*171b0*/  BSYNC.RECONVERGENT B2 ;  /* 0x0000000000027941 */ /* 0x000fea0003800200 */
.L_x_6508:
        /* <DEDUP_REMOVED lines=43> */
.L_x_6506:
[----:B------:R-:W-:Y:S05]  /*17470*/  BSYNC.RECONVERGENT B1 ;  /* 0x0000000000017941 */ /* 0x000fea0003800200 */
.L_x_6505:
        /* <DEDUP_REMOVED lines=9> */
.L_x_6504:
        /* <DEDUP_REMOVED lines=17> */
.L_x_6513:
        /* <DEDUP_REMOVED lines=13> */
.L_x_6515:
[----:B------:R-:W-:Y:S05]  /*176f0*/  BSYNC.RECONVERGENT B2 ;  /* 0x0000000000027941 */ /* 0x000fea0003800200 */
.L_x_6514:
        /* <DEDUP_REMOVED lines=43> */
.L_x_6512:
[----:B------:R-:W-:Y:S05]  /*179b0*/  BSYNC.RECONVERGENT B1 ;  /* 0x0000000000017941 */ /* 0x000fea0003800200 */
.L_x_6511:
        /* <DEDUP_REMOVED lines=10> */
.L_x_6510:
[----:B------:R-:W-:Y:S02]  /*17a60*/  F2FP.BF16.F32.PACK_AB R95, RZ, R153 ;  /* 0x00000099ff5f723e */ /* 0x000fe400000010ff */
[----:B------:R-:W-:Y:S02]  /*17a70*/  MOV R100, R112 ;  /* 0x0000007000647202 */ /* 0x000fe40000000f00 */
[----:B------:R-:W-:Y:S02]  /*17a80*/  PRMT R94, R114, 0x5410, R116 ;  /* 0x00005410725e7816 */ /* 0x000fe40000000074 */
[----:B------:R-:W-:Y:S02]  /*17a90*/  PRMT R93, R110, 0x5410, R108 ;  /* 0x000054106e5d7816 */ /* 0x000fe4000000006c */
[----:B------:R-:W-:Y:S02]  /*17aa0*/  PRMT R92, R106, 0x5410, R104 ;  /* 0x000054106a5c7816 */ /* 0x000fe40000000068 */
[----:B------:R-:W-:-:S07]  /*17ab0*/  PRMT R95, R102, 0x5410, R95 ;  /* 0x00005410665f7816 */ /* 0x000fce000000005f */
.L_x_6467:
        /* <DEDUP_REMOVED lines=24> */
.L_x_6416:
[----:B------:R-:W-:Y:S05]  /*17c40*/  BSYNC.RECONVERGENT B0 ;  /* 0x0000000000007941 */ /* 0x000fea0003800200 */
.L_x_6415:
        /* <DEDUP_REMOVED lines=200> */
[----:B------:R-:W1:Y:S01]  /*188d0*/  LDC.64 R154, c[0x0][0x428] ;  /* 0x00010a00ff9a7b82 */ /* 0x000e620000000a00 */
[--C-:B------:R-:W-:Y:S01]  /*188e0*/  FADD.FTZ R22, R11, -R96.reuse ;  /* 0x800000600b167221 */ /* 0x100fe20000010000 */
[--C-:B0-----:R-:W-:Y:S01]  /*188f0*/  FADD.FTZ R92, R15, -R96.reuse ;  /* 0x800000600f5c7221 */ /* 0x101fe20000010000 */
        /* <DEDUP_REMOVED lines=23> */
[----:B-1----:R-:W-:Y:S01]  /*18a70*/  IMAD.WIDE.U32 R154, R159, 0x10, R154 ;  /* 0x000000109f9a7825 */ /* 0x002fe200078e009a */
[----:B------:R-:W-:-:S02]  /*18a80*/  F2FP.BF16.F32.PACK_AB R93, R98, R95 ;  /* 0x0000005f625d723e */ /* 0x000fc400000010ff */
[----:B------:R-:W-:Y:S02]  /*18a90*/  F2FP.BF16.F32.PACK_AB R94, R161, R94 ;  /* 0x0000005ea15e723e */ /* 0x000fe400000010ff */
[----:B------:R-:W-:Y:S02]  /*18aa0*/  F2FP.BF16.F32.PACK_AB R95, R108, R163 ;  /* 0x000000a36c5f723e */ /* 0x000fe400000010ff */
[----:B------:R-:W-:-:S03]  /*18ab0*/  IADD3 R159, PT, PT, R159, 0x80, RZ ;  /* 0x000000809f9f7810 */ /* 0x000fc60007ffe0ff */
[----:B------:R1:W-:Y:S04]  /*18ac0*/  STG.E.128 desc[UR12][R154.64], R92 ;  /* 0x0000005c9a007986 */ /* 0x0003e8000c101d0c */
.L_x_6518:
[----:B------:R-:W-:Y:S05]  /*18ad0*/  BSYNC.RECONVERGENT B0 ;  /* 0x0000000000007941 */ /* 0x000fea0003800200 */
.L_x_6517:
[----:B------:R-:W-:Y:S04]  /*18ae0*/  BSSY.RECONVERGENT B0, `(.L_x_6519) ;  /* 0x0000022000007945 */ /* 0x000fe80003800200 */
[----:B------:R-:W-:Y:S05]  /*18af0*/  @!P1 BRA `(.L_x_6520) ;  /* 0x0000000000809947 */ /* 0x000fea0003800000 */
[----:B-1----:R-:W1:Y:S01]  /*18b00*/  LDC.64 R154, c[0x0][0x428] ;  /* 0x00010a00ff9a7b82 */ /* 0x002e620000000a00 */
        /* <DEDUP_REMOVED lines=27> */
[----:B------:R-:W-:Y:S01]  /*18cc0*/  F2FP.BF16.F32.PACK_AB R94, R161, R94 ;  /* 0x0000005ea15e723e */ /* 0x000fe200000010ff */
[----:B------:R-:W-:Y:S01]  /*18cd0*/  VIADD R159, R159, 0x80 ;  /* 0x000000809f9f7836 */ /* 0x000fe20000000000 */
[----:B------:R-:W-:-:S05]  /*18ce0*/  F2FP.BF16.F32.PACK_AB R95, R108, R163 ;  /* 0x000000a36c5f723e */ /* 0x000fca00000010ff */
[----:B------:R2:W-:Y:S02]  /*18cf0*/  STG.E.128 desc[UR12][R154.64], R92 ;  /* 0x0000005c9a007986 */ /* 0x0005e4000c101d0c */
.L_x_6520:
[----:B------:R-:W-:Y:S05]  /*18d00*/  BSYNC.RECONVERGENT B0 ;  /* 0x0000000000007941 */ /* 0x000fea0003800200 */
.L_x_6519:
[----:B------:R-:W-:Y:S04]  /*18d10*/  BSSY.RECONVERGENT B0, `(.L_x_6521) ;  /* 0x0000022000007945 */ /* 0x000fe80003800200 */
[----:B------:R-:W-:Y:S05]  /*18d20*/  @!P2 BRA `(.L_x_6522) ;  /* 0x000000000080a947 */ /* 0x000fea0003800000 */
[----:B-12---:R-:W1:Y:S01]  /*18d30*/  LDC.64 R154, c[0x0][0x428] ;  /* 0x00010a00ff9a7b82 */ /* 0x006e620000000a00 */
        /* <DEDUP_REMOVED lines=31> */
.L_x_6522:
[----:B------:R-:W-:Y:S05]  /*18f30*/  BSYNC.RECONVERGENT B0 ;  /* 0x0000000000007941 */ /* 0x000fea0003800200 */
.L_x_6521:
        /* <DEDUP_REMOVED lines=27> */
[----:B-1----:R-:W-:Y:S01]  /*190f0*/  IMAD.WIDE.U32 R154, R159, 0x10, R154 ;  /* 0x000000109f9a7825 */ /* 0x002fe200078e009a */
[----:B------:R-:W-:-:S02]  /*19100*/  F2FP.BF16.F32.PACK_AB R95, R96, R95 ;  /* 0x0000005f605f723e */ /* 0x000fc400000010ff */
[----:B------:R-:W-:Y:S02]  /*19110*/  F2FP.BF16.F32.PACK_AB R94, R161, R94 ;  /* 0x0000005ea15e723e */ /* 0x000fe400000010ff */
[----:B------:R-:W-:Y:S02]  /*19120*/  F2FP.BF16.F32.PACK_AB R93, R98, R93 ;  /* 0x0000005d625d723e */ /* 0x000fe400000010ff */
[----:B------:R-:W-:-:S05]  /*19130*/  F2FP.BF16.F32.PACK_AB R92, R157, R92 ;  /* 0x0000005c9d5c723e */ /* 0x000fca00000010ff */
[----:B------:R4:W-:Y:S02]  /*19140*/  STG.E.128 desc[UR12][R154.64], R92 ;  /* 0x0000005c9a007986 */ /* 0x0009e4000c101d0c */
.L_x_6523:
[----:B------:R-:W-:Y:S05]  /*19150*/  BSYNC.RECONVERGENT B0 ;  /* 0x0000000000007941 */ /* 0x000fea0003800200 */
.L_x_6516:
[----:B------:R-:W-:Y:S02]  /*19160*/  UIADD3 UR22, UPT, UPT, UR22, UR20, URZ ;  /* 0x0000001416167290 */ /* 0x000fe4000fffe0ff */
[----:B------:R-:W-:Y:S02]  /*19170*/  UPLOP3.LUT UP1, UPT, UPT, UPT, UP1, 0x40, 0x4 ;  /* 0x000000000004789c */ /* 0x000fe40003f2e810 */
[----:B------:R-:W-:-:S09]  /*19180*/  UISETP.GE.AND UP0, UPT, UR22, UR21, UPT ;  /* 0x000000151600728c */ /* 0x000fd2000bf06270 */
[----:B------:R-:W-:Y:S05]  /*19190*/  BRA.U !UP0, `(.L_x_6524) ;  /* 0xfffffe7d08147547 */ /* 0x000fea000b83ffff */
[----:B------:R-:W-:Y:S05]  /*191a0*/  EXIT ;  /* 0x000000000000794d */ /* 0x000fea0003800000 */
.L_x_6525:
        /* <DEDUP_REMOVED lines=13> */
.L_x_27240:


//--------------------- .text._ZN10layer_norm13ln_fwd_kernelINS_13Kernel_traitsIf13__nv_bfloat16S2_S2_fjLj4096ELj1ELj1ELj4ELj16ENS_18Kernel_traits_baseILj4096EfS2_S2_S2_fjLj128EEEEELb1ELb0ELb1ELb1EEEvNS_9FwdParamsE --------------------------
	.section	.text._ZN10layer_norm13ln_fwd_kernelINS_13Kernel_traitsIf13__nv_bfloat16S2_S2_fjLj4096ELj1ELj1ELj4ELj16ENS_18Kernel_traits_baseILj4096EfS2_S2_S2_fjLj128EEEEELb1ELb0ELb1ELb1EEEvNS_9FwdParamsE,"ax",@progbits
	.align	128
        .global         _ZN10layer_norm13ln_fwd_kernelINS_13Kernel_traitsIf13__nv_bfloat16S2_S2_fjLj4096ELj1ELj1ELj4ELj16ENS_18Kernel_traits_baseILj4096EfS2_S2_S2_fjLj128EEEEELb1ELb0ELb1ELb1EEEvNS_9FwdParamsE
        .type           _ZN10layer_norm13ln_fwd_kernelINS_13Kernel_traitsIf13__nv_bfloat16S2_S2_fjLj4096ELj1ELj1ELj4ELj16ENS_18Kernel_traits_baseILj4096EfS2_S2_S2_fjLj128EEEEELb1ELb0ELb1ELb1EEEvNS_9FwdParamsE,@function
        .size           _ZN10layer_norm13ln_fwd_kernelINS_13Kernel_traitsIf13__nv_bfloat16S2_S2_fjLj4096ELj1ELj1ELj4ELj16ENS_18Kernel_traits_baseILj4096EfS2_S2_S2_fjLj128EEEEELb1ELb0ELb1ELb1EEEvNS_9FwdParamsE,(.L_x_27241 - _ZN10layer_norm13ln_fwd_kernelINS_13Kernel_traitsIf13__nv_bfloat16S2_S2_fjLj4096ELj1ELj1ELj4ELj16ENS_18Kernel_traits_baseILj4096EfS2_S2_S2_fjLj128EEEEELb1ELb0ELb1ELb1EEEvNS_9FwdParamsE)
        .other          _ZN10layer_norm13ln_fwd_kernelINS_13Kernel_traitsIf13__nv_bfloat16S2_S2_fjLj4096ELj1ELj1ELj4ELj16ENS_18Kernel_traits_baseILj4096EfS2_S2_S2_fjLj128EEEEELb1ELb0ELb1ELb1EEEvNS_9FwdParamsE,@"STO_CUDA_ENTRY STV_DEFAULT"
_ZN10layer_norm13ln_fwd_kernelINS_13Kernel_traitsIf13__nv_bfloat16S2_S2_fjLj4096ELj1ELj1ELj4ELj16ENS_18Kernel_traits_baseILj4096EfS2_S2_S2_fjLj128EEEEELb1ELb0ELb1ELb1EEEvNS_9FwdParamsE:
.text._ZN10layer_norm13ln_fwd_kernelINS_13Kernel_traitsIf13__nv_bfloat16S2_S2_fjLj4096ELj1ELj1ELj4ELj16ENS_18Kernel_traits_baseILj4096EfS2_S2_S2_fjLj128EEEEELb1ELb0ELb1ELb1EEEvNS_9FwdParamsE:
        /* <DEDUP_REMOVED lines=23> */
[----:B-1----:R-:W-:-:S05]  /*0170*/  @P0 IADD3 R112, P1, PT, R4, R7, RZ ;  /* 0x0000000704700210 */ /* 0x002fca0007f3e0ff */
[----:B------:R-:W-:-:S04]  /*0180*/  @P0 IMAD.X R113, RZ, RZ, R5, P1 ;  /* 0x000000ffff710224 */ /* 0x000fc800008e0605 */
[----:B------:R-:W-:Y:S02]  /*0190*/  UIADD3 UR25, UPT, UPT, UR14, -0x61c88647, URZ ;  /* 0x9e3779b90e197890 */ /* 0x000fe4000fffe0ff */
[----:B------:R-:W-:Y:S01]  /*01a0*/  UIADD3 UR26, UPT, UPT, UR15, -0x4498517b, URZ ;  /* 0xbb67ae850f1a7890 */ /* 0x000fe2000fffe0ff */
[--C-:B------:R-:W-:Y:S01]  /*01b0*/  SHF.R.U64 R3, R112, 0x2, R113.reuse ;  /* 0x0000000270037819 */ /* 0x100fe20000001271 */
[----:B------:R-:W-:Y:S01]  /*01c0*/  UIADD3 UR27, UPT, UPT, UR14, 0x3c6ef372, URZ ;  /* 0x3c6ef3720e1b7890 */ /* 0x000fe2000fffe0ff */
[----:B------:R-:W-:Y:S01]  /*01d0*/  SHF.R.U32.HI R4, RZ, 0x2, R113 ;  /* 0x00000002ff047819 */ /* 0x000fe20000011671 */
        /* <DEDUP_REMOVED lines=37> */
.L_x_6526:
        /* <DEDUP_REMOVED lines=26> */
.L_x_6527:
[----:B------:R-:W1:Y:S02]  /*05d0*/  LDCU UR4, c[0x0][0x384] ;  /* 0x00007080ff0477ac */ /* 0x000e640008000800 */
[----:B-1----:R-:W-:-:S06]  /*05e0*/  UISETP.GE.AND UP0, UPT, UR7, UR4, UPT ;  /* 0x000000040700728c */ /* 0x002fcc000bf06270 */
[----:B------:R-:W-:-:S13]  /*05f0*/  PLOP3.LUT P0, PT, PT, PT, UP0, 0x80, 0x8 ;  /* 0x000000000008781c */ /* 0x000fda0003f0f008 */
[----:B------:R-:W-:Y:S05]  /*0600*/  @P0 EXIT ;  /* 0x000000000000094d */ /* 0x000fea0003800000 */
[----:B------:R-:W-:Y:S01]  /*0610*/  IMAD.HI.U32 R5, R2, -0x326172a9, RZ ;  /* 0xcd9e8d5702057827 */ /* 0x000fe200078e00ff */
[----:B------:R-:W1:Y:S01]  /*0620*/  LDCU.U8 UR4, c[0x0][0x410] ;  /* 0x00008200ff0477ac */ /* 0x000e620008000000 */
[----:B------:R-:W-:Y:S02]  /*0630*/  LOP3.LUT R112, R112, 0x3, RZ, 0xc0, !PT ;  /* 0x0000000370707812 */ /* 0x000fe400078ec0ff */
[C---:B0-----:R-:W-:Y:S01]  /*0640*/  IMAD.HI.U32 R6, R3.reuse, -0x2daee0ad, RZ ;  /* 0xd2511f5303067827 */ /* 0x041fe200078e00ff */
[----:B------:R-:W-:Y:S01]  /*0650*/  LOP3.LUT R5, R4, UR14, R5, 0x96, !PT ;  /* 0x0000000e04057c12 */ /* 0x000fe2000f8e9605 */
[----:B------:R-:W0:Y:S02]  /*0660*/  LDCU UR23, c[0x0][0x404] ;  /* 0x00008080ff1777ac */ /* 0x000e240008000800 */
[----:B------:R-:W-:Y:S01]  /*0670*/  IMAD R10, R3, -0x2daee0ad, RZ ;  /* 0xd2511f53030a7824 */ /* 0x000fe200078e02ff */
[----:B------:R-:W-:Y:S01]  /*0680*/  LOP3.LUT R6, R6, UR15, RZ, 0x3c, !PT ;  /* 0x0000000f06067c12 */ /* 0x000fe2000f8e3cff */
[----:B------:R-:W-:Y:S01]  /*0690*/  IMAD.HI.U32 R9, R5, -0x2daee0ad, RZ ;  /* 0xd2511f5305097827 */ /* 0x000fe200078e00ff */
[----:B------:R-:W2:Y:S03]  /*06a0*/  LDCU UR22, c[0x0][0x388] ;  /* 0x00007100ff1677ac */ /* 0x000ea60008000800 */
[----:B------:R-:W-:Y:S01]  /*06b0*/  IMAD R8, R2, -0x326172a9, RZ ;  /* 0xcd9e8d5702087824 */ /* 0x000fe200078e02ff */
[----:B------:R-:W-:Y:S01]  /*06c0*/  LOP3.LUT R9, R10, UR26, R9, 0x96, !PT ;  /* 0x0000001a0a097c12 */ /* 0x000fe2000f8e9609 */
[----:B------:R-:W-:Y:S01]  /*06d0*/  IMAD.HI.U32 R7, R6, -0x326172a9, RZ ;  /* 0xcd9e8d5706077827 */ /* 0x000fe200078e00ff */
[----:B------:R-:W3:Y:S01]  /*06e0*/  LDCU UR24, c[0x0][0x400] ;  /* 0x00008000ff1877ac */ /* 0x000ee20008000800 */
[----:B-1----:R-:W-:-:S02]  /*06f0*/  ISETP.NE.AND P1, PT, RZ, UR4, PT ;  /* 0x00000004ff007c0c */ /* 0x002fc4000bf25270 */
[----:B------:R-:W-:Y:S01]  /*0700*/  IMAD R11, R6, -0x326172a9, RZ ;  /* 0xcd9e8d57060b7824 */ /* 0x000fe200078e02ff */
[----:B------:R-:W-:Y:S01]  /*0710*/  LOP3.LUT R7, R8, UR25, R7, 0x96, !PT ;  /* 0x0000001908077c12 */ /* 0x000fe2000f8e9607 */
[----:B------:R-:W-:Y:S01]  /*0720*/  IMAD R8, R5, -0x2daee0ad, RZ ;  /* 0xd2511f5305087824 */ /* 0x000fe200078e02ff */
[----:B------:R-:W1:Y:S01]  /*0730*/  LDCU.64 UR16, c[0x0][0x408] ;  /* 0x00008100ff1077ac */ /* 0x000e620008000a00 */
[----:B------:R-:W-:Y:S01]  /*0740*/  IMAD.HI.U32 R6, R9, -0x326172a9, RZ ;  /* 0xcd9e8d5709067827 */ /* 0x000fe200078e00ff */
[----:B------:R-:W4:Y:S03]  /*0750*/  LDCU.128 UR8, c[0x0][0x3f0] ;  /* 0x00007e00ff0877ac */ /* 0x000f260008000c00 */
[----:B------:R-:W-:Y:S01]  /*0760*/  IMAD.HI.U32 R5, R7, -0x2daee0ad, RZ ;  /* 0xd2511f5307057827 */ /* 0x000fe200078e00ff */
[----:B------:R-:W-:Y:S01]  /*0770*/  LOP3.LUT R6, R11, UR27, R6, 0x96, !PT ;  /* 0x0000001b0b067c12 */ /* 0x000fe2000f8e9606 */
[----:B------:R-:W0:Y:S02]  /*0780*/  LDCU.64 UR18, c[0x0][0x3a0] ;  /* 0x00007400ff1277ac */ /* 0x000e240008000a00 */
[----:B------:R-:W-:Y:S01]  /*0790*/  IMAD R11, R7, -0x2daee0ad, RZ ;  /* 0xd2511f53070b7824 */ /* 0x000fe200078e02ff */
[----:B------:R-:W-:Y:S01]  /*07a0*/  LOP3.LUT R5, R8, UR28, R5, 0x96, !PT ;  /* 0x0000001c08057c12 */ /* 0x000fe2000f8e9605 */
[----:B------:R-:W-:Y:S01]  /*07b0*/  IMAD.HI.U32 R10, R6, -0x2daee0ad, RZ ;  /* 0xd2511f53060a7827 */ /* 0x000fe200078e00ff */
[----:B------:R-:W0:Y:S03]  /*07c0*/  LDCU.64 UR20, c[0x0][0x380] ;  /* 0x00007000ff1477ac */ /* 0x000e260008000a00 */
        /* <DEDUP_REMOVED lines=43> */
[----:B01234-:R-:W-:-:S07]  /*0a80*/  IMAD R108, R6, -0x326172a9, RZ ;  /* 0xcd9e8d57066c7824 */ /* 0x01ffce00078e02ff */
.L_x_6800:
[----:B------:R-:W-:-:S06]  /*0a90*/  UIMAD.WIDE UR4, UR7, 0x4, UR8 ;  /* 0x00000004070478a5 */ /* 0x000fcc000f8e0208 */
[----:B0-----:R-:W-:Y:S02]  /*0aa0*/  IMAD.U32 R100, RZ, RZ, UR4 ;  /* 0x00000004ff647e24 */ /* 0x001fe4000f8e00ff */
[----:B------:R-:W-:-:S05]  /*0ab0*/  IMAD.U32 R101, RZ, RZ, UR5 ;  /* 0x00000005ff657e24 */ /* 0x000fca000f8e00ff */
[----:B------:R-:W2:Y:S01]  /*0ac0*/  LDG.E R100, desc[UR12][R100.64] ;  /* 0x0000000c64647981 */ /* 0x000ea2000c1e1900 */
[----:B------:R-:W-:Y:S01]  /*0ad0*/  UIMAD.WIDE UR4, UR7, 0x4, UR10 ;  /* 0x00000004070478a5 */ /* 0x000fe2000f8e020a */
[----:B------:R-:W-:-:S05]  /*0ae0*/  IMAD.MOV.U32 R102, RZ, RZ, RZ ;  /* 0x000000ffff667224 */ /* 0x000fca00078e00ff */
[----:B------:R-:W-:Y:S02]  /*0af0*/  MOV R23, UR5 ;  /* 0x0000000500177c02 */ /* 0x000fe40008000f00 */
[----:B--2---:R-:W-:-:S13]  /*0b00*/  ISETP.GE.AND P0, PT, R100, 0x1, PT ;  /* 0x000000016400780c */ /* 0x004fda0003f06270 */
[----:B------:R-:W-:Y:S01]  /*0b10*/  @P0 IADD3 R7, PT, PT, R100, -0x1, RZ ;  /* 0xffffffff64070810 */ /* 0x000fe20007ffe0ff */
[----:B------:R-:W0:Y:S04]  /*0b20*/  @P0 LDC.64 R20, c[0x0][0x390] ;  /* 0x0000e400ff140b82 */ /* 0x000e280000000a00 */
[----:B------:R-:W-:-:S05]  /*0b30*/  @P0 IMAD R7, R7, UR22, RZ ;  /* 0x0000001607070c24 */ /* 0x000fca000f8e02ff */
[----:B------:R-:W-:-:S04]  /*0b40*/  @P0 SHF.R.S32.HI R22, RZ, 0x1f, R7 ;  /* 0x0000001fff160819 */ /* 0x000fc80000011407 */
[----:B------:R-:W-:Y:S01]  /*0b50*/  @P0 LEA.HI R7, R22, R7, RZ, 0x3 ;  /* 0x0000000716070211 */ /* 0x000fe200078f18ff */
[----:B------:R-:W-:-:S03]  /*0b60*/  IMAD.U32 R22, RZ, RZ, UR4 ;  /* 0x00000004ff167e24 */ /* 0x000fc6000f8e00ff */
[----:B------:R-:W-:-:S03]  /*0b70*/  @P0 LEA.HI.SX32 R102, R7, R0, 0x1d ;  /* 0x0000000007660211 */ /* 0x000fc600078feaff */
[----:B------:R-:W2:Y:S02]  /*0b80*/  LDG.E R22, desc[UR12][R22.64] ;  /* 0x0000000c16167981 */ /* 0x000ea4000c1e1900 */
[----:B0-----:R-:W-:-:S05]  /*0b90*/  @P0 IMAD.WIDE.U32 R20, R102, 0x10, R20 ;  /* 0x0000001066140825 */ /* 0x001fca00078e0014 */
[----:B-----5:R-:W3:Y:S01]  /*0ba0*/  @P0 LDG.E.128 R28, desc[UR12][R20.64] ;  /* 0x0000000c141c0981 */ /* 0x020ee2000c1e1d00 */
[----:B------:R-:W-:Y:S02]  /*0bb0*/  UIMAD UR4, UR7, UR22, URZ ;  /* 0x00000016070472a4 */ /* 0x000fe4000f8e02ff */
[----:B------:R-:W-:Y:S02]  /*0bc0*/  UISETP.NE.U32.AND UP0, UPT, UR18, URZ, UPT ;  /* 0x000000ff1200728c */ /* 0x000fe4000bf05070 */
[----:B------:R-:W-:Y:S02]  /*0bd0*/  USHF.R.S32.HI UR5, URZ, 0x1f, UR4 ;  /* 0x0000001fff057899 */ /* 0x000fe40008011404 */
[----:B------:R-:W-:Y:S02]  /*0be0*/  UISETP.NE.AND.EX UP0, UPT, UR19, URZ, UPT, UP0 ;  /* 0x000000ff1300728c */ /* 0x000fe4000bf05300 */
[----:B------:R-:W-:-:S06]  /*0bf0*/  ULEA.HI UR5, UR5, UR4, URZ, 0x3 ;  /* 0x0000000405057291 */ /* 0x000fcc000f8f18ff */
[----:B-1----:R-:W-:-:S05]  /*0c00*/  IMAD.U32 R129, RZ, RZ, UR5 ;  /* 0x00000005ff817e24 */ /* 0x002fca000f8e00ff */
        /* <DEDUP_REMOVED lines=30> */
.L_x_6531:
        /* <DEDUP_REMOVED lines=12> */
.L_x_6532:
        /* <DEDUP_REMOVED lines=41> */
.L_x_6530:
        /* <DEDUP_REMOVED lines=11> */
.L_x_6529:
        /* <DEDUP_REMOVED lines=21> */
.L_x_6535:
        /* <DEDUP_REMOVED lines=12> */
.L_x_6536:
        /* <DEDUP_REMOVED lines=41> */
.L_x_6534:
[----:B------:R-:W-:Y:S01]  /*1690*/  I2FP.F32.U32 R8, R8 ;  /* 0x0000000800087245 */ /* 0x000fe20000201000 */
[----:B------:R-:W-:Y:S01]  /*16a0*/  IMAD.MOV.U32 R9, RZ, RZ, 0x2f800000 ;  /* 0x2f800000ff097424 */ /* 0x000fe200078e00ff */
        /* <DEDUP_REMOVED lines=10> */
.L_x_6533:
        /* <DEDUP_REMOVED lines=20> */
.L_x_6539:
        /* <DEDUP_REMOVED lines=12> */
.L_x_6540:
        /* <DEDUP_REMOVED lines=42> */
.L_x_6538:
        /* <DEDUP_REMOVED lines=11> */
.L_x_6537:
        /* <DEDUP_REMOVED lines=21> */
.L_x_6543:
        /* <DEDUP_REMOVED lines=12> */
.L_x_6544:
        /* <DEDUP_REMOVED lines=41> */
.L_x_6542:
        /* <DEDUP_REMOVED lines=12> */
.L_x_6541:
        /* <DEDUP_REMOVED lines=20> */
.L_x_6547:
        /* <DEDUP_REMOVED lines=12> */
.L_x_6548:
        /* <DEDUP_REMOVED lines=41> */
.L_x_6546:
        /* <DEDUP_REMOVED lines=11> */
.L_x_6545:
        /* <DEDUP_REMOVED lines=21> */
.L_x_6551:
        /* <DEDUP_REMOVED lines=12> */
.L_x_6552:
        /* <DEDUP_REMOVED lines=41> */
.L_x_6550:
        /* <DEDUP_REMOVED lines=12> */
.L_x_6549:
        /* <DEDUP_REMOVED lines=20> */
.L_x_6555:
        /* <DEDUP_REMOVED lines=12> */
.L_x_6556:
        /* <DEDUP_REMOVED lines=41> */
.L_x_6554:
        /* <DEDUP_REMOVED lines=11> */
.L_x_6553:
        /* <DEDUP_REMOVED lines=21> */
.L_x_6559:
        /* <DEDUP_REMOVED lines=12> */
.L_x_6560:
        /* <DEDUP_REMOVED lines=41> */
.L_x_6558:
        /* <DEDUP_REMOVED lines=12> */
.L_x_6557:
[----:B------:R-:W-:Y:S02]  /*3740*/  F2FP.BF16.F32.PACK_AB R23, RZ, R21 ;  /* 0x00000015ff17723e */ /* 0x000fe400000010ff */
[----:B------:R-:W-:Y:S02]  /*3750*/  PRMT R24, R27, 0x5410, R20 ;  /* 0x000054101b187816 */ /* 0x000fe40000000014 */
[----:B------:R-:W-:Y:S02]  /*3760*/  PRMT R26, R26, 0x5410, R22 ;  /* 0x000054101a1a7816 */ /* 0x000fe40000000016 */
[----:B------:R-:W-:Y:S02]  /*3770*/  PRMT R25, R25, 0x5410, R96 ;  /* 0x0000541019197816 */ /* 0x000fe40000000060 */
[----:B------:R-:W-:Y:S01]  /*3780*/  PRMT R27, R97, 0x5410, R23 ;  /* 0x00005410611b7816 */ /* 0x000fe20000000017 */
[----:B------:R-:W-:Y:S06]  /*3790*/  BRA `(.L_x_6561) ;  /* 0x0000002400fc7947 */ /* 0x000fec0003800000 */
.L_x_6528:
[----:B------:R-:W-:Y:S01]  /*37a0*/  MOV R7, RZ ;  /* 0x000000ff00077202 */ /* 0x000fe20000000f00 */
[----:B------:R-:W-:Y:S02]  /*37b0*/  IMAD.MOV.U32 R13, RZ, RZ, R112 ;  /* 0x000000ffff0d7224 */ /* 0x000fe400078e0070 */
        /* <DEDUP_REMOVED lines=17> */
.L_x_6564:
        /* <DEDUP_REMOVED lines=12> */
.L_x_6565:
        /* <DEDUP_REMOVED lines=41> */
.L_x_6563:
[----:B------:R-:W-:Y:S01]  /*3c20*/  I2FP.F32.U32 R6, R6 ;  /* 0x0000000600067245 */ /* 0x000fe20000201000 */
[----:B------:R-:W-:Y:S01]  /*3c30*/  IMAD.U32 R9, R28, 0x10000, RZ ;  /* 0x000100001c097824 */ /* 0x000fe200078e00ff */
[----:B------:R-:W-:-:S03]  /*3c40*/  MOV R7, 0x2f800000 ;  /* 0x2f80000000077802 */ /* 0x000fc60000000f00 */
[----:B------:R-:W-:Y:S02]  /*3c50*/  FMUL.FTZ R9, R9, UR17 ;  /* 0x0000001109097c20 */ /* 0x000fe40008410000 */
[----:B------:R-:W-:Y:S02]  /*3c60*/  FFMA.FTZ R6, R6, R7, 1.1641532182693481445e-10 ;  /* 0x2f00000006067423 */ /* 0x000fe40000010007 */
[----:B------:R-:W-:-:S03]  /*3c70*/  FMUL.FTZ R9, R9, UR16 ;  /* 0x0000001009097c20 */ /* 0x000fc60008410000 */
[----:B------:R-:W-:-:S04]  /*3c80*/  FSETP.GTU.FTZ.AND P2, PT, R6, UR23, PT ;  /* 0x0000001706007c0b */ /* 0x000fc8000bf5c000 */
[----:B------:R-:W-:Y:S02]  /*3c90*/  SEL R6, RZ, 0x1, P2 ;  /* 0x00000001ff067807 */ /* 0x000fe40001000000 */
[----:B------:R-:W-:-:S07]  /*3ca0*/  FSEL R7, R9, RZ, !P2 ;  /* 0x000000ff09077208 */ /* 0x000fce0005000000 */
.L_x_6562:
        /* <DEDUP_REMOVED lines=16> */
.L_x_6568:
        /* <DEDUP_REMOVED lines=12> */
.L_x_6569:
        /* <DEDUP_REMOVED lines=42> */
.L_x_6567:
        /* <DEDUP_REMOVED lines=9> */
.L_x_6566:
        /* <DEDUP_REMOVED lines=16> */
.L_x_6572:
        /* <DEDUP_REMOVED lines=12> */
.L_x_6573:
        /* <DEDUP_REMOVED lines=42> */
.L_x_6571:
        /* <DEDUP_REMOVED lines=9> */
.L_x_6570:
        /* <DEDUP_REMOVED lines=16> */
.L_x_6576:
        /* <DEDUP_REMOVED lines=12> */
.L_x_6577:
        /* <DEDUP_REMOVED lines=42> */
.L_x_6575:
        /* <DEDUP_REMOVED lines=9> */
.L_x_6574:
        /* <DEDUP_REMOVED lines=16> */
.L_x_6580:
        /* <DEDUP_REMOVED lines=12> */
.L_x_6581:
        /* <DEDUP_REMOVED lines=42> */
.L_x_6579:
        /* <DEDUP_REMOVED lines=9> */
.L_x_6578:
        /* <DEDUP_REMOVED lines=16> */
.L_x_6584:
        /* <DEDUP_REMOVED lines=12> */
.L_x_6585:
        /* <DEDUP_REMOVED lines=42> */
.L_x_6583:
        /* <DEDUP_REMOVED lines=9> */
.L_x_6582:
        /* <DEDUP_REMOVED lines=16> */
.L_x_6588:
        /* <DEDUP_REMOVED lines=12> */
.L_x_6589:
        /* <DEDUP_REMOVED lines=42> */
.L_x_6587:
        /* <DEDUP_REMOVED lines=9> */
.L_x_6586:
        /* <DEDUP_REMOVED lines=16> */
.L_x_6592:
        /* <DEDUP_REMOVED lines=12> */
.L_x_6593:
        /* <DEDUP_REMOVED lines=42> */
.L_x_6591:
        /* <DEDUP_REMOVED lines=9> */
.L_x_6590:
[----:B------:R-:W-:Y:S02]  /*5f40*/  F2FP.BF16.F32.PACK_AB R97, RZ, R21 ;  /* 0x00000015ff61723e */ /* 0x000fe400000010ff */
[----:B------:R-:W-:Y:S02]  /*5f50*/  PRMT R26, R26, 0x5410, R27 ;  /* 0x000054101a1a7816 */ /* 0x000fe4000000001b */
[----:B------:R-:W-:Y:S02]  /*5f60*/  PRMT R25, R25, 0x5410, R23 ;  /* 0x0000541019197816 */ /* 0x000fe40000000017 */
[----:B------:R-:W-:Y:S02]  /*5f70*/  PRMT R24, R20, 0x5410, R22 ;  /* 0x0000541014187816 */ /* 0x000fe40000000016 */
[----:B------:R-:W-:-:S07]  /*5f80*/  PRMT R27, R96, 0x5410, R97 ;  /* 0x00005410601b7816 */ /* 0x000fce0000000061 */
.L_x_6561:
        /* <DEDUP_REMOVED lines=26> */
.L_x_6594:
[----:B------:R-:W-:Y:S05]  /*6130*/  @!P0 BRA `(.L_x_6595) ;  /* 0x00000000000c8947 */ /* 0x000fea0003800000 */
[----:B------:R-:W2:Y:S02]  /*6140*/  LDC.64 R28, c[0x0][0x390] ;  /* 0x0000e400ff1c7b82 */ /* 0x000ea40000000a00 */
[----:B--2---:R-:W-:-:S06]  /*6150*/  IMAD.WIDE.U32 R28, R20, 0x10, R28 ;  /* 0x00000010141c7825 */ /* 0x004fcc00078e001c */
[----:B------:R-:W5:Y:S02]  /*6160*/  LDG.E.128 R28, desc[UR12][R28.64] ;  /* 0x0000000c1c1c7981 */ /* 0x000f64000c1e1d00 */
.L_x_6595:
[----:B-----5:R-:W-:Y:S02]  /*6170*/  PRMT R99, R30, 0x7632, R99 ;  /* 0x000076321e637816 */ /* 0x020fe40000000063 */
[----:B0-----:R-:W-:Y:S02]  /*6180*/  PRMT R26, R29, 0x7632, R26 ;  /* 0x000076321d1a7816 */ /* 0x001fe4000000001a */
[----:B-1----:R-:W-:Y:S01]  /*6190*/  PRMT R24, R28, 0x7632, R24 ;  /* 0x000076321c187816 */ /* 0x002fe20000000018 */
        /* <DEDUP_REMOVED lines=24> */
.L_x_6599:
        /* <DEDUP_REMOVED lines=12> */
.L_x_6600:
        /* <DEDUP_REMOVED lines=41> */
.L_x_6598:
        /* <DEDUP_REMOVED lines=11> */
.L_x_6597:
        /* <DEDUP_REMOVED lines=21> */
.L_x_6603:
        /* <DEDUP_REMOVED lines=12> */
.L_x_6604:
        /* <DEDUP_REMOVED lines=42> */
.L_x_6602:
        /* <DEDUP_REMOVED lines=12> */
.L_x_6601:
        /* <DEDUP_REMOVED lines=20> */
.L_x_6607:
        /* <DEDUP_REMOVED lines=12> */
.L_x_6608:
        /* <DEDUP_REMOVED lines=42> */
.L_x_6606:
        /* <DEDUP_REMOVED lines=11> */
.L_x_6605:
        /* <DEDUP_REMOVED lines=21> */
.L_x_6611:
        /* <DEDUP_REMOVED lines=12> */
.L_x_6612:
        /* <DEDUP_REMOVED lines=42> */
.L_x_6610:
        /* <DEDUP_REMOVED lines=12> */
.L_x_6609:
        /* <DEDUP_REMOVED lines=20> */
.L_x_6615:
        /* <DEDUP_REMOVED lines=12> */
.L_x_6616:
        /* <DEDUP_REMOVED lines=42> */
.L_x_6614:
        /* <DEDUP_REMOVED lines=11> */
.L_x_6613:
        /* <DEDUP_REMOVED lines=21> */
.L_x_6619:
        /* <DEDUP_REMOVED lines=12> */
.L_x_6620:
        /* <DEDUP_REMOVED lines=42> */
.L_x_6618:
[----:B------:R-:W-:Y:S01]  /*8150*/  PRMT R98, R30, 0x7632, R98 ;  /* 0x000076321e627816 */ /* 0x000fe20000000062 */
        /* <DEDUP_REMOVED lines=12> */
.L_x_6617:
        /* <DEDUP_REMOVED lines=20> */
.L_x_6623:
        /* <DEDUP_REMOVED lines=12> */
.L_x_6624:
        /* <DEDUP_REMOVED lines=42> */
.L_x_6622:
        /* <DEDUP_REMOVED lines=11> */
.L_x_6621:
        /* <DEDUP_REMOVED lines=21> */
.L_x_6627:
        /* <DEDUP_REMOVED lines=12> */
.L_x_6628:
        /* <DEDUP_REMOVED lines=43> */
.L_x_6626:
[----:B------:R-:W-:Y:S01]  /*8c30*/  PRMT R99, R31, 0x7632, R99 ;  /* 0x000076321f637816 */ /* 0x000fe20000000063 */
[----:B------:R-:W-:Y:S01]  /*8c40*/  HFMA2 R112, -RZ, RZ, 0.1171875, 0 ;  /* 0x2f800000ff707431 */ /* 0x000fe200000001ff */
[----:B------:R-:W-:-:S03]  /*8c50*/  I2FP.F32.U32 R107, R107 ;  /* 0x0000006b006b7245 */ /* 0x000fc60000201000 */
        /* <DEDUP_REMOVED lines=9> */
[----:B------:R-:W-:-:S07]  /*8cf0*/  FADD.FTZ R107, R112, R99 ;  /* 0x00000063706b7221 */ /* 0x000fce0000010000 */
.L_x_6625:
[----:B------:R-:W-:Y:S02]  /*8d00*/  F2FP.BF16.F32.PACK_AB R99, RZ, R107 ;  /* 0x0000006bff63723e */ /* 0x000fe400000010ff */
[----:B------:R-:W-:Y:S02]  /*8d10*/  PRMT R98, R26, 0x5410, R98 ;  /* 0x000054101a627816 */ /* 0x000fe40000000062 */
[----:B------:R-:W-:Y:S02]  /*8d20*/  PRMT R97, R24, 0x5410, R97 ;  /* 0x0000541018617816 */ /* 0x000fe40000000061 */
[----:B------:R-:W-:Y:S02]  /*8d30*/  PRMT R96, R22, 0x5410, R96 ;  /* 0x0000541016607816 */ /* 0x000fe40000000060 */
[----:B------:R-:W-:Y:S01]  /*8d40*/  PRMT R99, R113, 0x5410, R99 ;  /* 0x0000541071637816 */ /* 0x000fe20000000063 */
[----:B------:R-:W-:Y:S06]  /*8d50*/  BRA `(.L_x_6629) ;  /* 0x0000002800087947 */ /* 0x000fec0003800000 */
.L_x_6596:
        /* <DEDUP_REMOVED lines=19> */
.L_x_6632:
        /* <DEDUP_REMOVED lines=12> */
.L_x_6633:
        /* <DEDUP_REMOVED lines=41> */
.L_x_6631:
        /* <DEDUP_REMOVED lines=9> */
.L_x_6630:
        /* <DEDUP_REMOVED lines=16> */
.L_x_6636:
        /* <DEDUP_REMOVED lines=12> */
.L_x_6637:
        /* <DEDUP_REMOVED lines=42> */
.L_x_6635:
        /* <DEDUP_REMOVED lines=9> */
.L_x_6634:
        /* <DEDUP_REMOVED lines=16> */
.L_x_6640:
        /* <DEDUP_REMOVED lines=12> */
.L_x_6641:
        /* <DEDUP_REMOVED lines=42> */
.L_x_6639:
        /* <DEDUP_REMOVED lines=9> */
.L_x_6638:
        /* <DEDUP_REMOVED lines=16> */
.L_x_6644:
        /* <DEDUP_REMOVED lines=12> */
.L_x_6645:
        /* <DEDUP_REMOVED lines=42> */
.L_x_6643:
        /* <DEDUP_REMOVED lines=9> */
.L_x_6642:
        /* <DEDUP_REMOVED lines=16> */
.L_x_6648:
        /* <DEDUP_REMOVED lines=12> */
.L_x_6649:
        /* <DEDUP_REMOVED lines=42> */
.L_x_6647:
        /* <DEDUP_REMOVED lines=9> */
.L_x_6646:
        /* <DEDUP_REMOVED lines=16> */
.L_x_6652:
        /* <DEDUP_REMOVED lines=12> */
.L_x_6653:
        /* <DEDUP_REMOVED lines=42> */
.L_x_6651:
        /* <DEDUP_REMOVED lines=9> */
.L_x_6650:
        /* <DEDUP_REMOVED lines=16> */
.L_x_6656:
        /* <DEDUP_REMOVED lines=12> */
.L_x_6657:
        /* <DEDUP_REMOVED lines=43> */
.L_x_6655:
        /* <DEDUP_REMOVED lines=9> */
.L_x_6654:
        /* <DEDUP_REMOVED lines=16> */
.L_x_6660:
        /* <DEDUP_REMOVED lines=12> */
.L_x_6661:
        /* <DEDUP_REMOVED lines=43> */
.L_x_6659:
[----:B------:R-:W-:Y:S01]  /*b490*/  PRMT R110, R31, 0x7632, R110 ;  /* 0x000076321f6e7816 */ /* 0x000fe2000000006e */
[----:B------:R-:W-:Y:S01]  /*b4a0*/  IMAD.MOV.U32 R112, RZ, RZ, 0x2f800000 ;  /* 0x2f800000ff707424 */ /* 0x000fe200078e00ff */
        /* <DEDUP_REMOVED lines=8> */
.L_x_6658:
[----:B------:R-:W-:Y:S02]  /*b530*/  F2FP.BF16.F32.PACK_AB R112, RZ, R107 ;  /* 0x0000006bff70723e */ /* 0x000fe400000010ff */
[----:B------:R-:W-:Y:S02]  /*b540*/  PRMT R98, R98, 0x5410, R26 ;  /* 0x0000541062627816 */ /* 0x000fe4000000001a */
[----:B------:R-:W-:Y:S02]  /*b550*/  PRMT R97, R97, 0x5410, R24 ;  /* 0x0000541061617816 */ /* 0x000fe40000000018 */
[----:B------:R-:W-:Y:S02]  /*b560*/  PRMT R96, R96, 0x5410, R22 ;  /* 0x0000541060607816 */ /* 0x000fe40000000016 */
[----:B------:R-:W-:-:S07]  /*b570*/  PRMT R99, R99, 0x5410, R112 ;  /* 0x0000541063637816 */ /* 0x000fce0000000070 */
.L_x_6629:
[----:B------:R-:W-:Y:S01]  /*b580*/  IMAD.WIDE.U32 R112, R111, 0x10, R124 ;  /* 0x000000106f707825 */ /* 0x000fe200078e007c */
[----:B------:R-:W-:-:S04]  /*b590*/  IADD3 R135, PT, PT, R102, 0x100, RZ ;  /* 0x0000010066877810 */ /* 0x000fc80007ffe0ff */
[----:B------:R0:W-:Y:S01]  /*b5a0*/  STG.E.128 desc[UR12][R112.64], R96 ;  /* 0x0000006070007986 */ /* 0x0001e2000c101d0c */
[----:B------:R-:W-:Y:S05]  /*b5b0*/  @!P0 BRA `(.L_x_6662) ;  /* 0x0000000000508947 */ /* 0x000fea0003800000 */
[----:B------:R-:W-:Y:S01]  /*b5c0*/  IMAD.U32 R24, R18, 0x10000, RZ ;  /* 0x0001000012187824 */ /* 0x000fe200078e00ff */
[----:B0-----:R-:W0:Y:S01]  /*b5d0*/  LDC.64 R96, c[0x0][0x3b0] ;  /* 0x0000ec00ff607b82 */ /* 0x001e220000000a00 */
        /* <DEDUP_REMOVED lines=18> */
.L_x_6662:
[----:B------:R-:W-:Y:S05]  /*b700*/  @!P0 BRA `(.L_x_6663) ;  /* 0x00000000000c8947 */ /* 0x000fea0003800000 */
[----:B------:R-:W2:Y:S02]  /*b710*/  LDC.64 R28, c[0x0][0x390] ;  /* 0x0000e400ff1c7b82 */ /* 0x000ea40000000a00 */
[----:B--2---:R-:W-:-:S06]  /*b720*/  IMAD.WIDE.U32 R28, R135, 0x10, R28 ;  /* 0x00000010871c7825 */ /* 0x004fcc00078e001c */
[----:B------:R-:W5:Y:S02]  /*b730*/  LDG.E.128 R28, desc[UR12][R28.64] ;  /* 0x0000000c1c1c7981 */ /* 0x000f64000c1e1d00 */
.L_x_6663:
        /* <DEDUP_REMOVED lines=8> */
[----:B--2---:R-:W-:Y:S01]  /*b7c0*/  @!P2 IMAD.U32 R111, R96, 0x10000, RZ ;  /* 0x00010000606fa824 */ /* 0x004fe200078e00ff */
        /* <DEDUP_REMOVED lines=16> */
.L_x_6667:
        /* <DEDUP_REMOVED lines=12> */
.L_x_6668:
        /* <DEDUP_REMOVED lines=43> */
.L_x_6666:
        /* <DEDUP_REMOVED lines=11> */
.L_x_6665:
        /* <DEDUP_REMOVED lines=21> */
.L_x_6671:
        /* <DEDUP_REMOVED lines=12> */
.L_x_6672:
        /* <DEDUP_REMOVED lines=43> */
.L_x_6670:
        /* <DEDUP_REMOVED lines=13> */
.L_x_6669:
        /* <DEDUP_REMOVED lines=20> */
.L_x_6675:
        /* <DEDUP_REMOVED lines=12> */
.L_x_6676:
        /* <DEDUP_REMOVED lines=43> */
.L_x_6674:
        /* <DEDUP_REMOVED lines=11> */
.L_x_6673:
        /* <DEDUP_REMOVED lines=21> */
.L_x_6679:
        /* <DEDUP_REMOVED lines=12> */
.L_x_6680:
        /* <DEDUP_REMOVED lines=42> */
.L_x_6678:
        /* <DEDUP_REMOVED lines=13> */
.L_x_6677:
        /* <DEDUP_REMOVED lines=20> */
.L_x_6683:
        /* <DEDUP_REMOVED lines=12> */
.L_x_6684:
        /* <DEDUP_REMOVED lines=42> */
.L_x_6682:
        /* <DEDUP_REMOVED lines=11> */
.L_x_6681:
        /* <DEDUP_REMOVED lines=21> */
.L_x_6687:
        /* <DEDUP_REMOVED lines=12> */
.L_x_6688:
        /* <DEDUP_REMOVED lines=42> */
.L_x_6686:
        /* <DEDUP_REMOVED lines=13> */
.L_x_6685:
        /* <DEDUP_REMOVED lines=20> */
.L_x_6691:
        /* <DEDUP_REMOVED lines=12> */
.L_x_6692:
        /* <DEDUP_REMOVED lines=43> */
.L_x_6690:
        /* <DEDUP_REMOVED lines=11> */
.L_x_6689:
        /* <DEDUP_REMOVED lines=21> */
.L_x_6695:
        /* <DEDUP_REMOVED lines=12> */
.L_x_6696:
        /* <DEDUP_REMOVED lines=43> */
.L_x_6694:
[----:B-----5:R-:W-:Y:S01]  /*e250*/  PRMT R99, R31, 0x7632, R99 ;  /* 0x000076321f637816 */ /* 0x020fe20000000063 */
[----:B------:R-:W-:Y:S01]  /*e260*/  IMAD.MOV.U32 R123, RZ, RZ, 0x2f800000 ;  /* 0x2f800000ff7b7424 */ /* 0x000fe200078e00ff */
[----:B------:R-:W-:Y:S02]  /*e270*/  I2FP.F32.U32 R106, R110 ;  /* 0x0000006e006a7245 */ /* 0x000fe40000201000 */
[C---:B------:R-:W-:Y:S01]  /*e280*/  PRMT R114, R99.reuse, 0x7632, R114 ;  /* 0x0000763263727816 */ /* 0x040fe20000000072 */
        /* <DEDUP_REMOVED lines=9> */
.L_x_6693:
[----:B------:R-:W-:Y:S02]  /*e320*/  F2FP.BF16.F32.PACK_AB R99, RZ, R123 ;  /* 0x0000007bff63723e */ /* 0x000fe400000010ff */
[----:B------:R-:W-:Y:S02]  /*e330*/  PRMT R98, R26, 0x5410, R98 ;  /* 0x000054101a627816 */ /* 0x000fe40000000062 */
[----:B------:R-:W-:Y:S02]  /*e340*/  PRMT R97, R24, 0x5410, R97 ;  /* 0x0000541018617816 */ /* 0x000fe40000000061 */
[----:B------:R-:W-:Y:S02]  /*e350*/  PRMT R96, R20, 0x5410, R96 ;  /* 0x0000541014607816 */ /* 0x000fe40000000060 */
[----:B------:R-:W-:Y:S01]  /*e360*/  PRMT R99, R104, 0x5410, R99 ;  /* 0x0000541068637816 */ /* 0x000fe20000000063 */
[----:B------:R-:W-:Y:S06]  /*e370*/  BRA `(.L_x_6697) ;  /* 0x0000002800307947 */ /* 0x000fec0003800000 */
.L_x_6664:
        /* <DEDUP_REMOVED lines=19> */
.L_x_6700:
[----:B------:R-:W-:-:S04]  /*e4b0*/  VIADD R3, R3, 0x1 ;  /* 0x0000000103037836 */ /* 0x000fc80000000000 */
[C---:B01----:R-:W-:Y:S01]  /*e4c0*/  IMAD.WIDE.U32 R96, R3.reuse, -0x2daee0ad, RZ ;  /* 0xd2511f5303607825 */ /* 0x043fe200078e00ff */
        /* <DEDUP_REMOVED lines=10> */
.L_x_6701:
        /* <DEDUP_REMOVED lines=43> */
.L_x_6699:
[----:B------:R-:W-:Y:S01]  /*e820*/  I2FP.F32.U32 R6, R6 ;  /* 0x0000000600067245 */ /* 0x000fe20000201000 */
[----:B01----:R-:W-:Y:S02]  /*e830*/  HFMA2 R97, -RZ, RZ, 0.1171875, 0 ;  /* 0x2f800000ff617431 */ /* 0x003fe400000001ff */
[----:B-----5:R-:W-:-:S03]  /*e840*/  IMAD.U32 R20, R28, 0x10000, RZ ;  /* 0x000100001c147824 */ /* 0x020fc600078e00ff */
[----:B------:R-:W-:Y:S01]  /*e850*/  FFMA.FTZ R6, R6, R97, 1.1641532182693481445e-10 ;  /* 0x2f00000006067423 */ /* 0x000fe20000010061 */
[----:B------:R-:W-:-:S04]  /*e860*/  FMUL.FTZ R20, R20, UR17 ;  /* 0x0000001114147c20 */ /* 0x000fc80008410000 */
[----:B------:R-:W-:Y:S01]  /*e870*/  FMUL.FTZ R20, R20, UR16 ;  /* 0x0000001014147c20 */ /* 0x000fe20008410000 */
[----:B------:R-:W-:-:S04]  /*e880*/  FSETP.GTU.FTZ.AND P2, PT, R6, UR23, PT ;  /* 0x0000001706007c0b */ /* 0x000fc8000bf5c000 */
[----:B------:R-:W-:Y:S02]  /*e890*/  SEL R6, RZ, 0x1, P2 ;  /* 0x00000001ff067807 */ /* 0x000fe40001000000 */
[----:B------:R-:W-:-:S07]  /*e8a0*/  FSEL R111, R20, RZ, !P2 ;  /* 0x000000ff146f7208 */ /* 0x000fce0005000000 */
.L_x_6698:
[----:B------:R-:W-:Y:S01]  /*e8b0*/  F2FP.BF16.F32.PACK_AB R20, RZ, R111 ;  /* 0x0000006fff14723e */ /* 0x000fe200000010ff */
[----:B0-----:R-:W-:Y:S01]  /*e8c0*/  IMAD.MOV.U32 R113, RZ, RZ, RZ ;  /* 0x000000ffff717224 */ /* 0x001fe200078e00ff */
        /* <DEDUP_REMOVED lines=14> */
.L_x_6704:
        /* <DEDUP_REMOVED lines=12> */
.L_x_6705:
        /* <DEDUP_REMOVED lines=43> */
.L_x_6703:
[----:B-----5:R-:W-:Y:S01]  /*ed20*/  PRMT R24, R28, 0x7632, R24 ;  /* 0x000076321c187816 */ /* 0x020fe20000000018 */
[----:B-1----:R-:W-:Y:S01]  /*ed30*/  HFMA2 R97, -RZ, RZ, 0.1171875, 0 ;  /* 0x2f800000ff617431 */ /* 0x002fe200000001ff */
        /* <DEDUP_REMOVED lines=8> */
.L_x_6702:
[----:B-1----:R-:W-:Y:S01]  /*edc0*/  F2FP.BF16.F32.PACK_AB R96, RZ, R113 ;  /* 0x00000071ff60723e */ /* 0x002fe200000010ff */
        /* <DEDUP_REMOVED lines=15> */
.L_x_6708:
        /* <DEDUP_REMOVED lines=12> */
.L_x_6709:
        /* <DEDUP_REMOVED lines=43> */
.L_x_6707:
        /* <DEDUP_REMOVED lines=9> */
.L_x_6706:
        /* <DEDUP_REMOVED lines=16> */
.L_x_6712:
        /* <DEDUP_REMOVED lines=12> */
.L_x_6713:
        /* <DEDUP_REMOVED lines=43> */
.L_x_6711:
        /* <DEDUP_REMOVED lines=10> */
.L_x_6710:
        /* <DEDUP_REMOVED lines=16> */
.L_x_6716:
        /* <DEDUP_REMOVED lines=12> */
.L_x_6717:
        /* <DEDUP_REMOVED lines=43> */
.L_x_6715:
        /* <DEDUP_REMOVED lines=9> */
.L_x_6714:
        /* <DEDUP_REMOVED lines=16> */
.L_x_6720:
        /* <DEDUP_REMOVED lines=12> */
.L_x_6721:
        /* <DEDUP_REMOVED lines=43> */
.L_x_6719:
        /* <DEDUP_REMOVED lines=10> */
.L_x_6718:
        /* <DEDUP_REMOVED lines=16> */
.L_x_6724:
        /* <DEDUP_REMOVED lines=12> */
.L_x_6725:
        /* <DEDUP_REMOVED lines=43> */
.L_x_6723:
        /* <DEDUP_REMOVED lines=9> */
.L_x_6722:
        /* <DEDUP_REMOVED lines=16> */
.L_x_6728:
        /* <DEDUP_REMOVED lines=12> */
.L_x_6729:
        /* <DEDUP_REMOVED lines=43> */
.L_x_6727:
        /* <DEDUP_REMOVED lines=10> */
.L_x_6726:
[----:B------:R-:W-:Y:S02]  /*10bf0*/  F2FP.BF16.F32.PACK_AB R99, RZ, R123 ;  /* 0x0000007bff63723e */ /* 0x000fe400000010ff */
[----:B------:R-:W-:Y:S02]  /*10c00*/  PRMT R98, R26, 0x5410, R104 ;  /* 0x000054101a627816 */ /* 0x000fe40000000068 */
[----:B------:R-:W-:Y:S02]  /*10c10*/  PRMT R97, R24, 0x5410, R97 ;  /* 0x0000541018617816 */ /* 0x000fe40000000061 */
[----:B------:R-:W-:Y:S02]  /*10c20*/  PRMT R96, R20, 0x5410, R96 ;  /* 0x0000541014607816 */ /* 0x000fe40000000060 */
[----:B------:R-:W-:-:S07]  /*10c30*/  PRMT R99, R106, 0x5410, R99 ;  /* 0x000054106a637816 */ /* 0x000fce0000000063 */
.L_x_6697:
[----:B------:R-:W-:Y:S01]  /*10c40*/  VIADD R131, R129, 0x100 ;  /* 0x0000010081837836 */ /* 0x000fe20000000000 */
[----:B------:R-:W-:-:S03]  /*10c50*/  IADD3 R20, PT, PT, R102, 0x180, RZ ;  /* 0x0000018066147810 */ /* 0x000fc60007ffe0ff */
[----:B------:R-:W-:-:S05]  /*10c60*/  IMAD.WIDE.U32 R130, R131, 0x10, R124 ;  /* 0x0000001083827825 */ /* 0x000fca00078e007c */
        /* <DEDUP_REMOVED lines=22> */
.L_x_6730:
[----:B------:R-:W-:Y:S05]  /*10dd0*/  @!P0 BRA `(.L_x_6731) ;  /* 0x00000000000c8947 */ /* 0x000fea0003800000 */
[----:B-----5:R-:W2:Y:S02]  /*10de0*/  LDC.64 R28, c[0x0][0x390] ;  /* 0x0000e400ff1c7b82 */ /* 0x020ea40000000a00 */
[----:B--2---:R-:W-:-:S06]  /*10df0*/  IMAD.WIDE.U32 R28, R20, 0x10, R28 ;  /* 0x00000010141c7825 */ /* 0x004fcc00078e001c */
[----:B------:R-:W5:Y:S02]  /*10e00*/  LDG.E.128 R28, desc[UR12][R28.64] ;  /* 0x0000000c1c1c7981 */ /* 0x000f64000c1e1d00 */
.L_x_6731:
[----:B------:R-:W-:Y:S01]  /*10e10*/  VIADD R129, R129, 0x180 ;  /* 0x0000018081817836 */ /* 0x000fe20000000000 */
[----:B------:R-:W-:Y:S06]  /*10e20*/  BRA.U !UP0, `(.L_x_6732) ;  /* 0x0000002d08047547 */ /* 0x000fec000b800000 */
[----:B01----:R-:W0:Y:S02]  /*10e30*/  LDC.64 R96, c[0x0][0x3a0] ;  /* 0x0000e800ff607b82 */ /* 0x003e240000000a00 */
        /* <DEDUP_REMOVED lines=22> */
.L_x_6735:
        /* <DEDUP_REMOVED lines=12> */
.L_x_6736:
        /* <DEDUP_REMOVED lines=42> */
.L_x_6734:
        /* <DEDUP_REMOVED lines=11> */
.L_x_6733:
        /* <DEDUP_REMOVED lines=21> */
.L_x_6739:
        /* <DEDUP_REMOVED lines=12> */
.L_x_6740:
        /* <DEDUP_REMOVED lines=42> */
.L_x_6738:
        /* <DEDUP_REMOVED lines=13> */
.L_x_6737:
        /* <DEDUP_REMOVED lines=20> */
.L_x_6743:
        /* <DEDUP_REMOVED lines=12> */
.L_x_6744:
        /* <DEDUP_REMOVED lines=42> */
.L_x_6742:
        /* <DEDUP_REMOVED lines=11> */
.L_x_6741:
        /* <DEDUP_REMOVED lines=17> */
[----:B------:R-:W-:Y:S01]  /*11f90*/  @!P3 IMAD.MOV.U32 R12, RZ, RZ, R138 ;  /* 0x000000ffff0cb224 */ /* 0x000fe200078e008a */
[----:B------:R-:W-:Y:S01]  /*11fa0*/  @P3 MOV R12, R139 ;  /* 0x0000008b000c3202 */ /* 0x000fe20000000f00 */
[----:B------:R-:W-:Y:S01]  /*11fb0*/  @P3 IMAD.MOV.U32 R100, RZ, RZ, R134 ;  /* 0x000000ffff643224 */ /* 0x000fe200078e0086 */
[----:B------:R-:W-:Y:S06]  /*11fc0*/  BRA `(.L_x_6746) ;  /* 0x0000000000dc7947 */ /* 0x000fec0003800000 */
.L_x_6747:
        /* <DEDUP_REMOVED lines=12> */
.L_x_6748:
        /* <DEDUP_REMOVED lines=43> */
.L_x_6746:
        /* <DEDUP_REMOVED lines=13> */
.L_x_6745:
        /* <DEDUP_REMOVED lines=20> */
.L_x_6751:
        /* <DEDUP_REMOVED lines=12> */
.L_x_6752:
        /* <DEDUP_REMOVED lines=43> */
.L_x_6750:
        /* <DEDUP_REMOVED lines=11> */
.L_x_6749:
        /* <DEDUP_REMOVED lines=21> */
.L_x_6755:
        /* <DEDUP_REMOVED lines=12> */
.L_x_6756:
        /* <DEDUP_REMOVED lines=43> */
.L_x_6754:
        /* <DEDUP_REMOVED lines=13> */
.L_x_6753:
        /* <DEDUP_REMOVED lines=20> */
.L_x_6759:
        /* <DEDUP_REMOVED lines=12> */
.L_x_6760:
        /* <DEDUP_REMOVED lines=43> */
.L_x_6758:
        /* <DEDUP_REMOVED lines=11> */
.L_x_6757:
        /* <DEDUP_REMOVED lines=21> */
.L_x_6763:
        /* <DEDUP_REMOVED lines=12> */
.L_x_6764:
        /* <DEDUP_REMOVED lines=42> */
.L_x_6762:
[----:B-----5:R-:W-:Y:S02]  /*13910*/  PRMT R98, R31, 0x7632, R98 ;  /* 0x000076321f627816 */ /* 0x020fe40000000062 */
        /* <DEDUP_REMOVED lines=12> */
.L_x_6761:
[----:B------:R-:W-:Y:S02]  /*139e0*/  F2FP.BF16.F32.PACK_AB R99, RZ, R141 ;  /* 0x0000008dff63723e */ /* 0x000fe400000010ff */
[----:B------:R-:W-:Y:S02]  /*139f0*/  PRMT R98, R104, 0x5410, R106 ;  /* 0x0000541068627816 */ /* 0x000fe4000000006a */
[----:B------:R-:W-:Y:S02]  /*13a00*/  PRMT R97, R26, 0x5410, R102 ;  /* 0x000054101a617816 */ /* 0x000fe40000000066 */
[----:B------:R-:W-:Y:S02]  /*13a10*/  PRMT R96, R22, 0x5410, R24 ;  /* 0x0000541016607816 */ /* 0x000fe40000000018 */
[----:B------:R-:W-:Y:S01]  /*13a20*/  PRMT R99, R100, 0x5410, R99 ;  /* 0x0000541064637816 */ /* 0x000fe20000000063 */
[----:B------:R-:W-:Y:S06]  /*13a30*/  BRA `(.L_x_6765) ;  /* 0x00000028002c7947 */ /* 0x000fec0003800000 */
.L_x_6732:
[----:B0-----:R-:W-:Y:S01]  /*13a40*/  MOV R131, RZ ;  /* 0x000000ff00837202 */ /* 0x001fe20000000f00 */
[----:B------:R-:W-:Y:S01]  /*13a50*/  IMAD.MOV.U32 R24, RZ, RZ, R112 ;  /* 0x000000ffff187224 */ /* 0x000fe200078e0070 */
        /* <DEDUP_REMOVED lines=17> */
.L_x_6768:
        /* <DEDUP_REMOVED lines=12> */
.L_x_6769:
        /* <DEDUP_REMOVED lines=42> */
.L_x_6767:
[----:B------:R-:W-:Y:S01]  /*13ed0*/  I2FP.F32.U32 R6, R6 ;  /* 0x0000000600067245 */ /* 0x000fe20000201000 */
[----:B-1----:R-:W-:Y:S02]  /*13ee0*/  HFMA2 R97, -RZ, RZ, 0.1171875, 0 ;  /* 0x2f800000ff617431 */ /* 0x002fe400000001ff */
[----:B-----5:R-:W-:-:S03]  /*13ef0*/  IMAD.U32 R22, R28, 0x10000, RZ ;  /* 0x000100001c167824 */ /* 0x020fc600078e00ff */
[----:B------:R-:W-:Y:S01]  /*13f00*/  FFMA.FTZ R6, R6, R97, 1.1641532182693481445e-10 ;  /* 0x2f00000006067423 */ /* 0x000fe20000010061 */
[----:B------:R-:W-:-:S04]  /*13f10*/  FMUL.FTZ R22, R22, UR17 ;  /* 0x0000001116167c20 */ /* 0x000fc80008410000 */
[----:B------:R-:W-:Y:S01]  /*13f20*/  FMUL.FTZ R22, R22, UR16 ;  /* 0x0000001016167c20 */ /* 0x000fe20008410000 */
[----:B------:R-:W-:-:S04]  /*13f30*/  FSETP.GTU.FTZ.AND P2, PT, R6, UR23, PT ;  /* 0x0000001706007c0b */ /* 0x000fc8000bf5c000 */
[----:B------:R-:W-:Y:S02]  /*13f40*/  SEL R6, RZ, 0x1, P2 ;  /* 0x00000001ff067807 */ /* 0x000fe40001000000 */
[----:B------:R-:W-:-:S07]  /*13f50*/  FSEL R131, R22, RZ, !P2 ;  /* 0x000000ff16837208 */ /* 0x000fce0005000000 */
.L_x_6766:
        /* <DEDUP_REMOVED lines=16> */
.L_x_6772:
        /* <DEDUP_REMOVED lines=12> */
.L_x_6773:
[----:B------:R-:W-:Y:S01]  /*14120*/  IMAD.WIDE.U32 R134, R2, -0x326172a9, RZ ;  /* 0xcd9e8d5702867825 */ /* 0x000fe200078e00ff */
[----:B-1----:R-:W-:-:S03]  /*14130*/  LOP3.LUT R96, R5, UR15, R133, 0x96, !PT ;  /* 0x0000000f05607c12 */ /* 0x002fc6000f8e9685 */
        /* <DEDUP_REMOVED lines=41> */
.L_x_6771:
[----:B-----5:R-:W-:Y:S01]  /*143d0*/  PRMT R24, R28, 0x7632, R24 ;  /* 0x000076321c187816 */ /* 0x020fe20000000018 */
[----:B-1----:R-:W-:Y:S01]  /*143e0*/  IMAD.MOV.U32 R97, RZ, RZ, 0x2f800000 ;  /* 0x2f800000ff617424 */ /* 0x002fe200078e00ff */
        /* <DEDUP_REMOVED lines=8> */
.L_x_6770:
[----:B------:R-:W-:Y:S01]  /*14470*/  F2FP.BF16.F32.PACK_AB R24, RZ, R133 ;  /* 0x00000085ff18723e */ /* 0x000fe200000010ff */
[----:B------:R-:W-:Y:S01]  /*14480*/  IMAD.MOV.U32 R135, RZ, RZ, RZ ;  /* 0x000000ffff877224 */ /* 0x000fe200078e00ff */
[----:B-1----:R-:W-:Y:S01]  /*14490*/  MOV R96, R22 ;  /* 0x0000001600607202 */ /* 0x002fe20000000f00 */
        /* <DEDUP_REMOVED lines=13> */
.L_x_6776:
        /* <DEDUP_REMOVED lines=12> */
.L_x_6777:
        /* <DEDUP_REMOVED lines=43> */
.L_x_6775:
        /* <DEDUP_REMOVED lines=9> */
.L_x_6774:
        /* <DEDUP_REMOVED lines=16> */
.L_x_6780:
        /* <DEDUP_REMOVED lines=12> */
.L_x_6781:
        /* <DEDUP_REMOVED lines=43> */
.L_x_6779:
        /* <DEDUP_REMOVED lines=10> */
.L_x_6778:
        /* <DEDUP_REMOVED lines=16> */
.L_x_6784:
        /* <DEDUP_REMOVED lines=12> */
.L_x_6785:
        /* <DEDUP_REMOVED lines=43> */
.L_x_6783:
        /* <DEDUP_REMOVED lines=9> */
.L_x_6782:
        /* <DEDUP_REMOVED lines=16> */
.L_x_6788:
        /* <DEDUP_REMOVED lines=12> */
.L_x_6789:
        /* <DEDUP_REMOVED lines=43> */
.L_x_6787:
        /* <DEDUP_REMOVED lines=10> */
.L_x_6786:
        /* <DEDUP_REMOVED lines=16> */
.L_x_6792:
        /* <DEDUP_REMOVED lines=12> */
.L_x_6793:
        /* <DEDUP_REMOVED lines=43> */
.L_x_6791:
        /* <DEDUP_REMOVED lines=9> */
.L_x_6790:
        /* <DEDUP_REMOVED lines=16> */
.L_x_6796:
        /* <DEDUP_REMOVED lines=12> */
.L_x_6797:
        /* <DEDUP_REMOVED lines=43> */
.L_x_6795:
        /* <DEDUP_REMOVED lines=10> */
.L_x_6794:
[----:B------:R-:W-:Y:S02]  /*162a0*/  F2FP.BF16.F32.PACK_AB R99, RZ, R141 ;  /* 0x0000008dff63723e */ /* 0x000fe400000010ff */
[----:B------:R-:W-:Y:S02]  /*162b0*/  PRMT R98, R106, 0x5410, R104 ;  /* 0x000054106a627816 */ /* 0x000fe40000000068 */
[----:B------:R-:W-:Y:S02]  /*162c0*/  PRMT R97, R102, 0x5410, R100 ;  /* 0x0000541066617816 */ /* 0x000fe40000000064 */
[----:B------:R-:W-:Y:S02]  /*162d0*/  PRMT R96, R26, 0x5410, R24 ;  /* 0x000054101a607816 */ /* 0x000fe40000000018 */
[----:B------:R-:W-:-:S07]  /*162e0*/  PRMT R99, R22, 0x5410, R99 ;  /* 0x0000541016637816 */ /* 0x000fce0000000063 */
.L_x_6765:
        /* <DEDUP_REMOVED lines=55> */
.L_x_6798:
        /* <DEDUP_REMOVED lines=83> */
[----:B------:R-:W-:-:S04]  /*16b90*/  CS2R R98, SRZ ;  /* 0x0000000000627805 */ /* 0x000fc8000001ff00 */
        /* <DEDUP_REMOVED lines=9> */
[----:B------:R-:W-:Y:S01]  /*16c30*/  @!P2 SHF.L.U32 R22, R0, 0x3, RZ ;  /* 0x000000030016a819 */ /* 0x000fe200000006ff */
[----:B0-----:R-:W-:-:S03]  /*16c40*/  FADD.FTZ R125, R24, R125 ;  /* 0x0000007d187d7221 */ /* 0x001fc60000010000 */
[----:B------:R-:W-:Y:S01]  /*16c50*/  @!P2 LOP3.LUT R24, R22, 0xf8, RZ, 0xc0, !PT ;  /* 0x000000f81618a812 */ /* 0x000fe200078ec0ff */
[----:B------:R-:W-:Y:S01]  /*16c60*/  IMAD.MOV.U32 R22, RZ, RZ, RZ ;  /* 0x000000ffff167224 */ /* 0x000fe200078e00ff */
[----:B------:R-:W-:Y:S01]  /*16c70*/  @!P2 MOV R22, 0x400 ;  /* 0x000004000016a802 */ /* 0x000fe20000000f00 */
[----:B------:R-:W0:Y:S02]  /*16c80*/  SHFL.BFLY PT, R26, R125, 0x10, 0x1f ;  /* 0x0e001f007d1a7f89 */ /* 0x000e2400000e0000 */
[----:B0-----:R-:W-:Y:S02]  /*16c90*/  FADD.FTZ R97, R125, R26 ;  /* 0x0000001a7d617221 */ /* 0x001fe40000010000 */
[----:B------:R-:W0:Y:S04]  /*16ca0*/  SHFL.DOWN PT, R125, R22, 0x2, 0x1f ;  /* 0x08401f00167d7f89 */ /* 0x000e2800000e0000 */
[----:B------:R1:W-:Y:S01]  /*16cb0*/  @!P0 STS.64 [R20+UR4], R96 ;  /* 0x0000006014008988 */ /* 0x0003e20008000a04 */
[----:B------:R-:W-:Y:S01]  /*16cc0*/  BAR.SYNC.DEFER_BLOCKING 0x0 ;  /* 0x0000000000007b1d */ /* 0x000fe20000010000 */
[----:B------:R-:W-:-:S02]  /*16cd0*/  ISETP.NE.AND P0, PT, R0, RZ, PT ;  /* 0x000000ff0000720c */ /* 0x000fc40003f05270 */
[----:B-1----:R-:W-:Y:S01]  /*16ce0*/  I2FP.F32.U32 R20, R22 ;  /* 0x0000001600147245 */ /* 0x002fe20000201000 */
[----:B0-----:R-:W-:Y:S01]  /*16cf0*/  IMAD.IADD R100, R125, 0x1, R22 ;  /* 0x000000017d647824 */ /* 0x001fe200078e0216 */
[----:B------:R-:W-:-:S04]  /*16d00*/  I2FP.F32.S32 R96, R125 ;  /* 0x0000007d00607245 */ /* 0x000fc80000201400 */
[----:B------:R-:W-:Y:S01]  /*16d10*/  I2FP.F32.S32 R102, R100 ;  /* 0x0000006400667245 */ /* 0x000fe20000201400 */
[----:B------:R-:W0:Y:S03]  /*16d20*/  SHFL.DOWN PT, R125, R100, 0x1, 0x1f ;  /* 0x08201f00647d7f89 */ /* 0x000e2600000e0000 */
[----:B------:R-:W1:Y:S01]  /*16d30*/  MUFU.RCP R104, R102 ;  /* 0x0000006600687308 */ /* 0x000e620000001000 */
[----:B------:R-:W2:Y:S01]  /*16d40*/  @!P2 LDS.64 R98, [R24+UR4] ;  /* 0x000000041862a984 */ /* 0x000ea20008000a00 */
        /* <DEDUP_REMOVED lines=9> */
[----:B---3--:R-:W-:Y:S01]  /*16de0*/  FADD.FTZ R99, R26, R99 ;  /* 0x000000631a637221 */ /* 0x008fe20000010000 */
[----:B------:R-:W-:Y:S01]  /*16df0*/  I2FP.F32.S32 R26, R125 ;  /* 0x0000007d001a7245 */ /* 0x000fe20000201400 */
        /* <DEDUP_REMOVED lines=13> */
[----:B------:R-:W-:Y:S01]  /*16ed0*/  FMUL.FTZ R125, R125, R26 ;  /* 0x0000001a7d7d7220 */ /* 0x000fe20000410000 */
[----:B------:R-:W0:Y:S02]  /*16ee0*/  LDC R22, c[0x0][0x448] ;  /* 0x00011200ff167b82 */ /* 0x000e240000000800 */
[----:B------:R-:W1:Y:S01]  /*16ef0*/  SHFL.IDX PT, R129, R129, RZ, 0x1f ;  /* 0x00001fff81817589 */ /* 0x000e6200000e0000 */
[----:B------:R-:W-:-:S05]  /*16f00*/  FFMA.FTZ R100, R100, R125, R97 ;  /* 0x0000007d64647223 */ /* 0x000fca0000010061 */
[----:B------:R-:W0:Y:S01]  /*16f10*/  SHFL.IDX PT, R143, R100, RZ, 0x1f ;  /* 0x00001fff648f7589 */ /* 0x000e2200000e0000 */
[----:B------:R-:W2:Y:S08]  /*16f20*/  @!P0 LDC.64 R98, c[0x0][0x3c0] ;  /* 0x0000f000ff628b82 */ /* 0x000eb00000000a00 */
[----:B------:R-:W3:Y:S01]  /*16f30*/  @!P0 LDC.64 R96, c[0x0][0x3c8] ;  /* 0x0000f200ff608b82 */ /* 0x000ee20000000a00 */
[----:B-1----:R-:W-:-:S05]  /*16f40*/  FMUL.FTZ R20, R129, R129 ;  /* 0x0000008181147220 */ /* 0x002fca0000410000 */
[----:B------:R-:W-:Y:S01]  /*16f50*/  FSEL R125, R20, RZ, P1 ;  /* 0x000000ff147d7208 */ /* 0x000fe20000800000 */
[----:B0-----:R-:W-:Y:S01]  /*16f60*/  FFMA.FTZ R20, R143, UR24, R22 ;  /* 0x000000188f147c23 */ /* 0x001fe20008010016 */
[----:B------:R-:W-:-:S03]  /*16f70*/  IMAD.U32 R143, RZ, RZ, UR7 ;  /* 0x00000007ff8f7e24 */ /* 0x000fc6000f8e00ff */
[----:B------:R-:W-:Y:S01]  /*16f80*/  FADD.FTZ R125, R20, R125 ;  /* 0x0000007d147d7221 */ /* 0x000fe20000010000 */
[----:B--2---:R-:W-:-:S04]  /*16f90*/  @!P0 IMAD.WIDE R98, R143, 0x4, R98 ;  /* 0x000000048f628825 */ /* 0x004fc800078e0262 */
[----:B---3--:R-:W-:Y:S01]  /*16fa0*/  @!P0 IMAD.WIDE R96, R151, 0x4, R96 ;  /* 0x0000000497608825 */ /* 0x008fe200078e0260 */
[----:B------:R-:W0:Y:S01]  /*16fb0*/  MUFU.RSQ R125, R125 ;  /* 0x0000007d007d7308 */ /* 0x000e220000001400 */
[----:B------:R1:W-:Y:S04]  /*16fc0*/  @!P0 STG.E desc[UR12][R98.64], R129 ;  /* 0x0000008162008986 */ /* 0x0003e8000c10190c */
[----:B0-----:R1:W-:Y:S01]  /*16fd0*/  @!P0 STG.E desc[UR12][R96.64], R125 ;  /* 0x0000007d60008986 */ /* 0x0013e2000c10190c */
[----:B------:R-:W-:Y:S05]  /*16fe0*/  BRA.U !UP0, `(.L_x_6799) ;  /* 0x00000009080c7547 */ /* 0x000fea000b800000 */
[----:B------:R-:W-:Y:S01]  /*16ff0*/  UIADD3 UR4, UPT, UPT, UR6, -0x1, URZ ;  /* 0xffffffff06047890 */ /* 0x000fe2000fffe0ff */
[----:B------:R-:W-:-:S03]  /*17000*/  FSEL R20, R129, RZ, !P1 ;  /* 0x000000ff81147208 */ /* 0x000fc60004800000 */
[----:B------:R-:W-:Y:S02]  /*17010*/  UIMAD UR4, UR4, UR22, URZ ;  /* 0x00000016040472a4 */ /* 0x000fe4000f8e02ff */
[C---:B------:R-:W-:Y:S01]  /*17020*/  FADD.FTZ R144, -R20.reuse, R117 ;  /* 0x0000007514907221 */ /* 0x040fe20000010100 */
[C---:B------:R-:W-:Y:S01]  /*17030*/  FADD.FTZ R124, -R20.reuse, R105 ;  /* 0x00000069147c7221 */ /* 0x040fe20000010100 */
[----:B------:R-:W0:Y:S01]  /*17040*/  LDC.64 R116, c[0x0][0x428] ;  /* 0x00010a00ff747b82 */ /* 0x000e220000000a00 */
[----:B------:R-:W-:Y:S01]  /*17050*/  USHF.R.S32.HI UR5, URZ, 0x1f, UR4 ;  /* 0x0000001fff057899 */ /* 0x000fe20008011404 */
[C---:B------:R-:W-:Y:S01]  /*17060*/  FADD.FTZ R102, -R20.reuse, R19 ;  /* 0x0000001314667221 */ /* 0x040fe20000010100 */
[C---:B------:R-:W-:Y:S01]  /*17070*/  FADD.FTZ R104, -R20.reuse, R21 ;  /* 0x0000001514687221 */ /* 0x040fe20000010100 */
[C---:B------:R-:W-:Y:S01]  /*17080*/  FADD.FTZ R106, -R20.reuse, R23 ;  /* 0x00000017146a7221 */ /* 0x040fe20000010100 */
[----:B------:R-:W-:Y:S01]  /*17090*/  ULEA.HI UR5, UR5, UR4, URZ, 0x3 ;  /* 0x0000000405057291 */ /* 0x000fe2000f8f18ff */
[C---:B------:R-:W-:Y:S01]  /*170a0*/  FADD.FTZ R128, -R20.reuse, R107 ;  /* 0x0000006b14807221 */ /* 0x040fe20000010100 */
[C---:B------:R-:W-:Y:S01]  /*170b0*/  FMUL.FTZ R23, R125.reuse, R102 ;  /* 0x000000667d177220 */ /* 0x040fe20000410000 */
[----:B------:R-:W-:Y:S01]  /*170c0*/  FMUL.FTZ R104, R125, R104 ;  /* 0x000000687d687220 */ /* 0x000fe20000410000 */
[C---:B------:R-:W-:Y:S01]  /*170d0*/  FADD.FTZ R22, -R20.reuse, R7 ;  /* 0x0000000714167221 */ /* 0x040fe20000010100 */
[----:B------:R-:W-:Y:S01]  /*170e0*/  FADD.FTZ R24, -R20, R9 ;  /* 0x0000000914187221 */ /* 0x000fe20000010100 */
[----:B------:R-:W-:-:S02]  /*170f0*/  IMAD.U32 R105, RZ, RZ, UR5 ;  /* 0x00000005ff697e24 */ /* 0x000fc4000f8e00ff */
[C---:B------:R-:W-:Y:S01]  /*17100*/  FADD.FTZ R26, -R20.reuse, R11 ;  /* 0x0000000b141a7221 */ /* 0x040fe20000010100 */
[C---:B-1----:R-:W-:Y:S01]  /*17110*/  FADD.FTZ R96, -R20.reuse, R13 ;  /* 0x0000000d14607221 */ /* 0x042fe20000010100 */
[C---:B------:R-:W-:Y:S01]  /*17120*/  FADD.FTZ R114, -R20.reuse, R25 ;  /* 0x0000001914727221 */ /* 0x040fe20000010100 */
[C---:B------:R-:W-:Y:S01]  /*17130*/  FADD.FTZ R122, -R20.reuse, R103 ;  /* 0x00000067147a7221 */ /* 0x040fe20000010100 */
[----:B------:R-:W-:Y:S01]  /*17140*/  LEA.HI.SX32 R105, R105, R0, 0x1d ;  /* 0x0000000069697211 */ /* 0x000fe200078feaff */
[C---:B------:R-:W-:Y:S01]  /*17150*/  FADD.FTZ R140, -R20.reuse, R115 ;  /* 0x00000073148c7221 */ /* 0x040fe20000010100 */
[C---:B------:R-:W-:Y:S01]  /*17160*/  FADD.FTZ R98, -R20.reuse, R15 ;  /* 0x0000000f14627221 */ /* 0x040fe20000010100 */
[C---:B------:R-:W-:Y:S01]  /*17170*/  FADD.FTZ R100, -R20.reuse, R17 ;  /* 0x0000001114647221 */ /* 0x040fe20000010100 */
[----:B------:R-:W-:Y:S01]  /*17180*/  IADD3 R107, PT, PT, R105, 0x80, RZ ;  /* 0x00000080696b7810 */ /* 0x000fe20007ffe0ff */
[----:B------:R-:W-:Y:S01]  /*17190*/  FMUL.FTZ R132, R125, R128 ;  /* 0x000000807d847220 */ /* 0x000fe20000410000 */
[C---:B------:R-:W-:Y:S01]  /*171a0*/  VIADD R115, R105.reuse, 0x100 ;  /* 0x0000010069737836 */ /* 0x040fe20000000000 */
[----:B------:R-:W-:Y:S01]  /*171b0*/  IADD3 R103, PT, PT, R105, 0x180, RZ ;  /* 0x0000018069677810 */ /* 0x000fe20007ffe0ff */
        /* <DEDUP_REMOVED lines=27> */
[----:B0-----:R-:W-:-:S04]  /*17370*/  IMAD.WIDE.U32 R104, R105, 0x10, R116 ;  /* 0x0000001069687825 */ /* 0x001fc800078e0074 */
[C---:B------:R-:W-:Y:S01]  /*17380*/  FMUL.FTZ R109, R125.reuse, R122 ;  /* 0x0000007a7d6d7220 */ /* 0x040fe20000410000 */
[----:B------:R-:W-:Y:S01]  /*17390*/  FMUL.FTZ R130, R125, R124 ;  /* 0x0000007c7d827220 */ /* 0x000fe20000410000 */
[----:B------:R-:W-:Y:S01]  /*173a0*/  F2FP.BF16.F32.PACK_AB R23, R128, R23 ;  /* 0x000000178017723e */ /* 0x000fe200000010ff */
[----:B------:R-:W-:-:S04]  /*173b0*/  IMAD.WIDE.U32 R106, R107, 0x10, R116 ;  /* 0x000000106b6a7825 */ /* 0x000fc800078e0074 */
[----:B------:R-:W-:Y:S01]  /*173c0*/  FFMA.FTZ R128, R22, R95, R63 ;  /* 0x0000005f16807223 */ /* 0x000fe2000001003f */
[----:B------:R-:W-:Y:S01]  /*173d0*/  FFMA.FTZ R22, R97, R88, R56 ;  /* 0x0000005861167223 */ /* 0x000fe20000010038 */
[----:B------:R-:W-:Y:S01]  /*173e0*/  FFMA.FTZ R97, R130, R81, R49 ;  /* 0x0000005182617223 */ /* 0x000fe20000010031 */
[----:B------:R-:W-:-:S04]  /*173f0*/  IMAD.WIDE.U32 R114, R115, 0x10, R116 ;  /* 0x0000001073727825 */ /* 0x000fc800078e0074 */
[C---:B------:R-:W-:Y:S01]  /*17400*/  FMUL.FTZ R25, R125.reuse, R140 ;  /* 0x0000008c7d197220 */ /* 0x040fe20000410000 */
[----:B------:R-:W-:Y:S01]  /*17410*/  FMUL.FTZ R122, R125, R144 ;  /* 0x000000907d7a7220 */ /* 0x000fe20000410000 */
[----:B------:R-:W-:Y:S01]  /*17420*/  FFMA.FTZ R20, R20, R93, R61 ;  /* 0x0000005d14147223 */ /* 0x000fe2000001003d */
[----:B------:R-:W-:-:S04]  /*17430*/  IMAD.WIDE.U32 R116, R103, 0x10, R116 ;  /* 0x0000001067747825 */ /* 0x000fc800078e0074 */
[----:B------:R-:W-:Y:S01]  /*17440*/  FFMA.FTZ R103, R21, R92, R60 ;  /* 0x0000005c15677223 */ /* 0x000fe2000001003c */
[----:B------:R-:W-:Y:S01]  /*17450*/  FFMA.FTZ R21, R27, R94, R62 ;  /* 0x0000005e1b157223 */ /* 0x000fe2000001003e */
[----:B------:R-:W-:Y:S01]  /*17460*/  FFMA.FTZ R27, R26, R89, R57 ;  /* 0x000000591a1b7223 */ /* 0x000fe20000010039 */
[----:B------:R-:W-:Y:S01]  /*17470*/  FFMA.FTZ R26, R109, R80, R48 ;  /* 0x000000506d1a7223 */ /* 0x000fe20000010030 */
[----:B------:R-:W-:Y:S01]  /*17480*/  FFMA.FTZ R122, R122, R79, R47 ;  /* 0x0000004f7a7a7223 */ /* 0x000fe2000001002f */
[C---:B------:R-:W-:Y:S01]  /*17490*/  FMUL.FTZ R98, R125.reuse, R120 ;  /* 0x000000787d627220 */ /* 0x040fe20000410000 */
[C---:B------:R-:W-:Y:S01]  /*174a0*/  FMUL.FTZ R17, R125.reuse, R118 ;  /* 0x000000767d117220 */ /* 0x040fe20000410000 */
[----:B------:R-:W-:Y:S01]  /*174b0*/  FMUL.FTZ R111, R125, R126 ;  /* 0x0000007e7d6f7220 */ /* 0x000fe20000410000 */
[----:B------:R-:W-:Y:S01]  /*174c0*/  F2FP.BF16.F32.PACK_AB R26, R97, R26 ;  /* 0x0000001a611a723e */ /* 0x000fe200000010ff */
        /* <DEDUP_REMOVED lines=15> */
[----:B------:R-:W-:Y:S01]  /*175c0*/  F2FP.BF16.F32.PACK_AB R20, R20, R103 ;  /* 0x000000671414723e */ /* 0x000fe200000010ff */
        /* <DEDUP_REMOVED lines=37> */
.L_x_6799:
[----:B------:R-:W-:Y:S02]  /*17820*/  UIADD3 UR7, UPT, UPT, UR7, UR20, URZ ;  /* 0x0000001407077290 */ /* 0x000fe4000fffe0ff */
[----:B------:R-:W-:Y:S02]  /*17830*/  UPLOP3.LUT UP1, UPT, UPT, UPT, UP1, 0x40, 0x4 ;  /* 0x000000000004789c */ /* 0x000fe40003f2e810 */
[----:B------:R-:W-:-:S09]  /*17840*/  UISETP.GE.AND UP0, UPT, UR7, UR21, UPT ;  /* 0x000000150700728c */ /* 0x000fd2000bf06270 */
[----:B------:R-:W-:Y:S05]  /*17850*/  BRA.U !UP0, `(.L_x_6800) ;  /* 0xfffffe91088c7547 */ /* 0x000fea000b83ffff */
[----:B------:R-:W-:Y:S05]  /*17860*/  EXIT ;  /* 0x000000000000794d */ /* 0x000fea0003800000 */
.L_x_6801:
        /* <DEDUP_REMOVED lines=9> */
.L_x_27241:


//--------------------- .text._ZN10layer_norm13ln_fwd_kernelINS_13Kernel_traitsIf13__nv_bfloat16S2_S2_fjLj4096ELj1ELj1ELj4ELj16ENS_18Kernel_traits_baseILj4096EfS2_S2_S2_fjLj128EEEEELb1ELb1ELb0ELb0EEEvNS_9FwdParamsE --------------------------
	.section	.text._ZN10layer_norm13ln_fwd_kernelINS_13Kernel_traitsIf13__nv_bfloat16S2_S2_fjLj4096ELj1ELj1ELj4ELj16ENS_18Kernel_traits_baseILj4096EfS2_S2_S2_fjLj128EEEEELb1ELb1ELb0ELb0EEEvNS_9FwdParamsE,"ax",@progbits
	.align	128
        .global         _ZN10layer_norm13ln_fwd_kernelINS_13Kernel_traitsIf13__nv_bfloat16S2_S2_fjLj4096ELj1ELj1ELj4ELj16ENS_18Kernel_traits_baseILj4096EfS2_S2_S2_fjLj128EEEEELb1ELb1ELb0ELb0EEEvNS_9FwdParamsE
        .type           _ZN10layer_norm13ln_fwd_kernelINS_13Kernel_traitsIf13__nv_bfloat16S2_S2_fjLj4096ELj1ELj1ELj4ELj16ENS_18Kernel_traits_baseILj4096EfS2_S2_S2_fjLj128EEEEELb1ELb1ELb0ELb0EEEvNS_9FwdParamsE,@function
        .size           _ZN10layer_norm13ln_fwd_kernelINS_13Kernel_traitsIf13__nv_bfloat16S2_S2_fjLj4096ELj1ELj1ELj4ELj16ENS_18Kernel_traits_baseILj4096EfS2_S2_S2_fjLj128EEEEELb1ELb1ELb0ELb0EEEvNS_9FwdParamsE,(.L_x_27242 - _ZN10layer_norm13ln_fwd_kernelINS_13Kernel_traitsIf13__nv_bfloat16S2_S2_fjLj4096ELj1ELj1ELj4ELj16ENS_18Kernel_traits_baseILj4096EfS2_S2_S2_fjLj128EEEEELb1ELb1ELb0ELb0EEEvNS_9FwdParamsE)
        .other          _ZN10layer_norm13ln_fwd_kernelINS_13Kernel_traitsIf13__nv_bfloat16S2_S2_fjLj4096ELj1ELj1ELj4ELj16ENS_18Kernel_traits_baseILj4096EfS2_S2_S2_fjLj128EEEEELb1ELb1ELb0ELb0EEEvNS_9FwdParamsE,@"STO_CUDA_ENTRY STV_DEFAULT"
_ZN10layer_norm13ln_fwd_kernelINS_13Kernel_traitsIf13__nv_bfloat16S2_S2_fjLj4096ELj1ELj1ELj4ELj16ENS_18Kernel_traits_baseILj4096EfS2_S2_S2_fjLj128EEEEELb1ELb1ELb0ELb0EEEvNS_9FwdParamsE:
.text._ZN10layer_norm13ln_fwd_kernelINS_13Kernel_traitsIf13__nv_bfloat16S2_S2_fjLj4096ELj1ELj1ELj4ELj16ENS_18Kernel_traits_baseILj4096EfS2_S2_S2_fjLj128EEEEELb1ELb1ELb0ELb0EEEvNS_9FwdParamsE:
        /* <DEDUP_REMOVED lines=66> */
[----:B------:R0:W5:Y:S04]  /*0420*/  @P0 LDG.E.128 R108, desc[UR8][R6.64+0x10] ;  /* 0x00001008066c0981 */ /* 0x000168000c1e1d00 */
[----:B------:R0:W5:Y:S02]  /*0430*/  @P0 LD.E.128 R104, desc[UR8][R14.64] ;  /* 0x000000080e680980 */ /* 0x000164000c101d00 */
[----:B------:R-:W1:Y:S01]  /*0440*/  @P1 LDC.64 R22, c[0x0][0x3e8] ;  /* 0x0000fa00ff161b82 */ /* 0x000e620000000a00 */
[C---:B--2---:R-:W-:Y:S01]  /*0450*/  @P0 IMAD.WIDE.U32 R16, R4.reuse, 0x20, R16 ;  /* 0x0000002004100825 */ /* 0x044fe200078e0010 */
[----:B------:R-:W-:Y:S01]  /*0460*/  @P0 LOP3.LUT R4, R4, 0x80, RZ, 0xfc, !PT ;  /* 0x0000008004040812 */ /* 0x000fe200078efcff */
[----:B------:R0:W5:Y:S04]  /*0470*/  @P0 LD.E.128 R100, desc[UR8][R14.64+0x10] ;  /* 0x000010080e640980 */ /* 0x000168000c101d00 */
[----:B------:R0:W5:Y:S01]  /*0480*/  @P0 LDG.E.128 R96, desc[UR8][R16.64] ;  /* 0x0000000810600981 */ /* 0x000162000c1e1d00 */
[----:B------:R-:W2:Y:S08]  /*0490*/  @P2 LDC.64 R24, c[0x0][0x3d0] ;  /* 0x0000f400ff182b82 */ /* 0x000eb00000000a00 */
[----:B------:R-:W0:Y:S08]  /*04a0*/  @P2 LDC.64 R26, c[0x0][0x438] ;  /* 0x00010e00ff1a2b82 */ /* 0x000e300000000a00 */
[----:B------:R-:W0:Y:S01]  /*04b0*/  @P2 LDC.64 R28, c[0x0][0x3e8] ;  /* 0x0000fa00ff1c2b82 */ /* 0x000e220000000a00 */
[C---:B---3--:R-:W-:Y:S01]  /*04c0*/  @P1 IMAD.WIDE.U32 R18, R4.reuse, 0x20, R18 ;  /* 0x0000002004121825 */ /* 0x048fe200078e0012 */
[----:B------:R3:W5:Y:S03]  /*04d0*/  @P0 LDG.E.128 R92, desc[UR8][R16.64+0x10] ;  /* 0x00001008105c0981 */ /* 0x000766000c1e1d00 */
[C---:B----4-:R-:W-:Y:S01]  /*04e0*/  @P1 IMAD.WIDE.U32 R20, R4.reuse, 0x20, R20 ;  /* 0x0000002004141825 */ /* 0x050fe200078e0014 */
[----:B------:R3:W5:Y:S03]  /*04f0*/  @P1 LDG.E.128 R88, desc[UR8][R18.64] ;  /* 0x0000000812581981 */ /* 0x000766000c1e1d00 */
[C---:B-1----:R-:W-:Y:S01]  /*0500*/  @P1 IMAD.WIDE.U32 R22, R4.reuse, 0x20, R22 ;  /* 0x0000002004161825 */ /* 0x042fe200078e0016 */
[----:B------:R3:W5:Y:S03]  /*0510*/  @P1 LDG.E.128 R84, desc[UR8][R18.64+0x10] ;  /* 0x0000100812541981 */ /* 0x000766000c1e1d00 */
[----:B------:R-:W-:Y:S01]  /*0520*/  @P1 VIADD R4, R4, 0x80 ;  /* 0x0000008004041836 */ /* 0x000fe20000000000 */
[----:B------:R3:W5:Y:S03]  /*0530*/  @P1 LD.E.128 R80, desc[UR8][R20.64] ;  /* 0x0000000814501980 */ /* 0x000766000c101d00 */
[C---:B--2---:R-:W-:Y:S01]  /*0540*/  @P2 IMAD.WIDE.U32 R24, R4.reuse, 0x20, R24 ;  /* 0x0000002004182825 */ /* 0x044fe200078e0018 */
[----:B------:R3:W5:Y:S03]  /*0550*/  @P1 LD.E.128 R76, desc[UR8][R20.64+0x10] ;  /* 0x00001008144c1980 */ /* 0x000766000c101d00 */
[C---:B0-----:R-:W-:Y:S01]  /*0560*/  @P2 IMAD.WIDE.U32 R26, R4.reuse, 0x20, R26 ;  /* 0x00000020041a2825 */ /* 0x041fe200078e001a */
[----:B------:R3:W5:Y:S03]  /*0570*/  @P1 LDG.E.128 R72, desc[UR8][R22.64] ;  /* 0x0000000816481981 */ /* 0x000766000c1e1d00 */
[----:B------:R-:W-:Y:S01]  /*0580*/  @P2 IMAD.WIDE.U32 R28, R4, 0x20, R28 ;  /* 0x00000020041c2825 */ /* 0x000fe200078e001c */
        /* <DEDUP_REMOVED lines=9> */
[----:B---3--:R-:W-:Y:S05]  /*0620*/  @!P0 BRA `(.L_x_6804) ;  /* 0x0000000400108947 */ /* 0x008fea0003800000 */
        /* <DEDUP_REMOVED lines=13> */
.L_x_6803:
        /* <DEDUP_REMOVED lines=9> */
[----:B------:R-:W5:Y:S02]  /*0790*/  @P0 LDG.E.128 R112, desc[UR8][R14.64] ;  /* 0x000000080e700981 */ /* 0x000f64000c1e1d00 */
[----:B------:R-:W0:Y:S01]  /*07a0*/  @P2 LDC.64 R54, c[0x0][0x3d0] ;  /* 0x0000f400ff362b82 */ /* 0x000e220000000a00 */
[C---:B-1----:R-:W-:Y:S01]  /*07b0*/  @P0 IMAD.WIDE.U32 R16, R4.reuse, 0x20, R16 ;  /* 0x0000002004100825 */ /* 0x042fe200078e0010 */
[----:B------:R-:W-:Y:S01]  /*07c0*/  @P0 LOP3.LUT R4, R4, 0x80, RZ, 0xfc, !PT ;  /* 0x0000008004040812 */ /* 0x000fe200078efcff */
[----:B------:R-:W5:Y:S04]  /*07d0*/  @P0 LDG.E.128 R108, desc[UR8][R14.64+0x10] ;  /* 0x000010080e6c0981 */ /* 0x000f68000c1e1d00 */
[----:B------:R-:W5:Y:S01]  /*07e0*/  @P0 LDG.E.128 R96, desc[UR8][R16.64] ;  /* 0x0000000810600981 */ /* 0x000f62000c1e1d00 */
[----:B------:R-:W1:Y:S01]  /*07f0*/  @P2 LDC.64 R58, c[0x0][0x3e8] ;  /* 0x0000fa00ff3a2b82 */ /* 0x000e620000000a00 */
[----:B--2---:R-:W-:-:S02]  /*0800*/  @P1 IMAD.WIDE.U32 R18, R4, 0x20, R18 ;  /* 0x0000002004121825 */ /* 0x004fc400078e0012 */
[----:B------:R-:W5:Y:S04]  /*0810*/  @P0 LDG.E.128 R92, desc[UR8][R16.64+0x10] ;  /* 0x00001008105c0981 */ /* 0x000f68000c1e1d00 */
[----:B------:R-:W5:Y:S01]  /*0820*/  @P1 LDG.E.128 R88, desc[UR8][R18.64] ;  /* 0x0000000812581981 */ /* 0x000f62000c1e1d00 */
[----:B------:R-:W2:Y:S01]  /*0830*/  @P3 LDC.64 R78, c[0x0][0x3d0] ;  /* 0x0000f400ff4e3b82 */ /* 0x000ea20000000a00 */
[C---:B---3--:R-:W-:Y:S02]  /*0840*/  @P1 IMAD.WIDE.U32 R52, R4.reuse, 0x20, R52 ;  /* 0x0000002004341825 */ /* 0x048fe400078e0034 */
[----:B------:R-:W5:Y:S02]  /*0850*/  @P1 LDG.E.128 R84, desc[UR8][R18.64+0x10] ;  /* 0x0000100812541981 */ /* 0x000f64000c1e1d00 */
[----:B------:R-:W-:Y:S01]  /*0860*/  @P1 VIADD R4, R4, 0x80 ;  /* 0x0000008004041836 */ /* 0x000fe20000000000 */
[----:B------:R-:W-:Y:S01]  /*0870*/  CS2R R82, SRZ ;  /* 0x0000000000527805 */ /* 0x000fe2000001ff00 */
[----:B------:R-:W5:Y:S01]  /*0880*/  @P1 LDG.E.128 R72, desc[UR8][R52.64] ;  /* 0x0000000834481981 */ /* 0x000f62000c1e1d00 */
[----:B------:R-:W3:Y:S01]  /*0890*/  @P3 LDC.64 R80, c[0x0][0x3e8] ;  /* 0x0000fa00ff503b82 */ /* 0x000ee20000000a00 */
[C---:B0-----:R-:W-:Y:S01]  /*08a0*/  @P2 IMAD.WIDE.U32 R56, R4.reuse, 0x20, R54 ;  /* 0x0000002004382825 */ /* 0x041fe200078e0036 */
[----:B------:R-:W-:Y:S01]  /*08b0*/  CS2R R102, SRZ ;  /* 0x0000000000667805 */ /* 0x000fe2000001ff00 */
[----:B------:R0:W5:Y:S02]  /*08c0*/  @P1 LDG.E.128 R68, desc[UR8][R52.64+0x10] ;  /* 0x0000100834441981 */ /* 0x000164000c1e1d00 */
[----:B-1----:R-:W-:-:S02]  /*08d0*/  @P2 IMAD.WIDE.U32 R76, R4, 0x20, R58 ;  /* 0x00000020044c2825 */ /* 0x002fc400078e003a */
[----:B------:R-:W5:Y:S02]  /*08e0*/  @P2 LDG.E.128 R64, desc[UR8][R56.64] ;  /* 0x0000000838402981 */ /* 0x000f64000c1e1d00 */
[----:B------:R-:W-:Y:S02]  /*08f0*/  @P2 VIADD R4, R4, 0x80 ;  /* 0x0000008004042836 */ /* 0x000fe40000000000 */
[----:B------:R1:W5:Y:S02]  /*0900*/  @P2 LDG.E.128 R60, desc[UR8][R56.64+0x10] ;  /* 0x00001008383c2981 */ /* 0x000364000c1e1d00 */
[C---:B--2---:R-:W-:Y:S02]  /*0910*/  @P3 IMAD.WIDE.U32 R6, R4.reuse, 0x20, R78 ;  /* 0x0000002004063825 */ /* 0x044fe400078e004e */
[----:B------:R-:W5:Y:S04]  /*0920*/  @P2 LDG.E.128 R48, desc[UR8][R76.64] ;  /* 0x000000084c302981 */ /* 0x000f68000c1e1d00 */
[----:B------:R-:W5:Y:S01]  /*0930*/  @P3 LDG.E.128 R40, desc[UR8][R6.64] ;  /* 0x0000000806283981 */ /* 0x000f62000c1e1d00 */
[----:B---3--:R-:W-:-:S03]  /*0940*/  @P3 IMAD.WIDE.U32 R4, R4, 0x20, R80 ;  /* 0x0000002004043825 */ /* 0x008fc600078e0050 */
[----:B------:R-:W5:Y:S04]  /*0950*/  @P3 LDG.E.128 R36, desc[UR8][R6.64+0x10] ;  /* 0x0000100806243981 */ /* 0x000f68000c1e1d00 */
[----:B------:R-:W5:Y:S04]  /*0960*/  @P3 LDG.E.128 R24, desc[UR8][R4.64] ;  /* 0x0000000804183981 */ /* 0x000f68000c1e1d00 */
[----:B------:R-:W5:Y:S01]  /*0970*/  @P3 LDG.E.128 R20, desc[UR8][R4.64+0x10] ;  /* 0x0000100804143981 */ /* 0x000f62000c1e1d00 */
[----:B------:R-:W-:Y:S02]  /*0980*/  CS2R R54, SRZ ;  /* 0x0000000000367805 */ /* 0x000fe4000001ff00 */
[----:B0-----:R-:W-:-:S02]  /*0990*/  CS2R R52, SRZ ;  /* 0x0000000000347805 */ /* 0x001fc4000001ff00 */
[----:B------:R-:W-:Y:S01]  /*09a0*/  CS2R R58, SRZ ;  /* 0x00000000003a7805 */ /* 0x000fe2000001ff00 */
[----:B------:R0:W5:Y:S01]  /*09b0*/  @P2 LDG.E.128 R44, desc[UR8][R76.64+0x10] ;  /* 0x000010084c2c2981 */ /* 0x000162000c1e1d00 */
[----:B-1----:R-:W-:Y:S02]  /*09c0*/  CS2R R56, SRZ ;  /* 0x0000000000387805 */ /* 0x002fe4000001ff00 */
[----:B------:R-:W-:Y:S02]  /*09d0*/  CS2R R78, SRZ ;  /* 0x00000000004e7805 */ /* 0x000fe4000001ff00 */
[----:B------:R-:W-:Y:S02]  /*09e0*/  CS2R R80, SRZ ;  /* 0x0000000000507805 */ /* 0x000fe4000001ff00 */
[----:B------:R-:W-:Y:S02]  /*09f0*/  CS2R R100, SRZ ;  /* 0x0000000000647805 */ /* 0x000fe4000001ff00 */
[----:B------:R-:W-:-:S02]  /*0a00*/  CS2R R106, SRZ ;  /* 0x00000000006a7805 */ /* 0x000fc4000001ff00 */
[----:B------:R-:W-:Y:S02]  /*0a10*/  CS2R R104, SRZ ;  /* 0x0000000000687805 */ /* 0x000fe4000001ff00 */
[----:B------:R-:W-:Y:S02]  /*0a20*/  @P3 CS2R R30, SRZ ;  /* 0x00000000001e3805 */ /* 0x000fe4000001ff00 */
[----:B------:R-:W-:Y:S02]  /*0a30*/  @P3 CS2R R28, SRZ ;  /* 0x00000000001c3805 */ /* 0x000fe4000001ff00 */
[----:B------:R-:W-:Y:S02]  /*0a40*/  @P3 CS2R R34, SRZ ;  /* 0x0000000000223805 */ /* 0x000fe4000001ff00 */
[----:B0-----:R-:W-:Y:S02]  /*0a50*/  CS2R R76, SRZ ;  /* 0x00000000004c7805 */ /* 0x001fe4000001ff00 */
[----:B------:R-:W-:-:S07]  /*0a60*/  @P3 CS2R R32, SRZ ;  /* 0x0000000000203805 */ /* 0x000fce000001ff00 */
.L_x_6804:
[----:B------:R-:W-:Y:S05]  /*0a70*/  BSYNC.RECONVERGENT B0 ;  /* 0x0000000000007941 */ /* 0x000fea0003800200 */
.L_x_6802:
        /* <DEDUP_REMOVED lines=46> */
[----:B------:R-:W-:Y:S01]  /*0d60*/  IMAD.HI.U32 R5, R7, -0x326172a9, RZ ;  /* 0xcd9e8d5707057827 */ /* 0x000fe200078e00ff */
[----:B------:R-:W1:Y:S03]  /*0d70*/  LDCU.64 UR12, c[0x0][0x380] ;  /* 0x00007000ff0c77ac */ /* 0x000e660008000a00 */
        /* <DEDUP_REMOVED lines=8> */
[----:B------:R-:W-:Y:S01]  /*0e00*/  LOP3.LUT R8, R13, UR22, R8, 0x96, !PT ;  /* 0x000000160d087c12 */ /* 0x000fe2000f8e9608 */
[----:B------:R-:W2:Y:S02]  /*0e10*/  LDCU.U8 UR22, c[0x0][0x410] ;  /* 0x00008200ff1677ac */ /* 0x000ea40008000000 */
[----:B------:R-:W-:Y:S01]  /*0e20*/  IMAD R14, R5, -0x2daee0ad, RZ ;  /* 0xd2511f53050e7824 */ /* 0x000fe200078e02ff */
[----:B------:R-:W-:Y:S01]  /*0e30*/  LOP3.LUT R6, R7, UR21, R6, 0x96, !PT ;  /* 0x0000001507067c12 */ /* 0x000fe2000f8e9606 */
[----:B------:R-:W-:Y:S01]  /*0e40*/  IMAD R7, R4, -0x326172a9, RZ ;  /* 0xcd9e8d5704077824 */ /* 0x000fe200078e02ff */
[----:B------:R-:W3:Y:S01]  /*0e50*/  LDCU UR21, c[0x0][0x388] ;  /* 0x00007100ff1577ac */ /* 0x000ee20008000800 */
[----:B------:R-:W-:-:S04]  /*0e60*/  IMAD.HI.U32 R4, R8, -0x326172a9, RZ ;  /* 0xcd9e8d5708047827 */ /* 0x000fc800078e00ff */
[----:B------:R-:W-:Y:S01]  /*0e70*/  IMAD.HI.U32 R5, R6, -0x2daee0ad, RZ ;  /* 0xd2511f5306057827 */ /* 0x000fe200078e00ff */
[----:B------:R-:W-:Y:S01]  /*0e80*/  LOP3.LUT R150, R7, UR23, R4, 0x96, !PT ;  /* 0x0000001707967c12 */ /* 0x000fe2000f8e9604 */
[----:B------:R-:W4:Y:S03]  /*0e90*/  LDCU UR23, c[0x0][0x400] ;  /* 0x00008000ff1777ac */ /* 0x000f260008000800 */
[----:B------:R-:W-:Y:S01]  /*0ea0*/  LOP3.LUT R14, R14, UR20, R5, 0x96, !PT ;  /* 0x000000140e0e7c12 */ /* 0x000fe2000f8e9605 */
[----:B------:R-:W-:Y:S02]  /*0eb0*/  IMAD R5, R6, -0x2daee0ad, RZ ;  /* 0xd2511f5306057824 */ /* 0x000fe400078e02ff */
        /* <DEDUP_REMOVED lines=8> */
[----:B------:R-:W-:Y:S01]  /*0f40*/  ULOP3.LUT UR24, UR4, 0x7f, URZ, 0xc0, !UPT ;  /* 0x0000007f04187892 */ /* 0x000fe2000f8ec0ff */
[----:B------:R-:W-:Y:S02]  /*0f50*/  IMAD.MOV.U32 R2, RZ, RZ, R4 ;  /* 0x000000ffff027224 */ /* 0x000fe400078e0004 */
[----:B------:R-:W-:Y:S01]  /*0f60*/  LOP3.LUT R3, R3, 0x3e0, RZ, 0xc0, !PT ;  /* 0x000003e003037812 */ /* 0x000fe200078ec0ff */
[----:B------:R-:W-:-:S02]  /*0f70*/  IMAD.MOV.U32 R4, RZ, RZ, RZ ;  /* 0x000000ffff047224 */ /* 0x000fc400078e00ff */
[----:B------:R-:W-:Y:S01]  /*0f80*/  VIADDMNMX R2, R2, UR24, RZ, !PT ;  /* 0x0000001802027c46 */ /* 0x000fe2000f8001ff */
[----:B------:R-:W-:Y:S01]  /*0f90*/  IMAD R150, R150, -0x2daee0ad, RZ ;  /* 0xd2511f5396967824 */ /* 0x000fe200078e02ff */
[----:B------:R-:W-:Y:S02]  /*0fa0*/  IADD3 R3, PT, PT, RZ, -R3, RZ ;  /* 0x80000003ff037210 */ /* 0x000fe40007ffe0ff */
[----:B------:R-:W-:Y:S02]  /*0fb0*/  VIMNMX R2, PT, PT, R2, 0x20, PT ;  /* 0x0000002002027848 */ /* 0x000fe40003fe0100 */
[----:B------:R-:W-:Y:S02]  /*0fc0*/  VIADDMNMX R3, R3, UR24, RZ, !PT ;  /* 0x0000001803037c46 */ /* 0x000fe4000f8001ff */
[----:B------:R-:W-:Y:S02]  /*0fd0*/  LEA R2, R2, UR5, 0x3 ;  /* 0x0000000502027c11 */ /* 0x000fe4000f8e18ff */
[----:B------:R-:W-:-:S02]  /*0fe0*/  VIMNMX R3, PT, PT, R3, 0x20, PT ;  /* 0x0000002003037848 */ /* 0x000fc40003fe0100 */
[----:B------:R-:W-:Y:S02]  /*0ff0*/  I2FP.F32.U32 R2, R2 ;  /* 0x0000000200027245 */ /* 0x000fe40000201000 */
[----:B------:R-:W-:Y:S02]  /*1000*/  LEA R3, R3, UR5, 0x3 ;  /* 0x0000000503037c11 */ /* 0x000fe4000f8e18ff */
[----:B------:R0:W1:Y:S02]  /*1010*/  MUFU.RCP R6, R2 ;  /* 0x0000000200067308 */ /* 0x0000640000001000 */
[----:B0-234-:R-:W-:-:S07]  /*1020*/  IMAD R2, R14, -0x326172a9, RZ ;  /* 0xcd9e8d570e027824 */ /* 0x01dfce00078e02ff */
.L_x_7152:
[----:B0-----:R-:W0:Y:S01]  /*1030*/  @UP0 LDCU.64 UR4, c[0x0][0x3e0] ;  /* 0x00007c00ff0407ac */ /* 0x001e220008000a00 */
[----:B------:R-:W-:Y:S01]  /*1040*/  PLOP3.LUT P0, PT, PT, PT, UP0, 0x80, 0x8 ;  /* 0x000000000008781c */ /* 0x000fe20003f0f008 */
[----:B0-----:R-:W-:-:S06]  /*1050*/  @UP0 UIMAD.WIDE UR4, UR14, 0x2, UR4 ;  /* 0x000000020e0408a5 */ /* 0x001fcc000f8e0204 */
[----:B-1234-:R-:W-:Y:S01]  /*1060*/  IMAD.U32 R116, RZ, RZ, UR4 ;  /* 0x00000004ff747e24 */ /* 0x01efe2000f8e00ff */
[----:B------:R-:W-:-:S05]  /*1070*/  MOV R117, UR5 ;  /* 0x0000000500757c02 */ /* 0x000fca0008000f00 */
        /* <DEDUP_REMOVED lines=11> */
[----:B0-----:R-:W-:-:S05]  /*1130*/  LEA.HI.SX32 R0, R0, R149, 0x1d ;  /* 0x0000009500007211 */ /* 0x001fca00078feaff */
[----:B------:R-:W-:Y:S01]  /*1140*/  IMAD.MOV.U32 R154, RZ, RZ, R0 ;  /* 0x000000ffff9a7224 */ /* 0x000fe200078e0000 */
        /* <DEDUP_REMOVED lines=23> */
.L_x_27078:
[----:B-1----:R-:W-:Y:S05]  /*12c0*/  BRX R154 -0x12d0                                       (*"BRANCH_TARGETS .L_x_27079,.L_x_27080,.L_x_27081"*) ;  /* 0xffffffec9a4c7949 */ /* 0x002fea000383ffff */
.L_x_27081:
[----:B------:R-:W-:Y:S01]  /*12d0*/  VIADD R121, R5, 0x1 ;  /* 0x0000000105797836 */ /* 0x000fe20000000000 */
[----:B------:R-:W-:Y:S01]  /*12e0*/  MOV R154, R150 ;  /* 0x00000096009a7202 */ /* 0x000fe20000000f00 */
[----:B------:R-:W-:Y:S01]  /*12f0*/  IMAD.MOV.U32 R122, RZ, RZ, R7 ;  /* 0x000000ffff7a7224 */ /* 0x000fe200078e0007 */
[----:B------:R-:W-:Y:S06]  /*1300*/  BRA `(.L_x_6809) ;  /* 0x0000000400207947 */ /* 0x000fec0003800000 */
.L_x_27079:
[----:B------:R-:W-:Y:S02]  /*1310*/  HFMA2 R121, -RZ, RZ, 0, 1.78813934326171875e-07 ;  /* 0x00000003ff797431 */ /* 0x000fe400000001ff */
[----:B------:R-:W-:Y:S02]  /*1320*/  IMAD.MOV.U32 R154, RZ, RZ, R150 ;  /* 0x000000ffff9a7224 */ /* 0x000fe400078e0096 */
[----:B------:R-:W-:Y:S01]  /*1330*/  IMAD.MOV.U32 R122, RZ, RZ, R8 ;  /* 0x000000ffff7a7224 */ /* 0x000fe200078e0008 */
[----:B------:R-:W-:Y:S06]  /*1340*/  BRA `(.L_x_6809) ;  /* 0x0000000400107947 */ /* 0x000fec0003800000 */
.L_x_27080:
        /* <DEDUP_REMOVED lines=13> */
.L_x_6811:
[----:B------:R-:W-:Y:S05]  /*1420*/  BSYNC.RECONVERGENT B2 ;  /* 0x0000000000027941 */ /* 0x000fea0003800200 */
.L_x_6810:
        /* <DEDUP_REMOVED lines=15> */
[----:B------:R-:W-:Y:S02]  /*1520*/  UIADD3 UR24, UPT, UPT, UR7, 0x1fd5c5a3, URZ ;  /* 0x1fd5c5a307187890 */ /* 0x000fe4000fffe0ff */
        /* <DEDUP_REMOVED lines=22> */
[----:B------:R-:W-:-:S04]  /*1690*/  IMAD.WIDE.U32 R154, R155, -0x326172a9, RZ ;  /* 0xcd9e8d579b9a7825 */ /* 0x000fc800078e00ff */
[----:B------:R-:W-:Y:S01]  /*16a0*/  IMAD.WIDE.U32 R158, R158, -0x2daee0ad, RZ ;  /* 0xd2511f539e9e7825 */ /* 0x000fe200078e00ff */
[----:B------:R-:W-:Y:S01]  /*16b0*/  LOP3.LUT R156, R156, UR5, R155, 0x96, !PT ;  /* 0x000000059c9c7c12 */ /* 0x000fe2000f8e969b */
[----:B------:R-:W-:-:S03]  /*16c0*/  UIADD3 UR5, UPT, UPT, UR6, -0xe443238, URZ ;  /* 0xf1bbcdc806057890 */ /* 0x000fc6000fffe0ff */
[----:B------:R-:W-:Y:S01]  /*16d0*/  LOP3.LUT R160, R160, UR24, R159, 0x96, !PT ;  /* 0x00000018a0a07c12 */ /* 0x000fe2000f8e969f */
[----:B------:R-:W-:Y:S01]  /*16e0*/  IMAD.WIDE.U32 R156, R156, -0x2daee0ad, RZ ;  /* 0xd2511f539c9c7825 */ /* 0x000fe200078e00ff */
[----:B------:R-:W-:-:S03]  /*16f0*/  UIADD3 UR24, UPT, UPT, UR7, -0x695add53, URZ ;  /* 0x96a522ad07187890 */ /* 0x000fc6000fffe0ff */
[----:B------:R-:W-:Y:S01]  /*1700*/  IMAD.WIDE.U32 R160, R160, -0x326172a9, RZ ;  /* 0xcd9e8d57a0a07825 */ /* 0x000fe200078e00ff */
[----:B------:R-:W-:-:S04]  /*1710*/  LOP3.LUT R158, R158, UR20, R157, 0x96, !PT ;  /* 0x000000149e9e7c12 */ /* 0x000fc8000f8e969d */
[----:B------:R-:W-:Y:S01]  /*1720*/  LOP3.LUT R154, R154, UR5, R161, 0x96, !PT ;  /* 0x000000059a9a7c12 */ /* 0x000fe2000f8e96a1 */
[----:B------:R-:W-:Y:S01]  /*1730*/  UIADD3 UR5, UPT, UPT, UR6, -0x700cb87f, URZ ;  /* 0x8ff3478106057890 */ /* 0x000fe2000fffe0ff */
[----:B------:R-:W-:-:S04]  /*1740*/  IMAD.WIDE.U32 R158, R158, -0x326172a9, RZ ;  /* 0xcd9e8d579e9e7825 */ /* 0x000fc800078e00ff */
[----:B------:R-:W-:Y:S01]  /*1750*/  IMAD.WIDE.U32 R154, R154, -0x2daee0ad, RZ ;  /* 0xd2511f539a9a7825 */ /* 0x000fe200078e00ff */
[----:B------:R-:W-:Y:S02]  /*1760*/  LOP3.LUT R7, R160, UR5, R159, 0x96, !PT ;  /* 0x00000005a0077c12 */ /* 0x000fe4000f8e969f */
[----:B------:R-:W-:Y:S02]  /*1770*/  MOV R2, R158 ;  /* 0x0000009e00027202 */ /* 0x000fe40000000f00 */
[----:B------:R-:W-:-:S07]  /*1780*/  LOP3.LUT R8, R156, UR24, R155, 0x96, !PT ;  /* 0x000000189c087c12 */ /* 0x000fce000f8e969b */
.L_x_6809:
[----:B-1----:R-:W-:Y:S05]  /*1790*/  BSYNC.RECONVERGENT B1 ;  /* 0x0000000000017941 */ /* 0x002fea0003800200 */
.L_x_6808:
        /* <DEDUP_REMOVED lines=10> */
[----:B------:R-:W-:-:S03]  /*1840*/  HFMA2 R125, -RZ, RZ, 0, 1.1920928955078125e-07 ;  /* 0x00000002ff7d7431 */ /* 0x000fc600000001ff */
[----:B0-----:R-:W-:Y:S01]  /*1850*/  FMUL.FTZ R126, R126, R153 ;  /* 0x000000997e7e7220 */ /* 0x001fe20000410000 */
[----:B-1----:R-:W-:Y:S01]  /*1860*/  FSETP.GTU.FTZ.AND P0, PT, R122, R151, PT ;  /* 0x000000977a00720b */ /* 0x002fe20003f1c000 */
[----:B------:R-:W-:-:S03]  /*1870*/  IMAD.U32 R122, R16, 0x10000, RZ ;  /* 0x00010000107a7824 */ /* 0x000fc600078e00ff */
        /* <DEDUP_REMOVED lines=14> */
.L_x_6814:
        /* <DEDUP_REMOVED lines=13> */
.L_x_6816:
[----:B------:R-:W-:Y:S05]  /*1a30*/  BSYNC.RECONVERGENT B2 ;  /* 0x0000000000027941 */ /* 0x000fea0003800200 */
.L_x_6815:
        /* <DEDUP_REMOVED lines=51> */
[----:B------:R-:W-:-:S03]  /*1d70*/  LOP3.LUT R7, R162, UR5, R161, 0x96, !PT ;  /* 0x00000005a2077c12 */ /* 0x000fc6000f8e96a1 */
[----:B------:R-:W-:Y:S01]  /*1d80*/  IMAD.MOV.U32 R2, RZ, RZ, R160 ;  /* 0x000000ffff027224 */ /* 0x000fe200078e00a0 */
[----:B------:R-:W-:Y:S02]  /*1d90*/  LOP3.LUT R8, R158, UR24, R157, 0x96, !PT ;  /* 0x000000189e087c12 */ /* 0x000fe4000f8e969d */
[----:B------:R-:W-:-:S07]  /*1da0*/  MOV R154, R156 ;  /* 0x0000009c009a7202 */ /* 0x000fce0000000f00 */
.L_x_6813:
[----:B------:R-:W-:Y:S05]  /*1db0*/  BSYNC.RECONVERGENT B1 ;  /* 0x0000000000017941 */ /* 0x000fea0003800200 */
.L_x_6812:
        /* <DEDUP_REMOVED lines=24> */
.L_x_6819:
        /* <DEDUP_REMOVED lines=13> */
.L_x_6821:
[----:B------:R-:W-:Y:S05]  /*2010*/  BSYNC.RECONVERGENT B2 ;  /* 0x0000000000027941 */ /* 0x000fea0003800200 */
.L_x_6820:
[----:B------:R-:W-:Y:S01]  /*2020*/  LOP3.LUT R160, R4, UR7, R159, 0x96, !PT ;  /* 0x0000000704a07c12 */ /* 0x000fe2000f8e969f */
[----:B------:R-:W-:Y:S01]  /*2030*/  IMAD.WIDE.U32 R156, R12, -0x326172a9, RZ ;  /* 0xcd9e8d570c9c7825 */ /* 0x000fe200078e00ff */
[----:B------:R-:W-:Y:S01]  /*2040*/  UIADD3 UR5, UPT, UPT, UR6, -0x61c88647, URZ ;  /* 0x9e3779b906057890 */ /* 0x000fe2000fffe0ff */
[----:B------:R-:W-:Y:S02]  /*2050*/  MOV R5, R154 ;  /* 0x0000009a00057202 */ /* 0x000fe40000000f00 */
        /* <DEDUP_REMOVED lines=16> */
[----:B------:R-:W-:Y:S01]  /*2160*/  IMAD.WIDE.U32 R156, R157, -0x2daee0ad, RZ ;  /* 0xd2511f539d9c7825 */ /* 0x000fe200078e00ff */
[----:B------:R-:W-:-:S04]  /*2170*/  UIADD3 UR5, UPT, UPT, UR6, 0x78dde6e4, URZ ;  /* 0x78dde6e406057890 */ /* 0x000fc8000fffe0ff */
[----:B------:R-:W-:Y:S01]  /*2180*/  LOP3.LUT R157, R158, UR15, R157, 0x96, !PT ;  /* 0x0000000f9e9d7c12 */ /* 0x000fe2000f8e969d */
[----:B------:R-:W-:-:S05]  /*2190*/  IMAD.WIDE.U32 R158, R159, -0x2daee0ad, RZ ;  /* 0xd2511f539f9e7825 */ /* 0x000fca00078e00ff */
[----:B------:R-:W-:Y:S01]  /*21a0*/  LOP3.LUT R161, R156, UR16, R159, 0x96, !PT ;  /* 0x000000109ca17c12 */ /* 0x000fe2000f8e969f */
[----:B------:R-:W-:-:S05]  /*21b0*/  IMAD.WIDE.U32 R156, R157, -0x326172a9, RZ ;  /* 0xcd9e8d579d9c7825 */ /* 0x000fca00078e00ff */
[----:B------:R-:W-:Y:S01]  /*21c0*/  LOP3.LUT R157, R160, UR5, R157, 0x96, !PT ;  /* 0x00000005a09d7c12 */ /* 0x000fe2000f8e969d */
[----:B------:R-:W-:Y:S01]  /*21d0*/  UIADD3 UR5, UPT, UPT, UR6, 0x1715609d, URZ ;  /* 0x1715609d06057890 */ /* 0x000fe2000fffe0ff */
        /* <DEDUP_REMOVED lines=15> */
[----:B------:R-:W-:-:S04]  /*22d0*/  UIADD3 UR5, UPT, UPT, UR6, -0xe443238, URZ ;  /* 0xf1bbcdc806057890 */ /* 0x000fc8000fffe0ff */
[----:B------:R-:W-:Y:S01]  /*22e0*/  LOP3.LUT R161, R156, UR20, R159, 0x96, !PT ;  /* 0x000000149ca17c12 */ /* 0x000fe2000f8e969f */
[----:B------:R-:W-:-:S05]  /*22f0*/  IMAD.WIDE.U32 R156, R157, -0x326172a9, RZ ;  /* 0xcd9e8d579d9c7825 */ /* 0x000fca00078e00ff */
[----:B------:R-:W-:Y:S01]  /*2300*/  LOP3.LUT R157, R160, UR5, R157, 0x96, !PT ;  /* 0x00000005a09d7c12 */ /* 0x000fe2000f8e969d */
[----:B------:R-:W-:Y:S01]  /*2310*/  UIADD3 UR5, UPT, UPT, UR6, -0x700cb87f, URZ ;  /* 0x8ff3478106057890 */ /* 0x000fe2000fffe0ff */
[----:B------:R-:W-:-:S04]  /*2320*/  IMAD.WIDE.U32 R160, R161, -0x326172a9, RZ ;  /* 0xcd9e8d57a1a07825 */ /* 0x000fc800078e00ff */
[----:B------:R-:W-:Y:S01]  /*2330*/  IMAD.MOV.U32 R2, RZ, RZ, R160 ;  /* 0x000000ffff027224 */ /* 0x000fe200078e00a0 */
[----:B------:R-:W-:Y:S01]  /*2340*/  LOP3.LUT R7, R156, UR5, R161, 0x96, !PT ;  /* 0x000000059c077c12 */ /* 0x000fe2000f8e96a1 */
[----:B------:R-:W-:Y:S01]  /*2350*/  UIADD3 UR5, UPT, UPT, UR7, -0x695add53, URZ ;  /* 0x96a522ad07057890 */ /* 0x000fe2000fffe0ff */
[----:B------:R-:W-:-:S04]  /*2360*/  IMAD.WIDE.U32 R156, R157, -0x2daee0ad, RZ ;  /* 0xd2511f539d9c7825 */ /* 0x000fc800078e00ff */
[----:B------:R-:W-:Y:S01]  /*2370*/  IMAD.MOV.U32 R154, RZ, RZ, R156 ;  /* 0x000000ffff9a7224 */ /* 0x000fe200078e009c */
[----:B------:R-:W-:-:S07]  /*2380*/  LOP3.LUT R8, R158, UR5, R157, 0x96, !PT ;  /* 0x000000059e087c12 */ /* 0x000fce000f8e969d */
.L_x_6818:
[----:B------:R-:W-:Y:S05]  /*2390*/  BSYNC.RECONVERGENT B1 ;  /* 0x0000000000017941 */ /* 0x000fea0003800200 */
.L_x_6817:
        /* <DEDUP_REMOVED lines=24> */
.L_x_6824:
        /* <DEDUP_REMOVED lines=13> */
.L_x_6826:
[----:B------:R-:W-:Y:S05]  /*25f0*/  BSYNC.RECONVERGENT B2 ;  /* 0x0000000000027941 */ /* 0x000fea0003800200 */
.L_x_6825:
        /* <DEDUP_REMOVED lines=47> */
[----:B------:R-:W-:-:S05]  /*28f0*/  IMAD.WIDE.U32 R116, R117, -0x326172a9, RZ ;  /* 0xcd9e8d5775747825 */ /* 0x000fca00078e00ff */
[----:B------:R-:W-:Y:S01]  /*2900*/  LOP3.LUT R7, R158, UR5, R117, 0x96, !PT ;  /* 0x000000059e077c12 */ /* 0x000fe2000f8e9675 */
[----:B------:R-:W-:Y:S01]  /*2910*/  UIADD3 UR5, UPT, UPT, UR7, -0x695add53, URZ ;  /* 0x96a522ad07057890 */ /* 0x000fe2000fffe0ff */
[----:B------:R-:W-:Y:S01]  /*2920*/  MOV R2, R116 ;  /* 0x0000007400027202 */ /* 0x000fe20000000f00 */
[----:B------:R-:W-:-:S05]  /*2930*/  IMAD.WIDE.U32 R116, R8, -0x2daee0ad, RZ ;  /* 0xd2511f5308747825 */ /* 0x000fca00078e00ff */
[----:B------:R-:W-:Y:S01]  /*2940*/  LOP3.LUT R8, R156, UR5, R117, 0x96, !PT ;  /* 0x000000059c087c12 */ /* 0x000fe2000f8e9675 */
[----:B------:R-:W-:Y:S02]  /*2950*/  IMAD.MOV.U32 R117, RZ, RZ, R154 ;  /* 0x000000ffff757224 */ /* 0x000fe400078e009a */
[----:B------:R-:W-:-:S07]  /*2960*/  IMAD.MOV.U32 R154, RZ, RZ, R116 ;  /* 0x000000ffff9a7224 */ /* 0x000fce00078e0074 */
.L_x_6823:
[----:B------:R-:W-:Y:S05]  /*2970*/  BSYNC.RECONVERGENT B1 ;  /* 0x0000000000017941 */ /* 0x000fea0003800200 */
.L_x_6822:
[----:B------:R-:W-:Y:S01]  /*2980*/  I2FP.F32.U32 R117, R117 ;  /* 0x0000007500757245 */ /* 0x000fe20000201000 */
[----:B------:R-:W-:Y:S01]  /*2990*/  IMAD.U32 R5, R5, 0x10000, RZ ;  /* 0x0001000005057824 */ /* 0x000fe200078e00ff */
[----:B------:R-:W-:Y:S01]  /*29a0*/  ISETP.NE.AND P3, PT, R133, 0x1, PT ;  /* 0x000000018500780c */ /* 0x000fe20003f65270 */
[----:B------:R-:W-:Y:S01]  /*29b0*/  BSSY.RECONVERGENT B1, `(.L_x_6827) ;  /* 0x000005a000017945 */ /* 0x000fe20003800200 */
[----:B------:R-:W-:Y:S02]  /*29c0*/  HFMA2 R141, -RZ, RZ, 0, 1.1920928955078125e-07 ;  /* 0x00000002ff8d7431 */ /* 0x000fe400000001ff */
[----:B------:R-:W-:Y:S01]  /*29d0*/  FFMA.FTZ R116, R117, R142, 1.1641532182693481445e-10 ;  /* 0x2f00000075747423 */ /* 0x000fe2000001008e */
[----:B------:R-:W-:Y:S01]  /*29e0*/  FMUL.FTZ R126, R5, UR4 ;  /* 0x00000004057e7c20 */ /* 0x000fe20008410000 */
[----:B------:R-:W-:-:S03]  /*29f0*/  PRMT R5, R17, 0x7632, R5 ;  /* 0x0000763211057816 */ /* 0x000fc60000000005 */
[----:B------:R-:W-:Y:S01]  /*2a00*/  FMUL.FTZ R126, R126, R153 ;  /* 0x000000997e7e7220 */ /* 0x000fe20000410000 */
[----:B------:R-:W-:Y:S01]  /*2a10*/  FSETP.GTU.FTZ.AND P2, PT, R116, R151, PT ;  /* 0x000000977400720b */ /* 0x000fe20003f5c000 */
        /* <DEDUP_REMOVED lines=14> */
.L_x_6829:
        /* <DEDUP_REMOVED lines=13> */
.L_x_6831:
[----:B------:R-:W-:Y:S05]  /*2bd0*/  BSYNC.RECONVERGENT B2 ;  /* 0x0000000000027941 */ /* 0x000fea0003800200 */
.L_x_6830:
        /* <DEDUP_REMOVED lines=53> */
[----:B------:R-:W-:Y:S02]  /*2f30*/  LOP3.LUT R8, R156, UR5, R117, 0x96, !PT ;  /* 0x000000059c087c12 */ /* 0x000fe4000f8e9675 */
[----:B------:R-:W-:-:S07]  /*2f40*/  MOV R154, R116 ;  /* 0x00000074009a7202 */ /* 0x000fce0000000f00 */
.L_x_6828:
[----:B------:R-:W-:Y:S05]  /*2f50*/  BSYNC.RECONVERGENT B1 ;  /* 0x0000000000017941 */ /* 0x000fea0003800200 */
.L_x_6827:
[----:B------:R-:W-:Y:S01]  /*2f60*/  I2FP.F32.U32 R5, R5 ;  /* 0x0000000500057245 */ /* 0x000fe20000201000 */
[C---:B------:R-:W-:Y:S01]  /*2f70*/  IMAD.U32 R117, R118.reuse, 0x10000, RZ ;  /* 0x0001000076757824 */ /* 0x040fe200078e00ff */
[----:B------:R-:W-:Y:S01]  /*2f80*/  ISETP.NE.AND P4, PT, R141, 0x1, PT ;  /* 0x000000018d00780c */ /* 0x000fe20003f85270 */
[----:B------:R-:W-:Y:S01]  /*2f90*/  BSSY.RECONVERGENT B1, `(.L_x_6832) ;  /* 0x000005a000017945 */ /* 0x000fe20003800200 */
[----:B------:R-:W-:Y:S01]  /*2fa0*/  PRMT R118, R118, 0x7632, R118 ;  /* 0x0000763276767816 */ /* 0x000fe20000000076 */
[----:B------:R-:W-:Y:S01]  /*2fb0*/  FFMA.FTZ R116, R5, R142, 1.1641532182693481445e-10 ;  /* 0x2f00000005747423 */ /* 0x000fe2000001008e */
[----:B------:R-:W-:Y:S01]  /*2fc0*/  FMUL.FTZ R134, R117, UR4 ;  /* 0x0000000475867c20 */ /* 0x000fe20008410000 */
[----:B------:R-:W-:Y:S02]  /*2fd0*/  IMAD.MOV.U32 R117, RZ, RZ, 0x2 ;  /* 0x00000002ff757424 */ /* 0x000fe400078e00ff */
[----:B------:R-:W-:Y:S02]  /*2fe0*/  IMAD.MOV.U32 R5, RZ, RZ, R2 ;  /* 0x000000ffff057224 */ /* 0x000fe400078e0002 */
[----:B------:R-:W-:Y:S01]  /*2ff0*/  FMUL.FTZ R134, R134, R153 ;  /* 0x0000009986867220 */ /* 0x000fe20000410000 */
[----:B------:R-:W-:-:S02]  /*3000*/  FSETP.GTU.FTZ.AND P3, PT, R116, R151, PT ;  /* 0x000000977400720b */ /* 0x000fc40003f7c000 */
[----:B------:R-:W-:Y:S02]  /*3010*/  SHF.L.U32 R116, R18, 0x10, RZ ;  /* 0x0000001012747819 */ /* 0x000fe400000006ff */
        /* <DEDUP_REMOVED lines=12> */
.L_x_6834:
        /* <DEDUP_REMOVED lines=13> */
.L_x_6836:
[----:B------:R-:W-:Y:S05]  /*31b0*/  BSYNC.RECONVERGENT B2 ;  /* 0x0000000000027941 */ /* 0x000fea0003800200 */
.L_x_6835:
        /* <DEDUP_REMOVED lines=50> */
[----:B------:R-:W-:Y:S01]  /*34e0*/  IMAD.WIDE.U32 R116, R5, -0x2daee0ad, RZ ;  /* 0xd2511f5305747825 */ /* 0x000fe200078e00ff */
[----:B------:R-:W-:-:S03]  /*34f0*/  MOV R5, R154 ;  /* 0x0000009a00057202 */ /* 0x000fc60000000f00 */
[----:B------:R-:W-:Y:S01]  /*3500*/  IMAD.MOV.U32 R154, RZ, RZ, R116 ;  /* 0x000000ffff9a7224 */ /* 0x000fe200078e0074 */
[----:B------:R-:W-:Y:S01]  /*3510*/  LOP3.LUT R8, R156, UR5, R117, 0x96, !PT ;  /* 0x000000059c087c12 */ /* 0x000fe2000f8e9675 */
[----:B------:R-:W-:-:S07]  /*3520*/  IMAD.MOV.U32 R117, RZ, RZ, RZ ;  /* 0x000000ffff757224 */ /* 0x000fce00078e00ff */
.L_x_6833:
[----:B------:R-:W-:Y:S05]  /*3530*/  BSYNC.RECONVERGENT B1 ;  /* 0x0000000000017941 */ /* 0x000fea0003800200 */
.L_x_6832:
[----:B------:R-:W-:Y:S01]  /*3540*/  I2FP.F32.U32 R5, R5 ;  /* 0x0000000500057245 */ /* 0x000fe20000201000 */
[----:B------:R-:W-:Y:S01]  /*3550*/  BSSY.RECONVERGENT B1, `(.L_x_6837) ;  /* 0x000005c000017945 */ /* 0x000fe20003800200 */
[----:B------:R-:W-:Y:S02]  /*3560*/  SHF.L.U32 R118, R118, 0x10, RZ ;  /* 0x0000001076767819 */ /* 0x000fe400000006ff */
[----:B------:R-:W-:Y:S01]  /*3570*/  ISETP.NE.AND P5, PT, R117, 0x1, PT ;  /* 0x000000017500780c */ /* 0x000fe20003fa5270 */
[----:B------:R-:W-:Y:S01]  /*3580*/  FFMA.FTZ R116, R5, R142, 1.1641532182693481445e-10 ;  /* 0x2f00000005747423 */ /* 0x000fe2000001008e */
[----:B------:R-:W-:Y:S01]  /*3590*/  PRMT R5, R18, 0x7632, R5 ;  /* 0x0000763212057816 */ /* 0x000fe20000000005 */
[----:B------:R-:W-:-:S03]  /*35a0*/  FMUL.FTZ R118, R118, UR4 ;  /* 0x0000000476767c20 */ /* 0x000fc60008410000 */
[----:B------:R-:W-:Y:S01]  /*35b0*/  FSETP.GTU.FTZ.AND P4, PT, R116, R151, PT ;  /* 0x000000977400720b */ /* 0x000fe20003f9c000 */
[----:B------:R-:W-:Y:S01]  /*35c0*/  FMUL.FTZ R118, R118, R153 ;  /* 0x0000009976767220 */ /* 0x000fe20000410000 */
[----:B------:R-:W-:-:S04]  /*35d0*/  IMAD.U32 R5, R5, 0x10000, RZ ;  /* 0x0001000005057824 */ /* 0x000fc800078e00ff */
        /* <DEDUP_REMOVED lines=14> */
.L_x_6839:
[----:B------:R-:W-:Y:S01]  /*36c0*/  VIADD R10, R10, 0x1 ;  /* 0x000000010a0a7836 */ /* 0x000fe20000000000 */
[----:B------:R-:W-:Y:S04]  /*36d0*/  BSSY.RECONVERGENT B2, `(.L_x_6840) ;  /* 0x000000b000027945 */ /* 0x000fe80003800200 */
        /* <DEDUP_REMOVED lines=10> */
.L_x_6841:
[----:B------:R-:W-:Y:S05]  /*3780*/  BSYNC.RECONVERGENT B2 ;  /* 0x0000000000027941 */ /* 0x000fea0003800200 */
.L_x_6840:
[----:B------:R-:W-:Y:S01]  /*3790*/  IMAD.WIDE.U32 R156, R10, -0x2daee0ad, RZ ;  /* 0xd2511f530a9c7825 */ /* 0x000fe200078e00ff */
[----:B------:R-:W-:-:S03]  /*37a0*/  UIADD3 UR5, UPT, UPT, UR6, -0x61c88647, URZ ;  /* 0x9e3779b906057890 */ /* 0x000fc6000fffe0ff */
[----:B------:R-:W-:Y:S02]  /*37b0*/  HFMA2 R118, -RZ, RZ, 0, 0 ;  /* 0x00000000ff767431 */ /* 0x000fe400000001ff */
[----:B------:R-:W-:Y:S01]  /*37c0*/  IMAD.WIDE.U32 R158, R12, -0x326172a9, RZ ;  /* 0xcd9e8d570c9e7825 */ /* 0x000fe200078e00ff */
[----:B------:R-:W-:-:S04]  /*37d0*/  LOP3.LUT R116, R4, UR7, R157, 0x96, !PT ;  /* 0x0000000704747c12 */ /* 0x000fc8000f8e969d */
[----:B------:R-:W-:Y:S01]  /*37e0*/  LOP3.LUT R159, R9, UR6, R159, 0x96, !PT ;  /* 0x00000006099f7c12 */ /* 0x000fe2000f8e969f */
        /* <DEDUP_REMOVED lines=46> */
[----:B------:R-:W-:-:S04]  /*3ad0*/  IMAD.WIDE.U32 R116, R5, -0x2daee0ad, RZ ;  /* 0xd2511f5305747825 */ /* 0x000fc800078e00ff */
[----:B------:R-:W-:Y:S01]  /*3ae0*/  IMAD.MOV.U32 R5, RZ, RZ, R154 ;  /* 0x000000ffff057224 */ /* 0x000fe200078e009a */
[----:B------:R-:W-:Y:S01]  /*3af0*/  LOP3.LUT R8, R156, UR5, R117, 0x96, !PT ;  /* 0x000000059c087c12 */ /* 0x000fe2000f8e9675 */
[----:B------:R-:W-:-:S07]  /*3b00*/  IMAD.MOV.U32 R154, RZ, RZ, R116 ;  /* 0x000000ffff9a7224 */ /* 0x000fce00078e0074 */
.L_x_6838:
[----:B------:R-:W-:Y:S05]  /*3b10*/  BSYNC.RECONVERGENT B1 ;  /* 0x0000000000017941 */ /* 0x000fea0003800200 */
.L_x_6837:
        /* <DEDUP_REMOVED lines=10> */
[----:B------:R-:W-:Y:S01]  /*3bc0*/  FSETP.GTU.FTZ.AND P5, PT, R116, R151, PT ;  /* 0x000000977400720b */ /* 0x000fe20003fbc000 */
        /* <DEDUP_REMOVED lines=13> */
.L_x_6844:
[----:B------:R-:W-:Y:S01]  /*3ca0*/  IADD3 R10, PT, PT, R10, 0x1, RZ ;  /* 0x000000010a0a7810 */ /* 0x000fe20007ffe0ff */
[----:B------:R-:W-:Y:S03]  /*3cb0*/  BSSY.RECONVERGENT B2, `(.L_x_6845) ;  /* 0x000000d000027945 */ /* 0x000fe60003800200 */
[----:B------:R-:W-:-:S13]  /*3cc0*/  ISETP.NE.AND P6, PT, R10, RZ, PT ;  /* 0x000000ff0a00720c */ /* 0x000fda0003fc5270 */
[----:B------:R-:W-:Y:S05]  /*3cd0*/  @P6 BRA `(.L_x_6846) ;  /* 0x0000000000286947 */ /* 0x000fea0003800000 */
[----:B------:R-:W-:Y:S01]  /*3ce0*/  VIADD R9, R9, 0x1 ;  /* 0x0000000109097836 */ /* 0x000fe20000000000 */
[----:B------:R-:W-:-:S04]  /*3cf0*/  P2R R2, PR, RZ, 0x1 ;  /* 0x00000001ff027803 */ /* 0x000fc80000000000 */
        /* <DEDUP_REMOVED lines=8> */
.L_x_6846:
[----:B------:R-:W-:Y:S05]  /*3d80*/  BSYNC.RECONVERGENT B2 ;  /* 0x0000000000027941 */ /* 0x000fea0003800200 */
.L_x_6845:
[----:B------:R-:W-:Y:S01]  /*3d90*/  IMAD.WIDE.U32 R118, R10, -0x2daee0ad, RZ ;  /* 0xd2511f530a767825 */ /* 0x000fe200078e00ff */
[----:B------:R-:W-:-:S03]  /*3da0*/  UIADD3 UR5, UPT, UPT, UR6, -0x61c88647, URZ ;  /* 0x9e3779b906057890 */ /* 0x000fc6000fffe0ff */
        /* <DEDUP_REMOVED lines=50> */
[----:B------:R-:W-:Y:S01]  /*40d0*/  IMAD.MOV.U32 R5, RZ, RZ, RZ ;  /* 0x000000ffff057224 */ /* 0x000fe200078e00ff */
[----:B------:R-:W-:Y:S01]  /*40e0*/  LOP3.LUT R8, R118, UR5, R117, 0x96, !PT ;  /* 0x0000000576087c12 */ /* 0x000fe2000f8e9675 */
[----:B------:R-:W-:Y:S01]  /*40f0*/  IMAD.MOV.U32 R117, RZ, RZ, R154 ;  /* 0x000000ffff757224 */ /* 0x000fe200078e009a */
[----:B------:R-:W-:-:S07]  /*4100*/  MOV R154, R116 ;  /* 0x00000074009a7202 */ /* 0x000fce0000000f00 */
.L_x_6843:
[----:B------:R-:W-:Y:S05]  /*4110*/  BSYNC.RECONVERGENT B1 ;  /* 0x0000000000017941 */ /* 0x000fea0003800200 */
.L_x_6842:
[----:B------:R-:W-:Y:S01]  /*4120*/  I2FP.F32.U32 R117, R117 ;  /* 0x0000007500757245 */ /* 0x000fe20000201000 */
[----:B------:R-:W-:Y:S01]  /*4130*/  IMAD.U32 R155, R155, 0x10000, RZ ;  /* 0x000100009b9b7824 */ /* 0x000fe200078e00ff */
[----:B------:R-:W-:-:S03]  /*4140*/  F2FP.BF16.F32.PACK_AB R118, R134, R133 ;  /* 0x000000858676723e */ /* 0x000fc600000010ff */
[----:B------:R-:W-:Y:S01]  /*4150*/  FMUL.FTZ R116, R155, UR4 ;  /* 0x000000049b747c20 */ /* 0x000fe20008410000 */
[----:B------:R-:W-:Y:S01]  /*4160*/  FFMA.FTZ R142, R117, R142, 1.1641532182693481445e-10 ;  /* 0x2f000000758e7423 */ /* 0x000fe2000001008e */
[----:B------:R-:W-:Y:S02]  /*4170*/  PRMT R117, R19, 0x7632, R117 ;  /* 0x0000763213757816 */ /* 0x000fe40000000075 */
[----:B------:R-:W-:Y:S02]  /*4180*/  FMUL.FTZ R116, R116, R153 ;  /* 0x0000009974747220 */ /* 0x000fe40000410000 */
[----:B------:R-:W-:Y:S02]  /*4190*/  FSETP.GTU.FTZ.AND P6, PT, R142, R151, PT ;  /* 0x000000978e00720b */ /* 0x000fe40003fdc000 */
[----:B------:R-:W-:Y:S02]  /*41a0*/  SHF.L.U32 R117, R117, 0x10, RZ ;  /* 0x0000001075757819 */ /* 0x000fe400000006ff */
[----:B------:R-:W-:-:S02]  /*41b0*/  FSEL R116, R116, RZ, !P6 ;  /* 0x000000ff74747208 */ /* 0x000fc40007000000 */
[----:B------:R-:W-:-:S03]  /*41c0*/  PLOP3.LUT P6, PT, P6, PT, PT, 0x8, 0x80 ;  /* 0x000000000080781c */ /* 0x000fc600037ce170 */
[----:B------:R-:W-:Y:S01]  /*41d0*/  FFMA.FTZ R142, R116, R95, R117 ;  /* 0x0000005f748e7223 */ /* 0x000fe20000010075 */
[----:B------:R-:W-:Y:S02]  /*41e0*/  F2FP.BF16.F32.PACK_AB R117, R126, R125 ;  /* 0x0000007d7e75723e */ /* 0x000fe400000010ff */
[----:B------:R-:W-:Y:S02]  /*41f0*/  F2FP.BF16.F32.PACK_AB R116, R121, R122 ;  /* 0x0000007a7974723e */ /* 0x000fe400000010ff */
[----:B------:R-:W-:Y:S01]  /*4200*/  F2FP.BF16.F32.PACK_AB R119, R142, R141 ;  /* 0x0000008d8e77723e */ /* 0x000fe200000010ff */
[----:B------:R-:W-:Y:S06]  /*4210*/  BRA `(.L_x_6847) ;  /* 0x0000002c00c07947 */ /* 0x000fec0003800000 */
.L_x_6807:
        /* <DEDUP_REMOVED lines=16> */
.L_x_6850:
        /* <DEDUP_REMOVED lines=13> */
.L_x_6852:
[----:B-1----:R-:W-:Y:S05]  /*43f0*/  BSYNC.RECONVERGENT B2 ;  /* 0x0000000000027941 */ /* 0x002fea0003800200 */
.L_x_6851:
        /* <DEDUP_REMOVED lines=53> */
[----:B------:R-:W-:-:S07]  /*4750*/  LOP3.LUT R8, R156, UR24, R155, 0x96, !PT ;  /* 0x000000189c087c12 */ /* 0x000fce000f8e969b */
.L_x_6849:
[----:B-1----:R-:W-:Y:S05]  /*4760*/  BSYNC.RECONVERGENT B1 ;  /* 0x0000000000017941 */ /* 0x002fea0003800200 */
.L_x_6848:
        /* <DEDUP_REMOVED lines=27> */
.L_x_6855:
        /* <DEDUP_REMOVED lines=13> */
.L_x_6857:
[----:B------:R-:W-:Y:S05]  /*49f0*/  BSYNC.RECONVERGENT B2 ;  /* 0x0000000000027941 */ /* 0x000fea0003800200 */
.L_x_6856:
        /* <DEDUP_REMOVED lines=55> */
.L_x_6854:
[----:B------:R-:W-:Y:S05]  /*4d70*/  BSYNC.RECONVERGENT B1 ;  /* 0x0000000000017941 */ /* 0x000fea0003800200 */
.L_x_6853:
[----:B------:R-:W-:Y:S01]  /*4d80*/  I2FP.F32.U32 R5, R5 ;  /* 0x0000000500057245 */ /* 0x000fe20000201000 */
[----:B------:R-:W-:Y:S01]  /*4d90*/  BSSY.RECONVERGENT B1, `(.L_x_6858) ;  /* 0x000005a000017945 */ /* 0x000fe20003800200 */
[----:B------:R-:W-:Y:S01]  /*4da0*/  SHF.L.U32 R121, R116, 0x10, RZ ;  /* 0x0000001074797819 */ /* 0x000fe200000006ff */
[----:B------:R-:W-:Y:S01]  /*4db0*/  IMAD.MOV.U32 R134, RZ, RZ, 0x2 ;  /* 0x00000002ff867424 */ /* 0x000fe200078e00ff */
[----:B------:R-:W-:Y:S01]  /*4dc0*/  ISETP.NE.AND P1, PT, R133, 0x1, PT ;  /* 0x000000018500780c */ /* 0x000fe20003f25270 */
[----:B------:R-:W-:Y:S01]  /*4dd0*/  FFMA.FTZ R116, R5, R142, 1.1641532182693481445e-10 ;  /* 0x2f00000005747423 */ /* 0x000fe2000001008e */
[----:B------:R-:W-:Y:S02]  /*4de0*/  IMAD.MOV.U32 R5, RZ, RZ, R2 ;  /* 0x000000ffff057224 */ /* 0x000fe400078e0002 */
[----:B------:R-:W-:Y:S02]  /*4df0*/  FMUL.FTZ R126, R121, UR4 ;  /* 0x00000004797e7c20 */ /* 0x000fe40008410000 */
[----:B------:R-:W-:-:S02]  /*4e00*/  FSETP.GTU.FTZ.AND P0, PT, R116, R151, PT ;  /* 0x000000977400720b */ /* 0x000fc40003f1c000 */
[----:B------:R-:W-:-:S05]  /*4e10*/  FMUL.FTZ R126, R126, R153 ;  /* 0x000000997e7e7220 */ /* 0x000fca0000410000 */
        /* <DEDUP_REMOVED lines=12> */
.L_x_6860:
        /* <DEDUP_REMOVED lines=13> */
.L_x_6862:
[----:B------:R-:W-:Y:S05]  /*4fb0*/  BSYNC.RECONVERGENT B2 ;  /* 0x0000000000027941 */ /* 0x000fea0003800200 */
.L_x_6861:
        /* <DEDUP_REMOVED lines=55> */
.L_x_6859:
[----:B------:R-:W-:Y:S05]  /*5330*/  BSYNC.RECONVERGENT B1 ;  /* 0x0000000000017941 */ /* 0x000fea0003800200 */
.L_x_6858:
        /* <DEDUP_REMOVED lines=8> */
[----:B------:R-:W-:Y:S02]  /*53c0*/  IMAD.MOV.U32 R117, RZ, RZ, R2 ;  /* 0x000000ffff757224 */ /* 0x000fe400078e0002 */
[----:B------:R-:W-:Y:S01]  /*53d0*/  FSETP.GTU.FTZ.AND P1, PT, R116, R151, PT ;  /* 0x000000977400720b */ /* 0x000fe20003f3c000 */
        /* <DEDUP_REMOVED lines=13> */
.L_x_6865:
        /* <DEDUP_REMOVED lines=13> */
.L_x_6867:
[----:B------:R-:W-:Y:S05]  /*5580*/  BSYNC.RECONVERGENT B2 ;  /* 0x0000000000027941 */ /* 0x000fea0003800200 */
.L_x_6866:
        /* <DEDUP_REMOVED lines=51> */
[----:B------:R-:W-:-:S05]  /*58c0*/  IMAD.WIDE.U32 R116, R8, -0x2daee0ad, RZ ;  /* 0xd2511f5308747825 */ /* 0x000fca00078e00ff */
[----:B------:R-:W-:Y:S02]  /*58d0*/  LOP3.LUT R8, R156, UR5, R117, 0x96, !PT ;  /* 0x000000059c087c12 */ /* 0x000fe4000f8e9675 */
[----:B------:R-:W-:Y:S01]  /*58e0*/  MOV R117, R154 ;  /* 0x0000009a00757202 */ /* 0x000fe20000000f00 */
[----:B------:R-:W-:-:S07]  /*58f0*/  IMAD.MOV.U32 R154, RZ, RZ, R116 ;  /* 0x000000ffff9a7224 */ /* 0x000fce00078e0074 */
.L_x_6864:
[----:B------:R-:W-:Y:S05]  /*5900*/  BSYNC.RECONVERGENT B1 ;  /* 0x0000000000017941 */ /* 0x000fea0003800200 */
.L_x_6863:
        /* <DEDUP_REMOVED lines=22> */
.L_x_6870:
        /* <DEDUP_REMOVED lines=13> */
.L_x_6872:
[----:B------:R-:W-:Y:S05]  /*5b40*/  BSYNC.RECONVERGENT B2 ;  /* 0x0000000000027941 */ /* 0x000fea0003800200 */
.L_x_6871:
        /* <DEDUP_REMOVED lines=54> */
[----:B------:R-:W-:-:S07]  /*5eb0*/  LOP3.LUT R8, R156, UR5, R117, 0x96, !PT ;  /* 0x000000059c087c12 */ /* 0x000fce000f8e9675 */
.L_x_6869:
[----:B------:R-:W-:Y:S05]  /*5ec0*/  BSYNC.RECONVERGENT B1 ;  /* 0x0000000000017941 */ /* 0x000fea0003800200 */
.L_x_6868:
        /* <DEDUP_REMOVED lines=23> */
.L_x_6875:
        /* <DEDUP_REMOVED lines=13> */
.L_x_6877:
[----:B------:R-:W-:Y:S05]  /*6110*/  BSYNC.RECONVERGENT B2 ;  /* 0x0000000000027941 */ /* 0x000fea0003800200 */
.L_x_6876:
        /* <DEDUP_REMOVED lines=55> */
.L_x_6874:
[----:B------:R-:W-:Y:S05]  /*6490*/  BSYNC.RECONVERGENT B1 ;  /* 0x0000000000017941 */ /* 0x000fea0003800200 */
.L_x_6873:
[----:B------:R-:W-:Y:S01]  /*64a0*/  I2FP.F32.U32 R5, R5 ;  /* 0x0000000500057245 */ /* 0x000fe20000201000 */
[----:B------:R-:W-:Y:S01]  /*64b0*/  BSSY.RECONVERGENT B1, `(.L_x_6878) ;  /* 0x000005a000017945 */ /* 0x000fe20003800200 */
[----:B------:R-:W-:Y:S02]  /*64c0*/  SHF.L.U32 R118, R118, 0x10, RZ ;  /* 0x0000001076767819 */ /* 0x000fe400000006ff */
        /* <DEDUP_REMOVED lines=19> */
.L_x_6880:
[----:B------:R-:W-:Y:S01]  /*6600*/  VIADD R10, R10, 0x1 ;  /* 0x000000010a0a7836 */ /* 0x000fe20000000000 */
[----:B------:R-:W-:Y:S04]  /*6610*/  BSSY.RECONVERGENT B2, `(.L_x_6881) ;  /* 0x000000b000027945 */ /* 0x000fe80003800200 */
        /* <DEDUP_REMOVED lines=10> */
.L_x_6882:
[----:B------:R-:W-:Y:S05]  /*66c0*/  BSYNC.RECONVERGENT B2 ;  /* 0x0000000000027941 */ /* 0x000fea0003800200 */
.L_x_6881:
[----:B------:R-:W-:Y:S01]  /*66d0*/  IMAD.WIDE.U32 R156, R10, -0x2daee0ad, RZ ;  /* 0xd2511f530a9c7825 */ /* 0x000fe200078e00ff */
[----:B------:R-:W-:-:S03]  /*66e0*/  UIADD3 UR5, UPT, UPT, UR6, -0x61c88647, URZ ;  /* 0x9e3779b906057890 */ /* 0x000fc6000fffe0ff */
[----:B------:R-:W-:Y:S01]  /*66f0*/  IMAD.WIDE.U32 R158, R12, -0x326172a9, RZ ;  /* 0xcd9e8d570c9e7825 */ /* 0x000fe200078e00ff */
[----:B------:R-:W-:-:S03]  /*6700*/  LOP3.LUT R116, R4, UR7, R157, 0x96, !PT ;  /* 0x0000000704747c12 */ /* 0x000fc6000f8e969d */
[----:B------:R-:W-:Y:S01]  /*6710*/  IMAD.MOV.U32 R118, RZ, RZ, RZ ;  /* 0x000000ffff767224 */ /* 0x000fe200078e00ff */
        /* <DEDUP_REMOVED lines=51> */
.L_x_6879:
[----:B------:R-:W-:Y:S05]  /*6a50*/  BSYNC.RECONVERGENT B1 ;  /* 0x0000000000017941 */ /* 0x000fea0003800200 */
.L_x_6878:
        /* <DEDUP_REMOVED lines=23> */
.L_x_6885:
[----:B------:R-:W-:Y:S01]  /*6bd0*/  VIADD R10, R10, 0x1 ;  /* 0x000000010a0a7836 */ /* 0x000fe20000000000 */
[----:B------:R-:W-:Y:S04]  /*6be0*/  BSSY.RECONVERGENT B2, `(.L_x_6886) ;  /* 0x000000d000027945 */ /* 0x000fe80003800200 */
[----:B------:R-:W-:-:S13]  /*6bf0*/  ISETP.NE.AND P6, PT, R10, RZ, PT ;  /* 0x000000ff0a00720c */ /* 0x000fda0003fc5270 */
        /* <DEDUP_REMOVED lines=8> */
[----:B------:R-:W-:Y:S01]  /*6c80*/  @P0 IMAD.MOV R5, RZ, RZ, R4 ;  /* 0x000000ffff050224 */ /* 0x000fe200078e0204 */
[----:B------:R-:W-:-:S04]  /*6c90*/  ISETP.NE.AND P0, PT, R2, RZ, PT ;  /* 0x000000ff0200720c */ /* 0x000fc80003f05270 */
[----:B------:R-:W-:-:S09]  /*6ca0*/  @!P6 MOV R4, R5 ;  /* 0x000000050004e202 */ /* 0x000fd20000000f00 */
.L_x_6887:
[----:B------:R-:W-:Y:S05]  /*6cb0*/  BSYNC.RECONVERGENT B2 ;  /* 0x0000000000027941 */ /* 0x000fea0003800200 */
.L_x_6886:
        /* <DEDUP_REMOVED lines=53> */
[----:B------:R-:W-:Y:S02]  /*7010*/  LOP3.LUT R8, R118, UR5, R117, 0x96, !PT ;  /* 0x0000000576087c12 */ /* 0x000fe4000f8e9675 */
[----:B------:R-:W-:Y:S01]  /*7020*/  MOV R117, R154 ;  /* 0x0000009a00757202 */ /* 0x000fe20000000f00 */
[----:B------:R-:W-:-:S07]  /*7030*/  IMAD.MOV.U32 R154, RZ, RZ, R116 ;  /* 0x000000ffff9a7224 */ /* 0x000fce00078e0074 */
.L_x_6884:
[----:B------:R-:W-:Y:S05]  /*7040*/  BSYNC.RECONVERGENT B1 ;  /* 0x0000000000017941 */ /* 0x000fea0003800200 */
.L_x_6883:
[----:B------:R-:W-:Y:S02]  /*7050*/  I2FP.F32.U32 R117, R117 ;  /* 0x0000007500757245 */ /* 0x000fe40000201000 */
[----:B------:R-:W-:Y:S02]  /*7060*/  SHF.L.U32 R155, R155, 0x10, RZ ;  /* 0x000000109b9b7819 */ /* 0x000fe400000006ff */
[----:B------:R-:W-:Y:S01]  /*7070*/  F2FP.BF16.F32.PACK_AB R118, R134, R133 ;  /* 0x000000858676723e */ /* 0x000fe200000010ff */
[----:B------:R-:W-:Y:S01]  /*7080*/  FFMA.FTZ R142, R117, R142, 1.1641532182693481445e-10 ;  /* 0x2f000000758e7423 */ /* 0x000fe2000001008e */
[----:B------:R-:W-:Y:S01]  /*7090*/  F2FP.BF16.F32.PACK_AB R117, R126, R125 ;  /* 0x0000007d7e75723e */ /* 0x000fe200000010ff */
[----:B------:R-:W-:-:S03]  /*70a0*/  FMUL.FTZ R116, R155, UR4 ;  /* 0x000000049b747c20 */ /* 0x000fc60008410000 */
[----:B------:R-:W-:Y:S01]  /*70b0*/  FSETP.GTU.FTZ.AND P6, PT, R142, R151, PT ;  /* 0x000000978e00720b */ /* 0x000fe20003fdc000 */
[----:B------:R-:W-:-:S05]  /*70c0*/  FMUL.FTZ R116, R116, R153 ;  /* 0x0000009974747220 */ /* 0x000fca0000410000 */
[----:B------:R-:W-:Y:S02]  /*70d0*/  FSEL R116, R116, RZ, !P6 ;  /* 0x000000ff74747208 */ /* 0x000fe40007000000 */
[----:B------:R-:W-:-:S03]  /*70e0*/  PLOP3.LUT P6, PT, P6, PT, PT, 0x8, 0x80 ;  /* 0x000000000080781c */ /* 0x000fc600037ce170 */
[----:B------:R-:W-:Y:S01]  /*70f0*/  FMUL.FTZ R142, R116, R95 ;  /* 0x0000005f748e7220 */ /* 0x000fe20000410000 */
[----:B------:R-:W-:-:S04]  /*7100*/  F2FP.BF16.F32.PACK_AB R116, R121, R122 ;  /* 0x0000007a7974723e */ /* 0x000fc800000010ff */
[----:B------:R-:W-:-:S07]  /*7110*/  F2FP.BF16.F32.PACK_AB R119, R142, R141 ;  /* 0x0000008d8e77723e */ /* 0x000fce00000010ff */
.L_x_6847:
[----:B------:R-:W-:Y:S02]  /*7120*/  SEL R155, RZ, 0x1000000, !P6 ;  /* 0x01000000ff9b7807 */ /* 0x000fe40007000000 */
[----:B------:R-:W-:Y:S02]  /*7130*/  ISETP.NE.AND P6, PT, R150, RZ, PT ;  /* 0x000000ff9600720c */ /* 0x000fe40003fc5270 */
[----:B------:R-:W0:Y:S01]  /*7140*/  LDC.64 R150, c[0x0][0x3a8] ;  /* 0x0000ea00ff967b82 */ /* 0x000e220000000a00 */
[----:B------:R-:W-:Y:S02]  /*7150*/  SEL R153, RZ, 0x10000, !P5 ;  /* 0x00010000ff997807 */ /* 0x000fe40006800000 */
[----:B------:R-:W-:Y:S02]  /*7160*/  SEL R158, RZ, 0x100, !P4 ;  /* 0x00000100ff9e7807 */ /* 0x000fe40006000000 */
[----:B------:R-:W-:Y:S02]  /*7170*/  SEL R156, RZ, 0x10000, !P1 ;  /* 0x00010000ff9c7807 */ /* 0x000fe40004800000 */
[----:B------:R-:W-:-:S02]  /*7180*/  LOP3.LUT R158, R158, R155, R153, 0xfe, !PT ;  /* 0x0000009b9e9e7212 */ /* 0x000fc400078efe99 */
[----:B------:R-:W-:Y:S02]  /*7190*/  SEL R155, RZ, 0x1000000, !P2 ;  /* 0x01000000ff9b7807 */ /* 0x000fe40005000000 */
[----:B------:R-:W-:-:S04]  /*71a0*/  SEL R153, RZ, 0x100, !P0 ;  /* 0x00000100ff997807 */ /* 0x000fc80004000000 */
[----:B------:R-:W-:Y:S02]  /*71b0*/  LOP3.LUT R153, R153, R155, R156, 0xfe, !PT ;  /* 0x0000009b99997212 */ /* 0x000fe400078efe9c */
[----:B------:R-:W-:Y:S02]  /*71c0*/  SEL R155, RZ, 0x1, !P3 ;  /* 0x00000001ff9b7807 */ /* 0x000fe40005800000 */
[----:B------:R-:W-:Y:S01]  /*71d0*/  SEL R156, RZ, 0x1, !P6 ;  /* 0x00000001ff9c7807 */ /* 0x000fe20007000000 */
[----:B0-----:R-:W-:-:S05]  /*71e0*/  IMAD.WIDE.U32 R150, R0, 0x10, R150 ;  /* 0x0000001000967825 */ /* 0x001fca00078e0096 */
[----:B------:R0:W-:Y:S02]  /*71f0*/  STG.E.128 desc[UR8][R150.64], R116 ;  /* 0x0000007496007986 */ /* 0x0001e4000c101d08 */
[----:B0-----:R-:W0:Y:S01]  /*7200*/  LDC.64 R116, c[0x0][0x3b0] ;  /* 0x0000ec00ff747b82 */ /* 0x001e220000000a00 */
[----:B------:R-:W-:Y:S01]  /*7210*/  LOP3.LUT R119, R158, R155, RZ, 0xfc, !PT ;  /* 0x0000009b9e777212 */ /* 0x000fe200078efcff */
[----:B------:R-:W-:Y:S01]  /*7220*/  IMAD.MOV.U32 R150, RZ, RZ, R154 ;  /* 0x000000ffff967224 */ /* 0x000fe200078e009a */
[----:B------:R-:W-:Y:S01]  /*7230*/  LOP3.LUT R118, R153, R156, RZ, 0xfc, !PT ;  /* 0x0000009c99767212 */ /* 0x000fe200078efcff */
[C---:B------:R-:W-:Y:S02]  /*7240*/  VIADD R154, R0.reuse, 0x80 ;  /* 0x00000080009a7836 */ /* 0x040fe40000000000 */
[----:B0-----:R-:W-:-:S05]  /*7250*/  IMAD.WIDE.U32 R116, R0, 0x8, R116 ;  /* 0x0000000800747825 */ /* 0x001fca00078e0074 */
[----:B------:R0:W-:Y:S02]  /*7260*/  STG.E.64 desc[UR8][R116.64], R118 ;  /* 0x0000007674007986 */ /* 0x0001e4000c101b08 */
.L_x_6806:
[----:B-1----:R-:W-:Y:S05]  /*7270*/  BSYNC.RECONVERGENT B0 ;  /* 0x0000000000007941 */ /* 0x002fea0003800200 */
.L_x_6805:
        /* <DEDUP_REMOVED lines=29> */
.L_x_6893:
        /* <DEDUP_REMOVED lines=13> */
.L_x_6895:
[----:B------:R-:W-:Y:S05]  /*7520*/  BSYNC.RECONVERGENT B2 ;  /* 0x0000000000027941 */ /* 0x000fea0003800200 */
.L_x_6894:
        /* <DEDUP_REMOVED lines=55> */
.L_x_6892:
[----:B------:R-:W-:Y:S05]  /*78a0*/  BSYNC.RECONVERGENT B1 ;  /* 0x0000000000017941 */ /* 0x000fea0003800200 */
.L_x_6891:
[----:B0-----:R-:W0:Y:S01]  /*78b0*/  LDC R156, c[0x0][0x408] ;  /* 0x00010200ff9c7b82 */ /* 0x001e220000000800 */
        /* <DEDUP_REMOVED lines=9> */
[----:B------:R-:W-:Y:S01]  /*7950*/  IMAD.MOV.U32 R135, RZ, RZ, 0x2 ;  /* 0x00000002ff877424 */ /* 0x000fe200078e00ff */
[----:B------:R-:W-:-:S02]  /*7960*/  MOV R5, R2 ;  /* 0x0000000200057202 */ /* 0x000fc40000000f00 */
[----:B0-----:R-:W-:Y:S01]  /*7970*/  FMUL.FTZ R15, R15, R156 ;  /* 0x0000009c0f0f7220 */ /* 0x001fe20000410000 */
[----:B-1----:R-:W-:Y:S01]  /*7980*/  FSETP.GTU.FTZ.AND P0, PT, R120, R155, PT ;  /* 0x0000009b7800720b */ /* 0x002fe20003f1c000 */
[----:B------:R-:W-:-:S03]  /*7990*/  IMAD.U32 R120, R16, 0x10000, RZ ;  /* 0x0001000010787824 */ /* 0x000fc600078e00ff */
[----:B------:R-:W-:Y:S02]  /*79a0*/  FSEL R15, R15, RZ, !P0 ;  /* 0x000000ff0f0f7208 */ /* 0x000fe40004000000 */
[----:B------:R-:W-:-:S03]  /*79b0*/  PLOP3.LUT P0, PT, P0, PT, PT, 0x8, 0x80 ;  /* 0x000000000080781c */ /* 0x000fc6000070e170 */
[----:B------:R-:W-:Y:S01]  /*79c0*/  FFMA.FTZ R120, R15, R72, R120 ;  /* 0x000000480f787223 */ /* 0x000fe20000010078 */
        /* <DEDUP_REMOVED lines=10> */
.L_x_6898:
        /* <DEDUP_REMOVED lines=13> */
.L_x_6900:
[----:B------:R-:W-:Y:S05]  /*7b40*/  BSYNC.RECONVERGENT B2 ;  /* 0x0000000000027941 */ /* 0x000fea0003800200 */
.L_x_6899:
        /* <DEDUP_REMOVED lines=51> */
[----:B------:R-:W-:Y:S01]  /*7e80*/  IMAD.WIDE.U32 R158, R159, -0x2daee0ad, RZ ;  /* 0xd2511f539f9e7825 */ /* 0x000fe200078e00ff */
[----:B------:R-:W-:-:S03]  /*7e90*/  MOV R2, R162 ;  /* 0x000000a200027202 */ /* 0x000fc60000000f00 */
[----:B------:R-:W-:Y:S01]  /*7ea0*/  IMAD.MOV.U32 R153, RZ, RZ, R158 ;  /* 0x000000ffff997224 */ /* 0x000fe200078e009e */
[----:B------:R-:W-:-:S07]  /*7eb0*/  LOP3.LUT R8, R160, UR5, R159, 0x96, !PT ;  /* 0x00000005a0087c12 */ /* 0x000fce000f8e969f */
.L_x_6897:
[----:B------:R-:W-:Y:S05]  /*7ec0*/  BSYNC.RECONVERGENT B1 ;  /* 0x0000000000017941 */ /* 0x000fea0003800200 */
.L_x_6896:
        /* <DEDUP_REMOVED lines=24> */
.L_x_6903:
        /* <DEDUP_REMOVED lines=13> */
.L_x_6905:
[----:B------:R-:W-:Y:S05]  /*8120*/  BSYNC.RECONVERGENT B2 ;  /* 0x0000000000027941 */ /* 0x000fea0003800200 */
.L_x_6904:
        /* <DEDUP_REMOVED lines=55> */
.L_x_6902:
[----:B------:R-:W-:Y:S05]  /*84a0*/  BSYNC.RECONVERGENT B1 ;  /* 0x0000000000017941 */ /* 0x000fea0003800200 */
.L_x_6901:
[----:B------:R-:W-:Y:S01]  /*84b0*/  I2FP.F32.U32 R5, R5 ;  /* 0x0000000500057245 */ /* 0x000fe20000201000 */
[----:B------:R-:W-:Y:S01]  /*84c0*/  IMAD.U32 R127, R117, 0x10000, RZ ;  /* 0x00010000757f7824 */ /* 0x000fe200078e00ff */
[----:B------:R-:W-:Y:S01]  /*84d0*/  ISETP.NE.AND P2, PT, R128, 0x1, PT ;  /* 0x000000018000780c */ /* 0x000fe20003f45270 */
[----:B------:R-:W-:Y:S01]  /*84e0*/  BSSY.RECONVERGENT B1, `(.L_x_6906) ;  /* 0x000005a000017945 */ /* 0x000fe20003800200 */
[----:B------:R-:W-:Y:S02]  /*84f0*/  IMAD.MOV.U32 R135, RZ, RZ, 0x2 ;  /* 0x00000002ff877424 */ /* 0x000fe400078e00ff */
[----:B------:R-:W-:Y:S01]  /*8500*/  FFMA.FTZ R116, R5, R144, 1.1641532182693481445e-10 ;  /* 0x2f00000005747423 */ /* 0x000fe20000010090 */
[----:B------:R-:W-:Y:S01]  /*8510*/  FMUL.FTZ R127, R127, UR4 ;  /* 0x000000047f7f7c20 */ /* 0x000fe20008410000 */
[----:B------:R-:W-:Y:S01]  /*8520*/  PRMT R5, R117, 0x7632, R5 ;  /* 0x0000763275057816 */ /* 0x000fe20000000005 */
        /* <DEDUP_REMOVED lines=16> */
.L_x_6908:
        /* <DEDUP_REMOVED lines=13> */
.L_x_6910:
[----:B------:R-:W-:Y:S05]  /*8700*/  BSYNC.RECONVERGENT B2 ;  /* 0x0000000000027941 */ /* 0x000fea0003800200 */
.L_x_6909:
        /* <DEDUP_REMOVED lines=55> */
.L_x_6907:
[----:B------:R-:W-:Y:S05]  /*8a80*/  BSYNC.RECONVERGENT B1 ;  /* 0x0000000000017941 */ /* 0x000fea0003800200 */
.L_x_6906:
        /* <DEDUP_REMOVED lines=9> */
[----:B------:R-:W-:-:S04]  /*8b20*/  PRMT R116, R17, 0x7632, R116 ;  /* 0x0000763211747816 */ /* 0x000fc80000000074 */
[----:B------:R-:W-:Y:S01]  /*8b30*/  FSEL R128, R5, RZ, !P2 ;  /* 0x000000ff05807208 */ /* 0x000fe20005000000 */
[----:B------:R-:W-:Y:S01]  /*8b40*/  IMAD.U32 R117, R116, 0x10000, RZ ;  /* 0x0001000074757824 */ /* 0x000fe200078e00ff */
[----:B------:R-:W-:Y:S02]  /*8b50*/  PLOP3.LUT P2, PT, P2, PT, PT, 0x8, 0x80 ;  /* 0x000000000080781c */ /* 0x000fe4000174e170 */
[----:B------:R-:W-:Y:S01]  /*8b60*/  MOV R5, R2 ;  /* 0x0000000200057202 */ /* 0x000fe20000000f00 */
        /* <DEDUP_REMOVED lines=10> */
.L_x_6913:
        /* <DEDUP_REMOVED lines=13> */
.L_x_6915:
[----:B------:R-:W-:Y:S05]  /*8ce0*/  BSYNC.RECONVERGENT B2 ;  /* 0x0000000000027941 */ /* 0x000fea0003800200 */
.L_x_6914:
        /* <DEDUP_REMOVED lines=55> */
.L_x_6912:
[----:B------:R-:W-:Y:S05]  /*9060*/  BSYNC.RECONVERGENT B1 ;  /* 0x0000000000017941 */ /* 0x000fea0003800200 */
.L_x_6911:
[----:B------:R-:W-:Y:S01]  /*9070*/  I2FP.F32.U32 R5, R5 ;  /* 0x0000000500057245 */ /* 0x000fe20000201000 */
[----:B------:R-:W-:Y:S01]  /*9080*/  IMAD.U32 R117, R118, 0x10000, RZ ;  /* 0x0001000076757824 */ /* 0x000fe200078e00ff */
[----:B------:R-:W-:Y:S01]  /*9090*/  ISETP.NE.AND P4, PT, R136, 0x1, PT ;  /* 0x000000018800780c */ /* 0x000fe20003f85270 */
[----:B------:R-:W-:Y:S01]  /*90a0*/  BSSY.RECONVERGENT B1, `(.L_x_6916) ;  /* 0x000005a000017945 */ /* 0x000fe20003800200 */
[----:B------:R-:W-:Y:S01]  /*90b0*/  PRMT R118, R118, 0x7632, R118 ;  /* 0x0000763276767816 */ /* 0x000fe20000000076 */
[----:B------:R-:W-:Y:S01]  /*90c0*/  FFMA.FTZ R116, R5, R144, 1.1641532182693481445e-10 ;  /* 0x2f00000005747423 */ /* 0x000fe20000010090 */
[----:B------:R-:W-:Y:S01]  /*90d0*/  FMUL.FTZ R117, R117, UR4 ;  /* 0x0000000475757c20 */ /* 0x000fe20008410000 */
[----:B------:R-:W-:-:S03]  /*90e0*/  IMAD.MOV.U32 R5, RZ, RZ, R2 ;  /* 0x000000ffff057224 */ /* 0x000fc600078e0002 */
[----:B------:R-:W-:Y:S01]  /*90f0*/  FMUL.FTZ R117, R117, R156 ;  /* 0x0000009c75757220 */ /* 0x000fe20000410000 */
[----:B------:R-:W-:Y:S01]  /*9100*/  FSETP.GTU.FTZ.AND P3, PT, R116, R155, PT ;  /* 0x0000009b7400720b */ /* 0x000fe20003f7c000 */
[----:B------:R-:W-:-:S03]  /*9110*/  IMAD.U32 R116, R18, 0x10000, RZ ;  /* 0x0001000012747824 */ /* 0x000fc600078e00ff */
        /* <DEDUP_REMOVED lines=13> */
.L_x_6918:
[----:B------:R-:W-:Y:S01]  /*91f0*/  IADD3 R10, PT, PT, R10, 0x1, RZ ;  /* 0x000000010a0a7810 */ /* 0x000fe20007ffe0ff */
[----:B------:R-:W-:Y:S03]  /*9200*/  BSSY.RECONVERGENT B2, `(.L_x_6919) ;  /* 0x000000b000027945 */ /* 0x000fe60003800200 */
[----:B------:R-:W-:-:S13]  /*9210*/  ISETP.NE.AND P4, PT, R10, RZ, PT ;  /* 0x000000ff0a00720c */ /* 0x000fda0003f85270 */
        /* <DEDUP_REMOVED lines=9> */
.L_x_6920:
[----:B------:R-:W-:Y:S05]  /*92b0*/  BSYNC.RECONVERGENT B2 ;  /* 0x0000000000027941 */ /* 0x000fea0003800200 */
.L_x_6919:
        /* <DEDUP_REMOVED lines=53> */
[----:B------:R-:W-:Y:S01]  /*9610*/  LOP3.LUT R8, R158, UR5, R117, 0x96, !PT ;  /* 0x000000059e087c12 */ /* 0x000fe2000f8e9675 */
[----:B------:R-:W-:Y:S01]  /*9620*/  IMAD.MOV.U32 R117, RZ, RZ, RZ ;  /* 0x000000ffff757224 */ /* 0x000fe200078e00ff */
[----:B------:R-:W-:-:S07]  /*9630*/  MOV R153, R116 ;  /* 0x0000007400997202 */ /* 0x000fce0000000f00 */
.L_x_6917:
[----:B------:R-:W-:Y:S05]  /*9640*/  BSYNC.RECONVERGENT B1 ;  /* 0x0000000000017941 */ /* 0x000fea0003800200 */
.L_x_6916:
[----:B------:R-:W-:Y:S01]  /*9650*/  I2FP.F32.U32 R5, R5 ;  /* 0x0000000500057245 */ /* 0x000fe20000201000 */
[----:B------:R-:W-:Y:S01]  /*9660*/  IMAD.U32 R118, R118, 0x10000, RZ ;  /* 0x0001000076767824 */ /* 0x000fe200078e00ff */
[----:B------:R-:W-:Y:S01]  /*9670*/  ISETP.NE.AND P5, PT, R117, 0x1, PT ;  /* 0x000000017500780c */ /* 0x000fe20003fa5270 */
[----:B------:R-:W-:Y:S02]  /*9680*/  BSSY.RECONVERGENT B1, `(.L_x_6921) ;  /* 0x000005a000017945 */ /* 0x000fe40003800200 */
[----:B------:R-:W-:Y:S01]  /*9690*/  FFMA.FTZ R116, R5, R144, 1.1641532182693481445e-10 ;  /* 0x2f00000005747423 */ /* 0x000fe20000010090 */
[----:B------:R-:W-:Y:S01]  /*96a0*/  FMUL.FTZ R5, R118, UR4 ;  /* 0x0000000476057c20 */ /* 0x000fe20008410000 */
[----:B------:R-:W-:-:S03]  /*96b0*/  PRMT R118, R18, 0x7632, R118 ;  /* 0x0000763212767816 */ /* 0x000fc60000000076 */
[----:B------:R-:W-:Y:S01]  /*96c0*/  FMUL.FTZ R5, R5, R156 ;  /* 0x0000009c05057220 */ /* 0x000fe20000410000 */
[----:B------:R-:W-:Y:S01]  /*96d0*/  FSETP.GTU.FTZ.AND P4, PT, R116, R155, PT ;  /* 0x0000009b7400720b */ /* 0x000fe20003f9c000 */
[----:B------:R-:W-:Y:S01]  /*96e0*/  IMAD.MOV.U32 R116, RZ, RZ, 0x2 ;  /* 0x00000002ff747424 */ /* 0x000fe200078e00ff */
[----:B------:R-:W-:Y:S02]  /*96f0*/  SHF.L.U32 R143, R118, 0x10, RZ ;  /* 0x00000010768f7819 */ /* 0x000fe400000006ff */
[----:B------:R-:W-:Y:S01]  /*9700*/  FSEL R136, R5, RZ, !P4 ;  /* 0x000000ff05887208 */ /* 0x000fe20006000000 */
[----:B------:R-:W-:Y:S01]  /*9710*/  IMAD.MOV.U32 R5, RZ, RZ, R2 ;  /* 0x000000ffff057224 */ /* 0x000fe200078e0002 */
        /* <DEDUP_REMOVED lines=11> */
.L_x_6923:
        /* <DEDUP_REMOVED lines=12> */
.L_x_6925:
[----:B------:R-:W-:Y:S05]  /*9890*/  BSYNC.RECONVERGENT B2 ;  /* 0x0000000000027941 */ /* 0x000fea0003800200 */
.L_x_6924:
        /* <DEDUP_REMOVED lines=56> */
.L_x_6922:
[----:B------:R-:W-:Y:S05]  /*9c20*/  BSYNC.RECONVERGENT B1 ;  /* 0x0000000000017941 */ /* 0x000fea0003800200 */
.L_x_6921:
        /* <DEDUP_REMOVED lines=10> */
[----:B------:R-:W-:-:S04]  /*9cd0*/  IMAD.U32 R118, R19, 0x10000, RZ ;  /* 0x0001000013767824 */ /* 0x000fc800078e00ff */
        /* <DEDUP_REMOVED lines=13> */
.L_x_6928:
[----:B------:R-:W-:Y:S01]  /*9db0*/  VIADD R10, R10, 0x1 ;  /* 0x000000010a0a7836 */ /* 0x000fe20000000000 */
[----:B------:R-:W-:Y:S04]  /*9dc0*/  BSSY.RECONVERGENT B2, `(.L_x_6929) ;  /* 0x000000d000027945 */ /* 0x000fe80003800200 */
        /* <DEDUP_REMOVED lines=12> */
.L_x_6930:
[----:B------:R-:W-:Y:S05]  /*9e90*/  BSYNC.RECONVERGENT B2 ;  /* 0x0000000000027941 */ /* 0x000fea0003800200 */
.L_x_6929:
        /* <DEDUP_REMOVED lines=17> */
[----:B------:R-:W-:-:S04]  /*9fb0*/  UIADD3 UR5, UPT, UPT, UR6, -0x255992d5, URZ ;  /* 0xdaa66d2b06057890 */ /* 0x000fc8000fffe0ff */
[----:B------:R-:W-:-:S05]  /*9fc0*/  IMAD.WIDE.U32 R116, R116, -0x2daee0ad, RZ ;  /* 0xd2511f5374747825 */ /* 0x000fca00078e00ff */
[----:B------:R-:W-:Y:S01]  /*9fd0*/  LOP3.LUT R117, R118, UR15, R117, 0x96, !PT ;  /* 0x0000000f76757c12 */ /* 0x000fe2000f8e9675 */
[----:B------:R-:W-:-:S05]  /*9fe0*/  IMAD.WIDE.U32 R118, R119, -0x326172a9, RZ ;  /* 0xcd9e8d5777767825 */ /* 0x000fca00078e00ff */
[----:B------:R-:W-:Y:S01]  /*9ff0*/  LOP3.LUT R158, R158, UR5, R119, 0x96, !PT ;  /* 0x000000059e9e7c12 */ /* 0x000fe2000f8e9677 */
[----:B------:R-:W-:-:S04]  /*a000*/  UIADD3 UR5, UPT, UPT, UR6, 0x78dde6e4, URZ ;  /* 0x78dde6e406057890 */ /* 0x000fc8000fffe0ff */
        /* <DEDUP_REMOVED lines=13> */
[----:B------:R-:W-:-:S05]  /*a0e0*/  LOP3.LUT R158, R158, UR18, R119, 0x96, !PT ;  /* 0x000000129e9e7c12 */ /* 0x000fca000f8e9677 */
        /* <DEDUP_REMOVED lines=10> */
[----:B------:R-:W-:-:S04]  /*a190*/  UIADD3 UR5, UPT, UPT, UR7, -0x695add53, URZ ;  /* 0x96a522ad07057890 */ /* 0x000fc8000fffe0ff */
[----:B------:R-:W-:-:S05]  /*a1a0*/  IMAD.WIDE.U32 R116, R116, -0x2daee0ad, RZ ;  /* 0xd2511f5374747825 */ /* 0x000fca00078e00ff */
[----:B------:R-:W-:Y:S01]  /*a1b0*/  LOP3.LUT R8, R118, UR5, R117, 0x96, !PT ;  /* 0x0000000576087c12 */ /* 0x000fe2000f8e9675 */
[----:B------:R-:W-:Y:S01]  /*a1c0*/  UIADD3 UR5, UPT, UPT, UR6, -0x700cb87f, URZ ;  /* 0x8ff3478106057890 */ /* 0x000fe2000fffe0ff */
[----:B------:R-:W-:-:S04]  /*a1d0*/  IMAD.WIDE.U32 R118, R119, -0x326172a9, RZ ;  /* 0xcd9e8d5777767825 */ /* 0x000fc800078e00ff */
[----:B------:R-:W-:Y:S01]  /*a1e0*/  IMAD.MOV.U32 R117, RZ, RZ, R153 ;  /* 0x000000ffff757224 */ /* 0x000fe200078e0099 */
[----:B------:R-:W-:Y:S01]  /*a1f0*/  LOP3.LUT R7, R158, UR5, R119, 0x96, !PT ;  /* 0x000000059e077c12 */ /* 0x000fe2000f8e9677 */
[----:B------:R-:W-:Y:S01]  /*a200*/  IMAD.MOV.U32 R153, RZ, RZ, R116 ;  /* 0x000000ffff997224 */ /* 0x000fe200078e0074 */
[----:B------:R-:W-:-:S07]  /*a210*/  MOV R2, R118 ;  /* 0x0000007600027202 */ /* 0x000fce0000000f00 */
.L_x_6927:
[----:B------:R-:W-:Y:S05]  /*a220*/  BSYNC.RECONVERGENT B1 ;  /* 0x0000000000017941 */ /* 0x000fea0003800200 */
.L_x_6926:
[----:B------:R-:W-:Y:S01]  /*a230*/  I2FP.F32.U32 R117, R117 ;  /* 0x0000007500757245 */ /* 0x000fe20000201000 */
[----:B------:R-:W-:Y:S01]  /*a240*/  IMAD.U32 R157, R157, 0x10000, RZ ;  /* 0x000100009d9d7824 */ /* 0x000fe200078e00ff */
[----:B------:R-:W-:Y:S02]  /*a250*/  PRMT R116, R19, 0x7632, R116 ;  /* 0x0000763213747816 */ /* 0x000fe40000000074 */
[----:B------:R-:W-:Y:S01]  /*a260*/  F2FP.BF16.F32.PACK_AB R118, R136, R135 ;  /* 0x000000878876723e */ /* 0x000fe200000010ff */
[----:B------:R-:W-:Y:S01]  /*a270*/  FMUL.FTZ R157, R157, UR4 ;  /* 0x000000049d9d7c20 */ /* 0x000fe20008410000 */
[----:B------:R-:W-:Y:S01]  /*a280*/  FFMA.FTZ R144, R117, R144, 1.1641532182693481445e-10 ;  /* 0x2f00000075907423 */ /* 0x000fe20000010090 */
[----:B------:R-:W-:Y:S01]  /*a290*/  IMAD.U32 R117, R116, 0x10000, RZ ;  /* 0x0001000074757824 */ /* 0x000fe200078e00ff */
[----:B------:R-:W-:Y:S01]  /*a2a0*/  F2FP.BF16.F32.PACK_AB R116, R15, R120 ;  /* 0x000000780f74723e */ /* 0x000fe200000010ff */
[----:B------:R-:W-:Y:S02]  /*a2b0*/  FMUL.FTZ R157, R157, R156 ;  /* 0x0000009c9d9d7220 */ /* 0x000fe40000410000 */
[----:B------:R-:W-:-:S04]  /*a2c0*/  FSETP.GTU.FTZ.AND P6, PT, R144, R155, PT ;  /* 0x0000009b9000720b */ /* 0x000fc80003fdc000 */
[----:B------:R-:W-:Y:S02]  /*a2d0*/  FSEL R144, R157, RZ, !P6 ;  /* 0x000000ff9d907208 */ /* 0x000fe40007000000 */
[----:B------:R-:W-:-:S03]  /*a2e0*/  PLOP3.LUT P6, PT, P6, PT, PT, 0x8, 0x80 ;  /* 0x000000000080781c */ /* 0x000fc600037ce170 */
[----:B------:R-:W-:Y:S01]  /*a2f0*/  FFMA.FTZ R144, R144, R71, R117 ;  /* 0x0000004790907223 */ /* 0x000fe20000010075 */
[----:B------:R-:W-:-:S04]  /*a300*/  F2FP.BF16.F32.PACK_AB R117, R128, R127 ;  /* 0x0000007f8075723e */ /* 0x000fc800000010ff */
[----:B------:R-:W-:Y:S01]  /*a310*/  F2FP.BF16.F32.PACK_AB R119, R144, R143 ;  /* 0x0000008f9077723e */ /* 0x000fe200000010ff */
[----:B------:R-:W-:Y:S06]  /*a320*/  BRA `(.L_x_6931) ;  /* 0x0000002c00c47947 */ /* 0x000fec0003800000 */
.L_x_6890:
        /* <DEDUP_REMOVED lines=16> */
.L_x_6934:
        /* <DEDUP_REMOVED lines=13> */
.L_x_6936:
[----:B------:R-:W-:Y:S05]  /*a500*/  BSYNC.RECONVERGENT B2 ;  /* 0x0000000000027941 */ /* 0x000fea0003800200 */
.L_x_6935:
        /* <DEDUP_REMOVED lines=55> */
.L_x_6933:
[----:B------:R-:W-:Y:S05]  /*a880*/  BSYNC.RECONVERGENT B1 ;  /* 0x0000000000017941 */ /* 0x000fea0003800200 */
.L_x_6932:
        /* <DEDUP_REMOVED lines=27> */
.L_x_6939:
        /* <DEDUP_REMOVED lines=13> */
.L_x_6941:
[----:B------:R-:W-:Y:S05]  /*ab10*/  BSYNC.RECONVERGENT B2 ;  /* 0x0000000000027941 */ /* 0x000fea0003800200 */
.L_x_6940:
        /* <DEDUP_REMOVED lines=55> */
.L_x_6938:
[----:B------:R-:W-:Y:S05]  /*ae90*/  BSYNC.RECONVERGENT B1 ;  /* 0x0000000000017941 */ /* 0x000fea0003800200 */
.L_x_6937:
        /* <DEDUP_REMOVED lines=22> */
.L_x_6944:
        /* <DEDUP_REMOVED lines=13> */
.L_x_6946:
[----:B------:R-:W-:Y:S05]  /*b0d0*/  BSYNC.RECONVERGENT B2 ;  /* 0x0000000000027941 */ /* 0x000fea0003800200 */
.L_x_6945:
        /* <DEDUP_REMOVED lines=55> */
.L_x_6943:
[----:B------:R-:W-:Y:S05]  /*b450*/  BSYNC.RECONVERGENT B1 ;  /* 0x0000000000017941 */ /* 0x000fea0003800200 */
.L_x_6942:
        /* <DEDUP_REMOVED lines=23> */
.L_x_6949:
        /* <DEDUP_REMOVED lines=13> */
.L_x_6951:
[----:B------:R-:W-:Y:S05]  /*b6a0*/  BSYNC.RECONVERGENT B2 ;  /* 0x0000000000027941 */ /* 0x000fea0003800200 */
.L_x_6950:
        /* <DEDUP_REMOVED lines=55> */
.L_x_6948:
[----:B------:R-:W-:Y:S05]  /*ba20*/  BSYNC.RECONVERGENT B1 ;  /* 0x0000000000017941 */ /* 0x000fea0003800200 */
.L_x_6947:
        /* <DEDUP_REMOVED lines=22> */
.L_x_6954:
        /* <DEDUP_REMOVED lines=13> */
.L_x_6956:
[----:B------:R-:W-:Y:S05]  /*bc60*/  BSYNC.RECONVERGENT B2 ;  /* 0x0000000000027941 */ /* 0x000fea0003800200 */
.L_x_6955:
        /* <DEDUP_REMOVED lines=55> */
.L_x_6953:
[----:B------:R-:W-:Y:S05]  /*bfe0*/  BSYNC.RECONVERGENT B1 ;  /* 0x0000000000017941 */ /* 0x000fea0003800200 */
.L_x_6952:
[----:B------:R-:W-:Y:S01]  /*bff0*/  I2FP.F32.U32 R5, R5 ;  /* 0x0000000500057245 */ /* 0x000fe20000201000 */
[----:B------:R-:W-:Y:S01]  /*c000*/  BSSY.RECONVERGENT B1, `(.L_x_6957) ;  /* 0x000005b000017945 */ /* 0x000fe20003800200 */
[----:B------:R-:W-:Y:S02]  /*c010*/  SHF.L.U32 R117, R118, 0x10, RZ ;  /* 0x0000001076757819 */ /* 0x000fe400000006ff */
[----:B------:R-:W-:Y:S01]  /*c020*/  ISETP.NE.AND P4, PT, R136, 0x1, PT ;  /* 0x000000018800780c */ /* 0x000fe20003f85270 */
[----:B------:R-:W-:Y:S01]  /*c030*/  FFMA.FTZ R116, R5, R144, 1.1641532182693481445e-10 ;  /* 0x2f00000005747423 */ /* 0x000fe20000010090 */
[----:B------:R-:W-:Y:S01]  /*c040*/  PRMT R118, R118, 0x7632, R118 ;  /* 0x0000763276767816 */ /* 0x000fe20000000076 */
[----:B------:R-:W-:Y:S01]  /*c050*/  FMUL.FTZ R117, R117, UR4 ;  /* 0x0000000475757c20 */ /* 0x000fe20008410000 */
[----:B------:R-:W-:Y:S02]  /*c060*/  IMAD.MOV.U32 R5, RZ, RZ, R2 ;  /* 0x000000ffff057224 */ /* 0x000fe400078e0002 */
[----:B------:R-:W-:Y:S01]  /*c070*/  FSETP.GTU.FTZ.AND P3, PT, R116, R155, PT ;  /* 0x0000009b7400720b */ /* 0x000fe20003f7c000 */
[----:B------:R-:W-:-:S05]  /*c080*/  FMUL.FTZ R117, R117, R156 ;  /* 0x0000009c75757220 */ /* 0x000fca0000410000 */
        /* <DEDUP_REMOVED lines=13> */
.L_x_6959:
        /* <DEDUP_REMOVED lines=12> */
.L_x_6961:
[----:B------:R-:W-:Y:S05]  /*c220*/  BSYNC.RECONVERGENT B2 ;  /* 0x0000000000027941 */ /* 0x000fea0003800200 */
.L_x_6960:
        /* <DEDUP_REMOVED lines=56> */
.L_x_6958:
[----:B------:R-:W-:Y:S05]  /*c5b0*/  BSYNC.RECONVERGENT B1 ;  /* 0x0000000000017941 */ /* 0x000fea0003800200 */
.L_x_6957:
        /* <DEDUP_REMOVED lines=22> */
.L_x_6964:
        /* <DEDUP_REMOVED lines=12> */
.L_x_6966:
[----:B------:R-:W-:Y:S05]  /*c7e0*/  BSYNC.RECONVERGENT B2 ;  /* 0x0000000000027941 */ /* 0x000fea0003800200 */
.L_x_6965:
        /* <DEDUP_REMOVED lines=56> */
.L_x_6963:
[----:B------:R-:W-:Y:S05]  /*cb70*/  BSYNC.RECONVERGENT B1 ;  /* 0x0000000000017941 */ /* 0x000fea0003800200 */
.L_x_6962:
        /* <DEDUP_REMOVED lines=23> */
.L_x_6969:
        /* <DEDUP_REMOVED lines=14> */
.L_x_6971:
[----:B------:R-:W-:Y:S05]  /*cdd0*/  BSYNC.RECONVERGENT B2 ;  /* 0x0000000000027941 */ /* 0x000fea0003800200 */
.L_x_6970:
        /* <DEDUP_REMOVED lines=51> */
[----:B------:R-:W-:Y:S01]  /*d110*/  IMAD.WIDE.U32 R118, R119, -0x326172a9, RZ ;  /* 0xcd9e8d5777767825 */ /* 0x000fe200078e00ff */
[----:B------:R-:W-:-:S03]  /*d120*/  MOV R117, R153 ;  /* 0x0000009900757202 */ /* 0x000fc60000000f00 */
[----:B------:R-:W-:Y:S01]  /*d130*/  IMAD.MOV.U32 R2, RZ, RZ, R118 ;  /* 0x000000ffff027224 */ /* 0x000fe200078e0076 */
[----:B------:R-:W-:Y:S01]  /*d140*/  LOP3.LUT R7, R158, UR5, R119, 0x96, !PT ;  /* 0x000000059e077c12 */ /* 0x000fe2000f8e9677 */
[----:B------:R-:W-:-:S07]  /*d150*/  IMAD.MOV.U32 R153, RZ, RZ, R116 ;  /* 0x000000ffff997224 */ /* 0x000fce00078e0074 */
.L_x_6968:
[----:B------:R-:W-:Y:S05]  /*d160*/  BSYNC.RECONVERGENT B1 ;  /* 0x0000000000017941 */ /* 0x000fea0003800200 */
.L_x_6967:
        /* <DEDUP_REMOVED lines=10> */
[----:B------:R-:W-:-:S03]  /*d210*/  PLOP3.LUT P6, PT, P6, PT, PT, 0x8, 0x80 ;  /* 0x000000000080781c */ /* 0x000fc600037ce170 */
[----:B------:R-:W-:-:S05]  /*d220*/  FMUL.FTZ R144, R144, R71 ;  /* 0x0000004790907220 */ /* 0x000fca0000410000 */
[----:B------:R-:W-:-:S07]  /*d230*/  F2FP.BF16.F32.PACK_AB R119, R144, R143 ;  /* 0x0000008f9077723e */ /* 0x000fce00000010ff */
.L_x_6931:
[----:B------:R-:W0:Y:S01]  /*d240*/  LDC.64 R156, c[0x0][0x3a8] ;  /* 0x0000ea00ff9c7b82 */ /* 0x000e220000000a00 */
[----:B------:R-:W-:Y:S02]  /*d250*/  SEL R158, RZ, 0x1000000, !P6 ;  /* 0x01000000ff9e7807 */ /* 0x000fe40007000000 */
[----:B------:R-:W-:Y:S02]  /*d260*/  SEL R155, RZ, 0x10000, !P5 ;  /* 0x00010000ff9b7807 */ /* 0x000fe40006800000 */
[----:B------:R-:W-:Y:S02]  /*d270*/  SEL R160, RZ, 0x100, !P4 ;  /* 0x00000100ffa07807 */ /* 0x000fe40006000000 */
[----:B------:R-:W-:Y:S02]  /*d280*/  ISETP.NE.AND P6, PT, R150, RZ, PT ;  /* 0x000000ff9600720c */ /* 0x000fe40003fc5270 */
[----:B------:R-:W-:Y:S02]  /*d290*/  LOP3.LUT R160, R160, R158, R155, 0xfe, !PT ;  /* 0x0000009ea0a07212 */ /* 0x000fe400078efe9b */
[----:B------:R-:W-:-:S02]  /*d2a0*/  SEL R158, RZ, 0x1000000, !P2 ;  /* 0x01000000ff9e7807 */ /* 0x000fc40005000000 */
[----:B------:R-:W-:Y:S02]  /*d2b0*/  SEL R155, RZ, 0x10000, !P1 ;  /* 0x00010000ff9b7807 */ /* 0x000fe40004800000 */
[----:B------:R-:W-:-:S04]  /*d2c0*/  SEL R150, RZ, 0x100, !P0 ;  /* 0x00000100ff967807 */ /* 0x000fc80004000000 */
[----:B------:R-:W-:Y:S02]  /*d2d0*/  LOP3.LUT R150, R150, R158, R155, 0xfe, !PT ;  /* 0x0000009e96967212 */ /* 0x000fe400078efe9b */
[----:B------:R-:W-:Y:S01]  /*d2e0*/  SEL R155, RZ, 0x1, !P3 ;  /* 0x00000001ff9b7807 */ /* 0x000fe20005800000 */
[----:B0-----:R-:W-:-:S05]  /*d2f0*/  IMAD.WIDE.U32 R156, R154, 0x10, R156 ;  /* 0x000000109a9c7825 */ /* 0x001fca00078e009c */
[----:B------:R0:W-:Y:S02]  /*d300*/  STG.E.128 desc[UR8][R156.64], R116 ;  /* 0x000000749c007986 */ /* 0x0001e4000c101d08 */
[----:B0-----:R-:W0:Y:S01]  /*d310*/  LDC.64 R116, c[0x0][0x3b0] ;  /* 0x0000ec00ff747b82 */ /* 0x001e220000000a00 */
[----:B------:R-:W-:Y:S02]  /*d320*/  LOP3.LUT R119, R160, R155, RZ, 0xfc, !PT ;  /* 0x0000009ba0777212 */ /* 0x000fe400078efcff */
[----:B------:R-:W-:-:S04]  /*d330*/  SEL R155, RZ, 0x1, !P6 ;  /* 0x00000001ff9b7807 */ /* 0x000fc80007000000 */
[----:B------:R-:W-:Y:S01]  /*d340*/  LOP3.LUT R118, R150, R155, RZ, 0xfc, !PT ;  /* 0x0000009b96767212 */ /* 0x000fe200078efcff */
[----:B------:R-:W-:Y:S02]  /*d350*/  IMAD.MOV.U32 R150, RZ, RZ, R153 ;  /* 0x000000ffff967224 */ /* 0x000fe400078e0099 */
[----:B0-----:R-:W-:-:S04]  /*d360*/  IMAD.WIDE.U32 R116, R154, 0x8, R116 ;  /* 0x000000089a747825 */ /* 0x001fc800078e0074 */
[----:B------:R-:W-:Y:S01]  /*d370*/  VIADD R154, R154, 0x80 ;  /* 0x000000809a9a7836 */ /* 0x000fe20000000000 */
[----:B------:R1:W-:Y:S06]  /*d380*/  STG.E.64 desc[UR8][R116.64], R118 ;  /* 0x0000007674007986 */ /* 0x0003ec000c101b08 */
.L_x_6889:
[----:B------:R-:W-:Y:S05]  /*d390*/  BSYNC.RECONVERGENT B0 ;  /* 0x0000000000007941 */ /* 0x000fea0003800200 */
.L_x_6888:
[----:B------:R-:W-:Y:S01]  /*d3a0*/  ISETP.GE.U32.AND P0, PT, R11, 0x180, PT ;  /* 0x000001800b00780c */ /* 0x000fe20003f06070 */
[----:B------:R-:W-:Y:S03]  /*d3b0*/  BSSY.RECONVERGENT B0, `(.L_x_6972) ;  /* 0x0000610000007945 */ /* 0x000fe60003800200 */
[----:B------:R-:W-:-:S09]  /*d3c0*/  P2R R153, PR, RZ, 0x1 ;  /* 0x00000001ff997803 */ /* 0x000fd20000000000 */
        /* <DEDUP_REMOVED lines=26> */
.L_x_6977:
        /* <DEDUP_REMOVED lines=13> */
.L_x_6979:
[----:B------:R-:W-:Y:S05]  /*d640*/  BSYNC.RECONVERGENT B2 ;  /* 0x0000000000027941 */ /* 0x000fea0003800200 */
.L_x_6978:
        /* <DEDUP_REMOVED lines=55> */
.L_x_6976:
[----:B------:R-:W-:Y:S05]  /*d9c0*/  BSYNC.RECONVERGENT B1 ;  /* 0x0000000000017941 */ /* 0x000fea0003800200 */
.L_x_6975:
[----:B0-----:R-:W0:Y:S01]  /*d9d0*/  LDC R157, c[0x0][0x408] ;  /* 0x00010200ff9d7b82 */ /* 0x001e220000000800 */
        /* <DEDUP_REMOVED lines=9> */
[----:B------:R-:W-:Y:S01]  /*da70*/  PRMT R116, R116, 0x7632, R116 ;  /* 0x0000763274747816 */ /* 0x000fe20000000074 */
[----:B------:R-:W-:-:S02]  /*da80*/  IMAD.MOV.U32 R129, RZ, RZ, 0x2 ;  /* 0x00000002ff817424 */ /* 0x000fc400078e00ff */
        /* <DEDUP_REMOVED lines=16> */
.L_x_6982:
        /* <DEDUP_REMOVED lines=13> */
.L_x_6984:
[----:B------:R-:W-:Y:S05]  /*dc60*/  BSYNC.RECONVERGENT B2 ;  /* 0x0000000000027941 */ /* 0x000fea0003800200 */
.L_x_6983:
        /* <DEDUP_REMOVED lines=55> */
.L_x_6981:
[----:B------:R-:W-:Y:S05]  /*dfe0*/  BSYNC.RECONVERGENT B1 ;  /* 0x0000000000017941 */ /* 0x000fea0003800200 */
.L_x_6980:
[----:B------:R-:W-:Y:S01]  /*dff0*/  I2FP.F32.U32 R5, R5 ;  /* 0x0000000500057245 */ /* 0x000fe20000201000 */
[----:B------:R-:W-:Y:S01]  /*e000*/  IMAD.U32 R116, R116, 0x10000, RZ ;  /* 0x0001000074747824 */ /* 0x000fe200078e00ff */
[----:B------:R-:W-:Y:S01]  /*e010*/  ISETP.NE.AND P1, PT, R129, 0x1, PT ;  /* 0x000000018100780c */ /* 0x000fe20003f25270 */
[----:B------:R-:W-:Y:S01]  /*e020*/  BSSY.RECONVERGENT B1, `(.L_x_6985) ;  /* 0x000005a000017945 */ /* 0x000fe20003800200 */
[----:B------:R-:W-:Y:S02]  /*e030*/  HFMA2 R130, -RZ, RZ, 0, 1.1920928955078125e-07 ;  /* 0x00000002ff827431 */ /* 0x000fe400000001ff */
[----:B------:R-:W-:Y:S01]  /*e040*/  FFMA.FTZ R5, R5, R146, 1.1641532182693481445e-10 ;  /* 0x2f00000005057423 */ /* 0x000fe20000010092 */
[----:B------:R-:W-:-:S04]  /*e050*/  FMUL.FTZ R116, R116, UR4 ;  /* 0x0000000474747c20 */ /* 0x000fc80008410000 */
[----:B------:R-:W-:Y:S01]  /*e060*/  FSETP.GTU.FTZ.AND P0, PT, R5, R156, PT ;  /* 0x0000009c0500720b */ /* 0x000fe20003f1c000 */
[----:B------:R-:W-:Y:S01]  /*e070*/  FMUL.FTZ R116, R116, R157 ;  /* 0x0000009d74747220 */ /* 0x000fe20000410000 */
[----:B------:R-:W-:-:S04]  /*e080*/  PRMT R5, R16, 0x7632, R5 ;  /* 0x0000763210057816 */ /* 0x000fc80000000005 */
[----:B------:R-:W-:Y:S01]  /*e090*/  FSEL R116, R116, RZ, !P0 ;  /* 0x000000ff74747208 */ /* 0x000fe20004000000 */
[----:B------:R-:W-:Y:S01]  /*e0a0*/  IMAD.U32 R5, R5, 0x10000, RZ ;  /* 0x0001000005057824 */ /* 0x000fe200078e00ff */
        /* <DEDUP_REMOVED lines=12> */
.L_x_6987:
        /* <DEDUP_REMOVED lines=13> */
.L_x_6989:
[----:B------:R-:W-:Y:S05]  /*e240*/  BSYNC.RECONVERGENT B2 ;  /* 0x0000000000027941 */ /* 0x000fea0003800200 */
.L_x_6988:
        /* <DEDUP_REMOVED lines=55> */
.L_x_6986:
[----:B------:R-:W-:Y:S05]  /*e5c0*/  BSYNC.RECONVERGENT B1 ;  /* 0x0000000000017941 */ /* 0x000fea0003800200 */
.L_x_6985:
        /* <DEDUP_REMOVED lines=9> */
[----:B------:R-:W-:Y:S01]  /*e660*/  PRMT R5, R117, 0x7632, R5 ;  /* 0x0000763275057816 */ /* 0x000fe20000000005 */
[----:B------:R-:W-:Y:S01]  /*e670*/  IMAD.MOV.U32 R117, RZ, RZ, R2 ;  /* 0x000000ffff757224 */ /* 0x000fe200078e0002 */
[----:B------:R-:W-:Y:S02]  /*e680*/  FSEL R129, R116, RZ, !P1 ;  /* 0x000000ff74817208 */ /* 0x000fe40004800000 */
[----:B------:R-:W-:Y:S02]  /*e690*/  SHF.L.U32 R116, R17, 0x10, RZ ;  /* 0x0000001011747819 */ /* 0x000fe400000006ff */
        /* <DEDUP_REMOVED lines=11> */
.L_x_6992:
        /* <DEDUP_REMOVED lines=13> */
.L_x_6994:
[----:B------:R-:W-:Y:S05]  /*e820*/  BSYNC.RECONVERGENT B2 ;  /* 0x0000000000027941 */ /* 0x000fea0003800200 */
.L_x_6993:
        /* <DEDUP_REMOVED lines=55> */
.L_x_6991:
[----:B------:R-:W-:Y:S05]  /*eba0*/  BSYNC.RECONVERGENT B1 ;  /* 0x0000000000017941 */ /* 0x000fea0003800200 */
.L_x_6990:
[----:B------:R-:W-:Y:S01]  /*ebb0*/  I2FP.F32.U32 R117, R117 ;  /* 0x0000007500757245 */ /* 0x000fe20000201000 */
[----:B------:R-:W-:Y:S01]  /*ebc0*/  BSSY.RECONVERGENT B1, `(.L_x_6995) ;  /* 0x000005c000017945 */ /* 0x000fe20003800200 */
[----:B------:R-:W-:Y:S02]  /*ebd0*/  SHF.L.U32 R5, R5, 0x10, RZ ;  /* 0x0000001005057819 */ /* 0x000fe400000006ff */
[----:B------:R-:W-:Y:S01]  /*ebe0*/  ISETP.NE.AND P3, PT, R137, 0x1, PT ;  /* 0x000000018900780c */ /* 0x000fe20003f65270 */
[----:B------:R-:W-:Y:S02]  /*ebf0*/  FFMA.FTZ R117, R117, R146, 1.1641532182693481445e-10 ;  /* 0x2f00000075757423 */ /* 0x000fe40000010092 */
[----:B------:R-:W-:Y:S01]  /*ec00*/  FMUL.FTZ R116, R5, UR4 ;  /* 0x0000000405747c20 */ /* 0x000fe20008410000 */
[----:B------:R-:W-:Y:S02]  /*ec10*/  PRMT R5, R17, 0x7632, R5 ;  /* 0x0000763211057816 */ /* 0x000fe40000000005 */
[----:B------:R-:W-:Y:S01]  /*ec20*/  FSETP.GTU.FTZ.AND P2, PT, R117, R156, PT ;  /* 0x0000009c7500720b */ /* 0x000fe20003f5c000 */
[----:B------:R-:W-:Y:S01]  /*ec30*/  FMUL.FTZ R116, R116, R157 ;  /* 0x0000009d74747220 */ /* 0x000fe20000410000 */
[----:B------:R-:W-:-:S02]  /*ec40*/  IMAD.MOV.U32 R117, RZ, RZ, 0x2 ;  /* 0x00000002ff757424 */ /* 0x000fc400078e00ff */
[----:B------:R-:W-:Y:S02]  /*ec50*/  IMAD.U32 R5, R5, 0x10000, RZ ;  /* 0x0001000005057824 */ /* 0x000fe400078e00ff */
        /* <DEDUP_REMOVED lines=13> */
.L_x_6997:
        /* <DEDUP_REMOVED lines=13> */
.L_x_6999:
[----:B------:R-:W-:Y:S05]  /*ee00*/  BSYNC.RECONVERGENT B2 ;  /* 0x0000000000027941 */ /* 0x000fea0003800200 */
.L_x_6998:
        /* <DEDUP_REMOVED lines=53> */
[----:B------:R-:W-:Y:S02]  /*f160*/  HFMA2 R117, -RZ, RZ, 0, 0 ;  /* 0x00000000ff757431 */ /* 0x000fe400000001ff */
[----:B------:R-:W-:-:S07]  /*f170*/  IMAD.MOV.U32 R155, RZ, RZ, R116 ;  /* 0x000000ffff9b7224 */ /* 0x000fce00078e0074 */
.L_x_6996:
[----:B------:R-:W-:Y:S05]  /*f180*/  BSYNC.RECONVERGENT B1 ;  /* 0x0000000000017941 */ /* 0x000fea0003800200 */
.L_x_6995:
[----:B------:R-:W-:Y:S01]  /*f190*/  I2FP.F32.U32 R5, R5 ;  /* 0x0000000500057245 */ /* 0x000fe20000201000 */
[C---:B------:R-:W-:Y:S01]  /*f1a0*/  IMAD.U32 R116, R118.reuse, 0x10000, RZ ;  /* 0x0001000076747824 */ /* 0x040fe200078e00ff */
[----:B------:R-:W-:Y:S01]  /*f1b0*/  ISETP.NE.AND P4, PT, R117, 0x1, PT ;  /* 0x000000017500780c */ /* 0x000fe20003f85270 */
[----:B------:R-:W-:Y:S01]  /*f1c0*/  BSSY.RECONVERGENT B1, `(.L_x_7000) ;  /* 0x000005a000017945 */ /* 0x000fe20003800200 */
[----:B------:R-:W-:Y:S01]  /*f1d0*/  PRMT R118, R118, 0x7632, R118 ;  /* 0x0000763276767816 */ /* 0x000fe20000000076 */
[----:B------:R-:W-:Y:S01]  /*f1e0*/  FFMA.FTZ R5, R5, R146, 1.1641532182693481445e-10 ;  /* 0x2f00000005057423 */ /* 0x000fe20000010092 */
[----:B------:R-:W-:-:S04]  /*f1f0*/  FMUL.FTZ R116, R116, UR4 ;  /* 0x0000000474747c20 */ /* 0x000fc80008410000 */
[----:B------:R-:W-:Y:S01]  /*f200*/  FMUL.FTZ R116, R116, R157 ;  /* 0x0000009d74747220 */ /* 0x000fe20000410000 */
[----:B------:R-:W-:Y:S01]  /*f210*/  FSETP.GTU.FTZ.AND P3, PT, R5, R156, PT ;  /* 0x0000009c0500720b */ /* 0x000fe20003f7c000 */
[----:B------:R-:W-:-:S03]  /*f220*/  IMAD.MOV.U32 R5, RZ, RZ, R2 ;  /* 0x000000ffff057224 */ /* 0x000fc600078e0002 */
[----:B------:R-:W-:Y:S01]  /*f230*/  FSEL R137, R116, RZ, !P3 ;  /* 0x000000ff74897208 */ /* 0x000fe20005800000 */
[----:B------:R-:W-:Y:S01]  /*f240*/  IMAD.U32 R116, R18, 0x10000, RZ ;  /* 0x0001000012747824 */ /* 0x000fe200078e00ff */
        /* <DEDUP_REMOVED lines=12> */
.L_x_7002:
        /* <DEDUP_REMOVED lines=12> */
.L_x_7004:
[----:B------:R-:W-:Y:S05]  /*f3d0*/  BSYNC.RECONVERGENT B2 ;  /* 0x0000000000027941 */ /* 0x000fea0003800200 */
.L_x_7003:
        /* <DEDUP_REMOVED lines=53> */
[----:B------:R-:W-:Y:S01]  /*f730*/  MOV R155, R116 ;  /* 0x00000074009b7202 */ /* 0x000fe20000000f00 */
[----:B------:R-:W-:Y:S01]  /*f740*/  IMAD.MOV.U32 R116, RZ, RZ, RZ ;  /* 0x000000ffff747224 */ /* 0x000fe200078e00ff */
[----:B------:R-:W-:-:S07]  /*f750*/  LOP3.LUT R8, R158, UR5, R117, 0x96, !PT ;  /* 0x000000059e087c12 */ /* 0x000fce000f8e9675 */
.L_x_7001:
[----:B------:R-:W-:Y:S05]  /*f760*/  BSYNC.RECONVERGENT B1 ;  /* 0x0000000000017941 */ /* 0x000fea0003800200 */
.L_x_7000:
[----:B------:R-:W-:Y:S01]  /*f770*/  I2FP.F32.U32 R5, R5 ;  /* 0x0000000500057245 */ /* 0x000fe20000201000 */
[----:B------:R-:W-:Y:S01]  /*f780*/  IMAD.U32 R118, R118, 0x10000, RZ ;  /* 0x0001000076767824 */ /* 0x000fe200078e00ff */
[----:B------:R-:W-:Y:S01]  /*f790*/  ISETP.NE.AND P5, PT, R116, 0x1, PT ;  /* 0x000000017400780c */ /* 0x000fe20003fa5270 */
[----:B------:R-:W-:Y:S01]  /*f7a0*/  BSSY.RECONVERGENT B1, `(.L_x_7005) ;  /* 0x000005a000017945 */ /* 0x000fe20003800200 */
[----:B------:R-:W-:Y:S01]  /*f7b0*/  PRMT R117, R18, 0x7632, R117 ;  /* 0x0000763212757816 */ /* 0x000fe20000000075 */
[----:B------:R-:W-:Y:S01]  /*f7c0*/  FFMA.FTZ R5, R5, R146, 1.1641532182693481445e-10 ;  /* 0x2f00000005057423 */ /* 0x000fe20000010092 */
[----:B------:R-:W-:Y:S02]  /*f7d0*/  FMUL.FTZ R118, R118, UR4 ;  /* 0x0000000476767c20 */ /* 0x000fe40008410000 */
[----:B------:R-:W-:Y:S02]  /*f7e0*/  SHF.L.U32 R117, R117, 0x10, RZ ;  /* 0x0000001075757819 */ /* 0x000fe400000006ff */
[----:B------:R-:W-:Y:S01]  /*f7f0*/  FMUL.FTZ R118, R118, R157 ;  /* 0x0000009d76767220 */ /* 0x000fe20000410000 */
[----:B------:R-:W-:Y:S01]  /*f800*/  FSETP.GTU.FTZ.AND P4, PT, R5, R156, PT ;  /* 0x0000009c0500720b */ /* 0x000fe20003f9c000 */
[----:B------:R-:W-:-:S03]  /*f810*/  IMAD.MOV.U32 R5, RZ, RZ, R2 ;  /* 0x000000ffff057224 */ /* 0x000fc600078e0002 */
        /* <DEDUP_REMOVED lines=13> */
.L_x_7007:
        /* <DEDUP_REMOVED lines=12> */
.L_x_7009:
[----:B------:R-:W-:Y:S05]  /*f9b0*/  BSYNC.RECONVERGENT B2 ;  /* 0x0000000000027941 */ /* 0x000fea0003800200 */
.L_x_7008:
        /* <DEDUP_REMOVED lines=56> */
.L_x_7006:
[----:B------:R-:W-:Y:S05]  /*fd40*/  BSYNC.RECONVERGENT B1 ;  /* 0x0000000000017941 */ /* 0x000fea0003800200 */
.L_x_7005:
[----:B------:R-:W-:Y:S01]  /*fd50*/  I2FP.F32.U32 R5, R5 ;  /* 0x0000000500057245 */ /* 0x000fe20000201000 */
[----:B------:R-:W-:Y:S01]  /*fd60*/  BSSY.RECONVERGENT B1, `(.L_x_7010) ;  /* 0x000005e000017945 */ /* 0x000fe20003800200 */
[----:B------:R-:W-:Y:S02]  /*fd70*/  SHF.L.U32 R116, R119, 0x10, RZ ;  /* 0x0000001077747819 */ /* 0x000fe400000006ff */
[----:B------:R-:W-:Y:S01]  /*fd80*/  ISETP.NE.AND P6, PT, R118, 0x1, PT ;  /* 0x000000017600780c */ /* 0x000fe20003fc5270 */
[----:B------:R-:W-:Y:S01]  /*fd90*/  FFMA.FTZ R5, R5, R146, 1.1641532182693481445e-10 ;  /* 0x2f00000005057423 */ /* 0x000fe20000010092 */
[----:B------:R-:W-:Y:S01]  /*fda0*/  PRMT R158, R119, 0x7632, R158 ;  /* 0x00007632779e7816 */ /* 0x000fe2000000009e */
[----:B------:R-:W-:Y:S01]  /*fdb0*/  FMUL.FTZ R116, R116, UR4 ;  /* 0x0000000474747c20 */ /* 0x000fe20008410000 */
[----:B------:R-:W-:Y:S02]  /*fdc0*/  MOV R117, R2 ;  /* 0x0000000200757202 */ /* 0x000fe40000000f00 */
[----:B------:R-:W-:Y:S01]  /*fdd0*/  FSETP.GTU.FTZ.AND P5, PT, R5, R156, PT ;  /* 0x0000009c0500720b */ /* 0x000fe20003fbc000 */
[----:B------:R-:W-:Y:S01]  /*fde0*/  FMUL.FTZ R116, R116, R157 ;  /* 0x0000009d74747220 */ /* 0x000fe20000410000 */
[----:B------:R-:W-:-:S04]  /*fdf0*/  IMAD.MOV.U32 R5, RZ, RZ, 0x2 ;  /* 0x00000002ff057424 */ /* 0x000fc800078e00ff */
[----:B------:R-:W-:Y:S01]  /*fe00*/  FSEL R145, R116, RZ, !P5 ;  /* 0x000000ff74917208 */ /* 0x000fe20006800000 */
[----:B------:R-:W-:Y:S01]  /*fe10*/  IMAD.U32 R116, R19, 0x10000, RZ ;  /* 0x0001000013747824 */ /* 0x000fe200078e00ff */
        /* <DEDUP_REMOVED lines=11> */
.L_x_7012:
        /* <DEDUP_REMOVED lines=14> */
.L_x_7014:
[----:B------:R-:W-:Y:S05]  /*ffb0*/  BSYNC.RECONVERGENT B2 ;  /* 0x0000000000027941 */ /* 0x000fea0003800200 */
.L_x_7013:
        /* <DEDUP_REMOVED lines=56> */
.L_x_7011:
[----:B------:R-:W-:Y:S05]  /*10340*/  BSYNC.RECONVERGENT B1 ;  /* 0x0000000000017941 */ /* 0x000fea0003800200 */
.L_x_7010:
        /* <DEDUP_REMOVED lines=9> */
[----:B------:R-:W-:-:S02]  /*103e0*/  FSETP.GTU.FTZ.AND P6, PT, R117, R156, PT ;  /* 0x0000009c7500720b */ /* 0x000fc40003fdc000 */
[----:B------:R-:W-:Y:S02]  /*103f0*/  F2FP.BF16.F32.PACK_AB R117, R130, R129 ;  /* 0x000000818275723e */ /* 0x000fe400000010ff */
[----:B------:R-:W-:Y:S02]  /*10400*/  FSEL R158, R158, RZ, !P6 ;  /* 0x000000ff9e9e7208 */ /* 0x000fe40007000000 */
[----:B------:R-:W-:-:S03]  /*10410*/  PLOP3.LUT P6, PT, P6, PT, PT, 0x8, 0x80 ;  /* 0x000000000080781c */ /* 0x000fc600037ce170 */
[----:B------:R-:W-:-:S05]  /*10420*/  FFMA.FTZ R146, R158, R47, R119 ;  /* 0x0000002f9e927223 */ /* 0x000fca0000010077 */
[----:B------:R-:W-:Y:S01]  /*10430*/  F2FP.BF16.F32.PACK_AB R119, R146, R145 ;  /* 0x000000919277723e */ /* 0x000fe200000010ff */
[----:B------:R-:W-:Y:S06]  /*10440*/  BRA `(.L_x_7015) ;  /* 0x0000002c00c47947 */ /* 0x000fec0003800000 */
.L_x_6974:
        /* <DEDUP_REMOVED lines=16> */
.L_x_7018:
        /* <DEDUP_REMOVED lines=13> */
.L_x_7020:
[----:B------:R-:W-:Y:S05]  /*10620*/  BSYNC.RECONVERGENT B2 ;  /* 0x0000000000027941 */ /* 0x000fea0003800200 */
.L_x_7019:
        /* <DEDUP_REMOVED lines=55> */
.L_x_7017:
[----:B------:R-:W-:Y:S05]  /*109a0*/  BSYNC.RECONVERGENT B1 ;  /* 0x0000000000017941 */ /* 0x000fea0003800200 */
.L_x_7016:
        /* <DEDUP_REMOVED lines=27> */
.L_x_7023:
        /* <DEDUP_REMOVED lines=13> */
.L_x_7025:
[----:B------:R-:W-:Y:S05]  /*10c30*/  BSYNC.RECONVERGENT B2 ;  /* 0x0000000000027941 */ /* 0x000fea0003800200 */
.L_x_7024:
        /* <DEDUP_REMOVED lines=55> */
.L_x_7022:
[----:B------:R-:W-:Y:S05]  /*10fb0*/  BSYNC.RECONVERGENT B1 ;  /* 0x0000000000017941 */ /* 0x000fea0003800200 */
.L_x_7021:
        /* <DEDUP_REMOVED lines=22> */
.L_x_7028:
        /* <DEDUP_REMOVED lines=13> */
.L_x_7030:
[----:B------:R-:W-:Y:S05]  /*111f0*/  BSYNC.RECONVERGENT B2 ;  /* 0x0000000000027941 */ /* 0x000fea0003800200 */
.L_x_7029:
        /* <DEDUP_REMOVED lines=55> */
.L_x_7027:
[----:B------:R-:W-:Y:S05]  /*11570*/  BSYNC.RECONVERGENT B1 ;  /* 0x0000000000017941 */ /* 0x000fea0003800200 */
.L_x_7026:
        /* <DEDUP_REMOVED lines=9> */
[----:B------:R-:W-:Y:S01]  /*11610*/  PRMT R5, R117, 0x7632, R5 ;  /* 0x0000763275057816 */ /* 0x000fe20000000005 */
        /* <DEDUP_REMOVED lines=13> */
.L_x_7033:
        /* <DEDUP_REMOVED lines=13> */
.L_x_7035:
[----:B------:R-:W-:Y:S05]  /*117c0*/  BSYNC.RECONVERGENT B2 ;  /* 0x0000000000027941 */ /* 0x000fea0003800200 */
.L_x_7034:
        /* <DEDUP_REMOVED lines=55> */
.L_x_7032:
[----:B------:R-:W-:Y:S05]  /*11b40*/  BSYNC.RECONVERGENT B1 ;  /* 0x0000000000017941 */ /* 0x000fea0003800200 */
.L_x_7031:
[----:B------:R-:W-:Y:S01]  /*11b50*/  I2FP.F32.U32 R117, R117 ;  /* 0x0000007500757245 */ /* 0x000fe20000201000 */
[----:B------:R-:W-:Y:S01]  /*11b60*/  BSSY.RECONVERGENT B1, `(.L_x_7036) ;  /* 0x000005a000017945 */ /* 0x000fe20003800200 */
[----:B------:R-:W-:Y:S02]  /*11b70*/  SHF.L.U32 R5, R5, 0x10, RZ ;  /* 0x0000001005057819 */ /* 0x000fe400000006ff */
        /* <DEDUP_REMOVED lines=19> */
.L_x_7038:
        /* <DEDUP_REMOVED lines=13> */
.L_x_7040:
[----:B------:R-:W-:Y:S05]  /*11d80*/  BSYNC.RECONVERGENT B2 ;  /* 0x0000000000027941 */ /* 0x000fea0003800200 */
.L_x_7039:
        /* <DEDUP_REMOVED lines=55> */
.L_x_7037:
[----:B------:R-:W-:Y:S05]  /*12100*/  BSYNC.RECONVERGENT B1 ;  /* 0x0000000000017941 */ /* 0x000fea0003800200 */
.L_x_7036:
        /* <DEDUP_REMOVED lines=23> */
.L_x_7043:
        /* <DEDUP_REMOVED lines=12> */
.L_x_7045:
[----:B------:R-:W-:Y:S05]  /*12340*/  BSYNC.RECONVERGENT B2 ;  /* 0x0000000000027941 */ /* 0x000fea0003800200 */
.L_x_7044:
        /* <DEDUP_REMOVED lines=56> */
.L_x_7042:
[----:B------:R-:W-:Y:S05]  /*126d0*/  BSYNC.RECONVERGENT B1 ;  /* 0x0000000000017941 */ /* 0x000fea0003800200 */
.L_x_7041:
        /* <DEDUP_REMOVED lines=22> */
.L_x_7048:
        /* <DEDUP_REMOVED lines=12> */
.L_x_7050:
[----:B------:R-:W-:Y:S05]  /*12900*/  BSYNC.RECONVERGENT B2 ;  /* 0x0000000000027941 */ /* 0x000fea0003800200 */
.L_x_7049:
        /* <DEDUP_REMOVED lines=56> */
.L_x_7047:
[----:B------:R-:W-:Y:S05]  /*12c90*/  BSYNC.RECONVERGENT B1 ;  /* 0x0000000000017941 */ /* 0x000fea0003800200 */
.L_x_7046:
        /* <DEDUP_REMOVED lines=23> */
.L_x_7053:
        /* <DEDUP_REMOVED lines=14> */
.L_x_7055:
[----:B------:R-:W-:Y:S05]  /*12ef0*/  BSYNC.RECONVERGENT B2 ;  /* 0x0000000000027941 */ /* 0x000fea0003800200 */
.L_x_7054:
        /* <DEDUP_REMOVED lines=56> */
.L_x_7052:
[----:B------:R-:W-:Y:S05]  /*13280*/  BSYNC.RECONVERGENT B1 ;  /* 0x0000000000017941 */ /* 0x000fea0003800200 */
.L_x_7051:
        /* <DEDUP_REMOVED lines=10> */
[----:B------:R-:W-:-:S03]  /*13330*/  PLOP3.LUT P6, PT, P6, PT, PT, 0x8, 0x80 ;  /* 0x000000000080781c */ /* 0x000fc600037ce170 */
[----:B------:R-:W-:-:S05]  /*13340*/  FMUL.FTZ R146, R158, R47 ;  /* 0x0000002f9e927220 */ /* 0x000fca0000410000 */
[----:B------:R-:W-:-:S07]  /*13350*/  F2FP.BF16.F32.PACK_AB R119, R146, R145 ;  /* 0x000000919277723e */ /* 0x000fce00000010ff */
.L_x_7015:
        /* <DEDUP_REMOVED lines=15> */
[----:B------:R-:W-:Y:S02]  /*13450*/  LOP3.LUT R119, R161, R158, RZ, 0xfc, !PT ;  /* 0x0000009ea1777212 */ /* 0x000fe400078efcff */
[----:B------:R-:W-:Y:S01]  /*13460*/  LOP3.LUT R118, R150, R159, RZ, 0xfc, !PT ;  /* 0x0000009f96767212 */ /* 0x000fe200078efcff */
[----:B------:R-:W-:Y:S02]  /*13470*/  IMAD.MOV.U32 R150, RZ, RZ, R155 ;  /* 0x000000ffff967224 */ /* 0x000fe400078e009b */
[----:B0-----:R-:W-:-:S04]  /*13480*/  IMAD.WIDE.U32 R116, R154, 0x8, R116 ;  /* 0x000000089a747825 */ /* 0x001fc800078e0074 */
[----:B------:R-:W-:Y:S01]  /*13490*/  VIADD R154, R154, 0x80 ;  /* 0x000000809a9a7836 */ /* 0x000fe20000000000 */
[----:B------:R2:W-:Y:S06]  /*134a0*/  STG.E.64 desc[UR8][R116.64], R118 ;  /* 0x0000007674007986 */ /* 0x0005ec000c101b08 */
.L_x_6973:
[----:B------:R-:W-:Y:S05]  /*134b0*/  BSYNC.RECONVERGENT B0 ;  /* 0x0000000000007941 */ /* 0x000fea0003800200 */
.L_x_6972:
        /* <DEDUP_REMOVED lines=28> */
.L_x_7061:
        /* <DEDUP_REMOVED lines=13> */
.L_x_7063:
[----:B------:R-:W-:Y:S05]  /*13750*/  BSYNC.RECONVERGENT B2 ;  /* 0x0000000000027941 */ /* 0x000fea0003800200 */
.L_x_7062:
        /* <DEDUP_REMOVED lines=55> */
.L_x_7060:
[----:B------:R-:W-:Y:S05]  /*13ad0*/  BSYNC.RECONVERGENT B1 ;  /* 0x0000000000017941 */ /* 0x000fea0003800200 */
.L_x_7059:
[----:B------:R-:W1:Y:S01]  /*13ae0*/  LDC R158, c[0x0][0x408] ;  /* 0x00010200ff9e7b82 */ /* 0x000e620000000800 */
[----:B------:R-:W-:Y:S01]  /*13af0*/  I2FP.F32.U32 R5, R123 ;  /* 0x0000007b00057245 */ /* 0x000fe20000201000 */
[----:B------:R-:W-:Y:S01]  /*13b00*/  IMAD.MOV.U32 R148, RZ, RZ, 0x2f800000 ;  /* 0x2f800000ff947424 */ /* 0x000fe200078e00ff */
[C---:B-----5:R-:W-:Y:S01]  /*13b10*/  SHF.L.U32 R123, R116.reuse, 0x10, RZ ;  /* 0x00000010747b7819 */ /* 0x060fe200000006ff */
[----:B------:R-:W-:Y:S01]  /*13b20*/  BSSY.RECONVERGENT B1, `(.L_x_7064) ;  /* 0x000005d000017945 */ /* 0x000fe20003800200 */
[----:B------:R-:W-:Y:S01]  /*13b30*/  ISETP.NE.AND P2, PT, R131, 0x1, PT ;  /* 0x000000018300780c */ /* 0x000fe20003f45270 */
[----:B------:R-:W-:Y:S01]  /*13b40*/  FFMA.FTZ R124, R5, R148, 1.1641532182693481445e-10 ;  /* 0x2f000000057c7423 */ /* 0x000fe20000010094 */
[----:B------:R-:W-:Y:S01]  /*13b50*/  PRMT R116, R116, 0x7632, R116 ;  /* 0x0000763274747816 */ /* 0x000fe20000000074 */
[----:B0-----:R-:W0:Y:S01]  /*13b60*/  LDC R157, c[0x0][0x404] ;  /* 0x00010100ff9d7b82 */ /* 0x001e220000000800 */
[----:B------:R-:W-:Y:S01]  /*13b70*/  FMUL.FTZ R123, R123, UR4 ;  /* 0x000000047b7b7c20 */ /* 0x000fe20008410000 */
[----:B------:R-:W-:Y:S01]  /*13b80*/  IMAD.MOV.U32 R132, RZ, RZ, 0x2 ;  /* 0x00000002ff847424 */ /* 0x000fe200078e00ff */
[----:B------:R-:W-:-:S02]  /*13b90*/  MOV R5, R2 ;  /* 0x0000000200057202 */ /* 0x000fc40000000f00 */
[----:B-1----:R-:W-:Y:S01]  /*13ba0*/  FMUL.FTZ R123, R123, R158 ;  /* 0x0000009e7b7b7220 */ /* 0x002fe20000410000 */
[----:B0-----:R-:W-:Y:S01]  /*13bb0*/  FSETP.GTU.FTZ.AND P1, PT, R124, R157, PT ;  /* 0x0000009d7c00720b */ /* 0x001fe20003f3c000 */
        /* <DEDUP_REMOVED lines=14> */
.L_x_7066:
        /* <DEDUP_REMOVED lines=13> */
.L_x_7068:
[----:B------:R-:W-:Y:S05]  /*13d70*/  BSYNC.RECONVERGENT B2 ;  /* 0x0000000000027941 */ /* 0x000fea0003800200 */
.L_x_7067:
        /* <DEDUP_REMOVED lines=55> */
.L_x_7065:
[----:B------:R-:W-:Y:S05]  /*140f0*/  BSYNC.RECONVERGENT B1 ;  /* 0x0000000000017941 */ /* 0x000fea0003800200 */
.L_x_7064:
        /* <DEDUP_REMOVED lines=12> */
[----:B------:R-:W-:Y:S01]  /*141c0*/  PLOP3.LUT P2, PT, P2, PT, PT, 0x8, 0x80 ;  /* 0x000000000080781c */ /* 0x000fe2000174e170 */
[----:B------:R-:W-:Y:S02]  /*141d0*/  IMAD.MOV.U32 R5, RZ, RZ, R2 ;  /* 0x000000ffff057224 */ /* 0x000fe400078e0002 */
        /* <DEDUP_REMOVED lines=11> */
.L_x_7071:
        /* <DEDUP_REMOVED lines=13> */
.L_x_7073:
[----:B------:R-:W-:Y:S05]  /*14360*/  BSYNC.RECONVERGENT B2 ;  /* 0x0000000000027941 */ /* 0x000fea0003800200 */
.L_x_7072:
        /* <DEDUP_REMOVED lines=55> */
.L_x_7070:
[----:B------:R-:W-:Y:S05]  /*146e0*/  BSYNC.RECONVERGENT B1 ;  /* 0x0000000000017941 */ /* 0x000fea0003800200 */
.L_x_7069:
        /* <DEDUP_REMOVED lines=24> */
.L_x_7076:
        /* <DEDUP_REMOVED lines=13> */
.L_x_7078:
[----:B------:R-:W-:Y:S05]  /*14940*/  BSYNC.RECONVERGENT B2 ;  /* 0x0000000000027941 */ /* 0x000fea0003800200 */
.L_x_7077:
        /* <DEDUP_REMOVED lines=55> */
.L_x_7075:
[----:B------:R-:W-:Y:S05]  /*14cc0*/  BSYNC.RECONVERGENT B1 ;  /* 0x0000000000017941 */ /* 0x000fea0003800200 */
.L_x_7074:
        /* <DEDUP_REMOVED lines=24> */
.L_x_7081:
        /* <DEDUP_REMOVED lines=13> */
.L_x_7083:
[----:B------:R-:W-:Y:S05]  /*14f20*/  BSYNC.RECONVERGENT B2 ;  /* 0x0000000000027941 */ /* 0x000fea0003800200 */
.L_x_7082:
        /* <DEDUP_REMOVED lines=55> */
.L_x_7080:
[----:B------:R-:W-:Y:S05]  /*152a0*/  BSYNC.RECONVERGENT B1 ;  /* 0x0000000000017941 */ /* 0x000fea0003800200 */
.L_x_7079:
        /* <DEDUP_REMOVED lines=24> */
.L_x_7086:
        /* <DEDUP_REMOVED lines=12> */
.L_x_7088:
[----:B------:R-:W-:Y:S05]  /*154f0*/  BSYNC.RECONVERGENT B2 ;  /* 0x0000000000027941 */ /* 0x000fea0003800200 */
.L_x_7087:
        /* <DEDUP_REMOVED lines=56> */
.L_x_7085:
[----:B------:R-:W-:Y:S05]  /*15880*/  BSYNC.RECONVERGENT B1 ;  /* 0x0000000000017941 */ /* 0x000fea0003800200 */
.L_x_7084:
        /* <DEDUP_REMOVED lines=25> */
.L_x_7091:
[----:B------:R-:W-:Y:S01]  /*15a20*/  IADD3 R10, PT, PT, R10, 0x1, RZ ;  /* 0x000000010a0a7810 */ /* 0x000fe20007ffe0ff */
[----:B------:R-:W-:Y:S03]  /*15a30*/  BSSY.RECONVERGENT B2, `(.L_x_7092) ;  /* 0x000000b000027945 */ /* 0x000fe60003800200 */
        /* <DEDUP_REMOVED lines=10> */
.L_x_7093:
[----:B------:R-:W-:Y:S05]  /*15ae0*/  BSYNC.RECONVERGENT B2 ;  /* 0x0000000000027941 */ /* 0x000fea0003800200 */
.L_x_7092:
        /* <DEDUP_REMOVED lines=50> */
[----:B------:R-:W-:Y:S01]  /*15e10*/  IMAD.WIDE.U32 R116, R5, -0x2daee0ad, RZ ;  /* 0xd2511f5305747825 */ /* 0x000fe200078e00ff */
[----:B------:R-:W-:Y:S01]  /*15e20*/  UIADD3 UR5, UPT, UPT, UR7, -0x695add53, URZ ;  /* 0x96a522ad07057890 */ /* 0x000fe2000fffe0ff */
[----:B------:R-:W-:Y:S02]  /*15e30*/  MOV R5, R155 ;  /* 0x0000009b00057202 */ /* 0x000fe40000000f00 */
[----:B------:R-:W-:Y:S02]  /*15e40*/  IMAD.MOV.U32 R155, RZ, RZ, R116 ;  /* 0x000000ffff9b7224 */ /* 0x000fe400078e0074 */
[----:B------:R-:W-:Y:S01]  /*15e50*/  HFMA2 R116, -RZ, RZ, 0, 0 ;  /* 0x00000000ff747431 */ /* 0x000fe200000001ff */
[----:B------:R-:W-:-:S07]  /*15e60*/  LOP3.LUT R8, R160, UR5, R117, 0x96, !PT ;  /* 0x00000005a0087c12 */ /* 0x000fce000f8e9675 */
.L_x_7090:
[----:B------:R-:W-:Y:S05]  /*15e70*/  BSYNC.RECONVERGENT B1 ;  /* 0x0000000000017941 */ /* 0x000fea0003800200 */
.L_x_7089:
[----:B------:R-:W-:Y:S01]  /*15e80*/  I2FP.F32.U32 R5, R5 ;  /* 0x0000000500057245 */ /* 0x000fe20000201000 */
[C---:B------:R-:W-:Y:S01]  /*15e90*/  IMAD.U32 R117, R119.reuse, 0x10000, RZ ;  /* 0x0001000077757824 */ /* 0x040fe200078e00ff */
[----:B------:R-:W-:Y:S01]  /*15ea0*/  ISETP.NE.AND P6, PT, R116, 0x1, PT ;  /* 0x000000017400780c */ /* 0x000fe20003fc5270 */
[----:B------:R-:W-:Y:S01]  /*15eb0*/  BSSY.RECONVERGENT B1, `(.L_x_7094) ;  /* 0x000005c000017945 */ /* 0x000fe20003800200 */
[----:B------:R-:W-:Y:S01]  /*15ec0*/  PRMT R119, R119, 0x7632, R119 ;  /* 0x0000763277777816 */ /* 0x000fe20000000077 */
[----:B------:R-:W-:Y:S01]  /*15ed0*/  FFMA.FTZ R160, R5, R148, 1.1641532182693481445e-10 ;  /* 0x2f00000005a07423 */ /* 0x000fe20000010094 */
[----:B------:R-:W-:Y:S01]  /*15ee0*/  FMUL.FTZ R117, R117, UR4 ;  /* 0x0000000475757c20 */ /* 0x000fe20008410000 */
[----:B------:R-:W-:-:S03]  /*15ef0*/  IMAD.MOV.U32 R5, RZ, RZ, 0x2 ;  /* 0x00000002ff057424 */ /* 0x000fc600078e00ff */
[----:B------:R-:W-:Y:S01]  /*15f00*/  FMUL.FTZ R117, R117, R158 ;  /* 0x0000009e75757220 */ /* 0x000fe20000410000 */
[----:B------:R-:W-:Y:S02]  /*15f10*/  FSETP.GTU.FTZ.AND P5, PT, R160, R157, PT ;  /* 0x0000009da000720b */ /* 0x000fe40003fbc000 */
        /* <DEDUP_REMOVED lines=14> */
.L_x_7096:
[----:B------:R-:W-:Y:S01]  /*16000*/  VIADD R10, R10, 0x1 ;  /* 0x000000010a0a7836 */ /* 0x000fe20000000000 */
[----:B------:R-:W-:Y:S04]  /*16010*/  BSSY.RECONVERGENT B2, `(.L_x_7097) ;  /* 0x000000d000027945 */ /* 0x000fe80003800200 */
[----:B------:R-:W-:-:S13]  /*16020*/  ISETP.NE.AND P6, PT, R10, RZ, PT ;  /* 0x000000ff0a00720c */ /* 0x000fda0003fc5270 */
[----:B------:R-:W-:Y:S05]  /*16030*/  @P6 BRA `(.L_x_7098) ;  /* 0x0000000000286947 */ /* 0x000fea0003800000 */
[----:B------:R-:W-:Y:S02]  /*16040*/  IADD3 R9, PT, PT, R9, 0x1, RZ ;  /* 0x0000000109097810 */ /* 0x000fe40007ffe0ff */
[----:B------:R-:W-:Y:S02]  /*16050*/  P2R R2, PR, RZ, 0x1 ;  /* 0x00000001ff027803 */ /* 0x000fe40000000000 */
        /* <DEDUP_REMOVED lines=8> */
.L_x_7098:
[----:B------:R-:W-:Y:S05]  /*160e0*/  BSYNC.RECONVERGENT B2 ;  /* 0x0000000000027941 */ /* 0x000fea0003800200 */
.L_x_7097:
[----:B------:R-:W-:Y:S01]  /*160f0*/  IMAD.WIDE.U32 R164, R10, -0x2daee0ad, RZ ;  /* 0xd2511f530aa47825 */ /* 0x000fe200078e00ff */
[----:B------:R-:W-:-:S03]  /*16100*/  UIADD3 UR5, UPT, UPT, UR6, -0x61c88647, URZ ;  /* 0x9e3779b906057890 */ /* 0x000fc6000fffe0ff */
[----:B------:R-:W-:Y:S01]  /*16110*/  IMAD.WIDE.U32 R162, R12, -0x326172a9, RZ ;  /* 0xcd9e8d570ca27825 */ /* 0x000fe200078e00ff */
[----:B------:R-:W-:-:S03]  /*16120*/  LOP3.LUT R160, R4, UR7, R165, 0x96, !PT ;  /* 0x0000000704a07c12 */ /* 0x000fc6000f8e96a5 */
[----:B------:R-:W-:Y:S01]  /*16130*/  IMAD.MOV.U32 R5, RZ, RZ, RZ ;  /* 0x000000ffff057224 */ /* 0x000fe200078e00ff */
[----:B------:R-:W-:Y:S01]  /*16140*/  LOP3.LUT R116, R9, UR6, R163, 0x96, !PT ;  /* 0x0000000609747c12 */ /* 0x000fe2000f8e96a3 */
[----:B------:R-:W-:-:S04]  /*16150*/  IMAD.WIDE.U32 R160, R160, -0x326172a9, RZ ;  /* 0xcd9e8d57a0a07825 */ /* 0x000fc800078e00ff */
[----:B------:R-:W-:Y:S01]  /*16160*/  IMAD.WIDE.U32 R116, R116, -0x2daee0ad, RZ ;  /* 0xd2511f5374747825 */ /* 0x000fe200078e00ff */
[----:B------:R-:W-:Y:S01]  /*16170*/  LOP3.LUT R162, R162, UR5, R161, 0x96, !PT ;  /* 0x00000005a2a27c12 */ /* 0x000fe2000f8e96a1 */
[----:B------:R-:W-:-:S04]  /*16180*/  UIADD3 UR5, UPT, UPT, UR7, -0x4498517b, URZ ;  /* 0xbb67ae8507057890 */ /* 0x000fc8000fffe0ff */
[----:B------:R-:W-:Y:S02]  /*16190*/  IMAD.WIDE.U32 R162, R162, -0x2daee0ad, RZ ;  /* 0xd2511f53a2a27825 */ /* 0x000fe400078e00ff */
[----:B------:R-:W-:Y:S01]  /*161a0*/  LOP3.LUT R164, R164, UR5, R117, 0x96, !PT ;  /* 0x00000005a4a47c12 */ /* 0x000fe2000f8e9675 */
[----:B------:R-:W-:-:S04]  /*161b0*/  UIADD3 UR5, UPT, UPT, UR7, 0x76cf5d0a, URZ ;  /* 0x76cf5d0a07057890 */ /* 0x000fc8000fffe0ff */
[----:B------:R-:W-:Y:S02]  /*161c0*/  IMAD.WIDE.U32 R164, R164, -0x326172a9, RZ ;  /* 0xcd9e8d57a4a47825 */ /* 0x000fe400078e00ff */
[----:B------:R-:W-:Y:S01]  /*161d0*/  LOP3.LUT R116, R116, UR5, R163, 0x96, !PT ;  /* 0x0000000574747c12 */ /* 0x000fe2000f8e96a3 */
[----:B------:R-:W-:-:S04]  /*161e0*/  UIADD3 UR5, UPT, UPT, UR6, 0x3c6ef372, URZ ;  /* 0x3c6ef37206057890 */ /* 0x000fc8000fffe0ff */
[----:B------:R-:W-:Y:S02]  /*161f0*/  IMAD.WIDE.U32 R116, R116, -0x326172a9, RZ ;  /* 0xcd9e8d5774747825 */ /* 0x000fe400078e00ff */
[----:B------:R-:W-:Y:S01]  /*16200*/  LOP3.LUT R160, R160, UR5, R165, 0x96, !PT ;  /* 0x00000005a0a07c12 */ /* 0x000fe2000f8e96a5 */
[----:B------:R-:W-:-:S04]  /*16210*/  UIADD3 UR5, UPT, UPT, UR6, -0x255992d5, URZ ;  /* 0xdaa66d2b06057890 */ /* 0x000fc8000fffe0ff */
[----:B------:R-:W-:Y:S02]  /*16220*/  IMAD.WIDE.U32 R160, R160, -0x2daee0ad, RZ ;  /* 0xd2511f53a0a07825 */ /* 0x000fe400078e00ff */
[----:B------:R-:W-:Y:S01]  /*16230*/  LOP3.LUT R164, R164, UR5, R117, 0x96, !PT ;  /* 0x00000005a4a47c12 */ /* 0x000fe2000f8e9675 */
[----:B------:R-:W-:Y:S02]  /*16240*/  UIADD3 UR5, UPT, UPT, UR6, 0x78dde6e4, URZ ;  /* 0x78dde6e406057890 */ /* 0x000fe4000fffe0ff */
[----:B------:R-:W-:Y:S02]  /*16250*/  LOP3.LUT R162, R162, UR15, R161, 0x96, !PT ;  /* 0x0000000fa2a27c12 */ /* 0x000fe4000f8e96a1 */
        /* <DEDUP_REMOVED lines=15> */
[----:B------:R-:W-:-:S05]  /*16350*/  IMAD.WIDE.U32 R160, R160, -0x2daee0ad, RZ ;  /* 0xd2511f53a0a07825 */ /* 0x000fca00078e00ff */
[----:B------:R-:W-:Y:S01]  /*16360*/  LOP3.LUT R162, R162, UR5, R161, 0x96, !PT ;  /* 0x00000005a2a27c12 */ /* 0x000fe2000f8e96a1 */
[----:B------:R-:W-:-:S04]  /*16370*/  UIADD3 UR5, UPT, UPT, UR6, 0x5384540f, URZ ;  /* 0x5384540f06057890 */ /* 0x000fc8000fffe0ff */
[----:B------:R-:W-:Y:S02]  /*16380*/  IMAD.WIDE.U32 R162, R162, -0x326172a9, RZ ;  /* 0xcd9e8d57a2a27825 */ /* 0x000fe400078e00ff */
[----:B------:R-:W-:Y:S01]  /*16390*/  LOP3.LUT R164, R164, UR5, R117, 0x96, !PT ;  /* 0x00000005a4a47c12 */ /* 0x000fe2000f8e9675 */
[----:B------:R-:W-:-:S04]  /*163a0*/  UIADD3 UR5, UPT, UPT, UR6, -0xe443238, URZ ;  /* 0xf1bbcdc806057890 */ /* 0x000fc8000fffe0ff */
[----:B------:R-:W-:Y:S02]  /*163b0*/  IMAD.WIDE.U32 R164, R164, -0x2daee0ad, RZ ;  /* 0xd2511f53a4a47825 */ /* 0x000fe400078e00ff */
[----:B------:R-:W-:Y:S01]  /*163c0*/  LOP3.LUT R116, R116, UR5, R163, 0x96, !PT ;  /* 0x0000000574747c12 */ /* 0x000fe2000f8e96a3 */
[----:B------:R-:W-:Y:S02]  /*163d0*/  UIADD3 UR5, UPT, UPT, UR7, -0x695add53, URZ ;  /* 0x96a522ad07057890 */ /* 0x000fe4000fffe0ff */
[----:B------:R-:W-:Y:S02]  /*163e0*/  LOP3.LUT R160, R160, UR20, R165, 0x96, !PT ;  /* 0x00000014a0a07c12 */ /* 0x000fe4000f8e96a5 */
[----:B------:R-:W-:-:S04]  /*163f0*/  IMAD.WIDE.U32 R116, R116, -0x2daee0ad, RZ ;  /* 0xd2511f5374747825 */ /* 0x000fc800078e00ff */
[----:B------:R-:W-:Y:S01]  /*16400*/  IMAD.WIDE.U32 R160, R160, -0x326172a9, RZ ;  /* 0xcd9e8d57a0a07825 */ /* 0x000fe200078e00ff */
[----:B------:R-:W-:Y:S01]  /*16410*/  LOP3.LUT R8, R164, UR5, R117, 0x96, !PT ;  /* 0x00000005a4087c12 */ /* 0x000fe2000f8e9675 */
[----:B------:R-:W-:Y:S02]  /*16420*/  UIADD3 UR5, UPT, UPT, UR6, -0x700cb87f, URZ ;  /* 0x8ff3478106057890 */ /* 0x000fe4000fffe0ff */
[----:B------:R-:W-:Y:S01]  /*16430*/  IMAD.MOV.U32 R117, RZ, RZ, R155 ;  /* 0x000000ffff757224 */ /* 0x000fe200078e009b */
[----:B------:R-:W-:Y:S02]  /*16440*/  MOV R2, R160 ;  /* 0x000000a000027202 */ /* 0x000fe40000000f00 */
[----:B------:R-:W-:Y:S02]  /*16450*/  MOV R155, R116 ;  /* 0x00000074009b7202 */ /* 0x000fe40000000f00 */
[----:B------:R-:W-:-:S07]  /*16460*/  LOP3.LUT R7, R162, UR5, R161, 0x96, !PT ;  /* 0x00000005a2077c12 */ /* 0x000fce000f8e96a1 */
.L_x_7095:
[----:B------:R-:W-:Y:S05]  /*16470*/  BSYNC.RECONVERGENT B1 ;  /* 0x0000000000017941 */ /* 0x000fea0003800200 */
.L_x_7094:
[----:B------:R-:W-:Y:S02]  /*16480*/  SHF.L.U32 R119, R119, 0x10, RZ ;  /* 0x0000001077777819 */ /* 0x000fe400000006ff */
[----:B------:R-:W-:Y:S02]  /*16490*/  I2FP.F32.U32 R117, R117 ;  /* 0x0000007500757245 */ /* 0x000fe40000201000 */
[----:B------:R-:W-:Y:S01]  /*164a0*/  PRMT R116, R19, 0x7632, R116 ;  /* 0x0000763213747816 */ /* 0x000fe20000000074 */
[----:B------:R-:W-:Y:S01]  /*164b0*/  FMUL.FTZ R119, R119, UR4 ;  /* 0x0000000477777c20 */ /* 0x000fe20008410000 */
[----:B------:R-:W-:Y:S01]  /*164c0*/  F2FP.BF16.F32.PACK_AB R118, R118, R139 ;  /* 0x0000008b7676723e */ /* 0x000fe200000010ff */
[----:B------:R-:W-:Y:S02]  /*164d0*/  FFMA.FTZ R148, R117, R148, 1.1641532182693481445e-10 ;  /* 0x2f00000075947423 */ /* 0x000fe40000010094 */
[----:B------:R-:W-:Y:S01]  /*164e0*/  FMUL.FTZ R119, R119, R158 ;  /* 0x0000009e77777220 */ /* 0x000fe20000410000 */
[----:B------:R-:W-:Y:S01]  /*164f0*/  IMAD.U32 R117, R116, 0x10000, RZ ;  /* 0x0001000074757824 */ /* 0x000fe200078e00ff */
[----:B------:R-:W-:-:S02]  /*16500*/  F2FP.BF16.F32.PACK_AB R116, R124, R123 ;  /* 0x0000007b7c74723e */ /* 0x000fc400000010ff */
[----:B------:R-:W-:-:S04]  /*16510*/  FSETP.GTU.FTZ.AND P6, PT, R148, R157, PT ;  /* 0x0000009d9400720b */ /* 0x000fc80003fdc000 */
[----:B------:R-:W-:Y:S02]  /*16520*/  FSEL R148, R119, RZ, !P6 ;  /* 0x000000ff77947208 */ /* 0x000fe40007000000 */
[----:B------:R-:W-:-:S03]  /*16530*/  PLOP3.LUT P6, PT, P6, PT, PT, 0x8, 0x80 ;  /* 0x000000000080781c */ /* 0x000fc600037ce170 */
[----:B------:R-:W-:Y:S01]  /*16540*/  FFMA.FTZ R148, R148, R23, R117 ;  /* 0x0000001794947223 */ /* 0x000fe20000010075 */
[----:B------:R-:W-:-:S04]  /*16550*/  F2FP.BF16.F32.PACK_AB R117, R132, R131 ;  /* 0x000000838475723e */ /* 0x000fc800000010ff */
[----:B------:R-:W-:Y:S01]  /*16560*/  F2FP.BF16.F32.PACK_AB R119, R148, R147 ;  /* 0x000000939477723e */ /* 0x000fe200000010ff */
[----:B------:R-:W-:Y:S06]  /*16570*/  BRA `(.L_x_7099) ;  /* 0x0000002c00cc7947 */ /* 0x000fec0003800000 */
.L_x_7058:
        /* <DEDUP_REMOVED lines=16> */
.L_x_7102:
        /* <DEDUP_REMOVED lines=13> */
.L_x_7104:
[----:B------:R-:W-:Y:S05]  /*16750*/  BSYNC.RECONVERGENT B2 ;  /* 0x0000000000027941 */ /* 0x000fea0003800200 */
.L_x_7103:
        /* <DEDUP_REMOVED lines=52> */
[----:B------:R-:W-:Y:S01]  /*16aa0*/  MOV R2, R160 ;  /* 0x000000a000027202 */ /* 0x000fe20000000f00 */
[----:B------:R-:W-:Y:S01]  /*16ab0*/  IMAD.MOV.U32 R155, RZ, RZ, R156 ;  /* 0x000000ffff9b7224 */ /* 0x000fe200078e009c */
[----:B------:R-:W-:-:S07]  /*16ac0*/  LOP3.LUT R8, R158, UR24, R157, 0x96, !PT ;  /* 0x000000189e087c12 */ /* 0x000fce000f8e969d */
.L_x_7101:
[----:B------:R-:W-:Y:S05]  /*16ad0*/  BSYNC.RECONVERGENT B1 ;  /* 0x0000000000017941 */ /* 0x000fea0003800200 */
.L_x_7100:
[----:B------:R-:W1:Y:S01]  /*16ae0*/  LDC R158, c[0x0][0x408] ;  /* 0x00010200ff9e7b82 */ /* 0x000e620000000800 */
[----:B------:R-:W-:Y:S01]  /*16af0*/  I2FP.F32.U32 R5, R123 ;  /* 0x0000007b00057245 */ /* 0x000fe20000201000 */
[----:B------:R-:W-:Y:S02]  /*16b00*/  HFMA2 R148, -RZ, RZ, 0.1171875, 0 ;  /* 0x2f800000ff947431 */ /* 0x000fe400000001ff */
[C---:B-----5:R-:W-:Y:S01]  /*16b10*/  IMAD.U32 R123, R116.reuse, 0x10000, RZ ;  /* 0x00010000747b7824 */ /* 0x060fe200078e00ff */
[----:B------:R-:W-:Y:S01]  /*16b20*/  ISETP.NE.AND P2, PT, R131, 0x1, PT ;  /* 0x000000018300780c */ /* 0x000fe20003f45270 */
[----:B------:R-:W-:Y:S01]  /*16b30*/  BSSY.RECONVERGENT B1, `(.L_x_7105) ;  /* 0x000005b000017945 */ /* 0x000fe20003800200 */
[----:B------:R-:W-:Y:S02]  /*16b40*/  HFMA2 R139, -RZ, RZ, 0, 1.1920928955078125e-07 ;  /* 0x00000002ff8b7431 */ /* 0x000fe400000001ff */
[----:B------:R-:W-:Y:S01]  /*16b50*/  FFMA.FTZ R124, R5, R148, 1.1641532182693481445e-10 ;  /* 0x2f000000057c7423 */ /* 0x000fe20000010094 */
[----:B0-----:R-:W0:Y:S01]  /*16b60*/  LDC R157, c[0x0][0x404] ;  /* 0x00010100ff9d7b82 */ /* 0x001e220000000800 */
[----:B------:R-:W-:Y:S01]  /*16b70*/  FMUL.FTZ R123, R123, UR4 ;  /* 0x000000047b7b7c20 */ /* 0x000fe20008410000 */
[----:B------:R-:W-:Y:S01]  /*16b80*/  PRMT R116, R116, 0x7632, R116 ;  /* 0x0000763274747816 */ /* 0x000fe20000000074 */
[----:B------:R-:W-:-:S02]  /*16b90*/  IMAD.MOV.U32 R5, RZ, RZ, R2 ;  /* 0x000000ffff057224 */ /* 0x000fc400078e0002 */
[----:B-1----:R-:W-:Y:S01]  /*16ba0*/  FMUL.FTZ R123, R123, R158 ;  /* 0x0000009e7b7b7220 */ /* 0x002fe20000410000 */
[----:B0-----:R-:W-:-:S04]  /*16bb0*/  FSETP.GTU.FTZ.AND P1, PT, R124, R157, PT ;  /* 0x0000009d7c00720b */ /* 0x001fc80003f3c000 */
[----:B------:R-:W-:Y:S02]  /*16bc0*/  FSEL R123, R123, RZ, !P1 ;  /* 0x000000ff7b7b7208 */ /* 0x000fe40004800000 */
        /* <DEDUP_REMOVED lines=12> */
.L_x_7107:
        /* <DEDUP_REMOVED lines=13> */
.L_x_7109:
[----:B------:R-:W-:Y:S05]  /*16d60*/  BSYNC.RECONVERGENT B2 ;  /* 0x0000000000027941 */ /* 0x000fea0003800200 */
.L_x_7108:
        /* <DEDUP_REMOVED lines=55> */
.L_x_7106:
[----:B------:R-:W-:Y:S05]  /*170e0*/  BSYNC.RECONVERGENT B1 ;  /* 0x0000000000017941 */ /* 0x000fea0003800200 */
.L_x_7105:
        /* <DEDUP_REMOVED lines=19> */
[----:B------:R-:W-:Y:S01]  /*17220*/  @P1 VIADD R132, R139, 0x1 ;  /* 0x000000018b841836 */ /* 0x000fe20000000000 */
[----:B------:R-:W-:Y:S01]  /*17230*/  @!P1 MOV R5, R8 ;  /* 0x0000000800059202 */ /* 0x000fe20000000f00 */
[----:B------:R-:W-:Y:S01]  /*17240*/  @P1 IMAD.MOV.U32 R5, RZ, RZ, R7 ;  /* 0x000000ffff051224 */ /* 0x000fe200078e0007 */
[----:B------:R-:W-:Y:S06]  /*17250*/  BRA `(.L_x_7111) ;  /* 0x0000000400147947 */ /* 0x000fec0003800000 */
.L_x_7112:
        /* <DEDUP_REMOVED lines=13> */
.L_x_7114:
[----:B------:R-:W-:Y:S05]  /*17330*/  BSYNC.RECONVERGENT B2 ;  /* 0x0000000000027941 */ /* 0x000fea0003800200 */
.L_x_7113:
        /* <DEDUP_REMOVED lines=55> */
.L_x_7111:
[----:B------:R-:W-:Y:S05]  /*176b0*/  BSYNC.RECONVERGENT B1 ;  /* 0x0000000000017941 */ /* 0x000fea0003800200 */
.L_x_7110:
[----:B------:R-:W-:Y:S01]  /*176c0*/  I2FP.F32.U32 R5, R5 ;  /* 0x0000000500057245 */ /* 0x000fe20000201000 */
[----:B------:R-:W-:Y:S01]  /*176d0*/  IMAD.U32 R131, R117, 0x10000, RZ ;  /* 0x0001000075837824 */ /* 0x000fe200078e00ff */
[----:B------:R-:W-:Y:S01]  /*176e0*/  ISETP.NE.AND P2, PT, R132, 0x1, PT ;  /* 0x000000018400780c */ /* 0x000fe20003f45270 */
[----:B------:R-:W-:Y:S01]  /*176f0*/  BSSY.RECONVERGENT B1, `(.L_x_7115) ;  /* 0x0000059000017945 */ /* 0x000fe20003800200 */
[----:B------:R-:W-:Y:S02]  /*17700*/  HFMA2 R139, -RZ, RZ, 0, 1.1920928955078125e-07 ;  /* 0x00000002ff8b7431 */ /* 0x000fe400000001ff */
[----:B------:R-:W-:Y:S01]  /*17710*/  FFMA.FTZ R116, R5, R148, 1.1641532182693481445e-10 ;  /* 0x2f00000005747423 */ /* 0x000fe20000010094 */
[----:B------:R-:W-:Y:S01]  /*17720*/  FMUL.FTZ R131, R131, UR4 ;  /* 0x0000000483837c20 */ /* 0x000fe20008410000 */
[----:B------:R-:W-:Y:S01]  /*17730*/  PRMT R5, R117, 0x7632, R5 ;  /* 0x0000763275057816 */ /* 0x000fe20000000005 */
[----:B------:R-:W-:Y:S02]  /*17740*/  IMAD.MOV.U32 R117, RZ, RZ, R2 ;  /* 0x000000ffff757224 */ /* 0x000fe400078e0002 */
        /* <DEDUP_REMOVED lines=14> */
.L_x_7117:
        /* <DEDUP_REMOVED lines=13> */
.L_x_7119:
[----:B------:R-:W-:Y:S05]  /*17900*/  BSYNC.RECONVERGENT B2 ;  /* 0x0000000000027941 */ /* 0x000fea0003800200 */
.L_x_7118:
        /* <DEDUP_REMOVED lines=55> */
.L_x_7116:
[----:B------:R-:W-:Y:S05]  /*17c80*/  BSYNC.RECONVERGENT B1 ;  /* 0x0000000000017941 */ /* 0x000fea0003800200 */
.L_x_7115:
[----:B------:R-:W-:Y:S01]  /*17c90*/  I2FP.F32.U32 R117, R117 ;  /* 0x0000007500757245 */ /* 0x000fe20000201000 */
[----:B------:R-:W-:Y:S01]  /*17ca0*/  IMAD.U32 R5, R5, 0x10000, RZ ;  /* 0x0001000005057824 */ /* 0x000fe200078e00ff */
[----:B------:R-:W-:Y:S01]  /*17cb0*/  ISETP.NE.AND P3, PT, R139, 0x1, PT ;  /* 0x000000018b00780c */ /* 0x000fe20003f65270 */
[----:B------:R-:W-:Y:S02]  /*17cc0*/  BSSY.RECONVERGENT B1, `(.L_x_7120) ;  /* 0x0000058000017945 */ /* 0x000fe40003800200 */
[----:B------:R-:W-:Y:S01]  /*17cd0*/  FFMA.FTZ R116, R117, R148, 1.1641532182693481445e-10 ;  /* 0x2f00000075747423 */ /* 0x000fe20000010094 */
[----:B------:R-:W-:Y:S01]  /*17ce0*/  FMUL.FTZ R5, R5, UR4 ;  /* 0x0000000405057c20 */ /* 0x000fe20008410000 */
[----:B------:R-:W-:-:S03]  /*17cf0*/  HFMA2 R117, -RZ, RZ, 0, 1.1920928955078125e-07 ;  /* 0x00000002ff757431 */ /* 0x000fc600000001ff */
[----:B------:R-:W-:Y:S01]  /*17d00*/  FMUL.FTZ R5, R5, R158 ;  /* 0x0000009e05057220 */ /* 0x000fe20000410000 */
[----:B------:R-:W-:-:S04]  /*17d10*/  FSETP.GTU.FTZ.AND P2, PT, R116, R157, PT ;  /* 0x0000009d7400720b */ /* 0x000fc80003f5c000 */
        /* <DEDUP_REMOVED lines=13> */
.L_x_7122:
        /* <DEDUP_REMOVED lines=13> */
.L_x_7124:
[----:B------:R-:W-:Y:S05]  /*17ec0*/  BSYNC.RECONVERGENT B2 ;  /* 0x0000000000027941 */ /* 0x000fea0003800200 */
.L_x_7123:
        /* <DEDUP_REMOVED lines=54> */
[----:B------:R-:W-:-:S07]  /*18230*/  HFMA2 R117, -RZ, RZ, 0, 0 ;  /* 0x00000000ff757431 */ /* 0x000fce00000001ff */
.L_x_7121:
[----:B------:R-:W-:Y:S05]  /*18240*/  BSYNC.RECONVERGENT B1 ;  /* 0x0000000000017941 */ /* 0x000fea0003800200 */
.L_x_7120:
[----:B------:R-:W-:Y:S01]  /*18250*/  I2FP.F32.U32 R5, R5 ;  /* 0x0000000500057245 */ /* 0x000fe20000201000 */
[C---:B------:R-:W-:Y:S01]  /*18260*/  IMAD.U32 R139, R118.reuse, 0x10000, RZ ;  /* 0x00010000768b7824 */ /* 0x040fe200078e00ff */
        /* <DEDUP_REMOVED lines=21> */
.L_x_7127:
        /* <DEDUP_REMOVED lines=12> */
.L_x_7129:
[----:B------:R-:W-:Y:S05]  /*18480*/  BSYNC.RECONVERGENT B2 ;  /* 0x0000000000027941 */ /* 0x000fea0003800200 */
.L_x_7128:
        /* <DEDUP_REMOVED lines=56> */
.L_x_7126:
[----:B------:R-:W-:Y:S05]  /*18810*/  BSYNC.RECONVERGENT B1 ;  /* 0x0000000000017941 */ /* 0x000fea0003800200 */
.L_x_7125:
        /* <DEDUP_REMOVED lines=8> */
[----:B------:R-:W-:-:S03]  /*188a0*/  HFMA2 R116, -RZ, RZ, 0, 1.1920928955078125e-07 ;  /* 0x00000002ff747431 */ /* 0x000fc600000001ff */
[----:B------:R-:W-:Y:S01]  /*188b0*/  FSEL R118, R5, RZ, !P4 ;  /* 0x000000ff05767208 */ /* 0x000fe20006000000 */
[----:B------:R-:W-:Y:S01]  /*188c0*/  IMAD.MOV.U32 R5, RZ, RZ, R2 ;  /* 0x000000ffff057224 */ /* 0x000fe200078e0002 */
[----:B------:R-:W-:-:S03]  /*188d0*/  PLOP3.LUT P4, PT, P4, PT, PT, 0x8, 0x80 ;  /* 0x000000000080781c */ /* 0x000fc6000278e170 */
[----:B------:R-:W-:-:S05]  /*188e0*/  FMUL.FTZ R118, R118, R21 ;  /* 0x0000001576767220 */ /* 0x000fca0000410000 */
[----:B------:R-:W-:Y:S01]  /*188f0*/  MOV R140, R118 ;  /* 0x00000076008c7202 */ /* 0x000fe20000000f00 */
[----:B------:R-:W-:Y:S06]  /*18900*/  @!P5 BRA `(.L_x_7131) ;  /* 0x000000040034d947 */ /* 0x000fec0003800000 */
        /* <DEDUP_REMOVED lines=8> */
.L_x_7132:
[----:B------:R-:W-:Y:S01]  /*18990*/  VIADD R10, R10, 0x1 ;  /* 0x000000010a0a7836 */ /* 0x000fe20000000000 */
[----:B------:R-:W-:Y:S04]  /*189a0*/  BSSY.RECONVERGENT B2, `(.L_x_7133) ;  /* 0x000000b000027945 */ /* 0x000fe80003800200 */
        /* <DEDUP_REMOVED lines=10> */
.L_x_7134:
[----:B------:R-:W-:Y:S05]  /*18a50*/  BSYNC.RECONVERGENT B2 ;  /* 0x0000000000027941 */ /* 0x000fea0003800200 */
.L_x_7133:
        /* <DEDUP_REMOVED lines=53> */
[----:B------:R-:W-:Y:S01]  /*18db0*/  MOV R155, R116 ;  /* 0x00000074009b7202 */ /* 0x000fe20000000f00 */
[----:B------:R-:W-:Y:S01]  /*18dc0*/  IMAD.MOV.U32 R116, RZ, RZ, RZ ;  /* 0x000000ffff747224 */ /* 0x000fe200078e00ff */
[----:B------:R-:W-:-:S07]  /*18dd0*/  LOP3.LUT R8, R160, UR5, R117, 0x96, !PT ;  /* 0x00000005a0087c12 */ /* 0x000fce000f8e9675 */
.L_x_7131:
[----:B------:R-:W-:Y:S05]  /*18de0*/  BSYNC.RECONVERGENT B1 ;  /* 0x0000000000017941 */ /* 0x000fea0003800200 */
.L_x_7130:
        /* <DEDUP_REMOVED lines=23> */
.L_x_7137:
        /* <DEDUP_REMOVED lines=14> */
.L_x_7139:
[----:B------:R-:W-:Y:S05]  /*19040*/  BSYNC.RECONVERGENT B2 ;  /* 0x0000000000027941 */ /* 0x000fea0003800200 */
.L_x_7138:
        /* <DEDUP_REMOVED lines=56> */
.L_x_7136:
[----:B------:R-:W-:Y:S05]  /*193d0*/  BSYNC.RECONVERGENT B1 ;  /* 0x0000000000017941 */ /* 0x000fea0003800200 */
.L_x_7135:
        /* <DEDUP_REMOVED lines=13> */
.L_x_7099:
[----:B------:R-:W-:Y:S02]  /*194b0*/  SEL R161, RZ, 0x10000, !P5 ;  /* 0x00010000ffa17807 */ /* 0x000fe40006800000 */
[----:B------:R-:W-:Y:S02]  /*194c0*/  ISETP.NE.AND P5, PT, R156, RZ, PT ;  /* 0x000000ff9c00720c */ /* 0x000fe40003fa5270 */
[----:B------:R-:W0:Y:S01]  /*194d0*/  LDC.64 R156, c[0x0][0x3a8] ;  /* 0x0000ea00ff9c7b82 */ /* 0x000e220000000a00 */
[----:B------:R-:W-:Y:S02]  /*194e0*/  SEL R158, RZ, 0x1000000, !P6 ;  /* 0x01000000ff9e7807 */ /* 0x000fe40007000000 */
[----:B------:R-:W-:Y:S02]  /*194f0*/  SEL R160, RZ, 0x100, !P4 ;  /* 0x00000100ffa07807 */ /* 0x000fe40006000000 */
[----:B------:R-:W-:Y:S02]  /*19500*/  ISETP.NE.AND P6, PT, R150, RZ, PT ;  /* 0x000000ff9600720c */ /* 0x000fe40003fc5270 */
[----:B------:R-:W-:-:S02]  /*19510*/  LOP3.LUT R161, R160, R158, R161, 0xfe, !PT ;  /* 0x0000009ea0a17212 */ /* 0x000fc400078efea1 */
[----:B------:R-:W-:Y:S02]  /*19520*/  SEL R159, RZ, 0x1000000, !P2 ;  /* 0x01000000ff9f7807 */ /* 0x000fe40005000000 */
        /* <DEDUP_REMOVED lines=11> */
[----:B0-----:R-:W-:-:S05]  /*195e0*/  IMAD.WIDE.U32 R116, R154, 0x8, R116 ;  /* 0x000000089a747825 */ /* 0x001fca00078e0074 */
[----:B------:R3:W-:Y:S02]  /*195f0*/  STG.E.64 desc[UR8][R116.64], R118 ;  /* 0x0000007674007986 */ /* 0x0007e4000c101b08 */
.L_x_7057:
[----:B------:R-:W-:Y:S05]  /*19600*/  BSYNC.RECONVERGENT B0 ;  /* 0x0000000000007941 */ /* 0x000fea0003800200 */
.L_x_7056:
[----:B0123--:R-:W-:Y:S01]  /*19610*/  FADD.FTZ R116, RZ, R122 ;  /* 0x0000007aff747221 */ /* 0x00ffe20000010000 */
[----:B------:R-:W-:Y:S01]  /*19620*/  ISETP.NE.AND P4, PT, R152, RZ, PT ;  /* 0x000000ff9800720c */ /* 0x000fe20003f85270 */
[----:B------:R-:W-:Y:S01]  /*19630*/  BSSY.RECONVERGENT B0, `(.L_x_7140) ;  /* 0x0000085000007945 */ /* 0x000fe20003800200 */
[----:B------:R-:W-:Y:S01]  /*19640*/  ISETP.GT.U32.AND P3, PT, R11, 0xff, PT ;  /* 0x000000ff0b00780c */ /* 0x000fe20003f64070 */
[----:B------:R-:W-:Y:S01]  /*19650*/  FADD.FTZ R116, R121, R116 ;  /* 0x0000007479747221 */ /* 0x000fe20000010000 */
[C---:B------:R-:W-:Y:S01]  /*19660*/  ISETP.GT.U32.AND P2, PT, R11.reuse, 0x17f, PT ;  /* 0x0000017f0b00780c */ /* 0x040fe20003f44070 */
[----:B------:R-:W-:Y:S01]  /*19670*/  HFMA2 R156, -RZ, RZ, 0, 0 ;  /* 0x00000000ff9c7431 */ /* 0x000fe200000001ff */
        /* <DEDUP_REMOVED lines=46> */
[----:B------:R-:W-:Y:S01]  /*19960*/  FADD.FTZ R119, R15, -R116 ;  /* 0x800000740f777221 */ /* 0x000fe20000010000 */
[----:B------:R-:W-:-:S04]  /*19970*/  FFMA.FTZ R117, R117, R117, RZ ;  /* 0x0000007575757223 */ /* 0x000fc800000100ff */
        /* <DEDUP_REMOVED lines=80> */
.L_x_7141:
[----:B------:R-:W-:Y:S05]  /*19e80*/  BSYNC.RECONVERGENT B0 ;  /* 0x0000000000007941 */ /* 0x000fea0003800200 */
.L_x_7140:
        /* <DEDUP_REMOVED lines=12> */
.L_x_7143:
[----:B------:R-:W-:Y:S05]  /*19f50*/  BSYNC.RECONVERGENT B0 ;  /* 0x0000000000007941 */ /* 0x000fea0003800200 */
.L_x_7142:
[----:B------:R-:W1:Y:S01]  /*19f60*/  SHFL.DOWN PT, R155, R156, 0x2, 0x1f ;  /* 0x08401f009c9b7f89 */ /* 0x000e6200000e0000 */
[----:B------:R-:W-:Y:S01]  /*19f70*/  ISETP.NE.AND P2, PT, R149, RZ, PT ;  /* 0x000000ff9500720c */ /* 0x000fe20003f45270 */
[----:B------:R-:W-:Y:S01]  /*19f80*/  BSSY.RECONVERGENT B0, `(.L_x_7144) ;  /* 0x0000053000007945 */ /* 0x000fe20003800200 */
[----:B------:R-:W-:Y:S01]  /*19f90*/  ISETP.NE.AND P1, PT, RZ, UR22, PT ;  /* 0x00000016ff007c0c */ /* 0x000fe2000bf25270 */
[----:B0-----:R-:W0:Y:S04]  /*19fa0*/  SHFL.DOWN PT, R157, R116, 0x2, 0x1f ;  /* 0x08401f00749d7f89 */ /* 0x001e2800000e0000 */
[----:B------:R-:W2:Y:S01]  /*19fb0*/  SHFL.DOWN PT, R154, R117, 0x2, 0x1f ;  /* 0x08401f00759a7f89 */ /* 0x000ea200000e0000 */
[----:B-1----:R-:W-:Y:S01]  /*19fc0*/  IMAD.IADD R119, R155, 0x1, R156 ;  /* 0x000000019b777824 */ /* 0x002fe200078e029c */
[----:B------:R-:W-:-:S02]  /*19fd0*/  I2FP.F32.S32 R158, R155 ;  /* 0x0000009b009e7245 */ /* 0x000fc40000201400 */
        /* <DEDUP_REMOVED lines=24> */
[C---:B--2---:R-:W-:Y:S01]  /*1a160*/  FMUL.FTZ R155, R154.reuse, R157 ;  /* 0x0000009d9a9b7220 */ /* 0x044fe20000410000 */
[----:B------:R-:W-:Y:S02]  /*1a170*/  IMAD.U32 R157, RZ, RZ, UR14 ;  /* 0x0000000eff9d7e24 */ /* 0x000fe4000f8e00ff */
[----:B------:R-:W-:Y:S01]  /*1a180*/  FMUL.FTZ R156, R119, R156 ;  /* 0x0000009c779c7220 */ /* 0x000fe20000410000 */
[----:B-1----:R-:W-:Y:S02]  /*1a190*/  FADD.FTZ R119, R117, R152 ;  /* 0x0000009875777221 */ /* 0x002fe40000010000 */
[----:B------:R-:W0:Y:S01]  /*1a1a0*/  SHFL.IDX PT, R155, R155, RZ, 0x1f ;  /* 0x00001fff9b9b7589 */ /* 0x000e2200000e0000 */
[----:B------:R-:W1:Y:S01]  /*1a1b0*/  LDC R117, c[0x0][0x448] ;  /* 0x00011200ff757b82 */ /* 0x000e620000000800 */
[----:B------:R-:W-:-:S06]  /*1a1c0*/  FFMA.FTZ R156, R154, R156, R119 ;  /* 0x0000009c9a9c7223 */ /* 0x000fcc0000010077 */
[----:B------:R-:W1:Y:S01]  /*1a1d0*/  SHFL.IDX PT, R156, R156, RZ, 0x1f ;  /* 0x00001fff9c9c7589 */ /* 0x000e6200000e0000 */
[----:B------:R-:W2:Y:S01]  /*1a1e0*/  @!P2 LDC.64 R118, c[0x0][0x3c0] ;  /* 0x0000f000ff76ab82 */ /* 0x000ea20000000a00 */
[----:B0-----:R-:W-:-:S05]  /*1a1f0*/  FMUL.FTZ R116, R155, R155 ;  /* 0x0000009b9b747220 */ /* 0x001fca0000410000 */
[----:B------:R-:W-:Y:S01]  /*1a200*/  FSEL R152, R116, RZ, P1 ;  /* 0x000000ff74987208 */ /* 0x000fe20000800000 */
[----:B-1----:R-:W-:Y:S01]  /*1a210*/  FFMA.FTZ R149, R156, UR23, R117 ;  /* 0x000000179c957c23 */ /* 0x002fe20008010075 */
[----:B--2---:R-:W-:Y:S01]  /*1a220*/  @!P2 IMAD.WIDE R118, R157, 0x4, R118 ;  /* 0x000000049d76a825 */ /* 0x004fe200078e0276 */
[----:B------:R-:W0:Y:S03]  /*1a230*/  @!P2 LDC.64 R116, c[0x0][0x3c8] ;  /* 0x0000f200ff74ab82 */ /* 0x000e260000000a00 */
[----:B------:R-:W-:Y:S01]  /*1a240*/  FADD.FTZ R149, R149, R152 ;  /* 0x0000009895957221 */ /* 0x000fe20000010000 */
[----:B------:R-:W-:Y:S01]  /*1a250*/  FSEL R152, R155, RZ, !P1 ;  /* 0x000000ff9b987208 */ /* 0x000fe20004800000 */
[----:B------:R1:W-:Y:S04]  /*1a260*/  @!P2 STG.E desc[UR8][R118.64], R155 ;  /* 0x0000009b7600a986 */ /* 0x0003e8000c101908 */
[----:B------:R-:W2:Y:S01]  /*1a270*/  MUFU.RSQ R149, R149 ;  /* 0x0000009500957308 */ /* 0x000ea20000001400 */
[----:B0-----:R-:W-:-:S05]  /*1a280*/  @!P2 IMAD.WIDE R116, R157, 0x4, R116 ;  /* 0x000000049d74a825 */ /* 0x001fca00078e0274 */
[----:B--2---:R1:W-:Y:S01]  /*1a290*/  @!P2 STG.E desc[UR8][R116.64], R149 ;  /* 0x000000957400a986 */ /* 0x0043e2000c101908 */
[----:B------:R-:W-:Y:S05]  /*1a2a0*/  @!P4 BRA `(.L_x_7145) ;  /* 0x000000000080c947 */ /* 0x000fea0003800000 */
[--C-:B-1----:R-:W-:Y:S01]  /*1a2b0*/  FADD.FTZ R116, R122, -R152.reuse ;  /* 0x800000987a747221 */ /* 0x102fe20000010000 */
[--C-:B------:R-:W-:Y:S01]  /*1a2c0*/  FADD.FTZ R118, R121, -R152.reuse ;  /* 0x8000009879767221 */ /* 0x100fe20000010000 */
[----:B------:R-:W0:Y:S01]  /*1a2d0*/  LDC.64 R154, c[0x0][0x428] ;  /* 0x00010a00ff9a7b82 */ /* 0x000e220000000a00 */
[--C-:B------:R-:W-:Y:S01]  /*1a2e0*/  FADD.FTZ R156, R133, -R152.reuse ;  /* 0x80000098859c7221 */ /* 0x100fe20000010000 */
[C---:B------:R-:W-:Y:S01]  /*1a2f0*/  FMUL.FTZ R117, R149.reuse, R116 ;  /* 0x0000007495757220 */ /* 0x040fe20000410000 */
[----:B------:R-:W-:Y:S01]  /*1a300*/  FMUL.FTZ R118, R149, R118 ;  /* 0x0000007695767220 */ /* 0x000fe20000410000 */
[----:B------:R-:W-:Y:S01]  /*1a310*/  FADD.FTZ R158, R141, -R152 ;  /* 0x800000988d9e7221 */ /* 0x000fe20000010000 */
[----:B------:R-:W-:Y:S01]  /*1a320*/  FMUL.FTZ R119, R149, R156 ;  /* 0x0000009c95777220 */ /* 0x000fe20000410000 */
[----:B-----5:R-:W-:Y:S01]  /*1a330*/  FFMA.FTZ R116, R117, R112, R104 ;  /* 0x0000007075747223 */ /* 0x020fe20000010068 */
[----:B------:R-:W-:Y:S01]  /*1a340*/  FFMA.FTZ R117, R118, R113, R105 ;  /* 0x0000007176757223 */ /* 0x000fe20000010069 */
[--C-:B------:R-:W-:Y:S01]  /*1a350*/  FADD.FTZ R118, R125, -R152.reuse ;  /* 0x800000987d767221 */ /* 0x100fe20000010000 */
[--C-:B------:R-:W-:Y:S01]  /*1a360*/  FADD.FTZ R156, R134, -R152.reuse ;  /* 0x80000098869c7221 */ /* 0x100fe20000010000 */
[--C-:B------:R-:W-:Y:S01]  /*1a370*/  FADD.FTZ R160, R142, -R152.reuse ;  /* 0x800000988ea07221 */ /* 0x100fe20000010000 */
        /* <DEDUP_REMOVED lines=13> */
[C---:B0-----:R-:W-:Y:S01]  /*1a450*/  IMAD.WIDE.U32 R154, R0.reuse, 0x10, R154 ;  /* 0x00000010009a7825 */ /* 0x041fe200078e009a */
[----:B------:R-:W-:-:S02]  /*1a460*/  IADD3 R0, PT, PT, R0, 0x80, RZ ;  /* 0x0000008000007810 */ /* 0x000fc40007ffe0ff */
[----:B------:R-:W-:Y:S02]  /*1a470*/  F2FP.BF16.F32.PACK_AB R117, R118, R117 ;  /* 0x000000757675723e */ /* 0x000fe400000010ff */
[----:B------:R-:W-:Y:S02]  /*1a480*/  F2FP.BF16.F32.PACK_AB R118, R156, R119 ;  /* 0x000000779c76723e */ /* 0x000fe400000010ff */
[----:B------:R-:W-:-:S05]  /*1a490*/  F2FP.BF16.F32.PACK_AB R119, R160, R157 ;  /* 0x0000009da077723e */ /* 0x000fca00000010ff */
[----:B------:R0:W-:Y:S02]  /*1a4a0*/  STG.E.128 desc[UR8][R154.64], R116 ;  /* 0x000000749a007986 */ /* 0x0001e4000c101d08 */
.L_x_7145:
[----:B------:R-:W-:Y:S05]  /*1a4b0*/  BSYNC.RECONVERGENT B0 ;  /* 0x0000000000007941 */ /* 0x000fea0003800200 */
.L_x_7144:
[----:B------:R-:W-:Y:S01]  /*1a4c0*/  ISETP.NE.AND P1, PT, R151, RZ, PT ;  /* 0x000000ff9700720c */ /* 0x000fe20003f25270 */
[----:B------:R-:W-:-:S12]  /*1a4d0*/  BSSY.RECONVERGENT B0, `(.L_x_7146) ;  /* 0x0000022000007945 */ /* 0x000fd80003800200 */
[----:B------:R-:W-:Y:S05]  /*1a4e0*/  @!P1 BRA `(.L_x_7147) ;  /* 0x0000000000809947 */ /* 0x000fea0003800000 */
[--C-:B01----:R-:W-:Y:S01]  /*1a4f0*/  FADD.FTZ R116, R120, -R152.reuse ;  /* 0x8000009878747221 */ /* 0x103fe20000010000 */
        /* <DEDUP_REMOVED lines=25> */
[----:B0-----:R-:W-:-:S03]  /*1a690*/  IMAD.WIDE.U32 R154, R0, 0x10, R154 ;  /* 0x00000010009a7825 */ /* 0x001fc600078e009a */
[----:B------:R-:W-:Y:S01]  /*1a6a0*/  F2FP.BF16.F32.PACK_AB R117, R118, R117 ;  /* 0x000000757675723e */ /* 0x000fe200000010ff */
[----:B------:R-:W-:Y:S01]  /*1a6b0*/  VIADD R0, R0, 0x80 ;  /* 0x0000008000007836 */ /* 0x000fe20000000000 */
[----:B------:R-:W-:Y:S02]  /*1a6c0*/  F2FP.BF16.F32.PACK_AB R118, R156, R119 ;  /* 0x000000779c76723e */ /* 0x000fe400000010ff */
[----:B------:R-:W-:-:S05]  /*1a6d0*/  F2FP.BF16.F32.PACK_AB R119, R160, R151 ;  /* 0x00000097a077723e */ /* 0x000fca00000010ff */
[----:B------:R2:W-:Y:S02]  /*1a6e0*/  STG.E.128 desc[UR8][R154.64], R116 ;  /* 0x000000749a007986 */ /* 0x0005e4000c101d08 */
.L_x_7147:
[----:B------:R-:W-:Y:S05]  /*1a6f0*/  BSYNC.RECONVERGENT B0 ;  /* 0x0000000000007941 */ /* 0x000fea0003800200 */
.L_x_7146:
[----:B------:R-:W-:Y:S01]  /*1a700*/  ISETP.NE.AND P1, PT, R153, RZ, PT ;  /* 0x000000ff9900720c */ /* 0x000fe20003f25270 */
[----:B------:R-:W-:-:S12]  /*1a710*/  BSSY.RECONVERGENT B0, `(.L_x_7148) ;  /* 0x0000022000007945 */ /* 0x000fd80003800200 */
[----:B------:R-:W-:Y:S05]  /*1a720*/  @!P1 BRA `(.L_x_7149) ;  /* 0x0000000000809947 */ /* 0x000fea0003800000 */
[--C-:B012---:R-:W-:Y:S01]  /*1a730*/  FADD.FTZ R116, R14, -R152.reuse ;  /* 0x800000980e747221 */ /* 0x107fe20000010000 */
        /* <DEDUP_REMOVED lines=31> */
.L_x_7149:
[----:B------:R-:W-:Y:S05]  /*1a930*/  BSYNC.RECONVERGENT B0 ;  /* 0x0000000000007941 */ /* 0x000fea0003800200 */
.L_x_7148:
        /* <DEDUP_REMOVED lines=31> */
[----:B0-----:R-:W-:-:S05]  /*1ab30*/  IMAD.WIDE.U32 R152, R0, 0x10, R152 ;  /* 0x0000001000987825 */ /* 0x001fca00078e0098 */
[----:B------:R4:W-:Y:S02]  /*1ab40*/  STG.E.128 desc[UR8][R152.64], R116 ;  /* 0x0000007498007986 */ /* 0x0009e4000c101d08 */
.L_x_7151:
[----:B------:R-:W-:Y:S05]  /*1ab50*/  BSYNC.RECONVERGENT B0 ;  /* 0x0000000000007941 */ /* 0x000fea0003800200 */
.L_x_7150:
[----:B------:R-:W-:Y:S02]  /*1ab60*/  UIADD3 UR14, UPT, UPT, UR14, UR12, URZ ;  /* 0x0000000c0e0e7290 */ /* 0x000fe4000fffe0ff */
[----:B------:R-:W-:Y:S02]  /*1ab70*/  UPLOP3.LUT UP2, UPT, UPT, UPT, UP2, 0x40, 0x4 ;  /* 0x000000000004789c */ /* 0x000fe40003f4e820 */
[----:B------:R-:W-:-:S09]  /*1ab80*/  UISETP.GE.AND UP1, UPT, UR14, UR13, UPT ;  /* 0x0000000d0e00728c */ /* 0x000fd2000bf26270 */
[----:B------:R-:W-:Y:S05]  /*1ab90*/  BRA.U !UP1, `(.L_x_7152) ;  /* 0xfffffe6509247547 */ /* 0x000fea000b83ffff */
[----:B------:R-:W-:Y:S05]  /*1aba0*/  EXIT ;  /* 0x000000000000794d */ /* 0x000fea0003800000 */
.L_x_7153:
        /* <DEDUP_REMOVED lines=13> */
.L_x_27242:


//--------------------- .text._ZN10layer_norm13ln_fwd_kernelINS_13Kernel_traitsIf13__nv_bfloat16S2_S2_fjLj4096ELj1ELj1ELj4ELj16ENS_18Kernel_traits_baseILj4096EfS2_S2_S2_fjLj128EEEEELb1ELb1ELb0ELb1EEEvNS_9FwdParamsE --------------------------
	.section	.text._ZN10layer_norm13ln_fwd_kernelINS_13Kernel_traitsIf13__nv_bfloat16S2_S2_fjLj4096ELj1ELj1ELj4ELj16ENS_18Kernel_traits_baseILj4096EfS2_S2_S2_fjLj128EEEEELb1ELb1ELb0ELb1EEEvNS_9FwdParamsE,"ax",@progbits
	.align	128
        .global         _ZN10layer_norm13ln_fwd_kernelINS_13Kernel_traitsIf13__nv_bfloat16S2_S2_fjLj4096ELj1ELj1ELj4ELj16ENS_18Kernel_traits_baseILj4096EfS2_S2_S2_fjLj128EEEEELb1ELb1ELb0ELb1EEEvNS_9FwdParamsE
        .type           _ZN10layer_norm13ln_fwd_kernelINS_13Kernel_traitsIf13__nv_bfloat16S2_S2_fjLj4096ELj1ELj1ELj4ELj16ENS_18Kernel_traits_baseILj4096EfS2_S2_S2_fjLj128EEEEELb1ELb1ELb0ELb1EEEvNS_9FwdParamsE,@function
        .size           _ZN10layer_norm13ln_fwd_kernelINS_13Kernel_traitsIf13__nv_bfloat16S2_S2_fjLj4096ELj1ELj1ELj4ELj16ENS_18Kernel_traits_baseILj4096EfS2_S2_S2_fjLj128EEEEELb1ELb1ELb0ELb1EEEvNS_9FwdParamsE,(.L_x_27243 - _ZN10layer_norm13ln_fwd_kernelINS_13Kernel_traitsIf13__nv_bfloat16S2_S2_fjLj4096ELj1ELj1ELj4ELj16ENS_18Kernel_traits_baseILj4096EfS2_S2_S2_fjLj128EEEEELb1ELb1ELb0ELb1EEEvNS_9FwdParamsE)
        .other          _ZN10layer_norm13ln_fwd_kernelINS_13Kernel_traitsIf13__nv_bfloat16S2_S2_fjLj4096ELj1ELj1ELj4ELj16ENS_18Kernel_traits_baseILj4096EfS2_S2_S2_fjLj128EEEEELb1ELb1ELb0ELb1EEEvNS_9FwdParamsE,@"STO_CUDA_ENTRY STV_DEFAULT"
_ZN10layer_norm13ln_fwd_kernelINS_13Kernel_traitsIf13__nv_bfloat16S2_S2_fjLj4096ELj1ELj1ELj4ELj16ENS_18Kernel_traits_baseILj4096EfS2_S2_S2_fjLj128EEEEELb1ELb1ELb0ELb1EEEvNS_9FwdParamsE:
.text._ZN10layer_norm13ln_fwd_kernelINS_13Kernel_traitsIf13__nv_bfloat16S2_S2_fjLj4096ELj1ELj1ELj4ELj16ENS_18Kernel_traits_baseILj4096EfS2_S2_S2_fjLj128EEEEELb1ELb1ELb0ELb1EEEvNS_9FwdParamsE:
[----:B------:R-:W-:Y:S01]  /*0000*/  LDC R1, c[0x0][0x37c] ;  /* 0x0000df00ff017b82 */ /* 0x000fe20000000800 */
[----:B------:R-:W0:Y:S07]  /*0010*/  LDCU.U8 UR4, c[0x0][0x464] ;  /* 0x00008c80ff0477ac */ /* 0x000e2e0008000000 */
[----:B------:R-:W1:Y:S01]  /*0020*/  LDC R156, c[0x0][0x458] ;  /* 0x00011600ff9c7b82 */ /* 0x000e620000000800 */
[----:B------:R-:W2:Y:S01]  /*0030*/  LDCU.64 UR10, c[0x0][0x450] ;  /* 0x00008a00ff0a77ac */ /* 0x000ea20008000a00 */
[----:B------:R-:W3:Y:S06]  /*0040*/  LDCU.64 UR8, c[0x0][0x358] ;  /* 0x00006b00ff0877ac */ /* 0x000eec0008000a00 */
[----:B------:R-:W1:Y:S01]  /*0050*/  LDC R157, c[0x0][0x45c] ;  /* 0x00011700ff9d7b82 */ /* 0x000e620000000800 */
[----:B0-----:R-:W-:Y:S01]  /*0060*/  ISETP.NE.AND P0, PT, RZ, UR4, PT ;  /* 0x00000004ff007c0c */ /* 0x001fe2000bf05270 */
[----:B------:R-:W0:Y:S01]  /*0070*/  LDCU.64 UR4, c[0x0][0x438] ;  /* 0x00008700ff0477ac */ /* 0x000e220008000a00 */
[----:B--2---:R-:W-:-:S02]  /*0080*/  IMAD.U32 R2, RZ, RZ, UR10 ;  /* 0x0000000aff027e24 */ /* 0x004fc4000f8e00ff */
[----:B------:R-:W-:-:S09]  /*0090*/  IMAD.U32 R3, RZ, RZ, UR11 ;  /* 0x0000000bff037e24 */ /* 0x000fd2000f8e00ff */
[----:B---3--:R-:W2:Y:S01]  /*00a0*/  @P0 LDG.E.64 R2, desc[UR8][R2.64] ;  /* 0x0000000802020981 */ /* 0x008ea2000c1e1b00 */
[----:B------:R-:W3:Y:S03]  /*00b0*/  @P0 LDC R7, c[0x0][0x460] ;  /* 0x00011800ff070b82 */ /* 0x000ee60000000800 */
[----:B-1----:R-:W3:Y:S01]  /*00c0*/  @P0 LDG.E.64 R4, desc[UR8][R156.64] ;  /* 0x000000089c040981 */ /* 0x002ee2000c1e1b00 */
[----:B0-----:R-:W-:Y:S01]  /*00d0*/  UISETP.NE.U32.AND UP0, UPT, UR4, URZ, UPT ;  /* 0x000000ff0400728c */ /* 0x001fe2000bf05070 */
[----:B------:R-:W0:Y:S03]  /*00e0*/  S2R R13, SR_TID.X ;  /* 0x00000000000d7919 */ /* 0x000e260000002100 */
[----:B------:R-:W0:Y:S01]  /*00f0*/  S2UR UR16, SR_CTAID.X ;  /* 0x00000000001079c3 */ /* 0x000e220000002500 */
[----:B------:R-:W-:-:S07]  /*0100*/  UISETP.NE.AND.EX UP0, UPT, UR5, URZ, UPT, UP0 ;  /* 0x000000ff0500728c */ /* 0x000fce000bf05300 */
[----:B------:R-:W0:Y:S02]  /*0110*/  LDC R0, c[0x0][0x360] ;  /* 0x0000d800ff007b82 */ /* 0x000e240000000800 */
[----:B0-----:R-:W-:Y:S01]  /*0120*/  IMAD R9, R0, UR16, R13 ;  /* 0x0000001000097c24 */ /* 0x001fe2000f8e020d */
[----:B--2---:R-:W-:Y:S02]  /*0130*/  @P0 R2UR UR10, R2 ;  /* 0x00000000020a02ca */ /* 0x004fe400000e0000 */
[----:B------:R-:W-:Y:S02]  /*0140*/  @P0 R2UR UR11, R3 ;  /* 0x00000000030b02ca */ /* 0x000fe400000e0000 */
[----:B---3--:R-:W-:-:S04]  /*0150*/  @P0 IADD3 R156, P1, PT, R4, R7, RZ ;  /* 0x00000007049c0210 */ /* 0x008fc80007f3e0ff */
[----:B------:R-:W-:-:S04]  /*0160*/  @P0 IADD3.X R157, PT, PT, RZ, R5, RZ, P1, !PT ;  /* 0x00000005ff9d0210 */ /* 0x000fc80000ffe4ff */
[--C-:B------:R-:W-:Y:S01]  /*0170*/  SHF.R.U64 R8, R156, 0x2, R157.reuse ;  /* 0x000000029c087819 */ /* 0x100fe2000000129d */
[----:B------:R-:W-:Y:S01]  /*0180*/  UIADD3 UR6, UPT, UPT, UR10, -0x61c88647, URZ ;  /* 0x9e3779b90a067890 */ /* 0x000fe2000fffe0ff */
[----:B------:R-:W-:Y:S01]  /*0190*/  SHF.R.U32.HI R7, RZ, 0x2, R157 ;  /* 0x00000002ff077819 */ /* 0x000fe2000001169d */
[----:B------:R-:W-:Y:S02]  /*01a0*/  UIADD3 UR20, UPT, UPT, UR11, -0x4498517b, URZ ;  /* 0xbb67ae850b147890 */ /* 0x000fe4000fffe0ff */
        /* <DEDUP_REMOVED lines=48> */
.L_x_7154:
        /* <DEDUP_REMOVED lines=36> */
.L_x_7155:
[----:B------:R-:W1:Y:S02]  /*06f0*/  LDCU UR4, c[0x0][0x384] ;  /* 0x00007080ff0477ac */ /* 0x000e640008000800 */
[----:B-1----:R-:W-:-:S06]  /*0700*/  UISETP.GE.AND UP0, UPT, UR16, UR4, UPT ;  /* 0x000000041000728c */ /* 0x002fcc000bf06270 */
[----:B------:R-:W-:-:S13]  /*0710*/  PLOP3.LUT P0, PT, PT, PT, UP0, 0x80, 0x8 ;  /* 0x000000000008781c */ /* 0x000fda0003f0f008 */
[----:B------:R-:W-:Y:S05]  /*0720*/  @P0 EXIT ;  /* 0x000000000000094d */ /* 0x000fea0003800000 */
[----:B------:R-:W-:Y:S01]  /*0730*/  IMAD.HI.U32 R0, R9, -0x326172a9, RZ ;  /* 0xcd9e8d5709007827 */ /* 0x000fe200078e00ff */
[----:B------:R-:W1:Y:S01]  /*0740*/  LDCU.64 UR4, c[0x0][0x3e0] ;  /* 0x00007c00ff0477ac */ /* 0x000e620008000a00 */
[----:B------:R-:W-:Y:S02]  /*0750*/  LOP3.LUT R156, R156, 0x3, RZ, 0xc0, !PT ;  /* 0x000000039c9c7812 */ /* 0x000fe400078ec0ff */
[----:B0-----:R-:W-:Y:S01]  /*0760*/  IMAD.HI.U32 R2, R8, -0x2daee0ad, RZ ;  /* 0xd2511f5308027827 */ /* 0x001fe200078e00ff */
[----:B------:R-:W-:Y:S01]  /*0770*/  LOP3.LUT R0, R7, UR10, R0, 0x96, !PT ;  /* 0x0000000a07007c12 */ /* 0x000fe2000f8e9600 */
[----:B------:R-:W0:Y:S02]  /*0780*/  LDCU UR18, c[0x0][0x388] ;  /* 0x00007100ff1277ac */ /* 0x000e240008000800 */
[----:B------:R-:W-:Y:S01]  /*0790*/  IMAD R4, R9, -0x326172a9, RZ ;  /* 0xcd9e8d5709047824 */ /* 0x000fe200078e02ff */
[----:B------:R-:W-:Y:S01]  /*07a0*/  LOP3.LUT R2, R2, UR11, RZ, 0x3c, !PT ;  /* 0x0000000b02027c12 */ /* 0x000fe2000f8e3cff */
[----:B------:R-:W-:Y:S01]  /*07b0*/  IMAD R6, R8, -0x2daee0ad, RZ ;  /* 0xd2511f5308067824 */ /* 0x000fe200078e02ff */
[----:B------:R-:W2:Y:S01]  /*07c0*/  LDCU.U8 UR40, c[0x0][0x410] ;  /* 0x00008200ff2877ac */ /* 0x000ea20008000000 */
[----:B------:R-:W-:Y:S01]  /*07d0*/  IMAD.HI.U32 R5, R0, -0x2daee0ad, RZ ;  /* 0xd2511f5300057827 */ /* 0x000fe200078e00ff */
[----:B------:R-:W3:Y:S03]  /*07e0*/  LDCU UR19, c[0x0][0x400] ;  /* 0x00008000ff1377ac */ /* 0x000ee60008000800 */
[----:B------:R-:W-:Y:S01]  /*07f0*/  IMAD.HI.U32 R3, R2, -0x326172a9, RZ ;  /* 0xcd9e8d5702037827 */ /* 0x000fe200078e00ff */
[----:B------:R-:W-:Y:S01]  /*0800*/  LOP3.LUT R5, R6, UR20, R5, 0x96, !PT ;  /* 0x0000001406057c12 */ /* 0x000fe2000f8e9605 */
[----:B-1----:R-:W-:-:S02]  /*0810*/  UISETP.NE.U32.AND UP0, UPT, UR4, URZ, UPT ;  /* 0x000000ff0400728c */ /* 0x002fc4000bf05070 */
[----:B------:R-:W-:Y:S01]  /*0820*/  IMAD R11, R2, -0x326172a9, RZ ;  /* 0xcd9e8d57020b7824 */ /* 0x000fe200078e02ff */
[----:B------:R-:W-:Y:S01]  /*0830*/  LOP3.LUT R3, R4, UR6, R3, 0x96, !PT ;  /* 0x0000000604037c12 */ /* 0x000fe2000f8e9603 */
[----:B------:R-:W-:Y:S01]  /*0840*/  IMAD R13, R0, -0x2daee0ad, RZ ;  /* 0xd2511f53000d7824 */ /* 0x000fe200078e02ff */
[----:B------:R-:W-:Y:S01]  /*0850*/  UISETP.NE.AND.EX UP0, UPT, UR5, URZ, UPT, UP0 ;  /* 0x000000ff0500728c */ /* 0x000fe2000bf05300 */
[----:B------:R-:W-:Y:S01]  /*0860*/  IMAD.HI.U32 R0, R5, -0x326172a9, RZ ;  /* 0xcd9e8d5705007827 */ /* 0x000fe200078e00ff */
[----:B------:R-:W1:Y:S03]  /*0870*/  LDCU UR6, c[0x0][0x404] ;  /* 0x00008080ff0677ac */ /* 0x000e660008000800 */
[----:B------:R-:W-:Y:S01]  /*0880*/  IMAD.HI.U32 R2, R3, -0x2daee0ad, RZ ;  /* 0xd2511f5303027827 */ /* 0x000fe200078e00ff */
[----:B------:R-:W-:Y:S01]  /*0890*/  LOP3.LUT R0, R11, UR7, R0, 0x96, !PT ;  /* 0x000000070b007c12 */ /* 0x000fe2000f8e9600 */
[----:B------:R-:W4:Y:S02]  /*08a0*/  LDCU UR7, c[0x0][0x408] ;  /* 0x00008100ff0777ac */ /* 0x000f240008000800 */
        /* <DEDUP_REMOVED lines=37> */
[----:B------:R-:W-:Y:S01]  /*0b00*/  LOP3.LUT R0, R11, UR15, R0, 0x96, !PT ;  /* 0x0000000f0b007c12 */ /* 0x000fe2000f8e9600 */
[----:B------:R-:W0:Y:S02]  /*0b10*/  LDCU.64 UR14, c[0x0][0x380] ;  /* 0x00007000ff0e77ac */ /* 0x000e240008000a00 */
[----:B------:R-:W-:Y:S01]  /*0b20*/  IMAD R4, R5, -0x326172a9, RZ ;  /* 0xcd9e8d5705047824 */ /* 0x000fe200078e02ff */
[----:B------:R-:W-:Y:S01]  /*0b30*/  LOP3.LUT R2, R13, UR29, R2, 0x96, !PT ;  /* 0x0000001d0d027c12 */ /* 0x000fe2000f8e9602 */
[----:B------:R-:W-:Y:S02]  /*0b40*/  IMAD R3, R3, -0x2daee0ad, RZ ;  /* 0xd2511f5303037824 */ /* 0x000fe400078e02ff */
[----:B------:R-:W-:-:S04]  /*0b50*/  IMAD.HI.U32 R6, R0, -0x2daee0ad, RZ ;  /* 0xd2511f5300067827 */ /* 0x000fc800078e00ff */
[----:B------:R-:W-:Y:S01]  /*0b60*/  IMAD.HI.U32 R5, R2, -0x326172a9, RZ ;  /* 0xcd9e8d5702057827 */ /* 0x000fe200078e00ff */
[----:B------:R-:W-:-:S03]  /*0b70*/  LOP3.LUT R6, R3, UR30, R6, 0x96, !PT ;  /* 0x0000001e03067c12 */ /* 0x000fc6000f8e9606 */
[----:B------:R-:W-:Y:S01]  /*0b80*/  IMAD.MOV.U32 R3, RZ, RZ, RZ ;  /* 0x000000ffff037224 */ /* 0x000fe200078e00ff */
[----:B------:R-:W-:Y:S01]  /*0b90*/  LOP3.LUT R5, R4, UR17, R5, 0x96, !PT ;  /* 0x0000001104057c12 */ /* 0x000fe2000f8e9605 */
[----:B------:R-:W-:Y:S02]  /*0ba0*/  IMAD R147, R0, -0x2daee0ad, RZ ;  /* 0xd2511f5300937824 */ /* 0x000fe400078e02ff */
[----:B01234-:R-:W-:-:S07]  /*0bb0*/  IMAD R4, R2, -0x326172a9, RZ ;  /* 0xcd9e8d5702047824 */ /* 0x01ffce00078e02ff */
.L_x_7359:
        /* <DEDUP_REMOVED lines=14> */
[----:B-----5:R-:W5:Y:S01]  /*0ca0*/  LDG.E.128 R12, desc[UR8][R12.64] ;  /* 0x000000080c0c7981 */ /* 0x020f62000c1e1d00 */
[----:B------:R-:W-:Y:S01]  /*0cb0*/  PLOP3.LUT P0, PT, PT, PT, UP0, 0x80, 0x8 ;  /* 0x000000000008781c */ /* 0x000fe20003f0f008 */
[----:B------:R-:W-:Y:S01]  /*0cc0*/  UISETP.NE.U32.AND UP1, UPT, UR12, URZ, UPT ;  /* 0x000000ff0c00728c */ /* 0x000fe2000bf25070 */
[----:B------:R-:W-:Y:S01]  /*0cd0*/  IMAD.MOV.U32 R127, RZ, RZ, 0x2f800000 ;  /* 0x2f800000ff7f7424 */ /* 0x000fe200078e00ff */
[----:B------:R-:W-:Y:S01]  /*0ce0*/  UMOV UR17, 0x3f800000 ;  /* 0x3f80000000117882 */ /* 0x000fe20000000000 */
[----:B------:R-:W-:Y:S02]  /*0cf0*/  UIADD3 UR30, UPT, UPT, UR10, -0x700cb87f, URZ ;  /* 0x8ff347810a1e7890 */ /* 0x000fe4000fffe0ff */
[----:B------:R-:W-:Y:S02]  /*0d00*/  UISETP.NE.AND.EX UP1, UPT, UR13, URZ, UPT, UP1 ;  /* 0x000000ff0d00728c */ /* 0x000fe4000bf25310 */
[----:B------:R-:W-:Y:S02]  /*0d10*/  UIADD3 UR31, UPT, UPT, UR10, -0x61c88647, URZ ;  /* 0x9e3779b90a1f7890 */ /* 0x000fe4000fffe0ff */
[----:B------:R-:W-:-:S02]  /*0d20*/  UIADD3 UR32, UPT, UPT, UR10, -0xe443238, URZ ;  /* 0xf1bbcdc80a207890 */ /* 0x000fc4000fffe0ff */
[----:B------:R-:W-:Y:S02]  /*0d30*/  UIADD3 UR33, UPT, UPT, UR11, -0x56f99767, URZ ;  /* 0xa90668990b217890 */ /* 0x000fe4000fffe0ff */
[----:B------:R-:W-:Y:S02]  /*0d40*/  UIADD3 UR34, UPT, UPT, UR10, 0x5384540f, URZ ;  /* 0x5384540f0a227890 */ /* 0x000fe4000fffe0ff */
[----:B------:R-:W-:Y:S02]  /*0d50*/  UIADD3 UR35, UPT, UPT, UR10, 0x3c6ef372, URZ ;  /* 0x3c6ef3720a237890 */ /* 0x000fe4000fffe0ff */
[----:B------:R-:W-:Y:S02]  /*0d60*/  UIADD3 UR36, UPT, UPT, UR11, 0x646e171e, URZ ;  /* 0x646e171e0b247890 */ /* 0x000fe4000fffe0ff */
[----:B------:R-:W-:Y:S01]  /*0d70*/  UIADD3 UR37, UPT, UPT, UR11, -0x695add53, URZ ;  /* 0x96a522ad0b257890 */ /* 0x000fe2000fffe0ff */
[----:B---3--:R-:W-:-:S13]  /*0d80*/  @P0 R2UR UR4, R10 ;  /* 0x000000000a0402ca */ /* 0x008fda00000e0000 */
[----:B------:R-:W-:Y:S01]  /*0d90*/  @UP0 USHF.L.U32 UR17, UR4, 0x10, URZ ;  /* 0x0000001004110899 */ /* 0x000fe200080006ff */
[----:B------:R-:W-:Y:S11]  /*0da0*/  BRA.U !UP1, `(.L_x_7156) ;  /* 0x0000002909107547 */ /* 0x000ff6000b800000 */
[----:B------:R-:W0:Y:S02]  /*0db0*/  LDC.64 R16, c[0x0][0x3a0] ;  /* 0x0000e800ff107b82 */ /* 0x000e240000000a00 */
[----:B0-----:R-:W-:-:S06]  /*0dc0*/  IMAD.WIDE.U32 R16, R0, 0x10, R16 ;  /* 0x0000001000107825 */ /* 0x001fcc00078e0010 */
[----:B------:R-:W5:Y:S01]  /*0dd0*/  LDG.E.128 R16, desc[UR8][R16.64] ;  /* 0x0000000810107981 */ /* 0x000f62000c1e1d00 */
[----:B------:R-:W-:Y:S01]  /*0de0*/  ISETP.NE.AND P0, PT, R156, 0x1, PT ;  /* 0x000000019c00780c */ /* 0x000fe20003f05270 */
[----:B------:R-:W-:Y:S02]  /*0df0*/  HFMA2 R10, -RZ, RZ, 0, 1.1920928955078125e-07 ;  /* 0x00000002ff0a7431 */ /* 0x000fe400000001ff */
[----:B------:R-:W-:Y:S02]  /*0e00*/  IMAD.MOV.U32 R11, RZ, RZ, R4 ;  /* 0x000000ffff0b7224 */ /* 0x000fe400078e0004 */
[----:B------:R-:W-:-:S08]  /*0e10*/  IMAD.MOV.U32 R128, RZ, RZ, R147 ;  /* 0x000000ffff807224 */ /* 0x000fd000078e0093 */
[----:B------:R-:W-:Y:S05]  /*0e20*/  @!P0 BRA `(.L_x_7157) ;  /* 0x0000000400108947 */ /* 0x000fea0003800000 */
[----:B------:R-:W-:-:S04]  /*0e30*/  MOV R11, 0x2 ;  /* 0x00000002000b7802 */ /* 0x000fc80000000f00 */
[----:B------:R-:W-:-:S05]  /*0e40*/  VIADDMNMX.U32 R10, R156, 0xfffffffe, R11, PT ;  /* 0xfffffffe9c0a7846 */ /* 0x000fca000380000b */
[----:B------:R-:W-:-:S04]  /*0e50*/  IMAD.SHL.U32 R116, R10, 0x4, RZ ;  /* 0x000000040a747824 */ /* 0x000fc800078e00ff */
[----:B------:R-:W0:Y:S02]  /*0e60*/  LDC R10, c[0x2][R116] ;  /* 0x00800000740a7b82 */ /* 0x000e240000000800 */
[----:B0-----:R-:W-:-:S04]  /*0e70*/  SHF.R.S32.HI R11, RZ, 0x1f, R10 ;  /* 0x0000001fff0b7819 */ /* 0x001fc8000001140a */
.L_x_27082:
[----:B------:R-:W-:Y:S05]  /*0e80*/  BRX R10 -0xe90                                         (*"BRANCH_TARGETS .L_x_27083,.L_x_27084,.L_x_27085"*) ;  /* 0xfffffff00a5c7949 */ /* 0x000fea000383ffff */
.L_x_27085:
[----:B------:R-:W-:Y:S01]  /*0e90*/  VIADD R10, R156, 0x1 ;  /* 0x000000019c0a7836 */ /* 0x000fe20000000000 */
[----:B------:R-:W-:Y:S01]  /*0ea0*/  MOV R128, R147 ;  /* 0x0000009300807202 */ /* 0x000fe20000000f00 */
[----:B------:R-:W-:Y:S01]  /*0eb0*/  IMAD.MOV.U32 R11, RZ, RZ, R5 ;  /* 0x000000ffff0b7224 */ /* 0x000fe200078e0005 */
[----:B------:R-:W-:Y:S06]  /*0ec0*/  BRA `(.L_x_7157) ;  /* 0x0000000000e87947 */ /* 0x000fec0003800000 */
.L_x_27083:
[----:B------:R-:W-:Y:S02]  /*0ed0*/  HFMA2 R10, -RZ, RZ, 0, 1.78813934326171875e-07 ;  /* 0x00000003ff0a7431 */ /* 0x000fe400000001ff */
[----:B------:R-:W-:Y:S02]  /*0ee0*/  IMAD.MOV.U32 R128, RZ, RZ, R147 ;  /* 0x000000ffff807224 */ /* 0x000fe400078e0093 */
[----:B------:R-:W-:Y:S01]  /*0ef0*/  IMAD.MOV.U32 R11, RZ, RZ, R6 ;  /* 0x000000ffff0b7224 */ /* 0x000fe200078e0006 */
[----:B------:R-:W-:Y:S06]  /*0f00*/  BRA `(.L_x_7157) ;  /* 0x0000000000d87947 */ /* 0x000fec0003800000 */
.L_x_27084:
        /* <DEDUP_REMOVED lines=12> */
.L_x_7158:
        /* <DEDUP_REMOVED lines=39> */
[----:B------:R-:W-:Y:S02]  /*1240*/  MOV R4, R116 ;  /* 0x0000007400047202 */ /* 0x000fe40000000f00 */
[----:B------:R-:W-:Y:S01]  /*1250*/  LOP3.LUT R6, R10, UR37, R129, 0x96, !PT ;  /* 0x000000250a067c12 */ /* 0x000fe2000f8e9681 */
[----:B------:R-:W-:-:S07]  /*1260*/  IMAD.MOV.U32 R10, RZ, RZ, RZ ;  /* 0x000000ffff0a7224 */ /* 0x000fce00078e00ff */
.L_x_7157:
[----:B------:R-:W-:Y:S01]  /*1270*/  I2FP.F32.U32 R116, R11 ;  /* 0x0000000b00747245 */ /* 0x000fe20000201000 */
[----:B------:R-:W-:Y:S01]  /*1280*/  UMOV UR5, UR7 ;  /* 0x0000000700057c82 */ /* 0x000fe20008000000 */
[----:B-----5:R-:W-:Y:S01]  /*1290*/  SHF.L.U32 R11, R12, 0x10, RZ ;  /* 0x000000100c0b7819 */ /* 0x020fe200000006ff */
        /* <DEDUP_REMOVED lines=8> */
[----:B------:R-:W-:-:S04]  /*1320*/  IMAD.U32 R116, R16, 0x10000, RZ ;  /* 0x0001000010747824 */ /* 0x000fc800078e00ff */
        /* <DEDUP_REMOVED lines=14> */
.L_x_7160:
        /* <DEDUP_REMOVED lines=12> */
.L_x_7161:
        /* <DEDUP_REMOVED lines=43> */
.L_x_7159:
[----:B------:R-:W-:Y:S01]  /*1780*/  I2FP.F32.U32 R10, R116 ;  /* 0x00000074000a7245 */ /* 0x000fe20000201000 */
[----:B------:R-:W-:Y:S01]  /*1790*/  IMAD.U32 R12, R12, 0x10000, RZ ;  /* 0x000100000c0c7824 */ /* 0x000fe200078e00ff */
[----:B------:R-:W-:Y:S02]  /*17a0*/  ISETP.NE.AND P1, PT, R118, 0x1, PT ;  /* 0x000000017600780c */ /* 0x000fe40003f25270 */
[----:B------:R-:W-:Y:S01]  /*17b0*/  PRMT R116, R16, 0x7632, R116 ;  /* 0x0000763210747816 */ /* 0x000fe20000000074 */
[----:B------:R-:W-:Y:S01]  /*17c0*/  FFMA.FTZ R10, R10, R127, 1.1641532182693481445e-10 ;  /* 0x2f0000000a0a7423 */ /* 0x000fe2000001007f */
[----:B------:R-:W-:Y:S01]  /*17d0*/  FMUL.FTZ R12, R12, UR17 ;  /* 0x000000110c0c7c20 */ /* 0x000fe20008410000 */
[----:B------:R-:W-:Y:S02]  /*17e0*/  MOV R119, 0x2 ;  /* 0x0000000200777802 */ /* 0x000fe40000000f00 */
[----:B------:R-:W-:Y:S02]  /*17f0*/  IMAD.U32 R117, R116, 0x10000, RZ ;  /* 0x0001000074757824 */ /* 0x000fe400078e00ff */
[----:B------:R-:W-:Y:S01]  /*1800*/  FMUL.FTZ R12, R12, UR5 ;  /* 0x000000050c0c7c20 */ /* 0x000fe20008410000 */
[----:B------:R-:W-:-:S04]  /*1810*/  FSETP.GTU.FTZ.AND P0, PT, R10, UR4, PT ;  /* 0x000000040a007c0b */ /* 0x000fc8000bf1c000 */
        /* <DEDUP_REMOVED lines=13> */
.L_x_7163:
        /* <DEDUP_REMOVED lines=12> */
.L_x_7164:
        /* <DEDUP_REMOVED lines=43> */
.L_x_7162:
        /* <DEDUP_REMOVED lines=8> */
[----:B------:R-:W-:Y:S02]  /*1ce0*/  SHF.L.U32 R12, R17, 0x10, RZ ;  /* 0x00000010110c7819 */ /* 0x000fe400000006ff */
[----:B------:R-:W-:Y:S02]  /*1cf0*/  FSEL R117, R116, RZ, !P1 ;  /* 0x000000ff74757208 */ /* 0x000fe40004800000 */
[----:B------:R-:W-:-:S03]  /*1d00*/  PLOP3.LUT P1, PT, P1, PT, PT, 0x8, 0x80 ;  /* 0x000000000080781c */ /* 0x000fc60000f2e170 */
[--C-:B------:R-:W-:Y:S01]  /*1d10*/  FFMA.FTZ R116, R117, R50, R12.reuse ;  /* 0x0000003275747223 */ /* 0x100fe2000001000c */
        /* <DEDUP_REMOVED lines=12> */
.L_x_7166:
        /* <DEDUP_REMOVED lines=12> */
.L_x_7167:
        /* <DEDUP_REMOVED lines=43> */
.L_x_7165:
        /* <DEDUP_REMOVED lines=23> */
.L_x_7169:
        /* <DEDUP_REMOVED lines=12> */
.L_x_7170:
        /* <DEDUP_REMOVED lines=43> */
.L_x_7168:
        /* <DEDUP_REMOVED lines=12> */
[--C-:B------:R-:W-:Y:S01]  /*26f0*/  FFMA.FTZ R117, R117, R44, R118.reuse ;  /* 0x0000002c75757223 */ /* 0x100fe20000010076 */
        /* <DEDUP_REMOVED lines=11> */
.L_x_7172:
        /* <DEDUP_REMOVED lines=12> */
.L_x_7173:
        /* <DEDUP_REMOVED lines=43> */
.L_x_7171:
        /* <DEDUP_REMOVED lines=23> */
.L_x_7175:
        /* <DEDUP_REMOVED lines=12> */
.L_x_7176:
        /* <DEDUP_REMOVED lines=42> */
.L_x_7174:
        /* <DEDUP_REMOVED lines=8> */
[----:B------:R-:W-:Y:S02]  /*3070*/  FSETP.GTU.FTZ.AND P5, PT, R118, UR4, PT ;  /* 0x0000000476007c0b */ /* 0x000fe4000bfbc000 */
[----:B------:R-:W-:Y:S02]  /*3080*/  PRMT R118, R15, 0x7632, R118 ;  /* 0x000076320f767816 */ /* 0x000fe40000000076 */
[----:B------:R-:W-:Y:S02]  /*3090*/  FSEL R119, R119, RZ, !P5 ;  /* 0x000000ff77777208 */ /* 0x000fe40006800000 */
[----:B------:R-:W-:-:S03]  /*30a0*/  PLOP3.LUT P5, PT, P5, PT, PT, 0x8, 0x80 ;  /* 0x000000000080781c */ /* 0x000fc60002fae170 */
[----:B------:R-:W-:Y:S01]  /*30b0*/  FFMA.FTZ R122, R119, R46, R122 ;  /* 0x0000002e777a7223 */ /* 0x000fe2000001007a */
        /* <DEDUP_REMOVED lines=11> */
.L_x_7178:
        /* <DEDUP_REMOVED lines=14> */
.L_x_7179:
        /* <DEDUP_REMOVED lines=42> */
.L_x_7177:
[----:B------:R-:W-:Y:S01]  /*34f0*/  I2FP.F32.U32 R124, R119 ;  /* 0x00000077007c7245 */ /* 0x000fe20000201000 */
[----:B------:R-:W-:Y:S01]  /*3500*/  IMAD.U32 R118, R118, 0x10000, RZ ;  /* 0x0001000076767824 */ /* 0x000fe200078e00ff */
[----:B------:R-:W-:-:S03]  /*3510*/  PRMT R119, R19, 0x7632, R119 ;  /* 0x0000763213777816 */ /* 0x000fc60000000077 */
[----:B------:R-:W-:Y:S01]  /*3520*/  FFMA.FTZ R124, R124, R127, 1.1641532182693481445e-10 ;  /* 0x2f0000007c7c7423 */ /* 0x000fe2000001007f */
[----:B------:R-:W-:Y:S01]  /*3530*/  FMUL.FTZ R118, R118, UR17 ;  /* 0x0000001176767c20 */ /* 0x000fe20008410000 */
[----:B------:R-:W-:-:S03]  /*3540*/  SHF.L.U32 R119, R119, 0x10, RZ ;  /* 0x0000001077777819 */ /* 0x000fc600000006ff */
[----:B------:R-:W-:Y:S01]  /*3550*/  FMUL.FTZ R118, R118, UR5 ;  /* 0x0000000576767c20 */ /* 0x000fe20008410000 */
[----:B------:R-:W-:-:S04]  /*3560*/  FSETP.GTU.FTZ.AND P6, PT, R124, UR4, PT ;  /* 0x000000047c007c0b */ /* 0x000fc8000bfdc000 */
[----:B------:R-:W-:Y:S02]  /*3570*/  FSEL R118, R118, RZ, !P6 ;  /* 0x000000ff76767208 */ /* 0x000fe40007000000 */
[----:B------:R-:W-:-:S03]  /*3580*/  PLOP3.LUT P6, PT, P6, PT, PT, 0x8, 0x80 ;  /* 0x000000000080781c */ /* 0x000fc600037ce170 */
[----:B------:R-:W-:Y:S01]  /*3590*/  FFMA.FTZ R121, R118, R47, R119 ;  /* 0x0000002f76797223 */ /* 0x000fe20000010077 */
[----:B------:R-:W-:Y:S02]  /*35a0*/  F2FP.BF16.F32.PACK_AB R118, R120, R117 ;  /* 0x000000757876723e */ /* 0x000fe400000010ff */
[----:B------:R-:W-:Y:S02]  /*35b0*/  F2FP.BF16.F32.PACK_AB R117, R12, R116 ;  /* 0x000000740c75723e */ /* 0x000fe400000010ff */
[----:B------:R-:W-:Y:S02]  /*35c0*/  F2FP.BF16.F32.PACK_AB R116, R10, R11 ;  /* 0x0000000b0a74723e */ /* 0x000fe400000010ff */
[----:B------:R-:W-:Y:S01]  /*35d0*/  F2FP.BF16.F32.PACK_AB R119, R121, R122 ;  /* 0x0000007a7977723e */ /* 0x000fe200000010ff */
[----:B------:R-:W-:Y:S06]  /*35e0*/  BRA `(.L_x_7180) ;  /* 0x0000002400c07947 */ /* 0x000fec0003800000 */
.L_x_7156:
        /* <DEDUP_REMOVED lines=15> */
.L_x_7182:
        /* <DEDUP_REMOVED lines=12> */
.L_x_7183:
        /* <DEDUP_REMOVED lines=42> */
.L_x_7181:
[----:B------:R-:W-:Y:S01]  /*3a40*/  I2FP.F32.U32 R10, R10 ;  /* 0x0000000a000a7245 */ /* 0x000fe20000201000 */
[----:B-----5:R-:W-:Y:S01]  /*3a50*/  IMAD.U32 R11, R12, 0x10000, RZ ;  /* 0x000100000c0b7824 */ /* 0x020fe200078e00ff */
[----:B------:R-:W-:Y:S01]  /*3a60*/  ISETP.NE.AND P1, PT, R116, 0x1, PT ;  /* 0x000000017400780c */ /* 0x000fe20003f25270 */
[----:B------:R-:W-:Y:S01]  /*3a70*/  UMOV UR5, UR7 ;  /* 0x0000000700057c82 */ /* 0x000fe20008000000 */
[----:B------:R-:W-:Y:S01]  /*3a80*/  UMOV UR4, UR6 ;  /* 0x0000000600047c82 */ /* 0x000fe20008000000 */
[----:B------:R-:W-:Y:S01]  /*3a90*/  FFMA.FTZ R10, R10, R127, 1.1641532182693481445e-10 ;  /* 0x2f0000000a0a7423 */ /* 0x000fe2000001007f */
[----:B------:R-:W-:Y:S01]  /*3aa0*/  FMUL.FTZ R11, R11, UR17 ;  /* 0x000000110b0b7c20 */ /* 0x000fe20008410000 */
[----:B------:R-:W-:Y:S01]  /*3ab0*/  HFMA2 R117, -RZ, RZ, 0, 1.1920928955078125e-07 ;  /* 0x00000002ff757431 */ /* 0x000fe200000001ff */
[----:B------:R-:W-:Y:S02]  /*3ac0*/  PRMT R12, R12, 0x7632, R12 ;  /* 0x000076320c0c7816 */ /* 0x000fe4000000000c */
[----:B------:R-:W-:Y:S01]  /*3ad0*/  FMUL.FTZ R11, R11, UR5 ;  /* 0x000000050b0b7c20 */ /* 0x000fe20008410000 */
[----:B------:R-:W-:Y:S01]  /*3ae0*/  FSETP.GTU.FTZ.AND P0, PT, R10, UR4, PT ;  /* 0x000000040a007c0b */ /* 0x000fe2000bf1c000 */
[----:B------:R-:W-:-:S03]  /*3af0*/  IMAD.MOV.U32 R10, RZ, RZ, R4 ;  /* 0x000000ffff0a7224 */ /* 0x000fc600078e0004 */
        /* <DEDUP_REMOVED lines=13> */
.L_x_7185:
        /* <DEDUP_REMOVED lines=12> */
.L_x_7186:
        /* <DEDUP_REMOVED lines=43> */
.L_x_7184:
[----:B------:R-:W-:Y:S01]  /*3f40*/  I2FP.F32.U32 R10, R10 ;  /* 0x0000000a000a7245 */ /* 0x000fe20000201000 */
[----:B------:R-:W-:Y:S01]  /*3f50*/  IMAD.U32 R12, R12, 0x10000, RZ ;  /* 0x000100000c0c7824 */ /* 0x000fe200078e00ff */
[----:B------:R-:W-:Y:S02]  /*3f60*/  ISETP.NE.AND P1, PT, R117, 0x1, PT ;  /* 0x000000017500780c */ /* 0x000fe40003f25270 */
        /* <DEDUP_REMOVED lines=18> */
.L_x_7188:
        /* <DEDUP_REMOVED lines=12> */
.L_x_7189:
        /* <DEDUP_REMOVED lines=43> */
.L_x_7187:
[----:B------:R-:W-:Y:S01]  /*4400*/  I2FP.F32.U32 R12, R12 ;  /* 0x0000000c000c7245 */ /* 0x000fe20000201000 */
[----:B------:R-:W-:Y:S01]  /*4410*/  IMAD.U32 R116, R13, 0x10000, RZ ;  /* 0x000100000d747824 */ /* 0x000fe200078e00ff */
[----:B------:R-:W-:Y:S01]  /*4420*/  ISETP.NE.AND P2, PT, R118, 0x1, PT ;  /* 0x000000017600780c */ /* 0x000fe20003f45270 */
[----:B------:R-:W-:Y:S02]  /*4430*/  HFMA2 R119, -RZ, RZ, 0, 1.1920928955078125e-07 ;  /* 0x00000002ff777431 */ /* 0x000fe400000001ff */
[----:B------:R-:W-:Y:S01]  /*4440*/  FFMA.FTZ R12, R12, R127, 1.1641532182693481445e-10 ;  /* 0x2f0000000c0c7423 */ /* 0x000fe2000001007f */
[----:B------:R-:W-:-:S04]  /*4450*/  FMUL.FTZ R116, R116, UR17 ;  /* 0x0000001174747c20 */ /* 0x000fc80008410000 */
[----:B------:R-:W-:Y:S01]  /*4460*/  FMUL.FTZ R116, R116, UR5 ;  /* 0x0000000574747c20 */ /* 0x000fe20008410000 */
[----:B------:R-:W-:Y:S02]  /*4470*/  FSETP.GTU.FTZ.AND P1, PT, R12, UR4, PT ;  /* 0x000000040c007c0b */ /* 0x000fe4000bf3c000 */
[----:B------:R-:W-:Y:S02]  /*4480*/  PRMT R12, R13, 0x7632, R12 ;  /* 0x000076320d0c7816 */ /* 0x000fe4000000000c */
[----:B------:R-:W-:Y:S02]  /*4490*/  FSEL R117, R116, RZ, !P1 ;  /* 0x000000ff74757208 */ /* 0x000fe40004800000 */
[----:B------:R-:W-:-:S03]  /*44a0*/  PLOP3.LUT P1, PT, P1, PT, PT, 0x8, 0x80 ;  /* 0x000000000080781c */ /* 0x000fc60000f2e170 */
[----:B------:R-:W-:Y:S01]  /*44b0*/  FMUL.FTZ R116, R117, R50 ;  /* 0x0000003275747220 */ /* 0x000fe20000410000 */
        /* <DEDUP_REMOVED lines=11> */
.L_x_7191:
        /* <DEDUP_REMOVED lines=12> */
.L_x_7192:
        /* <DEDUP_REMOVED lines=43> */
.L_x_7190:
        /* <DEDUP_REMOVED lines=21> */
.L_x_7194:
        /* <DEDUP_REMOVED lines=12> */
.L_x_7195:
        /* <DEDUP_REMOVED lines=43> */
.L_x_7193:
        /* <DEDUP_REMOVED lines=8> */
[----:B------:R-:W-:Y:S01]  /*4e20*/  FMUL.FTZ R117, R117, UR5 ;  /* 0x0000000575757c20 */ /* 0x000fe20008410000 */
[----:B------:R-:W-:-:S04]  /*4e30*/  PRMT R118, R14, 0x7632, R118 ;  /* 0x000076320e767816 */ /* 0x000fc80000000076 */
[----:B------:R-:W-:Y:S02]  /*4e40*/  FSEL R117, R117, RZ, !P3 ;  /* 0x000000ff75757208 */ /* 0x000fe40005800000 */
        /* <DEDUP_REMOVED lines=12> */
.L_x_7197:
        /* <DEDUP_REMOVED lines=12> */
.L_x_7198:
        /* <DEDUP_REMOVED lines=43> */
.L_x_7196:
[----:B------:R-:W-:Y:S01]  /*5280*/  I2FP.F32.U32 R120, R119 ;  /* 0x0000007700787245 */ /* 0x000fe20000201000 */
[----:B------:R-:W-:Y:S01]  /*5290*/  IMAD.U32 R118, R118, 0x10000, RZ ;  /* 0x0001000076767824 */ /* 0x000fe200078e00ff */
[----:B------:R-:W-:Y:S01]  /*52a0*/  ISETP.NE.AND P5, PT, R121, 0x1, PT ;  /* 0x000000017900780c */ /* 0x000fe20003fa5270 */
[----:B------:R-:W-:Y:S02]  /*52b0*/  IMAD.MOV.U32 R124, RZ, RZ, 0x2 ;  /* 0x00000002ff7c7424 */ /* 0x000fe400078e00ff */
[----:B------:R-:W-:Y:S01]  /*52c0*/  FFMA.FTZ R120, R120, R127, 1.1641532182693481445e-10 ;  /* 0x2f00000078787423 */ /* 0x000fe2000001007f */
[----:B------:R-:W-:-:S04]  /*52d0*/  FMUL.FTZ R118, R118, UR17 ;  /* 0x0000001176767c20 */ /* 0x000fc80008410000 */
[----:B------:R-:W-:Y:S01]  /*52e0*/  FMUL.FTZ R118, R118, UR5 ;  /* 0x0000000576767c20 */ /* 0x000fe20008410000 */
[----:B------:R-:W-:-:S04]  /*52f0*/  FSETP.GTU.FTZ.AND P4, PT, R120, UR4, PT ;  /* 0x0000000478007c0b */ /* 0x000fc8000bf9c000 */
        /* <DEDUP_REMOVED lines=13> */
.L_x_7200:
        /* <DEDUP_REMOVED lines=12> */
.L_x_7201:
        /* <DEDUP_REMOVED lines=42> */
.L_x_7199:
        /* <DEDUP_REMOVED lines=23> */
.L_x_7203:
        /* <DEDUP_REMOVED lines=14> */
.L_x_7204:
        /* <DEDUP_REMOVED lines=42> */
.L_x_7202:
[----:B------:R-:W-:Y:S02]  /*5c20*/  I2FP.F32.U32 R124, R119 ;  /* 0x00000077007c7245 */ /* 0x000fe40000201000 */
[----:B------:R-:W-:-:S03]  /*5c30*/  SHF.L.U32 R118, R118, 0x10, RZ ;  /* 0x0000001076767819 */ /* 0x000fc600000006ff */
[----:B------:R-:W-:Y:S02]  /*5c40*/  FFMA.FTZ R124, R124, R127, 1.1641532182693481445e-10 ;  /* 0x2f0000007c7c7423 */ /* 0x000fe4000001007f */
[----:B------:R-:W-:-:S03]  /*5c50*/  FMUL.FTZ R118, R118, UR17 ;  /* 0x0000001176767c20 */ /* 0x000fc60008410000 */
[----:B------:R-:W-:Y:S01]  /*5c60*/  FSETP.GTU.FTZ.AND P6, PT, R124, UR4, PT ;  /* 0x000000047c007c0b */ /* 0x000fe2000bfdc000 */
[----:B------:R-:W-:-:S05]  /*5c70*/  FMUL.FTZ R118, R118, UR5 ;  /* 0x0000000576767c20 */ /* 0x000fca0008410000 */
[----:B------:R-:W-:Y:S02]  /*5c80*/  FSEL R118, R118, RZ, !P6 ;  /* 0x000000ff76767208 */ /* 0x000fe40007000000 */
[----:B------:R-:W-:-:S03]  /*5c90*/  PLOP3.LUT P6, PT, P6, PT, PT, 0x8, 0x80 ;  /* 0x000000000080781c */ /* 0x000fc600037ce170 */
[----:B------:R-:W-:Y:S01]  /*5ca0*/  FMUL.FTZ R121, R118, R47 ;  /* 0x0000002f76797220 */ /* 0x000fe20000410000 */
[----:B------:R-:W-:Y:S02]  /*5cb0*/  F2FP.BF16.F32.PACK_AB R118, R120, R117 ;  /* 0x000000757876723e */ /* 0x000fe400000010ff */
[----:B------:R-:W-:Y:S02]  /*5cc0*/  F2FP.BF16.F32.PACK_AB R117, R12, R116 ;  /* 0x000000740c75723e */ /* 0x000fe400000010ff */
[----:B------:R-:W-:Y:S02]  /*5cd0*/  F2FP.BF16.F32.PACK_AB R116, R10, R11 ;  /* 0x0000000b0a74723e */ /* 0x000fe400000010ff */
[----:B------:R-:W-:-:S07]  /*5ce0*/  F2FP.BF16.F32.PACK_AB R119, R121, R122 ;  /* 0x0000007a7977723e */ /* 0x000fce00000010ff */
.L_x_7180:
[----:B------:R-:W-:Y:S01]  /*5cf0*/  SEL R134, RZ, 0x1000000, !P6 ;  /* 0x01000000ff867807 */ /* 0x000fe20007000000 */
[----:B------:R-:W0:Y:S01]  /*5d00*/  LDC.64 R124, c[0x0][0x3b0] ;  /* 0x0000ec00ff7c7b82 */ /* 0x000e220000000a00 */
[----:B------:R-:W-:Y:S01]  /*5d10*/  ISETP.NE.AND P6, PT, R123, RZ, PT ;  /* 0x000000ff7b00720c */ /* 0x000fe20003fc5270 */
[----:B------:R-:W1:Y:S01]  /*5d20*/  @UP1 LDCU.64 UR38, c[0x0][0x3a0] ;  /* 0x00007400ff2617ac */ /* 0x000e620008000a00 */
[----:B------:R-:W-:Y:S01]  /*5d30*/  SEL R130, RZ, 0x100, !P0 ;  /* 0x00000100ff827807 */ /* 0x000fe20004000000 */
[----:B------:R-:W-:Y:S01]  /*5d40*/  IMAD.MOV.U32 R141, RZ, RZ, 0x10 ;  /* 0x00000010ff8d7424 */ /* 0x000fe200078e00ff */
[----:B------:R-:W-:Y:S02]  /*5d50*/  PLOP3.LUT P0, PT, PT, PT, UP1, 0x80, 0x8 ;  /* 0x000000000008781c */ /* 0x000fe40003f0f018 */
[----:B------:R-:W-:Y:S01]  /*5d60*/  SEL R126, RZ, 0x1000000, !P2 ;  /* 0x01000000ff7e7807 */ /* 0x000fe20005000000 */
[----:B------:R-:W2:Y:S01]  /*5d70*/  LDC.64 R122, c[0x0][0x3a8] ;  /* 0x0000ea00ff7a7b82 */ /* 0x000ea20000000a00 */
[----:B------:R-:W-:-:S02]  /*5d80*/  SEL R131, RZ, 0x10000, !P1 ;  /* 0x00010000ff837807 */ /* 0x000fc40004800000 */
[----:B------:R-:W-:Y:S02]  /*5d90*/  SEL R133, RZ, 0x10000, !P5 ;  /* 0x00010000ff857807 */ /* 0x000fe40006800000 */
[----:B------:R-:W-:Y:S02]  /*5da0*/  SEL R132, RZ, 0x100, !P4 ;  /* 0x00000100ff847807 */ /* 0x000fe40006000000 */
[----:B------:R-:W-:Y:S01]  /*5db0*/  LOP3.LUT R130, R130, R126, R131, 0xfe, !PT ;  /* 0x0000007e82827212 */ /* 0x000fe200078efe83 */
[----:B------:R-:W-:Y:S01]  /*5dc0*/  VIADD R126, R0, 0x80 ;  /* 0x00000080007e7836 */ /* 0x000fe20000000000 */
[----:B------:R-:W-:Y:S02]  /*5dd0*/  PLOP3.LUT P1, PT, PT, PT, UP1, 0x80, 0x8 ;  /* 0x000000000008781c */ /* 0x000fe40003f2f018 */
[----:B------:R-:W-:Y:S01]  /*5de0*/  LOP3.LUT R132, R132, R134, R133, 0xfe, !PT ;  /* 0x0000008684847212 */ /* 0x000fe200078efe85 */
[----:B-1----:R-:W-:Y:S01]  /*5df0*/  @P0 IMAD.WIDE.U32 R140, R126, R141, UR38 ;  /* 0x000000267e8c0e25 */ /* 0x002fe2000f8e008d */
[----:B------:R-:W-:-:S02]  /*5e00*/  SEL R131, RZ, 0x1, !P3 ;  /* 0x00000001ff837807 */ /* 0x000fc40005800000 */
[----:B------:R-:W-:Y:S01]  /*5e10*/  SEL R135, RZ, 0x1, !P6 ;  /* 0x00000001ff877807 */ /* 0x000fe20007000000 */
[----:B------:R-:W-:Y:S01]  /*5e20*/  IMAD.WIDE.U32 R136, R126, 0x10, R138 ;  /* 0x000000107e887825 */ /* 0x000fe200078e008a */
[----:B------:R-:W-:Y:S02]  /*5e30*/  LOP3.LUT R131, R132, R131, RZ, 0xfc, !PT ;  /* 0x0000008384837212 */ /* 0x000fe400078efcff */
[----:B------:R-:W-:Y:S01]  /*5e40*/  LOP3.LUT R130, R130, R135, RZ, 0xfc, !PT ;  /* 0x0000008782827212 */ /* 0x000fe200078efcff */
[----:B0-----:R-:W-:-:S04]  /*5e50*/  IMAD.WIDE.U32 R134, R0, 0x8, R124 ;  /* 0x0000000800867825 */ /* 0x001fc800078e007c */
[----:B--2---:R-:W-:-:S05]  /*5e60*/  IMAD.WIDE.U32 R132, R0, 0x10, R122 ;  /* 0x0000001000847825 */ /* 0x004fca00078e007a */
[----:B------:R0:W-:Y:S04]  /*5e70*/  STG.E.128 desc[UR8][R132.64], R116 ;  /* 0x0000007484007986 */ /* 0x0001e8000c101d08 */
[----:B------:R1:W-:Y:S04]  /*5e80*/  STG.E.64 desc[UR8][R134.64], R130 ;  /* 0x0000008286007986 */ /* 0x0003e8000c101b08 */
[----:B------:R1:W5:Y:S04]  /*5e90*/  @P1 LDG.E.128 R16, desc[UR8][R140.64] ;  /* 0x000000088c101981 */ /* 0x000368000c1e1d00 */
[----:B0-----:R1:W5:Y:S01]  /*5ea0*/  LDG.E.128 R116, desc[UR8][R136.64] ;  /* 0x0000000888747981 */ /* 0x001362000c1e1d00 */
[----:B------:R-:W-:Y:S05]  /*5eb0*/  BRA.U !UP1, `(.L_x_7205) ;  /* 0x0000002509d47547 */ /* 0x000fea000b800000 */
[----:B------:R-:W-:Y:S01]  /*5ec0*/  ISETP.NE.AND P0, PT, R129, 0x1, PT ;  /* 0x000000018100780c */ /* 0x000fe20003f05270 */
[----:B-1----:R-:W-:Y:S02]  /*5ed0*/  HFMA2 R131, -RZ, RZ, 0, 1.1920928955078125e-07 ;  /* 0x00000002ff837431 */ /* 0x002fe400000001ff */
        /* <DEDUP_REMOVED lines=13> */
.L_x_7207:
        /* <DEDUP_REMOVED lines=12> */
.L_x_7208:
        /* <DEDUP_REMOVED lines=43> */
.L_x_7206:
[----:B------:R-:W-:Y:S01]  /*6320*/  I2FP.F32.U32 R128, R130 ;  /* 0x0000008200807245 */ /* 0x000fe20000201000 */
[C---:B-----5:R-:W-:Y:S01]  /*6330*/  IMAD.U32 R129, R116.reuse, 0x10000, RZ ;  /* 0x0001000074817824 */ /* 0x060fe200078e00ff */
        /* <DEDUP_REMOVED lines=22> */
.L_x_7210:
        /* <DEDUP_REMOVED lines=12> */
.L_x_7211:
        /* <DEDUP_REMOVED lines=42> */
.L_x_7209:
        /* <DEDUP_REMOVED lines=23> */
.L_x_7213:
        /* <DEDUP_REMOVED lines=12> */
.L_x_7214:
        /* <DEDUP_REMOVED lines=43> */
.L_x_7212:
        /* <DEDUP_REMOVED lines=10> */
[----:B------:R-:W-:Y:S02]  /*6d80*/  PRMT R130, R117, 0x7632, R130 ;  /* 0x0000763275827816 */ /* 0x000fe40000000082 */
[----:B------:R-:W-:Y:S01]  /*6d90*/  PLOP3.LUT P1, PT, P1, PT, PT, 0x8, 0x80 ;  /* 0x000000000080781c */ /* 0x000fe20000f2e170 */
[----:B------:R-:W-:Y:S01]  /*6da0*/  FFMA.FTZ R131, R131, R42, R116 ;  /* 0x0000002a83837223 */ /* 0x000fe20000010074 */
        /* <DEDUP_REMOVED lines=10> */
.L_x_7216:
        /* <DEDUP_REMOVED lines=12> */
.L_x_7217:
        /* <DEDUP_REMOVED lines=42> */
.L_x_7215:
        /* <DEDUP_REMOVED lines=23> */
.L_x_7219:
        /* <DEDUP_REMOVED lines=12> */
.L_x_7220:
        /* <DEDUP_REMOVED lines=42> */
.L_x_7218:
        /* <DEDUP_REMOVED lines=23> */
.L_x_7222:
        /* <DEDUP_REMOVED lines=12> */
.L_x_7223:
        /* <DEDUP_REMOVED lines=42> */
.L_x_7221:
        /* <DEDUP_REMOVED lines=23> */
.L_x_7225:
        /* <DEDUP_REMOVED lines=12> */
.L_x_7226:
        /* <DEDUP_REMOVED lines=42> */
.L_x_7224:
[----:B------:R-:W-:Y:S01]  /*8020*/  I2FP.F32.U32 R116, R117 ;  /* 0x0000007500747245 */ /* 0x000fe20000201000 */
[----:B------:R-:W-:Y:S01]  /*8030*/  IMAD.U32 R136, R19, 0x10000, RZ ;  /* 0x0001000013887824 */ /* 0x000fe200078e00ff */
[C---:B------:R-:W-:Y:S01]  /*8040*/  SHF.L.U32 R117, R119.reuse, 0x10, RZ ;  /* 0x0000001077757819 */ /* 0x040fe200000006ff */
[----:B------:R-:W-:Y:S01]  /*8050*/  IMAD.MOV.U32 R140, RZ, RZ, 0x2 ;  /* 0x00000002ff8c7424 */ /* 0x000fe200078e00ff */
[----:B------:R-:W-:Y:S01]  /*8060*/  ISETP.NE.AND P6, PT, R118, 0x1, PT ;  /* 0x000000017600780c */ /* 0x000fe20003fc5270 */
[----:B------:R-:W-:Y:S01]  /*8070*/  FFMA.FTZ R116, R116, R127, 1.1641532182693481445e-10 ;  /* 0x2f00000074747423 */ /* 0x000fe2000001007f */
[----:B------:R-:W-:Y:S01]  /*8080*/  PRMT R135, R119, 0x7632, R135 ;  /* 0x0000763277877816 */ /* 0x000fe20000000087 */
[----:B------:R-:W-:-:S03]  /*8090*/  FMUL.FTZ R117, R117, UR17 ;  /* 0x0000001175757c20 */ /* 0x000fc60008410000 */
[----:B------:R-:W-:Y:S01]  /*80a0*/  FSETP.GTU.FTZ.AND P5, PT, R116, UR4, PT ;  /* 0x0000000474007c0b */ /* 0x000fe2000bfbc000 */
[----:B------:R-:W-:-:S05]  /*80b0*/  FMUL.FTZ R117, R117, UR5 ;  /* 0x0000000575757c20 */ /* 0x000fca0008410000 */
        /* <DEDUP_REMOVED lines=13> */
.L_x_7228:
        /* <DEDUP_REMOVED lines=14> */
.L_x_7229:
        /* <DEDUP_REMOVED lines=42> */
.L_x_7227:
[----:B------:R-:W-:Y:S02]  /*8510*/  I2FP.F32.U32 R116, R117 ;  /* 0x0000007500747245 */ /* 0x000fe40000201000 */
[----:B------:R-:W-:Y:S02]  /*8520*/  SHF.L.U32 R135, R135, 0x10, RZ ;  /* 0x0000001087877819 */ /* 0x000fe400000006ff */
[----:B------:R-:W-:Y:S01]  /*8530*/  PRMT R117, R19, 0x7632, R117 ;  /* 0x0000763213757816 */ /* 0x000fe20000000075 */
[----:B------:R-:W-:Y:S01]  /*8540*/  FFMA.FTZ R116, R116, R127, 1.1641532182693481445e-10 ;  /* 0x2f00000074747423 */ /* 0x000fe2000001007f */
[----:B------:R-:W-:Y:S01]  /*8550*/  F2FP.BF16.F32.PACK_AB R118, R132, R133 ;  /* 0x000000858476723e */ /* 0x000fe200000010ff */
[----:B------:R-:W-:Y:S02]  /*8560*/  FMUL.FTZ R135, R135, UR17 ;  /* 0x0000001187877c20 */ /* 0x000fe40008410000 */
[----:B------:R-:W-:Y:S01]  /*8570*/  IMAD.U32 R117, R117, 0x10000, RZ ;  /* 0x0001000075757824 */ /* 0x000fe200078e00ff */
[----:B------:R-:W-:Y:S01]  /*8580*/  FSETP.GTU.FTZ.AND P6, PT, R116, UR4, PT ;  /* 0x0000000474007c0b */ /* 0x000fe2000bfdc000 */
[----:B------:R-:W-:-:S05]  /*8590*/  FMUL.FTZ R135, R135, UR5 ;  /* 0x0000000587877c20 */ /* 0x000fca0008410000 */
[----:B------:R-:W-:Y:S02]  /*85a0*/  FSEL R116, R135, RZ, !P6 ;  /* 0x000000ff87747208 */ /* 0x000fe40007000000 */
[----:B------:R-:W-:-:S03]  /*85b0*/  PLOP3.LUT P6, PT, P6, PT, PT, 0x8, 0x80 ;  /* 0x000000000080781c */ /* 0x000fc600037ce170 */
[----:B------:R-:W-:Y:S01]  /*85c0*/  FFMA.FTZ R135, R116, R39, R117 ;  /* 0x0000002774877223 */ /* 0x000fe20000010075 */
[----:B------:R-:W-:Y:S02]  /*85d0*/  F2FP.BF16.F32.PACK_AB R117, R130, R131 ;  /* 0x000000838275723e */ /* 0x000fe400000010ff */
[----:B------:R-:W-:Y:S02]  /*85e0*/  F2FP.BF16.F32.PACK_AB R116, R128, R129 ;  /* 0x000000818074723e */ /* 0x000fe400000010ff */
[----:B------:R-:W-:Y:S01]  /*85f0*/  F2FP.BF16.F32.PACK_AB R119, R135, R136 ;  /* 0x000000888777723e */ /* 0x000fe200000010ff */
[----:B------:R-:W-:Y:S06]  /*8600*/  BRA `(.L_x_7230) ;  /* 0x0000002400a07947 */ /* 0x000fec0003800000 */
.L_x_7205:
        /* <DEDUP_REMOVED lines=15> */
.L_x_7232:
        /* <DEDUP_REMOVED lines=12> */
.L_x_7233:
        /* <DEDUP_REMOVED lines=43> */
.L_x_7231:
        /* <DEDUP_REMOVED lines=23> */
.L_x_7235:
        /* <DEDUP_REMOVED lines=12> */
.L_x_7236:
        /* <DEDUP_REMOVED lines=42> */
.L_x_7234:
[----:B------:R-:W-:Y:S01]  /*8f40*/  I2FP.F32.U32 R128, R128 ;  /* 0x0000008000807245 */ /* 0x000fe20000201000 */
[----:B------:R-:W-:Y:S01]  /*8f50*/  IMAD.MOV.U32 R132, RZ, RZ, 0x2 ;  /* 0x00000002ff847424 */ /* 0x000fe200078e00ff */
[----:B------:R-:W-:Y:S02]  /*8f60*/  SHF.L.U32 R116, R116, 0x10, RZ ;  /* 0x0000001074747819 */ /* 0x000fe400000006ff */
        /* <DEDUP_REMOVED lines=18> */
.L_x_7238:
        /* <DEDUP_REMOVED lines=12> */
.L_x_7239:
        /* <DEDUP_REMOVED lines=43> */
.L_x_7237:
        /* <DEDUP_REMOVED lines=9> */
[----:B------:R-:W-:Y:S01]  /*9490*/  PRMT R130, R117, 0x7632, R130 ;  /* 0x0000763275827816 */ /* 0x000fe20000000082 */
[----:B------:R-:W-:Y:S01]  /*94a0*/  IMAD.MOV.U32 R117, RZ, RZ, R4 ;  /* 0x000000ffff757224 */ /* 0x000fe200078e0004 */
[----:B------:R-:W-:Y:S01]  /*94b0*/  PLOP3.LUT P1, PT, P1, PT, PT, 0x8, 0x80 ;  /* 0x000000000080781c */ /* 0x000fe20000f2e170 */
[----:B------:R-:W-:Y:S01]  /*94c0*/  FMUL.FTZ R131, R131, R42 ;  /* 0x0000002a83837220 */ /* 0x000fe20000410000 */
[----:B------:R-:W-:Y:S11]  /*94d0*/  @!P2 BRA `(.L_x_7240) ;  /* 0x0000000000f8a947 */ /* 0x000ff60003800000 */
        /* <DEDUP_REMOVED lines=8> */
.L_x_7241:
        /* <DEDUP_REMOVED lines=12> */
.L_x_7242:
        /* <DEDUP_REMOVED lines=42> */
.L_x_7240:
        /* <DEDUP_REMOVED lines=8> */
[----:B------:R-:W-:-:S04]  /*9940*/  FSETP.GTU.FTZ.AND P2, PT, R116, UR4, PT ;  /* 0x0000000474007c0b */ /* 0x000fc8000bf5c000 */
        /* <DEDUP_REMOVED lines=12> */
.L_x_7244:
        /* <DEDUP_REMOVED lines=12> */
.L_x_7245:
        /* <DEDUP_REMOVED lines=42> */
.L_x_7243:
        /* <DEDUP_REMOVED lines=22> */
.L_x_7247:
        /* <DEDUP_REMOVED lines=12> */
.L_x_7248:
        /* <DEDUP_REMOVED lines=42> */
.L_x_7246:
[----:B------:R-:W-:Y:S01]  /*a230*/  I2FP.F32.U32 R116, R117 ;  /* 0x0000007500747245 */ /* 0x000fe20000201000 */
[----:B------:R-:W-:Y:S01]  /*a240*/  IMAD.MOV.U32 R117, RZ, RZ, R4 ;  /* 0x000000ffff757224 */ /* 0x000fe200078e0004 */
        /* <DEDUP_REMOVED lines=19> */
.L_x_7250:
        /* <DEDUP_REMOVED lines=12> */
.L_x_7251:
        /* <DEDUP_REMOVED lines=42> */
.L_x_7249:
        /* <DEDUP_REMOVED lines=22> */
.L_x_7253:
        /* <DEDUP_REMOVED lines=14> */
.L_x_7254:
        /* <DEDUP_REMOVED lines=42> */
.L_x_7252:
[----:B------:R-:W-:Y:S01]  /*abc0*/  I2FP.F32.U32 R116, R117 ;  /* 0x0000007500747245 */ /* 0x000fe20000201000 */
[----:B------:R-:W-:Y:S01]  /*abd0*/  IMAD.U32 R135, R135, 0x10000, RZ ;  /* 0x0001000087877824 */ /* 0x000fe200078e00ff */
[----:B------:R-:W-:Y:S02]  /*abe0*/  F2FP.BF16.F32.PACK_AB R118, R132, R133 ;  /* 0x000000858476723e */ /* 0x000fe400000010ff */
[----:B------:R-:W-:Y:S01]  /*abf0*/  F2FP.BF16.F32.PACK_AB R117, R130, R131 ;  /* 0x000000838275723e */ /* 0x000fe200000010ff */
[----:B------:R-:W-:Y:S01]  /*ac00*/  FFMA.FTZ R116, R116, R127, 1.1641532182693481445e-10 ;  /* 0x2f00000074747423 */ /* 0x000fe2000001007f */
[----:B------:R-:W-:-:S04]  /*ac10*/  FMUL.FTZ R135, R135, UR17 ;  /* 0x0000001187877c20 */ /* 0x000fc80008410000 */
[----:B------:R-:W-:Y:S01]  /*ac20*/  FMUL.FTZ R135, R135, UR5 ;  /* 0x0000000587877c20 */ /* 0x000fe20008410000 */
[----:B------:R-:W-:-:S04]  /*ac30*/  FSETP.GTU.FTZ.AND P6, PT, R116, UR4, PT ;  /* 0x0000000474007c0b */ /* 0x000fc8000bfdc000 */
[----:B------:R-:W-:Y:S02]  /*ac40*/  FSEL R116, R135, RZ, !P6 ;  /* 0x000000ff87747208 */ /* 0x000fe40007000000 */
[----:B------:R-:W-:-:S03]  /*ac50*/  PLOP3.LUT P6, PT, P6, PT, PT, 0x8, 0x80 ;  /* 0x000000000080781c */ /* 0x000fc600037ce170 */
[----:B------:R-:W-:Y:S01]  /*ac60*/  FMUL.FTZ R135, R116, R39 ;  /* 0x0000002774877220 */ /* 0x000fe20000410000 */
[----:B------:R-:W-:-:S04]  /*ac70*/  F2FP.BF16.F32.PACK_AB R116, R128, R129 ;  /* 0x000000818074723e */ /* 0x000fc800000010ff */
[----:B------:R-:W-:-:S07]  /*ac80*/  F2FP.BF16.F32.PACK_AB R119, R135, R136 ;  /* 0x000000888777723e */ /* 0x000fce00000010ff */
.L_x_7230:
[----:B------:R-:W0:Y:S01]  /*ac90*/  @UP1 LDCU.64 UR38, c[0x0][0x3a0] ;  /* 0x00007400ff2617ac */ /* 0x000e220008000a00 */
[----:B------:R-:W-:Y:S02]  /*aca0*/  SEL R144, RZ, 0x1000000, !P6 ;  /* 0x01000000ff907807 */ /* 0x000fe40007000000 */
[----:B------:R-:W-:Y:S02]  /*acb0*/  ISETP.NE.AND P6, PT, R134, RZ, PT ;  /* 0x000000ff8600720c */ /* 0x000fe40003fc5270 */
[----:B------:R-:W-:Y:S02]  /*acc0*/  SEL R141, RZ, 0x100, !P0 ;  /* 0x00000100ff8d7807 */ /* 0x000fe40004000000 */
[----:B------:R-:W-:Y:S02]  /*acd0*/  SEL R143, RZ, 0x10000, !P5 ;  /* 0x00010000ff8f7807 */ /* 0x000fe40006800000 */
[----:B------:R-:W-:Y:S02]  /*ace0*/  SEL R146, RZ, 0x100, !P4 ;  /* 0x00000100ff927807 */ /* 0x000fe40006000000 */
[----:B------:R-:W-:-:S02]  /*acf0*/  SEL R142, RZ, 0x1000000, !P2 ;  /* 0x01000000ff8e7807 */ /* 0x000fc40005000000 */
[----:B------:R-:W-:Y:S02]  /*ad00*/  SEL R134, RZ, 0x10000, !P1 ;  /* 0x00010000ff867807 */ /* 0x000fe40004800000 */
[----:B------:R-:W-:Y:S02]  /*ad10*/  PLOP3.LUT P0, PT, PT, PT, UP1, 0x80, 0x8 ;  /* 0x000000000008781c */ /* 0x000fe40003f0f018 */
[----:B------:R-:W-:Y:S02]  /*ad20*/  LOP3.LUT R146, R146, R144, R143, 0xfe, !PT ;  /* 0x0000009092927212 */ /* 0x000fe400078efe8f */
[----:B------:R-:W-:Y:S01]  /*ad30*/  LOP3.LUT R141, R141, R142, R134, 0xfe, !PT ;  /* 0x0000008e8d8d7212 */ /* 0x000fe200078efe86 */
[----:B------:R-:W-:Y:S01]  /*ad40*/  IMAD.WIDE.U32 R142, R126, 0x10, R122 ;  /* 0x000000107e8e7825 */ /* 0x000fe200078e007a */
[----:B------:R-:W-:Y:S02]  /*ad50*/  PLOP3.LUT P1, PT, PT, PT, UP1, 0x80, 0x8 ;  /* 0x000000000008781c */ /* 0x000fe40003f2f018 */
[----:B------:R-:W-:Y:S01]  /*ad60*/  SEL R145, RZ, 0x1, !P3 ;  /* 0x00000001ff917807 */ /* 0x000fe20005800000 */
[----:B------:R-:W-:Y:S01]  /*ad70*/  VIADD R134, R0, 0x100 ;  /* 0x0000010000867836 */ /* 0x000fe20000000000 */
[----:B------:R-:W-:Y:S01]  /*ad80*/  SEL R144, RZ, 0x1, !P6 ;  /* 0x00000001ff907807 */ /* 0x000fe20007000000 */
[----:B------:R1:W-:Y:S01]  /*ad90*/  STG.E.128 desc[UR8][R142.64], R116 ;  /* 0x000000748e007986 */ /* 0x0003e2000c101d08 */
[----:B------:R-:W-:-:S02]  /*ada0*/  MOV R147, 0x10 ;  /* 0x0000001000937802 */ /* 0x000fc40000000f00 */
[----:B-1----:R-:W-:-:S03]  /*adb0*/  LOP3.LUT R117, R146, R145, RZ, 0xfc, !PT ;  /* 0x0000009192757212 */ /* 0x002fc600078efcff */
[----:B0-----:R-:W-:Y:S01]  /*adc0*/  @P0 IMAD.WIDE.U32 R118, R134, R147, UR38 ;  /* 0x0000002686760e25 */ /* 0x001fe2000f8e0093 */
[----:B------:R-:W-:-:S03]  /*add0*/  LOP3.LUT R116, R141, R144, RZ, 0xfc, !PT ;  /* 0x000000908d747212 */ /* 0x000fc600078efcff */
[----:B------:R-:W-:-:S04]  /*ade0*/  IMAD.WIDE.U32 R144, R126, 0x8, R124 ;  /* 0x000000087e907825 */ /* 0x000fc800078e007c */
        /* <DEDUP_REMOVED lines=20> */
.L_x_7257:
        /* <DEDUP_REMOVED lines=12> */
.L_x_7258:
        /* <DEDUP_REMOVED lines=42> */
.L_x_7256:
        /* <DEDUP_REMOVED lines=24> */
.L_x_7260:
        /* <DEDUP_REMOVED lines=12> */
.L_x_7261:
        /* <DEDUP_REMOVED lines=42> */
.L_x_7259:
        /* <DEDUP_REMOVED lines=23> */
.L_x_7263:
        /* <DEDUP_REMOVED lines=12> */
.L_x_7264:
        /* <DEDUP_REMOVED lines=42> */
.L_x_7262:
        /* <DEDUP_REMOVED lines=11> */
[----:B------:R-:W-:Y:S01]  /*bcf0*/  FFMA.FTZ R142, R141, R34, R142 ;  /* 0x000000228d8e7223 */ /* 0x000fe2000001008e */
        /* <DEDUP_REMOVED lines=11> */
.L_x_7266:
        /* <DEDUP_REMOVED lines=12> */
.L_x_7267:
        /* <DEDUP_REMOVED lines=42> */
.L_x_7265:
        /* <DEDUP_REMOVED lines=23> */
.L_x_7269:
        /* <DEDUP_REMOVED lines=12> */
.L_x_7270:
        /* <DEDUP_REMOVED lines=42> */
.L_x_7268:
        /* <DEDUP_REMOVED lines=23> */
.L_x_7272:
        /* <DEDUP_REMOVED lines=12> */
.L_x_7273:
[----:B------:R-:W-:Y:S01]  /*c810*/  LOP3.LUT R4, R3, UR11, R151, 0x96, !PT ;  /* 0x0000000b03047c12 */ /* 0x000fe2000f8e9697 */
[----:B------:R-:W-:-:S04]  /*c820*/  IMAD.WIDE.U32 R116, R9, -0x326172a9, RZ ;  /* 0xcd9e8d5709747825 */ /* 0x000fc800078e00ff */
[----:B------:R-:W-:Y:S01]  /*c830*/  IMAD.WIDE.U32 R4, R4, -0x326172a9, RZ ;  /* 0xcd9e8d5704047825 */ /* 0x000fe200078e00ff */
[----:B------:R-:W-:-:S03]  /*c840*/  LOP3.LUT R117, R7, UR10, R117, 0x96, !PT ;  /* 0x0000000a07757c12 */ /* 0x000fc6000f8e9675 */
[----:B------:R-:W-:Y:S01]  /*c850*/  IMAD.MOV.U32 R145, RZ, RZ, RZ ;  /* 0x000000ffff917224 */ /* 0x000fe200078e00ff */
[----:B------:R-:W-:Y:S01]  /*c860*/  LOP3.LUT R151, R116, UR31, R5, 0x96, !PT ;  /* 0x0000001f74977c12 */ /* 0x000fe2000f8e9605 */
[----:B------:R-:W-:-:S05]  /*c870*/  IMAD.WIDE.U32 R116, R117, -0x2daee0ad, RZ ;  /* 0xd2511f5375747825 */ /* 0x000fca00078e00ff */
        /* <DEDUP_REMOVED lines=33> */
[----:B------:R-:W-:Y:S01]  /*ca90*/  IMAD.MOV.U32 R117, RZ, RZ, R149 ;  /* 0x000000ffff757224 */ /* 0x000fe200078e0095 */
[----:B------:R-:W-:-:S07]  /*caa0*/  MOV R149, R116 ;  /* 0x0000007400957202 */ /* 0x000fce0000000f00 */
.L_x_7271:
[----:B------:R-:W-:Y:S01]  /*cab0*/  I2FP.F32.U32 R116, R117 ;  /* 0x0000007500747245 */ /* 0x000fe20000201000 */
[----:B------:R-:W-:Y:S01]  /*cac0*/  IMAD.U32 R118, R118, 0x10000, RZ ;  /* 0x0001000076767824 */ /* 0x000fe200078e00ff */
[----:B------:R-:W-:Y:S01]  /*cad0*/  ISETP.NE.AND P5, PT, R145, 0x1, PT ;  /* 0x000000019100780c */ /* 0x000fe20003fa5270 */
[----:B------:R-:W-:Y:S02]  /*cae0*/  IMAD.MOV.U32 R117, RZ, RZ, R4 ;  /* 0x000000ffff757224 */ /* 0x000fe400078e0004 */
[----:B------:R-:W-:Y:S01]  /*caf0*/  FFMA.FTZ R116, R116, R127, 1.1641532182693481445e-10 ;  /* 0x2f00000074747423 */ /* 0x000fe2000001007f */
[----:B------:R-:W-:-:S04]  /*cb00*/  FMUL.FTZ R118, R118, UR17 ;  /* 0x0000001176767c20 */ /* 0x000fc80008410000 */
[----:B------:R-:W-:Y:S01]  /*cb10*/  FSETP.GTU.FTZ.AND P4, PT, R116, UR4, PT ;  /* 0x0000000474007c0b */ /* 0x000fe2000bf9c000 */
[----:B------:R-:W-:Y:S01]  /*cb20*/  FMUL.FTZ R118, R118, UR5 ;  /* 0x0000000576767c20 */ /* 0x000fe20008410000 */
[----:B------:R-:W-:-:S04]  /*cb30*/  PRMT R116, R18, 0x7632, R116 ;  /* 0x0000763212747816 */ /* 0x000fc80000000074 */
[----:B------:R-:W-:Y:S02]  /*cb40*/  SHF.L.U32 R143, R116, 0x10, RZ ;  /* 0x00000010748f7819 */ /* 0x000fe400000006ff */
        /* <DEDUP_REMOVED lines=13> */
.L_x_7275:
        /* <DEDUP_REMOVED lines=12> */
.L_x_7276:
        /* <DEDUP_REMOVED lines=42> */
.L_x_7274:
        /* <DEDUP_REMOVED lines=23> */
.L_x_7278:
        /* <DEDUP_REMOVED lines=14> */
.L_x_7279:
        /* <DEDUP_REMOVED lines=42> */
.L_x_7277:
[----:B------:R-:W-:Y:S01]  /*d470*/  I2FP.F32.U32 R116, R117 ;  /* 0x0000007500747245 */ /* 0x000fe20000201000 */
[----:B------:R-:W-:Y:S01]  /*d480*/  IMAD.U32 R145, R145, 0x10000, RZ ;  /* 0x0001000091917824 */ /* 0x000fe200078e00ff */
[----:B------:R-:W-:Y:S02]  /*d490*/  PRMT R117, R19, 0x7632, R117 ;  /* 0x0000763213757816 */ /* 0x000fe40000000075 */
[----:B------:R-:W-:Y:S01]  /*d4a0*/  F2FP.BF16.F32.PACK_AB R118, R143, R144 ;  /* 0x000000908f76723e */ /* 0x000fe200000010ff */
        /* <DEDUP_REMOVED lines=10> */
[----:B------:R-:W-:Y:S01]  /*d550*/  F2FP.BF16.F32.PACK_AB R119, R145, R146 ;  /* 0x000000929177723e */ /* 0x000fe200000010ff */
[----:B------:R-:W-:Y:S06]  /*d560*/  BRA `(.L_x_7280) ;  /* 0x0000002400987947 */ /* 0x000fec0003800000 */
.L_x_7255:
        /* <DEDUP_REMOVED lines=15> */
.L_x_7282:
        /* <DEDUP_REMOVED lines=12> */
.L_x_7283:
        /* <DEDUP_REMOVED lines=42> */
.L_x_7281:
[----:B------:R-:W-:Y:S01]  /*d9c0*/  I2FP.F32.U32 R140, R141 ;  /* 0x0000008d008c7245 */ /* 0x000fe20000201000 */
[----:B-----5:R-:W-:Y:S01]  /*d9d0*/  IMAD.U32 R137, R116, 0x10000, RZ ;  /* 0x0001000074897824 */ /* 0x020fe200078e00ff */
        /* <DEDUP_REMOVED lines=21> */
.L_x_7285:
        /* <DEDUP_REMOVED lines=12> */
.L_x_7286:
        /* <DEDUP_REMOVED lines=42> */
.L_x_7284:
        /* <DEDUP_REMOVED lines=21> */
.L_x_7288:
        /* <DEDUP_REMOVED lines=12> */
.L_x_7289:
        /* <DEDUP_REMOVED lines=42> */
.L_x_7287:
        /* <DEDUP_REMOVED lines=22> */
.L_x_7291:
        /* <DEDUP_REMOVED lines=12> */
.L_x_7292:
        /* <DEDUP_REMOVED lines=42> */
.L_x_7290:
        /* <DEDUP_REMOVED lines=21> */
.L_x_7294:
        /* <DEDUP_REMOVED lines=12> */
.L_x_7295:
        /* <DEDUP_REMOVED lines=42> */
.L_x_7293:
        /* <DEDUP_REMOVED lines=22> */
.L_x_7297:
        /* <DEDUP_REMOVED lines=12> */
.L_x_7298:
        /* <DEDUP_REMOVED lines=39> */
[----:B------:R-:W-:Y:S02]  /*f140*/  LOP3.LUT R6, R150, UR37, R117, 0x96, !PT ;  /* 0x0000002596067c12 */ /* 0x000fe4000f8e9675 */
[----:B------:R-:W-:Y:S01]  /*f150*/  MOV R117, R149 ;  /* 0x0000009500757202 */ /* 0x000fe20000000f00 */
[----:B------:R-:W-:-:S07]  /*f160*/  IMAD.MOV.U32 R149, RZ, RZ, R116 ;  /* 0x000000ffff957224 */ /* 0x000fce00078e0074 */
.L_x_7296:
        /* <DEDUP_REMOVED lines=21> */
.L_x_7300:
        /* <DEDUP_REMOVED lines=12> */
.L_x_7301:
        /* <DEDUP_REMOVED lines=42> */
.L_x_7299:
        /* <DEDUP_REMOVED lines=22> */
.L_x_7303:
        /* <DEDUP_REMOVED lines=14> */
.L_x_7304:
[----:B------:R-:W-:Y:S01]  /*f860*/  LOP3.LUT R4, R3, UR11, R119, 0x96, !PT ;  /* 0x0000000b03047c12 */ /* 0x000fe2000f8e9677 */
[----:B------:R-:W-:-:S04]  /*f870*/  IMAD.WIDE.U32 R116, R9, -0x326172a9, RZ ;  /* 0xcd9e8d5709747825 */ /* 0x000fc800078e00ff */
[----:B------:R-:W-:Y:S02]  /*f880*/  HFMA2 R150, -RZ, RZ, 0, 0 ;  /* 0x00000000ff967431 */ /* 0x000fe400000001ff */
[----:B------:R-:W-:Y:S01]  /*f890*/  IMAD.WIDE.U32 R4, R4, -0x326172a9, RZ ;  /* 0xcd9e8d5704047825 */ /* 0x000fe200078e00ff */
[----:B------:R-:W-:-:S04]  /*f8a0*/  LOP3.LUT R117, R7, UR10, R117, 0x96, !PT ;  /* 0x0000000a07757c12 */ /* 0x000fc8000f8e9675 */
        /* <DEDUP_REMOVED lines=35> */
[----:B------:R-:W-:Y:S02]  /*fae0*/  IMAD.MOV.U32 R117, RZ, RZ, R149 ;  /* 0x000000ffff757224 */ /* 0x000fe400078e0095 */
[----:B------:R-:W-:-:S07]  /*faf0*/  IMAD.MOV.U32 R149, RZ, RZ, R116 ;  /* 0x000000ffff957224 */ /* 0x000fce00078e0074 */
.L_x_7302:
        /* <DEDUP_REMOVED lines=13> */
.L_x_7280:
[----:B------:R-:W0:Y:S01]  /*fbd0*/  @UP1 LDCU.64 UR38, c[0x0][0x3a0] ;  /* 0x00007400ff2617ac */ /* 0x000e220008000a00 */
[----:B------:R-:W-:Y:S01]  /*fbe0*/  SEL R156, RZ, 0x1000000, !P6 ;  /* 0x01000000ff9c7807 */ /* 0x000fe20007000000 */
[----:B------:R-:W-:Y:S01]  /*fbf0*/  IMAD.WIDE.U32 R152, R134, 0x10, R122 ;  /* 0x0000001086987825 */ /* 0x000fe200078e007a */
[----:B------:R-:W-:Y:S02]  /*fc00*/  ISETP.NE.AND P6, PT, R147, RZ, PT ;  /* 0x000000ff9300720c */ /* 0x000fe40003fc5270 */
[----:B------:R-:W-:Y:S02]  /*fc10*/  SEL R151, RZ, 0x1000000, !P2 ;  /* 0x01000000ff977807 */ /* 0x000fe40005000000 */
[----:B------:R-:W-:Y:S01]  /*fc20*/  SEL R148, RZ, 0x10000, !P1 ;  /* 0x00010000ff947807 */ /* 0x000fe20004800000 */
[----:B------:R1:W-:Y:S01]  /*fc30*/  STG.E.128 desc[UR8][R152.64], R116 ;  /* 0x0000007498007986 */ /* 0x0003e2000c101d08 */
[----:B------:R-:W-:Y:S02]  /*fc40*/  SEL R147, RZ, 0x100, !P0 ;  /* 0x00000100ff937807 */ /* 0x000fe40004000000 */
[----:B------:R-:W-:-:S02]  /*fc50*/  SEL R154, RZ, 0x10000, !P5 ;  /* 0x00010000ff9a7807 */ /* 0x000fc40006800000 */
[----:B------:R-:W-:Y:S02]  /*fc60*/  SEL R155, RZ, 0x100, !P4 ;  /* 0x00000100ff9b7807 */ /* 0x000fe40006000000 */
[----:B------:R-:W-:Y:S02]  /*fc70*/  PLOP3.LUT P0, PT, PT, PT, UP1, 0x80, 0x8 ;  /* 0x000000000008781c */ /* 0x000fe40003f0f018 */
[----:B------:R-:W-:Y:S02]  /*fc80*/  LOP3.LUT R147, R147, R151, R148, 0xfe, !PT ;  /* 0x0000009793937212 */ /* 0x000fe400078efe94 */
[----:B------:R-:W-:Y:S02]  /*fc90*/  LOP3.LUT R155, R155, R156, R154, 0xfe, !PT ;  /* 0x0000009c9b9b7212 */ /* 0x000fe400078efe9a */
[----:B------:R-:W-:Y:S02]  /*fca0*/  SEL R148, RZ, 0x1, !P3 ;  /* 0x00000001ff947807 */ /* 0x000fe40005800000 */
[----:B------:R-:W-:-:S02]  /*fcb0*/  PLOP3.LUT P1, PT, PT, PT, UP1, 0x80, 0x8 ;  /* 0x000000000008781c */ /* 0x000fc40003f2f018 */
[----:B-1----:R-:W-:Y:S01]  /*fcc0*/  SEL R116, RZ, 0x1, !P6 ;  /* 0x00000001ff747807 */ /* 0x002fe20007000000 */
[----:B------:R-:W-:Y:S01]  /*fcd0*/  IMAD.WIDE.U32 R118, R134, 0x8, R124 ;  /* 0x0000000886767825 */ /* 0x000fe200078e007c */
[----:B------:R-:W-:Y:S02]  /*fce0*/  LOP3.LUT R117, R155, R148, RZ, 0xfc, !PT ;  /* 0x000000949b757212 */ /* 0x000fe400078efcff */
[----:B------:R-:W-:Y:S01]  /*fcf0*/  LOP3.LUT R116, R147, R116, RZ, 0xfc, !PT ;  /* 0x0000007493747212 */ /* 0x000fe200078efcff */
[----:B------:R-:W-:Y:S01]  /*fd00*/  VIADD R148, R0, 0x180 ;  /* 0x0000018000947836 */ /* 0x000fe20000000000 */
[----:B------:R-:W-:-:S03]  /*fd10*/  MOV R147, 0x10 ;  /* 0x0000001000937802 */ /* 0x000fc60000000f00 */
[----:B------:R0:W-:Y:S02]  /*fd20*/  STG.E.64 desc[UR8][R118.64], R116 ;  /* 0x0000007476007986 */ /* 0x0001e4000c101b08 */
[----:B0-----:R-:W-:-:S04]  /*fd30*/  @P0 IMAD.WIDE.U32 R116, R148, R147, UR38 ;  /* 0x0000002694740e25 */ /* 0x001fc8000f8e0093 */
[----:B------:R-:W-:Y:S01]  /*fd40*/  IMAD.WIDE.U32 R118, R148, 0x10, R138 ;  /* 0x0000001094767825 */ /* 0x000fe200078e008a */
[----:B------:R0:W5:Y:S05]  /*fd50*/  @P1 LDG.E.128 R16, desc[UR8][R116.64] ;  /* 0x0000000874101981 */ /* 0x00016a000c1e1d00 */
[----:B------:R-:W5:Y:S01]  /*fd60*/  LDG.E.128 R116, desc[UR8][R118.64] ;  /* 0x0000000876747981 */ /* 0x000f62000c1e1d00 */
[----:B0-----:R-:W-:Y:S05]  /*fd70*/  BRA.U !UP1, `(.L_x_7305) ;  /* 0x0000002509d47547 */ /* 0x001fea000b800000 */
        /* <DEDUP_REMOVED lines=15> */
.L_x_7307:
        /* <DEDUP_REMOVED lines=12> */
.L_x_7308:
        /* <DEDUP_REMOVED lines=42> */
.L_x_7306:
[----:B------:R-:W-:Y:S01]  /*101d0*/  I2FP.F32.U32 R138, R138 ;  /* 0x0000008a008a7245 */ /* 0x000fe20000201000 */
[C---:B-----5:R-:W-:Y:S01]  /*101e0*/  IMAD.U32 R139, R116.reuse, 0x10000, RZ ;  /* 0x00010000748b7824 */ /* 0x060fe200078e00ff */
[----:B------:R-:W-:Y:S01]  /*101f0*/  ISETP.NE.AND P1, PT, R151, 0x1, PT ;  /* 0x000000019700780c */ /* 0x000fe20003f25270 */
[----:B------:R-:W-:Y:S01]  /*10200*/  IMAD.MOV.U32 R153, RZ, RZ, 0x2 ;  /* 0x00000002ff997424 */ /* 0x000fe200078e00ff */
[----:B------:R-:W-:Y:S01]  /*10210*/  PRMT R116, R116, 0x7632, R116 ;  /* 0x0000763274747816 */ /* 0x000fe20000000074 */
        /* <DEDUP_REMOVED lines=8> */
[----:B------:R-:W-:Y:S01]  /*102a0*/  FFMA.FTZ R139, R139, R24, R138 ;  /* 0x000000188b8b7223 */ /* 0x000fe2000001008a */
[----:B------:R-:W-:-:S04]  /*102b0*/  P2R R138, PR, RZ, 0x1 ;  /* 0x00000001ff8a7803 */ /* 0x000fc80000000000 */
        /* <DEDUP_REMOVED lines=10> */
.L_x_7310:
        /* <DEDUP_REMOVED lines=12> */
.L_x_7311:
[----:B------:R-:W-:Y:S01]  /*10420*/  LOP3.LUT R4, R3, UR11, R155, 0x96, !PT ;  /* 0x0000000b03047c12 */ /* 0x000fe2000f8e969b */
[----:B------:R-:W-:Y:S01]  /*10430*/  IMAD.WIDE.U32 R152, R9, -0x326172a9, RZ ;  /* 0xcd9e8d5709987825 */ /* 0x000fe200078e00ff */
[----:B------:R-:W-:-:S03]  /*10440*/  MOV R149, R147 ;  /* 0x0000009300957202 */ /* 0x000fc60000000f00 */
        /* <DEDUP_REMOVED lines=35> */
[----:B------:R-:W-:-:S04]  /*10680*/  IMAD.WIDE.U32 R152, R153, -0x2daee0ad, RZ ;  /* 0xd2511f5399987825 */ /* 0x000fc800078e00ff */
[----:B------:R-:W-:Y:S01]  /*10690*/  IMAD.MOV.U32 R147, RZ, RZ, R152 ;  /* 0x000000ffff937224 */ /* 0x000fe200078e0098 */
[----:B------:R-:W-:Y:S01]  /*106a0*/  LOP3.LUT R6, R154, UR37, R153, 0x96, !PT ;  /* 0x000000259a067c12 */ /* 0x000fe2000f8e9699 */
[----:B------:R-:W-:-:S07]  /*106b0*/  IMAD.MOV.U32 R153, RZ, RZ, RZ ;  /* 0x000000ffff997224 */ /* 0x000fce00078e00ff */
.L_x_7309:
        /* <DEDUP_REMOVED lines=23> */
.L_x_7313:
        /* <DEDUP_REMOVED lines=12> */
.L_x_7314:
        /* <DEDUP_REMOVED lines=42> */
.L_x_7312:
        /* <DEDUP_REMOVED lines=8> */
[----:B------:R-:W-:-:S05]  /*10c10*/  FMUL.FTZ R151, R151, UR5 ;  /* 0x0000000597977c20 */ /* 0x000fca0008410000 */
[----:B------:R-:W-:Y:S02]  /*10c20*/  FSEL R151, R151, RZ, !P1 ;  /* 0x000000ff97977208 */ /* 0x000fe40004800000 */
[----:B------:R-:W-:-:S03]  /*10c30*/  PLOP3.LUT P1, PT, P1, PT, PT, 0x8, 0x80 ;  /* 0x000000000080781c */ /* 0x000fc60000f2e170 */
[----:B------:R-:W-:Y:S01]  /*10c40*/  FFMA.FTZ R152, R151, R26, R152 ;  /* 0x0000001a97987223 */ /* 0x000fe20000010098 */
[----:B------:R-:W-:Y:S02]  /*10c50*/  PRMT R151, R117, 0x7632, R151 ;  /* 0x0000763275977816 */ /* 0x000fe40000000097 */
        /* <DEDUP_REMOVED lines=10> */
.L_x_7316:
        /* <DEDUP_REMOVED lines=12> */
.L_x_7317:
        /* <DEDUP_REMOVED lines=42> */
.L_x_7315:
        /* <DEDUP_REMOVED lines=8> */
[----:B------:R-:W-:-:S05]  /*110e0*/  PRMT R116, R17, 0x7632, R116 ;  /* 0x0000763211747816 */ /* 0x000fca0000000074 */
[----:B------:R-:W-:Y:S01]  /*110f0*/  IMAD.U32 R117, R116, 0x10000, RZ ;  /* 0x0001000074757824 */ /* 0x000fe200078e00ff */
        /* <DEDUP_REMOVED lines=13> */
.L_x_7319:
        /* <DEDUP_REMOVED lines=12> */
.L_x_7320:
[----:B------:R-:W-:Y:S01]  /*11290*/  LOP3.LUT R4, R3, UR11, R155, 0x96, !PT ;  /* 0x0000000b03047c12 */ /* 0x000fe2000f8e969b */
[----:B------:R-:W-:-:S04]  /*112a0*/  IMAD.WIDE.U32 R116, R9, -0x326172a9, RZ ;  /* 0xcd9e8d5709747825 */ /* 0x000fc800078e00ff */
        /* <DEDUP_REMOVED lines=32> */
[----:B------:R-:W-:Y:S01]  /*114b0*/  IMAD.MOV.U32 R155, RZ, RZ, RZ ;  /* 0x000000ffff9b7224 */ /* 0x000fe200078e00ff */
[----:B------:R-:W-:Y:S01]  /*114c0*/  LOP3.LUT R117, R4, UR32, R117, 0x96, !PT ;  /* 0x0000002004757c12 */ /* 0x000fe2000f8e9675 */
[----:B------:R-:W-:-:S05]  /*114d0*/  IMAD.WIDE.U32 R4, R5, -0x326172a9, RZ ;  /* 0xcd9e8d5705047825 */ /* 0x000fca00078e00ff */
[----:B------:R-:W-:Y:S01]  /*114e0*/  LOP3.LUT R5, R116, UR30, R5, 0x96, !PT ;  /* 0x0000001e74057c12 */ /* 0x000fe2000f8e9605 */
[----:B------:R-:W-:-:S05]  /*114f0*/  IMAD.WIDE.U32 R116, R117, -0x2daee0ad, RZ ;  /* 0xd2511f5375747825 */ /* 0x000fca00078e00ff */
[----:B------:R-:W-:Y:S02]  /*11500*/  LOP3.LUT R6, R154, UR37, R117, 0x96, !PT ;  /* 0x000000259a067c12 */ /* 0x000fe4000f8e9675 */
[----:B------:R-:W-:Y:S01]  /*11510*/  MOV R117, R147 ;  /* 0x0000009300757202 */ /* 0x000fe20000000f00 */
[----:B------:R-:W-:-:S07]  /*11520*/  IMAD.MOV.U32 R147, RZ, RZ, R116 ;  /* 0x000000ffff937224 */ /* 0x000fce00078e0074 */
.L_x_7318:
[----:B------:R-:W-:Y:S01]  /*11530*/  I2FP.F32.U32 R116, R117 ;  /* 0x0000007500747245 */ /* 0x000fe20000201000 */
[----:B------:R-:W-:Y:S01]  /*11540*/  IMAD.U32 R154, R18, 0x10000, RZ ;  /* 0x00010000129a7824 */ /* 0x000fe200078e00ff */
[----:B------:R-:W-:Y:S01]  /*11550*/  SHF.L.U32 R117, R118, 0x10, RZ ;  /* 0x0000001076757819 */ /* 0x000fe200000006ff */
        /* <DEDUP_REMOVED lines=20> */
.L_x_7322:
        /* <DEDUP_REMOVED lines=12> */
.L_x_7323:
        /* <DEDUP_REMOVED lines=40> */
[----:B------:R-:W-:Y:S01]  /*119e0*/  MOV R147, R116 ;  /* 0x0000007400937202 */ /* 0x000fe20000000f00 */
[----:B------:R-:W-:-:S07]  /*119f0*/  IMAD.MOV.U32 R156, RZ, RZ, RZ ;  /* 0x000000ffff9c7224 */ /* 0x000fce00078e00ff */
.L_x_7321:
        /* <DEDUP_REMOVED lines=8> */
[----:B------:R-:W-:-:S04]  /*11a80*/  PRMT R116, R18, 0x7632, R116 ;  /* 0x0000763212747816 */ /* 0x000fc80000000074 */
[----:B------:R-:W-:Y:S01]  /*11a90*/  FSEL R118, R118, RZ, !P4 ;  /* 0x000000ff76767208 */ /* 0x000fe20006000000 */
[----:B------:R-:W-:Y:S01]  /*11aa0*/  IMAD.U32 R117, R116, 0x10000, RZ ;  /* 0x0001000074757824 */ /* 0x000fe200078e00ff */
        /* <DEDUP_REMOVED lines=13> */
.L_x_7325:
        /* <DEDUP_REMOVED lines=12> */
.L_x_7326:
        /* <DEDUP_REMOVED lines=34> */
[----:B------:R-:W-:Y:S01]  /*11e60*/  HFMA2 R157, -RZ, RZ, 0, 0 ;  /* 0x00000000ff9d7431 */ /* 0x000fe200000001ff */
[----:B------:R-:W-:Y:S01]  /*11e70*/  LOP3.LUT R117, R4, UR32, R117, 0x96, !PT ;  /* 0x0000002004757c12 */ /* 0x000fe2000f8e9675 */
[----:B------:R-:W-:-:S05]  /*11e80*/  IMAD.WIDE.U32 R4, R5, -0x326172a9, RZ ;  /* 0xcd9e8d5705047825 */ /* 0x000fca00078e00ff */
[----:B------:R-:W-:Y:S01]  /*11e90*/  LOP3.LUT R5, R116, UR30, R5, 0x96, !PT ;  /* 0x0000001e74057c12 */ /* 0x000fe2000f8e9605 */
[----:B------:R-:W-:-:S05]  /*11ea0*/  IMAD.WIDE.U32 R116, R117, -0x2daee0ad, RZ ;  /* 0xd2511f5375747825 */ /* 0x000fca00078e00ff */
[----:B------:R-:W-:Y:S02]  /*11eb0*/  LOP3.LUT R6, R156, UR37, R117, 0x96, !PT ;  /* 0x000000259c067c12 */ /* 0x000fe4000f8e9675 */
[----:B------:R-:W-:Y:S01]  /*11ec0*/  MOV R117, R147 ;  /* 0x0000009300757202 */ /* 0x000fe20000000f00 */
[----:B------:R-:W-:-:S07]  /*11ed0*/  IMAD.MOV.U32 R147, RZ, RZ, R116 ;  /* 0x000000ffff937224 */ /* 0x000fce00078e0074 */
.L_x_7324:
        /* <DEDUP_REMOVED lines=23> */
.L_x_7328:
        /* <DEDUP_REMOVED lines=14> */
.L_x_7329:
        /* <DEDUP_REMOVED lines=10> */
[----:B------:R-:W-:-:S05]  /*121d0*/  LOP3.LUT R4, R4, UR35, R117, 0x96, !PT ;  /* 0x0000002304047c12 */ /* 0x000fca000f8e9675 */
        /* <DEDUP_REMOVED lines=23> */
[----:B------:R-:W-:Y:S02]  /*12350*/  LOP3.LUT R4, R4, UR32, R117, 0x96, !PT ;  /* 0x0000002004047c12 */ /* 0x000fe4000f8e9675 */
[----:B------:R-:W-:-:S03]  /*12360*/  MOV R117, R147 ;  /* 0x0000009300757202 */ /* 0x000fc60000000f00 */
[----:B------:R-:W-:-:S04]  /*12370*/  IMAD.WIDE.U32 R4, R4, -0x2daee0ad, RZ ;  /* 0xd2511f5304047825 */ /* 0x000fc800078e00ff */
[----:B------:R-:W-:Y:S01]  /*12380*/  IMAD.MOV.U32 R147, RZ, RZ, R4 ;  /* 0x000000ffff937224 */ /* 0x000fe200078e0004 */
[----:B------:R-:W-:Y:S01]  /*12390*/  LOP3.LUT R6, R156, UR37, R5, 0x96, !PT ;  /* 0x000000259c067c12 */ /* 0x000fe2000f8e9605 */
[----:B------:R-:W-:-:S04]  /*123a0*/  IMAD.WIDE.U32 R4, R157, -0x326172a9, RZ ;  /* 0xcd9e8d579d047825 */ /* 0x000fc800078e00ff */
[----:B------:R-:W-:Y:S01]  /*123b0*/  HFMA2 R156, -RZ, RZ, 0, 0 ;  /* 0x00000000ff9c7431 */ /* 0x000fe200000001ff */
[----:B------:R-:W-:-:S07]  /*123c0*/  LOP3.LUT R5, R116, UR30, R5, 0x96, !PT ;  /* 0x0000001e74057c12 */ /* 0x000fce000f8e9605 */
.L_x_7327:
        /* <DEDUP_REMOVED lines=16> */
.L_x_7305:
        /* <DEDUP_REMOVED lines=15> */
.L_x_7332:
        /* <DEDUP_REMOVED lines=12> */
.L_x_7333:
        /* <DEDUP_REMOVED lines=42> */
.L_x_7331:
[----:B------:R-:W-:Y:S01]  /*12920*/  I2FP.F32.U32 R138, R138 ;  /* 0x0000008a008a7245 */ /* 0x000fe20000201000 */
[----:B------:R-:W-:Y:S01]  /*12930*/  IMAD.MOV.U32 R153, RZ, RZ, 0x2 ;  /* 0x00000002ff997424 */ /* 0x000fe200078e00ff */
[----:B-----5:R-:W-:Y:S02]  /*12940*/  SHF.L.U32 R139, R116, 0x10, RZ ;  /* 0x00000010748b7819 */ /* 0x020fe400000006ff */
[----:B------:R-:W-:Y:S01]  /*12950*/  ISETP.NE.AND P1, PT, R151, 0x1, PT ;  /* 0x000000019700780c */ /* 0x000fe20003f25270 */
[----:B------:R-:W-:Y:S01]  /*12960*/  FFMA.FTZ R138, R138, R127, 1.1641532182693481445e-10 ;  /* 0x2f0000008a8a7423 */ /* 0x000fe2000001007f */
[----:B------:R-:W-:Y:S01]  /*12970*/  PRMT R116, R116, 0x7632, R116 ;  /* 0x0000763274747816 */ /* 0x000fe20000000074 */
[----:B------:R-:W-:Y:S01]  /*12980*/  FMUL.FTZ R139, R139, UR17 ;  /* 0x000000118b8b7c20 */ /* 0x000fe20008410000 */
[----:B------:R-:W-:Y:S02]  /*12990*/  MOV R149, R4 ;  /* 0x0000000400957202 */ /* 0x000fe40000000f00 */
[----:B------:R-:W-:Y:S01]  /*129a0*/  FSETP.GTU.FTZ.AND P0, PT, R138, UR4, PT ;  /* 0x000000048a007c0b */ /* 0x000fe2000bf1c000 */
[----:B------:R-:W-:-:S05]  /*129b0*/  FMUL.FTZ R139, R139, UR5 ;  /* 0x000000058b8b7c20 */ /* 0x000fca0008410000 */
[----:B------:R-:W-:Y:S02]  /*129c0*/  FSEL R139, R139, RZ, !P0 ;  /* 0x000000ff8b8b7208 */ /* 0x000fe40004000000 */
[----:B------:R-:W-:-:S03]  /*129d0*/  PLOP3.LUT P0, PT, P0, PT, PT, 0x8, 0x80 ;  /* 0x000000000080781c */ /* 0x000fc6000070e170 */
[----:B------:R-:W-:Y:S01]  /*129e0*/  FMUL.FTZ R139, R139, R24 ;  /* 0x000000188b8b7220 */ /* 0x000fe20000410000 */
[----:B------:R-:W-:-:S03]  /*129f0*/  P2R R138, PR, RZ, 0x1 ;  /* 0x00000001ff8a7803 */ /* 0x000fc60000000000 */
[----:B------:R-:W-:Y:S01]  /*12a00*/  IMAD.MOV.U32 R150, RZ, RZ, R139 ;  /* 0x000000ffff967224 */ /* 0x000fe200078e008b */
[----:B------:R-:W-:Y:S06]  /*12a10*/  @!P1 BRA `(.L_x_7334) ;  /* 0x0000000000f89947 */ /* 0x000fec0003800000 */
        /* <DEDUP_REMOVED lines=8> */
.L_x_7335:
        /* <DEDUP_REMOVED lines=12> */
.L_x_7336:
[----:B------:R-:W-:Y:S01]  /*12b60*/  LOP3.LUT R4, R3, UR11, R155, 0x96, !PT ;  /* 0x0000000b03047c12 */ /* 0x000fe2000f8e969b */
[----:B------:R-:W-:-:S04]  /*12b70*/  IMAD.WIDE.U32 R152, R9, -0x326172a9, RZ ;  /* 0xcd9e8d5709987825 */ /* 0x000fc800078e00ff */
[----:B------:R-:W-:Y:S01]  /*12b80*/  IMAD.WIDE.U32 R4, R4, -0x326172a9, RZ ;  /* 0xcd9e8d5704047825 */ /* 0x000fe200078e00ff */
[----:B------:R-:W-:-:S03]  /*12b90*/  LOP3.LUT R153, R7, UR10, R153, 0x96, !PT ;  /* 0x0000000a07997c12 */ /* 0x000fc6000f8e9699 */
[----:B------:R-:W-:Y:S01]  /*12ba0*/  IMAD.MOV.U32 R149, RZ, RZ, R147 ;  /* 0x000000ffff957224 */ /* 0x000fe200078e0093 */
        /* <DEDUP_REMOVED lines=35> */
[----:B------:R-:W-:Y:S01]  /*12de0*/  IMAD.MOV.U32 R153, RZ, RZ, RZ ;  /* 0x000000ffff997224 */ /* 0x000fe200078e00ff */
[----:B------:R-:W-:-:S07]  /*12df0*/  MOV R147, R152 ;  /* 0x0000009800937202 */ /* 0x000fce0000000f00 */
.L_x_7334:
        /* <DEDUP_REMOVED lines=21> */
.L_x_7338:
        /* <DEDUP_REMOVED lines=12> */
.L_x_7339:
        /* <DEDUP_REMOVED lines=41> */
[----:B------:R-:W-:-:S07]  /*132a0*/  HFMA2 R154, -RZ, RZ, 0, 0 ;  /* 0x00000000ff9a7431 */ /* 0x000fce00000001ff */
.L_x_7337:
        /* <DEDUP_REMOVED lines=22> */
.L_x_7341:
        /* <DEDUP_REMOVED lines=12> */
.L_x_7342:
        /* <DEDUP_REMOVED lines=39> */
[----:B------:R-:W-:Y:S01]  /*13740*/  LOP3.LUT R6, R154, UR37, R117, 0x96, !PT ;  /* 0x000000259a067c12 */ /* 0x000fe2000f8e9675 */
[----:B------:R-:W-:Y:S01]  /*13750*/  IMAD.MOV.U32 R117, RZ, RZ, R147 ;  /* 0x000000ffff757224 */ /* 0x000fe200078e0093 */
[----:B------:R-:W-:-:S07]  /*13760*/  MOV R147, R116 ;  /* 0x0000007400937202 */ /* 0x000fce0000000f00 */
.L_x_7340:
        /* <DEDUP_REMOVED lines=21> */
.L_x_7344:
        /* <DEDUP_REMOVED lines=12> */
.L_x_7345:
        /* <DEDUP_REMOVED lines=42> */
.L_x_7343:
        /* <DEDUP_REMOVED lines=22> */
.L_x_7347:
        /* <DEDUP_REMOVED lines=12> */
.L_x_7348:
        /* <DEDUP_REMOVED lines=42> */
.L_x_7346:
        /* <DEDUP_REMOVED lines=22> */
.L_x_7350:
        /* <DEDUP_REMOVED lines=12> */
.L_x_7351:
        /* <DEDUP_REMOVED lines=42> */
.L_x_7349:
        /* <DEDUP_REMOVED lines=22> */
.L_x_7353:
        /* <DEDUP_REMOVED lines=14> */
.L_x_7354:
        /* <DEDUP_REMOVED lines=42> */
.L_x_7352:
        /* <DEDUP_REMOVED lines=13> */
.L_x_7330:
        /* <DEDUP_REMOVED lines=9> */
[----:B------:R0:W-:Y:S01]  /*14be0*/  STG.E.128 desc[UR8][R122.64], R116 ;  /* 0x000000747a007986 */ /* 0x0001e2000c101d08 */
[----:B------:R-:W-:Y:S01]  /*14bf0*/  BSSY.RECONVERGENT B0, `(.L_x_7355) ;  /* 0x0000086000007945 */ /* 0x000fe20003800200 */
[----:B------:R-:W-:Y:S01]  /*14c00*/  LOP3.LUT R163, R162, R157, R163, 0xfe, !PT ;  /* 0x0000009da2a37212 */ /* 0x000fe200078efea3 */
[----:B------:R-:W-:Y:S01]  /*14c10*/  FADD.FTZ R139, R139, R12 ;  /* 0x0000000c8b8b7221 */ /* 0x000fe20000010000 */
[----:B------:R-:W-:-:S03]  /*14c20*/  SEL R157, RZ, 0x100, !P0 ;  /* 0x00000100ff9d7807 */ /* 0x000fc60004000000 */
[----:B------:R-:W-:-:S04]  /*14c30*/  FADD.FTZ R139, R139, R14 ;  /* 0x0000000e8b8b7221 */ /* 0x000fc80000010000 */
[----:B------:R-:W-:-:S04]  /*14c40*/  FADD.FTZ R138, R139, R120 ;  /* 0x000000788b8a7221 */ /* 0x000fc80000010000 */
[----:B------:R-:W-:Y:S01]  /*14c50*/  FADD.FTZ R138, R138, R15 ;  /* 0x0000000f8a8a7221 */ /* 0x000fe20000010000 */
[----:B0-----:R-:W-:-:S03]  /*14c60*/  SEL R116, RZ, 0x1, !P6 ;  /* 0x00000001ff747807 */ /* 0x001fc60007000000 */
[----:B------:R-:W-:Y:S01]  /*14c70*/  FADD.FTZ R138, R138, R121 ;  /* 0x000000798a8a7221 */ /* 0x000fe20000010000 */
[----:B------:R-:W-:-:S03]  /*14c80*/  LOP3.LUT P0, R118, R2, 0x1f, RZ, 0xc0, !PT ;  /* 0x0000001f02767812 */ /* 0x000fc6000780c0ff */
        /* <DEDUP_REMOVED lines=104> */
[----:B------:R-:W-:-:S04]  /*15310*/  SEL R158, RZ, 0x10000, !P1 ;  /* 0x00010000ff9e7807 */ /* 0x000fc80004800000 */
[----:B------:R-:W0:Y:S01]  /*15320*/  SHFL.BFLY PT, R160, R159, 0x4, 0x1f ;  /* 0x0c801f009fa07f89 */ /* 0x000e2200000e0000 */
[----:B------:R-:W-:Y:S02]  /*15330*/  LOP3.LUT R157, R157, R161, R158, 0xfe, !PT ;  /* 0x000000a19d9d7212 */ /* 0x000fe400078efe9e */
[----:B------:R-:W-:Y:S02]  /*15340*/  SEL R158, RZ, 0x1, !P3 ;  /* 0x00000001ff9e7807 */ /* 0x000fe40005800000 */
[----:B------:R-:W-:Y:S02]  /*15350*/  LOP3.LUT R116, R157, R116, RZ, 0xfc, !PT ;  /* 0x000000749d747212 */ /* 0x000fe400078efcff */
[----:B------:R-:W-:-:S05]  /*15360*/  LOP3.LUT R117, R163, R158, RZ, 0xfc, !PT ;  /* 0x0000009ea3757212 */ /* 0x000fca00078efcff */
[----:B------:R-:W-:Y:S01]  /*15370*/  STG.E.64 desc[UR8][R124.64], R116 ;  /* 0x000000747c007986 */ /* 0x000fe2000c101b08 */
        /* <DEDUP_REMOVED lines=13> */
.L_x_7356:
[----:B------:R-:W-:Y:S05]  /*15450*/  BSYNC.RECONVERGENT B0 ;  /* 0x0000000000007941 */ /* 0x000fea0003800200 */
.L_x_7355:
[----:B------:R-:W-:Y:S01]  /*15460*/  BAR.SYNC.DEFER_BLOCKING 0x0 ;  /* 0x0000000000007b1d */ /* 0x000fe20000010000 */
[----:B------:R-:W-:Y:S02]  /*15470*/  ISETP.GT.U32.AND P0, PT, R118, 0x3, PT ;  /* 0x000000037600780c */ /* 0x000fe40003f04070 */
[----:B0-----:R-:W-:Y:S02]  /*15480*/  CS2R R116, SRZ ;  /* 0x0000000000747805 */ /* 0x001fe4000001ff00 */
[----:B------:R-:W-:Y:S01]  /*15490*/  MOV R123, RZ ;  /* 0x000000ff007b7202 */ /* 0x000fe20000000f00 */
[----:B------:R-:W-:Y:S08]  /*154a0*/  BSSY.RECONVERGENT B0, `(.L_x_7357) ;  /* 0x000000a000007945 */ /* 0x000ff00003800200 */
[----:B------:R-:W-:Y:S05]  /*154b0*/  @P0 BRA `(.L_x_7358) ;  /* 0x0000000000200947 */ /* 0x000fea0003800000 */
[----:B------:R-:W0:Y:S01]  /*154c0*/  S2UR UR5, SR_CgaCtaId ;  /* 0x00000000000579c3 */ /* 0x000e220000008800 */
[----:B------:R-:W-:Y:S01]  /*154d0*/  UMOV UR4, 0x400 ;  /* 0x0000040000047882 */ /* 0x000fe20000000000 */
[----:B------:R-:W-:Y:S02]  /*154e0*/  IMAD.SHL.U32 R116, R2, 0x8, RZ ;  /* 0x0000000802747824 */ /* 0x000fe400078e00ff */
[----:B------:R-:W-:-:S03]  /*154f0*/  HFMA2 R123, -RZ, RZ, 0, 6.103515625e-05 ;  /* 0x00000400ff7b7431 */ /* 0x000fc600000001ff */
[----:B------:R-:W-:Y:S01]  /*15500*/  LOP3.LUT R116, R116, 0xf8, RZ, 0xc0, !PT ;  /* 0x000000f874747812 */ /* 0x000fe200078ec0ff */
[----:B0-----:R-:W-:-:S04]  /*15510*/  ULEA UR4, UR5, UR4, 0x18 ;  /* 0x0000000405047291 */ /* 0x001fc8000f8ec0ff */
[----:B------:R-:W-:-:S09]  /*15520*/  @UP2 UIADD3 UR4, UPT, UPT, UR4, 0x20, URZ ;  /* 0x0000002004042890 */ /* 0x000fd2000fffe0ff */
[----:B------:R-:W0:Y:S03]  /*15530*/  LDS.64 R116, [R116+UR4] ;  /* 0x0000000474747984 */ /* 0x000e260008000a00 */
.L_x_7358:
[----:B------:R-:W-:Y:S05]  /*15540*/  BSYNC.RECONVERGENT B0 ;  /* 0x0000000000007941 */ /* 0x000fea0003800200 */
.L_x_7357:
[----:B------:R-:W1:Y:S01]  /*15550*/  SHFL.DOWN PT, R122, R123, 0x2, 0x1f ;  /* 0x08401f007b7a7f89 */ /* 0x000e6200000e0000 */
[----:B------:R-:W-:Y:S01]  /*15560*/  I2FP.F32.U32 R138, R123 ;  /* 0x0000007b008a7245 */ /* 0x000fe20000201000 */
[----:B------:R-:W-:Y:S01]  /*15570*/  UPLOP3.LUT UP2, UPT, UPT, UPT, UP2, 0x40, 0x4 ;  /* 0x000000000004789c */ /* 0x000fe20003f4e820 */
        /* <DEDUP_REMOVED lines=27> */
[C---:B------:R-:W-:Y:S02]  /*15730*/  FFMA.FTZ R125, R119.reuse, R116, R118 ;  /* 0x00000074777d7223 */ /* 0x040fe40000010076 */
[----:B------:R-:W0:Y:S01]  /*15740*/  LDC R118, c[0x0][0x448] ;  /* 0x00011200ff767b82 */ /* 0x000e220000000800 */
[----:B------:R-:W-:Y:S01]  /*15750*/  FMUL.FTZ R2, R119, R2 ;  /* 0x0000000277027220 */ /* 0x000fe20000410000 */
[----:B--2---:R-:W-:Y:S01]  /*15760*/  FMUL.FTZ R125, R124, R125 ;  /* 0x0000007d7c7d7220 */ /* 0x004fe20000410000 */
[----:B-1----:R-:W-:Y:S02]  /*15770*/  FADD.FTZ R119, R117, R122 ;  /* 0x0000007a75777221 */ /* 0x002fe40000010000 */
[----:B------:R-:W-:Y:S01]  /*15780*/  FMUL.FTZ R2, R2, R123 ;  /* 0x0000007b02027220 */ /* 0x000fe20000410000 */
[----:B------:R-:W-:Y:S02]  /*15790*/  IMAD.U32 R123, RZ, RZ, UR16 ;  /* 0x00000010ff7b7e24 */ /* 0x000fe4000f8e00ff */
[----:B------:R-:W1:Y:S01]  /*157a0*/  SHFL.IDX PT, R125, R125, RZ, 0x1f ;  /* 0x00001fff7d7d7589 */ /* 0x000e6200000e0000 */
[----:B------:R-:W-:Y:S01]  /*157b0*/  FFMA.FTZ R119, R124, R2, R119 ;  /* 0x000000027c777223 */ /* 0x000fe20000010077 */
[----:B------:R-:W2:Y:S05]  /*157c0*/  @!P0 LDC.64 R116, c[0x0][0x3c0] ;  /* 0x0000f000ff748b82 */ /* 0x000eaa0000000a00 */
[----:B------:R-:W0:Y:S01]  /*157d0*/  SHFL.IDX PT, R119, R119, RZ, 0x1f ;  /* 0x00001fff77777589 */ /* 0x000e2200000e0000 */
[----:B-1----:R-:W-:Y:S01]  /*157e0*/  FMUL.FTZ R2, R125, R125 ;  /* 0x0000007d7d027220 */ /* 0x002fe20000410000 */
[----:B--2---:R-:W-:-:S04]  /*157f0*/  @!P0 IMAD.WIDE R116, R123, 0x4, R116 ;  /* 0x000000047b748825 */ /* 0x004fc800078e0274 */
[----:B------:R-:W-:Y:S01]  /*15800*/  FSEL R123, R2, RZ, P1 ;  /* 0x000000ff027b7208 */ /* 0x000fe20000800000 */
[----:B------:R1:W-:Y:S01]  /*15810*/  @!P0 STG.E desc[UR8][R116.64], R125 ;  /* 0x0000007d74008986 */ /* 0x0003e2000c101908 */
[----:B0-----:R-:W-:Y:S01]  /*15820*/  FFMA.FTZ R118, R119, UR19, R118 ;  /* 0x0000001377767c23 */ /* 0x001fe20008010076 */
[----:B------:R-:W-:-:S03]  /*15830*/  FSEL R2, R125, RZ, !P1 ;  /* 0x000000ff7d027208 */ /* 0x000fc60004800000 */
[----:B------:R-:W-:Y:S02]  /*15840*/  FADD.FTZ R118, R118, R123 ;  /* 0x0000007b76767221 */ /* 0x000fe40000010000 */
[C---:B------:R-:W-:Y:S01]  /*15850*/  FADD.FTZ R119, -R2.reuse, R120 ;  /* 0x0000007802777221 */ /* 0x040fe20000010100 */
[C---:B------:R-:W-:Y:S01]  /*15860*/  FADD.FTZ R14, -R2.reuse, R14 ;  /* 0x0000000e020e7221 */ /* 0x040fe20000010100 */
[----:B------:R-:W0:Y:S01]  /*15870*/  MUFU.RSQ R120, R118 ;  /* 0x0000007600787308 */ /* 0x000e220000001400 */
[C---:B------:R-:W-:Y:S01]  /*15880*/  FADD.FTZ R121, -R2.reuse, R121 ;  /* 0x0000007902797221 */ /* 0x040fe20000010100 */
[C---:B------:R-:W-:Y:S01]  /*15890*/  FADD.FTZ R124, -R2.reuse, R133 ;  /* 0x00000085027c7221 */ /* 0x040fe20000010100 */
[----:B-1----:R-:W1:Y:S01]  /*158a0*/  LDC.64 R116, c[0x0][0x428] ;  /* 0x00010a00ff747b82 */ /* 0x002e620000000a00 */
        /* <DEDUP_REMOVED lines=14> */
[C---:B0-----:R-:W-:Y:S01]  /*15990*/  FMUL.FTZ R15, R120.reuse, R15 ;  /* 0x0000000f780f7220 */ /* 0x041fe20000410000 */
[C---:B------:R-:W-:Y:S01]  /*159a0*/  FMUL.FTZ R13, R120.reuse, R13 ;  /* 0x0000000d780d7220 */ /* 0x040fe20000410000 */
[C---:B------:R-:W-:Y:S01]  /*159b0*/  FMUL.FTZ R12, R120.reuse, R12 ;  /* 0x0000000c780c7220 */ /* 0x040fe20000410000 */
[----:B------:R-:W-:Y:S01]  /*159c0*/  FMUL.FTZ R11, R120, R11 ;  /* 0x0000000b780b7220 */ /* 0x000fe20000410000 */
[----:B------:R-:W-:Y:S01]  /*159d0*/  FFMA.FTZ R15, R15, R110, R78 ;  /* 0x0000006e0f0f7223 */ /* 0x000fe2000001004e */
[----:B------:R-:W-:Y:S01]  /*159e0*/  FFMA.FTZ R13, R13, R114, R82 ;  /* 0x000000720d0d7223 */ /* 0x000fe20000010052 */
[----:B------:R-:W-:Y:S01]  /*159f0*/  FFMA.FTZ R12, R12, R115, R83 ;  /* 0x000000730c0c7223 */ /* 0x000fe20000010053 */
[----:B------:R-:W-:Y:S01]  /*15a00*/  FMUL.FTZ R10, R120, R10 ;  /* 0x0000000a780a7220 */ /* 0x000fe20000410000 */
[----:B------:R-:W-:Y:S01]  /*15a10*/  FADD.FTZ R131, -R2, R131 ;  /* 0x0000008302837221 */ /* 0x000fe20000010100 */
[----:B-1----:R-:W-:-:S04]  /*15a20*/  IMAD.WIDE.U32 R122, R0, 0x10, R116 ;  /* 0x00000010007a7825 */ /* 0x002fc800078e0074 */
[----:B------:R-:W-:Y:S01]  /*15a30*/  FMUL.FTZ R0, R120, R119 ;  /* 0x0000007778007220 */ /* 0x000fe20000410000 */
[----:B------:R-:W-:Y:S01]  /*15a40*/  F2FP.BF16.F32.PACK_AB R13, R12, R13 ;  /* 0x0000000d0c0d723e */ /* 0x000fe200000010ff */
[----:B------:R-:W-:Y:S01]  /*15a50*/  FFMA.FTZ R12, R11, R112, R80 ;  /* 0x000000700b0c7223 */ /* 0x000fe20000010050 */
[----:B------:R-:W-:-:S04]  /*15a60*/  IMAD.WIDE.U32 R132, R126, 0x10, R116 ;  /* 0x000000107e847825 */ /* 0x000fc800078e0074 */
[----:B------:R-:W-:Y:S01]  /*15a70*/  FFMA.FTZ R119, R0, R109, R77 ;  /* 0x0000006d00777223 */ /* 0x000fe2000001004d */
[----:B------:R-:W-:Y:S01]  /*15a80*/  MOV R11, UR16 ;  /* 0x00000010000b7c02 */ /* 0x000fe20008000f00 */
[----:B------:R-:W-:Y:S01]  /*15a90*/  FADD.FTZ R130, -R2, R130 ;  /* 0x0000008202827221 */ /* 0x000fe20000010100 */
[----:B------:R-:W-:-:S04]  /*15aa0*/  IMAD.WIDE.U32 R138, R134, 0x10, R116 ;  /* 0x00000010868a7825 */ /* 0x000fc800078e0074 */
[C---:B------:R-:W-:Y:S01]  /*15ab0*/  FADD.FTZ R140, -R2.reuse, R140 ;  /* 0x0000008c028c7221 */ /* 0x040fe20000010100 */
[C---:B------:R-:W-:Y:S01]  /*15ac0*/  FADD.FTZ R137, -R2.reuse, R137 ;  /* 0x0000008902897221 */ /* 0x040fe20000010100 */
[----:B------:R-:W-:Y:S01]  /*15ad0*/  FADD.FTZ R146, -R2, R146 ;  /* 0x0000009202927221 */ /* 0x000fe20000010100 */
[----:B------:R-:W-:-:S04]  /*15ae0*/  IMAD.WIDE.U32 R158, R148, 0x10, R116 ;  /* 0x00000010949e7825 */ /* 0x000fc800078e0074 */
[C---:B------:R-:W-:Y:S01]  /*15af0*/  FMUL.FTZ R117, R120.reuse, R14 ;  /* 0x0000000e78757220 */ /* 0x040fe20000410000 */
[C---:B------:R-:W-:Y:S01]  /*15b00*/  FMUL.FTZ R116, R120.reuse, R121 ;  /* 0x0000007978747220 */ /* 0x040fe20000410000 */
[C---:B------:R-:W-:Y:S01]  /*15b10*/  FMUL.FTZ R121, R120.reuse, R124 ;  /* 0x0000007c78797220 */ /* 0x040fe20000410000 */
[----:B------:R-:W-:Y:S01]  /*15b20*/  FMUL.FTZ R124, R120, R135 ;  /* 0x00000087787c7220 */ /* 0x000fe20000410000 */
[----:B------:R-:W-:Y:S01]  /*15b30*/  FFMA.FTZ R14, R117, R108, R76 ;  /* 0x0000006c750e7223 */ /* 0x000fe2000001004c */
[----:B------:R-:W-:Y:S01]  /*15b40*/  FFMA.FTZ R0, R116, R111, R79 ;  /* 0x0000006f74007223 */ /* 0x000fe2000001004f */
[----:B------:R-:W-:Y:S01]  /*15b50*/  FADD.FTZ R145, -R2, R145 ;  /* 0x0000009102917221 */ /* 0x000fe20000010100 */
[----:B------:R-:W0:Y:S01]  /*15b60*/  @!P0 LDC.64 R116, c[0x0][0x3c8] ;  /* 0x0000f200ff748b82 */ /* 0x000e220000000a00 */
[----:B------:R-:W-:Y:S01]  /*15b70*/  FFMA.FTZ R124, R124, R103, R71 ;  /* 0x000000677c7c7223 */ /* 0x000fe20000010047 */
[----:B------:R-:W-:Y:S01]  /*15b80*/  F2FP.BF16.F32.PACK_AB R14, R119, R14 ;  /* 0x0000000e770e723e */ /* 0x000fe200000010ff */
[----:B------:R-:W-:Y:S01]  /*15b90*/  FFMA.FTZ R119, R10, R113, R81 ;  /* 0x000000710a777223 */ /* 0x000fe20000010051 */
[----:B------:R-:W-:Y:S01]  /*15ba0*/  F2FP.BF16.F32.PACK_AB R15, R0, R15 ;  /* 0x0000000f000f723e */ /* 0x000fe200000010ff */
[C---:B------:R-:W-:Y:S01]  /*15bb0*/  FMUL.FTZ R0, R120.reuse, R125 ;  /* 0x0000007d78007220 */ /* 0x040fe20000410000 */
[----:B------:R-:W-:Y:S01]  /*15bc0*/  FMUL.FTZ R125, R120, R136 ;  /* 0x00000088787d7220 */ /* 0x000fe20000410000 */
[C---:B------:R-:W-:Y:S01]  /*15bd0*/  FADD.FTZ R150, -R2.reuse, R150 ;  /* 0x0000009602967221 */ /* 0x040fe20000010100 */
[C---:B------:R-:W-:Y:S01]  /*15be0*/  FADD.FTZ R149, -R2.reuse, R149 ;  /* 0x0000009502957221 */ /* 0x040fe20000010100 */
[C---:B------:R-:W-:Y:S01]  /*15bf0*/  FADD.FTZ R152, -R2.reuse, R152 ;  /* 0x0000009802987221 */ /* 0x040fe20000010100 */
[----:B------:R-:W-:Y:S01]  /*15c00*/  FFMA.FTZ R125, R125, R102, R70 ;  /* 0x000000667d7d7223 */ /* 0x000fe20000010046 */
[C---:B------:R-:W-:Y:S01]  /*15c10*/  FADD.FTZ R151, -R2.reuse, R151 ;  /* 0x0000009702977221 */ /* 0x040fe20000010100 */
[C---:B------:R-:W-:Y:S01]  /*15c20*/  FADD.FTZ R154, -R2.reuse, R154 ;  /* 0x0000009a029a7221 */ /* 0x040fe20000010100 */
[C---:B------:R-:W-:Y:S01]  /*15c30*/  FADD.FTZ R153, -R2.reuse, R153 ;  /* 0x0000009902997221 */ /* 0x040fe20000010100 */
[C---:B------:R-:W-:Y:S01]  /*15c40*/  FADD.FTZ R155, -R2.reuse, R155 ;  /* 0x0000009b029b7221 */ /* 0x040fe20000010100 */
[----:B------:R-:W-:Y:S01]  /*15c50*/  FFMA.FTZ R118, R121, R100, R68 ;  /* 0x0000006479767223 */ /* 0x000fe20000010044 */
[----:B------:R-:W-:Y:S01]  /*15c60*/  F2FP.BF16.F32.PACK_AB R12, R119, R12 ;  /* 0x0000000c770c723e */ /* 0x000fe200000010ff */
[----:B------:R-:W-:Y:S01]  /*15c70*/  FADD.FTZ R2, -R2, R127 ;  /* 0x0000007f02027221 */ /* 0x000fe20000010100 */
[----:B------:R-:W-:Y:S01]  /*15c80*/  FFMA.FTZ R121, R0, R101, R69 ;  /* 0x0000006500797223 */ /* 0x000fe20000010045 */
[----:B------:R-:W-:Y:S01]  /*15c90*/  F2FP.BF16.F32.PACK_AB R119, R124, R125 ;  /* 0x0000007d7c77723e */ /* 0x000fe200000010ff */
[C---:B------:R-:W-:Y:S01]  /*15ca0*/  FMUL.FTZ R129, R120.reuse, R129 ;  /* 0x0000008178817220 */ /* 0x040fe20000410000 */
[C---:B------:R-:W-:Y:S01]  /*15cb0*/  FMUL.FTZ R127, R120.reuse, R144 ;  /* 0x00000090787f7220 */ /* 0x040fe20000410000 */
[C---:B------:R-:W-:Y:S01]  /*15cc0*/  FMUL.FTZ R124, R120.reuse, R143 ;  /* 0x0000008f787c7220 */ /* 0x040fe20000410000 */
[C---:B------:R-:W-:Y:S01]  /*15cd0*/  FMUL.FTZ R128, R120.reuse, R128 ;  /* 0x0000008078807220 */ /* 0x040fe20000410000 */
[C---:B------:R-:W-:Y:S01]  /*15ce0*/  FMUL.FTZ R125, R120.reuse, R142 ;  /* 0x0000008e787d7220 */ /* 0x040fe20000410000 */
[----:B------:R-:W-:Y:S01]  /*15cf0*/  FMUL.FTZ R0, R120, R141 ;  /* 0x0000008d78007220 */ /* 0x000fe20000410000 */
[----:B0-----:R-:W-:-:S04]  /*15d00*/  @!P0 IMAD.WIDE R10, R11, 0x4, R116 ;  /* 0x000000040b0a8825 */ /* 0x001fc800078e0274 */
[C---:B------:R-:W-:Y:S01]  /*15d10*/  FMUL.FTZ R131, R120.reuse, R131 ;  /* 0x0000008378837220 */ /* 0x040fe20000410000 */
[----:B------:R-:W-:Y:S01]  /*15d20*/  FMUL.FTZ R130, R120, R130 ;  /* 0x0000008278827220 */ /* 0x000fe20000410000 */
[----:B------:R-:W-:Y:S01]  /*15d30*/  FFMA.FTZ R116, R129, R104, R72 ;  /* 0x0000006881747223 */ /* 0x000fe20000010048 */
[----:B------:R-:W-:Y:S01]  /*15d40*/  F2FP.BF16.F32.PACK_AB R118, R121, R118 ;  /* 0x000000767976723e */ /* 0x000fe200000010ff */
[----:B------:R-:W-:Y:S01]  /*15d50*/  FFMA.FTZ R126, R127, R92, R60 ;  /* 0x0000005c7f7e7223 */ /* 0x000fe2000001003c */
[----:B------:R-:W-:Y:S01]  /*15d60*/  FFMA.FTZ R129, R124, R93, R61 ;  /* 0x0000005d7c817223 */ /* 0x000fe2000001003d */
        /* <DEDUP_REMOVED lines=14> */
[----:B------:R-:W-:Y:S01]  /*15e50*/  FMUL.FTZ R0, R120, R137 ;  /* 0x0000008978007220 */ /* 0x000fe20000410000 */
[----:B------:R-:W-:Y:S01]  /*15e60*/  F2FP.BF16.F32.PACK_AB R117, R130, R117 ;  /* 0x000000758275723e */ /* 0x000fe200000010ff */
        /* <DEDUP_REMOVED lines=19> */
[----:B------:R0:W-:Y:S01]  /*15fa0*/  @!P0 STG.E desc[UR8][R10.64], R120 ;  /* 0x000000780a008986 */ /* 0x0001e2000c101908 */
[----:B------:R-:W-:Y:S01]  /*15fb0*/  F2FP.BF16.F32.PACK_AB R131, R140, R131 ;  /* 0x000000838c83723e */ /* 0x000fe200000010ff */
[----:B------:R-:W-:Y:S01]  /*15fc0*/  UIADD3 UR16, UPT, UPT, UR16, UR14, URZ ;  /* 0x0000000e10107290 */ /* 0x000fe2000fffe0ff */
[----:B------:R-:W-:Y:S01]  /*15fd0*/  F2FP.BF16.F32.PACK_AB R130, R137, R134 ;  /* 0x000000868982723e */ /* 0x000fe200000010ff */
[----:B------:R0:W-:Y:S01]  /*15fe0*/  STG.E.128 desc[UR8][R122.64], R12 ;  /* 0x0000000c7a007986 */ /* 0x0001e2000c101d08 */
[----:B------:R-:W-:Y:S01]  /*15ff0*/  F2FP.BF16.F32.PACK_AB R129, R2, R129 ;  /* 0x000000810281723e */ /* 0x000fe200000010ff */
[----:B------:R-:W-:Y:S01]  /*16000*/  UISETP.GE.AND UP1, UPT, UR16, UR15, UPT ;  /* 0x0000000f1000728c */ /* 0x000fe2000bf26270 */
[----:B------:R-:W-:Y:S01]  /*16010*/  F2FP.BF16.F32.PACK_AB R128, R135, R128 ;  /* 0x000000808780723e */ /* 0x000fe200000010ff */
[----:B------:R0:W-:Y:S04]  /*16020*/  STG.E.128 desc[UR8][R132.64], R116 ;  /* 0x0000007484007986 */ /* 0x0001e8000c101d08 */
[----:B------:R0:W-:Y:S04]  /*16030*/  STG.E.128 desc[UR8][R138.64], R124 ;  /* 0x0000007c8a007986 */ /* 0x0001e8000c101d08 */
[----:B------:R0:W-:Y:S01]  /*16040*/  STG.E.128 desc[UR8][R158.64], R128 ;  /* 0x000000809e007986 */ /* 0x0001e2000c101d08 */
[----:B------:R-:W-:Y:S05]  /*16050*/  BRA.U !UP1, `(.L_x_7359) ;  /* 0xfffffea909d87547 */ /* 0x000fea000b83ffff */
[----:B------:R-:W-:Y:S05]  /*16060*/  EXIT ;  /* 0x000000000000794d */ /* 0x000fea0003800000 */
.L_x_7360:
        /* <DEDUP_REMOVED lines=9> */
.L_x_27243:


//--------------------- .text._ZN10layer_norm13ln_fwd_kernelINS_13Kernel_traitsIf13__nv_bfloat16S2_S2_fjLj4096ELj1ELj1ELj4ELj16ENS_18Kernel_traits_baseILj4096EfS2_S2_S2_fjLj128EEEEELb1ELb1ELb1ELb0EEEvNS_9FwdParamsE --------------------------
	.section	.text._ZN10layer_norm13ln_fwd_kernelINS_13Kernel_traitsIf13__nv_bfloat16S2_S2_fjLj4096ELj1ELj1ELj4ELj16ENS_18Kernel_traits_baseILj4096EfS2_S2_S2_fjLj128EEEEELb1ELb1ELb1ELb0EEEvNS_9FwdParamsE,"ax",@progbits
	.align	128
        .global         _ZN10layer_norm13ln_fwd_kernelINS_13Kernel_traitsIf13__nv_bfloat16S2_S2_fjLj4096ELj1ELj1ELj4ELj16ENS_18Kernel_traits_baseILj4096EfS2_S2_S2_fjLj128EEEEELb1ELb1ELb1ELb0EEEvNS_9FwdParamsE
        .type           _ZN10layer_norm13ln_fwd_kernelINS_13Kernel_traitsIf13__nv_bfloat16S2_S2_fjLj4096ELj1ELj1ELj4ELj16ENS_18Kernel_traits_baseILj4096EfS2_S2_S2_fjLj128EEEEELb1ELb1ELb1ELb0EEEvNS_9FwdParamsE,@function
        .size           _ZN10layer_norm13ln_fwd_kernelINS_13Kernel_traitsIf13__nv_bfloat16S2_S2_fjLj4096ELj1ELj1ELj4ELj16ENS_18Kernel_traits_baseILj4096EfS2_S2_S2_fjLj128EEEEELb1ELb1ELb1ELb0EEEvNS_9FwdParamsE,(.L_x_27244 - _ZN10layer_norm13ln_fwd_kernelINS_13Kernel_traitsIf13__nv_bfloat16S2_S2_fjLj4096ELj1ELj1ELj4ELj16ENS_18Kernel_traits_baseILj4096EfS2_S2_S2_fjLj128EEEEELb1ELb1ELb1ELb0EEEvNS_9FwdParamsE)
        .other          _ZN10layer_norm13ln_fwd_kernelINS_13Kernel_traitsIf13__nv_bfloat16S2_S2_fjLj4096ELj1ELj1ELj4ELj16ENS_18Kernel_traits_baseILj4096EfS2_S2_S2_fjLj128EEEEELb1ELb1ELb1ELb0EEEvNS_9FwdParamsE,@"STO_CUDA_ENTRY STV_DEFAULT"
_ZN10layer_norm13ln_fwd_kernelINS_13Kernel_traitsIf13__nv_bfloat16S2_S2_fjLj4096ELj1ELj1ELj4ELj16ENS_18Kernel_traits_baseILj4096EfS2_S2_S2_fjLj128EEEEELb1ELb1ELb1ELb0EEEvNS_9FwdParamsE:
.text._ZN10layer_norm13ln_fwd_kernelINS_13Kernel_traitsIf13__nv_bfloat16S2_S2_fjLj4096ELj1ELj1ELj4ELj16ENS_18Kernel_traits_baseILj4096EfS2_S2_S2_fjLj128EEEEELb1ELb1ELb1ELb0EEEvNS_9FwdParamsE:
[----:B------:R-:W-:Y:S01]  /*0000*/  LDC R1, c[0x0][0x37c] ;  /* 0x0000df00ff017b82 */ /* 0x000fe20000000800 */
[----:B------:R-:W0:Y:S01]  /*0010*/  LDCU.U8 UR4, c[0x0][0x464] ;  /* 0x00008c80ff0477ac */ /* 0x000e220008000000 */
[----:B------:R-:W1:Y:S01]  /*0020*/  LDCU.64 UR12, c[0x0][0x450] ;  /* 0x00008a00ff0c77ac */ /* 0x000e620008000a00 */
[----:B------:R-:W2:Y:S05]  /*0030*/  LDCU.64 UR14, c[0x0][0x358] ;  /* 0x00006b00ff0e77ac */ /* 0x000eaa0008000a00 */
[----:B------:R-:W3:Y:S01]  /*0040*/  LDC R116, c[0x0][0x458] ;  /* 0x00011600ff747b82 */ /* 0x000ee20000000800 */
[----:B------:R-:W4:Y:S01]  /*0050*/  LDCU.64 UR6, c[0x0][0x438] ;  /* 0x00008700ff0677ac */ /* 0x000f220008000a00 */
[----:B------:R-:W5:Y:S01]  /*0060*/  LDCU UR5, c[0x0][0x388] ;  /* 0x00007100ff0577ac */ /* 0x000f620008000800 */
[----:B0-----:R-:W-:-:S05]  /*0070*/  ISETP.NE.AND P0, PT, RZ, UR4, PT ;  /* 0x00000004ff007c0c */ /* 0x001fca000bf05270 */
[----:B------:R-:W3:Y:S01]  /*0080*/  LDC R117, c[0x0][0x45c] ;  /* 0x00011700ff757b82 */ /* 0x000ee20000000800 */
[----:B-1----:R-:W-:Y:S02]  /*0090*/  IMAD.U32 R2, RZ, RZ, UR12 ;  /* 0x0000000cff027e24 */ /* 0x002fe4000f8e00ff */
[----:B------:R-:W-:-:S06]  /*00a0*/  IMAD.U32 R3, RZ, RZ, UR13 ;  /* 0x0000000dff037e24 */ /* 0x000fcc000f8e00ff */
[----:B--2---:R-:W2:Y:S01]  /*00b0*/  @P0 LDG.E.64 R2, desc[UR14][R2.64] ;  /* 0x0000000e02020981 */ /* 0x004ea2000c1e1b00 */
[----:B------:R-:W0:Y:S03]  /*00c0*/  @P0 LDC R7, c[0x0][0x460] ;  /* 0x00011800ff070b82 */ /* 0x000e260000000800 */
[----:B---3--:R-:W0:Y:S01]  /*00d0*/  @P0 LDG.E.64 R4, desc[UR14][R116.64] ;  /* 0x0000000e74040981 */ /* 0x008e22000c1e1b00 */
[----:B----4-:R-:W-:Y:S01]  /*00e0*/  UISETP.NE.U32.AND UP0, UPT, UR6, URZ, UPT ;  /* 0x000000ff0600728c */ /* 0x010fe2000bf05070 */
[----:B------:R-:W-:Y:S01]  /*00f0*/  BSSY.RECONVERGENT B0, `(.L_x_7361) ;  /* 0x0000096000007945 */ /* 0x000fe20003800200 */
[----:B-----5:R-:W-:Y:S01]  /*0100*/  USHF.R.S32.HI UR4, URZ, 0x1f, UR5 ;  /* 0x0000001fff047899 */ /* 0x020fe20008011405 */
[----:B------:R-:W1:Y:S01]  /*0110*/  S2R R108, SR_TID.X ;  /* 0x00000000006c7919 */ /* 0x000e620000002100 */
[----:B------:R-:W-:Y:S01]  /*0120*/  UISETP.NE.AND.EX UP0, UPT, UR7, URZ, UPT, UP0 ;  /* 0x000000ff0700728c */ /* 0x000fe2000bf05300 */
[----:B------:R-:W3:Y:S01]  /*0130*/  S2UR UR7, SR_CTAID.X ;  /* 0x00000000000779c3 */ /* 0x000ee20000002500 */
[----:B------:R-:W-:-:S04]  /*0140*/  ULEA.HI UR4, UR4, UR5, URZ, 0x3 ;  /* 0x0000000504047291 */ /* 0x000fc8000f8f18ff */
[----:B------:R-:W-:Y:S01]  /*0150*/  USHF.R.S32.HI UR4, URZ, 0x3, UR4 ;  /* 0x00000003ff047899 */ /* 0x000fe20008011404 */
[----:B-1----:R-:W-:Y:S02]  /*0160*/  MOV R109, R108 ;  /* 0x0000006c006d7202 */ /* 0x002fe40000000f00 */
[----:B------:R-:W-:Y:S02]  /*0170*/  LOP3.LUT R0, R108, 0x60, RZ, 0xc0, !PT ;  /* 0x000000606c007812 */ /* 0x000fe400078ec0ff */
[----:B------:R-:W-:-:S05]  /*0180*/  LOP3.LUT R114, R109, 0x7f, RZ, 0x3c, !PT ;  /* 0x0000007f6d727812 */ /* 0x000fca00078e3cff */
[----:B------:R-:W-:Y:S01]  /*0190*/  VIADD R114, R114, UR4 ;  /* 0x0000000472727c36 */ /* 0x000fe20008000000 */
[----:B--2---:R-:W-:Y:S02]  /*01a0*/  @P0 R2UR UR12, R2 ;  /* 0x00000000020c02ca */ /* 0x004fe400000e0000 */
[----:B------:R-:W3:Y:S01]  /*01b0*/  LDC R2, c[0x0][0x360] ;  /* 0x0000d800ff027b82 */ /* 0x000ee20000000800 */
[----:B------:R-:W-:Y:S02]  /*01c0*/  @P0 R2UR UR13, R3 ;  /* 0x00000000030d02ca */ /* 0x000fe400000e0000 */
[----:B0-----:R-:W-:-:S08]  /*01d0*/  @P0 IADD3 R116, P1, PT, R4, R7, RZ ;  /* 0x0000000704740210 */ /* 0x001fd00007f3e0ff */
[----:B------:R-:W-:Y:S02]  /*01e0*/  UIADD3 UR26, UPT, UPT, UR12, -0x61c88647, URZ ;  /* 0x9e3779b90c1a7890 */ /* 0x000fe4000fffe0ff */
[----:B------:R-:W-:Y:S01]  /*01f0*/  UIADD3 UR28, UPT, UPT, UR12, 0x3c6ef372, URZ ;  /* 0x3c6ef3720c1c7890 */ /* 0x000fe2000fffe0ff */
[----:B------:R-:W-:Y:S01]  /*0200*/  @P0 IMAD.X R117, RZ, RZ, R5, P1 ;  /* 0x000000ffff750224 */ /* 0x000fe200008e0605 */
[----:B------:R-:W-:Y:S02]  /*0210*/  UIADD3 UR27, UPT, UPT, UR13, -0x4498517b, URZ ;  /* 0xbb67ae850d1b7890 */ /* 0x000fe4000fffe0ff */
[----:B------:R-:W-:Y:S02]  /*0220*/  UIADD3 UR29, UPT, UPT, UR13, 0x76cf5d0a, URZ ;  /* 0x76cf5d0a0d1d7890 */ /* 0x000fe4000fffe0ff */
[--C-:B------:R-:W-:Y:S01]  /*0230*/  SHF.R.U64 R148, R116, 0x2, R117.reuse ;  /* 0x0000000274947819 */ /* 0x100fe20000001275 */
[----:B------:R-:W-:Y:S01]  /*0240*/  UIADD3 UR30, UPT, UPT, UR12, -0x255992d5, URZ ;  /* 0xdaa66d2b0c1e7890 */ /* 0x000fe2000fffe0ff */
[----:B------:R-:W-:Y:S01]  /*0250*/  SHF.R.U32.HI R113, RZ, 0x2, R117 ;  /* 0x00000002ff717819 */ /* 0x000fe20000011675 */
[----:B------:R-:W-:Y:S01]  /*0260*/  UIADD3 UR31, UPT, UPT, UR13, 0x32370b8f, URZ ;  /* 0x32370b8f0d1f7890 */ /* 0x000fe2000fffe0ff */
[----:B---3--:R-:W-:Y:S01]  /*0270*/  IMAD R115, R2, UR7, R109 ;  /* 0x0000000702737c24 */ /* 0x008fe2000f8e026d */
        /* <DEDUP_REMOVED lines=39> */
[----:B------:R-:W-:Y:S01]  /*04f0*/  @P1 IADD3 R109, PT, PT, R109, 0x80, RZ ;  /* 0x000000806d6d1810 */ /* 0x000fe20007ffe0ff */
[----:B------:R3:W5:Y:S04]  /*0500*/  @P1 LDG.E.128 R76, desc[UR14][R8.64+0x10] ;  /* 0x0000100e084c1981 */ /* 0x000768000c1e1d00 */
[C---:B--2---:R-:W-:Y:S01]  /*0510*/  @P2 IMAD.WIDE.U32 R14, R109.reuse, 0x20, R14 ;  /* 0x000000206d0e2825 */ /* 0x044fe200078e000e */
[----:B------:R3:W5:Y:S03]  /*0520*/  @P1 LD.E.128 R72, desc[UR14][R10.64] ;  /* 0x0000000e0a481980 */ /* 0x000766000c101d00 */
[C---:B0-----:R-:W-:Y:S01]  /*0530*/  @P2 IMAD.WIDE.U32 R16, R109.reuse, 0x20, R16 ;  /* 0x000000206d102825 */ /* 0x041fe200078e0010 */
[----:B------:R3:W5:Y:S03]  /*0540*/  @P1 LD.E.128 R68, desc[UR14][R10.64+0x10] ;  /* 0x0000100e0a441980 */ /* 0x000766000c101d00 */
[C---:B------:R-:W-:Y:S01]  /*0550*/  @P2 IMAD.WIDE.U32 R18, R109.reuse, 0x20, R18 ;  /* 0x000000206d122825 */ /* 0x040fe200078e0012 */
[----:B------:R3:W5:Y:S04]  /*0560*/  @P1 LDG.E.128 R64, desc[UR14][R12.64] ;  /* 0x0000000e0c401981 */ /* 0x000768000c1e1d00 */
[----:B------:R3:W5:Y:S04]  /*0570*/  @P1 LDG.E.128 R60, desc[UR14][R12.64+0x10] ;  /* 0x0000100e0c3c1981 */ /* 0x000768000c1e1d00 */
[----:B------:R3:W5:Y:S04]  /*0580*/  @P2 LDG.E.128 R56, desc[UR14][R14.64] ;  /* 0x0000000e0e382981 */ /* 0x000768000c1e1d00 */
[----:B------:R3:W5:Y:S04]  /*0590*/  @P2 LDG.E.128 R52, desc[UR14][R14.64+0x10] ;  /* 0x0000100e0e342981 */ /* 0x000768000c1e1d00 */
[----:B------:R3:W5:Y:S04]  /*05a0*/  @P2 LD.E.128 R48, desc[UR14][R16.64] ;  /* 0x0000000e10302980 */ /* 0x000768000c101d00 */
[----:B------:R3:W5:Y:S04]  /*05b0*/  @P2 LD.E.128 R44, desc[UR14][R16.64+0x10] ;  /* 0x0000100e102c2980 */ /* 0x000768000c101d00 */
[----:B------:R3:W5:Y:S04]  /*05c0*/  @P2 LDG.E.128 R40, desc[UR14][R18.64] ;  /* 0x0000000e12282981 */ /* 0x000768000c1e1d00 */
[----:B------:R3:W5:Y:S01]  /*05d0*/  @P2 LDG.E.128 R36, desc[UR14][R18.64+0x10] ;  /* 0x0000100e12242981 */ /* 0x000762000c1e1d00 */
[----:B------:R-:W-:Y:S01]  /*05e0*/  ISETP.GE.U32.AND P0, PT, R114, 0x200, PT ;  /* 0x000002007200780c */ /* 0x000fe20003f06070 */
[----:B------:R-:W-:-:S12]  /*05f0*/  @P2 VIADD R109, R109, 0x80 ;  /* 0x000000806d6d2836 */ /* 0x000fd80000000000 */
        /* <DEDUP_REMOVED lines=14> */
.L_x_7362:
        /* <DEDUP_REMOVED lines=29> */
[C---:B-1----:R-:W-:Y:S01]  /*08b0*/  @P2 IMAD.WIDE.U32 R68, R109.reuse, 0x20, R50 ;  /* 0x000000206d442825 */ /* 0x042fe200078e0032 */
[----:B------:R-:W-:Y:S01]  /*08c0*/  @P2 IADD3 R109, PT, PT, R109, 0x80, RZ ;  /* 0x000000806d6d2810 */ /* 0x000fe20007ffe0ff */
[----:B------:R-:W5:Y:S01]  /*08d0*/  @P2 LDG.E.128 R56, desc[UR14][R48.64] ;  /* 0x0000000e30382981 */ /* 0x000f62000c1e1d00 */
[----:B------:R-:W-:-:S02]  /*08e0*/  CS2R R46, SRZ ;  /* 0x00000000002e7805 */ /* 0x000fc4000001ff00 */
[----:B------:R-:W-:Y:S02]  /*08f0*/  CS2R R50, SRZ ;  /* 0x0000000000327805 */ /* 0x000fe4000001ff00 */
[----:B0-----:R-:W-:Y:S01]  /*0900*/  CS2R R44, SRZ ;  /* 0x00000000002c7805 */ /* 0x001fe2000001ff00 */
[----:B------:R0:W5:Y:S01]  /*0910*/  @P2 LDG.E.128 R52, desc[UR14][R48.64+0x10] ;  /* 0x0000100e30342981 */ /* 0x000162000c1e1d00 */
[C---:B--2---:R-:W-:Y:S01]  /*0920*/  @P3 IMAD.WIDE.U32 R2, R109.reuse, 0x20, R70 ;  /* 0x000000206d023825 */ /* 0x044fe200078e0046 */
[----:B------:R-:W-:Y:S02]  /*0930*/  CS2R R92, SRZ ;  /* 0x00000000005c7805 */ /* 0x000fe4000001ff00 */
[----:B------:R-:W5:Y:S04]  /*0940*/  @P2 LDG.E.128 R40, desc[UR14][R68.64] ;  /* 0x0000000e44282981 */ /* 0x000f68000c1e1d00 */
[----:B------:R-:W5:Y:S01]  /*0950*/  @P3 LDG.E.128 R32, desc[UR14][R2.64] ;  /* 0x0000000e02203981 */ /* 0x000f62000c1e1d00 */
[----:B---3--:R-:W-:-:S03]  /*0960*/  @P3 IMAD.WIDE.U32 R4, R109, 0x20, R72 ;  /* 0x000000206d043825 */ /* 0x008fc600078e0048 */
[----:B------:R-:W5:Y:S04]  /*0970*/  @P3 LDG.E.128 R28, desc[UR14][R2.64+0x10] ;  /* 0x0000100e021c3981 */ /* 0x000f68000c1e1d00 */
[----:B------:R-:W5:Y:S04]  /*0980*/  @P3 LDG.E.128 R16, desc[UR14][R4.64] ;  /* 0x0000000e04103981 */ /* 0x000f68000c1e1d00 */
[----:B------:R-:W5:Y:S01]  /*0990*/  @P3 LDG.E.128 R12, desc[UR14][R4.64+0x10] ;  /* 0x0000100e040c3981 */ /* 0x000f62000c1e1d00 */
[----:B0-----:R-:W-:Y:S02]  /*09a0*/  CS2R R48, SRZ ;  /* 0x0000000000307805 */ /* 0x001fe4000001ff00 */
[----:B------:R-:W-:-:S02]  /*09b0*/  CS2R R70, SRZ ;  /* 0x0000000000467805 */ /* 0x000fc4000001ff00 */
[----:B------:R-:W-:Y:S01]  /*09c0*/  CS2R R72, SRZ ;  /* 0x0000000000487805 */ /* 0x000fe2000001ff00 */
[----:B------:R0:W5:Y:S01]  /*09d0*/  @P2 LDG.E.128 R36, desc[UR14][R68.64+0x10] ;  /* 0x0000100e44242981 */ /* 0x000162000c1e1d00 */
[----:B------:R-:W-:Y:S02]  /*09e0*/  CS2R R98, SRZ ;  /* 0x0000000000627805 */ /* 0x000fe4000001ff00 */
[----:B------:R-:W-:Y:S02]  /*09f0*/  CS2R R96, SRZ ;  /* 0x0000000000607805 */ /* 0x000fe4000001ff00 */
[----:B------:R-:W-:Y:S02]  /*0a00*/  @P3 CS2R R22, SRZ ;  /* 0x0000000000163805 */ /* 0x000fe4000001ff00 */
[----:B------:R-:W-:Y:S02]  /*0a10*/  @P3 CS2R R20, SRZ ;  /* 0x0000000000143805 */ /* 0x000fe4000001ff00 */
[----:B------:R-:W-:-:S02]  /*0a20*/  @P3 CS2R R26, SRZ ;  /* 0x00000000001a3805 */ /* 0x000fc4000001ff00 */
[----:B------:R-:W-:Y:S02]  /*0a30*/  @P3 CS2R R24, SRZ ;  /* 0x0000000000183805 */ /* 0x000fe4000001ff00 */
[----:B0-----:R-:W-:-:S07]  /*0a40*/  CS2R R68, SRZ ;  /* 0x0000000000447805 */ /* 0x001fce000001ff00 */
.L_x_7363:
[----:B------:R-:W-:Y:S05]  /*0a50*/  BSYNC.RECONVERGENT B0 ;  /* 0x0000000000007941 */ /* 0x000fea0003800200 */
.L_x_7361:
[----:B------:R-:W1:Y:S02]  /*0a60*/  LDCU UR5, c[0x0][0x384] ;  /* 0x00007080ff0577ac */ /* 0x000e640008000800 */
[----:B-1----:R-:W-:-:S06]  /*0a70*/  UISETP.GE.AND UP0, UPT, UR7, UR5, UPT ;  /* 0x000000050700728c */ /* 0x002fcc000bf06270 */
[----:B------:R-:W-:-:S13]  /*0a80*/  PLOP3.LUT P0, PT, PT, PT, UP0, 0x80, 0x8 ;  /* 0x000000000008781c */ /* 0x000fda0003f0f008 */
[----:B------:R-:W-:Y:S05]  /*0a90*/  @P0 EXIT ;  /* 0x000000000000094d */ /* 0x000fea0003800000 */
[----:B0-----:R-:W-:Y:S01]  /*0aa0*/  IMAD.HI.U32 R2, R115, -0x326172a9, RZ ;  /* 0xcd9e8d5773027827 */ /* 0x001fe200078e00ff */
[----:B------:R-:W-:Y:S01]  /*0ab0*/  ULOP3.LUT UR6, UR4, 0x7f, URZ, 0xc0, !UPT ;  /* 0x0000007f04067892 */ /* 0x000fe2000f8ec0ff */
[----:B------:R-:W-:Y:S01]  /*0ac0*/  LOP3.LUT R116, R116, 0x3, RZ, 0xc0, !PT ;  /* 0x0000000374747812 */ /* 0x000fe200078ec0ff */
[----:B------:R-:W-:Y:S01]  /*0ad0*/  USHF.L.U32 UR5, UR4, 0x1, URZ ;  /* 0x0000000104057899 */ /* 0x000fe200080006ff */
[C---:B------:R-:W-:Y:S01]  /*0ae0*/  IMAD.HI.U32 R3, R148.reuse, -0x2daee0ad, RZ ;  /* 0xd2511f5394037827 */ /* 0x040fe200078e00ff */
[----:B------:R-:W-:Y:S01]  /*0af0*/  LOP3.LUT R2, R113, UR12, R2, 0x96, !PT ;  /* 0x0000000c71027c12 */ /* 0x000fe2000f8e9602 */
[----:B------:R-:W0:Y:S02]  /*0b00*/  LDCU.U8 UR24, c[0x0][0x410] ;  /* 0x00008200ff1877ac */ /* 0x000e240008000000 */
        /* <DEDUP_REMOVED lines=39> */
[----:B------:R-:W2:Y:S03]  /*0d80*/  LDCU.128 UR8, c[0x0][0x3f0] ;  /* 0x00007e00ff0877ac */ /* 0x000ea60008000c00 */
        /* <DEDUP_REMOVED lines=9> */
[----:B------:R-:W3:Y:S01]  /*0e20*/  LDCU.64 UR16, c[0x0][0x408] ;  /* 0x00008100ff1077ac */ /* 0x000ee20008000a00 */
[----:B------:R-:W-:-:S04]  /*0e30*/  IMAD.HI.U32 R2, R6, -0x326172a9, RZ ;  /* 0xcd9e8d5706027827 */ /* 0x000fc800078e00ff */
[----:B------:R-:W-:Y:S01]  /*0e40*/  IMAD.HI.U32 R3, R4, -0x2daee0ad, RZ ;  /* 0xd2511f5304037827 */ /* 0x000fe200078e00ff */
[----:B------:R-:W-:Y:S01]  /*0e50*/  LOP3.LUT R5, R5, UR19, R2, 0x96, !PT ;  /* 0x0000001305057c12 */ /* 0x000fe2000f8e9602 */
[----:B------:R-:W4:Y:S02]  /*0e60*/  LDCU.64 UR18, c[0x0][0x3a0] ;  /* 0x00007400ff1277ac */ /* 0x000f240008000a00 */
[----:B------:R-:W-:Y:S01]  /*0e70*/  IMAD.MOV R0, RZ, RZ, -R0 ;  /* 0x000000ffff007224 */ /* 0x000fe200078e0a00 */
[----:B------:R-:W-:Y:S01]  /*0e80*/  LOP3.LUT R8, R8, UR21, R3, 0x96, !PT ;  /* 0x0000001508087c12 */ /* 0x000fe2000f8e9603 */
[----:B------:R-:W-:Y:S01]  /*0e90*/  IMAD R3, R4, -0x2daee0ad, RZ ;  /* 0xd2511f5304037824 */ /* 0x000fe200078e02ff */
[----:B------:R-:W0:Y:S01]  /*0ea0*/  LDCU.64 UR20, c[0x0][0x380] ;  /* 0x00007000ff1477ac */ /* 0x000e220008000a00 */
[----:B------:R-:W-:Y:S01]  /*0eb0*/  IMAD.HI.U32 R112, R5, -0x2daee0ad, RZ ;  /* 0xd2511f5305707827 */ /* 0x000fe200078e00ff */
[----:B------:R-:W-:-:S03]  /*0ec0*/  VIADDMNMX R0, R0, UR6, RZ, !PT ;  /* 0x0000000600007c46 */ /* 0x000fc6000f8001ff */
[----:B------:R-:W-:Y:S01]  /*0ed0*/  IMAD R7, R6, -0x326172a9, RZ ;  /* 0xcd9e8d5706077824 */ /* 0x000fe200078e02ff */
[----:B------:R-:W-:Y:S01]  /*0ee0*/  LOP3.LUT R112, R3, UR23, R112, 0x96, !PT ;  /* 0x0000001703707c12 */ /* 0x000fe2000f8e9670 */
[----:B------:R-:W-:Y:S01]  /*0ef0*/  IMAD.HI.U32 R2, R8, -0x326172a9, RZ ;  /* 0xcd9e8d5708027827 */ /* 0x000fe200078e00ff */
[----:B------:R-:W-:Y:S01]  /*0f00*/  VIMNMX R0, PT, PT, R0, 0x20, PT ;  /* 0x0000002000007848 */ /* 0x000fe20003fe0100 */
[----:B------:R-:W0:Y:S02]  /*0f10*/  LDCU UR23, c[0x0][0x388] ;  /* 0x00007100ff1777ac */ /* 0x000e240008000800 */
[----:B------:R-:W-:Y:S01]  /*0f20*/  IMAD.MOV.U32 R117, RZ, RZ, RZ ;  /* 0x000000ffff757224 */ /* 0x000fe200078e00ff */
[----:B------:R-:W-:Y:S01]  /*0f30*/  LOP3.LUT R3, R7, UR22, R2, 0x96, !PT ;  /* 0x0000001607037c12 */ /* 0x000fe2000f8e9602 */
[----:B------:R-:W-:Y:S01]  /*0f40*/  IMAD.SHL.U32 R2, R108, 0x20, RZ ;  /* 0x000000206c027824 */ /* 0x000fe200078e00ff */
[----:B------:R-:W-:Y:S01]  /*0f50*/  LEA R0, R0, UR5, 0x3 ;  /* 0x0000000500007c11 */ /* 0x000fe2000f8e18ff */
[----:B------:R-:W-:Y:S01]  /*0f60*/  IMAD R140, R5, -0x2daee0ad, RZ ;  /* 0xd2511f53058c7824 */ /* 0x000fe200078e02ff */
[----:B------:R-:W0:Y:S01]  /*0f70*/  LDCU UR22, c[0x0][0x404] ;  /* 0x00008080ff1677ac */ /* 0x000e220008000800 */
[----:B------:R-:W-:Y:S01]  /*0f80*/  IMAD R120, R8, -0x326172a9, RZ ;  /* 0xcd9e8d5708787824 */ /* 0x000fe200078e02ff */
[----:B------:R-:W-:-:S02]  /*0f90*/  LOP3.LUT R2, R2, 0x3e0, RZ, 0xc0, !PT ;  /* 0x000003e002027812 */ /* 0x000fc400078ec0ff */
[----:B------:R-:W-:Y:S02]  /*0fa0*/  I2FP.F32.U32 R0, R0 ;  /* 0x0000000000007245 */ /* 0x000fe40000201000 */
[----:B------:R-:W-:Y:S02]  /*0fb0*/  IADD3 R4, PT, PT, RZ, -R2, RZ ;  /* 0x80000002ff047210 */ /* 0x000fe40007ffe0ff */
[----:B------:R0:W0:Y:S02]  /*0fc0*/  MUFU.RCP R2, R0 ;  /* 0x0000000000027308 */ /* 0x0000240000001000 */
[----:B------:R-:W-:-:S04]  /*0fd0*/  VIADDMNMX R4, R4, UR6, RZ, !PT ;  /* 0x0000000604047c46 */ /* 0x000fc8000f8001ff */
[----:B------:R-:W-:-:S04]  /*0fe0*/  VIMNMX R4, PT, PT, R4, 0x20, PT ;  /* 0x0000002004047848 */ /* 0x000fc80003fe0100 */
[----:B-1234-:R-:W-:-:S07]  /*0ff0*/  LEA R118, R4, UR5, 0x3 ;  /* 0x0000000504767c11 */ /* 0x01efce000f8e18ff */
.L_x_7780:
[----:B------:R-:W-:-:S06]  /*1000*/  UIMAD.WIDE UR4, UR7, 0x4, UR8 ;  /* 0x00000004070478a5 */ /* 0x000fcc000f8e0208 */
[----:B01234-:R-:W-:Y:S01]  /*1010*/  IMAD.U32 R108, RZ, RZ, UR4 ;  /* 0x00000004ff6c7e24 */ /* 0x01ffe2000f8e00ff */
[----:B------:R-:W-:-:S05]  /*1020*/  MOV R109, UR5 ;  /* 0x00000005006d7c02 */ /* 0x000fca0008000f00 */
[----:B------:R1:W2:Y:S01]  /*1030*/  LDG.E R142, desc[UR14][R108.64] ;  /* 0x0000000e6c8e7981 */ /* 0x0002a2000c1e1900 */
[----:B------:R-:W-:-:S06]  /*1040*/  UIMAD.WIDE UR4, UR7, 0x4, UR10 ;  /* 0x00000004070478a5 */ /* 0x000fcc000f8e020a */
[----:B------:R-:W-:Y:S02]  /*1050*/  IMAD.U32 R110, RZ, RZ, UR4 ;  /* 0x00000004ff6e7e24 */ /* 0x000fe4000f8e00ff */
[----:B------:R-:W-:-:S05]  /*1060*/  IMAD.U32 R111, RZ, RZ, UR5 ;  /* 0x00000005ff6f7e24 */ /* 0x000fca000f8e00ff */
[----:B------:R-:W3:Y:S01]  /*1070*/  LDG.E R110, desc[UR14][R110.64] ;  /* 0x0000000e6e6e7981 */ /* 0x000ee2000c1e1900 */
[----:B0-----:R-:W-:Y:S01]  /*1080*/  UIMAD UR4, UR7, UR23, URZ ;  /* 0x00000017070472a4 */ /* 0x001fe2000f8e02ff */
[----:B------:R-:W-:Y:S01]  /*1090*/  ISETP.GE.U32.AND P1, PT, R114, 0x80, PT ;  /* 0x000000807200780c */ /* 0x000fe20003f26070 */
[----:B------:R-:W-:Y:S01]  /*10a0*/  BSSY.RECONVERGENT B0, `(.L_x_7364) ;  /* 0x00006e8000007945 */ /* 0x000fe20003800200 */
[----:B------:R-:W0:Y:S01]  /*10b0*/  S2R R136, SR_TID.X ;  /* 0x0000000000887919 */ /* 0x000e220000002100 */
[----:B------:R-:W-:-:S04]  /*10c0*/  USHF.R.S32.HI UR5, URZ, 0x1f, UR4 ;  /* 0x0000001fff057899 */ /* 0x000fc80008011404 */
[----:B------:R-:W-:-:S06]  /*10d0*/  ULEA.HI UR5, UR5, UR4, URZ, 0x3 ;  /* 0x0000000405057291 */ /* 0x000fcc000f8f18ff */
[----:B-1----:R-:W-:-:S05]  /*10e0*/  IMAD.U32 R109, RZ, RZ, UR5 ;  /* 0x00000005ff6d7e24 */ /* 0x002fca000f8e00ff */
[----:B0-----:R-:W-:Y:S02]  /*10f0*/  LEA.HI.SX32 R138, R109, R136, 0x1d ;  /* 0x000000886d8a7211 */ /* 0x001fe400078feaff */
[----:B--2---:R-:W-:-:S13]  /*1100*/  ISETP.GE.AND P0, PT, R142, 0x1, PT ;  /* 0x000000018e00780c */ /* 0x004fda0003f06270 */
[----:B------:R-:W-:Y:S02]  /*1110*/  @P0 IADD3 R0, PT, PT, R142, -0x1, RZ ;  /* 0xffffffff8e000810 */ /* 0x000fe40007ffe0ff */
[----:B---3--:R-:W-:-:S03]  /*1120*/  R2UR UR4, R110 ;  /* 0x000000006e0472ca */ /* 0x008fc600000e0000 */
[----:B------:R-:W-:-:S05]  /*1130*/  @P0 IMAD R0, R0, UR23, RZ ;  /* 0x0000001700000c24 */ /* 0x000fca000f8e02ff */
[----:B------:R-:W-:-:S04]  /*1140*/  @P0 SHF.R.S32.HI R185, RZ, 0x1f, R0 ;  /* 0x0000001fffb90819 */ /* 0x000fc80000011400 */
[----:B------:R-:W-:Y:S01]  /*1150*/  @P0 LEA.HI R185, R185, R0, RZ, 0x3 ;  /* 0x00000000b9b90211 */ /* 0x000fe200078f18ff */
[----:B------:R-:W-:-:S03]  /*1160*/  IMAD.MOV.U32 R0, RZ, RZ, RZ ;  /* 0x000000ffff007224 */ /* 0x000fc600078e00ff */
        /* <DEDUP_REMOVED lines=8> */
.L_x_7366:
[----:B------:R-:W-:Y:S05]  /*11f0*/  BRA.U !UP0, `(.L_x_7367) ;  /* 0x0000003508d07547 */ /* 0x000fea000b800000 */
[----:B------:R-:W0:Y:S02]  /*1200*/  LDC.64 R4, c[0x0][0x3a0] ;  /* 0x0000e800ff047b82 */ /* 0x000e240000000a00 */
        /* <DEDUP_REMOVED lines=23> */
.L_x_7371:
        /* <DEDUP_REMOVED lines=13> */
.L_x_7373:
[----:B------:R-:W-:Y:S05]  /*1450*/  BSYNC.RECONVERGENT B2 ;  /* 0x0000000000027941 */ /* 0x000fea0003800200 */
.L_x_7372:
        /* <DEDUP_REMOVED lines=60> */
.L_x_7370:
[----:B------:R-:W-:Y:S05]  /*1820*/  BSYNC.RECONVERGENT B1 ;  /* 0x0000000000017941 */ /* 0x000fea0003800200 */
.L_x_7369:
        /* <DEDUP_REMOVED lines=10> */
[----:B------:R-:W-:-:S07]  /*18d0*/  FFMA.FTZ R119, R119, R88, R108 ;  /* 0x0000005877777223 */ /* 0x000fce000001006c */
.L_x_7368:
        /* <DEDUP_REMOVED lines=22> */
.L_x_7377:
        /* <DEDUP_REMOVED lines=13> */
.L_x_7379:
[----:B------:R-:W-:Y:S05]  /*1b10*/  BSYNC.RECONVERGENT B2 ;  /* 0x0000000000027941 */ /* 0x000fea0003800200 */
.L_x_7378:
        /* <DEDUP_REMOVED lines=61> */
.L_x_7376:
[----:B------:R-:W-:Y:S05]  /*1ef0*/  BSYNC.RECONVERGENT B1 ;  /* 0x0000000000017941 */ /* 0x000fea0003800200 */
.L_x_7375:
        /* <DEDUP_REMOVED lines=12> */
[----:B------:R-:W-:-:S07]  /*1fc0*/  FFMA.FTZ R123, R140, R89, R111 ;  /* 0x000000598c7b7223 */ /* 0x000fce000001006f */
.L_x_7374:
        /* <DEDUP_REMOVED lines=21> */
.L_x_7383:
        /* <DEDUP_REMOVED lines=13> */
.L_x_7385:
[----:B------:R-:W-:Y:S05]  /*21f0*/  BSYNC.RECONVERGENT B2 ;  /* 0x0000000000027941 */ /* 0x000fea0003800200 */
.L_x_7384:
        /* <DEDUP_REMOVED lines=61> */
.L_x_7382:
[----:B------:R-:W-:Y:S05]  /*25d0*/  BSYNC.RECONVERGENT B1 ;  /* 0x0000000000017941 */ /* 0x000fea0003800200 */
.L_x_7381:
        /* <DEDUP_REMOVED lines=10> */
[----:B------:R-:W-:-:S07]  /*2680*/  FFMA.FTZ R125, R125, R90, R116 ;  /* 0x0000005a7d7d7223 */ /* 0x000fce0000010074 */
.L_x_7380:
        /* <DEDUP_REMOVED lines=22> */
.L_x_7389:
        /* <DEDUP_REMOVED lines=13> */
.L_x_7391:
[----:B------:R-:W-:Y:S05]  /*28c0*/  BSYNC.RECONVERGENT B2 ;  /* 0x0000000000027941 */ /* 0x000fea0003800200 */
.L_x_7390:
        /* <DEDUP_REMOVED lines=61> */
.L_x_7388:
[----:B------:R-:W-:Y:S05]  /*2ca0*/  BSYNC.RECONVERGENT B1 ;  /* 0x0000000000017941 */ /* 0x000fea0003800200 */
.L_x_7387:
[----:B-----5:R-:W-:Y:S01]  /*2cb0*/  PRMT R127, R9, 0x7632, R127 ;  /* 0x00007632097f7816 */ /* 0x020fe2000000007f */
[----:B------:R-:W-:Y:S01]  /*2cc0*/  IMAD.MOV.U32 R129, RZ, RZ, 0x2f800000 ;  /* 0x2f800000ff817424 */ /* 0x000fe200078e00ff */
[----:B------:R-:W-:-:S03]  /*2cd0*/  I2FP.F32.U32 R126, R126 ;  /* 0x0000007e007e7245 */ /* 0x000fc60000201000 */
[----:B------:R-:W-:Y:S02]  /*2ce0*/  IMAD.U32 R127, R127, 0x10000, RZ ;  /* 0x000100007f7f7824 */ /* 0x000fe400078e00ff */
        /* <DEDUP_REMOVED lines=9> */
.L_x_7386:
        /* <DEDUP_REMOVED lines=21> */
.L_x_7395:
        /* <DEDUP_REMOVED lines=13> */
.L_x_7397:
[----:B------:R-:W-:Y:S05]  /*2fa0*/  BSYNC.RECONVERGENT B2 ;  /* 0x0000000000027941 */ /* 0x000fea0003800200 */
.L_x_7396:
        /* <DEDUP_REMOVED lines=61> */
.L_x_7394:
[----:B------:R-:W-:Y:S05]  /*3380*/  BSYNC.RECONVERGENT B1 ;  /* 0x0000000000017941 */ /* 0x000fea0003800200 */
.L_x_7393:
[----:B------:R-:W-:Y:S01]  /*3390*/  I2FP.F32.U32 R110, R128 ;  /* 0x00000080006e7245 */ /* 0x000fe20000201000 */
[----:B------:R-:W-:Y:S02]  /*33a0*/  HFMA2 R129, -RZ, RZ, 0.1171875, 0 ;  /* 0x2f800000ff817431 */ /* 0x000fe400000001ff */
[----:B-----5:R-:W-:-:S03]  /*33b0*/  IMAD.U32 R116, R10, 0x10000, RZ ;  /* 0x000100000a747824 */ /* 0x020fc600078e00ff */
[----:B------:R-:W-:Y:S01]  /*33c0*/  FFMA.FTZ R110, R110, R129, 1.1641532182693481445e-10 ;  /* 0x2f0000006e6e7423 */ /* 0x000fe20000010081 */
[----:B------:R-:W-:-:S04]  /*33d0*/  FMUL.FTZ R116, R116, UR17 ;  /* 0x0000001174747c20 */ /* 0x000fc80008410000 */
[----:B------:R-:W-:Y:S01]  /*33e0*/  FMUL.FTZ R116, R116, UR16 ;  /* 0x0000001074747c20 */ /* 0x000fe20008410000 */
[----:B------:R-:W-:Y:S01]  /*33f0*/  FSETP.GTU.FTZ.AND P3, PT, R110, UR22, PT ;  /* 0x000000166e007c0b */ /* 0x000fe2000bf7c000 */
[----:B------:R-:W-:-:S03]  /*3400*/  IMAD.U32 R110, R6, 0x10000, RZ ;  /* 0x00010000066e7824 */ /* 0x000fc600078e00ff */
[----:B------:R-:W-:Y:S02]  /*3410*/  FSEL R129, R116, RZ, !P3 ;  /* 0x000000ff74817208 */ /* 0x000fe40005800000 */
[----:B------:R-:W-:-:S03]  /*3420*/  SEL R128, RZ, 0x1, P3 ;  /* 0x00000001ff807807 */ /* 0x000fc60001800000 */
[----:B------:R-:W-:-:S07]  /*3430*/  FFMA.FTZ R129, R129, R84, R110 ;  /* 0x0000005481817223 */ /* 0x000fce000001006e */
.L_x_7392:
        /* <DEDUP_REMOVED lines=22> */
.L_x_7401:
        /* <DEDUP_REMOVED lines=13> */
.L_x_7403:
[----:B------:R-:W-:Y:S05]  /*3670*/  BSYNC.RECONVERGENT B2 ;  /* 0x0000000000027941 */ /* 0x000fea0003800200 */
.L_x_7402:
        /* <DEDUP_REMOVED lines=61> */
.L_x_7400:
[----:B------:R-:W-:Y:S05]  /*3a50*/  BSYNC.RECONVERGENT B1 ;  /* 0x0000000000017941 */ /* 0x000fea0003800200 */
.L_x_7399:
[----:B-----5:R-:W-:Y:S01]  /*3a60*/  PRMT R131, R10, 0x7632, R131 ;  /* 0x000076320a837816 */ /* 0x020fe20000000083 */
[----:B------:R-:W-:Y:S01]  /*3a70*/  IMAD.MOV.U32 R133, RZ, RZ, 0x2f800000 ;  /* 0x2f800000ff857424 */ /* 0x000fe200078e00ff */
[----:B------:R-:W-:Y:S02]  /*3a80*/  I2FP.F32.U32 R130, R130 ;  /* 0x0000008200827245 */ /* 0x000fe40000201000 */
        /* <DEDUP_REMOVED lines=10> */
.L_x_7398:
        /* <DEDUP_REMOVED lines=21> */
.L_x_7407:
        /* <DEDUP_REMOVED lines=13> */
.L_x_7409:
[----:B------:R-:W-:Y:S05]  /*3d50*/  BSYNC.RECONVERGENT B2 ;  /* 0x0000000000027941 */ /* 0x000fea0003800200 */
.L_x_7408:
        /* <DEDUP_REMOVED lines=61> */
.L_x_7406:
[----:B------:R-:W-:Y:S05]  /*4130*/  BSYNC.RECONVERGENT B1 ;  /* 0x0000000000017941 */ /* 0x000fea0003800200 */
.L_x_7405:
[----:B------:R-:W-:Y:S01]  /*4140*/  I2FP.F32.U32 R116, R132 ;  /* 0x0000008400747245 */ /* 0x000fe20000201000 */
[----:B------:R-:W-:Y:S02]  /*4150*/  IMAD.MOV.U32 R133, RZ, RZ, 0x2f800000 ;  /* 0x2f800000ff857424 */ /* 0x000fe400078e00ff */
[----:B-----5:R-:W-:Y:S02]  /*4160*/  IMAD.U32 R132, R11, 0x10000, RZ ;  /* 0x000100000b847824 */ /* 0x020fe400078e00ff */
[----:B------:R-:W-:Y:S02]  /*4170*/  FFMA.FTZ R116, R116, R133, 1.1641532182693481445e-10 ;  /* 0x2f00000074747423 */ /* 0x000fe40000010085 */
[----:B------:R-:W-:-:S03]  /*4180*/  FMUL.FTZ R132, R132, UR17 ;  /* 0x0000001184847c20 */ /* 0x000fc60008410000 */
[----:B------:R-:W-:Y:S01]  /*4190*/  FSETP.GTU.FTZ.AND P3, PT, R116, UR22, PT ;  /* 0x0000001674007c0b */ /* 0x000fe2000bf7c000 */
[----:B------:R-:W-:Y:S01]  /*41a0*/  FMUL.FTZ R132, R132, UR16 ;  /* 0x0000001084847c20 */ /* 0x000fe20008410000 */
[----:B------:R-:W-:-:S04]  /*41b0*/  SHF.L.U32 R116, R7, 0x10, RZ ;  /* 0x0000001007747819 */ /* 0x000fc800000006ff */
[----:B------:R-:W-:Y:S02]  /*41c0*/  FSEL R133, R132, RZ, !P3 ;  /* 0x000000ff84857208 */ /* 0x000fe40005800000 */
[----:B------:R-:W-:-:S03]  /*41d0*/  SEL R132, RZ, 0x1, P3 ;  /* 0x00000001ff847807 */ /* 0x000fc60001800000 */
[----:B------:R-:W-:-:S07]  /*41e0*/  FFMA.FTZ R133, R133, R86, R116 ;  /* 0x0000005685857223 */ /* 0x000fce0000010074 */
.L_x_7404:
        /* <DEDUP_REMOVED lines=22> */
.L_x_7413:
        /* <DEDUP_REMOVED lines=13> */
.L_x_7415:
[----:B------:R-:W-:Y:S05]  /*4420*/  BSYNC.RECONVERGENT B2 ;  /* 0x0000000000027941 */ /* 0x000fea0003800200 */
.L_x_7414:
        /* <DEDUP_REMOVED lines=61> */
.L_x_7412:
[----:B------:R-:W-:Y:S05]  /*4800*/  BSYNC.RECONVERGENT B1 ;  /* 0x0000000000017941 */ /* 0x000fea0003800200 */
.L_x_7411:
        /* <DEDUP_REMOVED lines=13> */
.L_x_7410:
[----:B------:R-:W-:Y:S02]  /*48e0*/  F2FP.BF16.F32.PACK_AB R150, RZ, R135 ;  /* 0x00000087ff96723e */ /* 0x000fe400000010ff */
[----:B------:R-:W-:Y:S02]  /*48f0*/  PRMT R108, R108, 0x5410, R111 ;  /* 0x000054106c6c7816 */ /* 0x000fe4000000006f */
[----:B------:R-:W-:Y:S02]  /*4900*/  PRMT R110, R110, 0x5410, R146 ;  /* 0x000054106e6e7816 */ /* 0x000fe40000000092 */
[----:B------:R-:W-:Y:S02]  /*4910*/  PRMT R109, R109, 0x5410, R140 ;  /* 0x000054106d6d7816 */ /* 0x000fe4000000008c */
[----:B------:R-:W-:Y:S01]  /*4920*/  PRMT R111, R154, 0x5410, R150 ;  /* 0x000054109a6f7816 */ /* 0x000fe20000000096 */
[----:B------:R-:W-:Y:S06]  /*4930*/  BRA `(.L_x_7416) ;  /* 0x00000034000c7947 */ /* 0x000fec0003800000 */
.L_x_7367:
[----:B------:R-:W-:Y:S01]  /*4940*/  MOV R119, RZ ;  /* 0x000000ff00777202 */ /* 0x000fe20000000f00 */
[----:B------:R-:W-:Y:S02]  /*4950*/  IMAD.MOV.U32 R109, RZ, RZ, R116 ;  /* 0x000000ffff6d7224 */ /* 0x000fe400078e0074 */
[----:B------:R-:W-:Y:S01]  /*4960*/  IMAD.MOV.U32 R144, RZ, RZ, R140 ;  /* 0x000000ffff907224 */ /* 0x000fe200078e008c */
        /* <DEDUP_REMOVED lines=17> */
.L_x_7420:
        /* <DEDUP_REMOVED lines=13> */
.L_x_7422:
[----:B------:R-:W-:Y:S05]  /*4b50*/  BSYNC.RECONVERGENT B2 ;  /* 0x0000000000027941 */ /* 0x000fea0003800200 */
.L_x_7421:
        /* <DEDUP_REMOVED lines=60> */
.L_x_7419:
[----:B------:R-:W-:Y:S05]  /*4f20*/  BSYNC.RECONVERGENT B1 ;  /* 0x0000000000017941 */ /* 0x000fea0003800200 */
.L_x_7418:
        /* <DEDUP_REMOVED lines=8> */
[----:B------:R-:W-:-:S05]  /*4fb0*/  FSEL R119, R110, RZ, !P2 ;  /* 0x000000ff6e777208 */ /* 0x000fca0005000000 */
[----:B------:R-:W-:-:S07]  /*4fc0*/  FMUL.FTZ R119, R119, R88 ;  /* 0x0000005877777220 */ /* 0x000fce0000410000 */
.L_x_7417:
        /* <DEDUP_REMOVED lines=17> */
.L_x_7426:
        /* <DEDUP_REMOVED lines=13> */
.L_x_7428:
[----:B------:R-:W-:Y:S05]  /*51b0*/  BSYNC.RECONVERGENT B2 ;  /* 0x0000000000027941 */ /* 0x000fea0003800200 */
.L_x_7427:
        /* <DEDUP_REMOVED lines=61> */
.L_x_7425:
[----:B------:R-:W-:Y:S05]  /*5590*/  BSYNC.RECONVERGENT B1 ;  /* 0x0000000000017941 */ /* 0x000fea0003800200 */
.L_x_7424:
[----:B-----5:R-:W-:Y:S01]  /*55a0*/  PRMT R116, R8, 0x7632, R116 ;  /* 0x0000763208747816 */ /* 0x020fe20000000074 */
        /* <DEDUP_REMOVED lines=10> */
.L_x_7423:
        /* <DEDUP_REMOVED lines=17> */
.L_x_7432:
        /* <DEDUP_REMOVED lines=13> */
.L_x_7434:
[----:B------:R-:W-:Y:S05]  /*5830*/  BSYNC.RECONVERGENT B2 ;  /* 0x0000000000027941 */ /* 0x000fea0003800200 */
.L_x_7433:
        /* <DEDUP_REMOVED lines=61> */
.L_x_7431:
[----:B------:R-:W-:Y:S05]  /*5c10*/  BSYNC.RECONVERGENT B1 ;  /* 0x0000000000017941 */ /* 0x000fea0003800200 */
.L_x_7430:
[----:B------:R-:W-:Y:S01]  /*5c20*/  I2FP.F32.U32 R109, R109 ;  /* 0x0000006d006d7245 */ /* 0x000fe20000201000 */
[----:B------:R-:W-:Y:S02]  /*5c30*/  IMAD.MOV.U32 R110, RZ, RZ, 0x2f800000 ;  /* 0x2f800000ff6e7424 */ /* 0x000fe400078e00ff */
[----:B-----5:R-:W-:Y:S02]  /*5c40*/  IMAD.U32 R124, R9, 0x10000, RZ ;  /* 0x00010000097c7824 */ /* 0x020fe400078e00ff */
[----:B------:R-:W-:Y:S02]  /*5c50*/  FFMA.FTZ R109, R109, R110, 1.1641532182693481445e-10 ;  /* 0x2f0000006d6d7423 */ /* 0x000fe4000001006e */
[----:B------:R-:W-:-:S03]  /*5c60*/  FMUL.FTZ R124, R124, UR17 ;  /* 0x000000117c7c7c20 */ /* 0x000fc60008410000 */
[----:B------:R-:W-:Y:S01]  /*5c70*/  FSETP.GTU.FTZ.AND P2, PT, R109, UR22, PT ;  /* 0x000000166d007c0b */ /* 0x000fe2000bf5c000 */
[----:B------:R-:W-:-:S05]  /*5c80*/  FMUL.FTZ R124, R124, UR16 ;  /* 0x000000107c7c7c20 */ /* 0x000fca0008410000 */
[----:B------:R-:W-:Y:S02]  /*5c90*/  FSEL R125, R124, RZ, !P2 ;  /* 0x000000ff7c7d7208 */ /* 0x000fe40005000000 */
[----:B------:R-:W-:-:S03]  /*5ca0*/  SEL R124, RZ, 0x1, P2 ;  /* 0x00000001ff7c7807 */ /* 0x000fc60001000000 */
[----:B------:R-:W-:-:S07]  /*5cb0*/  FMUL.FTZ R125, R125, R90 ;  /* 0x0000005a7d7d7220 */ /* 0x000fce0000410000 */
.L_x_7429:
        /* <DEDUP_REMOVED lines=17> */
.L_x_7438:
        /* <DEDUP_REMOVED lines=13> */
.L_x_7440:
[----:B------:R-:W-:Y:S05]  /*5ea0*/  BSYNC.RECONVERGENT B2 ;  /* 0x0000000000027941 */ /* 0x000fea0003800200 */
.L_x_7439:
        /* <DEDUP_REMOVED lines=60> */
[----:B------:R-:W-:-:S07]  /*6270*/  IMAD.MOV.U32 R144, RZ, RZ, R186 ;  /* 0x000000ffff907224 */ /* 0x000fce00078e00ba */
.L_x_7437:
[----:B------:R-:W-:Y:S05]  /*6280*/  BSYNC.RECONVERGENT B1 ;  /* 0x0000000000017941 */ /* 0x000fea0003800200 */
.L_x_7436:
        /* <DEDUP_REMOVED lines=11> */
.L_x_7435:
        /* <DEDUP_REMOVED lines=17> */
.L_x_7444:
        /* <DEDUP_REMOVED lines=13> */
.L_x_7446:
[----:B------:R-:W-:Y:S05]  /*6520*/  BSYNC.RECONVERGENT B2 ;  /* 0x0000000000027941 */ /* 0x000fea0003800200 */
.L_x_7445:
        /* <DEDUP_REMOVED lines=61> */
.L_x_7443:
[----:B------:R-:W-:Y:S05]  /*6900*/  BSYNC.RECONVERGENT B1 ;  /* 0x0000000000017941 */ /* 0x000fea0003800200 */
.L_x_7442:
        /* <DEDUP_REMOVED lines=10> */
.L_x_7441:
        /* <DEDUP_REMOVED lines=17> */
.L_x_7450:
        /* <DEDUP_REMOVED lines=13> */
.L_x_7452:
[----:B------:R-:W-:Y:S05]  /*6b90*/  BSYNC.RECONVERGENT B2 ;  /* 0x0000000000027941 */ /* 0x000fea0003800200 */
.L_x_7451:
        /* <DEDUP_REMOVED lines=61> */
.L_x_7449:
[----:B------:R-:W-:Y:S05]  /*6f70*/  BSYNC.RECONVERGENT B1 ;  /* 0x0000000000017941 */ /* 0x000fea0003800200 */
.L_x_7448:
        /* <DEDUP_REMOVED lines=11> */
.L_x_7447:
        /* <DEDUP_REMOVED lines=17> */
.L_x_7456:
        /* <DEDUP_REMOVED lines=13> */
.L_x_7458:
[----:B------:R-:W-:Y:S05]  /*7210*/  BSYNC.RECONVERGENT B2 ;  /* 0x0000000000027941 */ /* 0x000fea0003800200 */
.L_x_7457:
        /* <DEDUP_REMOVED lines=61> */
.L_x_7455:
[----:B------:R-:W-:Y:S05]  /*75f0*/  BSYNC.RECONVERGENT B1 ;  /* 0x0000000000017941 */ /* 0x000fea0003800200 */
.L_x_7454:
        /* <DEDUP_REMOVED lines=10> */
.L_x_7453:
        /* <DEDUP_REMOVED lines=17> */
.L_x_7462:
        /* <DEDUP_REMOVED lines=13> */
.L_x_7464:
[----:B------:R-:W-:Y:S05]  /*7880*/  BSYNC.RECONVERGENT B2 ;  /* 0x0000000000027941 */ /* 0x000fea0003800200 */
.L_x_7463:
        /* <DEDUP_REMOVED lines=61> */
.L_x_7461:
[----:B------:R-:W-:Y:S05]  /*7c60*/  BSYNC.RECONVERGENT B1 ;  /* 0x0000000000017941 */ /* 0x000fea0003800200 */
.L_x_7460:
        /* <DEDUP_REMOVED lines=11> */
.L_x_7459:
[----:B------:R-:W-:Y:S02]  /*7d20*/  F2FP.BF16.F32.PACK_AB R150, RZ, R135 ;  /* 0x00000087ff96723e */ /* 0x000fe400000010ff */
[----:B------:R-:W-:Y:S02]  /*7d30*/  PRMT R108, R108, 0x5410, R111 ;  /* 0x000054106c6c7816 */ /* 0x000fe4000000006f */
[----:B------:R-:W-:Y:S02]  /*7d40*/  PRMT R110, R110, 0x5410, R146 ;  /* 0x000054106e6e7816 */ /* 0x000fe40000000092 */
[----:B------:R-:W-:Y:S02]  /*7d50*/  PRMT R109, R109, 0x5410, R140 ;  /* 0x000054106d6d7816 */ /* 0x000fe4000000008c */
[----:B------:R-:W-:-:S07]  /*7d60*/  PRMT R111, R152, 0x5410, R150 ;  /* 0x00005410986f7816 */ /* 0x000fce0000000096 */
.L_x_7416:
        /* <DEDUP_REMOVED lines=8> */
[----:B------:R-:W-:Y:S02]  /*7df0*/  LOP3.LUT R110, R124, 0xff, RZ, 0xc0, !PT ;  /* 0x000000ff7c6e7812 */ /* 0x000fe400078ec0ff */
[----:B------:R-:W-:Y:S02]  /*7e00*/  LOP3.LUT R111, R109, 0xff0000, RZ, 0xc0, !PT ;  /* 0x00ff00006d6f7812 */ /* 0x000fe400078ec0ff */
[----:B------:R-:W-:Y:S02]  /*7e10*/  PRMT R109, R130, 0x7104, RZ ;  /* 0x00007104826d7816 */ /* 0x000fe400000000ff */
[----:B------:R-:W-:Y:S01]  /*7e20*/  PRMT R144, R111, 0x4210, R108 ;  /* 0x000042106f907816 */ /* 0x000fe2000000006c */
[----:B------:R-:W-:Y:S01]  /*7e30*/  IMAD.WIDE.U32 R110, R110, 0x10000, RZ ;  /* 0x000100006e6e7825 */ /* 0x000fe200078e00ff */
[----:B------:R-:W-:-:S02]  /*7e40*/  LOP3.LUT R108, R126, 0xff, RZ, 0xc0, !PT ;  /* 0x000000ff7e6c7812 */ /* 0x000fc400078ec0ff */
[----:B------:R-:W-:Y:S02]  /*7e50*/  LOP3.LUT R184, R122, 0xff, RZ, 0xc0, !PT ;  /* 0x000000ff7ab87812 */ /* 0x000fe400078ec0ff */
[----:B------:R-:W-:Y:S01]  /*7e60*/  LOP3.LUT R189, R144, 0xff00, R109, 0xf8, !PT ;  /* 0x0000ff0090bd7812 */ /* 0x000fe200078ef86d */
[----:B------:R-:W-:-:S03]  /*7e70*/  IMAD.WIDE.U32 R108, R108, 0x1000000, RZ ;  /* 0x010000006c6c7825 */ /* 0x000fc600078e00ff */
[----:B------:R-:W-:Y:S01]  /*7e80*/  LOP3.LUT R189, R189, 0xff, R128, 0xf8, !PT ;  /* 0x000000ffbdbd7812 */ /* 0x000fe200078ef880 */
[----:B------:R-:W-:-:S03]  /*7e90*/  IMAD.WIDE.U32 R184, R184, 0x100, RZ ;  /* 0x00000100b8b87825 */ /* 0x000fc600078e00ff */
[----:B------:R-:W-:Y:S02]  /*7ea0*/  LOP3.LUT R109, R111, R189, R109, 0xfe, !PT ;  /* 0x000000bd6f6d7212 */ /* 0x000fe400078efe6d */
[----:B------:R-:W-:Y:S02]  /*7eb0*/  LOP3.LUT R110, R184, R108, R110, 0xfe, !PT ;  /* 0x0000006cb86e7212 */ /* 0x000fe400078efe6e */
[----:B------:R-:W-:Y:S01]  /*7ec0*/  LOP3.LUT R111, R109, R185, RZ, 0xfc, !PT ;  /* 0x000000b96d6f7212 */ /* 0x000fe200078efcff */
[----:B0-----:R-:W-:Y:S01]  /*7ed0*/  IMAD.WIDE.U32 R108, R0, 0x8, R186 ;  /* 0x00000008006c7825 */ /* 0x001fe200078e00ba */
[----:B------:R-:W-:-:S05]  /*7ee0*/  LOP3.LUT R110, R110, 0xff, R121, 0xf8, !PT ;  /* 0x000000ff6e6e7812 */ /* 0x000fca00078ef879 */
[----:B------:R1:W-:Y:S02]  /*7ef0*/  STG.E.64 desc[UR14][R108.64], R110 ;  /* 0x0000006e6c007986 */ /* 0x0003e4000c101b0e */
.L_x_7465:
[----:B------:R-:W-:Y:S01]  /*7f00*/  VIADD R138, R138, 0x80 ;  /* 0x000000808a8a7836 */ /* 0x000fe20000000000 */
[----:B------:R-:W-:-:S07]  /*7f10*/  IADD3 R0, PT, PT, R0, 0x80, RZ ;  /* 0x0000008000007810 */ /* 0x000fce0007ffe0ff */
.L_x_7365:
[----:B------:R-:W-:Y:S05]  /*7f20*/  BSYNC.RECONVERGENT B0 ;  /* 0x0000000000007941 */ /* 0x000fea0003800200 */
.L_x_7364:
        /* <DEDUP_REMOVED lines=34> */
.L_x_7472:
        /* <DEDUP_REMOVED lines=13> */
.L_x_7474:
[----:B------:R-:W-:Y:S05]  /*8220*/  BSYNC.RECONVERGENT B2 ;  /* 0x0000000000027941 */ /* 0x000fea0003800200 */
.L_x_7473:
        /* <DEDUP_REMOVED lines=60> */
.L_x_7471:
[----:B------:R-:W-:Y:S05]  /*85f0*/  BSYNC.RECONVERGENT B1 ;  /* 0x0000000000017941 */ /* 0x000fea0003800200 */
.L_x_7470:
        /* <DEDUP_REMOVED lines=11> */
.L_x_7469:
        /* <DEDUP_REMOVED lines=22> */
.L_x_7478:
        /* <DEDUP_REMOVED lines=13> */
.L_x_7480:
[----:B------:R-:W-:Y:S05]  /*88e0*/  BSYNC.RECONVERGENT B2 ;  /* 0x0000000000027941 */ /* 0x000fea0003800200 */
.L_x_7479:
        /* <DEDUP_REMOVED lines=61> */
.L_x_7477:
[----:B------:R-:W-:Y:S05]  /*8cc0*/  BSYNC.RECONVERGENT B1 ;  /* 0x0000000000017941 */ /* 0x000fea0003800200 */
.L_x_7476:
[----:B------:R-:W-:Y:S01]  /*8cd0*/  PRMT R122, R8, 0x7632, R122 ;  /* 0x00007632087a7816 */ /* 0x000fe2000000007a */
        /* <DEDUP_REMOVED lines=11> */
[----:B------:R-:W-:-:S07]  /*8d90*/  FFMA.FTZ R139, R140, R65, R111 ;  /* 0x000000418c8b7223 */ /* 0x000fce000001006f */
.L_x_7475:
        /* <DEDUP_REMOVED lines=21> */
.L_x_7484:
        /* <DEDUP_REMOVED lines=13> */
.L_x_7486:
[----:B------:R-:W-:Y:S05]  /*8fc0*/  BSYNC.RECONVERGENT B2 ;  /* 0x0000000000027941 */ /* 0x000fea0003800200 */
.L_x_7485:
        /* <DEDUP_REMOVED lines=61> */
.L_x_7483:
[----:B------:R-:W-:Y:S05]  /*93a0*/  BSYNC.RECONVERGENT B1 ;  /* 0x0000000000017941 */ /* 0x000fea0003800200 */
.L_x_7482:
        /* <DEDUP_REMOVED lines=11> */
.L_x_7481:
        /* <DEDUP_REMOVED lines=22> */
.L_x_7490:
        /* <DEDUP_REMOVED lines=13> */
.L_x_7492:
[----:B------:R-:W-:Y:S05]  /*9690*/  BSYNC.RECONVERGENT B2 ;  /* 0x0000000000027941 */ /* 0x000fea0003800200 */
.L_x_7491:
        /* <DEDUP_REMOVED lines=61> */
.L_x_7489:
[----:B------:R-:W-:Y:S05]  /*9a70*/  BSYNC.RECONVERGENT B1 ;  /* 0x0000000000017941 */ /* 0x000fea0003800200 */
.L_x_7488:
[----:B------:R-:W-:Y:S01]  /*9a80*/  PRMT R140, R9, 0x7632, R140 ;  /* 0x00007632098c7816 */ /* 0x000fe2000000008c */
        /* <DEDUP_REMOVED lines=12> */
.L_x_7487:
        /* <DEDUP_REMOVED lines=21> */
.L_x_7496:
        /* <DEDUP_REMOVED lines=13> */
.L_x_7498:
[----:B------:R-:W-:Y:S05]  /*9d70*/  BSYNC.RECONVERGENT B2 ;  /* 0x0000000000027941 */ /* 0x000fea0003800200 */
.L_x_7497:
        /* <DEDUP_REMOVED lines=61> */
.L_x_7495:
[----:B------:R-:W-:Y:S05]  /*a150*/  BSYNC.RECONVERGENT B1 ;  /* 0x0000000000017941 */ /* 0x000fea0003800200 */
.L_x_7494:
[----:B------:R-:W-:Y:S01]  /*a160*/  I2FP.F32.U32 R110, R128 ;  /* 0x00000080006e7245 */ /* 0x000fe20000201000 */
[----:B------:R-:W-:Y:S02]  /*a170*/  IMAD.MOV.U32 R145, RZ, RZ, 0x2f800000 ;  /* 0x2f800000ff917424 */ /* 0x000fe400078e00ff */
        /* <DEDUP_REMOVED lines=9> */
.L_x_7493:
        /* <DEDUP_REMOVED lines=22> */
.L_x_7502:
        /* <DEDUP_REMOVED lines=13> */
.L_x_7504:
[----:B------:R-:W-:Y:S05]  /*a440*/  BSYNC.RECONVERGENT B2 ;  /* 0x0000000000027941 */ /* 0x000fea0003800200 */
.L_x_7503:
        /* <DEDUP_REMOVED lines=61> */
.L_x_7501:
[----:B------:R-:W-:Y:S05]  /*a820*/  BSYNC.RECONVERGENT B1 ;  /* 0x0000000000017941 */ /* 0x000fea0003800200 */
.L_x_7500:
        /* <DEDUP_REMOVED lines=13> */
.L_x_7499:
        /* <DEDUP_REMOVED lines=21> */
.L_x_7508:
        /* <DEDUP_REMOVED lines=13> */
.L_x_7510:
[----:B------:R-:W-:Y:S05]  /*ab20*/  BSYNC.RECONVERGENT B2 ;  /* 0x0000000000027941 */ /* 0x000fea0003800200 */
.L_x_7509:
        /* <DEDUP_REMOVED lines=61> */
.L_x_7507:
[----:B------:R-:W-:Y:S05]  /*af00*/  BSYNC.RECONVERGENT B1 ;  /* 0x0000000000017941 */ /* 0x000fea0003800200 */
.L_x_7506:
[----:B------:R-:W-:Y:S01]  /*af10*/  I2FP.F32.U32 R116, R132 ;  /* 0x0000008400747245 */ /* 0x000fe20000201000 */
[----:B------:R-:W-:Y:S01]  /*af20*/  IMAD.MOV.U32 R149, RZ, RZ, 0x2f800000 ;  /* 0x2f800000ff957424 */ /* 0x000fe200078e00ff */
[----:B------:R-:W-:-:S03]  /*af30*/  SHF.L.U32 R132, R11, 0x10, RZ ;  /* 0x000000100b847819 */ /* 0x000fc600000006ff */
[----:B------:R-:W-:Y:S02]  /*af40*/  FFMA.FTZ R116, R116, R149, 1.1641532182693481445e-10 ;  /* 0x2f00000074747423 */ /* 0x000fe40000010095 */
[----:B------:R-:W-:-:S03]  /*af50*/  FMUL.FTZ R132, R132, UR17 ;  /* 0x0000001184847c20 */ /* 0x000fc60008410000 */
[----:B------:R-:W-:Y:S01]  /*af60*/  FSETP.GTU.FTZ.AND P3, PT, R116, UR22, PT ;  /* 0x0000001674007c0b */ /* 0x000fe2000bf7c000 */
[----:B------:R-:W-:Y:S01]  /*af70*/  FMUL.FTZ R132, R132, UR16 ;  /* 0x0000001084847c20 */ /* 0x000fe20008410000 */
[----:B------:R-:W-:-:S04]  /*af80*/  IMAD.U32 R116, R7, 0x10000, RZ ;  /* 0x0001000007747824 */ /* 0x000fc800078e00ff */
[----:B------:R-:W-:Y:S02]  /*af90*/  FSEL R149, R132, RZ, !P3 ;  /* 0x000000ff84957208 */ /* 0x000fe40005800000 */
[----:B------:R-:W-:-:S03]  /*afa0*/  SEL R132, RZ, 0x1, P3 ;  /* 0x00000001ff847807 */ /* 0x000fc60001800000 */
[----:B------:R-:W-:-:S07]  /*afb0*/  FFMA.FTZ R149, R149, R62, R116 ;  /* 0x0000003e95957223 */ /* 0x000fce0000010074 */
.L_x_7505:
        /* <DEDUP_REMOVED lines=22> */
.L_x_7514:
        /* <DEDUP_REMOVED lines=13> */
.L_x_7516:
[----:B------:R-:W-:Y:S05]  /*b1f0*/  BSYNC.RECONVERGENT B2 ;  /* 0x0000000000027941 */ /* 0x000fea0003800200 */
.L_x_7515:
        /* <DEDUP_REMOVED lines=61> */
.L_x_7513:
[----:B------:R-:W-:Y:S05]  /*b5d0*/  BSYNC.RECONVERGENT B1 ;  /* 0x0000000000017941 */ /* 0x000fea0003800200 */
.L_x_7512:
        /* <DEDUP_REMOVED lines=13> */
.L_x_7511:
[----:B------:R-:W-:Y:S02]  /*b6b0*/  F2FP.BF16.F32.PACK_AB R152, RZ, R151 ;  /* 0x00000097ff98723e */ /* 0x000fe400000010ff */
[----:B------:R-:W-:Y:S02]  /*b6c0*/  PRMT R108, R108, 0x5410, R111 ;  /* 0x000054106c6c7816 */ /* 0x000fe4000000006f */
[----:B------:R-:W-:Y:S02]  /*b6d0*/  PRMT R110, R110, 0x5410, R146 ;  /* 0x000054106e6e7816 */ /* 0x000fe40000000092 */
[----:B------:R-:W-:Y:S02]  /*b6e0*/  PRMT R109, R109, 0x5410, R140 ;  /* 0x000054106d6d7816 */ /* 0x000fe4000000008c */
[----:B------:R-:W-:Y:S01]  /*b6f0*/  PRMT R111, R156, 0x5410, R152 ;  /* 0x000054109c6f7816 */ /* 0x000fe20000000098 */
[----:B------:R-:W-:Y:S06]  /*b700*/  BRA `(.L_x_7517) ;  /* 0x0000003400087947 */ /* 0x000fec0003800000 */
.L_x_7468:
[----:B------:R-:W-:Y:S01]  /*b710*/  IMAD.MOV.U32 R137, RZ, RZ, RZ ;  /* 0x000000ffff897224 */ /* 0x000fe200078e00ff */
[----:B------:R-:W-:Y:S01]  /*b720*/  MOV R144, R140 ;  /* 0x0000008c00907202 */ /* 0x000fe20000000f00 */
[----:B0-----:R-:W-:Y:S01]  /*b730*/  IMAD.MOV.U32 R109, RZ, RZ, R116 ;  /* 0x000000ffff6d7224 */ /* 0x001fe200078e0074 */
        /* <DEDUP_REMOVED lines=17> */
.L_x_7521:
        /* <DEDUP_REMOVED lines=13> */
.L_x_7523:
[----:B------:R-:W-:Y:S05]  /*b920*/  BSYNC.RECONVERGENT B2 ;  /* 0x0000000000027941 */ /* 0x000fea0003800200 */
.L_x_7522:
        /* <DEDUP_REMOVED lines=57> */
[----:B------:R-:W-:Y:S01]  /*bcc0*/  LOP3.LUT R112, R108, UR6, R145, 0x96, !PT ;  /* 0x000000066c707c12 */ /* 0x000fe2000f8e9691 */
[----:B------:R-:W-:-:S07]  /*bcd0*/  IMAD.MOV.U32 R108, RZ, RZ, R140 ;  /* 0x000000ffff6c7224 */ /* 0x000fce00078e008c */
.L_x_7520:
[----:B------:R-:W-:Y:S05]  /*bce0*/  BSYNC.RECONVERGENT B1 ;  /* 0x0000000000017941 */ /* 0x000fea0003800200 */
.L_x_7519:
        /* <DEDUP_REMOVED lines=10> */
.L_x_7518:
        /* <DEDUP_REMOVED lines=17> */
.L_x_7527:
        /* <DEDUP_REMOVED lines=13> */
.L_x_7529:
[----:B------:R-:W-:Y:S05]  /*bf70*/  BSYNC.RECONVERGENT B2 ;  /* 0x0000000000027941 */ /* 0x000fea0003800200 */
.L_x_7528:
        /* <DEDUP_REMOVED lines=61> */
.L_x_7526:
[----:B------:R-:W-:Y:S05]  /*c350*/  BSYNC.RECONVERGENT B1 ;  /* 0x0000000000017941 */ /* 0x000fea0003800200 */
.L_x_7525:
        /* <DEDUP_REMOVED lines=11> */
.L_x_7524:
        /* <DEDUP_REMOVED lines=17> */
.L_x_7533:
        /* <DEDUP_REMOVED lines=13> */
.L_x_7535:
[----:B------:R-:W-:Y:S05]  /*c5f0*/  BSYNC.RECONVERGENT B2 ;  /* 0x0000000000027941 */ /* 0x000fea0003800200 */
.L_x_7534:
        /* <DEDUP_REMOVED lines=61> */
.L_x_7532:
[----:B------:R-:W-:Y:S05]  /*c9d0*/  BSYNC.RECONVERGENT B1 ;  /* 0x0000000000017941 */ /* 0x000fea0003800200 */
.L_x_7531:
        /* <DEDUP_REMOVED lines=10> */
.L_x_7530:
        /* <DEDUP_REMOVED lines=17> */
.L_x_7539:
        /* <DEDUP_REMOVED lines=13> */
.L_x_7541:
[----:B------:R-:W-:Y:S05]  /*cc60*/  BSYNC.RECONVERGENT B2 ;  /* 0x0000000000027941 */ /* 0x000fea0003800200 */
.L_x_7540:
        /* <DEDUP_REMOVED lines=61> */
.L_x_7538:
[----:B------:R-:W-:Y:S05]  /*d040*/  BSYNC.RECONVERGENT B1 ;  /* 0x0000000000017941 */ /* 0x000fea0003800200 */
.L_x_7537:
        /* <DEDUP_REMOVED lines=11> */
.L_x_7536:
        /* <DEDUP_REMOVED lines=17> */
.L_x_7545:
        /* <DEDUP_REMOVED lines=13> */
.L_x_7547:
[----:B------:R-:W-:Y:S05]  /*d2e0*/  BSYNC.RECONVERGENT B2 ;  /* 0x0000000000027941 */ /* 0x000fea0003800200 */
.L_x_7546:
        /* <DEDUP_REMOVED lines=61> */
.L_x_7544:
[----:B------:R-:W-:Y:S05]  /*d6c0*/  BSYNC.RECONVERGENT B1 ;  /* 0x0000000000017941 */ /* 0x000fea0003800200 */
.L_x_7543:
        /* <DEDUP_REMOVED lines=10> */
.L_x_7542:
        /* <DEDUP_REMOVED lines=17> */
.L_x_7551:
        /* <DEDUP_REMOVED lines=13> */
.L_x_7553:
[----:B------:R-:W-:Y:S05]  /*d950*/  BSYNC.RECONVERGENT B2 ;  /* 0x0000000000027941 */ /* 0x000fea0003800200 */
.L_x_7552:
        /* <DEDUP_REMOVED lines=61> */
.L_x_7550:
[----:B------:R-:W-:Y:S05]  /*dd30*/  BSYNC.RECONVERGENT B1 ;  /* 0x0000000000017941 */ /* 0x000fea0003800200 */
.L_x_7549:
        /* <DEDUP_REMOVED lines=11> */
.L_x_7548:
        /* <DEDUP_REMOVED lines=17> */
.L_x_7557:
        /* <DEDUP_REMOVED lines=13> */
.L_x_7559:
[----:B------:R-:W-:Y:S05]  /*dfd0*/  BSYNC.RECONVERGENT B2 ;  /* 0x0000000000027941 */ /* 0x000fea0003800200 */
.L_x_7558:
        /* <DEDUP_REMOVED lines=61> */
.L_x_7556:
[----:B------:R-:W-:Y:S05]  /*e3b0*/  BSYNC.RECONVERGENT B1 ;  /* 0x0000000000017941 */ /* 0x000fea0003800200 */
.L_x_7555:
        /* <DEDUP_REMOVED lines=10> */
.L_x_7554:
        /* <DEDUP_REMOVED lines=17> */
.L_x_7563:
        /* <DEDUP_REMOVED lines=13> */
.L_x_7565:
[----:B------:R-:W-:Y:S05]  /*e640*/  BSYNC.RECONVERGENT B2 ;  /* 0x0000000000027941 */ /* 0x000fea0003800200 */
.L_x_7564:
        /* <DEDUP_REMOVED lines=61> */
.L_x_7562:
[----:B------:R-:W-:Y:S05]  /*ea20*/  BSYNC.RECONVERGENT B1 ;  /* 0x0000000000017941 */ /* 0x000fea0003800200 */
.L_x_7561:
        /* <DEDUP_REMOVED lines=11> */
.L_x_7560:
[----:B------:R-:W-:Y:S02]  /*eae0*/  F2FP.BF16.F32.PACK_AB R152, RZ, R151 ;  /* 0x00000097ff98723e */ /* 0x000fe400000010ff */
[----:B------:R-:W-:Y:S02]  /*eaf0*/  PRMT R108, R108, 0x5410, R111 ;  /* 0x000054106c6c7816 */ /* 0x000fe4000000006f */
[----:B------:R-:W-:Y:S02]  /*eb00*/  PRMT R110, R110, 0x5410, R146 ;  /* 0x000054106e6e7816 */ /* 0x000fe40000000092 */
[----:B------:R-:W-:Y:S02]  /*eb10*/  PRMT R109, R109, 0x5410, R140 ;  /* 0x000054106d6d7816 */ /* 0x000fe4000000008c */
[----:B------:R-:W-:-:S07]  /*eb20*/  PRMT R111, R154, 0x5410, R152 ;  /* 0x000054109a6f7816 */ /* 0x000fce0000000098 */
.L_x_7517:
        /* <DEDUP_REMOVED lines=25> */
.L_x_7566:
[----:B------:R-:W-:Y:S01]  /*ecc0*/  VIADD R138, R138, 0x80 ;  /* 0x000000808a8a7836 */ /* 0x000fe20000000000 */
[----:B------:R-:W-:-:S07]  /*ecd0*/  IADD3 R0, PT, PT, R0, 0x80, RZ ;  /* 0x0000008000007810 */ /* 0x000fce0007ffe0ff */
.L_x_7467:
[----:B------:R-:W-:Y:S05]  /*ece0*/  BSYNC.RECONVERGENT B0 ;  /* 0x0000000000007941 */ /* 0x000fea0003800200 */
.L_x_7466:
        /* <DEDUP_REMOVED lines=33> */
.L_x_7573:
        /* <DEDUP_REMOVED lines=13> */
.L_x_7575:
[----:B------:R-:W-:Y:S05]  /*efd0*/  BSYNC.RECONVERGENT B2 ;  /* 0x0000000000027941 */ /* 0x000fea0003800200 */
.L_x_7574:
        /* <DEDUP_REMOVED lines=59> */
.L_x_7572:
[----:B------:R-:W-:Y:S05]  /*f390*/  BSYNC.RECONVERGENT B1 ;  /* 0x0000000000017941 */ /* 0x000fea0003800200 */
.L_x_7571:
        /* <DEDUP_REMOVED lines=11> */
.L_x_7570:
        /* <DEDUP_REMOVED lines=22> */
.L_x_7579:
        /* <DEDUP_REMOVED lines=13> */
.L_x_7581:
[----:B------:R-:W-:Y:S05]  /*f680*/  BSYNC.RECONVERGENT B2 ;  /* 0x0000000000027941 */ /* 0x000fea0003800200 */
.L_x_7580:
        /* <DEDUP_REMOVED lines=61> */
.L_x_7578:
[----:B------:R-:W-:Y:S05]  /*fa60*/  BSYNC.RECONVERGENT B1 ;  /* 0x0000000000017941 */ /* 0x000fea0003800200 */
.L_x_7577:
        /* <DEDUP_REMOVED lines=13> */
.L_x_7576:
        /* <DEDUP_REMOVED lines=21> */
.L_x_7585:
        /* <DEDUP_REMOVED lines=13> */
.L_x_7587:
[----:B------:R-:W-:Y:S05]  /*fd60*/  BSYNC.RECONVERGENT B2 ;  /* 0x0000000000027941 */ /* 0x000fea0003800200 */
.L_x_7586:
        /* <DEDUP_REMOVED lines=61> */
.L_x_7584:
[----:B------:R-:W-:Y:S05]  /*10140*/  BSYNC.RECONVERGENT B1 ;  /* 0x0000000000017941 */ /* 0x000fea0003800200 */
.L_x_7583:
        /* <DEDUP_REMOVED lines=11> */
.L_x_7582:
        /* <DEDUP_REMOVED lines=22> */
.L_x_7591:
        /* <DEDUP_REMOVED lines=13> */
.L_x_7593:
[----:B------:R-:W-:Y:S05]  /*10430*/  BSYNC.RECONVERGENT B2 ;  /* 0x0000000000027941 */ /* 0x000fea0003800200 */
.L_x_7592:
        /* <DEDUP_REMOVED lines=61> */
.L_x_7590:
[----:B------:R-:W-:Y:S05]  /*10810*/  BSYNC.RECONVERGENT B1 ;  /* 0x0000000000017941 */ /* 0x000fea0003800200 */
.L_x_7589:
        /* <DEDUP_REMOVED lines=13> */
.L_x_7588:
        /* <DEDUP_REMOVED lines=21> */
.L_x_7597:
        /* <DEDUP_REMOVED lines=13> */
.L_x_7599:
[----:B------:R-:W-:Y:S05]  /*10b10*/  BSYNC.RECONVERGENT B2 ;  /* 0x0000000000027941 */ /* 0x000fea0003800200 */
.L_x_7598:
        /* <DEDUP_REMOVED lines=61> */
.L_x_7596:
[----:B------:R-:W-:Y:S05]  /*10ef0*/  BSYNC.RECONVERGENT B1 ;  /* 0x0000000000017941 */ /* 0x000fea0003800200 */
.L_x_7595:
        /* <DEDUP_REMOVED lines=11> */
.L_x_7594:
        /* <DEDUP_REMOVED lines=22> */
.L_x_7603:
        /* <DEDUP_REMOVED lines=13> */
.L_x_7605:
[----:B------:R-:W-:Y:S05]  /*111e0*/  BSYNC.RECONVERGENT B2 ;  /* 0x0000000000027941 */ /* 0x000fea0003800200 */
.L_x_7604:
        /* <DEDUP_REMOVED lines=61> */
.L_x_7602:
[----:B------:R-:W-:Y:S05]  /*115c0*/  BSYNC.RECONVERGENT B1 ;  /* 0x0000000000017941 */ /* 0x000fea0003800200 */
.L_x_7601:
        /* <DEDUP_REMOVED lines=12> */
[----:B------:R-:W-:-:S07]  /*11690*/  FFMA.FTZ R163, R144, R37, R163 ;  /* 0x0000002590a37223 */ /* 0x000fce00000100a3 */
.L_x_7600:
        /* <DEDUP_REMOVED lines=21> */
.L_x_7609:
        /* <DEDUP_REMOVED lines=13> */
.L_x_7611:
[----:B------:R-:W-:Y:S05]  /*118c0*/  BSYNC.RECONVERGENT B2 ;  /* 0x0000000000027941 */ /* 0x000fea0003800200 */
.L_x_7610:
        /* <DEDUP_REMOVED lines=61> */
.L_x_7608:
[----:B------:R-:W-:Y:S05]  /*11ca0*/  BSYNC.RECONVERGENT B1 ;  /* 0x0000000000017941 */ /* 0x000fea0003800200 */
.L_x_7607:
[----:B------:R-:W-:Y:S01]  /*11cb0*/  I2FP.F32.U32 R116, R132 ;  /* 0x0000008400747245 */ /* 0x000fe20000201000 */
[----:B------:R-:W-:Y:S02]  /*11cc0*/  IMAD.MOV.U32 R165, RZ, RZ, 0x2f800000 ;  /* 0x2f800000ffa57424 */ /* 0x000fe400078e00ff */
[----:B------:R-:W-:Y:S02]  /*11cd0*/  IMAD.U32 R132, R11, 0x10000, RZ ;  /* 0x000100000b847824 */ /* 0x000fe400078e00ff */
        /* <DEDUP_REMOVED lines=8> */
.L_x_7606:
        /* <DEDUP_REMOVED lines=22> */
.L_x_7615:
        /* <DEDUP_REMOVED lines=13> */
.L_x_7617:
[----:B------:R-:W-:Y:S05]  /*11f90*/  BSYNC.RECONVERGENT B2 ;  /* 0x0000000000027941 */ /* 0x000fea0003800200 */
.L_x_7616:
        /* <DEDUP_REMOVED lines=61> */
.L_x_7614:
[----:B------:R-:W-:Y:S05]  /*12370*/  BSYNC.RECONVERGENT B1 ;  /* 0x0000000000017941 */ /* 0x000fea0003800200 */
.L_x_7613:
        /* <DEDUP_REMOVED lines=13> */
.L_x_7612:
[----:B------:R-:W-:Y:S02]  /*12450*/  F2FP.BF16.F32.PACK_AB R152, RZ, R167 ;  /* 0x000000a7ff98723e */ /* 0x000fe400000010ff */
[----:B------:R-:W-:Y:S02]  /*12460*/  PRMT R108, R108, 0x5410, R111 ;  /* 0x000054106c6c7816 */ /* 0x000fe4000000006f */
[----:B------:R-:W-:Y:S02]  /*12470*/  PRMT R110, R110, 0x5410, R146 ;  /* 0x000054106e6e7816 */ /* 0x000fe40000000092 */
[----:B------:R-:W-:Y:S02]  /*12480*/  PRMT R109, R109, 0x5410, R140 ;  /* 0x000054106d6d7816 */ /* 0x000fe4000000008c */
[----:B------:R-:W-:Y:S01]  /*12490*/  PRMT R111, R158, 0x5410, R152 ;  /* 0x000054109e6f7816 */ /* 0x000fe20000000098 */
[----:B------:R-:W-:Y:S06]  /*124a0*/  BRA `(.L_x_7618) ;  /* 0x00000034000c7947 */ /* 0x000fec0003800000 */
.L_x_7569:
[----:B------:R-:W-:Y:S01]  /*124b0*/  MOV R153, RZ ;  /* 0x000000ff00997202 */ /* 0x000fe20000000f00 */
[----:B0-----:R-:W-:Y:S02]  /*124c0*/  IMAD.MOV.U32 R109, RZ, RZ, R116 ;  /* 0x000000ffff6d7224 */ /* 0x001fe400078e0074 */
        /* <DEDUP_REMOVED lines=18> */
.L_x_7622:
        /* <DEDUP_REMOVED lines=13> */
.L_x_7624:
[----:B------:R-:W-:Y:S05]  /*126c0*/  BSYNC.RECONVERGENT B2 ;  /* 0x0000000000027941 */ /* 0x000fea0003800200 */
.L_x_7623:
        /* <DEDUP_REMOVED lines=60> */
.L_x_7621:
[----:B------:R-:W-:Y:S05]  /*12a90*/  BSYNC.RECONVERGENT B1 ;  /* 0x0000000000017941 */ /* 0x000fea0003800200 */
.L_x_7620:
        /* <DEDUP_REMOVED lines=10> */
.L_x_7619:
        /* <DEDUP_REMOVED lines=17> */
.L_x_7628:
        /* <DEDUP_REMOVED lines=13> */
.L_x_7630:
[----:B------:R-:W-:Y:S05]  /*12d20*/  BSYNC.RECONVERGENT B2 ;  /* 0x0000000000027941 */ /* 0x000fea0003800200 */
.L_x_7629:
        /* <DEDUP_REMOVED lines=61> */
.L_x_7627:
[----:B------:R-:W-:Y:S05]  /*13100*/  BSYNC.RECONVERGENT B1 ;  /* 0x0000000000017941 */ /* 0x000fea0003800200 */
.L_x_7626:
        /* <DEDUP_REMOVED lines=11> */
.L_x_7625:
        /* <DEDUP_REMOVED lines=17> */
.L_x_7634:
        /* <DEDUP_REMOVED lines=13> */
.L_x_7636:
[----:B------:R-:W-:Y:S05]  /*133a0*/  BSYNC.RECONVERGENT B2 ;  /* 0x0000000000027941 */ /* 0x000fea0003800200 */
.L_x_7635:
        /* <DEDUP_REMOVED lines=61> */
.L_x_7633:
[----:B------:R-:W-:Y:S05]  /*13780*/  BSYNC.RECONVERGENT B1 ;  /* 0x0000000000017941 */ /* 0x000fea0003800200 */
.L_x_7632:
        /* <DEDUP_REMOVED lines=10> */
.L_x_7631:
        /* <DEDUP_REMOVED lines=17> */
.L_x_7640:
        /* <DEDUP_REMOVED lines=13> */
.L_x_7642:
[----:B------:R-:W-:Y:S05]  /*13a10*/  BSYNC.RECONVERGENT B2 ;  /* 0x0000000000027941 */ /* 0x000fea0003800200 */
.L_x_7641:
        /* <DEDUP_REMOVED lines=61> */
.L_x_7639:
[----:B------:R-:W-:Y:S05]  /*13df0*/  BSYNC.RECONVERGENT B1 ;  /* 0x0000000000017941 */ /* 0x000fea0003800200 */
.L_x_7638:
        /* <DEDUP_REMOVED lines=11> */
.L_x_7637:
        /* <DEDUP_REMOVED lines=17> */
.L_x_7646:
        /* <DEDUP_REMOVED lines=13> */
.L_x_7648:
[----:B------:R-:W-:Y:S05]  /*14090*/  BSYNC.RECONVERGENT B2 ;  /* 0x0000000000027941 */ /* 0x000fea0003800200 */
.L_x_7647:
        /* <DEDUP_REMOVED lines=61> */
.L_x_7645:
[----:B------:R-:W-:Y:S05]  /*14470*/  BSYNC.RECONVERGENT B1 ;  /* 0x0000000000017941 */ /* 0x000fea0003800200 */
.L_x_7644:
        /* <DEDUP_REMOVED lines=10> */
.L_x_7643:
        /* <DEDUP_REMOVED lines=17> */
.L_x_7652:
        /* <DEDUP_REMOVED lines=13> */
.L_x_7654:
[----:B------:R-:W-:Y:S05]  /*14700*/  BSYNC.RECONVERGENT B2 ;  /* 0x0000000000027941 */ /* 0x000fea0003800200 */
.L_x_7653:
        /* <DEDUP_REMOVED lines=61> */
.L_x_7651:
[----:B------:R-:W-:Y:S05]  /*14ae0*/  BSYNC.RECONVERGENT B1 ;  /* 0x0000000000017941 */ /* 0x000fea0003800200 */
.L_x_7650:
        /* <DEDUP_REMOVED lines=11> */
.L_x_7649:
        /* <DEDUP_REMOVED lines=17> */
.L_x_7658:
        /* <DEDUP_REMOVED lines=13> */
.L_x_7660:
[----:B------:R-:W-:Y:S05]  /*14d80*/  BSYNC.RECONVERGENT B2 ;  /* 0x0000000000027941 */ /* 0x000fea0003800200 */
.L_x_7659:
        /* <DEDUP_REMOVED lines=61> */
.L_x_7657:
[----:B------:R-:W-:Y:S05]  /*15160*/  BSYNC.RECONVERGENT B1 ;  /* 0x0000000000017941 */ /* 0x000fea0003800200 */
.L_x_7656:
        /* <DEDUP_REMOVED lines=10> */
.L_x_7655:
        /* <DEDUP_REMOVED lines=17> */
.L_x_7664:
        /* <DEDUP_REMOVED lines=13> */
.L_x_7666:
[----:B------:R-:W-:Y:S05]  /*153f0*/  BSYNC.RECONVERGENT B2 ;  /* 0x0000000000027941 */ /* 0x000fea0003800200 */
.L_x_7665:
        /* <DEDUP_REMOVED lines=61> */
.L_x_7663:
[----:B------:R-:W-:Y:S05]  /*157d0*/  BSYNC.RECONVERGENT B1 ;  /* 0x0000000000017941 */ /* 0x000fea0003800200 */
.L_x_7662:
        /* <DEDUP_REMOVED lines=11> */
.L_x_7661:
[----:B------:R-:W-:Y:S02]  /*15890*/  F2FP.BF16.F32.PACK_AB R152, RZ, R167 ;  /* 0x000000a7ff98723e */ /* 0x000fe400000010ff */
[----:B------:R-:W-:Y:S02]  /*158a0*/  PRMT R108, R108, 0x5410, R111 ;  /* 0x000054106c6c7816 */ /* 0x000fe4000000006f */
[----:B------:R-:W-:Y:S02]  /*158b0*/  PRMT R110, R110, 0x5410, R146 ;  /* 0x000054106e6e7816 */ /* 0x000fe40000000092 */
[----:B------:R-:W-:Y:S02]  /*158c0*/  PRMT R109, R109, 0x5410, R140 ;  /* 0x000054106d6d7816 */ /* 0x000fe4000000008c */
[----:B------:R-:W-:-:S07]  /*158d0*/  PRMT R111, R156, 0x5410, R152 ;  /* 0x000054109c6f7816 */ /* 0x000fce0000000098 */
.L_x_7618:
        /* <DEDUP_REMOVED lines=25> */
.L_x_7667:
[----:B------:R-:W-:Y:S01]  /*15a70*/  VIADD R138, R138, 0x80 ;  /* 0x000000808a8a7836 */ /* 0x000fe20000000000 */
[----:B------:R-:W-:-:S07]  /*15a80*/  IADD3 R0, PT, PT, R0, 0x80, RZ ;  /* 0x0000008000007810 */ /* 0x000fce0007ffe0ff */
.L_x_7568:
[----:B------:R-:W-:Y:S05]  /*15a90*/  BSYNC.RECONVERGENT B0 ;  /* 0x0000000000007941 */ /* 0x000fea0003800200 */
.L_x_7567:
        /* <DEDUP_REMOVED lines=33> */
.L_x_7674:
        /* <DEDUP_REMOVED lines=13> */
.L_x_7676:
[----:B------:R-:W-:Y:S05]  /*15d80*/  BSYNC.RECONVERGENT B2 ;  /* 0x0000000000027941 */ /* 0x000fea0003800200 */
.L_x_7675:
        /* <DEDUP_REMOVED lines=59> */
.L_x_7673:
[----:B------:R-:W-:Y:S05]  /*16140*/  BSYNC.RECONVERGENT B1 ;  /* 0x0000000000017941 */ /* 0x000fea0003800200 */
.L_x_7672:
        /* <DEDUP_REMOVED lines=11> */
.L_x_7671:
        /* <DEDUP_REMOVED lines=22> */
.L_x_7680:
        /* <DEDUP_REMOVED lines=13> */
.L_x_7682:
[----:B------:R-:W-:Y:S05]  /*16430*/  BSYNC.RECONVERGENT B2 ;  /* 0x0000000000027941 */ /* 0x000fea0003800200 */
.L_x_7681:
        /* <DEDUP_REMOVED lines=60> */
[----:B------:R-:W-:-:S07]  /*16800*/  IMAD.MOV.U32 R110, RZ, RZ, RZ ;  /* 0x000000ffff6e7224 */ /* 0x000fce00078e00ff */
.L_x_7679:
[----:B------:R-:W-:Y:S05]  /*16810*/  BSYNC.RECONVERGENT B1 ;  /* 0x0000000000017941 */ /* 0x000fea0003800200 */
.L_x_7678:
        /* <DEDUP_REMOVED lines=12> */
[----:B------:R-:W-:-:S07]  /*168e0*/  FFMA.FTZ R171, R140, R17, R111 ;  /* 0x000000118cab7223 */ /* 0x000fce000001006f */
.L_x_7677:
        /* <DEDUP_REMOVED lines=21> */
.L_x_7686:
        /* <DEDUP_REMOVED lines=13> */
.L_x_7688:
[----:B------:R-:W-:Y:S05]  /*16b10*/  BSYNC.RECONVERGENT B2 ;  /* 0x0000000000027941 */ /* 0x000fea0003800200 */
.L_x_7687:
        /* <DEDUP_REMOVED lines=61> */
.L_x_7685:
[----:B------:R-:W-:Y:S05]  /*16ef0*/  BSYNC.RECONVERGENT B1 ;  /* 0x0000000000017941 */ /* 0x000fea0003800200 */
.L_x_7684:
[----:B------:R-:W-:Y:S01]  /*16f00*/  I2FP.F32.U32 R109, R109 ;  /* 0x0000006d006d7245 */ /* 0x000fe20000201000 */
[----:B------:R-:W-:Y:S02]  /*16f10*/  HFMA2 R110, -RZ, RZ, 0.1171875, 0 ;  /* 0x2f800000ff6e7431 */ /* 0x000fe400000001ff */
        /* <DEDUP_REMOVED lines=8> */
[----:B------:R-:W-:-:S07]  /*16fa0*/  FFMA.FTZ R173, R173, R18, R110 ;  /* 0x00000012adad7223 */ /* 0x000fce000001006e */
.L_x_7683:
        /* <DEDUP_REMOVED lines=22> */
.L_x_7692:
        /* <DEDUP_REMOVED lines=13> */
.L_x_7694:
[----:B------:R-:W-:Y:S05]  /*171e0*/  BSYNC.RECONVERGENT B2 ;  /* 0x0000000000027941 */ /* 0x000fea0003800200 */
.L_x_7693:
        /* <DEDUP_REMOVED lines=61> */
.L_x_7691:
[----:B------:R-:W-:Y:S05]  /*175c0*/  BSYNC.RECONVERGENT B1 ;  /* 0x0000000000017941 */ /* 0x000fea0003800200 */
.L_x_7690:
        /* <DEDUP_REMOVED lines=13> */
.L_x_7689:
        /* <DEDUP_REMOVED lines=21> */
.L_x_7698:
        /* <DEDUP_REMOVED lines=13> */
.L_x_7700:
[----:B------:R-:W-:Y:S05]  /*178c0*/  BSYNC.RECONVERGENT B2 ;  /* 0x0000000000027941 */ /* 0x000fea0003800200 */
.L_x_7699:
        /* <DEDUP_REMOVED lines=61> */
.L_x_7697:
[----:B------:R-:W-:Y:S05]  /*17ca0*/  BSYNC.RECONVERGENT B1 ;  /* 0x0000000000017941 */ /* 0x000fea0003800200 */
.L_x_7696:
[----:B------:R-:W-:Y:S01]  /*17cb0*/  I2FP.F32.U32 R110, R128 ;  /* 0x00000080006e7245 */ /* 0x000fe20000201000 */
[----:B------:R-:W-:Y:S02]  /*17cc0*/  HFMA2 R177, -RZ, RZ, 0.1171875, 0 ;  /* 0x2f800000ffb17431 */ /* 0x000fe400000001ff */
[----:B------:R-:W-:-:S03]  /*17cd0*/  IMAD.U32 R116, R10, 0x10000, RZ ;  /* 0x000100000a747824 */ /* 0x000fc600078e00ff */
[----:B------:R-:W-:Y:S01]  /*17ce0*/  FFMA.FTZ R110, R110, R177, 1.1641532182693481445e-10 ;  /* 0x2f0000006e6e7423 */ /* 0x000fe200000100b1 */
[----:B------:R-:W-:-:S04]  /*17cf0*/  FMUL.FTZ R116, R116, UR17 ;  /* 0x0000001174747c20 */ /* 0x000fc80008410000 */
[----:B------:R-:W-:Y:S01]  /*17d00*/  FMUL.FTZ R116, R116, UR16 ;  /* 0x0000001074747c20 */ /* 0x000fe20008410000 */
[----:B------:R-:W-:Y:S02]  /*17d10*/  FSETP.GTU.FTZ.AND P5, PT, R110, UR22, PT ;  /* 0x000000166e007c0b */ /* 0x000fe4000bfbc000 */
[----:B------:R-:W-:Y:S02]  /*17d20*/  SHF.L.U32 R110, R6, 0x10, RZ ;  /* 0x00000010066e7819 */ /* 0x000fe400000006ff */
[----:B------:R-:W-:Y:S02]  /*17d30*/  FSEL R177, R116, RZ, !P5 ;  /* 0x000000ff74b17208 */ /* 0x000fe40006800000 */
[----:B------:R-:W-:-:S03]  /*17d40*/  SEL R128, RZ, 0x1, P5 ;  /* 0x00000001ff807807 */ /* 0x000fc60002800000 */
[----:B------:R-:W-:-:S07]  /*17d50*/  FFMA.FTZ R177, R177, R12, R110 ;  /* 0x0000000cb1b17223 */ /* 0x000fce000001006e */
.L_x_7695:
        /* <DEDUP_REMOVED lines=22> */
.L_x_7704:
        /* <DEDUP_REMOVED lines=13> */
.L_x_7706:
[----:B------:R-:W-:Y:S05]  /*17f90*/  BSYNC.RECONVERGENT B2 ;  /* 0x0000000000027941 */ /* 0x000fea0003800200 */
.L_x_7705:
        /* <DEDUP_REMOVED lines=61> */
.L_x_7703:
[----:B------:R-:W-:Y:S05]  /*18370*/  BSYNC.RECONVERGENT B1 ;  /* 0x0000000000017941 */ /* 0x000fea0003800200 */
.L_x_7702:
        /* <DEDUP_REMOVED lines=13> */
.L_x_7701:
        /* <DEDUP_REMOVED lines=21> */
.L_x_7710:
        /* <DEDUP_REMOVED lines=13> */
.L_x_7712:
[----:B------:R-:W-:Y:S05]  /*18670*/  BSYNC.RECONVERGENT B2 ;  /* 0x0000000000027941 */ /* 0x000fea0003800200 */
.L_x_7711:
        /* <DEDUP_REMOVED lines=61> */
.L_x_7709:
[----:B------:R-:W-:Y:S05]  /*18a50*/  BSYNC.RECONVERGENT B1 ;  /* 0x0000000000017941 */ /* 0x000fea0003800200 */
.L_x_7708:
        /* <DEDUP_REMOVED lines=11> */
.L_x_7707:
        /* <DEDUP_REMOVED lines=22> */
.L_x_7716:
        /* <DEDUP_REMOVED lines=13> */
.L_x_7718:
[----:B------:R-:W-:Y:S05]  /*18d40*/  BSYNC.RECONVERGENT B2 ;  /* 0x0000000000027941 */ /* 0x000fea0003800200 */
.L_x_7717:
        /* <DEDUP_REMOVED lines=61> */
.L_x_7715:
[----:B------:R-:W-:Y:S05]  /*19120*/  BSYNC.RECONVERGENT B1 ;  /* 0x0000000000017941 */ /* 0x000fea0003800200 */
.L_x_7714:
        /* <DEDUP_REMOVED lines=13> */
.L_x_7713:
[----:B------:R-:W-:Y:S02]  /*19200*/  F2FP.BF16.F32.PACK_AB R146, RZ, R183 ;  /* 0x000000b7ff92723e */ /* 0x000fe400000010ff */
[----:B------:R-:W-:Y:S02]  /*19210*/  PRMT R108, R108, 0x5410, R111 ;  /* 0x000054106c6c7816 */ /* 0x000fe4000000006f */
[----:B------:R-:W-:Y:S02]  /*19220*/  PRMT R110, R110, 0x5410, R144 ;  /* 0x000054106e6e7816 */ /* 0x000fe40000000090 */
[----:B------:R-:W-:Y:S02]  /*19230*/  PRMT R109, R109, 0x5410, R142 ;  /* 0x000054106d6d7816 */ /* 0x000fe4000000008e */
[----:B------:R-:W-:Y:S01]  /*19240*/  PRMT R111, R156, 0x5410, R146 ;  /* 0x000054109c6f7816 */ /* 0x000fe20000000092 */
[----:B------:R-:W-:Y:S06]  /*19250*/  BRA `(.L_x_7719) ;  /* 0x0000003400107947 */ /* 0x000fec0003800000 */
.L_x_7670:
        /* <DEDUP_REMOVED lines=20> */
.L_x_7723:
        /* <DEDUP_REMOVED lines=13> */
.L_x_7725:
[----:B------:R-:W-:Y:S05]  /*19470*/  BSYNC.RECONVERGENT B2 ;  /* 0x0000000000027941 */ /* 0x000fea0003800200 */
.L_x_7724:
        /* <DEDUP_REMOVED lines=60> */
.L_x_7722:
[----:B------:R-:W-:Y:S05]  /*19840*/  BSYNC.RECONVERGENT B1 ;  /* 0x0000000000017941 */ /* 0x000fea0003800200 */
.L_x_7721:
        /* <DEDUP_REMOVED lines=8> */
[----:B------:R-:W-:-:S05]  /*198d0*/  FSEL R169, R116, RZ, !P4 ;  /* 0x000000ff74a97208 */ /* 0x000fca0006000000 */
[----:B------:R-:W-:-:S07]  /*198e0*/  FMUL.FTZ R169, R169, R16 ;  /* 0x00000010a9a97220 */ /* 0x000fce0000410000 */
.L_x_7720:
[----:B------:R-:W-:Y:S01]  /*198f0*/  F2FP.BF16.F32.PACK_AB R108, RZ, R169 ;  /* 0x000000a9ff6c723e */ /* 0x000fe200000010ff */
        /* <DEDUP_REMOVED lines=16> */
.L_x_7729:
        /* <DEDUP_REMOVED lines=13> */
.L_x_7731:
[----:B------:R-:W-:Y:S05]  /*19ad0*/  BSYNC.RECONVERGENT B2 ;  /* 0x0000000000027941 */ /* 0x000fea0003800200 */
.L_x_7730:
        /* <DEDUP_REMOVED lines=59> */
[----:B------:R-:W-:Y:S02]  /*19e90*/  LOP3.LUT R112, R170, UR6, R175, 0x96, !PT ;  /* 0x00000006aa707c12 */ /* 0x000fe4000f8e96af */
[----:B------:R-:W-:-:S07]  /*19ea0*/  MOV R110, R174 ;  /* 0x000000ae006e7202 */ /* 0x000fce0000000f00 */
.L_x_7728:
[----:B------:R-:W-:Y:S05]  /*19eb0*/  BSYNC.RECONVERGENT B1 ;  /* 0x0000000000017941 */ /* 0x000fea0003800200 */
.L_x_7727:
        /* <DEDUP_REMOVED lines=11> */
.L_x_7726:
[----:B------:R-:W-:Y:S01]  /*19f70*/  F2FP.BF16.F32.PACK_AB R111, RZ, R171 ;  /* 0x000000abff6f723e */ /* 0x000fe200000010ff */
[----:B------:R-:W-:Y:S01]  /*19f80*/  IMAD.MOV.U32 R140, RZ, RZ, R116 ;  /* 0x000000ffff8c7224 */ /* 0x000fe200078e0074 */
[----:B------:R-:W-:Y:S01]  /*19f90*/  MOV R173, RZ ;  /* 0x000000ff00ad7202 */ /* 0x000fe20000000f00 */
        /* <DEDUP_REMOVED lines=14> */
.L_x_7735:
        /* <DEDUP_REMOVED lines=13> */
.L_x_7737:
[----:B------:R-:W-:Y:S05]  /*1a150*/  BSYNC.RECONVERGENT B2 ;  /* 0x0000000000027941 */ /* 0x000fea0003800200 */
.L_x_7736:
        /* <DEDUP_REMOVED lines=61> */
.L_x_7734:
[----:B------:R-:W-:Y:S05]  /*1a530*/  BSYNC.RECONVERGENT B1 ;  /* 0x0000000000017941 */ /* 0x000fea0003800200 */
.L_x_7733:
[----:B------:R-:W-:Y:S01]  /*1a540*/  I2FP.F32.U32 R109, R109 ;  /* 0x0000006d006d7245 */ /* 0x000fe20000201000 */
[----:B------:R-:W-:Y:S01]  /*1a550*/  IMAD.MOV.U32 R116, RZ, RZ, 0x2f800000 ;  /* 0x2f800000ff747424 */ /* 0x000fe200078e00ff */
[----:B-----5:R-:W-:-:S03]  /*1a560*/  SHF.L.U32 R124, R9, 0x10, RZ ;  /* 0x00000010097c7819 */ /* 0x020fc600000006ff */
[----:B------:R-:W-:Y:S02]  /*1a570*/  FFMA.FTZ R109, R109, R116, 1.1641532182693481445e-10 ;  /* 0x2f0000006d6d7423 */ /* 0x000fe40000010074 */
[----:B------:R-:W-:-:S03]  /*1a580*/  FMUL.FTZ R124, R124, UR17 ;  /* 0x000000117c7c7c20 */ /* 0x000fc60008410000 */
[----:B------:R-:W-:Y:S01]  /*1a590*/  FSETP.GTU.FTZ.AND P4, PT, R109, UR22, PT ;  /* 0x000000166d007c0b */ /* 0x000fe2000bf9c000 */
[----:B------:R-:W-:-:S05]  /*1a5a0*/  FMUL.FTZ R124, R124, UR16 ;  /* 0x000000107c7c7c20 */ /* 0x000fca0008410000 */
[----:B------:R-:W-:Y:S02]  /*1a5b0*/  FSEL R173, R124, RZ, !P4 ;  /* 0x000000ff7cad7208 */ /* 0x000fe40006000000 */
[----:B------:R-:W-:-:S03]  /*1a5c0*/  SEL R124, RZ, 0x1, P4 ;  /* 0x00000001ff7c7807 */ /* 0x000fc60002000000 */
[----:B------:R-:W-:-:S07]  /*1a5d0*/  FMUL.FTZ R173, R173, R18 ;  /* 0x00000012adad7220 */ /* 0x000fce0000410000 */
.L_x_7732:
        /* <DEDUP_REMOVED lines=17> */
.L_x_7741:
        /* <DEDUP_REMOVED lines=13> */
.L_x_7743:
[----:B------:R-:W-:Y:S05]  /*1a7c0*/  BSYNC.RECONVERGENT B2 ;  /* 0x0000000000027941 */ /* 0x000fea0003800200 */
.L_x_7742:
        /* <DEDUP_REMOVED lines=61> */
.L_x_7740:
[----:B------:R-:W-:Y:S05]  /*1aba0*/  BSYNC.RECONVERGENT B1 ;  /* 0x0000000000017941 */ /* 0x000fea0003800200 */
.L_x_7739:
        /* <DEDUP_REMOVED lines=11> */
.L_x_7738:
        /* <DEDUP_REMOVED lines=17> */
.L_x_7747:
        /* <DEDUP_REMOVED lines=13> */
.L_x_7749:
[----:B------:R-:W-:Y:S05]  /*1ae40*/  BSYNC.RECONVERGENT B2 ;  /* 0x0000000000027941 */ /* 0x000fea0003800200 */
.L_x_7748:
        /* <DEDUP_REMOVED lines=61> */
.L_x_7746:
[----:B------:R-:W-:Y:S05]  /*1b220*/  BSYNC.RECONVERGENT B1 ;  /* 0x0000000000017941 */ /* 0x000fea0003800200 */
.L_x_7745:
        /* <DEDUP_REMOVED lines=10> */
.L_x_7744:
        /* <DEDUP_REMOVED lines=17> */
.L_x_7753:
        /* <DEDUP_REMOVED lines=13> */
.L_x_7755:
[----:B------:R-:W-:Y:S05]  /*1b4b0*/  BSYNC.RECONVERGENT B2 ;  /* 0x0000000000027941 */ /* 0x000fea0003800200 */
.L_x_7754:
        /* <DEDUP_REMOVED lines=61> */
.L_x_7752:
[----:B------:R-:W-:Y:S05]  /*1b890*/  BSYNC.RECONVERGENT B1 ;  /* 0x0000000000017941 */ /* 0x000fea0003800200 */
.L_x_7751:
        /* <DEDUP_REMOVED lines=11> */
.L_x_7750:
        /* <DEDUP_REMOVED lines=17> */
.L_x_7759:
        /* <DEDUP_REMOVED lines=13> */
.L_x_7761:
[----:B------:R-:W-:Y:S05]  /*1bb30*/  BSYNC.RECONVERGENT B2 ;  /* 0x0000000000027941 */ /* 0x000fea0003800200 */
.L_x_7760:
        /* <DEDUP_REMOVED lines=61> */
.L_x_7758:
[----:B------:R-:W-:Y:S05]  /*1bf10*/  BSYNC.RECONVERGENT B1 ;  /* 0x0000000000017941 */ /* 0x000fea0003800200 */
.L_x_7757:
        /* <DEDUP_REMOVED lines=10> */
.L_x_7756:
        /* <DEDUP_REMOVED lines=17> */
.L_x_7765:
        /* <DEDUP_REMOVED lines=13> */
.L_x_7767:
[----:B------:R-:W-:Y:S05]  /*1c1a0*/  BSYNC.RECONVERGENT B2 ;  /* 0x0000000000027941 */ /* 0x000fea0003800200 */
.L_x_7766:
        /* <DEDUP_REMOVED lines=61> */
.L_x_7764:
[----:B------:R-:W-:Y:S05]  /*1c580*/  BSYNC.RECONVERGENT B1 ;  /* 0x0000000000017941 */ /* 0x000fea0003800200 */
.L_x_7763:
        /* <DEDUP_REMOVED lines=11> */
.L_x_7762:
[----:B------:R-:W-:Y:S02]  /*1c640*/  F2FP.BF16.F32.PACK_AB R154, RZ, R183 ;  /* 0x000000b7ff9a723e */ /* 0x000fe400000010ff */
[----:B------:R-:W-:Y:S02]  /*1c650*/  MOV R140, R110 ;  /* 0x0000006e008c7202 */ /* 0x000fe40000000f00 */
[----:B------:R-:W-:Y:S02]  /*1c660*/  PRMT R108, R108, 0x5410, R111 ;  /* 0x000054106c6c7816 */ /* 0x000fe4000000006f */
[----:B------:R-:W-:Y:S02]  /*1c670*/  PRMT R110, R144, 0x5410, R146 ;  /* 0x00005410906e7816 */ /* 0x000fe40000000092 */
[----:B------:R-:W-:Y:S02]  /*1c680*/  PRMT R109, R109, 0x5410, R142 ;  /* 0x000054106d6d7816 */ /* 0x000fe4000000008e */
[----:B------:R-:W-:-:S07]  /*1c690*/  PRMT R111, R152, 0x5410, R154 ;  /* 0x00005410986f7816 */ /* 0x000fce000000009a */
.L_x_7719:
        /* <DEDUP_REMOVED lines=18> */
[----:B------:R-:W-:Y:S02]  /*1c7c0*/  LOP3.LUT R189, R111, R189, R109, 0xfe, !PT ;  /* 0x000000bd6fbd7212 */ /* 0x000fe400078efe6d */
[----:B------:R-:W-:Y:S01]  /*1c7d0*/  LOP3.LUT R110, R184, R108, R110, 0xfe, !PT ;  /* 0x0000006cb86e7212 */ /* 0x000fe200078efe6e */
[----:B0-----:R-:W-:Y:S01]  /*1c7e0*/  IMAD.WIDE.U32 R108, R0, 0x8, R186 ;  /* 0x00000008006c7825 */ /* 0x001fe200078e00ba */
[----:B------:R-:W-:Y:S02]  /*1c7f0*/  LOP3.LUT R111, R189, R185, RZ, 0xfc, !PT ;  /* 0x000000b9bd6f7212 */ /* 0x000fe400078efcff */
[----:B------:R-:W-:-:S05]  /*1c800*/  LOP3.LUT R110, R110, 0xff, R121, 0xf8, !PT ;  /* 0x000000ff6e6e7812 */ /* 0x000fca00078ef879 */
[----:B------:R3:W-:Y:S02]  /*1c810*/  STG.E.64 desc[UR14][R108.64], R110 ;  /* 0x0000006e6c007986 */ /* 0x0007e4000c101b0e */
.L_x_7669:
[----:B------:R-:W-:Y:S05]  /*1c820*/  BSYNC.RECONVERGENT B0 ;  /* 0x0000000000007941 */ /* 0x000fea0003800200 */
.L_x_7668:
[----:B------:R-:W-:Y:S01]  /*1c830*/  FADD.FTZ R0, RZ, R119 ;  /* 0x00000077ff007221 */ /* 0x000fe20000010000 */
[C---:B------:R-:W-:Y:S01]  /*1c840*/  ISETP.GT.U32.AND P5, PT, R114.reuse, 0xff, PT ;  /* 0x000000ff7200780c */ /* 0x040fe20003fa4070 */
[----:B------:R-:W-:Y:S01]  /*1c850*/  BSSY.RECONVERGENT B0, `(.L_x_7768) ;  /* 0x0000085000007945 */ /* 0x000fe20003800200 */
[C---:B------:R-:W-:Y:S01]  /*1c860*/  ISETP.GT.U32.AND P4, PT, R114.reuse, 0x17f, PT ;  /* 0x0000017f7200780c */ /* 0x040fe20003f84070 */
[----:B------:R-:W-:Y:S01]  /*1c870*/  FADD.FTZ R0, R123, R0 ;  /* 0x000000007b007221 */ /* 0x000fe20000010000 */
[----:B------:R-:W-:Y:S02]  /*1c880*/  ISETP.GT.U32.AND P0, PT, R114, 0x1ff, PT ;  /* 0x000001ff7200780c */ /* 0x000fe40003f04070 */
[----:B------:R-:W-:Y:S01]  /*1c890*/  LOP3.LUT R142, R136, 0x1f, RZ, 0xc0, !PT ;  /* 0x0000001f888e7812 */ /* 0x000fe200078ec0ff */
[----:B------:R-:W-:-:S04]  /*1c8a0*/  FADD.FTZ R0, R125, R0 ;  /* 0x000000007d007221 */ /* 0x000fc80000010000 */
[----:B------:R-:W-:-:S04]  /*1c8b0*/  FADD.FTZ R0, R127, R0 ;  /* 0x000000007f007221 */ /* 0x000fc80000010000 */
[----:B------:R-:W-:-:S04]  /*1c8c0*/  FADD.FTZ R0, R129, R0 ;  /* 0x0000000081007221 */ /* 0x000fc80000010000 */
[----:B------:R-:W-:-:S04]  /*1c8d0*/  FADD.FTZ R0, R131, R0 ;  /* 0x0000000083007221 */ /* 0x000fc80000010000 */
[----:B------:R-:W-:-:S04]  /*1c8e0*/  FADD.FTZ R0, R133, R0 ;  /* 0x0000000085007221 */ /* 0x000fc80000010000 */
[----:B------:R-:W-:-:S05]  /*1c8f0*/  FADD.FTZ R0, R135, R0 ;  /* 0x0000000087007221 */ /* 0x000fca0000010000 */
[----:B------:R-:W-:-:S05]  /*1c900*/  FSEL R0, R0, RZ, P1 ;  /* 0x000000ff00007208 */ /* 0x000fca0000800000 */
[----:B0123--:R-:W-:-:S04]  /*1c910*/  FADD.FTZ R108, R137, R0 ;  /* 0x00000000896c7221 */ /* 0x00ffc80000010000 */
        /* <DEDUP_REMOVED lines=87> */
[----:B------:R-:W-:Y:S01]  /*1ce90*/  FFMA.FTZ R109, R109, R109, R0 ;  /* 0x0000006d6d6d7223 */ /* 0x000fe20000010000 */
[----:B------:R-:W-:-:S03]  /*1cea0*/  MOV R142, RZ ;  /* 0x000000ff008e7202 */ /* 0x000fc60000000f00 */
        /* <DEDUP_REMOVED lines=31> */
.L_x_7769:
[----:B------:R-:W-:Y:S05]  /*1d0a0*/  BSYNC.RECONVERGENT B0 ;  /* 0x0000000000007941 */ /* 0x000fea0003800200 */
.L_x_7768:
        /* <DEDUP_REMOVED lines=11> */
[----:B------:R0:W1:Y:S03]  /*1d160*/  LDS.64 R108, [R0+UR5] ;  /* 0x00000005006c7984 */ /* 0x0000660008000a00 */
.L_x_7771:
[----:B------:R-:W-:Y:S05]  /*1d170*/  BSYNC.RECONVERGENT B0 ;  /* 0x0000000000007941 */ /* 0x000fea0003800200 */
.L_x_7770:
[----:B------:R-:W2:Y:S01]  /*1d180*/  SHFL.DOWN PT, R111, R142, 0x2, 0x1f ;  /* 0x08401f008e6f7f89 */ /* 0x000ea200000e0000 */
[----:B------:R-:W-:Y:S01]  /*1d190*/  ISETP.NE.AND P0, PT, R136, RZ, PT ;  /* 0x000000ff8800720c */ /* 0x000fe20003f05270 */
[----:B------:R-:W-:Y:S01]  /*1d1a0*/  UISETP.GE.AND UP0, UPT, UR4, 0x1, UPT ;  /* 0x000000010400788c */ /* 0x000fe2000bf06270 */
[----:B------:R-:W-:Y:S01]  /*1d1b0*/  ISETP.NE.AND P4, PT, RZ, UR24, PT ;  /* 0x00000018ff007c0c */ /* 0x000fe2000bf85270 */
[----:B-1----:R-:W1:Y:S04]  /*1d1c0*/  SHFL.DOWN PT, R185, R108, 0x2, 0x1f ;  /* 0x08401f006cb97f89 */ /* 0x002e6800000e0000 */
[----:B0-----:R-:W0:Y:S01]  /*1d1d0*/  SHFL.DOWN PT, R0, R109, 0x2, 0x1f ;  /* 0x08401f006d007f89 */ /* 0x001e2200000e0000 */
[----:B--2---:R-:W-:Y:S01]  /*1d1e0*/  IMAD.IADD R110, R111, 0x1, R142 ;  /* 0x000000016f6e7824 */ /* 0x004fe200078e028e */
[----:B------:R-:W-:-:S02]  /*1d1f0*/  I2FP.F32.S32 R146, R111 ;  /* 0x0000006f00927245 */ /* 0x000fc40000201400 */
[----:B------:R-:W-:Y:S02]  /*1d200*/  I2FP.F32.S32 R111, R142 ;  /* 0x0000008e006f7245 */ /* 0x000fe40000201400 */
[----:B------:R-:W-:Y:S01]  /*1d210*/  I2FP.F32.S32 R138, R110 ;  /* 0x0000006e008a7245 */ /* 0x000fe20000201400 */
[----:B------:R-:W2:Y:S01]  /*1d220*/  SHFL.DOWN PT, R189, R110, 0x1, 0x1f ;  /* 0x08201f006ebd7f89 */ /* 0x000ea200000e0000 */
[C---:B-1----:R-:W-:Y:S01]  /*1d230*/  FMUL.FTZ R152, R185.reuse, R146 ;  /* 0x00000092b9987220 */ /* 0x042fe20000410000 */
[----:B------:R-:W-:Y:S01]  /*1d240*/  FADD.FTZ R185, -R185, R108 ;  /* 0x0000006cb9b97221 */ /* 0x000fe20000010100 */
[----:B------:R-:W1:Y:S01]  /*1d250*/  MUFU.RCP R144, R138 ;  /* 0x0000008a00907308 */ /* 0x000e620000001000 */
[----:B0-----:R-:W-:Y:S01]  /*1d260*/  FADD.FTZ R109, R0, R109 ;  /* 0x0000006d006d7221 */ /* 0x001fe20000010000 */
[----:B------:R-:W-:Y:S01]  /*1d270*/  FFMA.FTZ R187, R111, R108, R152 ;  /* 0x0000006c6fbb7223 */ /* 0x000fe20000010098 */
[----:B------:R-:W-:Y:S01]  /*1d280*/  FMUL.FTZ R185, R185, R185 ;  /* 0x000000b9b9b97220 */ /* 0x000fe20000410000 */
[----:B------:R-:W0:Y:S03]  /*1d290*/  LDC R142, c[0x0][0x448] ;  /* 0x00011200ff8e7b82 */ /* 0x000e260000000800 */
[----:B------:R-:W-:-:S04]  /*1d2a0*/  FMUL.FTZ R185, R185, R111 ;  /* 0x0000006fb9b97220 */ /* 0x000fc80000410000 */
[----:B------:R-:W-:Y:S01]  /*1d2b0*/  FMUL.FTZ R185, R185, R146 ;  /* 0x00000092b9b97220 */ /* 0x000fe20000410000 */
[----:B-1----:R-:W-:-:S03]  /*1d2c0*/  FMUL.FTZ R187, R144, R187 ;  /* 0x000000bb90bb7220 */ /* 0x002fc60000410000 */
[----:B------:R-:W-:Y:S01]  /*1d2d0*/  FFMA.FTZ R109, R144, R185, R109 ;  /* 0x000000b9906d7223 */ /* 0x000fe2000001006d */
[-C--:B--2---:R-:W-:Y:S01]  /*1d2e0*/  IADD3 R110, PT, PT, R110, R189.reuse, RZ ;  /* 0x000000bd6e6e7210 */ /* 0x084fe20007ffe0ff */
[----:B------:R-:W1:Y:S01]  /*1d2f0*/  SHFL.DOWN PT, R108, R187, 0x1, 0x1f ;  /* 0x08201f00bb6c7f89 */ /* 0x000e6200000e0000 */
[----:B------:R-:W-:Y:S02]  /*1d300*/  I2FP.F32.S32 R189, R189 ;  /* 0x000000bd00bd7245 */ /* 0x000fe40000201400 */
[----:B------:R-:W-:Y:S01]  /*1d310*/  I2FP.F32.S32 R110, R110 ;  /* 0x0000006e006e7245 */ /* 0x000fe20000201400 */
[----:B------:R-:W2:Y:S05]  /*1d320*/  SHFL.DOWN PT, R0, R109, 0x1, 0x1f ;  /* 0x08201f006d007f89 */ /* 0x000eaa00000e0000 */
[----:B------:R-:W3:Y:S01]  /*1d330*/  MUFU.RCP R110, R110 ;  /* 0x0000006e006e7308 */ /* 0x000ee20000001000 */
[----:B-1----:R-:W-:Y:S01]  /*1d340*/  FADD.FTZ R111, R187, -R108 ;  /* 0x8000006cbb6f7221 */ /* 0x002fe20000010000 */
[----:B------:R-:W-:-:S03]  /*1d350*/  FMUL.FTZ R185, R108, R189 ;  /* 0x000000bd6cb97220 */ /* 0x000fc60000410000 */
[----:B------:R-:W-:Y:S01]  /*1d360*/  FMUL.FTZ R111, R111, R111 ;  /* 0x0000006f6f6f7220 */ /* 0x000fe20000410000 */
[----:B------:R-:W-:-:S03]  /*1d370*/  FFMA.FTZ R185, R138, R187, R185 ;  /* 0x000000bb8ab97223 */ /* 0x000fc600000100b9 */
[----:B------:R-:W-:Y:S01]  /*1d380*/  FMUL.FTZ R138, R138, R111 ;  /* 0x0000006f8a8a7220 */ /* 0x000fe20000410000 */
[----:B---3--:R-:W-:Y:S01]  /*1d390*/  FMUL.FTZ R185, R110, R185 ;  /* 0x000000b96eb97220 */ /* 0x008fe20000410000 */
        /* <DEDUP_REMOVED lines=10> */
[----:B------:R-:W-:-:S03]  /*1d440*/  MOV R189, UR7 ;  /* 0x0000000700bd7c02 */ /* 0x000fc60008000f00 */
[----:B------:R-:W-:Y:S01]  /*1d450*/  FADD.FTZ R0, R0, R187 ;  /* 0x000000bb00007221 */ /* 0x000fe20000010000 */
[----:B------:R-:W-:Y:S02]  /*1d460*/  IMAD.U32 R187, RZ, RZ, UR7 ;  /* 0x00000007ffbb7e24 */ /* 0x000fe4000f8e00ff */
[----:B---3--:R-:W-:-:S03]  /*1d470*/  @!P0 IMAD.WIDE R110, R189, 0x4, R110 ;  /* 0x00000004bd6e8825 */ /* 0x008fc600078e026e */
[----:B------:R-:W0:Y:S01]  /*1d480*/  MUFU.RSQ R0, R0 ;  /* 0x0000000000007308 */ /* 0x000e220000001400 */
[----:B-1----:R-:W-:-:S05]  /*1d490*/  @!P0 IMAD.WIDE R108, R187, 0x4, R108 ;  /* 0x00000004bb6c8825 */ /* 0x002fca00078e026c */
        /* <DEDUP_REMOVED lines=44> */
.L_x_7774:
[----:B------:R-:W-:Y:S05]  /*1d760*/  BSYNC.RECONVERGENT B0 ;  /* 0x0000000000007941 */ /* 0x000fea0003800200 */
.L_x_7773:
[----:B------:R-:W-:Y:S01]  /*1d770*/  ISETP.NE.AND P0, PT, R150, RZ, PT ;  /* 0x000000ff9600720c */ /* 0x000fe20003f05270 */
        /* <DEDUP_REMOVED lines=34> */
.L_x_7776:
[----:B------:R-:W-:Y:S05]  /*1d9a0*/  BSYNC.RECONVERGENT B0 ;  /* 0x0000000000007941 */ /* 0x000fea0003800200 */
.L_x_7775:
        /* <DEDUP_REMOVED lines=34> */
.L_x_7778:
[----:B------:R-:W-:Y:S05]  /*1dbd0*/  BSYNC.RECONVERGENT B0 ;  /* 0x0000000000007941 */ /* 0x000fea0003800200 */
.L_x_7777:
        /* <DEDUP_REMOVED lines=33> */
.L_x_7779:
[----:B------:R-:W-:Y:S05]  /*1ddf0*/  BSYNC.RECONVERGENT B0 ;  /* 0x0000000000007941 */ /* 0x000fea0003800200 */
.L_x_7772:
[----:B------:R-:W-:Y:S02]  /*1de00*/  UIADD3 UR7, UPT, UPT, UR7, UR20, URZ ;  /* 0x0000001407077290 */ /* 0x000fe4000fffe0ff */
[----:B------:R-:W-:Y:S02]  /*1de10*/  UPLOP3.LUT UP1, UPT, UPT, UPT, UP1, 0x40, 0x4 ;  /* 0x000000000004789c */ /* 0x000fe40003f2e810 */
[----:B------:R-:W-:-:S09]  /*1de20*/  UISETP.GE.AND UP0, UPT, UR7, UR21, UPT ;  /* 0x000000150700728c */ /* 0x000fd2000bf06270 */
[----:B------:R-:W-:Y:S05]  /*1de30*/  BRA.U !UP0, `(.L_x_7780) ;  /* 0xfffffe3108707547 */ /* 0x000fea000b83ffff */
[----:B------:R-:W-:Y:S05]  /*1de40*/  EXIT ;  /* 0x000000000000794d */ /* 0x000fea0003800000 */
.L_x_7781:
        /* <DEDUP_REMOVED lines=11> */
.L_x_27244:


//--------------------- .text._ZN10layer_norm13ln_fwd_kernelINS_13Kernel_traitsIf13__nv_bfloat16S2_S2_fjLj4096ELj1ELj1ELj4ELj16ENS_18Kernel_traits_baseILj4096EfS2_S2_S2_fjLj128EEEEELb1ELb1ELb1ELb1EEEvNS_9FwdParamsE --------------------------
	.section	.text._ZN10layer_norm13ln_fwd_kernelINS_13Kernel_traitsIf13__nv_bfloat16S2_S2_fjLj4096ELj1ELj1ELj4ELj16ENS_18Kernel_traits_baseILj4096EfS2_S2_S2_fjLj128EEEEELb1ELb1ELb1ELb1EEEvNS_9FwdParamsE,"ax",@progbits
	.align	128
        .global         _ZN10layer_norm13ln_fwd_kernelINS_13Kernel_traitsIf13__nv_bfloat16S2_S2_fjLj4096ELj1ELj1ELj4ELj16ENS_18Kernel_traits_baseILj4096EfS2_S2_S2_fjLj128EEEEELb1ELb1ELb1ELb1EEEvNS_9FwdParamsE
        .type           _ZN10layer_norm13ln_fwd_kernelINS_13Kernel_traitsIf13__nv_bfloat16S2_S2_fjLj4096ELj1ELj1ELj4ELj16ENS_18Kernel_traits_baseILj4096EfS2_S2_S2_fjLj128EEEEELb1ELb1ELb1ELb1EEEvNS_9FwdParamsE,@function
        .size           _ZN10layer_norm13ln_fwd_kernelINS_13Kernel_traitsIf13__nv_bfloat16S2_S2_fjLj4096ELj1ELj1ELj4ELj16ENS_18Kernel_traits_baseILj4096EfS2_S2_S2_fjLj128EEEEELb1ELb1ELb1ELb1EEEvNS_9FwdParamsE,(.L_x_27245 - _ZN10layer_norm13ln_fwd_kernelINS_13Kernel_traitsIf13__nv_bfloat16S2_S2_fjLj4096ELj1ELj1ELj4ELj16ENS_18Kernel_traits_baseILj4096EfS2_S2_S2_fjLj128EEEEELb1ELb1ELb1ELb1EEEvNS_9FwdParamsE)
        .other          _ZN10layer_norm13ln_fwd_kernelINS_13Kernel_traitsIf13__nv_bfloat16S2_S2_fjLj4096ELj1ELj1ELj4ELj16ENS_18Kernel_traits_baseILj4096EfS2_S2_S2_fjLj128EEEEELb1ELb1ELb1ELb1EEEvNS_9FwdParamsE,@"STO_CUDA_ENTRY STV_DEFAULT"
_ZN10layer_norm13ln_fwd_kernelINS_13Kernel_traitsIf13__nv_bfloat16S2_S2_fjLj4096ELj1ELj1ELj4ELj16ENS_18Kernel_traits_baseILj4096EfS2_S2_S2_fjLj128EEEEELb1ELb1ELb1ELb1EEEvNS_9FwdParamsE:
.text._ZN10layer_norm13ln_fwd_kernelINS_13Kernel_traitsIf13__nv_bfloat16S2_S2_fjLj4096ELj1ELj1ELj4ELj16ENS_18Kernel_traits_baseILj4096EfS2_S2_S2_fjLj128EEEEELb1ELb1ELb1ELb1EEEvNS_9FwdParamsE:
        /* <DEDUP_REMOVED lines=19> */
[----:B------:R-:W0:Y:S02]  /*0130*/  LDC R135, c[0x0][0x360] ;  /* 0x0000d800ff877b82 */ /* 0x000e240000000800 */
[----:B0-----:R-:W-:Y:S01]  /*0140*/  IMAD R135, R135, UR7, R138 ;  /* 0x0000000787877c24 */ /* 0x001fe2000f8e028a */
[----:B--2---:R-:W-:Y:S02]  /*0150*/  @P0 R2UR UR14, R2 ;  /* 0x00000000020e02ca */ /* 0x004fe400000e0000 */
        /* <DEDUP_REMOVED lines=55> */
.L_x_7782:
        /* <DEDUP_REMOVED lines=36> */
.L_x_7783:
[----:B------:R-:W1:Y:S02]  /*0710*/  LDCU UR4, c[0x0][0x384] ;  /* 0x00007080ff0477ac */ /* 0x000e640008000800 */
[----:B-1----:R-:W-:-:S06]  /*0720*/  UISETP.GE.AND UP0, UPT, UR7, UR4, UPT ;  /* 0x000000040700728c */ /* 0x002fcc000bf06270 */
[----:B------:R-:W-:-:S13]  /*0730*/  PLOP3.LUT P0, PT, PT, PT, UP0, 0x80, 0x8 ;  /* 0x000000000008781c */ /* 0x000fda0003f0f008 */
[----:B------:R-:W-:Y:S05]  /*0740*/  @P0 EXIT ;  /* 0x000000000000094d */ /* 0x000fea0003800000 */
[----:B0-----:R-:W-:Y:S01]  /*0750*/  IMAD.HI.U32 R2, R135, -0x326172a9, RZ ;  /* 0xcd9e8d5787027827 */ /* 0x001fe200078e00ff */
[----:B------:R-:W-:Y:S01]  /*0760*/  LOP3.LUT R137, R0, 0x3, RZ, 0xc0, !PT ;  /* 0x0000000300897812 */ /* 0x000fe200078ec0ff */
[----:B------:R-:W0:Y:S02]  /*0770*/  LDCU UR23, c[0x0][0x404] ;  /* 0x00008080ff1777ac */ /* 0x000e240008000800 */
[C---:B------:R-:W-:Y:S01]  /*0780*/  IMAD.HI.U32 R3, R134.reuse, -0x2daee0ad, RZ ;  /* 0xd2511f5386037827 */ /* 0x040fe200078e00ff */
[----:B------:R-:W-:Y:S01]  /*0790*/  LOP3.LUT R2, R133, UR14, R2, 0x96, !PT ;  /* 0x0000000e85027c12 */ /* 0x000fe2000f8e9602 */
[----:B------:R-:W1:Y:S02]  /*07a0*/  LDCU UR22, c[0x0][0x388] ;  /* 0x00007100ff1677ac */ /* 0x000e640008000800 */
[----:B------:R-:W-:Y:S01]  /*07b0*/  IMAD R5, R135, -0x326172a9, RZ ;  /* 0xcd9e8d5787057824 */ /* 0x000fe200078e02ff */
[----:B------:R-:W-:Y:S01]  /*07c0*/  LOP3.LUT R3, R3, UR15, RZ, 0x3c, !PT ;  /* 0x0000000f03037c12 */ /* 0x000fe2000f8e3cff */
[----:B------:R-:W-:Y:S01]  /*07d0*/  IMAD R7, R134, -0x2daee0ad, RZ ;  /* 0xd2511f5386077824 */ /* 0x000fe200078e02ff */
[----:B------:R-:W2:Y:S01]  /*07e0*/  LDCU.U8 UR24, c[0x0][0x410] ;  /* 0x00008200ff1877ac */ /* 0x000ea20008000000 */
[----:B------:R-:W-:Y:S01]  /*07f0*/  IMAD.HI.U32 R6, R2, -0x2daee0ad, RZ ;  /* 0xd2511f5302067827 */ /* 0x000fe200078e00ff */
[----:B------:R-:W-:-:S03]  /*0800*/  UPLOP3.LUT UP0, UPT, UPT, UPT, UPT, 0x40, 0x4 ;  /* 0x000000000004789c */ /* 0x000fc60003f0e870 */
        /* <DEDUP_REMOVED lines=17> */
[----:B------:R-:W3:Y:S01]  /*0920*/  LDCU.128 UR8, c[0x0][0x3f0] ;  /* 0x00007e00ff0877ac */ /* 0x000ee20008000c00 */
[----:B------:R-:W-:-:S04]  /*0930*/  IMAD.HI.U32 R2, R4, -0x326172a9, RZ ;  /* 0xcd9e8d5704027827 */ /* 0x000fc800078e00ff */
[----:B------:R-:W-:Y:S01]  /*0940*/  IMAD.HI.U32 R6, R3, -0x2daee0ad, RZ ;  /* 0xd2511f5303067827 */ /* 0x000fe200078e00ff */
[----:B------:R-:W-:Y:S01]  /*0950*/  LOP3.LUT R2, R5, UR17, R2, 0x96, !PT ;  /* 0x0000001105027c12 */ /* 0x000fe2000f8e9602 */
[----:B------:R-:W4:Y:S02]  /*0960*/  LDCU.64 UR16, c[0x0][0x408] ;  /* 0x00008100ff1077ac */ /* 0x000f240008000a00 */
        /* <DEDUP_REMOVED lines=12> */
[----:B------:R-:W-:Y:S01]  /*0a30*/  LOP3.LUT R2, R7, UR21, R2, 0x96, !PT ;  /* 0x0000001507027c12 */ /* 0x000fe2000f8e9602 */
[----:B------:R-:W0:Y:S02]  /*0a40*/  LDCU.64 UR20, c[0x0][0x380] ;  /* 0x00007000ff1477ac */ /* 0x000e240008000a00 */
[----:B------:R-:W-:Y:S01]  /*0a50*/  IMAD R6, R5, -0x326172a9, RZ ;  /* 0xcd9e8d5705067824 */ /* 0x000fe200078e02ff */
[----:B------:R-:W-:Y:S01]  /*0a60*/  LOP3.LUT R4, R9, UR25, R4, 0x96, !PT ;  /* 0x0000001909047c12 */ /* 0x000fe2000f8e9604 */
[----:B------:R-:W-:Y:S01]  /*0a70*/  IMAD R8, R3, -0x2daee0ad, RZ ;  /* 0xd2511f5303087824 */ /* 0x000fe200078e02ff */
[----:B------:R-:W0:Y:S01]  /*0a80*/  LDCU UR25, c[0x0][0x400] ;  /* 0x00008000ff1977ac */ /* 0x000e220008000800 */
        /* <DEDUP_REMOVED lines=12> */
[----:B------:R-:W-:Y:S02]  /*0b50*/  HFMA2 R9, -RZ, RZ, 0, 0 ;  /* 0x00000000ff097431 */ /* 0x000fe400000001ff */
[----:B------:R-:W-:-:S04]  /*0b60*/  IMAD.HI.U32 R132, R2, -0x2daee0ad, RZ ;  /* 0xd2511f5302847827 */ /* 0x000fc800078e00ff */
[----:B------:R-:W-:Y:S01]  /*0b70*/  IMAD.HI.U32 R11, R4, -0x326172a9, RZ ;  /* 0xcd9e8d57040b7827 */ /* 0x000fe200078e00ff */
[----:B------:R-:W-:-:S03]  /*0b80*/  LOP3.LUT R132, R3, UR31, R132, 0x96, !PT ;  /* 0x0000001f03847c12 */ /* 0x000fc6000f8e9684 */
[----:B------:R-:W-:Y:S01]  /*0b90*/  IMAD R136, R2, -0x2daee0ad, RZ ;  /* 0xd2511f5302887824 */ /* 0x000fe200078e02ff */
[----:B------:R-:W-:Y:S01]  /*0ba0*/  LOP3.LUT R11, R6, UR30, R11, 0x96, !PT ;  /* 0x0000001e060b7c12 */ /* 0x000fe2000f8e960b */
[----:B01234-:R-:W-:-:S07]  /*0bb0*/  IMAD R10, R4, -0x326172a9, RZ ;  /* 0xcd9e8d57040a7824 */ /* 0x01ffce00078e02ff */
.L_x_8057:
[----:B------:R-:W-:-:S06]  /*0bc0*/  UIMAD.WIDE UR4, UR7, 0x4, UR8 ;  /* 0x00000004070478a5 */ /* 0x000fcc000f8e0208 */
[----:B0-2---:R-:W-:Y:S02]  /*0bd0*/  IMAD.U32 R118, RZ, RZ, UR4 ;  /* 0x00000004ff767e24 */ /* 0x005fe4000f8e00ff */
        /* <DEDUP_REMOVED lines=20> */
[----:B------:R-:W-:-:S04]  /*0d20*/  UIADD3 UR26, UPT, UPT, UR14, -0x700cb87f, URZ ;  /* 0x8ff347810e1a7890 */ /* 0x000fc8000fffe0ff */
[----:B-----5:R0:W5:Y:S01]  /*0d30*/  @P1 LDG.E.128 R108, desc[UR12][R116.64] ;  /* 0x0000000c746c1981 */ /* 0x020162000c1e1d00 */
[----:B------:R-:W-:Y:S02]  /*0d40*/  UIADD3 UR27, UPT, UPT, UR15, 0x646e171e, URZ ;  /* 0x646e171e0f1b7890 */ /* 0x000fe4000fffe0ff */
[----:B------:R-:W-:Y:S02]  /*0d50*/  UIADD3 UR28, UPT, UPT, UR14, 0x5384540f, URZ ;  /* 0x5384540f0e1c7890 */ /* 0x000fe4000fffe0ff */
[----:B------:R-:W-:Y:S02]  /*0d60*/  UIADD3 UR29, UPT, UPT, UR14, -0x61c88647, URZ ;  /* 0x9e3779b90e1d7890 */ /* 0x000fe4000fffe0ff */
[----:B------:R-:W-:Y:S02]  /*0d70*/  UIADD3 UR30, UPT, UPT, UR15, -0x24c28bd8, URZ ;  /* 0xdb3d74280f1e7890 */ /* 0x000fe4000fffe0ff */
[----:B------:R-:W-:Y:S01]  /*0d80*/  UIADD3 UR31, UPT, UPT, UR15, 0x76cf5d0a, URZ ;  /* 0x76cf5d0a0f1f7890 */ /* 0x000fe2000fffe0ff */
[----:B0-----:R-:W-:Y:S01]  /*0d90*/  IMAD.U32 R117, RZ, RZ, UR5 ;  /* 0x00000005ff757e24 */ /* 0x001fe2000f8e00ff */
[----:B------:R-:W-:-:S02]  /*0da0*/  UIADD3 UR32, UPT, UPT, UR15, -0x695add53, URZ ;  /* 0x96a522ad0f207890 */ /* 0x000fc4000fffe0ff */
[----:B------:R-:W-:Y:S02]  /*0db0*/  UIADD3 UR33, UPT, UPT, UR14, 0x3c6ef372, URZ ;  /* 0x3c6ef3720e217890 */ /* 0x000fe4000fffe0ff */
[----:B------:R-:W-:Y:S01]  /*0dc0*/  UIADD3 UR34, UPT, UPT, UR14, -0x255992d5, URZ ;  /* 0xdaa66d2b0e227890 */ /* 0x000fe2000fffe0ff */
[----:B------:R-:W-:Y:S01]  /*0dd0*/  LEA.HI.SX32 R138, R117, R138, 0x1d ;  /* 0x0000008a758a7211 */ /* 0x000fe200078feaff */
[----:B------:R-:W-:Y:S02]  /*0de0*/  UIADD3 UR35, UPT, UPT, UR14, 0x78dde6e4, URZ ;  /* 0x78dde6e40e237890 */ /* 0x000fe4000fffe0ff */
[----:B------:R-:W-:Y:S02]  /*0df0*/  UIADD3 UR36, UPT, UPT, UR15, -0x56f99767, URZ ;  /* 0xa90668990f247890 */ /* 0x000fe4000fffe0ff */
[----:B------:R-:W-:Y:S02]  /*0e00*/  UIADD3 UR37, UPT, UPT, UR14, -0x4ab325aa, URZ ;  /* 0xb54cda560e257890 */ /* 0x000fe4000fffe0ff */
[----:B------:R-:W-:-:S02]  /*0e10*/  UIADD3 UR38, UPT, UPT, UR15, -0x126145ec, URZ ;  /* 0xed9eba140f267890 */ /* 0x000fc4000fffe0ff */
[----:B------:R-:W-:Y:S02]  /*0e20*/  UIADD3 UR39, UPT, UPT, UR15, -0x4498517b, URZ ;  /* 0xbb67ae850f277890 */ /* 0x000fe4000fffe0ff */
[----:B------:R-:W-:Y:S02]  /*0e30*/  UIADD3 UR40, UPT, UPT, UR15, 0x1fd5c5a3, URZ ;  /* 0x1fd5c5a30f287890 */ /* 0x000fe4000fffe0ff */
[----:B------:R-:W-:Y:S02]  /*0e40*/  UIADD3 UR4, UPT, UPT, UR14, 0x1715609d, URZ ;  /* 0x1715609d0e047890 */ /* 0x000fe4000fffe0ff */
[----:B------:R-:W-:Y:S02]  /*0e50*/  UIADD3 UR41, UPT, UPT, UR15, 0x32370b8f, URZ ;  /* 0x32370b8f0f297890 */ /* 0x000fe4000fffe0ff */
        /* <DEDUP_REMOVED lines=26> */
.L_x_7787:
        /* <DEDUP_REMOVED lines=12> */
.L_x_7788:
        /* <DEDUP_REMOVED lines=43> */
.L_x_7786:
        /* <DEDUP_REMOVED lines=10> */
[----:B------:R-:W-:-:S07]  /*1410*/  FFMA.FTZ R127, R127, R40, R120 ;  /* 0x000000287f7f7223 */ /* 0x000fce0000010078 */
.L_x_7785:
        /* <DEDUP_REMOVED lines=21> */
.L_x_7791:
        /* <DEDUP_REMOVED lines=12> */
.L_x_7792:
        /* <DEDUP_REMOVED lines=43> */
.L_x_7790:
        /* <DEDUP_REMOVED lines=13> */
.L_x_7789:
        /* <DEDUP_REMOVED lines=20> */
.L_x_7795:
        /* <DEDUP_REMOVED lines=12> */
.L_x_7796:
        /* <DEDUP_REMOVED lines=43> */
.L_x_7794:
        /* <DEDUP_REMOVED lines=10> */
[----:B------:R-:W-:-:S07]  /*1f00*/  FFMA.FTZ R125, R117, R42, R118 ;  /* 0x0000002a757d7223 */ /* 0x000fce0000010076 */
.L_x_7793:
        /* <DEDUP_REMOVED lines=21> */
.L_x_7799:
        /* <DEDUP_REMOVED lines=12> */
.L_x_7800:
        /* <DEDUP_REMOVED lines=42> */
.L_x_7798:
        /* <DEDUP_REMOVED lines=13> */
.L_x_7797:
        /* <DEDUP_REMOVED lines=20> */
.L_x_7803:
        /* <DEDUP_REMOVED lines=12> */
.L_x_7804:
        /* <DEDUP_REMOVED lines=41> */
.L_x_7802:
        /* <DEDUP_REMOVED lines=10> */
[----:B------:R-:W-:-:S07]  /*29c0*/  FFMA.FTZ R123, R123, R36, R122 ;  /* 0x000000247b7b7223 */ /* 0x000fce000001007a */
.L_x_7801:
        /* <DEDUP_REMOVED lines=21> */
.L_x_7807:
        /* <DEDUP_REMOVED lines=12> */
.L_x_7808:
        /* <DEDUP_REMOVED lines=43> */
.L_x_7806:
        /* <DEDUP_REMOVED lines=13> */
.L_x_7805:
        /* <DEDUP_REMOVED lines=20> */
.L_x_7811:
        /* <DEDUP_REMOVED lines=12> */
.L_x_7812:
        /* <DEDUP_REMOVED lines=42> */
.L_x_7810:
        /* <DEDUP_REMOVED lines=11> */
.L_x_7809:
        /* <DEDUP_REMOVED lines=21> */
.L_x_7815:
        /* <DEDUP_REMOVED lines=12> */
.L_x_7816:
        /* <DEDUP_REMOVED lines=42> */
.L_x_7814:
        /* <DEDUP_REMOVED lines=13> */
.L_x_7813:
[----:B------:R-:W-:Y:S02]  /*3a30*/  F2FP.BF16.F32.PACK_AB R130, RZ, R120 ;  /* 0x00000078ff82723e */ /* 0x000fe400000010ff */
[----:B------:R-:W-:Y:S02]  /*3a40*/  PRMT R118, R118, 0x5410, R142 ;  /* 0x0000541076767816 */ /* 0x000fe4000000008e */
[----:B------:R-:W-:Y:S02]  /*3a50*/  PRMT R117, R117, 0x5410, R129 ;  /* 0x0000541075757816 */ /* 0x000fe40000000081 */
[----:B------:R-:W-:Y:S02]  /*3a60*/  PRMT R116, R128, 0x5410, R116 ;  /* 0x0000541080747816 */ /* 0x000fe40000000074 */
[----:B------:R-:W-:Y:S01]  /*3a70*/  PRMT R119, R119, 0x5410, R130 ;  /* 0x0000541077777816 */ /* 0x000fe20000000082 */
[----:B------:R-:W-:Y:S06]  /*3a80*/  BRA `(.L_x_7817) ;  /* 0x0000002800407947 */ /* 0x000fec0003800000 */
.L_x_7784:
        /* <DEDUP_REMOVED lines=19> */
.L_x_7820:
        /* <DEDUP_REMOVED lines=12> */
.L_x_7821:
        /* <DEDUP_REMOVED lines=43> */
.L_x_7819:
[----:B------:R-:W-:Y:S01]  /*3f30*/  I2FP.F32.U32 R8, R8 ;  /* 0x0000000800087245 */ /* 0x000fe20000201000 */
[----:B------:R-:W-:Y:S02]  /*3f40*/  HFMA2 R117, -RZ, RZ, 0.1171875, 0 ;  /* 0x2f800000ff757431 */ /* 0x000fe400000001ff */
[----:B-----5:R-:W-:-:S03]  /*3f50*/  IMAD.U32 R118, R108, 0x10000, RZ ;  /* 0x000100006c767824 */ /* 0x020fc600078e00ff */
[----:B------:R-:W-:Y:S01]  /*3f60*/  FFMA.FTZ R8, R8, R117, 1.1641532182693481445e-10 ;  /* 0x2f00000008087423 */ /* 0x000fe20000010075 */
[----:B------:R-:W-:-:S04]  /*3f70*/  FMUL.FTZ R118, R118, UR17 ;  /* 0x0000001176767c20 */ /* 0x000fc80008410000 */
[----:B------:R-:W-:Y:S01]  /*3f80*/  FMUL.FTZ R118, R118, UR16 ;  /* 0x0000001076767c20 */ /* 0x000fe20008410000 */
[----:B------:R-:W-:-:S04]  /*3f90*/  FSETP.GTU.FTZ.AND P2, PT, R8, UR23, PT ;  /* 0x0000001708007c0b */ /* 0x000fc8000bf5c000 */
[----:B------:R-:W-:Y:S02]  /*3fa0*/  FSEL R127, R118, RZ, !P2 ;  /* 0x000000ff767f7208 */ /* 0x000fe40005000000 */
[----:B------:R-:W-:-:S03]  /*3fb0*/  SEL R8, RZ, 0x1, P2 ;  /* 0x00000001ff087807 */ /* 0x000fc60001000000 */
[----:B------:R-:W-:-:S07]  /*3fc0*/  FMUL.FTZ R127, R127, R40 ;  /* 0x000000287f7f7220 */ /* 0x000fce0000410000 */
.L_x_7818:
        /* <DEDUP_REMOVED lines=16> */
.L_x_7824:
        /* <DEDUP_REMOVED lines=12> */
.L_x_7825:
        /* <DEDUP_REMOVED lines=43> */
.L_x_7823:
        /* <DEDUP_REMOVED lines=11> */
.L_x_7822:
        /* <DEDUP_REMOVED lines=16> */
.L_x_7828:
        /* <DEDUP_REMOVED lines=12> */
.L_x_7829:
        /* <DEDUP_REMOVED lines=43> */
.L_x_7827:
        /* <DEDUP_REMOVED lines=10> */
.L_x_7826:
        /* <DEDUP_REMOVED lines=16> */
.L_x_7832:
        /* <DEDUP_REMOVED lines=12> */
.L_x_7833:
        /* <DEDUP_REMOVED lines=42> */
.L_x_7831:
        /* <DEDUP_REMOVED lines=11> */
.L_x_7830:
        /* <DEDUP_REMOVED lines=16> */
.L_x_7836:
        /* <DEDUP_REMOVED lines=12> */
.L_x_7837:
        /* <DEDUP_REMOVED lines=42> */
.L_x_7835:
        /* <DEDUP_REMOVED lines=10> */
.L_x_7834:
        /* <DEDUP_REMOVED lines=16> */
.L_x_7840:
        /* <DEDUP_REMOVED lines=12> */
.L_x_7841:
        /* <DEDUP_REMOVED lines=43> */
.L_x_7839:
        /* <DEDUP_REMOVED lines=11> */
.L_x_7838:
        /* <DEDUP_REMOVED lines=16> */
.L_x_7844:
        /* <DEDUP_REMOVED lines=12> */
.L_x_7845:
        /* <DEDUP_REMOVED lines=42> */
.L_x_7843:
        /* <DEDUP_REMOVED lines=10> */
.L_x_7842:
        /* <DEDUP_REMOVED lines=16> */
.L_x_7848:
        /* <DEDUP_REMOVED lines=12> */
.L_x_7849:
        /* <DEDUP_REMOVED lines=42> */
.L_x_7847:
        /* <DEDUP_REMOVED lines=11> */
.L_x_7846:
[----:B------:R-:W-:Y:S02]  /*6340*/  F2FP.BF16.F32.PACK_AB R130, RZ, R120 ;  /* 0x00000078ff82723e */ /* 0x000fe400000010ff */
[----:B------:R-:W-:Y:S02]  /*6350*/  PRMT R118, R118, 0x5410, R142 ;  /* 0x0000541076767816 */ /* 0x000fe4000000008e */
[----:B------:R-:W-:Y:S02]  /*6360*/  PRMT R117, R117, 0x5410, R129 ;  /* 0x0000541075757816 */ /* 0x000fe40000000081 */
[----:B------:R-:W-:Y:S02]  /*6370*/  PRMT R116, R128, 0x5410, R116 ;  /* 0x0000541080747816 */ /* 0x000fe40000000074 */
[----:B------:R-:W-:-:S07]  /*6380*/  PRMT R119, R119, 0x5410, R130 ;  /* 0x0000541077777816 */ /* 0x000fce0000000082 */
.L_x_7817:
        /* <DEDUP_REMOVED lines=30> */
.L_x_7850:
[----:B-----5:R2:W5:Y:S04]  /*6570*/  @P1 LDG.E.128 R108, desc[UR12][R130.64] ;  /* 0x0000000c826c1981 */ /* 0x020568000c1e1d00 */
[----:B------:R2:W5:Y:S01]  /*6580*/  @P0 LDG.E.128 R112, desc[UR12][R128.64] ;  /* 0x0000000c80700981 */ /* 0x000562000c1e1d00 */
[----:B------:R-:W-:Y:S05]  /*6590*/  @!P0 BRA `(.L_x_7851) ;  /* 0x0000002800d48947 */ /* 0x000fea0003800000 */
[----:B------:R-:W-:-:S13]  /*65a0*/  ISETP.GT.AND P2, PT, R151, RZ, PT ;  /* 0x000000ff9700720c */ /* 0x000fda0003f44270 */
[----:B-----5:R-:W-:Y:S01]  /*65b0*/  @!P2 IMAD.U32 R142, R112, 0x10000, RZ ;  /* 0x00010000708ea824 */ /* 0x020fe200078e00ff */
[----:B0-----:R-:W-:Y:S01]  /*65c0*/  @!P2 MOV R136, R139 ;  /* 0x0000008b0088a202 */ /* 0x001fe20000000f00 */
[----:B-1----:R-:W-:Y:S01]  /*65d0*/  @!P2 IMAD.MOV.U32 R116, RZ, RZ, R144 ;  /* 0x000000ffff74a224 */ /* 0x002fe200078e0090 */
        /* <DEDUP_REMOVED lines=16> */
.L_x_7854:
        /* <DEDUP_REMOVED lines=12> */
.L_x_7855:
[----:B--2---:R-:W-:Y:S01]  /*67a0*/  IMAD.WIDE.U32 R128, R135, -0x326172a9, RZ ;  /* 0xcd9e8d5787807825 */ /* 0x004fe200078e00ff */
        /* <DEDUP_REMOVED lines=40> */
.L_x_7853:
        /* <DEDUP_REMOVED lines=11> */
.L_x_7852:
[----:B------:R-:W-:Y:S01]  /*6ae0*/  @!P2 PRMT R141, R112, 0x7632, R141 ;  /* 0x00007632708da816 */ /* 0x000fe2000000008d */
[----:B------:R-:W-:Y:S01]  /*6af0*/  @!P2 IMAD.MOV.U32 R117, RZ, RZ, R116 ;  /* 0x000000ffff75a224 */ /* 0x000fe200078e0074 */
[----:B------:R-:W-:Y:S01]  /*6b00*/  F2FP.BF16.F32.PACK_AB R146, RZ, R142 ;  /* 0x0000008eff92723e */ /* 0x000fe200000010ff */
[----:B--2---:R-:W-:Y:S01]  /*6b10*/  @!P2 IMAD.MOV.U32 R130, RZ, RZ, R136 ;  /* 0x000000ffff82a224 */ /* 0x004fe200078e0088 */
        /* <DEDUP_REMOVED lines=17> */
.L_x_7858:
        /* <DEDUP_REMOVED lines=12> */
.L_x_7859:
        /* <DEDUP_REMOVED lines=41> */
.L_x_7857:
[----:B------:R-:W-:Y:S01]  /*6f80*/  PRMT R116, R108, 0x7632, R116 ;  /* 0x000076326c747816 */ /* 0x000fe20000000074 */
        /* <DEDUP_REMOVED lines=12> */
.L_x_7856:
        /* <DEDUP_REMOVED lines=20> */
.L_x_7862:
        /* <DEDUP_REMOVED lines=12> */
.L_x_7863:
        /* <DEDUP_REMOVED lines=41> */
.L_x_7861:
        /* <DEDUP_REMOVED lines=11> */
.L_x_7860:
        /* <DEDUP_REMOVED lines=21> */
.L_x_7866:
        /* <DEDUP_REMOVED lines=12> */
.L_x_7867:
        /* <DEDUP_REMOVED lines=41> */
.L_x_7865:
        /* <DEDUP_REMOVED lines=13> */
.L_x_7864:
        /* <DEDUP_REMOVED lines=20> */
.L_x_7870:
        /* <DEDUP_REMOVED lines=12> */
.L_x_7871:
        /* <DEDUP_REMOVED lines=42> */
.L_x_7869:
        /* <DEDUP_REMOVED lines=11> */
.L_x_7868:
        /* <DEDUP_REMOVED lines=21> */
.L_x_7874:
        /* <DEDUP_REMOVED lines=12> */
.L_x_7875:
        /* <DEDUP_REMOVED lines=40> */
[----:B------:R-:W-:-:S07]  /*84e0*/  LOP3.LUT R132, R116, UR32, R137, 0x96, !PT ;  /* 0x0000002074847c12 */ /* 0x000fce000f8e9689 */
.L_x_7873:
        /* <DEDUP_REMOVED lines=13> */
.L_x_7872:
        /* <DEDUP_REMOVED lines=20> */
.L_x_7878:
        /* <DEDUP_REMOVED lines=12> */
.L_x_7879:
        /* <DEDUP_REMOVED lines=42> */
.L_x_7877:
        /* <DEDUP_REMOVED lines=11> */
.L_x_7876:
        /* <DEDUP_REMOVED lines=21> */
.L_x_7882:
        /* <DEDUP_REMOVED lines=12> */
.L_x_7883:
        /* <DEDUP_REMOVED lines=42> */
.L_x_7881:
        /* <DEDUP_REMOVED lines=13> */
.L_x_7880:
[----:B------:R-:W-:Y:S02]  /*9090*/  F2FP.BF16.F32.PACK_AB R119, RZ, R128 ;  /* 0x00000080ff77723e */ /* 0x000fe400000010ff */
[----:B------:R-:W-:Y:S02]  /*90a0*/  PRMT R118, R149, 0x5410, R150 ;  /* 0x0000541095767816 */ /* 0x000fe40000000096 */
[----:B------:R-:W-:Y:S02]  /*90b0*/  PRMT R117, R147, 0x5410, R148 ;  /* 0x0000541093757816 */ /* 0x000fe40000000094 */
[----:B------:R-:W-:Y:S02]  /*90c0*/  PRMT R116, R146, 0x5410, R145 ;  /* 0x0000541092747816 */ /* 0x000fe40000000091 */
[----:B------:R-:W-:Y:S01]  /*90d0*/  PRMT R119, R144, 0x5410, R119 ;  /* 0x0000541090777816 */ /* 0x000fe20000000077 */
[----:B------:R-:W-:Y:S06]  /*90e0*/  BRA `(.L_x_7884) ;  /* 0x0000002800307947 */ /* 0x000fec0003800000 */
.L_x_7851:
        /* <DEDUP_REMOVED lines=19> */
.L_x_7887:
        /* <DEDUP_REMOVED lines=12> */
.L_x_7888:
[----:B--2---:R-:W-:Y:S01]  /*92e0*/  IMAD.WIDE.U32 R128, R135, -0x326172a9, RZ ;  /* 0xcd9e8d5787807825 */ /* 0x004fe200078e00ff */
        /* <DEDUP_REMOVED lines=41> */
.L_x_7886:
        /* <DEDUP_REMOVED lines=10> */
.L_x_7885:
        /* <DEDUP_REMOVED lines=16> */
.L_x_7891:
        /* <DEDUP_REMOVED lines=12> */
.L_x_7892:
        /* <DEDUP_REMOVED lines=42> */
.L_x_7890:
        /* <DEDUP_REMOVED lines=11> */
.L_x_7889:
        /* <DEDUP_REMOVED lines=16> */
.L_x_7895:
        /* <DEDUP_REMOVED lines=12> */
.L_x_7896:
        /* <DEDUP_REMOVED lines=42> */
.L_x_7894:
        /* <DEDUP_REMOVED lines=10> */
.L_x_7893:
        /* <DEDUP_REMOVED lines=16> */
.L_x_7899:
        /* <DEDUP_REMOVED lines=12> */
.L_x_7900:
        /* <DEDUP_REMOVED lines=42> */
.L_x_7898:
        /* <DEDUP_REMOVED lines=11> */
.L_x_7897:
[----:B------:R-:W-:Y:S01]  /*a540*/  F2FP.BF16.F32.PACK_AB R147, RZ, R139 ;  /* 0x0000008bff93723e */ /* 0x000fe200000010ff */
[----:B--2---:R-:W-:Y:S02]  /*a550*/  IMAD.MOV.U32 R131, RZ, RZ, RZ ;  /* 0x000000ffff837224 */ /* 0x004fe400078e00ff */
        /* <DEDUP_REMOVED lines=14> */
.L_x_7903:
        /* <DEDUP_REMOVED lines=12> */
.L_x_7904:
        /* <DEDUP_REMOVED lines=42> */
.L_x_7902:
        /* <DEDUP_REMOVED lines=10> */
.L_x_7901:
        /* <DEDUP_REMOVED lines=16> */
.L_x_7907:
        /* <DEDUP_REMOVED lines=12> */
.L_x_7908:
        /* <DEDUP_REMOVED lines=42> */
.L_x_7906:
        /* <DEDUP_REMOVED lines=11> */
.L_x_7905:
        /* <DEDUP_REMOVED lines=16> */
.L_x_7911:
        /* <DEDUP_REMOVED lines=12> */
.L_x_7912:
        /* <DEDUP_REMOVED lines=42> */
.L_x_7910:
        /* <DEDUP_REMOVED lines=10> */
.L_x_7909:
        /* <DEDUP_REMOVED lines=16> */
.L_x_7915:
        /* <DEDUP_REMOVED lines=12> */
.L_x_7916:
        /* <DEDUP_REMOVED lines=42> */
.L_x_7914:
        /* <DEDUP_REMOVED lines=11> */
.L_x_7913:
[----:B------:R-:W-:Y:S02]  /*b960*/  F2FP.BF16.F32.PACK_AB R119, RZ, R128 ;  /* 0x00000080ff77723e */ /* 0x000fe400000010ff */
[----:B------:R-:W-:Y:S02]  /*b970*/  PRMT R118, R149, 0x5410, R150 ;  /* 0x0000541095767816 */ /* 0x000fe40000000096 */
[----:B------:R-:W-:Y:S02]  /*b980*/  PRMT R117, R148, 0x5410, R147 ;  /* 0x0000541094757816 */ /* 0x000fe40000000093 */
[----:B------:R-:W-:Y:S02]  /*b990*/  PRMT R116, R146, 0x5410, R145 ;  /* 0x0000541092747816 */ /* 0x000fe40000000091 */
[----:B------:R-:W-:-:S07]  /*b9a0*/  PRMT R119, R144, 0x5410, R119 ;  /* 0x0000541090777816 */ /* 0x000fce0000000077 */
.L_x_7884:
[C---:B------:R-:W-:Y:S01]  /*b9b0*/  IADD3 R137, PT, PT, R138.reuse, 0x80, RZ ;  /* 0x000000808a897810 */ /* 0x040fe20007ffe0ff */
[----:B------:R-:W0:Y:S01]  /*b9c0*/  @P1 LDC.64 R148, c[0x0][0x390] ;  /* 0x0000e400ff941b82 */ /* 0x000e220000000a00 */
[----:B------:R-:W-:Y:S02]  /*b9d0*/  @P1 VIADD R145, R159, 0x100 ;  /* 0x000001009f911836 */ /* 0x000fe40000000000 */
[----:B------:R-:W-:Y:S02]  /*b9e0*/  @P0 VIADD R153, R138, 0x100 ;  /* 0x000001008a990836 */ /* 0x000fe40000000000 */
[----:B------:R-:W-:-:S03]  /*b9f0*/  IMAD.WIDE.U32 R136, R137, 0x10, R166 ;  /* 0x0000001089887825 */ /* 0x000fc600078e00a6 */
[----:B------:R-:W1:Y:S02]  /*ba00*/  @P0 LDC.64 R146, c[0x0][0x3a0] ;  /* 0x0000e800ff920b82 */ /* 0x000e640000000a00 */
[----:B------:R2:W-:Y:S01]  /*ba10*/  STG.E.128 desc[UR12][R136.64], R116 ;  /* 0x0000007488007986 */ /* 0x0005e2000c101d0c */
[----:B0-----:R-:W-:-:S04]  /*ba20*/  @P1 IMAD.WIDE.U32 R148, R145, 0x10, R148 ;  /* 0x0000001091941825 */ /* 0x001fc800078e0094 */
[----:B-1----:R-:W-:Y:S01]  /*ba30*/  @P0 IMAD.WIDE.U32 R146, R153, 0x10, R146 ;  /* 0x0000001099920825 */ /* 0x002fe200078e0092 */
[----:B--2---:R-:W-:Y:S06]  /*ba40*/  @!P1 BRA `(.L_x_7917) ;  /* 0x0000000000549947 */ /* 0x004fec0003800000 */
[----:B------:R-:W-:Y:S02]  /*ba50*/  SHF.L.U32 R117, R2, 0x10, RZ ;  /* 0x0000001002757819 */ /* 0x000fe400000006ff */
[----:B------:R-:W-:Y:S02]  /*ba60*/  LOP3.LUT R116, R0, 0xffff, RZ, 0xc0, !PT ;  /* 0x0000ffff00747812 */ /* 0x000fe400078ec0ff */
[----:B------:R-:W-:Y:S02]  /*ba70*/  LOP3.LUT R117, R117, 0xff0000, RZ, 0xc0, !PT ;  /* 0x00ff000075757812 */ /* 0x000fe400078ec0ff */
[----:B------:R-:W-:Y:S02]  /*ba80*/  PRMT R119, R3, 0x7104, RZ ;  /* 0x0000710403777816 */ /* 0x000fe400000000ff */
[----:B------:R-:W-:Y:S02]  /*ba90*/  PRMT R118, R117, 0x4210, R116 ;  /* 0x0000421075767816 */ /* 0x000fe40000000074 */
[----:B------:R-:W0:Y:S01]  /*baa0*/  LDC.64 R116, c[0x0][0x3b0] ;  /* 0x0000ec00ff747b82 */ /* 0x000e220000000a00 */
        /* <DEDUP_REMOVED lines=11> */
[----:B------:R-:W-:Y:S02]  /*bb60*/  LOP3.LUT R119, R153, R119, RZ, 0xfc, !PT ;  /* 0x0000007799777212 */ /* 0x000fe400078efcff */
[----:B------:R-:W-:Y:S01]  /*bb70*/  LOP3.LUT R118, R145, 0xff, R8, 0xf8, !PT ;  /* 0x000000ff91767812 */ /* 0x000fe200078ef808 */
[----:B0-----:R-:W-:-:S05]  /*bb80*/  IMAD.WIDE.U32 R116, R137, 0x8, R116 ;  /* 0x0000000889747825 */ /* 0x001fca00078e0074 */
[----:B------:R0:W-:Y:S02]  /*bb90*/  STG.E.64 desc[UR12][R116.64], R118 ;  /* 0x0000007674007986 */ /* 0x0001e4000c101b0c */
.L_x_7917:
        /* <DEDUP_REMOVED lines=23> */
.L_x_7921:
        /* <DEDUP_REMOVED lines=12> */
.L_x_7922:
        /* <DEDUP_REMOVED lines=41> */
.L_x_7920:
        /* <DEDUP_REMOVED lines=11> */
.L_x_7919:
[----:B-1----:R-:W-:Y:S01]  /*c110*/  @!P2 PRMT R149, R112, 0x7632, R149 ;  /* 0x000076327095a816 */ /* 0x002fe20000000095 */
        /* <DEDUP_REMOVED lines=20> */
.L_x_7925:
        /* <DEDUP_REMOVED lines=12> */
.L_x_7926:
        /* <DEDUP_REMOVED lines=41> */
.L_x_7924:
        /* <DEDUP_REMOVED lines=13> */
.L_x_7923:
        /* <DEDUP_REMOVED lines=20> */
.L_x_7929:
        /* <DEDUP_REMOVED lines=12> */
.L_x_7930:
        /* <DEDUP_REMOVED lines=42> */
.L_x_7928:
        /* <DEDUP_REMOVED lines=11> */
.L_x_7927:
        /* <DEDUP_REMOVED lines=21> */
.L_x_7933:
        /* <DEDUP_REMOVED lines=12> */
.L_x_7934:
        /* <DEDUP_REMOVED lines=42> */
.L_x_7932:
        /* <DEDUP_REMOVED lines=13> */
.L_x_7931:
        /* <DEDUP_REMOVED lines=20> */
.L_x_7937:
        /* <DEDUP_REMOVED lines=12> */
.L_x_7938:
        /* <DEDUP_REMOVED lines=42> */
.L_x_7936:
        /* <DEDUP_REMOVED lines=11> */
.L_x_7935:
        /* <DEDUP_REMOVED lines=21> */
.L_x_7941:
        /* <DEDUP_REMOVED lines=12> */
.L_x_7942:
        /* <DEDUP_REMOVED lines=38> */
[----:B------:R-:W-:-:S03]  /*db10*/  IMAD.WIDE.U32 R116, R117, -0x2daee0ad, RZ ;  /* 0xd2511f5375747825 */ /* 0x000fc600078e00ff */
[----:B------:R-:W-:Y:S01]  /*db20*/  MOV R136, R116 ;  /* 0x0000007400887202 */ /* 0x000fe20000000f00 */
[----:B------:R-:W-:Y:S01]  /*db30*/  IMAD.MOV.U32 R116, RZ, RZ, RZ ;  /* 0x000000ffff747224 */ /* 0x000fe200078e00ff */
[----:B------:R-:W-:-:S07]  /*db40*/  LOP3.LUT R132, R118, UR32, R117, 0x96, !PT ;  /* 0x0000002076847c12 */ /* 0x000fce000f8e9675 */
.L_x_7940:
[----:B------:R-:W-:Y:S01]  /*db50*/  PRMT R117, R110, 0x7632, R117 ;  /* 0x000076326e757816 */ /* 0x000fe20000000075 */
[----:B------:R-:W-:Y:S01]  /*db60*/  HFMA2 R118, -RZ, RZ, 0.1171875, 0 ;  /* 0x2f800000ff767431 */ /* 0x000fe200000001ff */
[----:B------:R-:W-:-:S03]  /*db70*/  I2FP.F32.U32 R3, R3 ;  /* 0x0000000300037245 */ /* 0x000fc60000201000 */
[----:B------:R-:W-:Y:S02]  /*db80*/  IMAD.U32 R117, R117, 0x10000, RZ ;  /* 0x0001000075757824 */ /* 0x000fe400078e00ff */
[----:B------:R-:W-:Y:S02]  /*db90*/  FFMA.FTZ R3, R3, R118, 1.1641532182693481445e-10 ;  /* 0x2f00000003037423 */ /* 0x000fe40000010076 */
[----:B------:R-:W-:-:S03]  /*dba0*/  FMUL.FTZ R117, R117, UR17 ;  /* 0x0000001175757c20 */ /* 0x000fc60008410000 */
[----:B------:R-:W-:Y:S01]  /*dbb0*/  FSETP.GTU.FTZ.AND P3, PT, R3, UR23, PT ;  /* 0x0000001703007c0b */ /* 0x000fe2000bf7c000 */
[----:B------:R-:W-:Y:S01]  /*dbc0*/  FMUL.FTZ R117, R117, UR16 ;  /* 0x0000001075757c20 */ /* 0x000fe20008410000 */
[----:B------:R-:W-:-:S04]  /*dbd0*/  PRMT R3, R114, 0x7632, R3 ;  /* 0x0000763272037816 */ /* 0x000fc80000000003 */
[----:B------:R-:W-:Y:S01]  /*dbe0*/  FSEL R118, R117, RZ, !P3 ;  /* 0x000000ff75767208 */ /* 0x000fe20005800000 */
[----:B------:R-:W-:-:S04]  /*dbf0*/  IMAD.U32 R3, R3, 0x10000, RZ ;  /* 0x0001000003037824 */ /* 0x000fc800078e00ff */
[----:B------:R-:W-:Y:S01]  /*dc00*/  FFMA.FTZ R145, R118, R21, R3 ;  /* 0x0000001576917223 */ /* 0x000fe20000010003 */
[----:B------:R-:W-:-:S07]  /*dc10*/  SEL R3, RZ, 0x1, P3 ;  /* 0x00000001ff037807 */ /* 0x000fce0001800000 */
.L_x_7939:
        /* <DEDUP_REMOVED lines=16> */
[----:B------:R-:W-:Y:S02]  /*dd20*/  @!P3 IMAD.MOV.U32 R2, RZ, RZ, R132 ;  /* 0x000000ffff02b224 */ /* 0x000fe400078e0084 */
[----:B------:R-:W-:Y:S02]  /*dd30*/  @P3 VIADD R117, R116, 0x1 ;  /* 0x0000000174753836 */ /* 0x000fe40000000000 */
[----:B------:R-:W-:Y:S01]  /*dd40*/  @P3 IMAD.MOV.U32 R2, RZ, RZ, R11 ;  /* 0x000000ffff023224 */ /* 0x000fe200078e000b */
[----:B------:R-:W-:Y:S06]  /*dd50*/  BRA `(.L_x_7944) ;  /* 0x0000000000d47947 */ /* 0x000fec0003800000 */
.L_x_7945:
        /* <DEDUP_REMOVED lines=12> */
.L_x_7946:
        /* <DEDUP_REMOVED lines=37> */
[----:B------:R-:W-:-:S04]  /*e070*/  IMAD.WIDE.U32 R10, R11, -0x326172a9, RZ ;  /* 0xcd9e8d570b0a7825 */ /* 0x000fc800078e00ff */
[----:B------:R-:W-:Y:S01]  /*e080*/  IMAD.WIDE.U32 R160, R160, -0x2daee0ad, RZ ;  /* 0xd2511f53a0a07825 */ /* 0x000fe200078e00ff */
[----:B------:R-:W-:-:S04]  /*e090*/  LOP3.LUT R11, R118, UR26, R11, 0x96, !PT ;  /* 0x0000001a760b7c12 */ /* 0x000fc8000f8e960b */
[----:B------:R-:W-:-:S07]  /*e0a0*/  LOP3.LUT R132, R116, UR32, R161, 0x96, !PT ;  /* 0x0000002074847c12 */ /* 0x000fce000f8e96a1 */
.L_x_7944:
        /* <DEDUP_REMOVED lines=11> */
.L_x_7943:
[----:B------:R-:W-:Y:S01]  /*e160*/  @!P2 PRMT R143, R115, 0x7632, R143 ;  /* 0x00007632738fa816 */ /* 0x000fe2000000008f */
[----:B------:R-:W-:Y:S01]  /*e170*/  @!P2 IMAD.MOV.U32 R152, RZ, RZ, R117 ;  /* 0x000000ffff98a224 */ /* 0x000fe200078e0075 */
[----:B------:R-:W-:Y:S01]  /*e180*/  F2FP.BF16.F32.PACK_AB R136, RZ, R144 ;  /* 0x00000090ff88723e */ /* 0x000fe200000010ff */
[----:B------:R-:W-:Y:S01]  /*e190*/  @!P2 IMAD.MOV.U32 R153, RZ, RZ, R160 ;  /* 0x000000ffff99a224 */ /* 0x000fe200078e00a0 */
[----:B------:R-:W-:Y:S01]  /*e1a0*/  @!P2 SHF.L.U32 R143, R143, 0x10, RZ ;  /* 0x000000108f8fa819 */ /* 0x000fe200000006ff */
        /* <DEDUP_REMOVED lines=16> */
.L_x_7949:
        /* <DEDUP_REMOVED lines=12> */
.L_x_7950:
[----:B------:R-:W-:Y:S01]  /*e370*/  LOP3.LUT R10, R9, UR15, R119, 0x96, !PT ;  /* 0x0000000f090a7c12 */ /* 0x000fe2000f8e9677 */
[----:B------:R-:W-:-:S04]  /*e380*/  IMAD.WIDE.U32 R116, R135, -0x326172a9, RZ ;  /* 0xcd9e8d5787747825 */ /* 0x000fc800078e00ff */
[----:B------:R-:W-:Y:S02]  /*e390*/  HFMA2 R152, -RZ, RZ, 0, 0 ;  /* 0x00000000ff987431 */ /* 0x000fe400000001ff */
        /* <DEDUP_REMOVED lines=38> */
[----:B------:R-:W-:-:S07]  /*e600*/  LOP3.LUT R132, R118, UR32, R117, 0x96, !PT ;  /* 0x0000002076847c12 */ /* 0x000fce000f8e9675 */
.L_x_7948:
[----:B------:R-:W-:Y:S01]  /*e610*/  PRMT R116, R111, 0x7632, R116 ;  /* 0x000076326f747816 */ /* 0x000fe20000000074 */
[----:B------:R-:W-:Y:S01]  /*e620*/  IMAD.MOV.U32 R117, RZ, RZ, 0x2f800000 ;  /* 0x2f800000ff757424 */ /* 0x000fe200078e00ff */
[----:B------:R-:W-:-:S03]  /*e630*/  I2FP.F32.U32 R0, R0 ;  /* 0x0000000000007245 */ /* 0x000fc60000201000 */
[----:B------:R-:W-:Y:S02]  /*e640*/  IMAD.U32 R116, R116, 0x10000, RZ ;  /* 0x0001000074747824 */ /* 0x000fe400078e00ff */
[----:B------:R-:W-:Y:S02]  /*e650*/  FFMA.FTZ R0, R0, R117, 1.1641532182693481445e-10 ;  /* 0x2f00000000007423 */ /* 0x000fe40000010075 */
[----:B------:R-:W-:-:S03]  /*e660*/  FMUL.FTZ R116, R116, UR17 ;  /* 0x0000001174747c20 */ /* 0x000fc60008410000 */
[----:B------:R-:W-:Y:S01]  /*e670*/  FSETP.GTU.FTZ.AND P2, PT, R0, UR23, PT ;  /* 0x0000001700007c0b */ /* 0x000fe2000bf5c000 */
[----:B------:R-:W-:Y:S01]  /*e680*/  FMUL.FTZ R116, R116, UR16 ;  /* 0x0000001074747c20 */ /* 0x000fe20008410000 */
[----:B------:R-:W-:-:S04]  /*e690*/  PRMT R0, R115, 0x7632, R0 ;  /* 0x0000763273007816 */ /* 0x000fc80000000000 */
[----:B------:R-:W-:Y:S02]  /*e6a0*/  SHF.L.U32 R143, R0, 0x10, RZ ;  /* 0x00000010008f7819 */ /* 0x000fe400000006ff */
[----:B------:R-:W-:Y:S02]  /*e6b0*/  FSEL R116, R116, RZ, !P2 ;  /* 0x000000ff74747208 */ /* 0x000fe40005000000 */
[----:B------:R-:W-:-:S03]  /*e6c0*/  SEL R0, RZ, 0x1, P2 ;  /* 0x00000001ff007807 */ /* 0x000fc60001000000 */
[----:B------:R-:W-:-:S07]  /*e6d0*/  FFMA.FTZ R143, R116, R23, R143 ;  /* 0x00000017748f7223 */ /* 0x000fce000001008f */
.L_x_7947:
[----:B------:R-:W-:Y:S02]  /*e6e0*/  F2FP.BF16.F32.PACK_AB R119, RZ, R143 ;  /* 0x0000008fff77723e */ /* 0x000fe400000010ff */
[----:B------:R-:W-:Y:S02]  /*e6f0*/  PRMT R118, R157, 0x5410, R158 ;  /* 0x000054109d767816 */ /* 0x000fe4000000009e */
[----:B------:R-:W-:Y:S02]  /*e700*/  PRMT R117, R155, 0x5410, R156 ;  /* 0x000054109b757816 */ /* 0x000fe4000000009c */
[----:B------:R-:W-:Y:S02]  /*e710*/  PRMT R116, R154, 0x5410, R137 ;  /* 0x000054109a747816 */ /* 0x000fe40000000089 */
[----:B------:R-:W-:Y:S01]  /*e720*/  PRMT R119, R136, 0x5410, R119 ;  /* 0x0000541088777816 */ /* 0x000fe20000000077 */
[----:B------:R-:W-:Y:S06]  /*e730*/  BRA `(.L_x_7951) ;  /* 0x0000002800307947 */ /* 0x000fec0003800000 */
.L_x_7918:
[----:B------:R-:W-:Y:S01]  /*e740*/  IMAD.MOV.U32 R150, RZ, RZ, RZ ;  /* 0x000000ffff967224 */ /* 0x000fe200078e00ff */
[----:B------:R-:W-:Y:S01]  /*e750*/  MOV R153, R143 ;  /* 0x0000008f00997202 */ /* 0x000fe20000000f00 */
[----:B0-----:R-:W-:Y:S01]  /*e760*/  IMAD.MOV.U32 R116, RZ, RZ, R152 ;  /* 0x000000ffff747224 */ /* 0x001fe200078e0098 */
        /* <DEDUP_REMOVED lines=16> */
.L_x_7954:
        /* <DEDUP_REMOVED lines=12> */
.L_x_7955:
        /* <DEDUP_REMOVED lines=42> */
.L_x_7953:
        /* <DEDUP_REMOVED lines=10> */
.L_x_7952:
[----:B------:R-:W-:Y:S01]  /*ec70*/  F2FP.BF16.F32.PACK_AB R154, RZ, R150 ;  /* 0x00000096ff9a723e */ /* 0x000fe200000010ff */
[----:B-1----:R-:W-:Y:S02]  /*ec80*/  IMAD.MOV.U32 R149, RZ, RZ, RZ ;  /* 0x000000ffff957224 */ /* 0x002fe400078e00ff */
        /* <DEDUP_REMOVED lines=14> */
.L_x_7958:
        /* <DEDUP_REMOVED lines=12> */
.L_x_7959:
        /* <DEDUP_REMOVED lines=42> */
.L_x_7957:
        /* <DEDUP_REMOVED lines=11> */
.L_x_7956:
        /* <DEDUP_REMOVED lines=16> */
.L_x_7962:
        /* <DEDUP_REMOVED lines=12> */
.L_x_7963:
        /* <DEDUP_REMOVED lines=42> */
.L_x_7961:
        /* <DEDUP_REMOVED lines=10> */
.L_x_7960:
        /* <DEDUP_REMOVED lines=16> */
.L_x_7966:
        /* <DEDUP_REMOVED lines=12> */
.L_x_7967:
        /* <DEDUP_REMOVED lines=42> */
.L_x_7965:
        /* <DEDUP_REMOVED lines=11> */
.L_x_7964:
        /* <DEDUP_REMOVED lines=16> */
.L_x_7970:
        /* <DEDUP_REMOVED lines=12> */
.L_x_7971:
        /* <DEDUP_REMOVED lines=42> */
.L_x_7969:
        /* <DEDUP_REMOVED lines=10> */
.L_x_7968:
        /* <DEDUP_REMOVED lines=16> */
.L_x_7974:
        /* <DEDUP_REMOVED lines=12> */
.L_x_7975:
        /* <DEDUP_REMOVED lines=42> */
.L_x_7973:
        /* <DEDUP_REMOVED lines=11> */
.L_x_7972:
        /* <DEDUP_REMOVED lines=16> */
.L_x_7978:
        /* <DEDUP_REMOVED lines=12> */
.L_x_7979:
        /* <DEDUP_REMOVED lines=42> */
.L_x_7977:
        /* <DEDUP_REMOVED lines=10> */
.L_x_7976:
        /* <DEDUP_REMOVED lines=16> */
.L_x_7982:
        /* <DEDUP_REMOVED lines=12> */
.L_x_7983:
        /* <DEDUP_REMOVED lines=42> */
.L_x_7981:
        /* <DEDUP_REMOVED lines=11> */
.L_x_7980:
[----:B------:R-:W-:Y:S02]  /*10fb0*/  F2FP.BF16.F32.PACK_AB R119, RZ, R143 ;  /* 0x0000008fff77723e */ /* 0x000fe400000010ff */
[----:B------:R-:W-:Y:S02]  /*10fc0*/  PRMT R118, R157, 0x5410, R158 ;  /* 0x000054109d767816 */ /* 0x000fe4000000009e */
[----:B------:R-:W-:Y:S02]  /*10fd0*/  PRMT R117, R156, 0x5410, R155 ;  /* 0x000054109c757816 */ /* 0x000fe4000000009b */
[----:B------:R-:W-:Y:S02]  /*10fe0*/  PRMT R116, R154, 0x5410, R137 ;  /* 0x000054109a747816 */ /* 0x000fe40000000089 */
[----:B------:R-:W-:-:S07]  /*10ff0*/  PRMT R119, R136, 0x5410, R119 ;  /* 0x0000541088777816 */ /* 0x000fce0000000077 */
.L_x_7951:
[----:B------:R-:W-:-:S05]  /*11000*/  IADD3 R137, PT, PT, R138, 0x100, RZ ;  /* 0x000001008a897810 */ /* 0x000fca0007ffe0ff */
[----:B------:R-:W-:-:S05]  /*11010*/  IMAD.WIDE.U32 R136, R137, 0x10, R166 ;  /* 0x0000001089887825 */ /* 0x000fca00078e00a6 */
[----:B------:R0:W-:Y:S01]  /*11020*/  STG.E.128 desc[UR12][R136.64], R116 ;  /* 0x0000007488007986 */ /* 0x0001e2000c101d0c */
[----:B------:R-:W-:Y:S05]  /*11030*/  @!P1 BRA `(.L_x_7984) ;  /* 0x0000000000549947 */ /* 0x000fea0003800000 */
[----:B0-----:R-:W-:Y:S01]  /*11040*/  IMAD.U32 R116, R2, 0x10000, RZ ;  /* 0x0001000002747824 */ /* 0x001fe200078e00ff */
[----:B------:R-:W-:Y:S02]  /*11050*/  LOP3.LUT R154, R5, 0xff, RZ, 0xc0, !PT ;  /* 0x000000ff059a7812 */ /* 0x000fe400078ec0ff */
[----:B------:R-:W-:Y:S02]  /*11060*/  LOP3.LUT R136, R6, 0xff, RZ, 0xc0, !PT ;  /* 0x000000ff06887812 */ /* 0x000fe400078ec0ff */
[----:B------:R-:W-:Y:S01]  /*11070*/  LOP3.LUT R117, R116, 0xff0000, RZ, 0xc0, !PT ;  /* 0x00ff000074757812 */ /* 0x000fe200078ec0ff */
[----:B------:R-:W-:Y:S01]  /*11080*/  IMAD.WIDE.U32 R154, R154, 0x1000000, RZ ;  /* 0x010000009a9a7825 */ /* 0x000fe200078e00ff */
[----:B------:R-:W-:Y:S02]  /*11090*/  LOP3.LUT R116, R0, 0xffff, RZ, 0xc0, !PT ;  /* 0x0000ffff00747812 */ /* 0x000fe400078ec0ff */
[----:B------:R-:W-:Y:S01]  /*110a0*/  LOP3.LUT R118, R7, 0xff, RZ, 0xc0, !PT ;  /* 0x000000ff07767812 */ /* 0x000fe200078ec0ff */
[----:B------:R-:W-:Y:S01]  /*110b0*/  IMAD.WIDE.U32 R136, R136, 0x10000, RZ ;  /* 0x0001000088887825 */ /* 0x000fe200078e00ff */
[----:B------:R-:W-:-:S02]  /*110c0*/  PRMT R116, R117, 0x4210, R116 ;  /* 0x0000421075747816 */ /* 0x000fc40000000074 */
[----:B------:R-:W-:-:S04]  /*110d0*/  PRMT R117, R3, 0x7104, RZ ;  /* 0x0000710403757816 */ /* 0x000fc800000000ff */
[----:B------:R-:W-:Y:S02]  /*110e0*/  LOP3.LUT R119, R116, 0xff00, R117, 0xf8, !PT ;  /* 0x0000ff0074777812 */ /* 0x000fe400078ef875 */
[----:B------:R-:W0:Y:S02]  /*110f0*/  LDC.64 R116, c[0x0][0x3b0] ;  /* 0x0000ec00ff747b82 */ /* 0x000e240000000a00 */
[----:B------:R-:W-:Y:S01]  /*11100*/  LOP3.LUT R157, R119, 0xff, R4, 0xf8, !PT ;  /* 0x000000ff779d7812 */ /* 0x000fe200078ef804 */
[----:B------:R-:W-:-:S03]  /*11110*/  IMAD.WIDE.U32 R118, R118, 0x100, RZ ;  /* 0x0000010076767825 */ /* 0x000fc600078e00ff */
[----:B------:R-:W-:Y:S01]  /*11120*/  LOP3.LUT R157, R137, R157, R155, 0xfe, !PT ;  /* 0x0000009d899d7212 */ /* 0x000fe200078efe9b */
[----:B------:R-:W-:Y:S01]  /*11130*/  VIADD R137, R159, 0x100 ;  /* 0x000001009f897836 */ /* 0x000fe20000000000 */
[----:B------:R-:W-:Y:S02]  /*11140*/  LOP3.LUT R155, R118, R154, R136, 0xfe, !PT ;  /* 0x0000009a769b7212 */ /* 0x000fe400078efe88 */
[----:B------:R-:W-:Y:S02]  /*11150*/  LOP3.LUT R119, R157, R119, RZ, 0xfc, !PT ;  /* 0x000000779d777212 */ /* 0x000fe400078efcff */
[----:B------:R-:W-:Y:S01]  /*11160*/  LOP3.LUT R118, R155, 0xff, R8, 0xf8, !PT ;  /* 0x000000ff9b767812 */ /* 0x000fe200078ef808 */
[----:B0-----:R-:W-:-:S05]  /*11170*/  IMAD.WIDE.U32 R116, R137, 0x8, R116 ;  /* 0x0000000889747825 */ /* 0x001fca00078e0074 */
[----:B------:R1:W-:Y:S02]  /*11180*/  STG.E.64 desc[UR12][R116.64], R118 ;  /* 0x0000007674007986 */ /* 0x0003e4000c101b0c */
.L_x_7984:
[----:B01----:R-:W0:Y:S01]  /*11190*/  @P1 LDC.64 R118, c[0x0][0x390] ;  /* 0x0000e400ff761b82 */ /* 0x003e220000000a00 */
[----:B------:R-:W-:-:S07]  /*111a0*/  IADD3 R159, PT, PT, R159, 0x180, RZ ;  /* 0x000001809f9f7810 */ /* 0x000fce0007ffe0ff */
[----:B------:R-:W1:Y:S01]  /*111b0*/  @P0 LDC.64 R116, c[0x0][0x3a0] ;  /* 0x0000e800ff740b82 */ /* 0x000e620000000a00 */
[----:B------:R-:W-:Y:S02]  /*111c0*/  VIADD R138, R138, 0x180 ;  /* 0x000001808a8a7836 */ /* 0x000fe40000000000 */
[----:B0-----:R-:W-:-:S05]  /*111d0*/  @P1 IMAD.WIDE.U32 R118, R159, 0x10, R118 ;  /* 0x000000109f761825 */ /* 0x001fca00078e0076 */
[----:B-----5:R0:W5:Y:S01]  /*111e0*/  @P1 LDG.E.128 R108, desc[UR12][R118.64] ;  /* 0x0000000c766c1981 */ /* 0x020162000c1e1d00 */
[----:B-1----:R-:W-:-:S05]  /*111f0*/  @P0 IMAD.WIDE.U32 R116, R138, 0x10, R116 ;  /* 0x000000108a740825 */ /* 0x002fca00078e0074 */
        /* <DEDUP_REMOVED lines=22> */
.L_x_7988:
        /* <DEDUP_REMOVED lines=12> */
.L_x_7989:
        /* <DEDUP_REMOVED lines=37> */
[----:B------:R-:W-:Y:S01]  /*11670*/  IMAD.WIDE.U32 R136, R136, -0x2daee0ad, RZ ;  /* 0xd2511f5388887825 */ /* 0x000fe200078e00ff */
[----:B------:R-:W-:-:S04]  /*11680*/  LOP3.LUT R11, R118, UR26, R11, 0x96, !PT ;  /* 0x0000001a760b7c12 */ /* 0x000fc8000f8e960b */
[----:B------:R-:W-:Y:S01]  /*11690*/  LOP3.LUT R132, R116, UR32, R137, 0x96, !PT ;  /* 0x0000002074847c12 */ /* 0x000fe2000f8e9689 */
[----:B------:R-:W-:-:S07]  /*116a0*/  IMAD.MOV.U32 R116, RZ, RZ, RZ ;  /* 0x000000ffff747224 */ /* 0x000fce00078e00ff */
.L_x_7987:
        /* <DEDUP_REMOVED lines=8> */
[----:B------:R-:W-:Y:S02]  /*11730*/  SHF.L.U32 R118, R112, 0x10, RZ ;  /* 0x0000001070767819 */ /* 0x000fe400000006ff */
[----:B------:R-:W-:-:S03]  /*11740*/  SEL R8, RZ, 0x1, P2 ;  /* 0x00000001ff087807 */ /* 0x000fc60001000000 */
[----:B------:R-:W-:-:S07]  /*11750*/  FFMA.FTZ R155, R155, R16, R118 ;  /* 0x000000109b9b7223 */ /* 0x000fce0000010076 */
.L_x_7986:
        /* <DEDUP_REMOVED lines=21> */
.L_x_7992:
        /* <DEDUP_REMOVED lines=12> */
.L_x_7993:
        /* <DEDUP_REMOVED lines=40> */
[----:B------:R-:W-:Y:S01]  /*11bf0*/  HFMA2 R118, -RZ, RZ, 0, 0 ;  /* 0x00000000ff767431 */ /* 0x000fe200000001ff */
[----:B------:R-:W-:-:S07]  /*11c00*/  MOV R151, R116 ;  /* 0x0000007400977202 */ /* 0x000fce0000000f00 */
.L_x_7991:
[----:B------:R-:W-:Y:S01]  /*11c10*/  PRMT R116, R108, 0x7632, R116 ;  /* 0x000076326c747816 */ /* 0x000fe20000000074 */
[----:B------:R-:W-:Y:S01]  /*11c20*/  IMAD.MOV.U32 R136, RZ, RZ, 0x2f800000 ;  /* 0x2f800000ff887424 */ /* 0x000fe200078e00ff */
[----:B------:R-:W-:Y:S02]  /*11c30*/  I2FP.F32.U32 R7, R7 ;  /* 0x0000000700077245 */ /* 0x000fe40000201000 */
[----:B------:R-:W-:-:S03]  /*11c40*/  SHF.L.U32 R116, R116, 0x10, RZ ;  /* 0x0000001074747819 */ /* 0x000fc600000006ff */
        /* <DEDUP_REMOVED lines=9> */
.L_x_7990:
[----:B------:R-:W-:Y:S01]  /*11ce0*/  F2FP.BF16.F32.PACK_AB R116, RZ, R158 ;  /* 0x0000009eff74723e */ /* 0x000fe200000010ff */
[----:B------:R-:W-:Y:S01]  /*11cf0*/  @!P0 IMAD.MOV.U32 R119, RZ, RZ, R118 ;  /* 0x000000ffff778224 */ /* 0x000fe200078e0076 */
[----:B------:R-:W-:Y:S02]  /*11d00*/  @!P0 SHF.L.U32 R154, R113, 0x10, RZ ;  /* 0x00000010719a8819 */ /* 0x000fe400000006ff */
[----:B------:R-:W-:Y:S01]  /*11d10*/  @!P0 MOV R117, R151 ;  /* 0x0000009700758202 */ /* 0x000fe20000000f00 */
        /* <DEDUP_REMOVED lines=16> */
.L_x_7996:
        /* <DEDUP_REMOVED lines=12> */
.L_x_7997:
        /* <DEDUP_REMOVED lines=42> */
.L_x_7995:
[----:B------:R-:W-:Y:S01]  /*12180*/  I2FP.F32.U32 R6, R6 ;  /* 0x0000000600067245 */ /* 0x000fe20000201000 */
[----:B------:R-:W-:Y:S02]  /*12190*/  HFMA2 R137, -RZ, RZ, 0.1171875, 0 ;  /* 0x2f800000ff897431 */ /* 0x000fe400000001ff */
[----:B------:R-:W-:Y:S01]  /*121a0*/  IMAD.U32 R118, R109, 0x10000, RZ ;  /* 0x000100006d767824 */ /* 0x000fe200078e00ff */
[----:B------:R-:W-:Y:S02]  /*121b0*/  SHF.L.U32 R154, R113, 0x10, RZ ;  /* 0x00000010719a7819 */ /* 0x000fe400000006ff */
[----:B------:R-:W-:Y:S01]  /*121c0*/  FFMA.FTZ R6, R6, R137, 1.1641532182693481445e-10 ;  /* 0x2f00000006067423 */ /* 0x000fe20000010089 */
[----:B------:R-:W-:-:S04]  /*121d0*/  FMUL.FTZ R118, R118, UR17 ;  /* 0x0000001176767c20 */ /* 0x000fc80008410000 */
[----:B------:R-:W-:Y:S01]  /*121e0*/  FMUL.FTZ R118, R118, UR16 ;  /* 0x0000001076767c20 */ /* 0x000fe20008410000 */
[----:B------:R-:W-:-:S04]  /*121f0*/  FSETP.GTU.FTZ.AND P2, PT, R6, UR23, PT ;  /* 0x0000001706007c0b */ /* 0x000fc8000bf5c000 */
[----:B------:R-:W-:Y:S02]  /*12200*/  FSEL R137, R118, RZ, !P2 ;  /* 0x000000ff76897208 */ /* 0x000fe40005000000 */
[----:B------:R-:W-:-:S03]  /*12210*/  SEL R6, RZ, 0x1, P2 ;  /* 0x00000001ff067807 */ /* 0x000fc60001000000 */
[----:B------:R-:W-:-:S07]  /*12220*/  FFMA.FTZ R154, R137, R18, R154 ;  /* 0x00000012899a7223 */ /* 0x000fce000001009a */
.L_x_7994:
        /* <DEDUP_REMOVED lines=21> */
.L_x_8000:
        /* <DEDUP_REMOVED lines=12> */
.L_x_8001:
        /* <DEDUP_REMOVED lines=40> */
[----:B------:R-:W-:Y:S01]  /*126c0*/  HFMA2 R118, -RZ, RZ, 0, 0 ;  /* 0x00000000ff767431 */ /* 0x000fe200000001ff */
[----:B------:R-:W-:-:S07]  /*126d0*/  LOP3.LUT R132, R136, UR32, R119, 0x96, !PT ;  /* 0x0000002088847c12 */ /* 0x000fce000f8e9677 */
.L_x_7999:
        /* <DEDUP_REMOVED lines=13> */
.L_x_7998:
        /* <DEDUP_REMOVED lines=20> */
.L_x_8004:
        /* <DEDUP_REMOVED lines=12> */
.L_x_8005:
        /* <DEDUP_REMOVED lines=39> */
[----:B------:R-:W-:-:S04]  /*12c20*/  IMAD.WIDE.U32 R118, R119, -0x2daee0ad, RZ ;  /* 0xd2511f5377767825 */ /* 0x000fc800078e00ff */
[----:B------:R-:W-:Y:S01]  /*12c30*/  IMAD.MOV.U32 R151, RZ, RZ, R118 ;  /* 0x000000ffff977224 */ /* 0x000fe200078e0076 */
[----:B------:R-:W-:-:S07]  /*12c40*/  LOP3.LUT R132, R136, UR32, R119, 0x96, !PT ;  /* 0x0000002088847c12 */ /* 0x000fce000f8e9677 */
.L_x_8003:
        /* <DEDUP_REMOVED lines=8> */
[----:B------:R-:W-:-:S05]  /*12cd0*/  FSEL R157, R118, RZ, !P2 ;  /* 0x000000ff769d7208 */ /* 0x000fca0005000000 */
[----:B------:R-:W-:Y:S01]  /*12ce0*/  FFMA.FTZ R157, R157, R12, R4 ;  /* 0x0000000c9d9d7223 */ /* 0x000fe20000010004 */
[----:B------:R-:W-:-:S07]  /*12cf0*/  SEL R4, RZ, 0x1, P2 ;  /* 0x00000001ff047807 */ /* 0x000fce0001000000 */
.L_x_8002:
        /* <DEDUP_REMOVED lines=21> */
.L_x_8008:
        /* <DEDUP_REMOVED lines=12> */
.L_x_8009:
        /* <DEDUP_REMOVED lines=42> */
.L_x_8007:
        /* <DEDUP_REMOVED lines=13> */
.L_x_8006:
        /* <DEDUP_REMOVED lines=20> */
.L_x_8012:
        /* <DEDUP_REMOVED lines=12> */
.L_x_8013:
        /* <DEDUP_REMOVED lines=40> */
[----:B------:R-:W-:-:S07]  /*13700*/  LOP3.LUT R11, R136, UR26, R11, 0x96, !PT ;  /* 0x0000001a880b7c12 */ /* 0x000fce000f8e960b */
.L_x_8011:
[----:B------:R-:W-:Y:S01]  /*13710*/  I2FP.F32.U32 R2, R2 ;  /* 0x0000000200027245 */ /* 0x000fe20000201000 */
[----:B------:R-:W-:Y:S02]  /*13720*/  IMAD.MOV.U32 R119, RZ, RZ, 0x2f800000 ;  /* 0x2f800000ff777424 */ /* 0x000fe400078e00ff */
[----:B------:R-:W-:Y:S02]  /*13730*/  IMAD.U32 R156, R115, 0x10000, RZ ;  /* 0x00010000739c7824 */ /* 0x000fe400078e00ff */
[----:B------:R-:W-:Y:S01]  /*13740*/  FFMA.FTZ R2, R2, R119, 1.1641532182693481445e-10 ;  /* 0x2f00000002027423 */ /* 0x000fe20000010077 */
[----:B------:R-:W-:-:S04]  /*13750*/  SHF.L.U32 R119, R111, 0x10, RZ ;  /* 0x000000106f777819 */ /* 0x000fc800000006ff */
[----:B------:R-:W-:Y:S01]  /*13760*/  FSETP.GTU.FTZ.AND P2, PT, R2, UR23, PT ;  /* 0x0000001702007c0b */ /* 0x000fe2000bf5c000 */
[----:B------:R-:W-:-:S03]  /*13770*/  FMUL.FTZ R119, R119, UR17 ;  /* 0x0000001177777c20 */ /* 0x000fc60008410000 */
[----:B------:R-:W-:Y:S01]  /*13780*/  SEL R2, RZ, 0x1, P2 ;  /* 0x00000001ff027807 */ /* 0x000fe20001000000 */
[----:B------:R-:W-:-:S05]  /*13790*/  FMUL.FTZ R119, R119, UR16 ;  /* 0x0000001077777c20 */ /* 0x000fca0008410000 */
[----:B------:R-:W-:-:S05]  /*137a0*/  FSEL R119, R119, RZ, !P2 ;  /* 0x000000ff77777208 */ /* 0x000fca0005000000 */
[----:B------:R-:W-:-:S07]  /*137b0*/  FFMA.FTZ R156, R119, R14, R156 ;  /* 0x0000000e779c7223 */ /* 0x000fce000001009c */
.L_x_8010:
[----:B------:R-:W-:Y:S01]  /*137c0*/  @!P0 PRMT R151, R115, 0x7632, R151 ;  /* 0x0000763273978816 */ /* 0x000fe20000000097 */
[----:B------:R-:W-:Y:S01]  /*137d0*/  @!P0 IMAD.MOV.U32 R137, RZ, RZ, R160 ;  /* 0x000000ffff898224 */ /* 0x000fe200078e00a0 */
[----:B------:R-:W-:Y:S02]  /*137e0*/  F2FP.BF16.F32.PACK_AB R119, RZ, R156 ;  /* 0x0000009cff77723e */ /* 0x000fe400000010ff */
        /* <DEDUP_REMOVED lines=18> */
.L_x_8016:
        /* <DEDUP_REMOVED lines=12> */
.L_x_8017:
        /* <DEDUP_REMOVED lines=41> */
.L_x_8015:
[----:B------:R-:W-:Y:S01]  /*13c60*/  I2FP.F32.U32 R0, R0 ;  /* 0x0000000000007245 */ /* 0x000fe20000201000 */
[----:B------:R-:W-:-:S04]  /*13c70*/  IMAD.MOV.U32 R151, RZ, RZ, 0x2f800000 ;  /* 0x2f800000ff977424 */ /* 0x000fc800078e00ff */
[----:B------:R-:W-:Y:S01]  /*13c80*/  FFMA.FTZ R0, R0, R151, 1.1641532182693481445e-10 ;  /* 0x2f00000000007423 */ /* 0x000fe20000010097 */
[----:B------:R-:W-:-:S04]  /*13c90*/  PRMT R151, R115, 0x7632, R151 ;  /* 0x0000763273977816 */ /* 0x000fc80000000097 */
[----:B------:R-:W-:Y:S01]  /*13ca0*/  FSETP.GTU.FTZ.AND P0, PT, R0, UR23, PT ;  /* 0x0000001700007c0b */ /* 0x000fe2000bf1c000 */
[----:B------:R-:W-:Y:S01]  /*13cb0*/  IMAD.U32 R151, R151, 0x10000, RZ ;  /* 0x0001000097977824 */ /* 0x000fe200078e00ff */
[----:B------:R-:W-:-:S04]  /*13cc0*/  PRMT R0, R111, 0x7632, R0 ;  /* 0x000076326f007816 */ /* 0x000fc80000000000 */
[----:B------:R-:W-:-:S05]  /*13cd0*/  SHF.L.U32 R0, R0, 0x10, RZ ;  /* 0x0000001000007819 */ /* 0x000fca00000006ff */
[----:B------:R-:W-:-:S04]  /*13ce0*/  FMUL.FTZ R0, R0, UR17 ;  /* 0x0000001100007c20 */ /* 0x000fc80008410000 */
[----:B------:R-:W-:-:S05]  /*13cf0*/  FMUL.FTZ R0, R0, UR16 ;  /* 0x0000001000007c20 */ /* 0x000fca0008410000 */
[----:B------:R-:W-:-:S05]  /*13d00*/  FSEL R0, R0, RZ, !P0 ;  /* 0x000000ff00007208 */ /* 0x000fca0004000000 */
[----:B------:R-:W-:Y:S01]  /*13d10*/  FFMA.FTZ R151, R0, R15, R151 ;  /* 0x0000000f00977223 */ /* 0x000fe20000010097 */
[----:B------:R-:W-:-:S07]  /*13d20*/  SEL R0, RZ, 0x1, P0 ;  /* 0x00000001ff007807 */ /* 0x000fce0000000000 */
.L_x_8014:
[----:B------:R-:W-:Y:S02]  /*13d30*/  F2FP.BF16.F32.PACK_AB R160, RZ, R151 ;  /* 0x00000097ffa0723e */ /* 0x000fe400000010ff */
[----:B------:R-:W-:Y:S02]  /*13d40*/  PRMT R118, R118, 0x5410, R163 ;  /* 0x0000541076767816 */ /* 0x000fe400000000a3 */
[----:B------:R-:W-:Y:S02]  /*13d50*/  PRMT R117, R162, 0x5410, R117 ;  /* 0x00005410a2757816 */ /* 0x000fe40000000075 */
[----:B------:R-:W-:Y:S02]  /*13d60*/  PRMT R116, R161, 0x5410, R116 ;  /* 0x00005410a1747816 */ /* 0x000fe40000000074 */
[----:B------:R-:W-:Y:S01]  /*13d70*/  PRMT R119, R119, 0x5410, R160 ;  /* 0x0000541077777816 */ /* 0x000fe200000000a0 */
[----:B------:R-:W-:Y:S06]  /*13d80*/  BRA `(.L_x_8018) ;  /* 0x00000028002c7947 */ /* 0x000fec0003800000 */
.L_x_7985:
        /* <DEDUP_REMOVED lines=19> */
.L_x_8021:
        /* <DEDUP_REMOVED lines=12> */
.L_x_8022:
        /* <DEDUP_REMOVED lines=40> */
[----:B------:R-:W-:-:S07]  /*14200*/  HFMA2 R116, -RZ, RZ, 0, 0 ;  /* 0x00000000ff747431 */ /* 0x000fce00000001ff */
.L_x_8020:
        /* <DEDUP_REMOVED lines=10> */
.L_x_8019:
        /* <DEDUP_REMOVED lines=16> */
.L_x_8025:
        /* <DEDUP_REMOVED lines=12> */
.L_x_8026:
        /* <DEDUP_REMOVED lines=42> */
.L_x_8024:
        /* <DEDUP_REMOVED lines=11> */
.L_x_8023:
        /* <DEDUP_REMOVED lines=16> */
.L_x_8029:
        /* <DEDUP_REMOVED lines=12> */
.L_x_8030:
        /* <DEDUP_REMOVED lines=42> */
.L_x_8028:
[----:B------:R-:W-:Y:S01]  /*14c20*/  I2FP.F32.U32 R6, R6 ;  /* 0x0000000600067245 */ /* 0x000fe20000201000 */
[----:B------:R-:W-:-:S04]  /*14c30*/  IMAD.MOV.U32 R117, RZ, RZ, 0x2f800000 ;  /* 0x2f800000ff757424 */ /* 0x000fc800078e00ff */
[----:B------:R-:W-:Y:S01]  /*14c40*/  FFMA.FTZ R6, R6, R117, 1.1641532182693481445e-10 ;  /* 0x2f00000006067423 */ /* 0x000fe20000010075 */
[----:B-----5:R-:W-:-:S04]  /*14c50*/  SHF.L.U32 R117, R109, 0x10, RZ ;  /* 0x000000106d757819 */ /* 0x020fc800000006ff */
[----:B------:R-:W-:Y:S01]  /*14c60*/  FSETP.GTU.FTZ.AND P0, PT, R6, UR23, PT ;  /* 0x0000001706007c0b */ /* 0x000fe2000bf1c000 */
[----:B------:R-:W-:-:S03]  /*14c70*/  FMUL.FTZ R117, R117, UR17 ;  /* 0x0000001175757c20 */ /* 0x000fc60008410000 */
[----:B------:R-:W-:Y:S01]  /*14c80*/  SEL R6, RZ, 0x1, P0 ;  /* 0x00000001ff067807 */ /* 0x000fe20000000000 */
[----:B------:R-:W-:-:S05]  /*14c90*/  FMUL.FTZ R117, R117, UR16 ;  /* 0x0000001075757c20 */ /* 0x000fca0008410000 */
[----:B------:R-:W-:-:S05]  /*14ca0*/  FSEL R117, R117, RZ, !P0 ;  /* 0x000000ff75757208 */ /* 0x000fca0004000000 */
[----:B------:R-:W-:-:S07]  /*14cb0*/  FMUL.FTZ R154, R117, R18 ;  /* 0x00000012759a7220 */ /* 0x000fce0000410000 */
.L_x_8027:
        /* <DEDUP_REMOVED lines=16> */
.L_x_8033:
        /* <DEDUP_REMOVED lines=12> */
.L_x_8034:
        /* <DEDUP_REMOVED lines=39> */
[----:B------:R-:W-:Y:S02]  /*150f0*/  IMAD.MOV.U32 R136, RZ, RZ, R118 ;  /* 0x000000ffff887224 */ /* 0x000fe400078e0076 */
[----:B------:R-:W-:Y:S01]  /*15100*/  HFMA2 R118, -RZ, RZ, 0, 0 ;  /* 0x00000000ff767431 */ /* 0x000fe200000001ff */
[----:B------:R-:W-:-:S07]  /*15110*/  LOP3.LUT R132, R152, UR32, R119, 0x96, !PT ;  /* 0x0000002098847c12 */ /* 0x000fce000f8e9677 */
.L_x_8032:
        /* <DEDUP_REMOVED lines=11> */
.L_x_8031:
        /* <DEDUP_REMOVED lines=16> */
.L_x_8037:
        /* <DEDUP_REMOVED lines=12> */
.L_x_8038:
        /* <DEDUP_REMOVED lines=42> */
.L_x_8036:
        /* <DEDUP_REMOVED lines=10> */
.L_x_8035:
        /* <DEDUP_REMOVED lines=16> */
.L_x_8041:
        /* <DEDUP_REMOVED lines=12> */
.L_x_8042:
[----:B------:R-:W-:Y:S01]  /*15890*/  LOP3.LUT R10, R9, UR15, R165, 0x96, !PT ;  /* 0x0000000f090a7c12 */ /* 0x000fe2000f8e96a5 */
[----:B------:R-:W-:-:S04]  /*158a0*/  IMAD.WIDE.U32 R118, R135, -0x326172a9, RZ ;  /* 0xcd9e8d5787767825 */ /* 0x000fc800078e00ff */
[----:B------:R-:W-:Y:S01]  /*158b0*/  HFMA2 R137, -RZ, RZ, 0, 0 ;  /* 0x00000000ff897431 */ /* 0x000fe200000001ff */
[----:B------:R-:W-:Y:S01]  /*158c0*/  MOV R3, R136 ;  /* 0x0000008800037202 */ /* 0x000fe20000000f00 */
        /* <DEDUP_REMOVED lines=38> */
.L_x_8040:
        /* <DEDUP_REMOVED lines=11> */
.L_x_8039:
        /* <DEDUP_REMOVED lines=16> */
.L_x_8045:
        /* <DEDUP_REMOVED lines=12> */
.L_x_8046:
        /* <DEDUP_REMOVED lines=37> */
[----:B------:R-:W-:-:S04]  /*15ff0*/  IMAD.WIDE.U32 R164, R164, -0x2daee0ad, RZ ;  /* 0xd2511f53a4a47825 */ /* 0x000fc800078e00ff */
[----:B------:R-:W-:Y:S01]  /*16000*/  IMAD.MOV.U32 R136, RZ, RZ, R164 ;  /* 0x000000ffff887224 */ /* 0x000fe200078e00a4 */
[----:B------:R-:W-:Y:S01]  /*16010*/  LOP3.LUT R132, R10, UR32, R165, 0x96, !PT ;  /* 0x000000200a847c12 */ /* 0x000fe2000f8e96a5 */
[----:B------:R-:W-:-:S05]  /*16020*/  IMAD.WIDE.U32 R10, R11, -0x326172a9, RZ ;  /* 0xcd9e8d570b0a7825 */ /* 0x000fca00078e00ff */
[----:B------:R-:W-:-:S07]  /*16030*/  LOP3.LUT R11, R168, UR26, R11, 0x96, !PT ;  /* 0x0000001aa80b7c12 */ /* 0x000fce000f8e960b */
.L_x_8044:
        /* <DEDUP_REMOVED lines=10> */
.L_x_8043:
        /* <DEDUP_REMOVED lines=16> */
.L_x_8049:
        /* <DEDUP_REMOVED lines=12> */
.L_x_8050:
        /* <DEDUP_REMOVED lines=35> */
[----:B------:R-:W-:-:S05]  /*164d0*/  LOP3.LUT R10, R10, UR42, R165, 0x96, !PT ;  /* 0x0000002a0a0a7c12 */ /* 0x000fca000f8e96a5 */
[----:B------:R-:W-:-:S04]  /*164e0*/  IMAD.WIDE.U32 R10, R10, -0x2daee0ad, RZ ;  /* 0xd2511f530a0a7825 */ /* 0x000fc800078e00ff */
[----:B------:R-:W-:Y:S01]  /*164f0*/  IMAD.MOV.U32 R136, RZ, RZ, R10 ;  /* 0x000000ffff887224 */ /* 0x000fe200078e000a */
[----:B------:R-:W-:Y:S01]  /*16500*/  LOP3.LUT R132, R168, UR32, R11, 0x96, !PT ;  /* 0x00000020a8847c12 */ /* 0x000fe2000f8e960b */
[----:B------:R-:W-:-:S04]  /*16510*/  IMAD.WIDE.U32 R10, R137, -0x326172a9, RZ ;  /* 0xcd9e8d57890a7825 */ /* 0x000fc800078e00ff */
[----:B------:R-:W-:Y:S01]  /*16520*/  HFMA2 R137, -RZ, RZ, 0, 0 ;  /* 0x00000000ff897431 */ /* 0x000fe200000001ff */
[----:B------:R-:W-:-:S07]  /*16530*/  LOP3.LUT R11, R164, UR26, R11, 0x96, !PT ;  /* 0x0000001aa40b7c12 */ /* 0x000fce000f8e960b */
.L_x_8048:
[----:B------:R-:W-:Y:S01]  /*16540*/  I2FP.F32.U32 R0, R0 ;  /* 0x0000000000007245 */ /* 0x000fe20000201000 */
[----:B------:R-:W-:-:S04]  /*16550*/  IMAD.MOV.U32 R151, RZ, RZ, 0x2f800000 ;  /* 0x2f800000ff977424 */ /* 0x000fc800078e00ff */
[----:B------:R-:W-:-:S05]  /*16560*/  FFMA.FTZ R0, R0, R151, 1.1641532182693481445e-10 ;  /* 0x2f00000000007423 */ /* 0x000fca0000010097 */
[----:B------:R-:W-:Y:S02]  /*16570*/  FSETP.GTU.FTZ.AND P0, PT, R0, UR23, PT ;  /* 0x0000001700007c0b */ /* 0x000fe4000bf1c000 */
[----:B-----5:R-:W-:-:S04]  /*16580*/  PRMT R0, R111, 0x7632, R0 ;  /* 0x000076326f007816 */ /* 0x020fc80000000000 */
[----:B------:R-:W-:-:S05]  /*16590*/  SHF.L.U32 R0, R0, 0x10, RZ ;  /* 0x0000001000007819 */ /* 0x000fca00000006ff */
[----:B------:R-:W-:-:S04]  /*165a0*/  FMUL.FTZ R0, R0, UR17 ;  /* 0x0000001100007c20 */ /* 0x000fc80008410000 */
[----:B------:R-:W-:-:S05]  /*165b0*/  FMUL.FTZ R0, R0, UR16 ;  /* 0x0000001000007c20 */ /* 0x000fca0008410000 */
[----:B------:R-:W-:Y:S02]  /*165c0*/  FSEL R160, R0, RZ, !P0 ;  /* 0x000000ff00a07208 */ /* 0x000fe40004000000 */
[----:B------:R-:W-:-:S03]  /*165d0*/  SEL R0, RZ, 0x1, P0 ;  /* 0x00000001ff007807 */ /* 0x000fc60000000000 */
[----:B------:R-:W-:-:S07]  /*165e0*/  FMUL.FTZ R151, R160, R15 ;  /* 0x0000000fa0977220 */ /* 0x000fce0000410000 */
.L_x_8047:
[----:B------:R-:W-:Y:S02]  /*165f0*/  F2FP.BF16.F32.PACK_AB R160, RZ, R151 ;  /* 0x00000097ffa0723e */ /* 0x000fe400000010ff */
[----:B------:R-:W-:Y:S02]  /*16600*/  PRMT R118, R163, 0x5410, R118 ;  /* 0x00005410a3767816 */ /* 0x000fe40000000076 */
[----:B------:R-:W-:Y:S02]  /*16610*/  PRMT R117, R162, 0x5410, R117 ;  /* 0x00005410a2757816 */ /* 0x000fe40000000075 */
[----:B------:R-:W-:Y:S02]  /*16620*/  PRMT R116, R161, 0x5410, R116 ;  /* 0x00005410a1747816 */ /* 0x000fe40000000074 */
[----:B------:R-:W-:-:S07]  /*16630*/  PRMT R119, R119, 0x5410, R160 ;  /* 0x0000541077777816 */ /* 0x000fce00000000a0 */
.L_x_8018:
        /* <DEDUP_REMOVED lines=8> */
[----:B------:R-:W-:-:S03]  /*166c0*/  LOP3.LUT R116, R0, 0xffff, RZ, 0xc0, !PT ;  /* 0x0000ffff00747812 */ /* 0x000fc600078ec0ff */
[----:B------:R-:W-:Y:S01]  /*166d0*/  IMAD.WIDE.U32 R118, R118, 0x10000, RZ ;  /* 0x0001000076767825 */ /* 0x000fe200078e00ff */
[----:B------:R-:W-:Y:S02]  /*166e0*/  PRMT R116, R117, 0x4210, R116 ;  /* 0x0000421075747816 */ /* 0x000fe40000000074 */
[----:B------:R-:W-:-:S04]  /*166f0*/  PRMT R117, R3, 0x7104, RZ ;  /* 0x0000710403757816 */ /* 0x000fc800000000ff */
[----:B------:R-:W-:Y:S02]  /*16700*/  LOP3.LUT R117, R116, 0xff00, R117, 0xf8, !PT ;  /* 0x0000ff0074757812 */ /* 0x000fe400078ef875 */
[----:B------:R-:W-:Y:S02]  /*16710*/  LOP3.LUT R116, R7, 0xff, RZ, 0xc0, !PT ;  /* 0x000000ff07747812 */ /* 0x000fe400078ec0ff */
[----:B------:R-:W-:-:S03]  /*16720*/  LOP3.LUT R163, R117, 0xff, R4, 0xf8, !PT ;  /* 0x000000ff75a37812 */ /* 0x000fc600078ef804 */
[----:B------:R-:W-:Y:S01]  /*16730*/  IMAD.WIDE.U32 R116, R116, 0x100, RZ ;  /* 0x0000010074747825 */ /* 0x000fe200078e00ff */
[----:B------:R-:W-:Y:S02]  /*16740*/  LOP3.LUT R163, R119, R163, R161, 0xfe, !PT ;  /* 0x000000a377a37212 */ /* 0x000fe400078efea1 */
[----:B------:R-:W-:Y:S02]  /*16750*/  LOP3.LUT R161, R116, R160, R118, 0xfe, !PT ;  /* 0x000000a074a17212 */ /* 0x000fe400078efe76 */
[----:B------:R-:W0:Y:S01]  /*16760*/  LDC.64 R118, c[0x0][0x3b0] ;  /* 0x0000ec00ff767b82 */ /* 0x000e220000000a00 */
[----:B------:R-:W-:Y:S02]  /*16770*/  LOP3.LUT R117, R163, R117, RZ, 0xfc, !PT ;  /* 0x00000075a3757212 */ /* 0x000fe400078efcff */
[----:B------:R-:W-:Y:S01]  /*16780*/  LOP3.LUT R116, R161, 0xff, R8, 0xf8, !PT ;  /* 0x000000ffa1747812 */ /* 0x000fe200078ef808 */
[----:B0-----:R-:W-:-:S05]  /*16790*/  IMAD.WIDE.U32 R118, R159, 0x8, R118 ;  /* 0x000000089f767825 */ /* 0x001fca00078e0076 */
[----:B------:R1:W-:Y:S02]  /*167a0*/  STG.E.64 desc[UR12][R118.64], R116 ;  /* 0x0000007476007986 */ /* 0x0003e4000c101b0c */
.L_x_8051:
[----:B01----:R-:W-:Y:S01]  /*167b0*/  FADD.FTZ R117, RZ, R127 ;  /* 0x0000007fff757221 */ /* 0x003fe20000010000 */
[----:B------:R-:W-:Y:S03]  /*167c0*/  BSSY.RECONVERGENT B0, `(.L_x_8052) ;  /* 0x0000080000007945 */ /* 0x000fe60003800200 */
        /* <DEDUP_REMOVED lines=127> */
.L_x_8053:
[----:B------:R-:W-:Y:S05]  /*16fc0*/  BSYNC.RECONVERGENT B0 ;  /* 0x0000000000007941 */ /* 0x000fea0003800200 */
.L_x_8052:
[----:B------:R-:W-:Y:S01]  /*16fd0*/  BAR.SYNC.DEFER_BLOCKING 0x0 ;  /* 0x0000000000007b1d */ /* 0x000fe20000010000 */
[----:B------:R-:W-:Y:S02]  /*16fe0*/  MOV R160, RZ ;  /* 0x000000ff00a07202 */ /* 0x000fe40000000f00 */
[----:B0-----:R-:W-:-:S03]  /*16ff0*/  CS2R R116, SRZ ;  /* 0x0000000000747805 */ /* 0x001fc6000001ff00 */
[----:B------:R-:W-:Y:S04]  /*17000*/  BSSY.RECONVERGENT B0, `(.L_x_8054) ;  /* 0x000000a000007945 */ /* 0x000fe80003800200 */
        /* <DEDUP_REMOVED lines=9> */
.L_x_8055:
[----:B------:R-:W-:Y:S05]  /*170a0*/  BSYNC.RECONVERGENT B0 ;  /* 0x0000000000007941 */ /* 0x000fea0003800200 */
.L_x_8054:
[----:B0-----:R-:W0:Y:S01]  /*170b0*/  SHFL.DOWN PT, R119, R116, 0x2, 0x1f ;  /* 0x08401f0074777f89 */ /* 0x001e2200000e0000 */
[----:B------:R-:W-:Y:S01]  /*170c0*/  I2FP.F32.U32 R161, R160 ;  /* 0x000000a000a17245 */ /* 0x000fe20000201000 */
[----:B------:R-:W-:Y:S01]  /*170d0*/  UISETP.GE.AND UP1, UPT, UR6, 0x1, UPT ;  /* 0x000000010600788c */ /* 0x000fe2000bf26270 */
[----:B------:R-:W-:Y:S01]  /*170e0*/  ISETP.NE.AND P0, PT, R138, RZ, PT ;  /* 0x000000ff8a00720c */ /* 0x000fe20003f05270 */
[----:B------:R-:W1:Y:S01]  /*170f0*/  SHFL.DOWN PT, R159, R160, 0x2, 0x1f ;  /* 0x08401f00a09f7f89 */ /* 0x000e6200000e0000 */
[----:B------:R-:W-:Y:S01]  /*17100*/  ISETP.NE.AND P1, PT, RZ, UR24, PT ;  /* 0x00000018ff007c0c */ /* 0x000fe2000bf25270 */
[----:B0-----:R-:W-:-:S04]  /*17110*/  FADD.FTZ R118, -R119, R116 ;  /* 0x0000007477767221 */ /* 0x001fc80000010100 */
[----:B------:R-:W-:Y:S01]  /*17120*/  FMUL.FTZ R162, R118, R118 ;  /* 0x0000007676a27220 */ /* 0x000fe20000410000 */
[----:B-1----:R-:W-:Y:S01]  /*17130*/  IMAD.IADD R118, R159, 0x1, R160 ;  /* 0x000000019f767824 */ /* 0x002fe200078e02a0 */
[----:B------:R-:W-:Y:S02]  /*17140*/  I2FP.F32.S32 R164, R159 ;  /* 0x0000009f00a47245 */ /* 0x000fe40000201400 */
[----:B------:R-:W-:Y:S02]  /*17150*/  FMUL.FTZ R159, R162, R161 ;  /* 0x000000a1a29f7220 */ /* 0x000fe40000410000 */
[----:B------:R-:W-:Y:S02]  /*17160*/  SHFL.DOWN PT, R163, R118, 0x1, 0x1f ;  /* 0x08201f0076a37f89 */ /* 0x000fe400000e0000 */
[-C--:B------:R-:W-:Y:S01]  /*17170*/  FMUL.FTZ R159, R159, R164.reuse ;  /* 0x000000a49f9f7220 */ /* 0x080fe20000410000 */
[----:B------:R-:W-:-:S04]  /*17180*/  FMUL.FTZ R164, R119, R164 ;  /* 0x000000a477a47220 */ /* 0x000fc80000410000 */
[----:B------:R-:W-:Y:S02]  /*17190*/  FFMA.FTZ R119, R161, R116, R164 ;  /* 0x00000074a1777223 */ /* 0x000fe400000100a4 */
[----:B------:R-:W0:Y:S02]  /*171a0*/  SHFL.DOWN PT, R116, R117, 0x2, 0x1f ;  /* 0x08401f0075747f89 */ /* 0x000e2400000e0000 */
[----:B0-----:R-:W-:Y:S01]  /*171b0*/  FADD.FTZ R161, R116, R117 ;  /* 0x0000007574a17221 */ /* 0x001fe20000010000 */
[----:B------:R-:W-:-:S04]  /*171c0*/  I2FP.F32.S32 R116, R118 ;  /* 0x0000007600747245 */ /* 0x000fc80000201400 */
[----:B------:R-:W0:Y:S02]  /*171d0*/  MUFU.RCP R160, R116 ;  /* 0x0000007400a07308 */ /* 0x000e240000001000 */
[C---:B0-----:R-:W-:Y:S01]  /*171e0*/  FMUL.FTZ R119, R160.reuse, R119 ;  /* 0x00000077a0777220 */ /* 0x041fe20000410000 */
[----:B------:R-:W-:-:S04]  /*171f0*/  FFMA.FTZ R159, R160, R159, R161 ;  /* 0x0000009fa09f7223 */ /* 0x000fc800000100a1 */
[----:B------:R-:W0:Y:S02]  /*17200*/  SHFL.DOWN PT, R160, R119, 0x1, 0x1f ;  /* 0x08201f0077a07f89 */ /* 0x000e2400000e0000 */
[----:B0-----:R-:W-:-:S04]  /*17210*/  FADD.FTZ R161, R119, -R160 ;  /* 0x800000a077a17221 */ /* 0x001fc80000010000 */
[----:B------:R-:W-:Y:S01]  /*17220*/  FMUL.FTZ R165, R161, R161 ;  /* 0x000000a1a1a57220 */ /* 0x000fe20000410000 */
[-C--:B------:R-:W-:Y:S02]  /*17230*/  IADD3 R161, PT, PT, R118, R163.reuse, RZ ;  /* 0x000000a376a17210 */ /* 0x080fe40007ffe0ff */
[----:B------:R-:W-:Y:S01]  /*17240*/  I2FP.F32.S32 R163, R163 ;  /* 0x000000a300a37245 */ /* 0x000fe20000201400 */
[----:B------:R-:W-:-:S04]  /*17250*/  FMUL.FTZ R117, R116, R165 ;  /* 0x000000a574757220 */ /* 0x000fc80000410000 */
[-C--:B------:R-:W-:Y:S01]  /*17260*/  FMUL.FTZ R117, R117, R163.reuse ;  /* 0x000000a375757220 */ /* 0x080fe20000410000 */
[----:B------:R-:W-:-:S04]  /*17270*/  FMUL.FTZ R163, R160, R163 ;  /* 0x000000a3a0a37220 */ /* 0x000fc80000410000 */
[----:B------:R-:W-:Y:S01]  /*17280*/  FFMA.FTZ R163, R116, R119, R163 ;  /* 0x0000007774a37223 */ /* 0x000fe200000100a3 */
[----:B------:R-:W-:Y:S01]  /*17290*/  I2FP.F32.S32 R119, R161 ;  /* 0x000000a100777245 */ /* 0x000fe20000201400 */
[----:B------:R-:W0:Y:S03]  /*172a0*/  SHFL.DOWN PT, R116, R159, 0x1, 0x1f ;  /* 0x08201f009f747f89 */ /* 0x000e2600000e0000 */
[----:B------:R1:W2:Y:S02]  /*172b0*/  MUFU.RCP R118, R119 ;  /* 0x0000007700767308 */ /* 0x0002a40000001000 */
[----:B-1----:R-:W-:Y:S02]  /*172c0*/  IMAD.U32 R119, RZ, RZ, UR7 ;  /* 0x00000007ff777e24 */ /* 0x002fe4000f8e00ff */
[----:B--2---:R-:W-:Y:S01]  /*172d0*/  FMUL.FTZ R163, R118, R163 ;  /* 0x000000a376a37220 */ /* 0x004fe20000410000 */
[----:B0-----:R-:W-:-:S04]  /*172e0*/  FADD.FTZ R161, R159, R116 ;  /* 0x000000749fa17221 */ /* 0x001fc80000010000 */
[----:B------:R-:W-:Y:S02]  /*172f0*/  FFMA.FTZ R116, R118, R117, R161 ;  /* 0x0000007576747223 */ /* 0x000fe400000100a1 */
[----:B------:R0:W1:Y:S01]  /*17300*/  SHFL.IDX PT, R117, R163, RZ, 0x1f ;  /* 0x00001fffa3757589 */ /* 0x00006200000e0000 */
[----:B------:R-:W2:Y:S03]  /*17310*/  LDC R118, c[0x0][0x448] ;  /* 0x00011200ff767b82 */ /* 0x000ea60000000800 */
[----:B------:R-:W2:Y:S01]  /*17320*/  SHFL.IDX PT, R165, R116, RZ, 0x1f ;  /* 0x00001fff74a57589 */ /* 0x000ea200000e0000 */
[----:B0-----:R-:W-:-:S04]  /*17330*/  MOV R163, UR7 ;  /* 0x0000000700a37c02 */ /* 0x001fc80008000f00 */
[----:B------:R-:W0:Y:S01]  /*17340*/  @!P0 LDC.64 R160, c[0x0][0x3c0] ;  /* 0x0000f000ffa08b82 */ /* 0x000e220000000a00 */
[----:B-1----:R-:W-:Y:S01]  /*17350*/  FMUL.FTZ R159, R117, R117 ;  /* 0x00000075759f7220 */ /* 0x002fe20000410000 */
[----:B--2---:R-:W-:-:S04]  /*17360*/  FFMA.FTZ R118, R165, UR25, R118 ;  /* 0x00000019a5767c23 */ /* 0x004fc80008010076 */
[----:B------:R-:W-:Y:S01]  /*17370*/  FSEL R159, R159, RZ, P1 ;  /* 0x000000ff9f9f7208 */ /* 0x000fe20000800000 */
[----:B0-----:R-:W-:-:S04]  /*17380*/  @!P0 IMAD.WIDE R160, R119, 0x4, R160 ;  /* 0x0000000477a08825 */ /* 0x001fc800078e02a0 */
[----:B------:R-:W-:Y:S02]  /*17390*/  FADD.FTZ R159, R118, R159 ;  /* 0x0000009f769f7221 */ /* 0x000fe40000010000 */
[----:B------:R-:W0:Y:S02]  /*173a0*/  @!P0 LDC.64 R118, c[0x0][0x3c8] ;  /* 0x0000f200ff768b82 */ /* 0x000e240000000a00 */
[----:B------:R-:W1:Y:S01]  /*173b0*/  MUFU.RSQ R116, R159 ;  /* 0x0000009f00747308 */ /* 0x000e620000001400 */
[----:B------:R2:W-:Y:S01]  /*173c0*/  @!P0 STG.E desc[UR12][R160.64], R117 ;  /* 0x00000075a0008986 */ /* 0x0005e2000c10190c */
[----:B0-----:R-:W-:-:S05]  /*173d0*/  @!P0 IMAD.WIDE R118, R163, 0x4, R118 ;  /* 0x00000004a3768825 */ /* 0x001fca00078e0276 */
[----:B-1----:R2:W-:Y:S01]  /*173e0*/  @!P0 STG.E desc[UR12][R118.64], R116 ;  /* 0x0000007476008986 */ /* 0x0025e2000c10190c */
[----:B------:R-:W-:Y:S05]  /*173f0*/  BRA.U !UP1, `(.L_x_8056) ;  /* 0x00000009090c7547 */ /* 0x000fea000b800000 */
[----:B------:R-:W-:Y:S01]  /*17400*/  UIADD3 UR4, UPT, UPT, UR6, -0x1, URZ ;  /* 0xffffffff06047890 */ /* 0x000fe2000fffe0ff */
[----:B--2---:R-:W-:Y:S01]  /*17410*/  FSEL R117, R117, RZ, !P1 ;  /* 0x000000ff75757208 */ /* 0x004fe20004800000 */
[----:B------:R-:W0:Y:S02]  /*17420*/  LDC.64 R160, c[0x0][0x428] ;  /* 0x00010a00ffa07b82 */ /* 0x000e240000000a00 */
[----:B------:R-:W-:Y:S02]  /*17430*/  UIMAD UR4, UR4, UR22, URZ ;  /* 0x00000016040472a4 */ /* 0x000fe4000f8e02ff */
[C---:B------:R-:W-:Y:S01]  /*17440*/  FADD.FTZ R121, -R117.reuse, R121 ;  /* 0x0000007975797221 */ /* 0x040fe20000010100 */
[C---:B------:R-:W-:Y:S01]  /*17450*/  FADD.FTZ R123, -R117.reuse, R123 ;  /* 0x0000007b757b7221 */ /* 0x040fe20000010100 */
[----:B------:R-:W-:Y:S01]  /*17460*/  USHF.R.S32.HI UR5, URZ, 0x1f, UR4 ;  /* 0x0000001fff057899 */ /* 0x000fe20008011404 */
[----:B------:R-:W-:Y:S01]  /*17470*/  FADD.FTZ R122, -R117, R122 ;  /* 0x0000007a757a7221 */ /* 0x000fe20000010100 */
[C---:B------:R-:W-:Y:S01]  /*17480*/  FMUL.FTZ R121, R116.reuse, R121 ;  /* 0x0000007974797220 */ /* 0x040fe20000410000 */
[C---:B------:R-:W-:Y:S01]  /*17490*/  FMUL.FTZ R123, R116.reuse, R123 ;  /* 0x0000007b747b7220 */ /* 0x040fe20000410000 */
[----:B------:R-:W-:Y:S01]  /*174a0*/  ULEA.HI UR5, UR5, UR4, URZ, 0x3 ;  /* 0x0000000405057291 */ /* 0x000fe2000f8f18ff */
[----:B------:R-:W-:Y:S01]  /*174b0*/  FMUL.FTZ R122, R116, R122 ;  /* 0x0000007a747a7220 */ /* 0x000fe20000410000 */
[----:B------:R-:W-:Y:S01]  /*174c0*/  FFMA.FTZ R119, R121, R102, R70 ;  /* 0x0000006679777223 */ /* 0x000fe20000010046 */
[----:B------:R-:W-:Y:S01]  /*174d0*/  FFMA.FTZ R118, R123, R100, R68 ;  /* 0x000000647b767223 */ /* 0x000fe20000010044 */
[----:B------:R-:W-:Y:S01]  /*174e0*/  FADD.FTZ R127, -R117, R127 ;  /* 0x0000007f757f7221 */ /* 0x000fe20000010100 */
[----:B------:R-:W-:Y:S01]  /*174f0*/  FFMA.FTZ R121, R122, R101, R69 ;  /* 0x000000657a797223 */ /* 0x000fe20000010045 */
[----:B------:R-:W-:-:S02]  /*17500*/  IMAD.U32 R167, RZ, RZ, UR5 ;  /* 0x00000005ffa77e24 */ /* 0x000fc4000f8e00ff */
[C---:B------:R-:W-:Y:S01]  /*17510*/  FADD.FTZ R126, -R117.reuse, R126 ;  /* 0x0000007e757e7221 */ /* 0x040fe20000010100 */
[C---:B------:R-:W-:Y:S01]  /*17520*/  FADD.FTZ R125, -R117.reuse, R125 ;  /* 0x0000007d757d7221 */ /* 0x040fe20000010100 */
[C---:B------:R-:W-:Y:S01]  /*17530*/  FADD.FTZ R124, -R117.reuse, R124 ;  /* 0x0000007c757c7221 */ /* 0x040fe20000010100 */
[----:B------:R-:W-:Y:S01]  /*17540*/  FADD.FTZ R131, -R117, R131 ;  /* 0x0000008375837221 */ /* 0x000fe20000010100 */
[----:B------:R-:W-:Y:S01]  /*17550*/  LEA.HI.SX32 R167, R167, R138, 0x1d ;  /* 0x0000008aa7a77211 */ /* 0x000fe200078feaff */
[C---:B------:R-:W-:Y:S01]  /*17560*/  FADD.FTZ R130, -R117.reuse, R130 ;  /* 0x0000008275827221 */ /* 0x040fe20000010100 */
[C---:B------:R-:W-:Y:S01]  /*17570*/  FADD.FTZ R129, -R117.reuse, R129 ;  /* 0x0000008175817221 */ /* 0x040fe20000010100 */
[----:B------:R-:W-:Y:S01]  /*17580*/  FADD.FTZ R128, -R117, R128 ;  /* 0x0000008075807221 */ /* 0x000fe20000010100 */
[----:B------:R-:W-:Y:S01]  /*17590*/  F2FP.BF16.F32.PACK_AB R118, R121, R118 ;  /* 0x000000767976723e */ /* 0x000fe200000010ff */
[----:B------:R-:W-:Y:S01]  /*175a0*/  FADD.FTZ R120, -R117, R120 ;  /* 0x0000007875787221 */ /* 0x000fe20000010100 */
        /* <DEDUP_REMOVED lines=20> */
[C---:B------:R-:W-:Y:S01]  /*176f0*/  VIADD R163, R167.reuse, 0x100 ;  /* 0x00000100a7a37836 */ /* 0x040fe20000000000 */
[----:B------:R-:W-:Y:S01]  /*17700*/  IADD3 R121, PT, PT, R167, 0x180, RZ ;  /* 0x00000180a7797810 */ /* 0x000fe20007ffe0ff */
        /* <DEDUP_REMOVED lines=11> */
[C---:B------:R-:W-:Y:S01]  /*177c0*/  FMUL.FTZ R142, R116.reuse, R142 ;  /* 0x0000008e748e7220 */ /* 0x040fe20000410000 */
[----:B------:R-:W-:Y:S01]  /*177d0*/  FMUL.FTZ R141, R116, R141 ;  /* 0x0000008d748d7220 */ /* 0x000fe20000410000 */
[----:B------:R-:W-:-:S04]  /*177e0*/  IMAD.WIDE.U32 R164, R165, 0x10, R160 ;  /* 0x00000010a5a47825 */ /* 0x000fc800078e00a0 */
[C---:B------:R-:W-:Y:S01]  /*177f0*/  FMUL.FTZ R140, R116.reuse, R140 ;  /* 0x0000008c748c7220 */ /* 0x040fe20000410000 */
[C---:B------:R-:W-:Y:S01]  /*17800*/  FMUL.FTZ R139, R116.reuse, R139 ;  /* 0x0000008b748b7220 */ /* 0x040fe20000410000 */
[----:B------:R-:W-:Y:S01]  /*17810*/  FMUL.FTZ R150, R116, R150 ;  /* 0x0000009674967220 */ /* 0x000fe20000410000 */
[----:B------:R-:W-:-:S04]  /*17820*/  IMAD.WIDE.U32 R162, R163, 0x10, R160 ;  /* 0x00000010a3a27825 */ /* 0x000fc800078e00a0 */
        /* <DEDUP_REMOVED lines=54> */
[----:B------:R0:W-:Y:S01]  /*17b90*/  STG.E.128 desc[UR12][R166.64], R116 ;  /* 0x00000074a6007986 */ /* 0x0001e2000c101d0c */
[----:B------:R-:W-:-:S02]  /*17ba0*/  F2FP.BF16.F32.PACK_AB R126, R145, R126 ;  /* 0x0000007e917e723e */ /* 0x000fc400000010ff */
[----:B------:R-:W-:Y:S01]  /*17bb0*/  F2FP.BF16.F32.PACK_AB R124, R149, R124 ;  /* 0x0000007c957c723e */ /* 0x000fe200000010ff */
[----:B------:R0:W-:Y:S01]  /*17bc0*/  STG.E.128 desc[UR12][R164.64], R120 ;  /* 0x00000078a4007986 */ /* 0x0001e2000c101d0c */
[----:B------:R-:W-:Y:S02]  /*17bd0*/  F2FP.BF16.F32.PACK_AB R131, R140, R131 ;  /* 0x000000838c83723e */ /* 0x000fe400000010ff */
[----:B------:R-:W-:Y:S01]  /*17be0*/  F2FP.BF16.F32.PACK_AB R130, R153, R130 ;  /* 0x000000829982723e */ /* 0x000fe200000010ff */
[----:B------:R0:W-:Y:S01]  /*17bf0*/  STG.E.128 desc[UR12][R162.64], R124 ;  /* 0x0000007ca2007986 */ /* 0x0001e2000c101d0c */
[----:B------:R-:W-:Y:S02]  /*17c00*/  F2FP.BF16.F32.PACK_AB R129, R152, R129 ;  /* 0x000000819881723e */ /* 0x000fe400000010ff */
[----:B------:R-:W-:-:S05]  /*17c10*/  F2FP.BF16.F32.PACK_AB R128, R139, R128 ;  /* 0x000000808b80723e */ /* 0x000fca00000010ff */
[----:B------:R0:W-:Y:S02]  /*17c20*/  STG.E.128 desc[UR12][R160.64], R128 ;  /* 0x00000080a0007986 */ /* 0x0001e4000c101d0c */
.L_x_8056:
[----:B------:R-:W-:Y:S02]  /*17c30*/  UIADD3 UR7, UPT, UPT, UR7, UR20, URZ ;  /* 0x0000001407077290 */ /* 0x000fe4000fffe0ff */
[----:B------:R-:W-:Y:S02]  /*17c40*/  UPLOP3.LUT UP0, UPT, UPT, UPT, UP0, 0x40, 0x4 ;  /* 0x000000000004789c */ /* 0x000fe40003f0e800 */
[----:B------:R-:W-:-:S09]  /*17c50*/  UISETP.GE.AND UP1, UPT, UR7, UR21, UPT ;  /* 0x000000150700728c */ /* 0x000fd2000bf26270 */
[----:B------:R-:W-:Y:S05]  /*17c60*/  BRA.U !UP1, `(.L_x_8057) ;  /* 0xfffffe8d09d47547 */ /* 0x000fea000b83ffff */
[----:B------:R-:W-:Y:S05]  /*17c70*/  EXIT ;  /* 0x000000000000794d */ /* 0x000fea0003800000 */
.L_x_8058:
        /* <DEDUP_REMOVED lines=16> */
.L_x_27245:


//--------------------- .text._ZN10layer_norm13ln_fwd_kernelINS_13Kernel_traitsI13__nv_bfloat16S2_fS2_fjLj4096ELj1ELj1ELj4ELj16ENS_18Kernel_traits_baseILj4096ES2_S2_fS2_fjLj128EEEEELb0ELb0ELb0ELb0EEEvNS_9FwdParamsE --------------------------
	.section	.text._ZN10layer_norm13ln_fwd_kernelINS_13Kernel_traitsI13__nv_bfloat16S2_fS2_fjLj4096ELj1ELj1ELj4ELj16ENS_18Kernel_traits_baseILj4096ES2_S2_fS2_fjLj128EEEEELb0ELb0ELb0ELb0EEEvNS_9FwdParamsE,"ax",@progbits
	.align	128
        .global         _ZN10layer_norm13ln_fwd_kernelINS_13Kernel_traitsI13__nv_bfloat16S2_fS2_fjLj4096ELj1ELj1ELj4ELj16ENS_18Kernel_traits_baseILj4096ES2_S2_fS2_fjLj128EEEEELb0ELb0ELb0ELb0EEEvNS_9FwdParamsE
        .type           _ZN10layer_norm13ln_fwd_kernelINS_13Kernel_traitsI13__nv_bfloat16S2_fS2_fjLj4096ELj1ELj1ELj4ELj16ENS_18Kernel_traits_baseILj4096ES2_S2_fS2_fjLj128EEEEELb0ELb0ELb0ELb0EEEvNS_9FwdParamsE,@function
        .size           _ZN10layer_norm13ln_fwd_kernelINS_13Kernel_traitsI13__nv_bfloat16S2_fS2_fjLj4096ELj1ELj1ELj4ELj16ENS_18Kernel_traits_baseILj4096ES2_S2_fS2_fjLj128EEEEELb0ELb0ELb0ELb0EEEvNS_9FwdParamsE,(.L_x_27246 - _ZN10layer_norm13ln_fwd_kernelINS_13Kernel_traitsI13__nv_bfloat16S2_fS2_fjLj4096ELj1ELj1ELj4ELj16ENS_18Kernel_traits_baseILj4096ES2_S2_fS2_fjLj128EEEEELb0ELb0ELb0ELb0EEEvNS_9FwdParamsE)
        .other          _ZN10layer_norm13ln_fwd_kernelINS_13Kernel_traitsI13__nv_bfloat16S2_fS2_fjLj4096ELj1ELj1ELj4ELj16ENS_18Kernel_traits_baseILj4096ES2_S2_fS2_fjLj128EEEEELb0ELb0ELb0ELb0EEEvNS_9FwdParamsE,@"STO_CUDA_ENTRY STV_DEFAULT"
_ZN10layer_norm13ln_fwd_kernelINS_13Kernel_traitsI13__nv_bfloat16S2_fS2_fjLj4096ELj1ELj1ELj4ELj16ENS_18Kernel_traits_baseILj4096ES2_S2_fS2_fjLj128EEEEELb0ELb0ELb0ELb0EEEvNS_9FwdParamsE:
.text._ZN10layer_norm13ln_fwd_kernelINS_13Kernel_traitsI13__nv_bfloat16S2_fS2_fjLj4096ELj1ELj1ELj4ELj16ENS_18Kernel_traits_baseILj4096ES2_S2_fS2_fjLj128EEEEELb0ELb0ELb0ELb0EEEvNS_9FwdParamsE:
        /* <DEDUP_REMOVED lines=51> */
.L_x_8060:
        /* <DEDUP_REMOVED lines=31> */
.L_x_8061:
[----:B------:R-:W-:Y:S05]  /*0520*/  BSYNC.RECONVERGENT B0 ;  /* 0x0000000000007941 */ /* 0x000fea0003800200 */
.L_x_8059:
        /* <DEDUP_REMOVED lines=58> */
[----:B-1234-:R-:W-:-:S07]  /*08d0*/  PRMT R13, R44, 0x7632, R13 ;  /* 0x000076322c0d7816 */ /* 0x01efce000000000d */
.L_x_8086:
        /* <DEDUP_REMOVED lines=27> */
[----:B------:R-:W2:Y:S04]  /*0a90*/  LDG.E.128 R80, desc[UR8][R108.64] ;  /* 0x000000086c507981 */ /* 0x000ea8000c1e1d00 */
[----:B------:R-:W3:Y:S01]  /*0aa0*/  LDG.E.128 R72, desc[UR8][R108.64+0x10] ;  /* 0x000010086c487981 */ /* 0x000ee2000c1e1d00 */
[C---:B-----5:R-:W-:Y:S02]  /*0ab0*/  PRMT R110, R76.reuse, 0x7632, R110 ;  /* 0x000076324c6e7816 */ /* 0x060fe4000000006e */
[----:B------:R-:W-:Y:S02]  /*0ac0*/  SHF.L.U32 R111, R76, 0x10, RZ ;  /* 0x000000104c6f7819 */ /* 0x000fe400000006ff */
[C---:B------:R-:W-:Y:S02]  /*0ad0*/  PRMT R112, R78.reuse, 0x7632, R112 ;  /* 0x000076324e707816 */ /* 0x040fe40000000070 */
[----:B------:R-:W-:-:S02]  /*0ae0*/  SHF.L.U32 R113, R78, 0x10, RZ ;  /* 0x000000104e717819 */ /* 0x000fc400000006ff */
[----:B------:R-:W-:Y:S02]  /*0af0*/  PRMT R76, R77, 0x7632, R76 ;  /* 0x000076324d4c7816 */ /* 0x000fe4000000004c */
[----:B------:R-:W-:Y:S02]  /*0b00*/  PRMT R78, R79, 0x7632, R78 ;  /* 0x000076324f4e7816 */ /* 0x000fe4000000004e */
[----:B------:R-:W-:Y:S02]  /*0b10*/  SHF.L.U32 R77, R77, 0x10, RZ ;  /* 0x000000104d4d7819 */ /* 0x000fe400000006ff */
[----:B------:R-:W-:Y:S02]  /*0b20*/  SHF.L.U32 R110, R110, 0x10, RZ ;  /* 0x000000106e6e7819 */ /* 0x000fe400000006ff */
[----:B------:R-:W-:Y:S02]  /*0b30*/  SHF.L.U32 R79, R79, 0x10, RZ ;  /* 0x000000104f4f7819 */ /* 0x000fe400000006ff */
[----:B------:R-:W-:-:S02]  /*0b40*/  SHF.L.U32 R76, R76, 0x10, RZ ;  /* 0x000000104c4c7819 */ /* 0x000fc400000006ff */
[----:B------:R-:W-:Y:S02]  /*0b50*/  SHF.L.U32 R112, R112, 0x10, RZ ;  /* 0x0000001070707819 */ /* 0x000fe400000006ff */
[----:B------:R-:W-:Y:S01]  /*0b60*/  SHF.L.U32 R78, R78, 0x10, RZ ;  /* 0x000000104e4e7819 */ /* 0x000fe200000006ff */
[----:B--2---:R-:W-:Y:S01]  /*0b70*/  FFMA.FTZ R80, R111, UR4, R80 ;  /* 0x000000046f507c23 */ /* 0x004fe20008010050 */
[----:B------:R-:W-:Y:S01]  /*0b80*/  FFMA.FTZ R81, R110, UR4, R81 ;  /* 0x000000046e517c23 */ /* 0x000fe20008010051 */
[----:B------:R-:W-:Y:S01]  /*0b90*/  FFMA.FTZ R82, R77, UR4, R82 ;  /* 0x000000044d527c23 */ /* 0x000fe20008010052 */
[----:B------:R-:W-:Y:S01]  /*0ba0*/  FFMA.FTZ R83, R76, UR4, R83 ;  /* 0x000000044c537c23 */ /* 0x000fe20008010053 */
[----:B---3--:R-:W-:Y:S01]  /*0bb0*/  FFMA.FTZ R72, R113, UR4, R72 ;  /* 0x0000000471487c23 */ /* 0x008fe20008010048 */
[----:B------:R-:W-:Y:S01]  /*0bc0*/  FFMA.FTZ R73, R112, UR4, R73 ;  /* 0x0000000470497c23 */ /* 0x000fe20008010049 */
[----:B------:R-:W-:Y:S01]  /*0bd0*/  FFMA.FTZ R74, R79, UR4, R74 ;  /* 0x000000044f4a7c23 */ /* 0x000fe2000801004a */
[----:B------:R-:W-:Y:S01]  /*0be0*/  FFMA.FTZ R75, R78, UR4, R75 ;  /* 0x000000044e4b7c23 */ /* 0x000fe2000801004b */
[----:B------:R-:W-:Y:S06]  /*0bf0*/  BRA `(.L_x_8065) ;  /* 0x0000000000507947 */ /* 0x000fec0003800000 */
.L_x_8064:
[----:B-----5:R-:W-:Y:S02]  /*0c00*/  PRMT R73, R77, 0x7632, R73 ;  /* 0x000076324d497816 */ /* 0x020fe40000000049 */
        /* <DEDUP_REMOVED lines=17> */
[----:B------:R-:W-:-:S02]  /*0d20*/  FMUL.FTZ R81, R81, UR4 ;  /* 0x0000000451517c20 */ /* 0x000fc40008410000 */
[----:B------:R-:W-:-:S07]  /*0d30*/  FMUL.FTZ R75, R108, UR4 ;  /* 0x000000046c4b7c20 */ /* 0x000fce0008410000 */
.L_x_8065:
[----:B------:R-:W0:Y:S01]  /*0d40*/  LDC.64 R76, c[0x0][0x3a8] ;  /* 0x0000ea00ff4c7b82 */ /* 0x000e220000000a00 */
[C---:B------:R-:W-:Y:S01]  /*0d50*/  IADD3 R108, PT, PT, R107.reuse, 0x80, RZ ;  /* 0x000000806b6c7810 */ /* 0x040fe20007ffe0ff */
[----:B0-----:R-:W-:-:S05]  /*0d60*/  IMAD.WIDE.U32 R76, R107, 0x20, R76 ;  /* 0x000000206b4c7825 */ /* 0x001fca00078e004c */
[----:B------:R0:W-:Y:S04]  /*0d70*/  STG.E.128 desc[UR8][R76.64], R80 ;  /* 0x000000504c007986 */ /* 0x0001e8000c101d08 */
[----:B------:R0:W-:Y:S02]  /*0d80*/  STG.E.128 desc[UR8][R76.64+0x10], R72 ;  /* 0x000010484c007986 */ /* 0x0001e4000c101d08 */
.L_x_8063:
[----:B------:R-:W-:Y:S05]  /*0d90*/  BSYNC.RECONVERGENT B0 ;  /* 0x0000000000007941 */ /* 0x000fea0003800200 */
.L_x_8062:
[----:B------:R-:W-:Y:S01]  /*0da0*/  ISETP.GE.U32.AND P0, PT, R104, 0x100, PT ;  /* 0x000001006800780c */ /* 0x000fe20003f06070 */
[----:B------:R-:W-:-:S12]  /*0db0*/  BSSY.RECONVERGENT B0, `(.L_x_8066) ;  /* 0x000003a000007945 */ /* 0x000fd80003800200 */
        /* <DEDUP_REMOVED lines=8> */
[----:B-1----:R-:W-:-:S05]  /*0e40*/  IMAD.WIDE.U32 R110, R108, 0x20, R110 ;  /* 0x000000206c6e7825 */ /* 0x002fca00078e006e */
[----:B0-----:R-:W2:Y:S04]  /*0e50*/  LDG.E.128 R76, desc[UR8][R110.64] ;  /* 0x000000086e4c7981 */ /* 0x001ea8000c1e1d00 */
[----:B------:R-:W3:Y:S01]  /*0e60*/  LDG.E.128 R52, desc[UR8][R110.64+0x10] ;  /* 0x000010086e347981 */ /* 0x000ee2000c1e1d00 */
[C---:B-----5:R-:W-:Y:S02]  /*0e70*/  PRMT R109, R48.reuse, 0x7632, R109 ;  /* 0x00007632306d7816 */ /* 0x060fe4000000006d */
[----:B------:R-:W-:Y:S02]  /*0e80*/  SHF.L.U32 R113, R48, 0x10, RZ ;  /* 0x0000001030717819 */ /* 0x000fe400000006ff */
[C---:B------:R-:W-:Y:S02]  /*0e90*/  PRMT R114, R50.reuse, 0x7632, R114 ;  /* 0x0000763232727816 */ /* 0x040fe40000000072 */
[----:B------:R-:W-:-:S02]  /*0ea0*/  SHF.L.U32 R117, R50, 0x10, RZ ;  /* 0x0000001032757819 */ /* 0x000fc400000006ff */
[----:B------:R-:W-:Y:S02]  /*0eb0*/  SHF.L.U32 R50, R109, 0x10, RZ ;  /* 0x000000106d327819 */ /* 0x000fe400000006ff */
[----:B------:R-:W-:Y:S02]  /*0ec0*/  PRMT R112, R49, 0x7632, R112 ;  /* 0x0000763231707816 */ /* 0x000fe40000000070 */
[----:B------:R-:W-:Y:S02]  /*0ed0*/  PRMT R109, R51, 0x7632, R109 ;  /* 0x00007632336d7816 */ /* 0x000fe4000000006d */
[----:B------:R-:W-:Y:S02]  /*0ee0*/  SHF.L.U32 R115, R49, 0x10, RZ ;  /* 0x0000001031737819 */ /* 0x000fe400000006ff */
[----:B------:R-:W-:Y:S02]  /*0ef0*/  SHF.L.U32 R119, R51, 0x10, RZ ;  /* 0x0000001033777819 */ /* 0x000fe400000006ff */
[----:B------:R-:W-:-:S02]  /*0f00*/  SHF.L.U32 R112, R112, 0x10, RZ ;  /* 0x0000001070707819 */ /* 0x000fc400000006ff */
[----:B------:R-:W-:Y:S01]  /*0f10*/  SHF.L.U32 R114, R114, 0x10, RZ ;  /* 0x0000001072727819 */ /* 0x000fe200000006ff */
[----:B--2---:R-:W-:Y:S01]  /*0f20*/  FFMA.FTZ R48, R113, UR4, R76 ;  /* 0x0000000471307c23 */ /* 0x004fe2000801004c */
[----:B------:R-:W-:Y:S01]  /*0f30*/  SHF.L.U32 R76, R109, 0x10, RZ ;  /* 0x000000106d4c7819 */ /* 0x000fe200000006ff */
        /* <DEDUP_REMOVED lines=8> */
.L_x_8068:
[C---:B-----5:R-:W-:Y:S02]  /*0fc0*/  PRMT R53, R49.reuse, 0x7632, R53 ;  /* 0x0000763231357816 */ /* 0x060fe40000000035 */
[C---:B------:R-:W-:Y:S02]  /*0fd0*/  PRMT R55, R50.reuse, 0x7632, R55 ;  /* 0x0000763232377816 */ /* 0x040fe40000000037 */
[----:B0-----:R-:W-:Y:S02]  /*0fe0*/  SHF.L.U32 R76, R50, 0x10, RZ ;  /* 0x00000010324c7819 */ /* 0x001fe400000006ff */
[----:B------:R-:W-:Y:S02]  /*0ff0*/  PRMT R52, R48, 0x7632, R52 ;  /* 0x0000763230347816 */ /* 0x000fe40000000034 */
[----:B------:R-:W-:Y:S02]  /*1000*/  SHF.L.U32 R54, R49, 0x10, RZ ;  /* 0x0000001031367819 */ /* 0x000fe400000006ff */
[----:B------:R-:W-:-:S02]  /*1010*/  PRMT R50, R51, 0x7632, R50 ;  /* 0x0000763233327816 */ /* 0x000fc40000000032 */
[----:B------:R-:W-:Y:S02]  /*1020*/  SHF.L.U32 R51, R51, 0x10, RZ ;  /* 0x0000001033337819 */ /* 0x000fe400000006ff */
[----:B------:R-:W-:Y:S02]  /*1030*/  SHF.L.U32 R53, R53, 0x10, RZ ;  /* 0x0000001035357819 */ /* 0x000fe400000006ff */
[----:B------:R-:W-:Y:S02]  /*1040*/  SHF.L.U32 R55, R55, 0x10, RZ ;  /* 0x0000001037377819 */ /* 0x000fe400000006ff */
[----:B------:R-:W-:Y:S02]  /*1050*/  SHF.L.U32 R48, R48, 0x10, RZ ;  /* 0x0000001030307819 */ /* 0x000fe400000006ff */
[----:B------:R-:W-:Y:S01]  /*1060*/  SHF.L.U32 R49, R52, 0x10, RZ ;  /* 0x0000001034317819 */ /* 0x000fe200000006ff */
[----:B------:R-:W-:Y:S01]  /*1070*/  FMUL.FTZ R52, R76, UR4 ;  /* 0x000000044c347c20 */ /* 0x000fe20008410000 */
[----:B------:R-:W-:Y:S01]  /*1080*/  SHF.L.U32 R77, R50, 0x10, RZ ;  /* 0x00000010324d7819 */ /* 0x000fe200000006ff */
[----:B------:R-:W-:Y:S01]  /*1090*/  FMUL.FTZ R50, R54, UR4 ;  /* 0x0000000436327c20 */ /* 0x000fe20008410000 */
[----:B------:R-:W-:Y:S01]  /*10a0*/  FMUL.FTZ R54, R51, UR4 ;  /* 0x0000000433367c20 */ /* 0x000fe20008410000 */
[----:B------:R-:W-:Y:S01]  /*10b0*/  FMUL.FTZ R51, R53, UR4 ;  /* 0x0000000435337c20 */ /* 0x000fe20008410000 */
[----:B------:R-:W-:Y:S01]  /*10c0*/  FMUL.FTZ R53, R55, UR4 ;  /* 0x0000000437357c20 */ /* 0x000fe20008410000 */
[----:B------:R-:W-:Y:S01]  /*10d0*/  FMUL.FTZ R48, R48, UR4 ;  /* 0x0000000430307c20 */ /* 0x000fe20008410000 */
[----:B------:R-:W-:Y:S01]  /*10e0*/  FMUL.FTZ R49, R49, UR4 ;  /* 0x0000000431317c20 */ /* 0x000fe20008410000 */
[----:B------:R-:W-:-:S07]  /*10f0*/  FMUL.FTZ R55, R77, UR4 ;  /* 0x000000044d377c20 */ /* 0x000fce0008410000 */
.L_x_8069:
[----:B------:R-:W0:Y:S02]  /*1100*/  LDC.64 R76, c[0x0][0x3a8] ;  /* 0x0000ea00ff4c7b82 */ /* 0x000e240000000a00 */
[C---:B0-----:R-:W-:Y:S01]  /*1110*/  IMAD.WIDE.U32 R76, R108.reuse, 0x20, R76 ;  /* 0x000000206c4c7825 */ /* 0x041fe200078e004c */
[----:B------:R-:W-:-:S04]  /*1120*/  IADD3 R108, PT, PT, R108, 0x80, RZ ;  /* 0x000000806c6c7810 */ /* 0x000fc80007ffe0ff */
[----:B------:R1:W-:Y:S04]  /*1130*/  STG.E.128 desc[UR8][R76.64], R48 ;  /* 0x000000304c007986 */ /* 0x0003e8000c101d08 */
[----:B------:R1:W-:Y:S02]  /*1140*/  STG.E.128 desc[UR8][R76.64+0x10], R52 ;  /* 0x000010344c007986 */ /* 0x0003e4000c101d08 */
.L_x_8067:
[----:B------:R-:W-:Y:S05]  /*1150*/  BSYNC.RECONVERGENT B0 ;  /* 0x0000000000007941 */ /* 0x000fea0003800200 */
.L_x_8066:
[----:B------:R-:W-:Y:S01]  /*1160*/  ISETP.GE.U32.AND P1, PT, R104, 0x180, PT ;  /* 0x000001806800780c */ /* 0x000fe20003f26070 */
[----:B------:R-:W-:-:S12]  /*1170*/  BSSY.RECONVERGENT B0, `(.L_x_8070) ;  /* 0x000003a000007945 */ /* 0x000fd80003800200 */
[----:B------:R-:W-:Y:S05]  /*1180*/  @!P1 BRA `(.L_x_8071) ;  /* 0x0000000000e09947 */ /* 0x000fea0003800000 */
[----:B------:R-:W2:Y:S02]  /*1190*/  LDC.64 R56, c[0x0][0x390] ;  /* 0x0000e400ff387b82 */ /* 0x000ea40000000a00 */
[----:B--2---:R-:W-:-:S06]  /*11a0*/  IMAD.WIDE.U32 R56, R108, 0x10, R56 ;  /* 0x000000106c387825 */ /* 0x004fcc00078e0038 */
[----:B------:R-:W5:Y:S01]  /*11b0*/  LDG.E.128 R56, desc[UR8][R56.64] ;  /* 0x0000000838387981 */ /* 0x000f62000c1e1d00 */
[----:B------:R-:W-:-:S04]  /*11c0*/  UISETP.NE.U32.AND UP1, UPT, UR10, URZ, UPT ;  /* 0x000000ff0a00728c */ /* 0x000fc8000bf25070 */
[----:B------:R-:W-:-:S09]  /*11d0*/  UISETP.NE.AND.EX UP1, UPT, UR11, URZ, UPT, UP1 ;  /* 0x000000ff0b00728c */ /* 0x000fd2000bf25310 */
[----:B------:R-:W-:Y:S05]  /*11e0*/  BRA.U !UP1, `(.L_x_8072) ;  /* 0x0000000109647547 */ /* 0x000fea000b800000 */
[----:B------:R-:W2:Y:S02]  /*11f0*/  LDC.64 R110, c[0x0][0x3a0] ;  /* 0x0000e800ff6e7b82 */ /* 0x000ea40000000a00 */
[----:B--2---:R-:W-:-:S05]  /*1200*/  IMAD.WIDE.U32 R110, R108, 0x20, R110 ;  /* 0x000000206c6e7825 */ /* 0x004fca00078e006e */
[----:B01----:R-:W2:Y:S04]  /*1210*/  LDG.E.128 R76, desc[UR8][R110.64] ;  /* 0x000000086e4c7981 */ /* 0x003ea8000c1e1d00 */
        /* <DEDUP_REMOVED lines=22> */
.L_x_8072:
[C---:B-----5:R-:W-:Y:S02]  /*1380*/  PRMT R61, R57.reuse, 0x7632, R61 ;  /* 0x00007632393d7816 */ /* 0x060fe4000000003d */
[C---:B------:R-:W-:Y:S02]  /*1390*/  PRMT R63, R58.reuse, 0x7632, R63 ;  /* 0x000076323a3f7816 */ /* 0x040fe4000000003f */
[----:B01----:R-:W-:Y:S02]  /*13a0*/  SHF.L.U32 R76, R58, 0x10, RZ ;  /* 0x000000103a4c7819 */ /* 0x003fe400000006ff */
        /* <DEDUP_REMOVED lines=17> */
.L_x_8073:
[----:B------:R-:W0:Y:S02]  /*14c0*/  LDC.64 R76, c[0x0][0x3a8] ;  /* 0x0000ea00ff4c7b82 */ /* 0x000e240000000a00 */
[C---:B0-----:R-:W-:Y:S01]  /*14d0*/  IMAD.WIDE.U32 R76, R108.reuse, 0x20, R76 ;  /* 0x000000206c4c7825 */ /* 0x041fe200078e004c */
[----:B------:R-:W-:-:S04]  /*14e0*/  IADD3 R108, PT, PT, R108, 0x80, RZ ;  /* 0x000000806c6c7810 */ /* 0x000fc80007ffe0ff */
[----:B------:R2:W-:Y:S04]  /*14f0*/  STG.E.128 desc[UR8][R76.64], R56 ;  /* 0x000000384c007986 */ /* 0x0005e8000c101d08 */
[----:B------:R2:W-:Y:S02]  /*1500*/  STG.E.128 desc[UR8][R76.64+0x10], R60 ;  /* 0x0000103c4c007986 */ /* 0x0005e4000c101d08 */
.L_x_8071:
[----:B------:R-:W-:Y:S05]  /*1510*/  BSYNC.RECONVERGENT B0 ;  /* 0x0000000000007941 */ /* 0x000fea0003800200 */
.L_x_8070:
[----:B------:R-:W-:Y:S01]  /*1520*/  ISETP.GE.U32.AND P2, PT, R104, 0x200, PT ;  /* 0x000002006800780c */ /* 0x000fe20003f46070 */
[----:B------:R-:W-:-:S12]  /*1530*/  BSSY.RECONVERGENT B0, `(.L_x_8074) ;  /* 0x0000039000007945 */ /* 0x000fd80003800200 */
[----:B------:R-:W-:Y:S05]  /*1540*/  @!P2 BRA `(.L_x_8075) ;  /* 0x0000000000dca947 */ /* 0x000fea0003800000 */
[----:B------:R-:W3:Y:S02]  /*1550*/  LDC.64 R64, c[0x0][0x390] ;  /* 0x0000e400ff407b82 */ /* 0x000ee40000000a00 */
[----:B---3--:R-:W-:-:S06]  /*1560*/  IMAD.WIDE.U32 R64, R108, 0x10, R64 ;  /* 0x000000106c407825 */ /* 0x008fcc00078e0040 */
[----:B------:R-:W5:Y:S01]  /*1570*/  LDG.E.128 R64, desc[UR8][R64.64] ;  /* 0x0000000840407981 */ /* 0x000f62000c1e1d00 */
[----:B------:R-:W-:-:S04]  /*1580*/  UISETP.NE.U32.AND UP1, UPT, UR10, URZ, UPT ;  /* 0x000000ff0a00728c */ /* 0x000fc8000bf25070 */
[----:B------:R-:W-:-:S09]  /*1590*/  UISETP.NE.AND.EX UP1, UPT, UR11, URZ, UPT, UP1 ;  /* 0x000000ff0b00728c */ /* 0x000fd2000bf25310 */
[----:B------:R-:W-:Y:S05]  /*15a0*/  BRA.U !UP1, `(.L_x_8076) ;  /* 0x0000000109647547 */ /* 0x000fea000b800000 */
[----:B------:R-:W3:Y:S02]  /*15b0*/  LDC.64 R110, c[0x0][0x3a0] ;  /* 0x0000e800ff6e7b82 */ /* 0x000ee40000000a00 */
[----:B---3--:R-:W-:-:S05]  /*15c0*/  IMAD.WIDE.U32 R110, R108, 0x20, R110 ;  /* 0x000000206c6e7825 */ /* 0x008fca00078e006e */
[----:B012---:R-:W2:Y:S04]  /*15d0*/  LDG.E.128 R76, desc[UR8][R110.64] ;  /* 0x000000086e4c7981 */ /* 0x007ea8000c1e1d00 */
        /* <DEDUP_REMOVED lines=22> */
.L_x_8076:
[C---:B-----5:R-:W-:Y:S02]  /*1740*/  PRMT R69, R65.reuse, 0x7632, R69 ;  /* 0x0000763241457816 */ /* 0x060fe40000000045 */
[C---:B------:R-:W-:Y:S02]  /*1750*/  PRMT R71, R66.reuse, 0x7632, R71 ;  /* 0x0000763242477816 */ /* 0x040fe40000000047 */
[----:B012---:R-:W-:Y:S02]  /*1760*/  SHF.L.U32 R76, R66, 0x10, RZ ;  /* 0x00000010424c7819 */ /* 0x007fe400000006ff */
        /* <DEDUP_REMOVED lines=17> */
.L_x_8077:
[----:B------:R-:W0:Y:S02]  /*1880*/  LDC.64 R76, c[0x0][0x3a8] ;  /* 0x0000ea00ff4c7b82 */ /* 0x000e240000000a00 */
[----:B0-----:R-:W-:-:S05]  /*1890*/  IMAD.WIDE.U32 R76, R108, 0x20, R76 ;  /* 0x000000206c4c7825 */ /* 0x001fca00078e004c */
[----:B------:R3:W-:Y:S04]  /*18a0*/  STG.E.128 desc[UR8][R76.64], R64 ;  /* 0x000000404c007986 */ /* 0x0007e8000c101d08 */
[----:B------:R3:W-:Y:S02]  /*18b0*/  STG.E.128 desc[UR8][R76.64+0x10], R68 ;  /* 0x000010444c007986 */ /* 0x0007e4000c101d08 */
.L_x_8075:
[----:B------:R-:W-:Y:S05]  /*18c0*/  BSYNC.RECONVERGENT B0 ;  /* 0x0000000000007941 */ /* 0x000fea0003800200 */
.L_x_8074:
[----:B0123--:R-:W-:Y:S01]  /*18d0*/  FADD.FTZ R76, RZ, R80 ;  /* 0x00000050ff4c7221 */ /* 0x00ffe20000010000 */
[C---:B------:R-:W-:Y:S01]  /*18e0*/  ISETP.GT.U32.AND P6, PT, R104.reuse, 0xff, PT ;  /* 0x000000ff6800780c */ /* 0x040fe20003fc4070 */
[----:B------:R-:W0:Y:S01]  /*18f0*/  S2UR UR5, SR_CgaCtaId ;  /* 0x00000000000579c3 */ /* 0x000e220000008800 */
[C---:B------:R-:W-:Y:S01]  /*1900*/  ISETP.GT.U32.AND P5, PT, R104.reuse, 0x17f, PT ;  /* 0x0000017f6800780c */ /* 0x040fe20003fa4070 */
[----:B------:R-:W-:Y:S01]  /*1910*/  FADD.FTZ R77, R81, R76 ;  /* 0x0000004c514d7221 */ /* 0x000fe20000010000 */
[----:B------:R-:W-:Y:S01]  /*1920*/  ISETP.GT.U32.AND P4, PT, R104, 0x1ff, PT ;  /* 0x000001ff6800780c */ /* 0x000fe20003f84070 */
[----:B------:R-:W-:Y:S01]  /*1930*/  UMOV UR4, 0x400 ;  /* 0x0000040000047882 */ /* 0x000fe20000000000 */
[----:B------:R-:W-:Y:S01]  /*1940*/  BSSY.RECONVERGENT B0, `(.L_x_8078) ;  /* 0x00000ec000007945 */ /* 0x000fe20003800200 */
        /* <DEDUP_REMOVED lines=102> */
[----:B------:R-:W-:Y:S01]  /*1fb0*/  @!P5 LEA R111, R106, UR4, 0x3 ;  /* 0x000000046a6fdc11 */ /* 0x000fe2000f8e18ff */
        /* <DEDUP_REMOVED lines=17> */
[----:B0-----:R-:W-:-:S05]  /*20d0*/  FADD.FTZ R109, R108, R109 ;  /* 0x0000006d6c6d7221 */ /* 0x001fca0000010000 */
[----:B------:R-:W0:Y:S02]  /*20e0*/  SHFL.BFLY PT, R110, R109, 0x10, 0x1f ;  /* 0x0e001f006d6e7f89 */ /* 0x000e2400000e0000 */
[----:B0-----:R-:W-:Y:S01]  /*20f0*/  FADD.FTZ R77, R109, R110 ;  /* 0x0000006e6d4d7221 */ /* 0x001fe20000010000 */
[----:B------:R-:W-:Y:S02]  /*2100*/  @!P4 LOP3.LUT R110, R78, 0x18, RZ, 0xc0, !PT ;  /* 0x000000184e6ec812 */ /* 0x000fe400078ec0ff */
[----:B------:R-:W-:Y:S01]  /*2110*/  CS2R R78, SRZ ;  /* 0x00000000004e7805 */ /* 0x000fe2000001ff00 */
[----:B------:R-:W-:Y:S01]  /*2120*/  HFMA2 R109, -RZ, RZ, 0, 0 ;  /* 0x00000000ff6d7431 */ /* 0x000fe200000001ff */
[----:B------:R-:W-:Y:S01]  /*2130*/  @!P5 MOV R109, R2 ;  /* 0x00000002006dd202 */ /* 0x000fe20000000f00 */
        /* <DEDUP_REMOVED lines=8> */
[----:B------:R-:W-:Y:S02]  /*21c0*/  I2FP.F32.S32 R112, R112 ;  /* 0x0000007000707245 */ /* 0x000fe40000201400 */
[----:B------:R-:W-:Y:S01]  /*21d0*/  I2FP.F32.S32 R108, R115 ;  /* 0x00000073006c7245 */ /* 0x000fe20000201400 */
[----:B------:R-:W0:Y:S03]  /*21e0*/  SHFL.DOWN PT, R76, R115, 0x1, 0x1f ;  /* 0x08201f00734c7f89 */ /* 0x000e2600000e0000 */
[----:B------:R-:W1:Y:S01]  /*21f0*/  MUFU.RCP R116, R108 ;  /* 0x0000006c00747308 */ /* 0x000e620000001000 */
[----:B0-----:R-:W-:-:S02]  /*2200*/  IADD3 R115, PT, PT, R115, R76, RZ ;  /* 0x0000004c73737210 */ /* 0x001fc40007ffe0ff */
        /* <DEDUP_REMOVED lines=19> */
[C---:B------:R-:W-:Y:S01]  /*2340*/  FFMA.FTZ R76, R108.reuse, R77, R113 ;  /* 0x0000004d6c4c7223 */ /* 0x040fe20000010071 */
[----:B------:R-:W-:Y:S02]  /*2350*/  MOV R113, UR6 ;  /* 0x0000000600717c02 */ /* 0x000fe40008000f00 */
[----:B------:R-:W-:Y:S01]  /*2360*/  FMUL.FTZ R109, R108, R109 ;  /* 0x0000006d6c6d7220 */ /* 0x000fe20000410000 */
[----:B---3--:R-:W-:Y:S01]  /*2370*/  FMUL.FTZ R76, R115, R76 ;  /* 0x0000004c734c7220 */ /* 0x008fe20000410000 */
[----:B-1----:R-:W-:Y:S02]  /*2380*/  FADD.FTZ R110, R79, R110 ;  /* 0x0000006e4f6e7221 */ /* 0x002fe40000010000 */
[----:B------:R-:W-:Y:S01]  /*2390*/  FMUL.FTZ R111, R109, R111 ;  /* 0x0000006f6d6f7220 */ /* 0x000fe20000410000 */
[----:B------:R-:W0:Y:S01]  /*23a0*/  LDC R79, c[0x0][0x448] ;  /* 0x00011200ff4f7b82 */ /* 0x000e220000000800 */
[----:B------:R-:W1:Y:S02]  /*23b0*/  SHFL.IDX PT, R109, R76, RZ, 0x1f ;  /* 0x00001fff4c6d7589 */ /* 0x000e6400000e0000 */
[----:B------:R-:W-:Y:S01]  /*23c0*/  FFMA.FTZ R110, R115, R111, R110 ;  /* 0x0000006f736e7223 */ /* 0x000fe2000001006e */
[----:B------:R-:W-:-:S05]  /*23d0*/  MOV R111, UR6 ;  /* 0x00000006006f7c02 */ /* 0x000fca0008000f00 */
[----:B------:R-:W0:Y:S01]  /*23e0*/  SHFL.IDX PT, R110, R110, RZ, 0x1f ;  /* 0x00001fff6e6e7589 */ /* 0x000e2200000e0000 */
[----:B-1----:R-:W-:-:S05]  /*23f0*/  FMUL.FTZ R77, R109, R109 ;  /* 0x0000006d6d4d7220 */ /* 0x002fca0000410000 */
[----:B------:R-:W-:Y:S02]  /*2400*/  FSEL R78, R77, RZ, !P5 ;  /* 0x000000ff4d4e7208 */ /* 0x000fe40006800000 */
[----:B------:R-:W-:Y:S01]  /*2410*/  PLOP3.LUT P5, PT, PT, PT, UP3, 0x40, 0x4 ;  /* 0x000000000004781c */ /* 0x000fe20003fae838 */
[----:B0-----:R-:W-:-:S03]  /*2420*/  FFMA.FTZ R77, R110, UR12, R79 ;  /* 0x0000000c6e4d7c23 */ /* 0x001fc6000801004f */
[----:B------:R-:W-:Y:S01]  /*2430*/  FSEL R110, R109, RZ, P5 ;  /* 0x000000ff6d6e7208 */ /* 0x000fe20002800000 */
[----:B------:R-:W-:Y:S02]  /*2440*/  FADD.FTZ R108, R77, R78 ;  /* 0x0000004e4d6c7221 */ /* 0x000fe40000010000 */
[----:B------:R-:W0:Y:S01]  /*2450*/  @!P4 LDC.64 R78, c[0x0][0x3c0] ;  /* 0x0000f000ff4ecb82 */ /* 0x000e220000000a00 */
[----:B------:R-:W-:-:S03]  /*2460*/  R2UR UR5, R110 ;  /* 0x000000006e0572ca */ /* 0x000fc600000e0000 */
[----:B------:R-:W1:Y:S04]  /*2470*/  MUFU.RSQ R108, R108 ;  /* 0x0000006c006c7308 */ /* 0x000e680000001400 */
[----:B------:R-:W2:Y:S01]  /*2480*/  @!P4 LDC.64 R76, c[0x0][0x3c8] ;  /* 0x0000f200ff4ccb82 */ /* 0x000ea20000000a00 */
[----:B-1----:R-:W-:Y:S01]  /*2490*/  R2UR UR4, R108 ;  /* 0x000000006c0472ca */ /* 0x002fe200000e0000 */
[----:B0-----:R-:W-:-:S05]  /*24a0*/  @!P4 IMAD.WIDE R78, R111, 0x4, R78 ;  /* 0x000000046f4ec825 */ /* 0x001fca00078e024e */
[----:B------:R0:W-:Y:S01]  /*24b0*/  @!P4 STG.E desc[UR8][R78.64], R109 ;  /* 0x0000006d4e00c986 */ /* 0x0001e2000c101908 */
[----:B--2---:R-:W-:-:S06]  /*24c0*/  @!P4 IMAD.WIDE R76, R113, 0x4, R76 ;  /* 0x00000004714cc825 */ /* 0x004fcc00078e024c */
[----:B------:R-:W-:-:S05]  /*24d0*/  MOV R111, UR4 ;  /* 0x00000004006f7c02 */ /* 0x000fca0008000f00 */
[----:B------:R0:W-:Y:S01]  /*24e0*/  @!P4 STG.E desc[UR8][R76.64], R111 ;  /* 0x0000006f4c00c986 */ /* 0x0001e2000c101908 */
[----:B------:R-:W-:Y:S05]  /*24f0*/  @!P3 BRA `(.L_x_8079) ;  /* 0x0000000000c0b947 */ /* 0x000fea0003800000 */
[----:B0-----:R-:W-:Y:S01]  /*2500*/  FADD.FTZ R76, R80, -UR5 ;  /* 0x80000005504c7e21 */ /* 0x001fe20008010000 */
[----:B------:R-:W-:Y:S01]  /*2510*/  SHF.L.U32 R77, R44, 0x10, RZ ;  /* 0x000000102c4d7819 */ /* 0x000fe200000006ff */
[----:B------:R-:W-:Y:S01]  /*2520*/  FADD.FTZ R78, R82, -UR5 ;  /* 0x80000005524e7e21 */ /* 0x000fe20008010000 */
[----:B------:R-:W-:Y:S01]  /*2530*/  SHF.L.U32 R79, R40, 0x10, RZ ;  /* 0x00000010284f7819 */ /* 0x000fe200000006ff */
[----:B------:R-:W-:Y:S01]  /*2540*/  FMUL.FTZ R76, R76, UR4 ;  /* 0x000000044c4c7c20 */ /* 0x000fe20008410000 */
[----:B------:R-:W-:Y:S01]  /*2550*/  SHF.L.U32 R109, R45, 0x10, RZ ;  /* 0x000000102d6d7819 */ /* 0x000fe200000006ff */
[----:B------:R-:W-:Y:S01]  /*2560*/  FMUL.FTZ R78, R78, UR4 ;  /* 0x000000044e4e7c20 */ /* 0x000fe20008410000 */
[----:B------:R-:W-:Y:S01]  /*2570*/  SHF.L.U32 R111, R41, 0x10, RZ ;  /* 0x00000010296f7819 */ /* 0x000fe200000006ff */
[----:B------:R-:W-:Y:S01]  /*2580*/  FFMA.FTZ R76, R76, R77, R79 ;  /* 0x0000004d4c4c7223 */ /* 0x000fe2000001004f */
[----:B------:R-:W-:Y:S01]  /*2590*/  FADD.FTZ R79, R83, -UR5 ;  /* 0x80000005534f7e21 */ /* 0x000fe20008010000 */
[----:B------:R-:W-:Y:S01]  /*25a0*/  FADD.FTZ R108, R72, -UR5 ;  /* 0x80000005486c7e21 */ /* 0x000fe20008010000 */
[----:B------:R-:W-:Y:S01]  /*25b0*/  SHF.L.U32 R110, R11, 0x10, RZ ;  /* 0x000000100b6e7819 */ /* 0x000fe200000006ff */
[----:B------:R-:W-:Y:S01]  /*25c0*/  FFMA.FTZ R77, R78, R109, R111 ;  /* 0x0000006d4e4d7223 */ /* 0x000fe2000001006f */
[----:B------:R-:W-:Y:S01]  /*25d0*/  SHF.L.U32 R78, R10, 0x10, RZ ;  /* 0x000000100a4e7819 */ /* 0x000fe200000006ff */
[----:B------:R-:W-:Y:S01]  /*25e0*/  FADD.FTZ R112, R73, -UR5 ;  /* 0x8000000549707e21 */ /* 0x000fe20008010000 */
        /* <DEDUP_REMOVED lines=8> */
[----:B------:R-:W-:Y:S01]  /*2670*/  FFMA.FTZ R78, R108, R109, R111 ;  /* 0x0000006d6c4e7223 */ /* 0x000fe2000001006f */
[----:B------:R-:W-:Y:S01]  /*2680*/  FADD.FTZ R79, R74, -UR5 ;  /* 0x800000054a4f7e21 */ /* 0x000fe20008010000 */
[----:B------:R-:W0:Y:S01]  /*2690*/  LDC.64 R108, c[0x0][0x428] ;  /* 0x00010a00ff6c7b82 */ /* 0x000e220000000a00 */
[----:B------:R-:W-:Y:S01]  /*26a0*/  FFMA.FTZ R111, R112, R113, R115 ;  /* 0x00000071706f7223 */ /* 0x000fe20000010073 */
[----:B------:R-:W-:Y:S01]  /*26b0*/  SHF.L.U32 R112, R47, 0x10, RZ ;  /* 0x000000102f707819 */ /* 0x000fe200000006ff */
[----:B------:R-:W-:Y:S01]  /*26c0*/  FMUL.FTZ R79, R79, UR4 ;  /* 0x000000044f4f7c20 */ /* 0x000fe20008410000 */
[----:B------:R-:W-:Y:S01]  /*26d0*/  SHF.L.U32 R114, R43, 0x10, RZ ;  /* 0x000000102b727819 */ /* 0x000fe200000006ff */
[----:B------:R-:W-:Y:S01]  /*26e0*/  FADD.FTZ R113, R75, -UR5 ;  /* 0x800000054b717e21 */ /* 0x000fe20008010000 */
[----:B------:R-:W-:-:S02]  /*26f0*/  F2FP.BF16.F32.PACK_AB R78, R111, R78 ;  /* 0x0000004e6f4e723e */ /* 0x000fc400000010ff */
[----:B------:R-:W-:Y:S01]  /*2700*/  F2FP.BF16.F32.PACK_AB R77, R110, R77 ;  /* 0x0000004d6e4d723e */ /* 0x000fe200000010ff */
[----:B------:R-:W-:Y:S01]  /*2710*/  FFMA.FTZ R115, R79, R112, R114 ;  /* 0x000000704f737223 */ /* 0x000fe20000010072 */
[----:B------:R-:W-:Y:S01]  /*2720*/  SHF.L.U32 R112, R7, 0x10, RZ ;  /* 0x0000001007707819 */ /* 0x000fe200000006ff */
[----:B------:R-:W-:Y:S01]  /*2730*/  FMUL.FTZ R113, R113, UR4 ;  /* 0x0000000471717c20 */ /* 0x000fe20008410000 */
[----:B------:R-:W-:Y:S01]  /*2740*/  SHF.L.U32 R114, R6, 0x10, RZ ;  /* 0x0000001006727819 */ /* 0x000fe200000006ff */
[----:B------:R-:W-:-:S04]  /*2750*/  FADD.FTZ R79, R81, -UR5 ;  /* 0x80000005514f7e21 */ /* 0x000fc80008010000 */
[----:B------:R-:W-:Y:S01]  /*2760*/  FFMA.FTZ R116, R113, R112, R114 ;  /* 0x0000007071747223 */ /* 0x000fe20000010072 */
[----:B------:R-:W-:Y:S01]  /*2770*/  SHF.L.U32 R112, R13, 0x10, RZ ;  /* 0x000000100d707819 */ /* 0x000fe200000006ff */
[----:B------:R-:W-:Y:S01]  /*2780*/  FMUL.FTZ R79, R79, UR4 ;  /* 0x000000044f4f7c20 */ /* 0x000fe20008410000 */
[----:B------:R-:W-:Y:S01]  /*2790*/  SHF.L.U32 R114, R12, 0x10, RZ ;  /* 0x000000100c727819 */ /* 0x000fe200000006ff */
[----:B0-----:R-:W-:-:S04]  /*27a0*/  IMAD.WIDE.U32 R108, R107, 0x10, R108 ;  /* 0x000000106b6c7825 */ /* 0x001fc800078e006c */
[----:B------:R-:W-:Y:S01]  /*27b0*/  FFMA.FTZ R113, R79, R112, R114 ;  /* 0x000000704f717223 */ /* 0x000fe20000010072 */
[----:B------:R-:W-:Y:S02]  /*27c0*/  F2FP.BF16.F32.PACK_AB R79, R116, R115 ;  /* 0x00000073744f723e */ /* 0x000fe400000010ff */
[----:B------:R-:W-:Y:S02]  /*27d0*/  IADD3 R107, PT, PT, R107, 0x80, RZ ;  /* 0x000000806b6b7810 */ /* 0x000fe40007ffe0ff */
[----:B------:R-:W-:-:S05]  /*27e0*/  F2FP.BF16.F32.PACK_AB R76, R113, R76 ;  /* 0x0000004c714c723e */ /* 0x000fca00000010ff */
[----:B------:R1:W-:Y:S02]  /*27f0*/  STG.E.128 desc[UR8][R108.64], R76 ;  /* 0x0000004c6c007986 */ /* 0x0003e4000c101d08 */
.L_x_8079:
[----:B------:R-:W-:Y:S05]  /*2800*/  BSYNC.RECONVERGENT B0 ;  /* 0x0000000000007941 */ /* 0x000fea0003800200 */
.L_x_8078:
[----:B------:R-:W-:Y:S04]  /*2810*/  BSSY.RECONVERGENT B0, `(.L_x_8080) ;  /* 0x0000032000007945 */ /* 0x000fe80003800200 */
[----:B------:R-:W-:Y:S05]  /*2820*/  @!P0 BRA `(.L_x_8081) ;  /* 0x0000000000c08947 */ /* 0x000fea0003800000 */
[----:B01----:R-:W-:Y:S01]  /*2830*/  FADD.FTZ R76, R48, -UR5 ;  /* 0x80000005304c7e21 */ /* 0x003fe20008010000 */
        /* <DEDUP_REMOVED lines=47> */
.L_x_8081:
[----:B------:R-:W-:Y:S05]  /*2b30*/  BSYNC.RECONVERGENT B0 ;  /* 0x0000000000007941 */ /* 0x000fea0003800200 */
.L_x_8080:
[----:B------:R-:W-:Y:S04]  /*2b40*/  BSSY.RECONVERGENT B0, `(.L_x_8082) ;  /* 0x0000032000007945 */ /* 0x000fe80003800200 */
[----:B------:R-:W-:Y:S05]  /*2b50*/  @!P1 BRA `(.L_x_8083) ;  /* 0x0000000000c09947 */ /* 0x000fea0003800000 */
[----:B012---:R-:W-:Y:S01]  /*2b60*/  FADD.FTZ R76, R56, -UR5 ;  /* 0x80000005384c7e21 */ /* 0x007fe20008010000 */
        /* <DEDUP_REMOVED lines=47> */
.L_x_8083:
[----:B------:R-:W-:Y:S05]  /*2e60*/  BSYNC.RECONVERGENT B0 ;  /* 0x0000000000007941 */ /* 0x000fea0003800200 */
.L_x_8082:
[----:B------:R-:W-:Y:S04]  /*2e70*/  BSSY.RECONVERGENT B0, `(.L_x_8084) ;  /* 0x0000031000007945 */ /* 0x000fe80003800200 */
[----:B------:R-:W-:Y:S05]  /*2e80*/  @!P2 BRA `(.L_x_8085) ;  /* 0x0000000000bca947 */ /* 0x000fea0003800000 */
[----:B0123--:R-:W-:Y:S01]  /*2e90*/  FADD.FTZ R76, R64, -UR5 ;  /* 0x80000005404c7e21 */ /* 0x00ffe20008010000 */
[----:B------:R-:W-:Y:S01]  /*2ea0*/  FADD.FTZ R78, R66, -UR5 ;  /* 0x80000005424e7e21 */ /* 0x000fe20008010000 */
        /* <DEDUP_REMOVED lines=12> */
[----:B------:R-:W-:Y:S01]  /*2f70*/  FADD.FTZ R78, R68, -UR5 ;  /* 0x80000005444e7e21 */ /* 0x000fe20008010000 */
[----:B------:R-:W-:-:S02]  /*2f80*/  SHF.L.U32 R79, R22, 0x10, RZ ;  /* 0x00000010164f7819 */ /* 0x000fc400000006ff */
[----:B------:R-:W-:Y:S01]  /*2f90*/  FFMA.FTZ R110, R108, R113, R115 ;  /* 0x000000716c6e7223 */ /* 0x000fe20000010073 */
[----:B------:R-:W-:Y:S01]  /*2fa0*/  SHF.L.U32 R109, R18, 0x10, RZ ;  /* 0x00000010126d7819 */ /* 0x000fe200000006ff */
[----:B------:R-:W-:Y:S01]  /*2fb0*/  FADD.FTZ R108, R69, -UR5 ;  /* 0x80000005456c7e21 */ /* 0x000fe20008010000 */
[----:B------:R-:W-:Y:S01]  /*2fc0*/  FMUL.FTZ R78, R78, UR4 ;  /* 0x000000044e4e7c20 */ /* 0x000fe20008410000 */
[----:B------:R-:W-:Y:S01]  /*2fd0*/  SHF.L.U32 R112, R100, 0x10, RZ ;  /* 0x0000001064707819 */ /* 0x000fe200000006ff */
[----:B------:R-:W-:Y:S01]  /*2fe0*/  FADD.FTZ R113, R71, -UR5 ;  /* 0x8000000547717e21 */ /* 0x000fe20008010000 */
[----:B------:R-:W-:Y:S01]  /*2ff0*/  SHF.L.U32 R114, R101, 0x10, RZ ;  /* 0x0000001065727819 */ /* 0x000fe200000006ff */
[----:B------:R-:W-:Y:S01]  /*3000*/  FMUL.FTZ R111, R108, UR4 ;  /* 0x000000046c6f7c20 */ /* 0x000fe20008410000 */
[----:B------:R-:W-:Y:S01]  /*3010*/  FFMA.FTZ R78, R78, R79, R109 ;  /* 0x0000004f4e4e7223 */ /* 0x000fe2000001006d */
[----:B------:R-:W-:Y:S01]  /*3020*/  FADD.FTZ R79, R70, -UR5 ;  /* 0x80000005464f7e21 */ /* 0x000fe20008010000 */
[----:B------:R-:W0:Y:S01]  /*3030*/  LDC.64 R108, c[0x0][0x428] ;  /* 0x00010a00ff6c7b82 */ /* 0x000e220000000a00 */
[----:B------:R-:W-:Y:S01]  /*3040*/  FFMA.FTZ R111, R111, R112, R114 ;  /* 0x000000706f6f7223 */ /* 0x000fe20000010072 */
[----:B------:R-:W-:Y:S01]  /*3050*/  SHF.L.U32 R112, R23, 0x10, RZ ;  /* 0x0000001017707819 */ /* 0x000fe200000006ff */
[----:B------:R-:W-:Y:S01]  /*3060*/  FMUL.FTZ R79, R79, UR4 ;  /* 0x000000044f4f7c20 */ /* 0x000fe20008410000 */
[----:B------:R-:W-:Y:S01]  /*3070*/  SHF.L.U32 R114, R19, 0x10, RZ ;  /* 0x0000001013727819 */ /* 0x000fe200000006ff */
[----:B------:R-:W-:Y:S01]  /*3080*/  FMUL.FTZ R113, R113, UR4 ;  /* 0x0000000471717c20 */ /* 0x000fe20008410000 */
[----:B------:R-:W-:-:S02]  /*3090*/  F2FP.BF16.F32.PACK_AB R78, R111, R78 ;  /* 0x0000004e6f4e723e */ /* 0x000fc400000010ff */
[----:B------:R-:W-:Y:S01]  /*30a0*/  F2FP.BF16.F32.PACK_AB R77, R110, R77 ;  /* 0x0000004d6e4d723e */ /* 0x000fe200000010ff */
[----:B------:R-:W-:Y:S01]  /*30b0*/  FFMA.FTZ R115, R79, R112, R114 ;  /* 0x000000704f737223 */ /* 0x000fe20000010072 */
[----:B------:R-:W-:Y:S01]  /*30c0*/  SHF.L.U32 R112, R102, 0x10, RZ ;  /* 0x0000001066707819 */ /* 0x000fe200000006ff */
[----:B------:R-:W-:Y:S01]  /*30d0*/  FADD.FTZ R79, R65, -UR5 ;  /* 0x80000005414f7e21 */ /* 0x000fe20008010000 */
[----:B------:R-:W-:-:S03]  /*30e0*/  SHF.L.U32 R114, R103, 0x10, RZ ;  /* 0x0000001067727819 */ /* 0x000fc600000006ff */
[----:B------:R-:W-:Y:S02]  /*30f0*/  FMUL.FTZ R79, R79, UR4 ;  /* 0x000000044f4f7c20 */ /* 0x000fe40008410000 */
[----:B------:R-:W-:Y:S01]  /*3100*/  FFMA.FTZ R116, R113, R112, R114 ;  /* 0x0000007071747223 */ /* 0x000fe20000010072 */
[----:B------:R-:W-:Y:S02]  /*3110*/  SHF.L.U32 R112, R96, 0x10, RZ ;  /* 0x0000001060707819 */ /* 0x000fe400000006ff */
[----:B------:R-:W-:Y:S01]  /*3120*/  SHF.L.U32 R114, R97, 0x10, RZ ;  /* 0x0000001061727819 */ /* 0x000fe200000006ff */
[----:B0-----:R-:W-:-:S04]  /*3130*/  IMAD.WIDE.U32 R108, R107, 0x10, R108 ;  /* 0x000000106b6c7825 */ /* 0x001fc800078e006c */
[----:B------:R-:W-:Y:S01]  /*3140*/  FFMA.FTZ R113, R79, R112, R114 ;  /* 0x000000704f717223 */ /* 0x000fe20000010072 */
[----:B------:R-:W-:-:S04]  /*3150*/  F2FP.BF16.F32.PACK_AB R79, R116, R115 ;  /* 0x00000073744f723e */ /* 0x000fc800000010ff */
[----:B------:R-:W-:-:S05]  /*3160*/  F2FP.BF16.F32.PACK_AB R76, R113, R76 ;  /* 0x0000004c714c723e */ /* 0x000fca00000010ff */
[----:B------:R4:W-:Y:S02]  /*3170*/  STG.E.128 desc[UR8][R108.64], R76 ;  /* 0x0000004c6c007986 */ /* 0x0009e4000c101d08 */
.L_x_8085:
[----:B------:R-:W-:Y:S05]  /*3180*/  BSYNC.RECONVERGENT B0 ;  /* 0x0000000000007941 */ /* 0x000fea0003800200 */
.L_x_8084:
[----:B------:R-:W-:Y:S02]  /*3190*/  UIADD3 UR6, UPT, UPT, UR6, UR14, URZ ;  /* 0x0000000e06067290 */ /* 0x000fe4000fffe0ff */
[----:B------:R-:W-:Y:S02]  /*31a0*/  UPLOP3.LUT UP2, UPT, UPT, UPT, UP2, 0x40, 0x4 ;  /* 0x000000000004789c */ /* 0x000fe40003f4e820 */
[----:B------:R-:W-:-:S09]  /*31b0*/  UISETP.GE.AND UP1, UPT, UR6, UR15, UPT ;  /* 0x0000000f0600728c */ /* 0x000fd2000bf26270 */
[----:B------:R-:W-:Y:S05]  /*31c0*/  BRA.U !UP1, `(.L_x_8086) ;  /* 0xffffffd509c47547 */ /* 0x000fea000b83ffff */
[----:B------:R-:W-:Y:S05]  /*31d0*/  EXIT ;  /* 0x000000000000794d */ /* 0x000fea0003800000 */
.L_x_8087:
        /* <DEDUP_REMOVED lines=10> */
.L_x_27246:


//--------------------- .text._ZN10layer_norm13ln_fwd_kernelINS_13Kernel_traitsI13__nv_bfloat16S2_fS2_fjLj4096ELj1ELj1ELj4ELj16ENS_18Kernel_traits_baseILj4096ES2_S2_fS2_fjLj128EEEEELb0ELb0ELb0ELb1EEEvNS_9FwdParamsE --------------------------
	.section	.text._ZN10layer_norm13ln_fwd_kernelINS_13Kernel_traitsI13__nv_bfloat16S2_fS2_fjLj4096ELj1ELj1ELj4ELj16ENS_18Kernel_traits_baseILj4096ES2_S2_fS2_fjLj128EEEEELb0ELb0ELb0ELb1EEEvNS_9FwdParamsE,"ax",@progbits
	.align	128
        .global         _ZN10layer_norm13ln_fwd_kernelINS_13Kernel_traitsI13__nv_bfloat16S2_fS2_fjLj4096ELj1ELj1ELj4ELj16ENS_18Kernel_traits_baseILj4096ES2_S2_fS2_fjLj128EEEEELb0ELb0ELb0ELb1EEEvNS_9FwdParamsE
        .type           _ZN10layer_norm13ln_fwd_kernelINS_13Kernel_traitsI13__nv_bfloat16S2_fS2_fjLj4096ELj1ELj1ELj4ELj16ENS_18Kernel_traits_baseILj4096ES2_S2_fS2_fjLj128EEEEELb0ELb0ELb0ELb1EEEvNS_9FwdParamsE,@function
        .size           _ZN10layer_norm13ln_fwd_kernelINS_13Kernel_traitsI13__nv_bfloat16S2_fS2_fjLj4096ELj1ELj1ELj4ELj16ENS_18Kernel_traits_baseILj4096ES2_S2_fS2_fjLj128EEEEELb0ELb0ELb0ELb1EEEvNS_9FwdParamsE,(.L_x_27247 - _ZN10layer_norm13ln_fwd_kernelINS_13Kernel_traitsI13__nv_bfloat16S2_fS2_fjLj4096ELj1ELj1ELj4ELj16ENS_18Kernel_traits_baseILj4096ES2_S2_fS2_fjLj128EEEEELb0ELb0ELb0ELb1EEEvNS_9FwdParamsE)
        .other          _ZN10layer_norm13ln_fwd_kernelINS_13Kernel_traitsI13__nv_bfloat16S2_fS2_fjLj4096ELj1ELj1ELj4ELj16ENS_18Kernel_traits_baseILj4096ES2_S2_fS2_fjLj128EEEEELb0ELb0ELb0ELb1EEEvNS_9FwdParamsE,@"STO_CUDA_ENTRY STV_DEFAULT"
_ZN10layer_norm13ln_fwd_kernelINS_13Kernel_traitsI13__nv_bfloat16S2_fS2_fjLj4096ELj1ELj1ELj4ELj16ENS_18Kernel_traits_baseILj4096ES2_S2_fS2_fjLj128EEEEELb0ELb0ELb0ELb1EEEvNS_9FwdParamsE:
.text._ZN10layer_norm13ln_fwd_kernelINS_13Kernel_traitsI13__nv_bfloat16S2_fS2_fjLj4096ELj1ELj1ELj4ELj16ENS_18Kernel_traits_baseILj4096ES2_S2_fS2_fjLj128EEEEELb0ELb0ELb0ELb1EEEvNS_9FwdParamsE:
        /* <DEDUP_REMOVED lines=13> */
[----:B------:R0:W5:Y:S04]  /*00d0*/  LDG.E.128 R12, desc[UR6][R2.64+0x1000] ;  /* 0x00100006020c7981 */ /* 0x000168000c1e1d00 */
[----:B------:R0:W5:Y:S01]  /*00e0*/  LDG.E.128 R84, desc[UR6][R2.64+0x1800] ;  /* 0x0018000602547981 */ /* 0x000162000c1e1d00 */
[----:B---3--:R-:W-:-:S05]  /*00f0*/  @P1 IMAD.WIDE.U32 R4, R0, 0x10, R4 ;  /* 0x0000001000041825 */ /* 0x008fca00078e0004 */
[----:B------:R3:W5:Y:S04]  /*0100*/  @P1 LDG.E.128 R20, desc[UR6][R4.64] ;  /* 0x0000000604141981 */ /* 0x000768000c1e1d00 */
[----:B------:R3:W5:Y:S04]  /*0110*/  @P1 LDG.E.128 R24, desc[UR6][R4.64+0x800] ;  /* 0x0008000604181981 */ /* 0x000768000c1e1d00 */
[----:B------:R3:W5:Y:S04]  /*0120*/  @P1 LDG.E.128 R28, desc[UR6][R4.64+0x1000] ;  /* 0x00100006041c1981 */ /* 0x000768000c1e1d00 */
[----:B------:R3:W5:Y:S01]  /*0130*/  @P1 LDG.E.128 R32, desc[UR6][R4.64+0x1800] ;  /* 0x0018000604201981 */ /* 0x000762000c1e1d00 */
[----:B0-----:R-:W-:-:S04]  /*0140*/  MOV R103, UR4 ;  /* 0x0000000400677c02 */ /* 0x001fc80008000f00 */
[----:B-1----:R-:W-:Y:S02]  /*0150*/  ISETP.GE.AND P0, PT, R103, UR5, PT ;  /* 0x0000000567007c0c */ /* 0x002fe4000bf06270 */
[-C--:B--2---:R-:W-:Y:S02]  /*0160*/  @P1 MOV R101, R97.reuse ;  /* 0x0000006100651202 */ /* 0x084fe40000000f00 */
[----:B------:R-:W-:Y:S02]  /*0170*/  @P1 MOV R100, R98 ;  /* 0x0000006200641202 */ /* 0x000fe40000000f00 */
[----:B------:R-:W-:Y:S02]  /*0180*/  @P1 MOV R102, R96 ;  /* 0x0000006000661202 */ /* 0x000fe40000000f00 */
[----:B------:R-:W-:Y:S02]  /*0190*/  @!P1 MOV R101, R97 ;  /* 0x0000006100659202 */ /* 0x000fe40000000f00 */
[----:B------:R-:W-:-:S02]  /*01a0*/  @!P1 MOV R100, R98 ;  /* 0x0000006200649202 */ /* 0x000fc40000000f00 */
[----:B------:R-:W-:Y:S02]  /*01b0*/  @!P1 MOV R102, R96 ;  /* 0x0000006000669202 */ /* 0x000fe40000000f00 */
[----:B----4-:R-:W-:Y:S02]  /*01c0*/  @P1 MOV R98, R8 ;  /* 0x0000000800621202 */ /* 0x010fe40000000f00 */
[----:B------:R-:W-:Y:S01]  /*01d0*/  @P1 MOV R97, R9 ;  /* 0x0000000900611202 */ /* 0x000fe20000000f00 */
[----:B---3--:R-:W-:Y:S06]  /*01e0*/  @P0 EXIT ;  /* 0x000000000000094d */ /* 0x008fec0003800000 */
[----:B------:R-:W0:Y:S01]  /*01f0*/  LDC.64 R2, c[0x0][0x3e0] ;  /* 0x0000f800ff027b82 */ /* 0x000e220000000a00 */
[----:B------:R-:W1:Y:S01]  /*0200*/  LDCU.U8 UR4, c[0x0][0x410] ;  /* 0x00008200ff0477ac */ /* 0x000e620008000000 */
[----:B-----5:R-:W-:Y:S02]  /*0210*/  @P1 MOV R93, R13 ;  /* 0x0000000d005d1202 */ /* 0x020fe40000000f00 */
[----:B------:R-:W-:Y:S02]  /*0220*/  @!P1 CS2R R22, SRZ ;  /* 0x0000000000169805 */ /* 0x000fe4000001ff00 */
[----:B------:R-:W-:Y:S02]  /*0230*/  @!P1 CS2R R20, SRZ ;  /* 0x0000000000149805 */ /* 0x000fe4000001ff00 */
[----:B------:R-:W-:Y:S02]  /*0240*/  @!P1 CS2R R26, SRZ ;  /* 0x00000000001a9805 */ /* 0x000fe4000001ff00 */
[----:B------:R-:W-:-:S02]  /*0250*/  @!P1 CS2R R24, SRZ ;  /* 0x0000000000189805 */ /* 0x000fc4000001ff00 */
[----:B------:R-:W-:Y:S02]  /*0260*/  @!P1 CS2R R30, SRZ ;  /* 0x00000000001e9805 */ /* 0x000fe4000001ff00 */
[----:B------:R-:W-:Y:S02]  /*0270*/  @!P1 CS2R R28, SRZ ;  /* 0x00000000001c9805 */ /* 0x000fe4000001ff00 */
[----:B------:R-:W-:Y:S02]  /*0280*/  @!P1 CS2R R34, SRZ ;  /* 0x0000000000229805 */ /* 0x000fe4000001ff00 */
[----:B------:R-:W-:Y:S02]  /*0290*/  @!P1 CS2R R32, SRZ ;  /* 0x0000000000209805 */ /* 0x000fe4000001ff00 */
[----:B------:R-:W-:Y:S01]  /*02a0*/  @P1 MOV R96, R10 ;  /* 0x0000000a00601202 */ /* 0x000fe20000000f00 */
[----:B------:R-:W-:Y:S01]  /*02b0*/  UPLOP3.LUT UP1, UPT, UPT, UPT, UPT, 0x40, 0x4 ;  /* 0x000000000004789c */ /* 0x000fe20003f2e870 */
[----:B------:R-:W-:Y:S01]  /*02c0*/  @P1 MOV R95, R11 ;  /* 0x0000000b005f1202 */ /* 0x000fe20000000f00 */
[----:B------:R-:W2:Y:S01]  /*02d0*/  LDCU UR10, c[0x0][0x388] ;  /* 0x00007100ff0a77ac */ /* 0x000ea20008000800 */
[----:B------:R-:W-:-:S02]  /*02e0*/  @P1 MOV R94, R12 ;  /* 0x0000000c005e1202 */ /* 0x000fc40000000f00 */
[----:B------:R-:W-:Y:S01]  /*02f0*/  @P1 MOV R92, R14 ;  /* 0x0000000e005c1202 */ /* 0x000fe20000000f00 */
[----:B------:R-:W3:Y:S01]  /*0300*/  LDCU UR11, c[0x0][0x400] ;  /* 0x00008000ff0b77ac */ /* 0x000ee20008000800 */
[----:B------:R-:W-:Y:S02]  /*0310*/  @!P1 MOV R93, R13 ;  /* 0x0000000d005d9202 */ /* 0x000fe40000000f00 */
[----:B------:R-:W-:Y:S01]  /*0320*/  @P1 MOV R91, R15 ;  /* 0x0000000f005b1202 */ /* 0x000fe20000000f00 */
[----:B------:R-:W4:Y:S01]  /*0330*/  LDCU.64 UR8, c[0x0][0x3a0] ;  /* 0x00007400ff0877ac */ /* 0x000f220008000a00 */
[----:B------:R-:W-:Y:S02]  /*0340*/  @P1 MOV R90, R84 ;  /* 0x00000054005a1202 */ /* 0x000fe40000000f00 */
[----:B------:R-:W-:Y:S02]  /*0350*/  @P1 MOV R89, R85 ;  /* 0x0000005500591202 */ /* 0x000fe40000000f00 */
[----:B------:R-:W-:-:S02]  /*0360*/  @P1 MOV R88, R86 ;  /* 0x0000005600581202 */ /* 0x000fc40000000f00 */
[----:B0-----:R-:W-:Y:S02]  /*0370*/  ISETP.NE.U32.AND P0, PT, R2, RZ, PT ;  /* 0x000000ff0200720c */ /* 0x001fe40003f05070 */
        /* <DEDUP_REMOVED lines=10> */
[----:B------:R-:W-:-:S02]  /*0420*/  LOP3.LUT R13, R0, 0x60, RZ, 0xc0, !PT ;  /* 0x00000060000d7812 */ /* 0x000fc400078ec0ff */
[----:B------:R-:W-:Y:S02]  /*0430*/  ISETP.NE.AND.EX P0, PT, R3, RZ, PT, P0 ;  /* 0x000000ff0300720c */ /* 0x000fe40003f05300 */
[----:B------:R-:W-:Y:S02]  /*0440*/  LOP3.LUT R104, R0, 0x1f, RZ, 0xc0, !PT ;  /* 0x0000001f00687812 */ /* 0x000fe400078ec0ff */
        /* <DEDUP_REMOVED lines=16> */
[----:B-1----:R-:W-:Y:S02]  /*0550*/  ISETP.NE.AND P1, PT, RZ, UR4, PT ;  /* 0x00000004ff007c0c */ /* 0x002fe4000bf25270 */
[----:B------:R-:W-:Y:S02]  /*0560*/  LOP3.LUT R13, R13, 0x1f, R0, 0xf8, !PT ;  /* 0x0000001f0d0d7812 */ /* 0x000fe400078ef800 */
        /* <DEDUP_REMOVED lines=15> */
[----:B--234-:R-:W-:-:S07]  /*0660*/  PRMT R80, R32, 0x7632, R80 ;  /* 0x0000763220507816 */ /* 0x01cfce0000000050 */
.L_x_8098:
[----:B-1----:R-:W0:Y:S01]  /*0670*/  @P0 LDC.64 R40, c[0x0][0x3e0] ;  /* 0x0000f800ff280b82 */ /* 0x002e220000000a00 */
[----:B------:R-:W-:-:S05]  /*0680*/  IMAD R36, R103, UR10, RZ ;  /* 0x0000000a67247c24 */ /* 0x000fca000f8e02ff */
[----:B------:R-:W-:Y:S02]  /*0690*/  SHF.R.S32.HI R37, RZ, 0x1f, R36 ;  /* 0x0000001fff257819 */ /* 0x000fe40000011424 */
[----:B------:R-:W1:Y:S02]  /*06a0*/  LDC.64 R64, c[0x0][0x390] ;  /* 0x0000e400ff407b82 */ /* 0x000e640000000a00 */
        /* <DEDUP_REMOVED lines=9> */
[----:B--2---:R-:W-:-:S08]  /*0740*/  @P0 SHF.L.U32 R106, R40, 0x10, RZ ;  /* 0x00000010286a0819 */ /* 0x004fd000000006ff */
[----:B------:R-:W-:Y:S05]  /*0750*/  BRA.U !UP0, `(.L_x_8088) ;  /* 0x0000000108647547 */ /* 0x000fea000b800000 */
[----:B------:R-:W0:Y:S02]  /*0760*/  LDC.64 R40, c[0x0][0x3a0] ;  /* 0x0000e800ff287b82 */ /* 0x000e240000000a00 */
[----:B0-----:R-:W-:-:S05]  /*0770*/  IMAD.WIDE.U32 R40, R105, 0x20, R40 ;  /* 0x0000002069287825 */ /* 0x001fca00078e0028 */
[----:B------:R-:W2:Y:S04]  /*0780*/  LDG.E.128 R44, desc[UR6][R40.64] ;  /* 0x00000006282c7981 */ /* 0x000ea8000c1e1d00 */
[----:B------:R-:W3:Y:S01]  /*0790*/  LDG.E.128 R40, desc[UR6][R40.64+0x10] ;  /* 0x0000100628287981 */ /* 0x000ee2000c1e1d00 */
[----:B-----5:R-:W-:Y:S02]  /*07a0*/  PRMT R48, R36, 0x7632, R48 ;  /* 0x0000763224307816 */ /* 0x020fe40000000030 */
[----:B------:R-:W-:Y:S02]  /*07b0*/  PRMT R50, R37, 0x7632, R50 ;  /* 0x0000763225327816 */ /* 0x000fe40000000032 */
[----:B------:R-:W-:Y:S02]  /*07c0*/  PRMT R52, R38, 0x7632, R52 ;  /* 0x0000763226347816 */ /* 0x000fe40000000034 */
[----:B------:R-:W-:-:S02]  /*07d0*/  PRMT R54, R39, 0x7632, R54 ;  /* 0x0000763227367816 */ /* 0x000fc40000000036 */
[----:B------:R-:W-:Y:S02]  /*07e0*/  SHF.L.U32 R49, R36, 0x10, RZ ;  /* 0x0000001024317819 */ /* 0x000fe400000006ff */
[----:B------:R-:W-:Y:S02]  /*07f0*/  SHF.L.U32 R51, R37, 0x10, RZ ;  /* 0x0000001025337819 */ /* 0x000fe400000006ff */
[----:B------:R-:W-:Y:S02]  /*0800*/  SHF.L.U32 R53, R38, 0x10, RZ ;  /* 0x0000001026357819 */ /* 0x000fe400000006ff */
[----:B------:R-:W-:Y:S02]  /*0810*/  SHF.L.U32 R48, R48, 0x10, RZ ;  /* 0x0000001030307819 */ /* 0x000fe400000006ff */
[----:B------:R-:W-:Y:S02]  /*0820*/  SHF.L.U32 R55, R39, 0x10, RZ ;  /* 0x0000001027377819 */ /* 0x000fe400000006ff */
[----:B------:R-:W-:-:S02]  /*0830*/  SHF.L.U32 R50, R50, 0x10, RZ ;  /* 0x0000001032327819 */ /* 0x000fc400000006ff */
[----:B------:R-:W-:Y:S02]  /*0840*/  SHF.L.U32 R52, R52, 0x10, RZ ;  /* 0x0000001034347819 */ /* 0x000fe400000006ff */
[----:B------:R-:W-:Y:S01]  /*0850*/  SHF.L.U32 R54, R54, 0x10, RZ ;  /* 0x0000001036367819 */ /* 0x000fe200000006ff */
[-C--:B--2---:R-:W-:Y:S01]  /*0860*/  FFMA.FTZ R36, R49, R106.reuse, R44 ;  /* 0x0000006a31247223 */ /* 0x084fe2000001002c */
[-C--:B------:R-:W-:Y:S01]  /*0870*/  FFMA.FTZ R37, R48, R106.reuse, R45 ;  /* 0x0000006a30257223 */ /* 0x080fe2000001002d */
[-C--:B------:R-:W-:Y:S01]  /*0880*/  FFMA.FTZ R38, R51, R106.reuse, R46 ;  /* 0x0000006a33267223 */ /* 0x080fe2000001002e */
[-C--:B------:R-:W-:Y:S01]  /*0890*/  FFMA.FTZ R39, R50, R106.reuse, R47 ;  /* 0x0000006a32277223 */ /* 0x080fe2000001002f */
[-C--:B---3--:R-:W-:Y:S01]  /*08a0*/  FFMA.FTZ R40, R53, R106.reuse, R40 ;  /* 0x0000006a35287223 */ /* 0x088fe20000010028 */
[-C--:B------:R-:W-:Y:S01]  /*08b0*/  FFMA.FTZ R41, R52, R106.reuse, R41 ;  /* 0x0000006a34297223 */ /* 0x080fe20000010029 */
[-C--:B------:R-:W-:Y:S01]  /*08c0*/  FFMA.FTZ R42, R55, R106.reuse, R42 ;  /* 0x0000006a372a7223 */ /* 0x080fe2000001002a */
[----:B------:R-:W-:Y:S01]  /*08d0*/  FFMA.FTZ R43, R54, R106, R43 ;  /* 0x0000006a362b7223 */ /* 0x000fe2000001002b */
[----:B------:R-:W-:Y:S06]  /*08e0*/  BRA `(.L_x_8089) ;  /* 0x0000000000507947 */ /* 0x000fec0003800000 */
.L_x_8088:
        /* <DEDUP_REMOVED lines=17> */
[-C--:B------:R-:W-:Y:S01]  /*0a00*/  FMUL.FTZ R39, R39, R106.reuse ;  /* 0x0000006a27277220 */ /* 0x080fe20000410000 */
[-C--:B------:R-:W-:Y:S01]  /*0a10*/  FMUL.FTZ R41, R47, R106.reuse ;  /* 0x0000006a2f297220 */ /* 0x080fe20000410000 */
[----:B------:R-:W-:-:S07]  /*0a20*/  FMUL.FTZ R43, R51, R106 ;  /* 0x0000006a332b7220 */ /* 0x000fce0000410000 */
.L_x_8089:
[----:B------:R-:W0:Y:S01]  /*0a30*/  LDC.64 R110, c[0x0][0x3a8] ;  /* 0x0000ea00ff6e7b82 */ /* 0x000e220000000a00 */
[----:B------:R-:W-:-:S05]  /*0a40*/  IADD3 R107, PT, PT, R105, 0x80, RZ ;  /* 0x00000080696b7810 */ /* 0x000fca0007ffe0ff */
[----:B------:R-:W-:-:S04]  /*0a50*/  IMAD.WIDE.U32 R44, R107, 0x10, R64 ;  /* 0x000000106b2c7825 */ /* 0x000fc800078e0040 */
[----:B0-----:R-:W-:-:S05]  /*0a60*/  IMAD.WIDE.U32 R46, R105, 0x20, R110 ;  /* 0x00000020692e7825 */ /* 0x001fca00078e006e */
[----:B------:R-:W-:Y:S04]  /*0a70*/  STG.E.128 desc[UR6][R46.64], R36 ;  /* 0x000000242e007986 */ /* 0x000fe8000c101d06 */
[----:B------:R0:W-:Y:S04]  /*0a80*/  STG.E.128 desc[UR6][R46.64+0x10], R40 ;  /* 0x000010282e007986 */ /* 0x0001e8000c101d06 */
[----:B0-----:R-:W5:Y:S01]  /*0a90*/  LDG.E.128 R44, desc[UR6][R44.64] ;  /* 0x000000062c2c7981 */ /* 0x001f62000c1e1d00 */
        /* <DEDUP_REMOVED lines=26> */
.L_x_8090:
        /* <DEDUP_REMOVED lines=20> */
.L_x_8091:
[----:B------:R-:W-:Y:S01]  /*0d80*/  IADD3 R108, PT, PT, R105, 0x100, RZ ;  /* 0x00000100696c7810 */ /* 0x000fe20007ffe0ff */
[----:B------:R-:W-:-:S04]  /*0d90*/  IMAD.WIDE.U32 R54, R107, 0x20, R110 ;  /* 0x000000206b367825 */ /* 0x000fc800078e006e */
[----:B------:R-:W-:Y:S01]  /*0da0*/  IMAD.WIDE.U32 R52, R108, 0x10, R64 ;  /* 0x000000106c347825 */ /* 0x000fe200078e0040 */
        /* <DEDUP_REMOVED lines=8> */
[C---:B-----5:R-:W-:Y:S02]  /*0e30*/  SHF.L.U32 R67, R52.reuse, 0x10, RZ ;  /* 0x0000001034437819 */ /* 0x060fe400000006ff */
[----:B------:R-:W-:Y:S02]  /*0e40*/  PRMT R66, R52, 0x7632, R66 ;  /* 0x0000763234427816 */ /* 0x000fe40000000042 */
[----:B------:R-:W-:Y:S02]  /*0e50*/  PRMT R68, R53, 0x7632, R68 ;  /* 0x0000763235447816 */ /* 0x000fe40000000044 */
[----:B------:R-:W-:-:S02]  /*0e60*/  PRMT R70, R54, 0x7632, R70 ;  /* 0x0000763236467816 */ /* 0x000fc40000000046 */
[----:B------:R-:W-:Y:S02]  /*0e70*/  PRMT R109, R55, 0x7632, R109 ;  /* 0x00007632376d7816 */ /* 0x000fe4000000006d */
[----:B------:R-:W-:Y:S02]  /*0e80*/  SHF.L.U32 R69, R53, 0x10, RZ ;  /* 0x0000001035457819 */ /* 0x000fe400000006ff */
[----:B------:R-:W-:Y:S02]  /*0e90*/  SHF.L.U32 R71, R54, 0x10, RZ ;  /* 0x0000001036477819 */ /* 0x000fe400000006ff */
[----:B------:R-:W-:Y:S02]  /*0ea0*/  SHF.L.U32 R66, R66, 0x10, RZ ;  /* 0x0000001042427819 */ /* 0x000fe400000006ff */
[----:B------:R-:W-:Y:S02]  /*0eb0*/  SHF.L.U32 R113, R55, 0x10, RZ ;  /* 0x0000001037717819 */ /* 0x000fe400000006ff */
[----:B------:R-:W-:-:S02]  /*0ec0*/  SHF.L.U32 R68, R68, 0x10, RZ ;  /* 0x0000001044447819 */ /* 0x000fc400000006ff */
[----:B------:R-:W-:Y:S01]  /*0ed0*/  SHF.L.U32 R70, R70, 0x10, RZ ;  /* 0x0000001046467819 */ /* 0x000fe200000006ff */
[-C--:B--2---:R-:W-:Y:S01]  /*0ee0*/  FFMA.FTZ R52, R67, R106.reuse, R60 ;  /* 0x0000006a43347223 */ /* 0x084fe2000001003c */
[----:B------:R-:W-:Y:S01]  /*0ef0*/  SHF.L.U32 R60, R109, 0x10, RZ ;  /* 0x000000106d3c7819 */ /* 0x000fe200000006ff */
        /* <DEDUP_REMOVED lines=8> */
.L_x_8092:
        /* <DEDUP_REMOVED lines=20> */
.L_x_8093:
        /* <DEDUP_REMOVED lines=11> */
[C---:B-----5:R-:W-:Y:S02]  /*1170*/  PRMT R112, R60.reuse, 0x7632, R112 ;  /* 0x000076323c707816 */ /* 0x060fe40000000070 */
[----:B------:R-:W-:Y:S02]  /*1180*/  SHF.L.U32 R113, R60, 0x10, RZ ;  /* 0x000000103c717819 */ /* 0x000fe400000006ff */
[----:B------:R-:W-:Y:S02]  /*1190*/  SHF.L.U32 R112, R112, 0x10, RZ ;  /* 0x0000001070707819 */ /* 0x000fe400000006ff */
[----:B------:R-:W-:-:S02]  /*11a0*/  PRMT R60, R61, 0x7632, R60 ;  /* 0x000076323d3c7816 */ /* 0x000fc4000000003c */
[----:B------:R-:W-:Y:S02]  /*11b0*/  SHF.L.U32 R61, R61, 0x10, RZ ;  /* 0x000000103d3d7819 */ /* 0x000fe400000006ff */
[----:B------:R-:W-:Y:S01]  /*11c0*/  SHF.L.U32 R60, R60, 0x10, RZ ;  /* 0x000000103c3c7819 */ /* 0x000fe200000006ff */
[-C--:B--2---:R-:W-:Y:S01]  /*11d0*/  FFMA.FTZ R68, R113, R106.reuse, R68 ;  /* 0x0000006a71447223 */ /* 0x084fe20000010044 */
[-C--:B------:R-:W-:Y:S01]  /*11e0*/  FFMA.FTZ R69, R112, R106.reuse, R69 ;  /* 0x0000006a70457223 */ /* 0x080fe20000010045 */
[C---:B------:R-:W-:Y:S01]  /*11f0*/  PRMT R112, R62.reuse, 0x7632, R112 ;  /* 0x000076323e707816 */ /* 0x040fe20000000070 */
[-C--:B------:R-:W-:Y:S01]  /*1200*/  FFMA.FTZ R70, R61, R106.reuse, R70 ;  /* 0x0000006a3d467223 */ /* 0x080fe20000010046 */
[----:B------:R-:W-:Y:S01]  /*1210*/  SHF.L.U32 R113, R62, 0x10, RZ ;  /* 0x000000103e717819 */ /* 0x000fe200000006ff */
[----:B------:R-:W-:Y:S01]  /*1220*/  FFMA.FTZ R71, R60, R106, R71 ;  /* 0x0000006a3c477223 */ /* 0x000fe20000010047 */
[C---:B------:R-:W-:Y:S02]  /*1230*/  PRMT R62, R63.reuse, 0x7632, R62 ;  /* 0x000076323f3e7816 */ /* 0x040fe4000000003e */
[----:B------:R-:W-:-:S02]  /*1240*/  SHF.L.U32 R63, R63, 0x10, RZ ;  /* 0x000000103f3f7819 */ /* 0x000fc400000006ff */
[----:B------:R-:W-:Y:S01]  /*1250*/  SHF.L.U32 R112, R112, 0x10, RZ ;  /* 0x0000001070707819 */ /* 0x000fe200000006ff */
[-C--:B---3--:R-:W-:Y:S01]  /*1260*/  FFMA.FTZ R64, R113, R106.reuse, R64 ;  /* 0x0000006a71407223 */ /* 0x088fe20000010040 */
[----:B------:R-:W-:Y:S01]  /*1270*/  SHF.L.U32 R62, R62, 0x10, RZ ;  /* 0x000000103e3e7819 */ /* 0x000fe200000006ff */
[-C--:B------:R-:W-:Y:S02]  /*1280*/  FFMA.FTZ R66, R63, R106.reuse, R66 ;  /* 0x0000006a3f427223 */ /* 0x080fe40000010042 */
[-C--:B------:R-:W-:Y:S02]  /*1290*/  FFMA.FTZ R65, R112, R106.reuse, R65 ;  /* 0x0000006a70417223 */ /* 0x080fe40000010041 */
[----:B------:R-:W-:Y:S01]  /*12a0*/  FFMA.FTZ R67, R62, R106, R67 ;  /* 0x0000006a3e437223 */ /* 0x000fe20000010043 */
[----:B------:R-:W-:Y:S06]  /*12b0*/  BRA `(.L_x_8095) ;  /* 0x0000000000507947 */ /* 0x000fec0003800000 */
.L_x_8094:
        /* <DEDUP_REMOVED lines=19> */
[----:B------:R-:W-:-:S07]  /*13f0*/  FMUL.FTZ R67, R115, R106 ;  /* 0x0000006a73437220 */ /* 0x000fce0000410000 */
.L_x_8095:
[----:B------:R-:W-:Y:S01]  /*1400*/  FADD.FTZ R60, RZ, R36 ;  /* 0x00000024ff3c7221 */ /* 0x000fe20000010000 */
[----:B------:R-:W-:Y:S01]  /*1410*/  IMAD.WIDE.U32 R110, R109, 0x20, R110 ;  /* 0x000000206d6e7825 */ /* 0x000fe200078e006e */
[----:B------:R-:W-:Y:S01]  /*1420*/  ISETP.NE.AND P2, PT, R104, RZ, PT ;  /* 0x000000ff6800720c */ /* 0x000fe20003f45270 */
[----:B------:R-:W-:Y:S02]  /*1430*/  BSSY.RECONVERGENT B0, `(.L_x_8096) ;  /* 0x000007f000007945 */ /* 0x000fe40003800200 */
[----:B------:R-:W-:Y:S01]  /*1440*/  FADD.FTZ R61, R60, R37 ;  /* 0x000000253c3d7221 */ /* 0x000fe20000010000 */
[----:B------:R-:W-:Y:S03]  /*1450*/  STG.E.128 desc[UR6][R110.64], R68 ;  /* 0x000000446e007986 */ /* 0x000fe6000c101d06 */
        /* <DEDUP_REMOVED lines=124> */
.L_x_8097:
[----:B------:R-:W-:Y:S05]  /*1c20*/  BSYNC.RECONVERGENT B0 ;  /* 0x0000000000007941 */ /* 0x000fea0003800200 */
.L_x_8096:
[----:B------:R-:W-:Y:S01]  /*1c30*/  BAR.SYNC.DEFER_BLOCKING 0x0 ;  /* 0x0000000000007b1d */ /* 0x000fe20000010000 */
[----:B------:R-:W-:Y:S01]  /*1c40*/  ISETP.GT.U32.AND P2, PT, R104, 0x3, PT ;  /* 0x000000036800780c */ /* 0x000fe20003f44070 */
[----:B------:R-:W-:Y:S01]  /*1c50*/  HFMA2 R110, -RZ, RZ, 0, 0 ;  /* 0x00000000ff6e7431 */ /* 0x000fe200000001ff */
[----:B------:R-:W-:Y:S01]  /*1c60*/  PLOP3.LUT P4, PT, PT, PT, UP1, 0x80, 0x8 ;  /* 0x000000000008781c */ /* 0x000fe20003f8f018 */
[----:B------:R-:W-:Y:S01]  /*1c70*/  UPLOP3.LUT UP1, UPT, UPT, UPT, UP1, 0x40, 0x4 ;  /* 0x000000000004789c */ /* 0x000fe20003f2e810 */
[----:B------:R-:W-:Y:S02]  /*1c80*/  PLOP3.LUT P3, PT, PT, PT, PT, 0x8, 0x80 ;  /* 0x000000000080781c */ /* 0x000fe40003f6e170 */
[----:B------:R-:W-:Y:S02]  /*1c90*/  SHF.L.U32 R118, R83, 0x10, RZ ;  /* 0x0000001053767819 */ /* 0x000fe400000006ff */
[----:B------:R-:W-:-:S05]  /*1ca0*/  SHF.L.U32 R120, R84, 0x10, RZ ;  /* 0x0000001054787819 */ /* 0x000fca00000006ff */
        /* <DEDUP_REMOVED lines=9> */
[----:B------:R-:W-:Y:S01]  /*1d40*/  I2FP.F32.S32 R63, R117 ;  /* 0x00000075003f7245 */ /* 0x000fe20000201400 */
[----:B------:R-:W-:Y:S01]  /*1d50*/  SHFL.DOWN PT, R62, R117, 0x1, 0x1f ;  /* 0x08201f00753e7f89 */ /* 0x000fe200000e0000 */
[----:B------:R-:W-:-:S02]  /*1d60*/  @!P2 LEA R111, R104, R111, 0x3 ;  /* 0x0000006f686fa211 */ /* 0x000fc400078e18ff */
[----:B------:R-:W0:Y:S01]  /*1d70*/  MUFU.RCP R106, R63 ;  /* 0x0000003f006a7308 */ /* 0x000e220000001000 */
[----:B------:R-:W-:Y:S02]  /*1d80*/  I2FP.F32.S32 R114, R113 ;  /* 0x0000007100727245 */ /* 0x000fe40000201400 */
[----:B------:R-:W1:Y:S01]  /*1d90*/  @!P2 LDS.64 R60, [R111] ;  /* 0x000000006f3ca984 */ /* 0x000e620000000a00 */
[----:B------:R-:W-:Y:S02]  /*1da0*/  I2FP.F32.U32 R113, R110 ;  /* 0x0000006e00717245 */ /* 0x000fe40000201000 */
[----:B------:R-:W-:Y:S01]  /*1db0*/  ISETP.NE.AND P2, PT, R0, RZ, PT ;  /* 0x000000ff0000720c */ /* 0x000fe20003f45270 */
[----:B-1----:R-:W1:Y:S04]  /*1dc0*/  SHFL.DOWN PT, R115, R60, 0x2, 0x1f ;  /* 0x08401f003c737f89 */ /* 0x002e6800000e0000 */
[----:B------:R-:W2:Y:S01]  /*1dd0*/  SHFL.DOWN PT, R112, R61, 0x2, 0x1f ;  /* 0x08401f003d707f89 */ /* 0x000ea200000e0000 */
[----:B-1----:R-:W-:-:S04]  /*1de0*/  FMUL.FTZ R116, R115, R114 ;  /* 0x0000007273747220 */ /* 0x002fc80000410000 */
[----:B------:R-:W-:Y:S01]  /*1df0*/  FFMA.FTZ R111, R113, R60, R116 ;  /* 0x0000003c716f7223 */ /* 0x000fe20000010074 */
[----:B------:R-:W-:Y:S01]  /*1e00*/  FADD.FTZ R60, -R115, R60 ;  /* 0x0000003c733c7221 */ /* 0x000fe20000010100 */
[----:B------:R-:W-:Y:S02]  /*1e10*/  IADD3 R115, PT, PT, R117, R62, RZ ;  /* 0x0000003e75737210 */ /* 0x000fe40007ffe0ff */
[----:B0-----:R-:W-:Y:S01]  /*1e20*/  FMUL.FTZ R110, R106, R111 ;  /* 0x0000006f6a6e7220 */ /* 0x001fe20000410000 */
[----:B------:R-:W-:Y:S01]  /*1e30*/  FMUL.FTZ R60, R60, R60 ;  /* 0x0000003c3c3c7220 */ /* 0x000fe20000410000 */
[----:B------:R-:W-:Y:S02]  /*1e40*/  I2FP.F32.S32 R115, R115 ;  /* 0x0000007300737245 */ /* 0x000fe40000201400 */
[----:B------:R-:W-:Y:S01]  /*1e50*/  SHF.L.U32 R117, R21, 0x10, RZ ;  /* 0x0000001015757819 */ /* 0x000fe200000006ff */
[----:B------:R-:W0:Y:S01]  /*1e60*/  SHFL.DOWN PT, R111, R110, 0x1, 0x1f ;  /* 0x08201f006e6f7f89 */ /* 0x000e2200000e0000 */
[----:B------:R-:W-:Y:S01]  /*1e70*/  FMUL.FTZ R60, R60, R113 ;  /* 0x000000713c3c7220 */ /* 0x000fe20000410000 */
[----:B--2---:R-:W-:Y:S01]  /*1e80*/  FADD.FTZ R113, R112, R61 ;  /* 0x0000003d70717221 */ /* 0x004fe20000010000 */
[----:B------:R-:W-:Y:S01]  /*1e90*/  I2FP.F32.S32 R112, R62 ;  /* 0x0000003e00707245 */ /* 0x000fe20000201400 */
[----:B------:R-:W1:Y:S01]  /*1ea0*/  MUFU.RCP R115, R115 ;  /* 0x0000007300737308 */ /* 0x000e620000001000 */
[----:B------:R-:W-:Y:S01]  /*1eb0*/  FMUL.FTZ R60, R60, R114 ;  /* 0x000000723c3c7220 */ /* 0x000fe20000410000 */
[----:B------:R-:W-:-:S02]  /*1ec0*/  SHF.L.U32 R114, R12, 0x10, RZ ;  /* 0x000000100c727819 */ /* 0x000fc400000006ff */
[----:B------:R-:W-:Y:S01]  /*1ed0*/  SHF.L.U32 R116, R75, 0x10, RZ ;  /* 0x000000104b747819 */ /* 0x000fe200000006ff */
[----:B------:R-:W-:-:S05]  /*1ee0*/  FFMA.FTZ R60, R106, R60, R113 ;  /* 0x0000003c6a3c7223 */ /* 0x000fca0000010071 */
[----:B------:R-:W2:Y:S01]  /*1ef0*/  SHFL.DOWN PT, R61, R60, 0x1, 0x1f ;  /* 0x08201f003c3d7f89 */ /* 0x000ea200000e0000 */
[----:B0-----:R-:W-:-:S04]  /*1f00*/  FMUL.FTZ R62, R111, R112 ;  /* 0x000000706f3e7220 */ /* 0x001fc80000410000 */
[----:B------:R-:W-:Y:S01]  /*1f10*/  FFMA.FTZ R62, R63, R110, R62 ;  /* 0x0000006e3f3e7223 */ /* 0x000fe2000001003e */
[----:B------:R-:W-:-:S03]  /*1f20*/  FADD.FTZ R110, R110, -R111 ;  /* 0x8000006f6e6e7221 */ /* 0x000fc60000010000 */
[----:B-1----:R-:W-:Y:S01]  /*1f30*/  FMUL.FTZ R62, R115, R62 ;  /* 0x0000003e733e7220 */ /* 0x002fe20000410000 */
[----:B------:R-:W-:-:S04]  /*1f40*/  FMUL.FTZ R110, R110, R110 ;  /* 0x0000006e6e6e7220 */ /* 0x000fc80000410000 */
[----:B------:R-:W-:Y:S01]  /*1f50*/  FMUL.FTZ R110, R63, R110 ;  /* 0x0000006e3f6e7220 */ /* 0x000fe20000410000 */
[----:B--2---:R-:W-:Y:S01]  /*1f60*/  FADD.FTZ R106, R60, R61 ;  /* 0x0000003d3c6a7221 */ /* 0x004fe20000010000 */
[----:B------:R-:W0:Y:S01]  /*1f70*/  SHFL.IDX PT, R62, R62, RZ, 0x1f ;  /* 0x00001fff3e3e7589 */ /* 0x000e2200000e0000 */
[----:B------:R-:W1:Y:S01]  /*1f80*/  LDC R60, c[0x0][0x448] ;  /* 0x00011200ff3c7b82 */ /* 0x000e620000000800 */
[----:B------:R-:W-:Y:S01]  /*1f90*/  FMUL.FTZ R110, R110, R112 ;  /* 0x000000706e6e7220 */ /* 0x000fe20000410000 */
[----:B------:R-:W-:-:S03]  /*1fa0*/  SHF.L.U32 R112, R17, 0x10, RZ ;  /* 0x0000001011707819 */ /* 0x000fc600000006ff */
[----:B------:R-:W-:Y:S01]  /*1fb0*/  FFMA.FTZ R106, R115, R110, R106 ;  /* 0x0000006e736a7223 */ /* 0x000fe2000001006a */
[----:B------:R-:W-:Y:S02]  /*1fc0*/  SHF.L.U32 R115, R101, 0x10, RZ ;  /* 0x0000001065737819 */ /* 0x000fe400000006ff */
[----:B------:R-:W2:Y:S02]  /*1fd0*/  @!P2 LDC.64 R110, c[0x0][0x3c0] ;  /* 0x0000f000ff6eab82 */ /* 0x000ea40000000a00 */
[----:B------:R3:W1:Y:S02]  /*1fe0*/  SHFL.IDX PT, R113, R106, RZ, 0x1f ;  /* 0x00001fff6a717589 */ /* 0x00066400000e0000 */
[----:B---3--:R-:W-:Y:S01]  /*1ff0*/  SHF.L.U32 R106, R5, 0x10, RZ ;  /* 0x00000010056a7819 */ /* 0x008fe200000006ff */
[C---:B0-----:R-:W-:Y:S01]  /*2000*/  FMUL.FTZ R63, R62.reuse, R62 ;  /* 0x0000003e3e3f7220 */ /* 0x041fe20000410000 */
[----:B------:R-:W-:-:S04]  /*2010*/  FSEL R61, R62, RZ, !P1 ;  /* 0x000000ff3e3d7208 */ /* 0x000fc80004800000 */
[----:B------:R-:W-:Y:S01]  /*2020*/  FSEL R63, R63, RZ, P1 ;  /* 0x000000ff3f3f7208 */ /* 0x000fe20000800000 */
[C---:B------:R-:W-:Y:S01]  /*2030*/  FADD.FTZ R36, -R61.reuse, R36 ;  /* 0x000000243d247221 */ /* 0x040fe20000010100 */
[C---:B------:R-:W-:Y:S01]  /*2040*/  FADD.FTZ R37, -R61.reuse, R37 ;  /* 0x000000253d257221 */ /* 0x040fe20000010100 */
[----:B------:R-:W-:Y:S01]  /*2050*/  FADD.FTZ R38, -R61, R38 ;  /* 0x000000263d267221 */ /* 0x000fe20000010100 */
[----:B--2---:R-:W-:-:S04]  /*2060*/  @!P2 IMAD.WIDE R110, R103, 0x4, R110 ;  /* 0x00000004676ea825 */ /* 0x004fc800078e026e */
[----:B------:R-:W-:Y:S01]  /*2070*/  FADD.FTZ R39, -R61, R39 ;  /* 0x000000273d277221 */ /* 0x000fe20000010100 */
[----:B-1----:R-:W-:Y:S01]  /*2080*/  FFMA.FTZ R60, R113, UR11, R60 ;  /* 0x0000000b713c7c23 */ /* 0x002fe2000801003c */
[----:B------:R-:W-:Y:S01]  /*2090*/  SHF.L.U32 R113, R20, 0x10, RZ ;  /* 0x0000001014717819 */ /* 0x000fe200000006ff */
[C---:B------:R-:W-:Y:S01]  /*20a0*/  FADD.FTZ R40, -R61.reuse, R40 ;  /* 0x000000283d287221 */ /* 0x040fe20000010100 */
[C---:B------:R-:W-:Y:S01]  /*20b0*/  FADD.FTZ R41, -R61.reuse, R41 ;  /* 0x000000293d297221 */ /* 0x040fe20000010100 */
[----:B------:R-:W-:Y:S01]  /*20c0*/  FADD.FTZ R60, R60, R63 ;  /* 0x0000003f3c3c7221 */ /* 0x000fe20000010000 */
[----:B------:R-:W-:Y:S01]  /*20d0*/  SHF.L.U32 R63, R102, 0x10, RZ ;  /* 0x00000010663f7819 */ /* 0x000fe200000006ff */
[C---:B------:R-:W-:Y:S01]  /*20e0*/  FADD.FTZ R42, -R61.reuse, R42 ;  /* 0x0000002a3d2a7221 */ /* 0x040fe20000010100 */
        /* <DEDUP_REMOVED lines=21> */
[C---:B0-----:R-:W-:Y:S01]  /*2240*/  FMUL.FTZ R36, R60.reuse, R36 ;  /* 0x000000243c247220 */ /* 0x041fe20000410000 */
[C---:B------:R-:W-:Y:S01]  /*2250*/  FMUL.FTZ R37, R60.reuse, R37 ;  /* 0x000000253c257220 */ /* 0x040fe20000410000 */
[----:B------:R-:W-:Y:S01]  /*2260*/  FMUL.FTZ R38, R60, R38 ;  /* 0x000000263c267220 */ /* 0x000fe20000410000 */
[C---:B------:R-:W-:Y:S01]  /*2270*/  FADD.FTZ R71, -R61.reuse, R71 ;  /* 0x000000473d477221 */ /* 0x040fe20000010100 */
[C---:B------:R-:W-:Y:S01]  /*2280*/  FADD.FTZ R64, -R61.reuse, R64 ;  /* 0x000000403d407221 */ /* 0x040fe20000010100 */
[C---:B------:R-:W-:Y:S01]  /*2290*/  FADD.FTZ R65, -R61.reuse, R65 ;  /* 0x000000413d417221 */ /* 0x040fe20000010100 */
[C---:B------:R-:W-:Y:S01]  /*22a0*/  FADD.FTZ R66, -R61.reuse, R66 ;  /* 0x000000423d427221 */ /* 0x040fe20000010100 */
[----:B------:R-:W-:Y:S01]  /*22b0*/  FADD.FTZ R67, -R61, R67 ;  /* 0x000000433d437221 */ /* 0x000fe20000010100 */
[----:B------:R-:W-:Y:S01]  /*22c0*/  FFMA.FTZ R61, R36, R63, R113 ;  /* 0x0000003f243d7223 */ /* 0x000fe20000010071 */
[----:B------:R-:W-:Y:S01]  /*22d0*/  FFMA.FTZ R36, R37, R106, R112 ;  /* 0x0000006a25247223 */ /* 0x000fe20000010070 */
[----:B------:R0:W-:Y:S01]  /*22e0*/  @!P2 STG.E desc[UR6][R110.64], R62 ;  /* 0x0000003e6e00a986 */ /* 0x0001e2000c101906 */
[----:B------:R-:W-:Y:S01]  /*22f0*/  FFMA.FTZ R37, R38, R115, R117 ;  /* 0x0000007326257223 */ /* 0x000fe20000010075 */
[----:B------:R-:W-:Y:S01]  /*2300*/  SHF.L.U32 R38, R4, 0x10, RZ ;  /* 0x0000001004267819 */ /* 0x000fe200000006ff */
[----:B------:R-:W-:Y:S01]  /*2310*/  FMUL.FTZ R39, R60, R39 ;  /* 0x000000273c277220 */ /* 0x000fe20000410000 */
[----:B------:R-:W-:Y:S01]  /*2320*/  SHF.L.U32 R63, R100, 0x10, RZ ;  /* 0x00000010643f7819 */ /* 0x000fe200000006ff */
[C---:B------:R-:W-:Y:S01]  /*2330*/  FMUL.FTZ R40, R60.reuse, R40 ;  /* 0x000000283c287220 */ /* 0x040fe20000410000 */
[----:B------:R-:W-:Y:S01]  /*2340*/  SHF.L.U32 R106, R3, 0x10, RZ ;  /* 0x00000010036a7819 */ /* 0x000fe200000006ff */
[C---:B------:R-:W-:Y:S01]  /*2350*/  FMUL.FTZ R41, R60.reuse, R41 ;  /* 0x000000293c297220 */ /* 0x040fe20000410000 */
[----:B------:R-:W-:Y:S01]  /*2360*/  SHF.L.U32 R113, R99, 0x10, RZ ;  /* 0x0000001063717819 */ /* 0x000fe200000006ff */
[C---:B------:R-:W-:Y:S01]  /*2370*/  FMUL.FTZ R112, R60.reuse, R42 ;  /* 0x0000002a3c707220 */ /* 0x040fe20000410000 */
[----:B------:R-:W-:Y:S01]  /*2380*/  SHF.L.U32 R115, R23, 0x10, RZ ;  /* 0x0000001017737819 */ /* 0x000fe200000006ff */
[----:B------:R-:W-:Y:S01]  /*2390*/  FMUL.FTZ R43, R60, R43 ;  /* 0x0000002b3c2b7220 */ /* 0x000fe20000410000 */
[----:B0-----:R-:W-:Y:S01]  /*23a0*/  SHF.L.U32 R62, R16, 0x10, RZ ;  /* 0x00000010103e7819 */ /* 0x001fe200000006ff */
[----:B------:R-:W-:Y:S01]  /*23b0*/  FMUL.FTZ R44, R60, R44 ;  /* 0x0000002c3c2c7220 */ /* 0x000fe20000410000 */
[----:B------:R-:W-:Y:S01]  /*23c0*/  SHF.L.U32 R111, R22, 0x10, RZ ;  /* 0x00000010166f7819 */ /* 0x000fe200000006ff */
[----:B------:R-:W-:Y:S01]  /*23d0*/  FMUL.FTZ R45, R60, R45 ;  /* 0x0000002d3c2d7220 */ /* 0x000fe20000410000 */
[----:B------:R-:W-:Y:S01]  /*23e0*/  SHF.L.U32 R110, R15, 0x10, RZ ;  /* 0x000000100f6e7819 */ /* 0x000fe200000006ff */
[----:B------:R-:W-:Y:S01]  /*23f0*/  FFMA.FTZ R42, R39, R38, R62 ;  /* 0x00000026272a7223 */ /* 0x000fe2000001003e */
[----:B------:R-:W-:Y:S01]  /*2400*/  FFMA.FTZ R39, R112, R113, R115 ;  /* 0x0000007170277223 */ /* 0x000fe20000010073 */
[----:B------:R-:W-:Y:S01]  /*2410*/  FFMA.FTZ R62, R40, R63, R111 ;  /* 0x0000003f283e7223 */ /* 0x000fe2000001006f */
        /* <DEDUP_REMOVED lines=39> */
[C---:B------:R-:W-:Y:S01]  /*2690*/  FMUL.FTZ R57, R60.reuse, R57 ;  /* 0x000000393c397220 */ /* 0x040fe20000410000 */
[----:B------:R-:W-:Y:S01]  /*26a0*/  SHF.L.U32 R63, R93, 0x10, RZ ;  /* 0x000000105d3f7819 */ /* 0x000fe200000006ff */
[----:B------:R-:W-:Y:S01]  /*26b0*/  FFMA.FTZ R52, R51, R48, R50 ;  /* 0x0000003033347223 */ /* 0x000fe20000010032 */
[----:B------:R-:W-:Y:S01]  /*26c0*/  SHF.L.U32 R111, R29, 0x10, RZ ;  /* 0x000000101d6f7819 */ /* 0x000fe200000006ff */
[----:B------:R-:W-:Y:S01]  /*26d0*/  FFMA.FTZ R51, R49, R106, R112 ;  /* 0x0000006a31337223 */ /* 0x000fe20000010070 */
[----:B------:R-:W-:Y:S01]  /*26e0*/  FFMA.FTZ R50, R53, R114, R116 ;  /* 0x0000007235327223 */ /* 0x000fe20000010074 */
        /* <DEDUP_REMOVED lines=18> */
[----:B------:R-:W0:Y:S01]  /*2810*/  LDC.64 R116, c[0x0][0x428] ;  /* 0x00010a00ff747b82 */ /* 0x000e220000000a00 */
        /* <DEDUP_REMOVED lines=21> */
[----:B------:R-:W-:Y:S01]  /*2970*/  FFMA.FTZ R65, R49, R56, R114 ;  /* 0x0000003831417223 */ /* 0x000fe20000010072 */
[----:B------:R-:W-:Y:S01]  /*2980*/  SHF.L.U32 R53, R87, 0x10, RZ ;  /* 0x0000001057357819 */ /* 0x000fe200000006ff */
[----:B------:R-:W1:Y:S01]  /*2990*/  @!P2 LDC.64 R48, c[0x0][0x3c8] ;  /* 0x0000f200ff30ab82 */ /* 0x000e620000000a00 */
[----:B------:R-:W-:Y:S01]  /*29a0*/  FMUL.FTZ R54, R60, R67 ;  /* 0x000000433c367220 */ /* 0x000fe20000410000 */
[----:B------:R-:W-:Y:S01]  /*29b0*/  FFMA.FTZ R68, R68, R55, R57 ;  /* 0x0000003744447223 */ /* 0x000fe20000010039 */
[----:B------:R-:W-:Y:S01]  /*29c0*/  SHF.L.U32 R55, R35, 0x10, RZ ;  /* 0x0000001023377819 */ /* 0x000fe200000006ff */
[----:B------:R-:W-:Y:S01]  /*29d0*/  FFMA.FTZ R69, R69, R118, R120 ;  /* 0x0000007645457223 */ /* 0x000fe20000010078 */
[----:B------:R-:W-:Y:S01]  /*29e0*/  F2FP.BF16.F32.PACK_AB R39, R43, R39 ;  /* 0x000000272b27723e */ /* 0x000fe200000010ff */
[----:B0-----:R-:W-:Y:S01]  /*29f0*/  IMAD.WIDE.U32 R114, R108, 0x10, R116 ;  /* 0x000000106c727825 */ /* 0x001fe200078e0074 */
[----:B------:R-:W-:-:S03]  /*2a00*/  F2FP.BF16.F32.PACK_AB R43, R52, R110 ;  /* 0x0000006e342b723e */ /* 0x000fc600000010ff */
[----:B------:R-:W-:Y:S01]  /*2a10*/  FFMA.FTZ R67, R66, R53, R55 ;  /* 0x0000003542437223 */ /* 0x000fe20000010037 */
[----:B------:R-:W-:Y:S01]  /*2a20*/  SHF.L.U32 R57, R85, 0x10, RZ ;  /* 0x0000001055397819 */ /* 0x000fe200000006ff */
[----:B------:R-:W0:Y:S01]  /*2a30*/  LDC.64 R52, c[0x0][0x380] ;  /* 0x0000e000ff347b82 */ /* 0x000e220000000a00 */
[----:B------:R-:W-:Y:S02]  /*2a40*/  SHF.L.U32 R71, R86, 0x10, RZ ;  /* 0x0000001056477819 */ /* 0x000fe400000006ff */
[----:B------:R-:W-:Y:S02]  /*2a50*/  F2FP.BF16.F32.PACK_AB R41, R45, R41 ;  /* 0x000000292d29723e */ /* 0x000fe400000010ff */
[----:B------:R-:W-:Y:S01]  /*2a60*/  F2FP.BF16.F32.PACK_AB R38, R38, R62 ;  /* 0x0000003e2626723e */ /* 0x000fe200000010ff */
[----:B------:R-:W-:Y:S01]  /*2a70*/  FFMA.FTZ R66, R54, R57, R71 ;  /* 0x0000003936427223 */ /* 0x000fe20000010047 */
[----:B------:R-:W-:Y:S01]  /*2a80*/  F2FP.BF16.F32.PACK_AB R45, R106, R63 ;  /* 0x0000003f6a2d723e */ /* 0x000fe200000010ff */
[----:B------:R-:W-:Y:S01]  /*2a90*/  IMAD.WIDE.U32 R54, R105, 0x10, R116 ;  /* 0x0000001069367825 */ /* 0x000fe200078e0074 */
[----:B------:R-:W-:-:S02]  /*2aa0*/  F2FP.BF16.F32.PACK_AB R37, R42, R37 ;  /* 0x000000252a25723e */ /* 0x000fc400000010ff */
[----:B------:R-:W-:Y:S01]  /*2ab0*/  F2FP.BF16.F32.PACK_AB R36, R36, R61 ;  /* 0x0000003d2424723e */ /* 0x000fe200000010ff */
[----:B------:R-:W-:Y:S01]  /*2ac0*/  IMAD.WIDE.U32 R56, R107, 0x10, R116 ;  /* 0x000000106b387825 */ /* 0x000fe200078e0074 */
[----:B------:R-:W-:Y:S02]  /*2ad0*/  F2FP.BF16.F32.PACK_AB R42, R47, R46 ;  /* 0x0000002e2f2a723e */ /* 0x000fe400000010ff */
[----:B------:R-:W-:Y:S01]  /*2ae0*/  F2FP.BF16.F32.PACK_AB R40, R40, R44 ;  /* 0x0000002c2828723e */ /* 0x000fe200000010ff */
[----:B-1----:R-:W-:Y:S01]  /*2af0*/  @!P2 IMAD.WIDE R62, R103, 0x4, R48 ;  /* 0x00000004673ea825 */ /* 0x002fe200078e0230 */
[----:B------:R-:W-:Y:S02]  /*2b00*/  F2FP.BF16.F32.PACK_AB R47, R70, R113 ;  /* 0x00000071462f723e */ /* 0x000fe400000010ff */
[----:B------:R-:W-:Y:S01]  /*2b10*/  F2FP.BF16.F32.PACK_AB R46, R112, R111 ;  /* 0x0000006f702e723e */ /* 0x000fe200000010ff */
[----:B------:R-:W-:Y:S01]  /*2b20*/  IMAD.WIDE.U32 R116, R109, 0x10, R116 ;  /* 0x000000106d747825 */ /* 0x000fe200078e0074 */
        /* <DEDUP_REMOVED lines=8> */
[----:B0-----:R-:W-:-:S03]  /*2bb0*/  IADD3 R103, PT, PT, R103, R52, RZ ;  /* 0x0000003467677210 */ /* 0x001fc60007ffe0ff */
[----:B------:R1:W-:Y:S01]  /*2bc0*/  STG.E.128 desc[UR6][R114.64], R44 ;  /* 0x0000002c72007986 */ /* 0x0003e2000c101d06 */
[----:B------:R-:W-:-:S03]  /*2bd0*/  ISETP.GE.AND P2, PT, R103, R53, PT ;  /* 0x000000356700720c */ /* 0x000fc60003f46270 */
[----:B------:R1:W-:Y:S10]  /*2be0*/  STG.E.128 desc[UR6][R116.64], R48 ;  /* 0x0000003074007986 */ /* 0x0003f4000c101d06 */
[----:B------:R-:W-:Y:S05]  /*2bf0*/  @!P2 BRA `(.L_x_8098) ;  /* 0xffffffd8009ca947 */ /* 0x000fea000383ffff */
[----:B------:R-:W-:Y:S05]  /*2c00*/  EXIT ;  /* 0x000000000000794d */ /* 0x000fea0003800000 */
.L_x_8099:
        /* <DEDUP_REMOVED lines=15> */
.L_x_27247:


//--------------------- .text._ZN10layer_norm13ln_fwd_kernelINS_13Kernel_traitsI13__nv_bfloat16S2_fS2_fjLj4096ELj1ELj1ELj4ELj16ENS_18Kernel_traits_baseILj4096ES2_S2_fS2_fjLj128EEEEELb0ELb0ELb1ELb0EEEvNS_9FwdParamsE --------------------------
	.section	.text._ZN10layer_norm13ln_fwd_kernelINS_13Kernel_traitsI13__nv_bfloat16S2_fS2_fjLj4096ELj1ELj1ELj4ELj16ENS_18Kernel_traits_baseILj4096ES2_S2_fS2_fjLj128EEEEELb0ELb0ELb1ELb0EEEvNS_9FwdParamsE,"ax",@progbits
	.align	128
        .global         _ZN10layer_norm13ln_fwd_kernelINS_13Kernel_traitsI13__nv_bfloat16S2_fS2_fjLj4096ELj1ELj1ELj4ELj16ENS_18Kernel_traits_baseILj4096ES2_S2_fS2_fjLj128EEEEELb0ELb0ELb1ELb0EEEvNS_9FwdParamsE
        .type           _ZN10layer_norm13ln_fwd_kernelINS_13Kernel_traitsI13__nv_bfloat16S2_fS2_fjLj4096ELj1ELj1ELj4ELj16ENS_18Kernel_traits_baseILj4096ES2_S2_fS2_fjLj128EEEEELb0ELb0ELb1ELb0EEEvNS_9FwdParamsE,@function
        .size           _ZN10layer_norm13ln_fwd_kernelINS_13Kernel_traitsI13__nv_bfloat16S2_fS2_fjLj4096ELj1ELj1ELj4ELj16ENS_18Kernel_traits_baseILj4096ES2_S2_fS2_fjLj128EEEEELb0ELb0ELb1ELb0EEEvNS_9FwdParamsE,(.L_x_27248 - _ZN10layer_norm13ln_fwd_kernelINS_13Kernel_traitsI13__nv_bfloat16S2_fS2_fjLj4096ELj1ELj1ELj4ELj16ENS_18Kernel_traits_baseILj4096ES2_S2_fS2_fjLj128EEEEELb0ELb0ELb1ELb0EEEvNS_9FwdParamsE)
        .other          _ZN10layer_norm13ln_fwd_kernelINS_13Kernel_traitsI13__nv_bfloat16S2_fS2_fjLj4096ELj1ELj1ELj4ELj16ENS_18Kernel_traits_baseILj4096ES2_S2_fS2_fjLj128EEEEELb0ELb0ELb1ELb0EEEvNS_9FwdParamsE,@"STO_CUDA_ENTRY STV_DEFAULT"
_ZN10layer_norm13ln_fwd_kernelINS_13Kernel_traitsI13__nv_bfloat16S2_fS2_fjLj4096ELj1ELj1ELj4ELj16ENS_18Kernel_traits_baseILj4096ES2_S2_fS2_fjLj128EEEEELb0ELb0ELb1ELb0EEEvNS_9FwdParamsE:
.text._ZN10layer_norm13ln_fwd_kernelINS_13Kernel_traitsI13__nv_bfloat16S2_fS2_fjLj4096ELj1ELj1ELj4ELj16ENS_18Kernel_traits_baseILj4096ES2_S2_fS2_fjLj128EEEEELb0ELb0ELb1ELb0EEEvNS_9FwdParamsE:
        /* <DEDUP_REMOVED lines=50> */
.L_x_8101:
        /* <DEDUP_REMOVED lines=30> */
.L_x_8102:
[----:B------:R-:W-:Y:S05]  /*0500*/  BSYNC.RECONVERGENT B0 ;  /* 0x0000000000007941 */ /* 0x000fea0003800200 */
.L_x_8100:
        /* <DEDUP_REMOVED lines=22> */
[-C--:B------:R-:W-:Y:S01]  /*0670*/  LEA R3, R3, R0.reuse, 0x3 ;  /* 0x0000000003037211 */ /* 0x080fe200078e18ff */
[----:B------:R-:W0:Y:S01]  /*0680*/  LDCU.64 UR16, c[0x0][0x380] ;  /* 0x00007000ff1077ac */ /* 0x000e220008000a00 */
[----:B------:R-:W-:-:S02]  /*0690*/  LEA R0, R5, R0, 0x3 ;  /* 0x0000000005007211 */ /* 0x000fc400078e18ff */
        /* <DEDUP_REMOVED lines=31> */
.L_x_8135:
[----:B------:R-:W-:-:S06]  /*0890*/  UIMAD.WIDE UR4, UR18, 0x4, UR8 ;  /* 0x00000004120478a5 */ /* 0x000fcc000f8e0208 */
[----:B0123--:R-:W-:Y:S02]  /*08a0*/  MOV R108, UR4 ;  /* 0x00000004006c7c02 */ /* 0x00ffe40008000f00 */
[----:B------:R-:W-:-:S05]  /*08b0*/  MOV R109, UR5 ;  /* 0x00000005006d7c02 */ /* 0x000fca0008000f00 */
        /* <DEDUP_REMOVED lines=9> */
[----:B0-----:R-:W-:Y:S01]  /*0950*/  HFMA2 R85, -RZ, RZ, 0, 0 ;  /* 0x00000000ff557431 */ /* 0x001fe200000001ff */
        /* <DEDUP_REMOVED lines=11> */
[----:B------:R-:W-:Y:S02]  /*0a10*/  MOV R109, UR7 ;  /* 0x00000007006d7c02 */ /* 0x000fe40008000f00 */
[-C--:B-1----:R-:W-:Y:S02]  /*0a20*/  LEA.HI.SX32 R84, R87, R86.reuse, 0x1d ;  /* 0x0000005657547211 */ /* 0x082fe400078feaff */
        /* <DEDUP_REMOVED lines=8> */
.L_x_8105:
[----:B------:R-:W-:Y:S05]  /*0ab0*/  BRA.U !UP0, `(.L_x_8106) ;  /* 0x0000000108887547 */ /* 0x000fea000b800000 */
[----:B------:R-:W0:Y:S02]  /*0ac0*/  LDC.64 R108, c[0x0][0x3a0] ;  /* 0x0000e800ff6c7b82 */ /* 0x000e240000000a00 */
[----:B0-----:R-:W-:-:S05]  /*0ad0*/  IMAD.WIDE.U32 R108, R84, 0x20, R108 ;  /* 0x00000020546c7825 */ /* 0x001fca00078e006c */
[----:B------:R-:W2:Y:S04]  /*0ae0*/  LDG.E.128 R52, desc[UR12][R108.64] ;  /* 0x0000000c6c347981 */ /* 0x000ea8000c1e1d00 */
[----:B------:R0:W3:Y:S01]  /*0af0*/  LDG.E.128 R56, desc[UR12][R108.64+0x10] ;  /* 0x0000100c6c387981 */ /* 0x0000e2000c1e1d00 */
[----:B------:R-:W-:-:S13]  /*0b00*/  ISETP.LT.AND P1, PT, RZ, UR21, PT ;  /* 0x00000015ff007c0c */ /* 0x000fda000bf21270 */
[----:B------:R-:W2:Y:S01]  /*0b10*/  @P1 LDC R112, c[0x0][0x40c] ;  /* 0x00010300ff701b82 */ /* 0x000ea20000000800 */
[C---:B-----5:R-:W-:Y:S02]  /*0b20*/  @P1 PRMT R110, R48.reuse, 0x7632, R110 ;  /* 0x00007632306e1816 */ /* 0x060fe4000000006e */
[----:B------:R-:W-:Y:S02]  /*0b30*/  @P1 SHF.L.U32 R87, R48, 0x10, RZ ;  /* 0x0000001030571819 */ /* 0x000fe400000006ff */
[----:B------:R-:W-:Y:S02]  /*0b40*/  @P1 SHF.L.U32 R110, R110, 0x10, RZ ;  /* 0x000000106e6e1819 */ /* 0x000fe400000006ff */
[----:B0-----:R-:W-:Y:S01]  /*0b50*/  @P1 PRMT R108, R49, 0x7632, R108 ;  /* 0x00007632316c1816 */ /* 0x001fe2000000006c */
[----:B------:R-:W0:Y:S03]  /*0b60*/  @P1 LDC R111, c[0x0][0x40c] ;  /* 0x00010300ff6f1b82 */ /* 0x000e260000000800 */
[----:B------:R-:W-:-:S05]  /*0b70*/  @P1 SHF.L.U32 R108, R108, 0x10, RZ ;  /* 0x000000106c6c1819 */ /* 0x000fca00000006ff */
[----:B------:R-:W1:Y:S08]  /*0b80*/  @P1 LDC R113, c[0x0][0x40c] ;  /* 0x00010300ff711b82 */ /* 0x000e700000000800 */
[----:B------:R-:W4:Y:S08]  /*0b90*/  @P1 LDC R114, c[0x0][0x40c] ;  /* 0x00010300ff721b82 */ /* 0x000f300000000800 */
[----:B------:R-:W3:Y:S01]  /*0ba0*/  @P1 LDC R109, c[0x0][0x40c] ;  /* 0x00010300ff6d1b82 */ /* 0x000ee20000000800 */
[----:B--2---:R-:W-:Y:S01]  /*0bb0*/  @P1 FFMA.FTZ R53, R110, R112, R53 ;  /* 0x000000706e351223 */ /* 0x004fe20000010035 */
[----:B0-----:R-:W-:-:S06]  /*0bc0*/  @P1 FFMA.FTZ R52, R87, R111, R52 ;  /* 0x0000006f57341223 */ /* 0x001fcc0000010034 */
[----:B------:R-:W0:Y:S01]  /*0bd0*/  @P1 LDC R110, c[0x0][0x40c] ;  /* 0x00010300ff6e1b82 */ /* 0x000e220000000800 */
[----:B------:R-:W-:Y:S01]  /*0be0*/  @P1 SHF.L.U32 R87, R49, 0x10, RZ ;  /* 0x0000001031571819 */ /* 0x000fe200000006ff */
[----:B----4-:R-:W-:Y:S01]  /*0bf0*/  @P1 FFMA.FTZ R55, R108, R114, R55 ;  /* 0x000000726c371223 */ /* 0x010fe20000010037 */
[----:B------:R-:W-:-:S03]  /*0c00*/  @P1 PRMT R108, R50, 0x7632, R108 ;  /* 0x00007632326c1816 */ /* 0x000fc6000000006c */
[----:B-1----:R-:W-:Y:S01]  /*0c10*/  @P1 FFMA.FTZ R54, R87, R113, R54 ;  /* 0x0000007157361223 */ /* 0x002fe20000010036 */
[----:B------:R-:W-:Y:S01]  /*0c20*/  @P1 SHF.L.U32 R87, R50, 0x10, RZ ;  /* 0x0000001032571819 */ /* 0x000fe200000006ff */
[----:B------:R-:W1:Y:S01]  /*0c30*/  @P1 LDC R111, c[0x0][0x40c] ;  /* 0x00010300ff6f1b82 */ /* 0x000e620000000800 */
[----:B------:R-:W-:-:S03]  /*0c40*/  @P1 SHF.L.U32 R108, R108, 0x10, RZ ;  /* 0x000000106c6c1819 */ /* 0x000fc600000006ff */
[----:B---3--:R-:W-:Y:S01]  /*0c50*/  @P1 FFMA.FTZ R56, R87, R109, R56 ;  /* 0x0000006d57381223 */ /* 0x008fe20000010038 */
[C---:B------:R-:W-:Y:S02]  /*0c60*/  @P1 PRMT R109, R51.reuse, 0x7632, R109 ;  /* 0x00007632336d1816 */ /* 0x040fe4000000006d */
[----:B------:R-:W-:Y:S01]  /*0c70*/  @P1 SHF.L.U32 R87, R51, 0x10, RZ ;  /* 0x0000001033571819 */ /* 0x000fe200000006ff */
[----:B------:R-:W2:Y:S01]  /*0c80*/  @P1 LDC R112, c[0x0][0x40c] ;  /* 0x00010300ff701b82 */ /* 0x000ea20000000800 */
[----:B0-----:R-:W-:Y:S01]  /*0c90*/  @P1 FFMA.FTZ R57, R108, R110, R57 ;  /* 0x0000006e6c391223 */ /* 0x001fe20000010039 */
[----:B------:R-:W-:Y:S02]  /*0ca0*/  @P1 SHF.L.U32 R108, R109, 0x10, RZ ;  /* 0x000000106d6c1819 */ /* 0x000fe400000006ff */
[----:B-1----:R-:W-:-:S03]  /*0cb0*/  @P1 FFMA.FTZ R58, R87, R111, R58 ;  /* 0x0000006f573a1223 */ /* 0x002fc6000001003a */
[----:B--2---:R-:W-:Y:S01]  /*0cc0*/  @P1 FFMA.FTZ R59, R108, R112, R59 ;  /* 0x000000706c3b1223 */ /* 0x004fe2000001003b */
[----:B------:R-:W-:Y:S06]  /*0cd0*/  BRA `(.L_x_8107) ;  /* 0x00000000008c7947 */ /* 0x000fec0003800000 */
.L_x_8106:
[----:B------:R-:W0:Y:S01]  /*0ce0*/  @UP2 LDCU UR4, c[0x0][0x40c] ;  /* 0x00008180ff0427ac */ /* 0x000e220008000800 */
[C---:B-----5:R-:W-:Y:S01]  /*0cf0*/  @P4 SHF.L.U32 R53, R48.reuse, 0x10, RZ ;  /* 0x0000001030354819 */ /* 0x060fe200000006ff */
[----:B------:R-:W-:Y:S01]  /*0d00*/  IMAD.MOV.U32 R52, RZ, RZ, RZ ;  /* 0x000000ffff347224 */ /* 0x000fe200078e00ff */
[----:B------:R-:W-:Y:S01]  /*0d10*/  @P4 PRMT R87, R48, 0x7632, R87 ;  /* 0x0000763230574816 */ /* 0x000fe20000000057 */
[----:B------:R-:W1:Y:S01]  /*0d20*/  @UP2 LDCU UR7, c[0x0][0x40c] ;  /* 0x00008180ff0727ac */ /* 0x000e620008000800 */
[----:B------:R-:W-:Y:S01]  /*0d30*/  @P4 PRMT R108, R49, 0x7632, R108 ;  /* 0x00007632316c4816 */ /* 0x000fe2000000006c */
[----:B------:R-:W-:Y:S01]  /*0d40*/  HFMA2 R56, -RZ, RZ, 0, 0 ;  /* 0x00000000ff387431 */ /* 0x000fe200000001ff */
[----:B------:R-:W-:Y:S01]  /*0d50*/  @P4 PRMT R109, R50, 0x7632, R109 ;  /* 0x00007632326d4816 */ /* 0x000fe2000000006d */
[----:B------:R-:W2:Y:S01]  /*0d60*/  @UP2 LDCU UR24, c[0x0][0x40c] ;  /* 0x00008180ff1827ac */ /* 0x000ea20008000800 */
[----:B------:R-:W-:Y:S02]  /*0d70*/  @P4 PRMT R110, R51, 0x7632, R110 ;  /* 0x00007632336e4816 */ /* 0x000fe4000000006e */
[----:B------:R-:W-:-:S02]  /*0d80*/  CS2R R58, SRZ ;  /* 0x00000000003a7805 */ /* 0x000fc4000001ff00 */
[----:B------:R-:W-:Y:S01]  /*0d90*/  @P4 SHF.L.U32 R55, R49, 0x10, RZ ;  /* 0x0000001031374819 */ /* 0x000fe200000006ff */
[----:B------:R-:W3:Y:S01]  /*0da0*/  @UP2 LDCU UR5, c[0x0][0x40c] ;  /* 0x00008180ff0527ac */ /* 0x000ee20008000800 */
[----:B------:R-:W-:Y:S02]  /*0db0*/  @P4 SHF.L.U32 R57, R50, 0x10, RZ ;  /* 0x0000001032394819 */ /* 0x000fe400000006ff */
[----:B------:R-:W-:Y:S01]  /*0dc0*/  @P4 SHF.L.U32 R111, R51, 0x10, RZ ;  /* 0x00000010336f4819 */ /* 0x000fe200000006ff */
[----:B------:R-:W4:Y:S01]  /*0dd0*/  @UP2 LDCU UR23, c[0x0][0x40c] ;  /* 0x00008180ff1727ac */ /* 0x000f220008000800 */
[----:B------:R-:W-:Y:S01]  /*0de0*/  @P4 SHF.L.U32 R87, R87, 0x10, RZ ;  /* 0x0000001057574819 */ /* 0x000fe200000006ff */
[----:B0-----:R-:W-:Y:S01]  /*0df0*/  @P4 FMUL.FTZ R52, R53, UR4 ;  /* 0x0000000435344c20 */ /* 0x001fe20008410000 */
[----:B------:R-:W-:Y:S01]  /*0e00*/  @P4 SHF.L.U32 R108, R108, 0x10, RZ ;  /* 0x000000106c6c4819 */ /* 0x000fe200000006ff */
[----:B------:R-:W0:Y:S01]  /*0e10*/  @UP2 LDCU UR25, c[0x0][0x40c] ;  /* 0x00008180ff1927ac */ /* 0x000e220008000800 */
[----:B------:R-:W-:-:S02]  /*0e20*/  @P4 SHF.L.U32 R109, R109, 0x10, RZ ;  /* 0x000000106d6d4819 */ /* 0x000fc400000006ff */
[----:B------:R-:W-:Y:S01]  /*0e30*/  @P4 SHF.L.U32 R110, R110, 0x10, RZ ;  /* 0x000000106e6e4819 */ /* 0x000fe200000006ff */
[----:B------:R-:W0:Y:S01]  /*0e40*/  @UP2 LDCU UR26, c[0x0][0x40c] ;  /* 0x00008180ff1a27ac */ /* 0x000e220008000800 */
[----:B------:R-:W-:Y:S01]  /*0e50*/  MOV R54, RZ ;  /* 0x000000ff00367202 */ /* 0x000fe20000000f00 */
[----:B-1----:R-:W-:Y:S01]  /*0e60*/  @P4 FMUL.FTZ R54, R55, UR7 ;  /* 0x0000000737364c20 */ /* 0x002fe20008410000 */
[----:B--2---:R-:W-:Y:S01]  /*0e70*/  @P4 FMUL.FTZ R56, R57, UR24 ;  /* 0x0000001839384c20 */ /* 0x004fe20008410000 */
[----:B------:R-:W1:Y:S01]  /*0e80*/  @UP2 LDCU UR4, c[0x0][0x40c] ;  /* 0x00008180ff0427ac */ /* 0x000e620008000800 */
[----:B------:R-:W-:Y:S01]  /*0e90*/  MOV R53, RZ ;  /* 0x000000ff00357202 */ /* 0x000fe20000000f00 */
[----:B------:R-:W-:Y:S01]  /*0ea0*/  HFMA2 R55, -RZ, RZ, 0, 0 ;  /* 0x00000000ff377431 */ /* 0x000fe200000001ff */
[----:B------:R-:W-:Y:S01]  /*0eb0*/  MOV R57, RZ ;  /* 0x000000ff00397202 */ /* 0x000fe20000000f00 */
[----:B---3--:R-:W-:Y:S01]  /*0ec0*/  @P4 FMUL.FTZ R53, R87, UR5 ;  /* 0x0000000557354c20 */ /* 0x008fe20008410000 */
[----:B----4-:R-:W-:Y:S01]  /*0ed0*/  @P4 FMUL.FTZ R55, R108, UR23 ;  /* 0x000000176c374c20 */ /* 0x010fe20008410000 */
[----:B0-----:R-:W-:Y:S01]  /*0ee0*/  @P4 FMUL.FTZ R57, R109, UR25 ;  /* 0x000000196d394c20 */ /* 0x001fe20008410000 */
[----:B------:R-:W-:Y:S01]  /*0ef0*/  @P4 FMUL.FTZ R58, R111, UR26 ;  /* 0x0000001a6f3a4c20 */ /* 0x000fe20008410000 */
[----:B-1----:R-:W-:-:S07]  /*0f00*/  @P4 FMUL.FTZ R59, R110, UR4 ;  /* 0x000000046e3b4c20 */ /* 0x002fce0008410000 */
.L_x_8107:
[----:B------:R-:W0:Y:S01]  /*0f10*/  LDC.64 R108, c[0x0][0x3a8] ;  /* 0x0000ea00ff6c7b82 */ /* 0x000e220000000a00 */
[----:B------:R-:W-:Y:S01]  /*0f20*/  IADD3 R85, PT, PT, R85, 0x80, RZ ;  /* 0x0000008055557810 */ /* 0x000fe20007ffe0ff */
[C---:B0-----:R-:W-:Y:S01]  /*0f30*/  IMAD.WIDE.U32 R108, R84.reuse, 0x20, R108 ;  /* 0x00000020546c7825 */ /* 0x041fe200078e006c */
[----:B------:R-:W-:-:S04]  /*0f40*/  IADD3 R84, PT, PT, R84, 0x80, RZ ;  /* 0x0000008054547810 */ /* 0x000fc80007ffe0ff */
[----:B------:R0:W-:Y:S04]  /*0f50*/  STG.E.128 desc[UR12][R108.64], R52 ;  /* 0x000000346c007986 */ /* 0x0001e8000c101d0c */
[----:B------:R0:W-:Y:S02]  /*0f60*/  STG.E.128 desc[UR12][R108.64+0x10], R56 ;  /* 0x000010386c007986 */ /* 0x0001e4000c101d0c */
.L_x_8104:
[----:B------:R-:W-:Y:S05]  /*0f70*/  BSYNC.RECONVERGENT B0 ;  /* 0x0000000000007941 */ /* 0x000fea0003800200 */
.L_x_8103:
        /* <DEDUP_REMOVED lines=9> */
.L_x_8110:
[----:B------:R-:W-:Y:S05]  /*1010*/  BRA.U !UP0, `(.L_x_8111) ;  /* 0x0000000108887547 */ /* 0x000fea000b800000 */
[----:B0-----:R-:W0:Y:S02]  /*1020*/  LDC.64 R108, c[0x0][0x3a0] ;  /* 0x0000e800ff6c7b82 */ /* 0x001e240000000a00 */
[----:B0-----:R-:W-:-:S05]  /*1030*/  IMAD.WIDE.U32 R108, R84, 0x20, R108 ;  /* 0x00000020546c7825 */ /* 0x001fca00078e006c */
[----:B------:R-:W2:Y:S04]  /*1040*/  LDG.E.128 R60, desc[UR12][R108.64] ;  /* 0x0000000c6c3c7981 */ /* 0x000ea8000c1e1d00 */
[----:B------:R0:W3:Y:S01]  /*1050*/  LDG.E.128 R64, desc[UR12][R108.64+0x10] ;  /* 0x0000100c6c407981 */ /* 0x0000e2000c1e1d00 */
[----:B------:R-:W-:-:S13]  /*1060*/  ISETP.LT.AND P2, PT, RZ, UR21, PT ;  /* 0x00000015ff007c0c */ /* 0x000fda000bf41270 */
[----:B------:R-:W2:Y:S01]  /*1070*/  @P2 LDC R112, c[0x0][0x40c] ;  /* 0x00010300ff702b82 */ /* 0x000ea20000000800 */
[C---:B-----5:R-:W-:Y:S01]  /*1080*/  @P2 PRMT R87, R48.reuse, 0x7632, R87 ;  /* 0x0000763230572816 */ /* 0x060fe20000000057 */
[----:B0-----:R-:W-:Y:S01]  /*1090*/  @P2 IMAD.U32 R109, R49, 0x10000, RZ ;  /* 0x00010000316d2824 */ /* 0x001fe200078e00ff */
[----:B------:R-:W-:Y:S02]  /*10a0*/  @P2 SHF.L.U32 R111, R48, 0x10, RZ ;  /* 0x00000010306f2819 */ /* 0x000fe400000006ff */
[----:B------:R-:W-:Y:S02]  /*10b0*/  @P2 SHF.L.U32 R110, R87, 0x10, RZ ;  /* 0x00000010576e2819 */ /* 0x000fe400000006ff */
[----:B------:R-:W-:Y:S01]  /*10c0*/  @P2 PRMT R87, R49, 0x7632, R87 ;  /* 0x0000763231572816 */ /* 0x000fe20000000057 */
[----:B------:R-:W0:Y:S03]  /*10d0*/  @P2 LDC R113, c[0x0][0x40c] ;  /* 0x00010300ff712b82 */ /* 0x000e260000000800 */
[----:B------:R-:W-:-:S02]  /*10e0*/  @P2 SHF.L.U32 R108, R87, 0x10, RZ ;  /* 0x00000010576c2819 */ /* 0x000fc400000006ff */
[----:B------:R-:W-:-:S03]  /*10f0*/  @P2 PRMT R87, R50, 0x7632, R87 ;  /* 0x0000763232572816 */ /* 0x000fc60000000057 */
[----:B------:R-:W1:Y:S08]  /*1100*/  @P2 LDC R114, c[0x0][0x40c] ;  /* 0x00010300ff722b82 */ /* 0x000e700000000800 */
[----:B------:R-:W4:Y:S01]  /*1110*/  @P2 LDC R115, c[0x0][0x40c] ;  /* 0x00010300ff732b82 */ /* 0x000f220000000800 */
[----:B--2---:R-:W-:Y:S01]  /*1120*/  @P2 FFMA.FTZ R60, R111, R112, R60 ;  /* 0x000000706f3c2223 */ /* 0x004fe2000001003c */
[----:B0-----:R-:W-:-:S06]  /*1130*/  @P2 FFMA.FTZ R61, R110, R113, R61 ;  /* 0x000000716e3d2223 */ /* 0x001fcc000001003d */
[----:B------:R-:W3:Y:S01]  /*1140*/  @P2 LDC R111, c[0x0][0x40c] ;  /* 0x00010300ff6f2b82 */ /* 0x000ee20000000800 */
[----:B-1----:R-:W-:Y:S01]  /*1150*/  @P2 FFMA.FTZ R62, R109, R114, R62 ;  /* 0x000000726d3e2223 */ /* 0x002fe2000001003e */
[----:B----4-:R-:W-:Y:S01]  /*1160*/  @P2 FFMA.FTZ R63, R108, R115, R63 ;  /* 0x000000736c3f2223 */ /* 0x010fe2000001003f */
[----:B------:R-:W-:Y:S02]  /*1170*/  @P2 SHF.L.U32 R109, R50, 0x10, RZ ;  /* 0x00000010326d2819 */ /* 0x000fe400000006ff */
[----:B------:R-:W-:Y:S02]  /*1180*/  @P2 SHF.L.U32 R108, R87, 0x10, RZ ;  /* 0x00000010576c2819 */ /* 0x000fe400000006ff */
[----:B------:R-:W-:Y:S01]  /*1190*/  @P2 PRMT R87, R51, 0x7632, R87 ;  /* 0x0000763233572816 */ /* 0x000fe20000000057 */
[----:B------:R-:W0:Y:S08]  /*11a0*/  @P2 LDC R110, c[0x0][0x40c] ;  /* 0x00010300ff6e2b82 */ /* 0x000e300000000800 */
[----:B------:R-:W1:Y:S08]  /*11b0*/  @P2 LDC R112, c[0x0][0x40c] ;  /* 0x00010300ff702b82 */ /* 0x000e700000000800 */
[----:B------:R-:W2:Y:S01]  /*11c0*/  @P2 LDC R113, c[0x0][0x40c] ;  /* 0x00010300ff712b82 */ /* 0x000ea20000000800 */
[----:B---3--:R-:W-:Y:S01]  /*11d0*/  @P2 FFMA.FTZ R65, R108, R111, R65 ;  /* 0x0000006f6c412223 */ /* 0x008fe20000010041 */
[----:B------:R-:W-:Y:S01]  /*11e0*/  @P2 SHF.L.U32 R108, R87, 0x10, RZ ;  /* 0x00000010576c2819 */ /* 0x000fe200000006ff */
[----:B0-----:R-:W-:Y:S01]  /*11f0*/  @P2 FFMA.FTZ R64, R109, R110, R64 ;  /* 0x0000006e6d402223 */ /* 0x001fe20000010040 */
[----:B------:R-:W-:-:S05]  /*1200*/  @P2 SHF.L.U32 R109, R51, 0x10, RZ ;  /* 0x00000010336d2819 */ /* 0x000fca00000006ff */
[----:B-1----:R-:W-:Y:S01]  /*1210*/  @P2 FFMA.FTZ R66, R109, R112, R66 ;  /* 0x000000706d422223 */ /* 0x002fe20000010042 */
[----:B--2---:R-:W-:Y:S01]  /*1220*/  @P2 FFMA.FTZ R67, R108, R113, R67 ;  /* 0x000000716c432223 */ /* 0x004fe20000010043 */
[----:B------:R-:W-:Y:S06]  /*1230*/  BRA `(.L_x_8112) ;  /* 0x00000000008c7947 */ /* 0x000fec0003800000 */
.L_x_8111:
[----:B------:R-:W1:Y:S01]  /*1240*/  @UP2 LDCU UR4, c[0x0][0x40c] ;  /* 0x00008180ff0427ac */ /* 0x000e620008000800 */
[C---:B-----5:R-:W-:Y:S01]  /*1250*/  @P4 SHF.L.U32 R61, R48.reuse, 0x10, RZ ;  /* 0x00000010303d4819 */ /* 0x060fe200000006ff */
[----:B------:R-:W-:Y:S01]  /*1260*/  HFMA2 R60, -RZ, RZ, 0, 0 ;  /* 0x00000000ff3c7431 */ /* 0x000fe200000001ff */
[----:B------:R-:W-:Y:S01]  /*1270*/  @P4 PRMT R87, R48, 0x7632, R87 ;  /* 0x0000763230574816 */ /* 0x000fe20000000057 */
[----:B------:R-:W2:Y:S01]  /*1280*/  @UP2 LDCU UR7, c[0x0][0x40c] ;  /* 0x00008180ff0727ac */ /* 0x000ea20008000800 */
[----:B0-----:R-:W-:Y:S01]  /*1290*/  @P4 PRMT R108, R49, 0x7632, R108 ;  /* 0x00007632316c4816 */ /* 0x001fe2000000006c */
[----:B------:R-:W-:Y:S01]  /*12a0*/  HFMA2 R64, -RZ, RZ, 0, 0 ;  /* 0x00000000ff407431 */ /* 0x000fe200000001ff */
[C---:B------:R-:W-:Y:S01]  /*12b0*/  @P4 PRMT R109, R50.reuse, 0x7632, R109 ;  /* 0x00007632326d4816 */ /* 0x040fe2000000006d */
[----:B------:R-:W0:Y:S01]  /*12c0*/  @UP2 LDCU UR24, c[0x0][0x40c] ;  /* 0x00008180ff1827ac */ /* 0x000e220008000800 */
[----:B------:R-:W-:Y:S01]  /*12d0*/  @P4 PRMT R110, R51, 0x7632, R110 ;  /* 0x00007632336e4816 */ /* 0x000fe2000000006e */
[----:B------:R-:W-:Y:S01]  /*12e0*/  @P4 IMAD.U32 R87, R87, 0x10000, RZ ;  /* 0x0001000057574824 */ /* 0x000fe200078e00ff */
[----:B------:R-:W-:Y:S01]  /*12f0*/  @P4 SHF.L.U32 R63, R49, 0x10, RZ ;  /* 0x00000010313f4819 */ /* 0x000fe200000006ff */
[----:B------:R-:W3:Y:S01]  /*1300*/  @UP2 LDCU UR5, c[0x0][0x40c] ;  /* 0x00008180ff0527ac */ /* 0x000ee20008000800 */
[----:B------:R-:W-:-:S02]  /*1310*/  @P4 SHF.L.U32 R65, R50, 0x10, RZ ;  /* 0x0000001032414819 */ /* 0x000fc400000006ff */
[----:B------:R-:W-:Y:S02]  /*1320*/  CS2R R66, SRZ ;  /* 0x0000000000427805 */ /* 0x000fe4000001ff00 */
[----:B------:R-:W-:Y:S01]  /*1330*/  @P4 SHF.L.U32 R111, R51, 0x10, RZ ;  /* 0x00000010336f4819 */ /* 0x000fe200000006ff */
[----:B------:R-:W4:Y:S01]  /*1340*/  @UP2 LDCU UR23, c[0x0][0x40c] ;  /* 0x00008180ff1727ac */ /* 0x000f220008000800 */
[----:B------:R-:W-:Y:S01]  /*1350*/  @P4 SHF.L.U32 R108, R108, 0x10, RZ ;  /* 0x000000106c6c4819 */ /* 0x000fe200000006ff */
[----:B-1----:R-:W-:Y:S01]  /*1360*/  @P4 FMUL.FTZ R60, R61, UR4 ;  /* 0x000000043d3c4c20 */ /* 0x002fe20008410000 */
[----:B------:R-:W-:Y:S01]  /*1370*/  @P4 SHF.L.U32 R109, R109, 0x10, RZ ;  /* 0x000000106d6d4819 */ /* 0x000fe200000006ff */
[----:B------:R-:W1:Y:S01]  /*1380*/  @UP2 LDCU UR25, c[0x0][0x40c] ;  /* 0x00008180ff1927ac */ /* 0x000e620008000800 */
[----:B------:R-:W-:Y:S02]  /*1390*/  @P4 SHF.L.U32 R110, R110, 0x10, RZ ;  /* 0x000000106e6e4819 */ /* 0x000fe400000006ff */
[----:B------:R-:W-:Y:S01]  /*13a0*/  MOV R62, RZ ;  /* 0x000000ff003e7202 */ /* 0x000fe20000000f00 */
[----:B------:R-:W1:Y:S01]  /*13b0*/  @UP2 LDCU UR26, c[0x0][0x40c] ;  /* 0x00008180ff1a27ac */ /* 0x000e620008000800 */
[----:B--2---:R-:W-:Y:S01]  /*13c0*/  @P4 FMUL.FTZ R62, R63, UR7 ;  /* 0x000000073f3e4c20 */ /* 0x004fe20008410000 */
[----:B0-----:R-:W-:Y:S01]  /*13d0*/  @P4 FMUL.FTZ R64, R65, UR24 ;  /* 0x0000001841404c20 */ /* 0x001fe20008410000 */
[----:B------:R-:W-:Y:S01]  /*13e0*/  MOV R61, RZ ;  /* 0x000000ff003d7202 */ /* 0x000fe20000000f00 */
[----:B------:R-:W0:Y:S01]  /*13f0*/  @UP2 LDCU UR4, c[0x0][0x40c] ;  /* 0x00008180ff0427ac */ /* 0x000e220008000800 */
[----:B------:R-:W-:Y:S01]  /*1400*/  HFMA2 R63, -RZ, RZ, 0, 0 ;  /* 0x00000000ff3f7431 */ /* 0x000fe200000001ff */
[----:B------:R-:W-:Y:S01]  /*1410*/  MOV R65, RZ ;  /* 0x000000ff00417202 */ /* 0x000fe20000000f00 */
[----:B---3--:R-:W-:Y:S01]  /*1420*/  @P4 FMUL.FTZ R61, R87, UR5 ;  /* 0x00000005573d4c20 */ /* 0x008fe20008410000 */
[----:B----4-:R-:W-:Y:S01]  /*1430*/  @P4 FMUL.FTZ R63, R108, UR23 ;  /* 0x000000176c3f4c20 */ /* 0x010fe20008410000 */
[----:B-1----:R-:W-:Y:S01]  /*1440*/  @P4 FMUL.FTZ R65, R109, UR25 ;  /* 0x000000196d414c20 */ /* 0x002fe20008410000 */
[----:B------:R-:W-:Y:S01]  /*1450*/  @P4 FMUL.FTZ R66, R111, UR26 ;  /* 0x0000001a6f424c20 */ /* 0x000fe20008410000 */
[----:B0-----:R-:W-:-:S07]  /*1460*/  @P4 FMUL.FTZ R67, R110, UR4 ;  /* 0x000000046e434c20 */ /* 0x001fce0008410000 */
.L_x_8112:
[----:B------:R-:W0:Y:S01]  /*1470*/  LDC.64 R108, c[0x0][0x3a8] ;  /* 0x0000ea00ff6c7b82 */ /* 0x000e220000000a00 */
[----:B------:R-:W-:Y:S01]  /*1480*/  IADD3 R85, PT, PT, R85, 0x80, RZ ;  /* 0x0000008055557810 */ /* 0x000fe20007ffe0ff */
[C---:B0-----:R-:W-:Y:S01]  /*1490*/  IMAD.WIDE.U32 R108, R84.reuse, 0x20, R108 ;  /* 0x00000020546c7825 */ /* 0x041fe200078e006c */
[----:B------:R-:W-:-:S04]  /*14a0*/  IADD3 R84, PT, PT, R84, 0x80, RZ ;  /* 0x0000008054547810 */ /* 0x000fc80007ffe0ff */
[----:B------:R1:W-:Y:S04]  /*14b0*/  STG.E.128 desc[UR12][R108.64], R60 ;  /* 0x0000003c6c007986 */ /* 0x0003e8000c101d0c */
[----:B------:R1:W-:Y:S02]  /*14c0*/  STG.E.128 desc[UR12][R108.64+0x10], R64 ;  /* 0x000010406c007986 */ /* 0x0003e4000c101d0c */
.L_x_8109:
[----:B------:R-:W-:Y:S05]  /*14d0*/  BSYNC.RECONVERGENT B0 ;  /* 0x0000000000007941 */ /* 0x000fea0003800200 */
.L_x_8108:
        /* <DEDUP_REMOVED lines=9> */
.L_x_8115:
[----:B------:R-:W-:Y:S05]  /*1570*/  BRA.U !UP0, `(.L_x_8116) ;  /* 0x0000000108887547 */ /* 0x000fea000b800000 */
[----:B01----:R-:W0:Y:S02]  /*1580*/  LDC.64 R108, c[0x0][0x3a0] ;  /* 0x0000e800ff6c7b82 */ /* 0x003e240000000a00 */
        /* <DEDUP_REMOVED lines=8> */
[C---:B------:R-:W-:Y:S01]  /*1610*/  @P3 PRMT R87, R49.reuse, 0x7632, R87 ;  /* 0x0000763231573816 */ /* 0x040fe20000000057 */
[----:B------:R-:W1:Y:S01]  /*1620*/  @P3 LDC R113, c[0x0][0x40c] ;  /* 0x00010300ff713b82 */ /* 0x000e620000000800 */
[----:B0-----:R-:W-:Y:S02]  /*1630*/  @P3 SHF.L.U32 R109, R49, 0x10, RZ ;  /* 0x00000010316d3819 */ /* 0x001fe400000006ff */
[----:B------:R-:W-:-:S02]  /*1640*/  @P3 SHF.L.U32 R108, R87, 0x10, RZ ;  /* 0x00000010576c3819 */ /* 0x000fc400000006ff */
[----:B------:R-:W-:-:S03]  /*1650*/  @P3 PRMT R87, R50, 0x7632, R87 ;  /* 0x0000763232573816 */ /* 0x000fc60000000057 */
[----:B------:R-:W0:Y:S08]  /*1660*/  @P3 LDC R114, c[0x0][0x40c] ;  /* 0x00010300ff723b82 */ /* 0x000e300000000800 */
[----:B------:R-:W4:Y:S01]  /*1670*/  @P3 LDC R115, c[0x0][0x40c] ;  /* 0x00010300ff733b82 */ /* 0x000f220000000800 */
[----:B--2---:R-:W-:Y:S01]  /*1680*/  @P3 FFMA.FTZ R68, R111, R112, R68 ;  /* 0x000000706f443223 */ /* 0x004fe20000010044 */
[----:B-1----:R-:W-:-:S06]  /*1690*/  @P3 FFMA.FTZ R69, R110, R113, R69 ;  /* 0x000000716e453223 */ /* 0x002fcc0000010045 */
[----:B------:R-:W3:Y:S01]  /*16a0*/  @P3 LDC R111, c[0x0][0x40c] ;  /* 0x00010300ff6f3b82 */ /* 0x000ee20000000800 */
[----:B0-----:R-:W-:Y:S01]  /*16b0*/  @P3 FFMA.FTZ R70, R109, R114, R70 ;  /* 0x000000726d463223 */ /* 0x001fe20000010046 */
        /* <DEDUP_REMOVED lines=14> */
.L_x_8116:
[----:B------:R-:W2:Y:S01]  /*17a0*/  @UP2 LDCU UR4, c[0x0][0x40c] ;  /* 0x00008180ff0427ac */ /* 0x000ea20008000800 */
[C---:B-----5:R-:W-:Y:S01]  /*17b0*/  @P4 SHF.L.U32 R69, R48.reuse, 0x10, RZ ;  /* 0x0000001030454819 */ /* 0x060fe200000006ff */
[----:B------:R-:W-:Y:S01]  /*17c0*/  HFMA2 R68, -RZ, RZ, 0, 0 ;  /* 0x00000000ff447431 */ /* 0x000fe200000001ff */
[----:B------:R-:W-:Y:S01]  /*17d0*/  @P4 PRMT R87, R48, 0x7632, R87 ;  /* 0x0000763230574816 */ /* 0x000fe20000000057 */
[----:B------:R-:W3:Y:S01]  /*17e0*/  @UP2 LDCU UR7, c[0x0][0x40c] ;  /* 0x00008180ff0727ac */ /* 0x000ee20008000800 */
[----:B01----:R-:W-:Y:S01]  /*17f0*/  @P4 PRMT R108, R49, 0x7632, R108 ;  /* 0x00007632316c4816 */ /* 0x003fe2000000006c */
[C---:B------:R-:W-:Y:S01]  /*1800*/  @P4 IMAD.U32 R73, R50.reuse, 0x10000, RZ ;  /* 0x0001000032494824 */ /* 0x040fe200078e00ff */
[----:B------:R-:W-:Y:S01]  /*1810*/  @P4 PRMT R109, R50, 0x7632, R109 ;  /* 0x00007632326d4816 */ /* 0x000fe2000000006d */
[----:B------:R-:W0:Y:S01]  /*1820*/  @UP2 LDCU UR24, c[0x0][0x40c] ;  /* 0x00008180ff1827ac */ /* 0x000e220008000800 */
[----:B------:R-:W-:Y:S01]  /*1830*/  @P4 PRMT R110, R51, 0x7632, R110 ;  /* 0x00007632336e4816 */ /* 0x000fe2000000006e */
[----:B------:R-:W-:Y:S01]  /*1840*/  HFMA2 R72, -RZ, RZ, 0, 0 ;  /* 0x00000000ff487431 */ /* 0x000fe200000001ff */
[----:B------:R-:W-:Y:S01]  /*1850*/  @P4 SHF.L.U32 R71, R49, 0x10, RZ ;  /* 0x0000001031474819 */ /* 0x000fe200000006ff */
[----:B------:R-:W1:Y:S01]  /*1860*/  @UP2 LDCU UR5, c[0x0][0x40c] ;  /* 0x00008180ff0527ac */ /* 0x000e620008000800 */
[----:B------:R-:W-:-:S02]  /*1870*/  @P4 SHF.L.U32 R111, R51, 0x10, RZ ;  /* 0x00000010336f4819 */ /* 0x000fc400000006ff */
[----:B------:R-:W-:Y:S02]  /*1880*/  CS2R R74, SRZ ;  /* 0x00000000004a7805 */ /* 0x000fe4000001ff00 */
[----:B------:R-:W-:Y:S01]  /*1890*/  @P4 SHF.L.U32 R87, R87, 0x10, RZ ;  /* 0x0000001057574819 */ /* 0x000fe200000006ff */
[----:B------:R-:W4:Y:S01]  /*18a0*/  @UP2 LDCU UR23, c[0x0][0x40c] ;  /* 0x00008180ff1727ac */ /* 0x000f220008000800 */
[----:B------:R-:W-:Y:S01]  /*18b0*/  @P4 SHF.L.U32 R108, R108, 0x10, RZ ;  /* 0x000000106c6c4819 */ /* 0x000fe200000006ff */
[----:B--2---:R-:W-:Y:S01]  /*18c0*/  @P4 FMUL.FTZ R68, R69, UR4 ;  /* 0x0000000445444c20 */ /* 0x004fe20008410000 */
[----:B------:R-:W-:Y:S01]  /*18d0*/  @P4 SHF.L.U32 R109, R109, 0x10, RZ ;  /* 0x000000106d6d4819 */ /* 0x000fe200000006ff */
[----:B------:R-:W2:Y:S01]  /*18e0*/  @UP2 LDCU UR25, c[0x0][0x40c] ;  /* 0x00008180ff1927ac */ /* 0x000ea20008000800 */
[----:B------:R-:W-:Y:S02]  /*18f0*/  @P4 SHF.L.U32 R110, R110, 0x10, RZ ;  /* 0x000000106e6e4819 */ /* 0x000fe400000006ff */
[----:B------:R-:W-:Y:S01]  /*1900*/  MOV R70, RZ ;  /* 0x000000ff00467202 */ /* 0x000fe20000000f00 */
[----:B------:R-:W2:Y:S01]  /*1910*/  @UP2 LDCU UR26, c[0x0][0x40c] ;  /* 0x00008180ff1a27ac */ /* 0x000ea20008000800 */
[----:B---3--:R-:W-:Y:S01]  /*1920*/  @P4 FMUL.FTZ R70, R71, UR7 ;  /* 0x0000000747464c20 */ /* 0x008fe20008410000 */
[----:B0-----:R-:W-:Y:S01]  /*1930*/  @P4 FMUL.FTZ R72, R73, UR24 ;  /* 0x0000001849484c20 */ /* 0x001fe20008410000 */
[----:B------:R-:W-:Y:S01]  /*1940*/  MOV R69, RZ ;  /* 0x000000ff00457202 */ /* 0x000fe20000000f00 */
[----:B------:R-:W0:Y:S01]  /*1950*/  @UP2 LDCU UR4, c[0x0][0x40c] ;  /* 0x00008180ff0427ac */ /* 0x000e220008000800 */
[----:B------:R-:W-:Y:S01]  /*1960*/  HFMA2 R71, -RZ, RZ, 0, 0 ;  /* 0x00000000ff477431 */ /* 0x000fe200000001ff */
[----:B------:R-:W-:Y:S01]  /*1970*/  MOV R73, RZ ;  /* 0x000000ff00497202 */ /* 0x000fe20000000f00 */
[----:B-1----:R-:W-:Y:S01]  /*1980*/  @P4 FMUL.FTZ R69, R87, UR5 ;  /* 0x0000000557454c20 */ /* 0x002fe20008410000 */
[----:B----4-:R-:W-:Y:S01]  /*1990*/  @P4 FMUL.FTZ R71, R108, UR23 ;  /* 0x000000176c474c20 */ /* 0x010fe20008410000 */
[----:B--2---:R-:W-:Y:S01]  /*19a0*/  @P4 FMUL.FTZ R73, R109, UR25 ;  /* 0x000000196d494c20 */ /* 0x004fe20008410000 */
[----:B------:R-:W-:Y:S01]  /*19b0*/  @P4 FMUL.FTZ R74, R111, UR26 ;  /* 0x0000001a6f4a4c20 */ /* 0x000fe20008410000 */
[----:B0-----:R-:W-:-:S07]  /*19c0*/  @P4 FMUL.FTZ R75, R110, UR4 ;  /* 0x000000046e4b4c20 */ /* 0x001fce0008410000 */
.L_x_8117:
[----:B------:R-:W0:Y:S01]  /*19d0*/  LDC.64 R108, c[0x0][0x3a8] ;  /* 0x0000ea00ff6c7b82 */ /* 0x000e220000000a00 */
[----:B------:R-:W-:Y:S01]  /*19e0*/  IADD3 R85, PT, PT, R85, 0x80, RZ ;  /* 0x0000008055557810 */ /* 0x000fe20007ffe0ff */
[C---:B0-----:R-:W-:Y:S01]  /*19f0*/  IMAD.WIDE.U32 R108, R84.reuse, 0x20, R108 ;  /* 0x00000020546c7825 */ /* 0x041fe200078e006c */
[----:B------:R-:W-:-:S04]  /*1a00*/  IADD3 R84, PT, PT, R84, 0x80, RZ ;  /* 0x0000008054547810 */ /* 0x000fc80007ffe0ff */
[----:B------:R2:W-:Y:S04]  /*1a10*/  STG.E.128 desc[UR12][R108.64], R68 ;  /* 0x000000446c007986 */ /* 0x0005e8000c101d0c */
[----:B------:R2:W-:Y:S02]  /*1a20*/  STG.E.128 desc[UR12][R108.64+0x10], R72 ;  /* 0x000010486c007986 */ /* 0x0005e4000c101d0c */
.L_x_8114:
[----:B------:R-:W-:Y:S05]  /*1a30*/  BSYNC.RECONVERGENT B0 ;  /* 0x0000000000007941 */ /* 0x000fea0003800200 */
.L_x_8113:
        /* <DEDUP_REMOVED lines=9> */
.L_x_8120:
[----:B------:R-:W-:Y:S05]  /*1ad0*/  BRA.U !UP0, `(.L_x_8121) ;  /* 0x0000000108887547 */ /* 0x000fea000b800000 */
[----:B012---:R-:W0:Y:S02]  /*1ae0*/  LDC.64 R108, c[0x0][0x3a0] ;  /* 0x0000e800ff6c7b82 */ /* 0x007e240000000a00 */
        /* <DEDUP_REMOVED lines=9> */
[----:B------:R-:W0:Y:S08]  /*1b80*/  @P4 LDC R112, c[0x0][0x40c] ;  /* 0x00010300ff704b82 */ /* 0x000e300000000800 */
[----:B------:R-:W1:Y:S08]  /*1b90*/  @P4 LDC R114, c[0x0][0x40c] ;  /* 0x00010300ff724b82 */ /* 0x000e700000000800 */
[----:B------:R-:W4:Y:S08]  /*1ba0*/  @P4 LDC R115, c[0x0][0x40c] ;  /* 0x00010300ff734b82 */ /* 0x000f300000000800 */
[----:B------:R-:W3:Y:S08]  /*1bb0*/  @P4 LDC R85, c[0x0][0x40c] ;  /* 0x00010300ff554b82 */ /* 0x000ef00000000800 */
[----:B------:R-:W3:Y:S08]  /*1bc0*/  @P4 LDC R108, c[0x0][0x40c] ;  /* 0x00010300ff6c4b82 */ /* 0x000ef00000000800 */
[----:B------:R-:W3:Y:S01]  /*1bd0*/  @P4 LDC R87, c[0x0][0x40c] ;  /* 0x00010300ff574b82 */ /* 0x000ee20000000800 */
[----:B--2---:R-:W-:Y:S01]  /*1be0*/  @P4 FFMA.FTZ R77, R110, R113, R77 ;  /* 0x000000716e4d4223 */ /* 0x004fe2000001004d */
[----:B0-----:R-:W-:-:S06]  /*1bf0*/  @P4 FFMA.FTZ R76, R111, R112, R76 ;  /* 0x000000706f4c4223 */ /* 0x001fcc000001004c */
[----:B------:R-:W0:Y:S01]  /*1c00*/  @P4 LDC R110, c[0x0][0x40c] ;  /* 0x00010300ff6e4b82 */ /* 0x000e220000000800 */
[----:B------:R-:W-:Y:S01]  /*1c10*/  @P4 IMAD.U32 R111, R49, 0x10000, RZ ;  /* 0x00010000316f4824 */ /* 0x000fe200078e00ff */
[----:B------:R-:W-:Y:S02]  /*1c20*/  @P4 SHF.L.U32 R112, R109, 0x10, RZ ;  /* 0x000000106d704819 */ /* 0x000fe400000006ff */
[C---:B------:R-:W-:Y:S01]  /*1c30*/  @P4 SHF.L.U32 R113, R50.reuse, 0x10, RZ ;  /* 0x0000001032714819 */ /* 0x040fe200000006ff */
[----:B-1----:R-:W-:Y:S01]  /*1c40*/  @P4 FFMA.FTZ R78, R111, R114, R78 ;  /* 0x000000726f4e4223 */ /* 0x002fe2000001004e */
[----:B------:R-:W-:Y:S01]  /*1c50*/  @P4 PRMT R109, R50, 0x7632, R109 ;  /* 0x00007632326d4816 */ /* 0x000fe2000000006d */
[----:B----4-:R-:W-:Y:S01]  /*1c60*/  @P4 FFMA.FTZ R79, R112, R115, R79 ;  /* 0x00000073704f4223 */ /* 0x010fe2000001004f */
[----:B------:R-:W-:Y:S01]  /*1c70*/  @P4 PRMT R111, R51, 0x7632, R111 ;  /* 0x00007632336f4816 */ /* 0x000fe2000000006f */
[----:B---3--:R-:W-:Y:S01]  /*1c80*/  @P4 FFMA.FTZ R80, R113, R85, R80 ;  /* 0x0000005571504223 */ /* 0x008fe20000010050 */
[----:B------:R-:W-:-:S02]  /*1c90*/  @P4 SHF.L.U32 R85, R51, 0x10, RZ ;  /* 0x0000001033554819 */ /* 0x000fc400000006ff */
[----:B------:R-:W-:Y:S02]  /*1ca0*/  @P4 SHF.L.U32 R112, R109, 0x10, RZ ;  /* 0x000000106d704819 */ /* 0x000fe400000006ff */
[----:B------:R-:W-:Y:S01]  /*1cb0*/  @P4 SHF.L.U32 R114, R111, 0x10, RZ ;  /* 0x000000106f724819 */ /* 0x000fe200000006ff */
[----:B------:R-:W-:Y:S02]  /*1cc0*/  @P4 FFMA.FTZ R82, R85, R87, R82 ;  /* 0x0000005755524223 */ /* 0x000fe40000010052 */
[----:B------:R-:W-:Y:S02]  /*1cd0*/  @P4 FFMA.FTZ R81, R112, R108, R81 ;  /* 0x0000006c70514223 */ /* 0x000fe40000010051 */
[----:B0-----:R-:W-:Y:S01]  /*1ce0*/  @P4 FFMA.FTZ R83, R114, R110, R83 ;  /* 0x0000006e72534223 */ /* 0x001fe20000010053 */
[----:B------:R-:W-:Y:S06]  /*1cf0*/  BRA `(.L_x_8122) ;  /* 0x00000000008c7947 */ /* 0x000fec0003800000 */
.L_x_8121:
[----:B------:R-:W3:Y:S01]  /*1d00*/  @UP2 LDCU UR4, c[0x0][0x40c] ;  /* 0x00008180ff0427ac */ /* 0x000ee20008000800 */
[C---:B-----5:R-:W-:Y:S01]  /*1d10*/  @P4 SHF.L.U32 R77, R48.reuse, 0x10, RZ ;  /* 0x00000010304d4819 */ /* 0x060fe200000006ff */
[----:B------:R-:W-:Y:S01]  /*1d20*/  HFMA2 R76, -RZ, RZ, 0, 0 ;  /* 0x00000000ff4c7431 */ /* 0x000fe200000001ff */
[----:B------:R-:W-:Y:S01]  /*1d30*/  @P4 PRMT R85, R48, 0x7632, R85 ;  /* 0x0000763230554816 */ /* 0x000fe20000000055 */
[----:B------:R-:W4:Y:S01]  /*1d40*/  @UP2 LDCU UR7, c[0x0][0x40c] ;  /* 0x00008180ff0727ac */ /* 0x000f220008000800 */
[----:B------:R-:W-:Y:S01]  /*1d50*/  @P4 PRMT R87, R49, 0x7632, R87 ;  /* 0x0000763231574816 */ /* 0x000fe20000000057 */
[----:B------:R-:W-:Y:S01]  /*1d60*/  HFMA2 R80, -RZ, RZ, 0, 0 ;  /* 0x00000000ff507431 */ /* 0x000fe200000001ff */
[C---:B012---:R-:W-:Y:S01]  /*1d70*/  @P4 PRMT R108, R50.reuse, 0x7632, R108 ;  /* 0x00007632326c4816 */ /* 0x047fe2000000006c */
[----:B------:R-:W0:Y:S01]  /*1d80*/  @UP2 LDCU UR24, c[0x0][0x40c] ;  /* 0x00008180ff1827ac */ /* 0x000e220008000800 */
[----:B------:R-:W-:Y:S01]  /*1d90*/  @P4 PRMT R109, R51, 0x7632, R109 ;  /* 0x00007632336d4816 */ /* 0x000fe2000000006d */
[----:B------:R-:W-:Y:S01]  /*1da0*/  @P4 IMAD.U32 R85, R85, 0x10000, RZ ;  /* 0x0001000055554824 */ /* 0x000fe200078e00ff */
[----:B------:R-:W-:Y:S01]  /*1db0*/  @P4 SHF.L.U32 R79, R49, 0x10, RZ ;  /* 0x00000010314f4819 */ /* 0x000fe200000006ff */
[----:B------:R-:W1:Y:S01]  /*1dc0*/  @UP2 LDCU UR5, c[0x0][0x40c] ;  /* 0x00008180ff0527ac */ /* 0x000e620008000800 */
[----:B------:R-:W-:-:S02]  /*1dd0*/  @P4 SHF.L.U32 R81, R50, 0x10, RZ ;  /* 0x0000001032514819 */ /* 0x000fc400000006ff */
[----:B------:R-:W-:Y:S02]  /*1de0*/  CS2R R82, SRZ ;  /* 0x0000000000527805 */ /* 0x000fe4000001ff00 */
[----:B------:R-:W-:Y:S01]  /*1df0*/  @P4 SHF.L.U32 R110, R51, 0x10, RZ ;  /* 0x00000010336e4819 */ /* 0x000fe200000006ff */
[----:B------:R-:W2:Y:S01]  /*1e00*/  @UP2 LDCU UR23, c[0x0][0x40c] ;  /* 0x00008180ff1727ac */ /* 0x000ea20008000800 */
[----:B------:R-:W-:Y:S01]  /*1e10*/  @P4 SHF.L.U32 R87, R87, 0x10, RZ ;  /* 0x0000001057574819 */ /* 0x000fe200000006ff */
[----:B---3--:R-:W-:Y:S01]  /*1e20*/  @P4 FMUL.FTZ R76, R77, UR4 ;  /* 0x000000044d4c4c20 */ /* 0x008fe20008410000 */
[----:B------:R-:W-:Y:S01]  /*1e30*/  @P4 SHF.L.U32 R108, R108, 0x10, RZ ;  /* 0x000000106c6c4819 */ /* 0x000fe200000006ff */
[----:B------:R-:W3:Y:S01]  /*1e40*/  @UP2 LDCU UR25, c[0x0][0x40c] ;  /* 0x00008180ff1927ac */ /* 0x000ee20008000800 */
[----:B------:R-:W-:Y:S02]  /*1e50*/  @P4 SHF.L.U32 R109, R109, 0x10, RZ ;  /* 0x000000106d6d4819 */ /* 0x000fe400000006ff */
[----:B------:R-:W-:Y:S01]  /*1e60*/  MOV R78, RZ ;  /* 0x000000ff004e7202 */ /* 0x000fe20000000f00 */
[----:B------:R-:W3:Y:S01]  /*1e70*/  @UP2 LDCU UR26, c[0x0][0x40c] ;  /* 0x00008180ff1a27ac */ /* 0x000ee20008000800 */
[----:B----4-:R-:W-:Y:S01]  /*1e80*/  @P4 FMUL.FTZ R78, R79, UR7 ;  /* 0x000000074f4e4c20 */ /* 0x010fe20008410000 */
[----:B0-----:R-:W-:Y:S01]  /*1e90*/  @P4 FMUL.FTZ R80, R81, UR24 ;  /* 0x0000001851504c20 */ /* 0x001fe20008410000 */
[----:B------:R-:W-:Y:S01]  /*1ea0*/  MOV R77, RZ ;  /* 0x000000ff004d7202 */ /* 0x000fe20000000f00 */
[----:B------:R-:W0:Y:S01]  /*1eb0*/  @UP2 LDCU UR4, c[0x0][0x40c] ;  /* 0x00008180ff0427ac */ /* 0x000e220008000800 */
[----:B------:R-:W-:Y:S01]  /*1ec0*/  HFMA2 R79, -RZ, RZ, 0, 0 ;  /* 0x00000000ff4f7431 */ /* 0x000fe200000001ff */
[----:B------:R-:W-:Y:S01]  /*1ed0*/  MOV R81, RZ ;  /* 0x000000ff00517202 */ /* 0x000fe20000000f00 */
[----:B-1----:R-:W-:Y:S01]  /*1ee0*/  @P4 FMUL.FTZ R77, R85, UR5 ;  /* 0x00000005554d4c20 */ /* 0x002fe20008410000 */
[----:B--2---:R-:W-:Y:S01]  /*1ef0*/  @P4 FMUL.FTZ R79, R87, UR23 ;  /* 0x00000017574f4c20 */ /* 0x004fe20008410000 */
[----:B---3--:R-:W-:Y:S01]  /*1f00*/  @P4 FMUL.FTZ R81, R108, UR25 ;  /* 0x000000196c514c20 */ /* 0x008fe20008410000 */
[----:B------:R-:W-:Y:S01]  /*1f10*/  @P4 FMUL.FTZ R82, R110, UR26 ;  /* 0x0000001a6e524c20 */ /* 0x000fe20008410000 */
[----:B0-----:R-:W-:-:S07]  /*1f20*/  @P4 FMUL.FTZ R83, R109, UR4 ;  /* 0x000000046d534c20 */ /* 0x001fce0008410000 */
.L_x_8122:
[----:B------:R-:W0:Y:S02]  /*1f30*/  LDC.64 R108, c[0x0][0x3a8] ;  /* 0x0000ea00ff6c7b82 */ /* 0x000e240000000a00 */
[----:B0-----:R-:W-:-:S05]  /*1f40*/  IMAD.WIDE.U32 R108, R84, 0x20, R108 ;  /* 0x00000020546c7825 */ /* 0x001fca00078e006c */
[----:B------:R3:W-:Y:S04]  /*1f50*/  STG.E.128 desc[UR12][R108.64], R76 ;  /* 0x0000004c6c007986 */ /* 0x0007e8000c101d0c */
[----:B------:R3:W-:Y:S02]  /*1f60*/  STG.E.128 desc[UR12][R108.64+0x10], R80 ;  /* 0x000010506c007986 */ /* 0x0007e4000c101d0c */
.L_x_8119:
[----:B------:R-:W-:Y:S05]  /*1f70*/  BSYNC.RECONVERGENT B0 ;  /* 0x0000000000007941 */ /* 0x000fea0003800200 */
.L_x_8118:
[----:B------:R-:W-:Y:S01]  /*1f80*/  FADD.FTZ R84, RZ, R52 ;  /* 0x00000034ff547221 */ /* 0x000fe20000010000 */
        /* <DEDUP_REMOVED lines=37> */
[----:B------:R-:W4:Y:S02]  /*21e0*/  SHFL.BFLY PT, R84, R85, 0x1, 0x1f ;  /* 0x0c201f0055547f89 */ /* 0x000f2400000e0000 */
[----:B----4-:R-:W-:-:S05]  /*21f0*/  FADD.FTZ R87, R85, R84 ;  /* 0x0000005455577221 */ /* 0x010fca0000010000 */
[----:B------:R-:W0:Y:S02]  /*2200*/  SHFL.BFLY PT, R84, R87, 0x2, 0x1f ;  /* 0x0c401f0057547f89 */ /* 0x000e2400000e0000 */
[----:B0123--:R-:W-:-:S05]  /*2210*/  FADD.FTZ R108, R87, R84 ;  /* 0x00000054576c7221 */ /* 0x00ffca0000010000 */
        /* <DEDUP_REMOVED lines=13> */
[--C-:B------:R-:W-:Y:S01]  /*22f0*/  FADD.FTZ R87, R61, -R84.reuse ;  /* 0x800000543d577221 */ /* 0x100fe20000010000 */
[--C-:B------:R-:W-:Y:S01]  /*2300*/  FADD.FTZ R109, R62, -R84.reuse ;  /* 0x800000543e6d7221 */ /* 0x100fe20000010000 */
[----:B------:R-:W-:Y:S01]  /*2310*/  FFMA.FTZ R85, R112, R112, R85 ;  /* 0x0000007070557223 */ /* 0x000fe20000010055 */
[----:B------:R-:W-:-:S03]  /*2320*/  FADD.FTZ R112, R56, -R84 ;  /* 0x8000005438707221 */ /* 0x000fc60000010000 */
[----:B------:R-:W-:-:S04]  /*2330*/  FFMA.FTZ R85, R114, R114, R85 ;  /* 0x0000007272557223 */ /* 0x000fc80000010055 */
        /* <DEDUP_REMOVED lines=74> */
.L_x_8124:
[----:B------:R-:W-:Y:S05]  /*27e0*/  BSYNC.RECONVERGENT B0 ;  /* 0x0000000000007941 */ /* 0x000fea0003800200 */
.L_x_8123:
        /* <DEDUP_REMOVED lines=12> */
.L_x_8126:
[----:B------:R-:W-:Y:S05]  /*28b0*/  BSYNC.RECONVERGENT B0 ;  /* 0x0000000000007941 */ /* 0x000fea0003800200 */
.L_x_8125:
[----:B------:R-:W1:Y:S01]  /*28c0*/  SHFL.DOWN PT, R110, R113, 0x2, 0x1f ;  /* 0x08401f00716e7f89 */ /* 0x000e6200000e0000 */
[----:B------:R-:W-:Y:S01]  /*28d0*/  ISETP.NE.AND P5, PT, RZ, UR19, PT ;  /* 0x00000013ff007c0c */ /* 0x000fe2000bfa5270 */
[----:B------:R-:W-:Y:S01]  /*28e0*/  UISETP.GE.AND UP0, UPT, UR6, 0x1, UPT ;  /* 0x000000010600788c */ /* 0x000fe2000bf06270 */
[----:B------:R-:W-:Y:S01]  /*28f0*/  ISETP.NE.AND P4, PT, R86, RZ, PT ;  /* 0x000000ff5600720c */ /* 0x000fe20003f85270 */
        /* <DEDUP_REMOVED lines=24> */
[----:B------:R-:W-:Y:S01]  /*2a80*/  FMUL.FTZ R114, R113, R111 ;  /* 0x0000006f71727220 */ /* 0x000fe20000410000 */
[----:B------:R-:W-:-:S02]  /*2a90*/  MOV R113, UR18 ;  /* 0x0000001200717c02 */ /* 0x000fc40008000f00 */
[----:B------:R-:W-:Y:S01]  /*2aa0*/  FMUL.FTZ R112, R109, R109 ;  /* 0x0000006d6d707220 */ /* 0x000fe20000410000 */
[----:B------:R-:W-:-:S03]  /*2ab0*/  FFMA.FTZ R109, R87, R84, R114 ;  /* 0x00000054576d7223 */ /* 0x000fc60000010072 */
[----:B------:R-:W-:Y:S01]  /*2ac0*/  FMUL.FTZ R112, R87, R112 ;  /* 0x0000007057707220 */ /* 0x000fe20000410000 */
[----:B--2---:R-:W-:Y:S01]  /*2ad0*/  FMUL.FTZ R87, R110, R109 ;  /* 0x0000006d6e577220 */ /* 0x004fe20000410000 */
[----:B-1----:R-:W-:Y:S02]  /*2ae0*/  FADD.FTZ R109, R85, R108 ;  /* 0x0000006c556d7221 */ /* 0x002fe40000010000 */
[----:B------:R-:W-:Y:S01]  /*2af0*/  FMUL.FTZ R112, R112, R111 ;  /* 0x0000006f70707220 */ /* 0x000fe20000410000 */
[----:B------:R-:W0:Y:S01]  /*2b00*/  LDC R108, c[0x0][0x448] ;  /* 0x00011200ff6c7b82 */ /* 0x000e220000000800 */
[----:B------:R-:W-:Y:S01]  /*2b10*/  MOV R111, UR18 ;  /* 0x00000012006f7c02 */ /* 0x000fe20008000f00 */
        /* <DEDUP_REMOVED lines=29> */
[----:B------:R-:W-:Y:S01]  /*2cf0*/  FADD.FTZ R86, R54, -UR4 ;  /* 0x8000000436567e21 */ /* 0x000fe20008010000 */
[----:B------:R-:W-:Y:S01]  /*2d00*/  SHF.L.U32 R87, R20, 0x10, RZ ;  /* 0x0000001014577819 */ /* 0x000fe200000006ff */
[----:B------:R-:W-:Y:S01]  /*2d10*/  FMUL.FTZ R84, R84, UR7 ;  /* 0x0000000754547c20 */ /* 0x000fe20008410000 */
[----:B------:R-:W-:Y:S01]  /*2d20*/  SHF.L.U32 R108, R17, 0x10, RZ ;  /* 0x00000010116c7819 */ /* 0x000fe200000006ff */
[----:B------:R-:W-:Y:S01]  /*2d30*/  IMAD.U32 R110, R21, 0x10000, RZ ;  /* 0x00010000156e7824 */ /* 0x000fe200078e00ff */
[----:B------:R-:W-:Y:S01]  /*2d40*/  SHF.L.U32 R112, R11, 0x10, RZ ;  /* 0x000000100b707819 */ /* 0x000fe200000006ff */
[----:B------:R-:W-:Y:S01]  /*2d50*/  FFMA.FTZ R84, R84, R85, R87 ;  /* 0x0000005554547223 */ /* 0x000fe20000010057 */
[----:B------:R-:W-:Y:S01]  /*2d60*/  FADD.FTZ R87, R55, -UR4 ;  /* 0x8000000437577e21 */ /* 0x000fe20008010000 */
[----:B------:R-:W-:Y:S01]  /*2d70*/  SHF.L.U32 R114, R10, 0x10, RZ ;  /* 0x000000100a727819 */ /* 0x000fe200000006ff */
[----:B------:R-:W-:Y:S01]  /*2d80*/  FADD.FTZ R109, R56, -UR4 ;  /* 0x80000004386d7e21 */ /* 0x000fe20008010000 */
[----:B------:R-:W-:Y:S01]  /*2d90*/  FMUL.FTZ R85, R86, UR7 ;  /* 0x0000000756557c20 */ /* 0x000fe20008410000 */
[----:B------:R-:W-:Y:S01]  /*2da0*/  FMUL.FTZ R87, R87, UR7 ;  /* 0x0000000757577c20 */ /* 0x000fe20008410000 */
[----:B------:R-:W-:Y:S01]  /*2db0*/  SHF.L.U32 R113, R18, 0x10, RZ ;  /* 0x0000001012717819 */ /* 0x000fe200000006ff */
[----:B------:R-:W-:Y:S01]  /*2dc0*/  FMUL.FTZ R86, R109, UR7 ;  /* 0x000000076d567c20 */ /* 0x000fe20008410000 */
[----:B------:R-:W-:Y:S01]  /*2dd0*/  FFMA.FTZ R85, R85, R108, R110 ;  /* 0x0000006c55557223 */ /* 0x000fe2000001006e */
[----:B------:R-:W-:Y:S01]  /*2de0*/  FFMA.FTZ R110, R87, R112, R114 ;  /* 0x00000070576e7223 */ /* 0x000fe20000010072 */
[----:B------:R-:W-:Y:S01]  /*2df0*/  FADD.FTZ R109, R58, -UR4 ;  /* 0x800000043a6d7e21 */ /* 0x000fe20008010000 */
[----:B------:R-:W-:Y:S01]  /*2e00*/  FADD.FTZ R87, R57, -UR4 ;  /* 0x8000000439577e21 */ /* 0x000fe20008010000 */
[----:B------:R-:W-:-:S02]  /*2e10*/  SHF.L.U32 R115, R22, 0x10, RZ ;  /* 0x0000001016737819 */ /* 0x000fc400000006ff */
        /* <DEDUP_REMOVED lines=9> */
[----:B------:R-:W-:Y:S02]  /*2eb0*/  SHF.L.U32 R112, R7, 0x10, RZ ;  /* 0x0000001007707819 */ /* 0x000fe400000006ff */
[----:B------:R-:W-:Y:S01]  /*2ec0*/  FFMA.FTZ R116, R109, R114, R116 ;  /* 0x000000726d747223 */ /* 0x000fe20000010074 */
[----:B------:R-:W-:Y:S01]  /*2ed0*/  SHF.L.U32 R114, R6, 0x10, RZ ;  /* 0x0000001006727819 */ /* 0x000fe200000006ff */
[----:B------:R-:W0:Y:S01]  /*2ee0*/  LDC.64 R108, c[0x0][0x428] ;  /* 0x00010a00ff6c7b82 */ /* 0x000e220000000a00 */
[----:B------:R-:W-:Y:S01]  /*2ef0*/  FMUL.FTZ R87, R87, UR7 ;  /* 0x0000000757577c20 */ /* 0x000fe20008410000 */
[----:B------:R-:W-:-:S02]  /*2f00*/  F2FP.BF16.F32.PACK_AB R86, R113, R86 ;  /* 0x000000567156723e */ /* 0x000fc400000010ff */
[----:B------:R-:W-:Y:S01]  /*2f10*/  F2FP.BF16.F32.PACK_AB R85, R110, R85 ;  /* 0x000000556e55723e */ /* 0x000fe200000010ff */
[----:B------:R-:W-:Y:S01]  /*2f20*/  FFMA.FTZ R117, R87, R112, R114 ;  /* 0x0000007057757223 */ /* 0x000fe20000010072 */
[----:B------:R-:W-:Y:S01]  /*2f30*/  FADD.FTZ R87, R53, -UR4 ;  /* 0x8000000435577e21 */ /* 0x000fe20008010000 */
[----:B------:R-:W-:Y:S02]  /*2f40*/  SHF.L.U32 R112, R13, 0x10, RZ ;  /* 0x000000100d707819 */ /* 0x000fe400000006ff */
[----:B------:R-:W-:Y:S01]  /*2f50*/  SHF.L.U32 R114, R12, 0x10, RZ ;  /* 0x000000100c727819 */ /* 0x000fe200000006ff */
[----:B------:R-:W-:-:S04]  /*2f60*/  FMUL.FTZ R87, R87, UR7 ;  /* 0x0000000757577c20 */ /* 0x000fc80008410000 */
[----:B------:R-:W-:Y:S01]  /*2f70*/  FFMA.FTZ R115, R87, R112, R114 ;  /* 0x0000007057737223 */ /* 0x000fe20000010072 */
[----:B------:R-:W-:-:S04]  /*2f80*/  F2FP.BF16.F32.PACK_AB R87, R117, R116 ;  /* 0x000000747557723e */ /* 0x000fc800000010ff */
[----:B------:R-:W-:Y:S01]  /*2f90*/  F2FP.BF16.F32.PACK_AB R84, R115, R84 ;  /* 0x000000547354723e */ /* 0x000fe200000010ff */
[C---:B0-----:R-:W-:Y:S01]  /*2fa0*/  IMAD.WIDE.U32 R108, R111.reuse, 0x10, R108 ;  /* 0x000000106f6c7825 */ /* 0x041fe200078e006c */
[----:B------:R-:W-:-:S04]  /*2fb0*/  IADD3 R111, PT, PT, R111, 0x80, RZ ;  /* 0x000000806f6f7810 */ /* 0x000fc80007ffe0ff */
[----:B------:R0:W-:Y:S03]  /*2fc0*/  STG.E.128 desc[UR12][R108.64], R84 ;  /* 0x000000546c007986 */ /* 0x0001e6000c101d0c */
.L_x_8129:
[----:B------:R-:W-:Y:S05]  /*2fd0*/  BSYNC.RECONVERGENT B0 ;  /* 0x0000000000007941 */ /* 0x000fea0003800200 */
.L_x_8128:
[----:B------:R-:W-:Y:S04]  /*2fe0*/  BSSY.RECONVERGENT B0, `(.L_x_8130) ;  /* 0x0000032000007945 */ /* 0x000fe80003800200 */
[----:B------:R-:W-:Y:S05]  /*2ff0*/  @!P1 BRA `(.L_x_8131) ;  /* 0x0000000000c09947 */ /* 0x000fea0003800000 */
[----:B0-----:R-:W-:Y:S01]  /*3000*/  FADD.FTZ R84, R60, -UR4 ;  /* 0x800000043c547e21 */ /* 0x001fe20008010000 */
        /* <DEDUP_REMOVED lines=47> */
.L_x_8131:
[----:B------:R-:W-:Y:S05]  /*3300*/  BSYNC.RECONVERGENT B0 ;  /* 0x0000000000007941 */ /* 0x000fea0003800200 */
.L_x_8130:
[----:B------:R-:W-:Y:S04]  /*3310*/  BSSY.RECONVERGENT B0, `(.L_x_8132) ;  /* 0x0000032000007945 */ /* 0x000fe80003800200 */
[----:B------:R-:W-:Y:S05]  /*3320*/  @!P2 BRA `(.L_x_8133) ;  /* 0x0000000000c0a947 */ /* 0x000fea0003800000 */
[----:B01----:R-:W-:Y:S01]  /*3330*/  FADD.FTZ R84, R68, -UR4 ;  /* 0x8000000444547e21 */ /* 0x003fe20008010000 */
[----:B------:R-:W-:Y:S01]  /*3340*/  SHF.L.U32 R85, R32, 0x10, RZ ;  /* 0x0000001020557819 */ /* 0x000fe200000006ff */
[----:B------:R-:W-:Y:S02]  /*3350*/  IMAD.U32 R87, R36, 0x10000, RZ ;  /* 0x0001000024577824 */ /* 0x000fe400078e00ff */
[----:B------:R-:W-:Y:S01]  /*3360*/  FADD.FTZ R86, R70, -UR4 ;  /* 0x8000000446567e21 */ /* 0x000fe20008010000 */
[----:B------:R-:W-:Y:S01]  /*3370*/  FMUL.FTZ R84, R84, UR7 ;  /* 0x0000000754547c20 */ /* 0x000fe20008410000 */
[----:B------:R-:W-:Y:S01]  /*3380*/  SHF.L.U32 R108, R33, 0x10, RZ ;  /* 0x00000010216c7819 */ /* 0x000fe200000006ff */
[----:B------:R-:W-:Y:S01]  /*3390*/  FADD.FTZ R109, R72, -UR4 ;  /* 0x80000004486d7e21 */ /* 0x000fe20008010000 */
[----:B------:R-:W-:Y:S01]  /*33a0*/  SHF.L.U32 R110, R37, 0x10, RZ ;  /* 0x00000010256e7819 */ /* 0x000fe200000006ff */
[----:B------:R-:W-:Y:S01]  /*33b0*/  FFMA.FTZ R84, R84, R85, R87 ;  /* 0x0000005554547223 */ /* 0x000fe20000010057 */
[----:B------:R-:W-:Y:S01]  /*33c0*/  FADD.FTZ R87, R71, -UR4 ;  /* 0x8000000447577e21 */ /* 0x000fe20008010000 */
[----:B------:R-:W-:Y:S01]  /*33d0*/  SHF.L.U32 R112, R93, 0x10, RZ ;  /* 0x000000105d707819 */ /* 0x000fe200000006ff */
[----:B------:R-:W-:Y:S01]  /*33e0*/  FMUL.FTZ R85, R86, UR7 ;  /* 0x0000000756557c20 */ /* 0x000fe20008410000 */
[----:B------:R-:W-:Y:S01]  /*33f0*/  SHF.L.U32 R114, R94, 0x10, RZ ;  /* 0x000000105e727819 */ /* 0x000fe200000006ff */
[----:B------:R-:W-:Y:S01]  /*3400*/  FMUL.FTZ R87, R87, UR7 ;  /* 0x0000000757577c20 */ /* 0x000fe20008410000 */
[----:B------:R-:W-:Y:S01]  /*3410*/  FMUL.FTZ R86, R109, UR7 ;  /* 0x000000076d567c20 */ /* 0x000fe20008410000 */
[----:B------:R-:W-:Y:S01]  /*3420*/  FFMA.FTZ R85, R85, R108, R110 ;  /* 0x0000006c55557223 */ /* 0x000fe2000001006e */
[----:B------:R-:W-:Y:S01]  /*3430*/  FADD.FTZ R109, R74, -UR4 ;  /* 0x800000044a6d7e21 */ /* 0x000fe20008010000 */
[----:B------:R-:W-:Y:S01]  /*3440*/  FFMA.FTZ R110, R87, R112, R114 ;  /* 0x00000070576e7223 */ /* 0x000fe20000010072 */
[----:B------:R-:W-:Y:S01]  /*3450*/  FADD.FTZ R87, R73, -UR4 ;  /* 0x8000000449577e21 */ /* 0x000fe20008010000 */
[----:B------:R-:W-:Y:S01]  /*3460*/  SHF.L.U32 R113, R34, 0x10, RZ ;  /* 0x0000001022717819 */ /* 0x000fe200000006ff */
[----:B------:R-:W-:Y:S01]  /*3470*/  FMUL.FTZ R109, R109, UR7 ;  /* 0x000000076d6d7c20 */ /* 0x000fe20008410000 */
[----:B------:R-:W-:Y:S01]  /*3480*/  SHF.L.U32 R115, R38, 0x10, RZ ;  /* 0x0000001026737819 */ /* 0x000fe200000006ff */
[----:B------:R-:W-:Y:S01]  /*3490*/  FMUL.FTZ R87, R87, UR7 ;  /* 0x0000000757577c20 */ /* 0x000fe20008410000 */
[----:B------:R-:W-:-:S02]  /*34a0*/  SHF.L.U32 R108, R95, 0x10, RZ ;  /* 0x000000105f6c7819 */ /* 0x000fc400000006ff */
[----:B------:R-:W-:Y:S01]  /*34b0*/  SHF.L.U32 R112, R96, 0x10, RZ ;  /* 0x0000001060707819 */ /* 0x000fe200000006ff */
[----:B------:R-:W-:Y:S01]  /*34c0*/  FFMA.FTZ R86, R86, R113, R115 ;  /* 0x0000007156567223 */ /* 0x000fe20000010073 */
[----:B------:R-:W-:Y:S02]  /*34d0*/  SHF.L.U32 R114, R35, 0x10, RZ ;  /* 0x0000001023727819 */ /* 0x000fe400000006ff */
        /* <DEDUP_REMOVED lines=21> */
.L_x_8133:
[----:B------:R-:W-:Y:S05]  /*3630*/  BSYNC.RECONVERGENT B0 ;  /* 0x0000000000007941 */ /* 0x000fea0003800200 */
.L_x_8132:
[----:B------:R-:W-:Y:S04]  /*3640*/  BSSY.RECONVERGENT B0, `(.L_x_8127) ;  /* 0x0000031000007945 */ /* 0x000fe80003800200 */
[----:B------:R-:W-:Y:S05]  /*3650*/  @!P3 BRA `(.L_x_8134) ;  /* 0x0000000000bcb947 */ /* 0x000fea0003800000 */
[----:B012---:R-:W-:Y:S01]  /*3660*/  FADD.FTZ R84, R76, -UR4 ;  /* 0x800000044c547e21 */ /* 0x007fe20008010000 */
[----:B------:R-:W-:Y:S01]  /*3670*/  FADD.FTZ R86, R78, -UR4 ;  /* 0x800000044e567e21 */ /* 0x000fe20008010000 */
[----:B------:R-:W-:Y:S01]  /*3680*/  FADD.FTZ R108, R79, -UR4 ;  /* 0x800000044f6c7e21 */ /* 0x000fe20008010000 */
        /* <DEDUP_REMOVED lines=22> */
[----:B------:R-:W-:-:S02]  /*37f0*/  SHF.L.U32 R112, R43, 0x10, RZ ;  /* 0x000000102b707819 */ /* 0x000fc400000006ff */
[----:B------:R-:W-:Y:S01]  /*3800*/  FFMA.FTZ R113, R108, R113, R115 ;  /* 0x000000716c717223 */ /* 0x000fe20000010073 */
[----:B------:R-:W-:Y:S01]  /*3810*/  SHF.L.U32 R114, R47, 0x10, RZ ;  /* 0x000000102f727819 */ /* 0x000fe200000006ff */
[----:B------:R-:W0:Y:S01]  /*3820*/  LDC.64 R108, c[0x0][0x428] ;  /* 0x00010a00ff6c7b82 */ /* 0x000e220000000a00 */
[----:B------:R-:W-:Y:S01]  /*3830*/  FMUL.FTZ R87, R87, UR7 ;  /* 0x0000000757577c20 */ /* 0x000fe20008410000 */
[----:B------:R-:W-:Y:S01]  /*3840*/  FADD.FTZ R115, R83, -UR4 ;  /* 0x8000000453737e21 */ /* 0x000fe20008010000 */
[----:B------:R-:W-:Y:S02]  /*3850*/  F2FP.BF16.F32.PACK_AB R86, R113, R86 ;  /* 0x000000567156723e */ /* 0x000fe400000010ff */
[----:B------:R-:W-:Y:S01]  /*3860*/  FFMA.FTZ R116, R87, R112, R114 ;  /* 0x0000007057747223 */ /* 0x000fe20000010072 */
[----:B------:R-:W-:Y:S01]  /*3870*/  SHF.L.U32 R112, R105, 0x10, RZ ;  /* 0x0000001069707819 */ /* 0x000fe200000006ff */
[----:B------:R-:W-:Y:S01]  /*3880*/  FMUL.FTZ R115, R115, UR7 ;  /* 0x0000000773737c20 */ /* 0x000fe20008410000 */
[----:B------:R-:W-:Y:S01]  /*3890*/  SHF.L.U32 R114, R106, 0x10, RZ ;  /* 0x000000106a727819 */ /* 0x000fe200000006ff */
[----:B------:R-:W-:Y:S01]  /*38a0*/  FADD.FTZ R87, R77, -UR4 ;  /* 0x800000044d577e21 */ /* 0x000fe20008010000 */
[----:B------:R-:W-:-:S03]  /*38b0*/  F2FP.BF16.F32.PACK_AB R85, R110, R85 ;  /* 0x000000556e55723e */ /* 0x000fc600000010ff */
[----:B------:R-:W-:Y:S01]  /*38c0*/  FFMA.FTZ R117, R115, R112, R114 ;  /* 0x0000007073757223 */ /* 0x000fe20000010072 */
[----:B------:R-:W-:Y:S01]  /*38d0*/  SHF.L.U32 R112, R99, 0x10, RZ ;  /* 0x0000001063707819 */ /* 0x000fe200000006ff */
[----:B------:R-:W-:Y:S01]  /*38e0*/  FMUL.FTZ R87, R87, UR7 ;  /* 0x0000000757577c20 */ /* 0x000fe20008410000 */
[----:B------:R-:W-:-:S05]  /*38f0*/  SHF.L.U32 R114, R100, 0x10, RZ ;  /* 0x0000001064727819 */ /* 0x000fca00000006ff */
[----:B------:R-:W-:Y:S01]  /*3900*/  FFMA.FTZ R115, R87, R112, R114 ;  /* 0x0000007057737223 */ /* 0x000fe20000010072 */
[----:B------:R-:W-:Y:S01]  /*3910*/  F2FP.BF16.F32.PACK_AB R87, R117, R116 ;  /* 0x000000747557723e */ /* 0x000fe200000010ff */
[----:B0-----:R-:W-:-:S03]  /*3920*/  IMAD.WIDE.U32 R108, R111, 0x10, R108 ;  /* 0x000000106f6c7825 */ /* 0x001fc600078e006c */
[----:B------:R-:W-:-:S05]  /*3930*/  F2FP.BF16.F32.PACK_AB R84, R115, R84 ;  /* 0x000000547354723e */ /* 0x000fca00000010ff */
[----:B------:R3:W-:Y:S02]  /*3940*/  STG.E.128 desc[UR12][R108.64], R84 ;  /* 0x000000546c007986 */ /* 0x0007e4000c101d0c */
.L_x_8134:
[----:B------:R-:W-:Y:S05]  /*3950*/  BSYNC.RECONVERGENT B0 ;  /* 0x0000000000007941 */ /* 0x000fea0003800200 */
.L_x_8127:
[----:B------:R-:W-:Y:S02]  /*3960*/  UIADD3 UR18, UPT, UPT, UR18, UR16, URZ ;  /* 0x0000001012127290 */ /* 0x000fe4000fffe0ff */
[----:B------:R-:W-:Y:S02]  /*3970*/  UPLOP3.LUT UP1, UPT, UPT, UPT, UP1, 0x40, 0x4 ;  /* 0x000000000004789c */ /* 0x000fe40003f2e810 */
[----:B------:R-:W-:-:S09]  /*3980*/  UISETP.GE.AND UP0, UPT, UR18, UR17, UPT ;  /* 0x000000111200728c */ /* 0x000fd2000bf06270 */
[----:B------:R-:W-:Y:S05]  /*3990*/  BRA.U !UP0, `(.L_x_8135) ;  /* 0xffffffcd08bc7547 */ /* 0x000fea000b83ffff */
[----:B------:R-:W-:Y:S05]  /*39a0*/  EXIT ;  /* 0x000000000000794d */ /* 0x000fea0003800000 */
.L_x_8136:
        /* <DEDUP_REMOVED lines=13> */
.L_x_27248:


//--------------------- .text._ZN10layer_norm13ln_fwd_kernelINS_13Kernel_traitsI13__nv_bfloat16S2_fS2_fjLj4096ELj1ELj1ELj4ELj16ENS_18Kernel_traits_baseILj4096ES2_S2_fS2_fjLj128EEEEELb0ELb0ELb1ELb1EEEvNS_9FwdParamsE --------------------------
	.section	.text._ZN10layer_norm13ln_fwd_kernelINS_13Kernel_traitsI13__nv_bfloat16S2_fS2_fjLj4096ELj1ELj1ELj4ELj16ENS_18Kernel_traits_baseILj4096ES2_S2_fS2_fjLj128EEEEELb0ELb0ELb1ELb1EEEvNS_9FwdParamsE,"ax",@progbits
	.align	128
        .global         _ZN10layer_norm13ln_fwd_kernelINS_13Kernel_traitsI13__nv_bfloat16S2_fS2_fjLj4096ELj1ELj1ELj4ELj16ENS_18Kernel_traits_baseILj4096ES2_S2_fS2_fjLj128EEEEELb0ELb0ELb1ELb1EEEvNS_9FwdParamsE
        .type           _ZN10layer_norm13ln_fwd_kernelINS_13Kernel_traitsI13__nv_bfloat16S2_fS2_fjLj4096ELj1ELj1ELj4ELj16ENS_18Kernel_traits_baseILj4096ES2_S2_fS2_fjLj128EEEEELb0ELb0ELb1ELb1EEEvNS_9FwdParamsE,@function
        .size           _ZN10layer_norm13ln_fwd_kernelINS_13Kernel_traitsI13__nv_bfloat16S2_fS2_fjLj4096ELj1ELj1ELj4ELj16ENS_18Kernel_traits_baseILj4096ES2_S2_fS2_fjLj128EEEEELb0ELb0ELb1ELb1EEEvNS_9FwdParamsE,(.L_x_27249 - _ZN10layer_norm13ln_fwd_kernelINS_13Kernel_traitsI13__nv_bfloat16S2_fS2_fjLj4096ELj1ELj1ELj4ELj16ENS_18Kernel_traits_baseILj4096ES2_S2_fS2_fjLj128EEEEELb0ELb0ELb1ELb1EEEvNS_9FwdParamsE)
        .other          _ZN10layer_norm13ln_fwd_kernelINS_13Kernel_traitsI13__nv_bfloat16S2_fS2_fjLj4096ELj1ELj1ELj4ELj16ENS_18Kernel_traits_baseILj4096ES2_S2_fS2_fjLj128EEEEELb0ELb0ELb1ELb1EEEvNS_9FwdParamsE,@"STO_CUDA_ENTRY STV_DEFAULT"
_ZN10layer_norm13ln_fwd_kernelINS_13Kernel_traitsI13__nv_bfloat16S2_fS2_fjLj4096ELj1ELj1ELj4ELj16ENS_18Kernel_traits_baseILj4096ES2_S2_fS2_fjLj128EEEEELb0ELb0ELb1ELb1EEEvNS_9FwdParamsE:
.text._ZN10layer_norm13ln_fwd_kernelINS_13Kernel_traitsI13__nv_bfloat16S2_fS2_fjLj4096ELj1ELj1ELj4ELj16ENS_18Kernel_traits_baseILj4096ES2_S2_fS2_fjLj128EEEEELb0ELb0ELb1ELb1EEEvNS_9FwdParamsE:
        /* <DEDUP_REMOVED lines=13> */
[----:B------:R-:W2:Y:S10]  /*00d0*/  LDG.E.128 R20, desc[UR12][R2.64+0x1800] ;  /* 0x0018000c02147981 */ /* 0x000eb4000c1e1d00 */
        /* <DEDUP_REMOVED lines=16> */
[----:B--2---:R-:W-:Y:S02]  /*01e0*/  @P0 MOV R97, R16 ;  /* 0x0000001000610202 */ /* 0x004fe40000000f00 */
        /* <DEDUP_REMOVED lines=15> */
[----:B------:R-:W-:Y:S01]  /*02e0*/  @P0 MOV R93, R20 ;  /* 0x00000014005d0202 */ /* 0x000fe20000000f00 */
[----:B0-----:R-:W-:Y:S06]  /*02f0*/  @P1 EXIT ;  /* 0x000000000000194d */ /* 0x001fec0003800000 */
[----:B------:R-:W0:Y:S01]  /*0300*/  LDCU.U8 UR4, c[0x0][0x410] ;  /* 0x00008200ff0477ac */ /* 0x000e220008000000 */
[----:B-----5:R-:W-:Y:S02]  /*0310*/  @!P0 CS2R R66, SRZ ;  /* 0x0000000000428805 */ /* 0x020fe4000001ff00 */
[----:B------:R-:W-:Y:S02]  /*0320*/  @!P0 CS2R R64, SRZ ;  /* 0x0000000000408805 */ /* 0x000fe4000001ff00 */
[----:B------:R-:W-:Y:S02]  /*0330*/  @!P0 CS2R R62, SRZ ;  /* 0x00000000003e8805 */ /* 0x000fe4000001ff00 */
[----:B------:R-:W-:Y:S02]  /*0340*/  @!P0 CS2R R60, SRZ ;  /* 0x00000000003c8805 */ /* 0x000fe4000001ff00 */
[----:B------:R-:W-:Y:S02]  /*0350*/  @!P0 CS2R R58, SRZ ;  /* 0x00000000003a8805 */ /* 0x000fe4000001ff00 */
[----:B------:R-:W-:-:S02]  /*0360*/  @!P0 CS2R R56, SRZ ;  /* 0x0000000000388805 */ /* 0x000fc4000001ff00 */
[----:B------:R-:W-:Y:S02]  /*0370*/  @!P0 CS2R R54, SRZ ;  /* 0x0000000000368805 */ /* 0x000fe4000001ff00 */
[----:B------:R-:W-:Y:S02]  /*0380*/  @!P0 CS2R R52, SRZ ;  /* 0x0000000000348805 */ /* 0x000fe4000001ff00 */
[----:B------:R-:W-:Y:S01]  /*0390*/  @P0 MOV R92, R21 ;  /* 0x00000015005c0202 */ /* 0x000fe20000000f00 */
[----:B------:R-:W-:Y:S01]  /*03a0*/  UPLOP3.LUT UP1, UPT, UPT, UPT, UPT, 0x40, 0x4 ;  /* 0x000000000004789c */ /* 0x000fe20003f2e870 */
[----:B------:R-:W-:Y:S01]  /*03b0*/  @P0 MOV R87, R22 ;  /* 0x0000001600570202 */ /* 0x000fe20000000f00 */
[----:B------:R-:W1:Y:S01]  /*03c0*/  LDCU UR20, c[0x0][0x388] ;  /* 0x00007100ff1477ac */ /* 0x000e620008000800 */
[----:B------:R-:W-:Y:S02]  /*03d0*/  @P0 MOV R86, R23 ;  /* 0x0000001700560202 */ /* 0x000fe40000000f00 */
[----:B------:R-:W-:Y:S01]  /*03e0*/  @!P0 MOV R93, R20 ;  /* 0x00000014005d8202 */ /* 0x000fe20000000f00 */
[----:B------:R-:W2:Y:S01]  /*03f0*/  LDCU UR21, c[0x0][0x400] ;  /* 0x00008000ff1577ac */ /* 0x000ea20008000800 */
[----:B------:R-:W-:-:S02]  /*0400*/  @!P0 MOV R92, R21 ;  /* 0x00000015005c8202 */ /* 0x000fc40000000f00 */
[----:B------:R-:W-:Y:S01]  /*0410*/  @!P0 MOV R87, R22 ;  /* 0x0000001600578202 */ /* 0x000fe20000000f00 */
[----:B------:R-:W3:Y:S01]  /*0420*/  LDCU.128 UR8, c[0x0][0x3f0] ;  /* 0x00007e00ff0877ac */ /* 0x000ee20008000c00 */
[----:B------:R-:W-:Y:S02]  /*0430*/  @!P0 MOV R86, R23 ;  /* 0x0000001700568202 */ /* 0x000fe40000000f00 */
[----:B------:R-:W-:Y:S01]  /*0440*/  LOP3.LUT R106, R0, 0x1f, RZ, 0xc0, !PT ;  /* 0x0000001f006a7812 */ /* 0x000fe200078ec0ff */
[----:B------:R-:W4:Y:S01]  /*0450*/  LDCU.64 UR14, c[0x0][0x3a0] ;  /* 0x00007400ff0e77ac */ /* 0x000f220008000a00 */
[----:B------:R-:W-:Y:S02]  /*0460*/  PRMT R2, R102, 0x7632, R2 ;  /* 0x0000763266027816 */ /* 0x000fe40000000002 */
[----:B------:R-:W-:Y:S01]  /*0470*/  PRMT R3, R103, 0x7632, R3 ;  /* 0x0000763267037816 */ /* 0x000fe20000000003 */
[----:B------:R-:W0:Y:S01]  /*0480*/  LDCU.64 UR16, c[0x0][0x380] ;  /* 0x00007000ff1077ac */ /* 0x000e220008000a00 */
        /* <DEDUP_REMOVED lines=14> */
[----:B0-----:R-:W-:Y:S02]  /*0570*/  ISETP.NE.AND P0, PT, RZ, UR4, PT ;  /* 0x00000004ff007c0c */ /* 0x001fe4000bf05270 */
        /* <DEDUP_REMOVED lines=15> */
[----:B-1234-:R-:W-:-:S07]  /*0670*/  PRMT R79, R52, 0x7632, R79 ;  /* 0x00007632344f7816 */ /* 0x01efce000000004f */
.L_x_8149:
[----:B------:R-:W-:-:S06]  /*0680*/  UIMAD.WIDE UR4, UR7, 0x4, UR8 ;  /* 0x00000004070478a5 */ /* 0x000fcc000f8e0208 */
[----:B-1----:R-:W-:Y:S02]  /*0690*/  MOV R20, UR4 ;  /* 0x0000000400147c02 */ /* 0x002fe40008000f00 */
[----:B------:R-:W-:-:S05]  /*06a0*/  MOV R21, UR5 ;  /* 0x0000000500157c02 */ /* 0x000fca0008000f00 */
[----:B------:R-:W2:Y:S01]  /*06b0*/  LDG.E R20, desc[UR12][R20.64] ;  /* 0x0000000c14147981 */ /* 0x000ea2000c1e1900 */
[----:B------:R-:W-:Y:S01]  /*06c0*/  UIMAD.WIDE UR18, UR7, 0x4, UR10 ;  /* 0x00000004071278a5 */ /* 0x000fe2000f8e020a */
[----:B------:R-:W-:-:S05]  /*06d0*/  HFMA2 R22, -RZ, RZ, 0, 0 ;  /* 0x00000000ff167431 */ /* 0x000fca00000001ff */
[----:B------:R-:W-:Y:S02]  /*06e0*/  MOV R24, UR18 ;  /* 0x0000001200187c02 */ /* 0x000fe40008000f00 */
[----:B------:R-:W-:-:S05]  /*06f0*/  MOV R25, UR19 ;  /* 0x0000001300197c02 */ /* 0x000fca0008000f00 */
[----:B------:R-:W3:Y:S01]  /*0700*/  LDG.E R24, desc[UR12][R24.64] ;  /* 0x0000000c18187981 */ /* 0x000ee2000c1e1900 */
[----:B--2---:R-:W-:-:S13]  /*0710*/  R2UR UR24, R20 ;  /* 0x00000000141872ca */ /* 0x004fda00000e0000 */
[----:B------:R-:W-:-:S06]  /*0720*/  UISETP.GE.AND UP2, UPT, UR24, 0x1, UPT ;  /* 0x000000011800788c */ /* 0x000fcc000bf46270 */
[----:B------:R-:W-:-:S05]  /*0730*/  PLOP3.LUT P1, PT, PT, PT, UP2, 0x80, 0x8 ;  /* 0x000000000008781c */ /* 0x000fca0003f2f028 */
[----:B------:R-:W-:Y:S01]  /*0740*/  @UP2 UIADD3 UR4, UPT, UPT, UR24, -0x1, URZ ;  /* 0xffffffff18042890 */ /* 0x000fe2000fffe0ff */
[----:B0-----:R-:W0:Y:S03]  /*0750*/  @UP2 LDCU.64 UR22, c[0x0][0x390] ;  /* 0x00007200ff1627ac */ /* 0x001e260008000a00 */
[----:B------:R-:W-:-:S04]  /*0760*/  @UP2 UIMAD UR4, UR4, UR20, URZ ;  /* 0x00000014040422a4 */ /* 0x000fc8000f8e02ff */
[----:B------:R-:W-:-:S04]  /*0770*/  @UP2 USHF.R.S32.HI UR5, URZ, 0x1f, UR4 ;  /* 0x0000001fff052899 */ /* 0x000fc80008011404 */
[----:B------:R-:W-:-:S06]  /*0780*/  @UP2 ULEA.HI UR5, UR5, UR4, URZ, 0x3 ;  /* 0x0000000405052291 */ /* 0x000fcc000f8f18ff */
[----:B------:R-:W-:Y:S02]  /*0790*/  MOV R23, UR5 ;  /* 0x0000000500177c02 */ /* 0x000fe40008000f00 */
[----:B0-----:R-:W-:Y:S02]  /*07a0*/  MOV R20, UR22 ;  /* 0x0000001600147c02 */ /* 0x001fe40008000f00 */
[----:B------:R-:W-:Y:S02]  /*07b0*/  MOV R21, UR23 ;  /* 0x0000001700157c02 */ /* 0x000fe40008000f00 */
[----:B------:R-:W-:-:S05]  /*07c0*/  @P1 LEA.HI.SX32 R22, R23, R0, 0x1d ;  /* 0x0000000017161211 */ /* 0x000fca00078feaff */
[----:B------:R-:W-:-:S05]  /*07d0*/  @P1 IMAD.WIDE.U32 R20, R22, 0x10, R20 ;  /* 0x0000001016141825 */ /* 0x000fca00078e0014 */
[----:B------:R-:W2:Y:S01]  /*07e0*/  @P1 LDG.E.128 R48, desc[UR12][R20.64] ;  /* 0x0000000c14301981 */ /* 0x000ea2000c1e1d00 */
[----:B------:R-:W-:Y:S02]  /*07f0*/  UIMAD UR4, UR7, UR20, URZ ;  /* 0x00000014070472a4 */ /* 0x000fe4000f8e02ff */
[----:B------:R-:W-:Y:S02]  /*0800*/  UISETP.NE.U32.AND UP0, UPT, UR14, URZ, UPT ;  /* 0x000000ff0e00728c */ /* 0x000fe4000bf05070 */
[----:B------:R-:W-:Y:S02]  /*0810*/  USHF.R.S32.HI UR5, URZ, 0x1f, UR4 ;  /* 0x0000001fff057899 */ /* 0x000fe40008011404 */
[----:B------:R-:W-:Y:S02]  /*0820*/  UISETP.NE.AND.EX UP0, UPT, UR15, URZ, UPT, UP0 ;  /* 0x000000ff0f00728c */ /* 0x000fe4000bf05300 */
[----:B------:R-:W-:Y:S01]  /*0830*/  ULEA.HI UR5, UR5, UR4, URZ, 0x3 ;  /* 0x0000000405057291 */ /* 0x000fe2000f8f18ff */
[----:B---3--:R-:W-:-:S05]  /*0840*/  R2UR UR6, R24 ;  /* 0x00000000180672ca */ /* 0x008fca00000e0000 */
[----:B------:R-:W-:-:S04]  /*0850*/  MOV R23, UR5 ;  /* 0x0000000500177c02 */ /* 0x000fc80008000f00 */
[----:B------:R-:W-:Y:S02]  /*0860*/  LEA.HI.SX32 R23, R23, R0, 0x1d ;  /* 0x0000000017177211 */ /* 0x000fe400078feaff */
[----:B--2---:R-:W-:Y:S02]  /*0870*/  PRMT R24, R51, 0x7632, R24 ;  /* 0x0000763233187816 */ /* 0x004fe40000000018 */
[----:B------:R-:W-:Y:S02]  /*0880*/  PRMT R25, R50, 0x7632, R25 ;  /* 0x0000763232197816 */ /* 0x000fe40000000019 */
[----:B------:R-:W-:Y:S02]  /*0890*/  PRMT R26, R49, 0x7632, R26 ;  /* 0x00007632311a7816 */ /* 0x000fe4000000001a */
[----:B------:R-:W-:Y:S01]  /*08a0*/  PRMT R27, R48, 0x7632, R27 ;  /* 0x00007632301b7816 */ /* 0x000fe2000000001b */
[----:B------:R-:W-:Y:S06]  /*08b0*/  BRA.U !UP0, `(.L_x_8137) ;  /* 0x0000000108787547 */ /* 0x000fec000b800000 */
[----:B------:R-:W0:Y:S02]  /*08c0*/  LDC.64 R20, c[0x0][0x3a0] ;  /* 0x0000e800ff147b82 */ /* 0x000e240000000a00 */
[----:B0-----:R-:W-:-:S05]  /*08d0*/  IMAD.WIDE.U32 R20, R23, 0x20, R20 ;  /* 0x0000002017147825 */ /* 0x001fca00078e0014 */
[----:B------:R-:W2:Y:S04]  /*08e0*/  LDG.E.128 R44, desc[UR12][R20.64] ;  /* 0x0000000c142c7981 */ /* 0x000ea8000c1e1d00 */
[----:B------:R0:W3:Y:S01]  /*08f0*/  LDG.E.128 R40, desc[UR12][R20.64+0x10] ;  /* 0x0000100c14287981 */ /* 0x0000e2000c1e1d00 */
[----:B------:R-:W-:-:S13]  /*0900*/  ISETP.LT.AND P2, PT, RZ, UR24, PT ;  /* 0x00000018ff007c0c */ /* 0x000fda000bf41270 */
[----:B------:R-:W2:Y:S01]  /*0910*/  @P2 LDC R31, c[0x0][0x40c] ;  /* 0x00010300ff1f2b82 */ /* 0x000ea20000000800 */
[----:B0-----:R-:W-:Y:S02]  /*0920*/  @P2 SHF.L.U32 R21, R49, 0x10, RZ ;  /* 0x0000001031152819 */ /* 0x001fe400000006ff */
[----:B------:R-:W-:Y:S02]  /*0930*/  @P2 SHF.L.U32 R28, R27, 0x10, RZ ;  /* 0x000000101b1c2819 */ /* 0x000fe400000006ff */
[----:B------:R-:W-:Y:S02]  /*0940*/  @P2 SHF.L.U32 R20, R25, 0x10, RZ ;  /* 0x0000001019142819 */ /* 0x000fe400000006ff */
[----:B------:R-:W-:Y:S01]  /*0950*/  @P2 SHF.L.U32 R27, R48, 0x10, RZ ;  /* 0x00000010301b2819 */ /* 0x000fe200000006ff */
[----:B------:R-:W0:Y:S01]  /*0960*/  @P2 LDC R29, c[0x0][0x40c] ;  /* 0x00010300ff1d2b82 */ /* 0x000e220000000800 */
[----:B------:R-:W-:Y:S02]  /*0970*/  @P2 SHF.L.U32 R26, R26, 0x10, RZ ;  /* 0x000000101a1a2819 */ /* 0x000fe400000006ff */
[----:B------:R-:W-:-:S02]  /*0980*/  @P2 SHF.L.U32 R24, R24, 0x10, RZ ;  /* 0x0000001018182819 */ /* 0x000fc400000006ff */
[----:B------:R-:W-:-:S03]  /*0990*/  @P2 SHF.L.U32 R25, R51, 0x10, RZ ;  /* 0x0000001033192819 */ /* 0x000fc600000006ff */
[----:B------:R-:W1:Y:S08]  /*09a0*/  @P2 LDC R30, c[0x0][0x40c] ;  /* 0x00010300ff1e2b82 */ /* 0x000e700000000800 */
[----:B------:R-:W4:Y:S08]  /*09b0*/  @P2 LDC R32, c[0x0][0x40c] ;  /* 0x00010300ff202b82 */ /* 0x000f300000000800 */
[----:B------:R-:W3:Y:S08]  /*09c0*/  @P2 LDC R33, c[0x0][0x40c] ;  /* 0x00010300ff212b82 */ /* 0x000ef00000000800 */
[----:B------:R-:W5:Y:S08]  /*09d0*/  @P2 LDC R34, c[0x0][0x40c] ;  /* 0x00010300ff222b82 */ /* 0x000f700000000800 */
[----:B------:R-:W5:Y:S08]  /*09e0*/  @P2 LDC R35, c[0x0][0x40c] ;  /* 0x00010300ff232b82 */ /* 0x000f700000000800 */
[----:B------:R-:W5:Y:S01]  /*09f0*/  @P2 LDC R36, c[0x0][0x40c] ;  /* 0x00010300ff242b82 */ /* 0x000f620000000800 */
[----:B--2---:R-:W-:Y:S01]  /*0a00*/  @P2 FFMA.FTZ R46, R21, R31, R46 ;  /* 0x0000001f152e2223 */ /* 0x004fe2000001002e */
[----:B------:R-:W-:-:S02]  /*0a10*/  @P2 IMAD.U32 R21, R50, 0x10000, RZ ;  /* 0x0001000032152824 */ /* 0x000fc400078e00ff */
[----:B0-----:R-:W-:Y:S01]  /*0a20*/  @P2 FFMA.FTZ R44, R27, R29, R44 ;  /* 0x0000001d1b2c2223 */ /* 0x001fe2000001002c */
[----:B-1----:R-:W-:Y:S01]  /*0a30*/  @P2 FFMA.FTZ R45, R28, R30, R45 ;  /* 0x0000001e1c2d2223 */ /* 0x002fe2000001002d */
[----:B----4-:R-:W-:Y:S01]  /*0a40*/  @P2 FFMA.FTZ R47, R26, R32, R47 ;  /* 0x000000201a2f2223 */ /* 0x010fe2000001002f */
[----:B---3--:R-:W-:Y:S01]  /*0a50*/  @P2 FFMA.FTZ R40, R21, R33, R40 ;  /* 0x0000002115282223 */ /* 0x008fe20000010028 */
[----:B-----5:R-:W-:Y:S01]  /*0a60*/  @P2 FFMA.FTZ R41, R20, R34, R41 ;  /* 0x0000002214292223 */ /* 0x020fe20000010029 */
[----:B------:R-:W-:Y:S01]  /*0a70*/  @P2 FFMA.FTZ R42, R25, R35, R42 ;  /* 0x00000023192a2223 */ /* 0x000fe2000001002a */
[----:B------:R-:W-:Y:S01]  /*0a80*/  @P2 FFMA.FTZ R43, R24, R36, R43 ;  /* 0x00000024182b2223 */ /* 0x000fe2000001002b */
[----:B------:R-:W-:Y:S06]  /*0a90*/  BRA `(.L_x_8138) ;  /* 0x0000000000707947 */ /* 0x000fec0003800000 */
.L_x_8137:
[----:B------:R-:W0:Y:S01]  /*0aa0*/  @UP2 LDCU UR4, c[0x0][0x40c] ;  /* 0x00008180ff0427ac */ /* 0x000e220008000800 */
[----:B------:R-:W-:Y:S02]  /*0ab0*/  @P1 SHF.L.U32 R20, R48, 0x10, RZ ;  /* 0x0000001030141819 */ /* 0x000fe400000006ff */
[----:B------:R-:W-:Y:S02]  /*0ac0*/  CS2R R44, SRZ ;  /* 0x00000000002c7805 */ /* 0x000fe4000001ff00 */
[----:B------:R-:W-:Y:S01]  /*0ad0*/  @P1 SHF.L.U32 R21, R49, 0x10, RZ ;  /* 0x0000001031151819 */ /* 0x000fe200000006ff */
[----:B------:R-:W1:Y:S01]  /*0ae0*/  @UP2 LDCU UR18, c[0x0][0x40c] ;  /* 0x00008180ff1227ac */ /* 0x000e620008000800 */
[----:B------:R-:W-:Y:S02]  /*0af0*/  CS2R R46, SRZ ;  /* 0x00000000002e7805 */ /* 0x000fe4000001ff00 */
[----:B------:R-:W-:Y:S02]  /*0b00*/  @P1 SHF.L.U32 R27, R27, 0x10, RZ ;  /* 0x000000101b1b1819 */ /* 0x000fe400000006ff */
[----:B------:R-:W-:Y:S01]  /*0b10*/  CS2R R40, SRZ ;  /* 0x0000000000287805 */ /* 0x000fe2000001ff00 */
[----:B------:R-:W2:Y:S01]  /*0b20*/  @UP2 LDCU UR5, c[0x0][0x40c] ;  /* 0x00008180ff0527ac */ /* 0x000ea20008000800 */
[----:B------:R-:W-:-:S02]  /*0b30*/  @P1 SHF.L.U32 R26, R26, 0x10, RZ ;  /* 0x000000101a1a1819 */ /* 0x000fc400000006ff */
[----:B------:R-:W-:Y:S02]  /*0b40*/  CS2R R42, SRZ ;  /* 0x00000000002a7805 */ /* 0x000fe4000001ff00 */
[----:B------:R-:W-:Y:S01]  /*0b50*/  @P1 SHF.L.U32 R25, R25, 0x10, RZ ;  /* 0x0000001019191819 */ /* 0x000fe200000006ff */
[----:B------:R-:W3:Y:S01]  /*0b60*/  @UP2 LDCU UR19, c[0x0][0x40c] ;  /* 0x00008180ff1327ac */ /* 0x000ee20008000800 */
[----:B------:R-:W-:Y:S01]  /*0b70*/  @P1 SHF.L.U32 R24, R24, 0x10, RZ ;  /* 0x0000001018181819 */ /* 0x000fe200000006ff */
[----:B------:R-:W4:Y:S01]  /*0b80*/  @UP2 LDCU UR22, c[0x0][0x40c] ;  /* 0x00008180ff1627ac */ /* 0x000f220008000800 */
[----:B0-----:R-:W-:Y:S01]  /*0b90*/  @P1 FMUL.FTZ R44, R20, UR4 ;  /* 0x00000004142c1c20 */ /* 0x001fe20008410000 */
[----:B------:R-:W-:Y:S01]  /*0ba0*/  @P1 SHF.L.U32 R20, R50, 0x10, RZ ;  /* 0x0000001032141819 */ /* 0x000fe200000006ff */
[----:B------:R-:W0:Y:S01]  /*0bb0*/  @UP2 LDCU UR23, c[0x0][0x40c] ;  /* 0x00008180ff1727ac */ /* 0x000e220008000800 */
[----:B-1----:R-:W-:Y:S01]  /*0bc0*/  @P1 FMUL.FTZ R46, R21, UR18 ;  /* 0x00000012152e1c20 */ /* 0x002fe20008410000 */
[----:B------:R-:W-:Y:S01]  /*0bd0*/  @P1 SHF.L.U32 R21, R51, 0x10, RZ ;  /* 0x0000001033151819 */ /* 0x000fe200000006ff */
[----:B------:R-:W1:Y:S01]  /*0be0*/  @UP2 LDCU UR25, c[0x0][0x40c] ;  /* 0x00008180ff1927ac */ /* 0x000e620008000800 */
[----:B--2---:R-:W-:Y:S01]  /*0bf0*/  @P1 FMUL.FTZ R45, R27, UR5 ;  /* 0x000000051b2d1c20 */ /* 0x004fe20008410000 */
[----:B------:R-:W2:Y:S01]  /*0c00*/  @UP2 LDCU UR26, c[0x0][0x40c] ;  /* 0x00008180ff1a27ac */ /* 0x000ea20008000800 */
[----:B---3--:R-:W-:Y:S01]  /*0c10*/  @P1 FMUL.FTZ R47, R26, UR19 ;  /* 0x000000131a2f1c20 */ /* 0x008fe20008410000 */
[----:B----4-:R-:W-:Y:S01]  /*0c20*/  @P1 FMUL.FTZ R40, R20, UR22 ;  /* 0x0000001614281c20 */ /* 0x010fe20008410000 */
[----:B0-----:R-:W-:Y:S01]  /*0c30*/  @P1 FMUL.FTZ R41, R25, UR23 ;  /* 0x0000001719291c20 */ /* 0x001fe20008410000 */
[----:B-1----:R-:W-:Y:S01]  /*0c40*/  @P1 FMUL.FTZ R42, R21, UR25 ;  /* 0x00000019152a1c20 */ /* 0x002fe20008410000 */
[----:B--2---:R-:W-:-:S07]  /*0c50*/  @P1 FMUL.FTZ R43, R24, UR26 ;  /* 0x0000001a182b1c20 */ /* 0x004fce0008410000 */
.L_x_8138:
[----:B------:R-:W0:Y:S01]  /*0c60*/  LDC.64 R90, c[0x0][0x3a8] ;  /* 0x0000ea00ff5a7b82 */ /* 0x000e220000000a00 */
[C---:B------:R-:W-:Y:S01]  /*0c70*/  IADD3 R25, PT, PT, R23.reuse, 0x80, RZ ;  /* 0x0000008017197810 */ /* 0x040fe20007ffe0ff */
[----:B0-----:R-:W-:-:S05]  /*0c80*/  IMAD.WIDE.U32 R20, R23, 0x20, R90 ;  /* 0x0000002017147825 */ /* 0x001fca00078e005a */
[----:B------:R0:W-:Y:S04]  /*0c90*/  STG.E.128 desc[UR12][R20.64], R44 ;  /* 0x0000002c14007986 */ /* 0x0001e8000c101d0c */
[----:B------:R0:W-:Y:S01]  /*0ca0*/  STG.E.128 desc[UR12][R20.64+0x10], R40 ;  /* 0x0000102814007986 */ /* 0x0001e2000c101d0c */
[----:B------:R-:W-:Y:S05]  /*0cb0*/  BRA.U !UP2, `(.L_x_8139) ;  /* 0x000000010a107547 */ /* 0x000fea000b800000 */
[----:B0-----:R-:W0:Y:S01]  /*0cc0*/  LDC.64 R20, c[0x0][0x390] ;  /* 0x0000e400ff147b82 */ /* 0x001e220000000a00 */
[----:B------:R-:W-:-:S05]  /*0cd0*/  IADD3 R27, PT, PT, R22, 0x80, RZ ;  /* 0x00000080161b7810 */ /* 0x000fca0007ffe0ff */
[----:B0-----:R-:W-:-:S05]  /*0ce0*/  IMAD.WIDE.U32 R20, R27, 0x10, R20 ;  /* 0x000000101b147825 */ /* 0x001fca00078e0014 */
[----:B------:R1:W5:Y:S02]  /*0cf0*/  LDG.E.128 R48, desc[UR12][R20.64] ;  /* 0x0000000c14307981 */ /* 0x000364000c1e1d00 */
.L_x_8139:
[----:B-----5:R-:W-:Y:S02]  /*0d00*/  PRMT R24, R51, 0x7632, R24 ;  /* 0x0000763233187816 */ /* 0x020fe40000000018 */
[----:B------:R-:W-:Y:S02]  /*0d10*/  PRMT R26, R50, 0x7632, R26 ;  /* 0x00007632321a7816 */ /* 0x000fe4000000001a */
[----:B------:R-:W-:Y:S02]  /*0d20*/  PRMT R27, R49, 0x7632, R27 ;  /* 0x00007632311b7816 */ /* 0x000fe4000000001b */
[----:B------:R-:W-:Y:S01]  /*0d30*/  PRMT R28, R48, 0x7632, R28 ;  /* 0x00007632301c7816 */ /* 0x000fe2000000001c */
[----:B------:R-:W-:Y:S06]  /*0d40*/  BRA.U !UP0, `(.L_x_8140) ;  /* 0x0000000108787547 */ /* 0x000fec000b800000 */
[----:B01----:R-:W0:Y:S02]  /*0d50*/  LDC.64 R20, c[0x0][0x3a0] ;  /* 0x0000e800ff147b82 */ /* 0x003e240000000a00 */
        /* <DEDUP_REMOVED lines=15> */
[----:B------:R-:W5:Y:S08]  /*0e50*/  @P2 LDC R70, c[0x0][0x40c] ;  /* 0x00010300ff462b82 */ /* 0x000f700000000800 */
[----:B------:R-:W3:Y:S08]  /*0e60*/  @P2 LDC R71, c[0x0][0x40c] ;  /* 0x00010300ff472b82 */ /* 0x000ef00000000800 */
[----:B------:R-:W5:Y:S08]  /*0e70*/  @P2 LDC R88, c[0x0][0x40c] ;  /* 0x00010300ff582b82 */ /* 0x000f700000000800 */
[----:B------:R-:W5:Y:S01]  /*0e80*/  @P2 LDC R89, c[0x0][0x40c] ;  /* 0x00010300ff592b82 */ /* 0x000f620000000800 */
[----:B--2---:R-:W-:Y:S01]  /*0e90*/  @P2 FFMA.FTZ R38, R21, R68, R38 ;  /* 0x0000004415262223 */ /* 0x004fe20000010026 */
[----:B------:R-:W-:Y:S01]  /*0ea0*/  @P2 SHF.L.U32 R21, R50, 0x10, RZ ;  /* 0x0000001032152819 */ /* 0x000fe200000006ff */
        /* <DEDUP_REMOVED lines=8> */
.L_x_8140:
[----:B------:R-:W2:Y:S01]  /*0f30*/  @UP2 LDCU UR4, c[0x0][0x40c] ;  /* 0x00008180ff0427ac */ /* 0x000ea20008000800 */
[----:B01----:R-:W-:Y:S02]  /*0f40*/  @P1 SHF.L.U32 R20, R48, 0x10, RZ ;  /* 0x0000001030141819 */ /* 0x003fe400000006ff */
[----:B------:R-:W-:Y:S02]  /*0f50*/  CS2R R36, SRZ ;  /* 0x0000000000247805 */ /* 0x000fe4000001ff00 */
[----:B------:R-:W-:Y:S01]  /*0f60*/  @P1 SHF.L.U32 R21, R49, 0x10, RZ ;  /* 0x0000001031151819 */ /* 0x000fe200000006ff */
[----:B------:R-:W0:Y:S01]  /*0f70*/  @UP2 LDCU UR18, c[0x0][0x40c] ;  /* 0x00008180ff1227ac */ /* 0x000e220008000800 */
[----:B------:R-:W-:Y:S02]  /*0f80*/  CS2R R38, SRZ ;  /* 0x0000000000267805 */ /* 0x000fe4000001ff00 */
[----:B------:R-:W-:Y:S02]  /*0f90*/  @P1 SHF.L.U32 R28, R28, 0x10, RZ ;  /* 0x000000101c1c1819 */ /* 0x000fe400000006ff */
[----:B------:R-:W-:Y:S01]  /*0fa0*/  CS2R R32, SRZ ;  /* 0x0000000000207805 */ /* 0x000fe2000001ff00 */
[----:B------:R-:W1:Y:S01]  /*0fb0*/  @UP2 LDCU UR5, c[0x0][0x40c] ;  /* 0x00008180ff0527ac */ /* 0x000e620008000800 */
[----:B------:R-:W-:-:S02]  /*0fc0*/  @P1 SHF.L.U32 R27, R27, 0x10, RZ ;  /* 0x000000101b1b1819 */ /* 0x000fc400000006ff */
[----:B------:R-:W-:Y:S02]  /*0fd0*/  CS2R R34, SRZ ;  /* 0x0000000000227805 */ /* 0x000fe4000001ff00 */
[----:B------:R-:W-:Y:S01]  /*0fe0*/  @P1 SHF.L.U32 R26, R26, 0x10, RZ ;  /* 0x000000101a1a1819 */ /* 0x000fe200000006ff */
[----:B------:R-:W3:Y:S01]  /*0ff0*/  @UP2 LDCU UR19, c[0x0][0x40c] ;  /* 0x00008180ff1327ac */ /* 0x000ee20008000800 */
[----:B------:R-:W-:Y:S01]  /*1000*/  @P1 SHF.L.U32 R24, R24, 0x10, RZ ;  /* 0x0000001018181819 */ /* 0x000fe200000006ff */
[----:B------:R-:W4:Y:S01]  /*1010*/  @UP2 LDCU UR22, c[0x0][0x40c] ;  /* 0x00008180ff1627ac */ /* 0x000f220008000800 */
[----:B--2---:R-:W-:Y:S01]  /*1020*/  @P1 FMUL.FTZ R36, R20, UR4 ;  /* 0x0000000414241c20 */ /* 0x004fe20008410000 */
[----:B------:R-:W-:Y:S01]  /*1030*/  @P1 SHF.L.U32 R20, R50, 0x10, RZ ;  /* 0x0000001032141819 */ /* 0x000fe200000006ff */
[----:B------:R-:W2:Y:S01]  /*1040*/  @UP2 LDCU UR23, c[0x0][0x40c] ;  /* 0x00008180ff1727ac */ /* 0x000ea20008000800 */
[----:B0-----:R-:W-:Y:S01]  /*1050*/  @P1 FMUL.FTZ R38, R21, UR18 ;  /* 0x0000001215261c20 */ /* 0x001fe20008410000 */
[----:B------:R-:W-:Y:S01]  /*1060*/  @P1 SHF.L.U32 R21, R51, 0x10, RZ ;  /* 0x0000001033151819 */ /* 0x000fe200000006ff */
[----:B------:R-:W0:Y:S01]  /*1070*/  @UP2 LDCU UR25, c[0x0][0x40c] ;  /* 0x00008180ff1927ac */ /* 0x000e220008000800 */
[----:B-1----:R-:W-:Y:S01]  /*1080*/  @P1 FMUL.FTZ R37, R28, UR5 ;  /* 0x000000051c251c20 */ /* 0x002fe20008410000 */
[----:B------:R-:W1:Y:S01]  /*1090*/  @UP2 LDCU UR26, c[0x0][0x40c] ;  /* 0x00008180ff1a27ac */ /* 0x000e620008000800 */
[----:B---3--:R-:W-:Y:S01]  /*10a0*/  @P1 FMUL.FTZ R39, R27, UR19 ;  /* 0x000000131b271c20 */ /* 0x008fe20008410000 */
[----:B----4-:R-:W-:Y:S01]  /*10b0*/  @P1 FMUL.FTZ R32, R20, UR22 ;  /* 0x0000001614201c20 */ /* 0x010fe20008410000 */
[----:B--2---:R-:W-:Y:S01]  /*10c0*/  @P1 FMUL.FTZ R33, R26, UR23 ;  /* 0x000000171a211c20 */ /* 0x004fe20008410000 */
[----:B0-----:R-:W-:Y:S01]  /*10d0*/  @P1 FMUL.FTZ R34, R21, UR25 ;  /* 0x0000001915221c20 */ /* 0x001fe20008410000 */
[----:B-1----:R-:W-:-:S07]  /*10e0*/  @P1 FMUL.FTZ R35, R24, UR26 ;  /* 0x0000001a18231c20 */ /* 0x002fce0008410000 */
.L_x_8141:
[----:B------:R-:W-:-:S05]  /*10f0*/  IMAD.WIDE.U32 R20, R25, 0x20, R90 ;  /* 0x0000002019147825 */ /* 0x000fca00078e005a */
[----:B------:R0:W-:Y:S04]  /*1100*/  STG.E.128 desc[UR12][R20.64], R36 ;  /* 0x0000002414007986 */ /* 0x0001e8000c101d0c */
[----:B------:R0:W-:Y:S01]  /*1110*/  STG.E.128 desc[UR12][R20.64+0x10], R32 ;  /* 0x0000102014007986 */ /* 0x0001e2000c101d0c */
[----:B------:R-:W-:Y:S05]  /*1120*/  BRA.U !UP2, `(.L_x_8142) ;  /* 0x000000010a107547 */ /* 0x000fea000b800000 */
[----:B0-----:R-:W0:Y:S01]  /*1130*/  LDC.64 R20, c[0x0][0x390] ;  /* 0x0000e400ff147b82 */ /* 0x001e220000000a00 */
[----:B------:R-:W-:-:S05]  /*1140*/  IADD3 R25, PT, PT, R22, 0x100, RZ ;  /* 0x0000010016197810 */ /* 0x000fca0007ffe0ff */
[----:B0-----:R-:W-:-:S05]  /*1150*/  IMAD.WIDE.U32 R20, R25, 0x10, R20 ;  /* 0x0000001019147825 */ /* 0x001fca00078e0014 */
[----:B------:R1:W5:Y:S02]  /*1160*/  LDG.E.128 R48, desc[UR12][R20.64] ;  /* 0x0000000c14307981 */ /* 0x000364000c1e1d00 */
.L_x_8142:
[----:B01---5:R-:W-:Y:S02]  /*1170*/  PRMT R20, R51, 0x7632, R20 ;  /* 0x0000763233147816 */ /* 0x023fe40000000014 */
[----:B------:R-:W-:Y:S02]  /*1180*/  PRMT R21, R50, 0x7632, R21 ;  /* 0x0000763232157816 */ /* 0x000fe40000000015 */
[----:B------:R-:W-:Y:S02]  /*1190*/  PRMT R24, R49, 0x7632, R24 ;  /* 0x0000763231187816 */ /* 0x000fe40000000018 */
[----:B------:R-:W-:Y:S01]  /*11a0*/  PRMT R25, R48, 0x7632, R25 ;  /* 0x0000763230197816 */ /* 0x000fe20000000019 */
[----:B------:R-:W-:Y:S06]  /*11b0*/  BRA.U !UP0, `(.L_x_8143) ;  /* 0x00000001088c7547 */ /* 0x000fec000b800000 */
[----:B------:R-:W0:Y:S01]  /*11c0*/  LDC.64 R20, c[0x0][0x3a0] ;  /* 0x0000e800ff147b82 */ /* 0x000e220000000a00 */
[----:B------:R-:W-:-:S05]  /*11d0*/  IADD3 R25, PT, PT, R23, 0x100, RZ ;  /* 0x0000010017197810 */ /* 0x000fca0007ffe0ff */
[----:B0-----:R-:W-:-:S05]  /*11e0*/  IMAD.WIDE.U32 R20, R25, 0x20, R20 ;  /* 0x0000002019147825 */ /* 0x001fca00078e0014 */
[----:B------:R-:W2:Y:S04]  /*11f0*/  LDG.E.128 R28, desc[UR12][R20.64] ;  /* 0x0000000c141c7981 */ /* 0x000ea8000c1e1d00 */
[----:B------:R0:W3:Y:S01]  /*1200*/  LDG.E.128 R24, desc[UR12][R20.64+0x10] ;  /* 0x0000100c14187981 */ /* 0x0000e2000c1e1d00 */
[----:B------:R-:W-:-:S13]  /*1210*/  ISETP.LT.AND P2, PT, RZ, UR24, PT ;  /* 0x00000018ff007c0c */ /* 0x000fda000bf41270 */
[----:B------:R-:W2:Y:S01]  /*1220*/  @P2 LDC R107, c[0x0][0x40c] ;  /* 0x00010300ff6b2b82 */ /* 0x000ea20000000800 */
[C---:B------:R-:W-:Y:S02]  /*1230*/  @P2 SHF.L.U32 R89, R48.reuse, 0x10, RZ ;  /* 0x0000001030592819 */ /* 0x040fe400000006ff */
[----:B------:R-:W-:Y:S02]  /*1240*/  @P2 PRMT R71, R48, 0x7632, R71 ;  /* 0x0000763230472816 */ /* 0x000fe40000000047 */
[----:B------:R-:W-:Y:S02]  /*1250*/  @P2 SHF.L.U32 R109, R49, 0x10, RZ ;  /* 0x00000010316d2819 */ /* 0x000fe400000006ff */
[----:B------:R-:W-:Y:S01]  /*1260*/  @P2 SHF.L.U32 R88, R71, 0x10, RZ ;  /* 0x0000001047582819 */ /* 0x000fe200000006ff */
[----:B------:R-:W1:Y:S01]  /*1270*/  @P2 LDC R108, c[0x0][0x40c] ;  /* 0x00010300ff6c2b82 */ /* 0x000e620000000800 */
[----:B------:R-:W-:Y:S02]  /*1280*/  @P2 PRMT R71, R49, 0x7632, R71 ;  /* 0x0000763231472816 */ /* 0x000fe40000000047 */
[----:B------:R-:W-:-:S05]  /*1290*/  @P2 SHF.L.U32 R111, R51, 0x10, RZ ;  /* 0x00000010336f2819 */ /* 0x000fca00000006ff */
[----:B------:R-:W4:Y:S08]  /*12a0*/  @P2 LDC R110, c[0x0][0x40c] ;  /* 0x00010300ff6e2b82 */ /* 0x000f300000000800 */
[----:B------:R-:W5:Y:S08]  /*12b0*/  @P2 LDC R68, c[0x0][0x40c] ;  /* 0x00010300ff442b82 */ /* 0x000f700000000800 */
[----:B------:R-:W5:Y:S08]  /*12c0*/  @P2 LDC R69, c[0x0][0x40c] ;  /* 0x00010300ff452b82 */ /* 0x000f700000000800 */
[----:B------:R-:W5:Y:S08]  /*12d0*/  @P2 LDC R70, c[0x0][0x40c] ;  /* 0x00010300ff462b82 */ /* 0x000f700000000800 */
[----:B0-----:R-:W3:Y:S08]  /*12e0*/  @P2 LDC R21, c[0x0][0x40c] ;  /* 0x00010300ff152b82 */ /* 0x001ef00000000800 */
[----:B------:R-:W0:Y:S01]  /*12f0*/  @P2 LDC R20, c[0x0][0x40c] ;  /* 0x00010300ff142b82 */ /* 0x000e220000000800 */
[----:B--2---:R-:W-:Y:S01]  /*1300*/  @P2 FFMA.FTZ R28, R89, R107, R28 ;  /* 0x0000006b591c2223 */ /* 0x004fe2000001001c */
[----:B------:R-:W-:Y:S01]  /*1310*/  @P2 PRMT R89, R50, 0x7632, R89 ;  /* 0x0000763232592816 */ /* 0x000fe20000000059 */
[----:B-1----:R-:W-:Y:S01]  /*1320*/  @P2 FFMA.FTZ R29, R88, R108, R29 ;  /* 0x0000006c581d2223 */ /* 0x002fe2000001001d */
[----:B------:R-:W-:Y:S01]  /*1330*/  @P2 PRMT R107, R51, 0x7632, R107 ;  /* 0x00007632336b2816 */ /* 0x000fe2000000006b */
[----:B----4-:R-:W-:Y:S01]  /*1340*/  @P2 FFMA.FTZ R30, R109, R110, R30 ;  /* 0x0000006e6d1e2223 */ /* 0x010fe2000001001e */
[----:B------:R-:W-:Y:S01]  /*1350*/  @P2 SHF.L.U32 R109, R50, 0x10, RZ ;  /* 0x00000010326d2819 */ /* 0x000fe200000006ff */
[----:B------:R-:W-:Y:S01]  /*1360*/  @P2 IMAD.U32 R108, R89, 0x10000, RZ ;  /* 0x00010000596c2824 */ /* 0x000fe200078e00ff */
[----:B------:R-:W-:Y:S01]  /*1370*/  @P2 SHF.L.U32 R88, R71, 0x10, RZ ;  /* 0x0000001047582819 */ /* 0x000fe200000006ff */
[----:B---3--:R-:W-:Y:S01]  /*1380*/  @P2 FFMA.FTZ R26, R111, R21, R26 ;  /* 0x000000156f1a2223 */ /* 0x008fe2000001001a */
[----:B------:R-:W-:Y:S01]  /*1390*/  @P2 SHF.L.U32 R110, R107, 0x10, RZ ;  /* 0x000000106b6e2819 */ /* 0x000fe200000006ff */
[----:B-----5:R-:W-:Y:S01]  /*13a0*/  @P2 FFMA.FTZ R24, R109, R69, R24 ;  /* 0x000000456d182223 */ /* 0x020fe20000010018 */
[----:B------:R-:W-:Y:S01]  /*13b0*/  @P2 FFMA.FTZ R25, R108, R70, R25 ;  /* 0x000000466c192223 */ /* 0x000fe20000010019 */
[----:B------:R-:W-:-:S02]  /*13c0*/  @P2 FFMA.FTZ R31, R88, R68, R31 ;  /* 0x00000044581f2223 */ /* 0x000fc4000001001f */
[----:B0-----:R-:W-:Y:S01]  /*13d0*/  @P2 FFMA.FTZ R27, R110, R20, R27 ;  /* 0x000000146e1b2223 */ /* 0x001fe2000001001b */
[----:B------:R-:W-:Y:S06]  /*13e0*/  BRA `(.L_x_8144) ;  /* 0x0000000000707947 */ /* 0x000fec0003800000 */
.L_x_8143:
[----:B------:R-:W0:Y:S01]  /*13f0*/  @UP2 LDCU UR4, c[0x0][0x40c] ;  /* 0x00008180ff0427ac */ /* 0x000e220008000800 */
[----:B------:R-:W-:Y:S02]  /*1400*/  @P1 SHF.L.U32 R25, R25, 0x10, RZ ;  /* 0x0000001019191819 */ /* 0x000fe400000006ff */
[----:B------:R-:W-:Y:S02]  /*1410*/  CS2R R28, SRZ ;  /* 0x00000000001c7805 */ /* 0x000fe4000001ff00 */
[----:B------:R-:W-:Y:S01]  /*1420*/  @P1 SHF.L.U32 R26, R48, 0x10, RZ ;  /* 0x00000010301a1819 */ /* 0x000fe200000006ff */
[----:B------:R-:W1:Y:S01]  /*1430*/  @UP2 LDCU UR5, c[0x0][0x40c] ;  /* 0x00008180ff0527ac */ /* 0x000e620008000800 */
[----:B------:R-:W-:Y:S02]  /*1440*/  @P1 SHF.L.U32 R27, R49, 0x10, RZ ;  /* 0x00000010311b1819 */ /* 0x000fe400000006ff */
[----:B------:R-:W-:Y:S02]  /*1450*/  CS2R R30, SRZ ;  /* 0x00000000001e7805 */ /* 0x000fe4000001ff00 */
[----:B------:R-:W-:Y:S01]  /*1460*/  @P1 SHF.L.U32 R68, R24, 0x10, RZ ;  /* 0x0000001018441819 */ /* 0x000fe200000006ff */
[----:B------:R-:W2:Y:S01]  /*1470*/  @UP2 LDCU UR18, c[0x0][0x40c] ;  /* 0x00008180ff1227ac */ /* 0x000ea20008000800 */
[----:B------:R-:W-:-:S02]  /*1480*/  @P1 SHF.L.U32 R21, R21, 0x10, RZ ;  /* 0x0000001015151819 */ /* 0x000fc400000006ff */
[----:B------:R-:W-:Y:S01]  /*1490*/  @P1 SHF.L.U32 R20, R20, 0x10, RZ ;  /* 0x0000001014141819 */ /* 0x000fe200000006ff */
[----:B------:R-:W3:Y:S01]  /*14a0*/  @UP2 LDCU UR19, c[0x0][0x40c] ;  /* 0x00008180ff1327ac */ /* 0x000ee20008000800 */
[----:B------:R-:W-:Y:S02]  /*14b0*/  @P1 SHF.L.U32 R69, R50, 0x10, RZ ;  /* 0x0000001032451819 */ /* 0x000fe400000006ff */
[----:B------:R-:W-:Y:S01]  /*14c0*/  @P1 SHF.L.U32 R70, R51, 0x10, RZ ;  /* 0x0000001033461819 */ /* 0x000fe200000006ff */
[----:B------:R-:W4:Y:S01]  /*14d0*/  @UP2 LDCU UR22, c[0x0][0x40c] ;  /* 0x00008180ff1627ac */ /* 0x000f220008000800 */
[----:B0-----:R-:W-:Y:S01]  /*14e0*/  @P1 FMUL.FTZ R28, R26, UR4 ;  /* 0x000000041a1c1c20 */ /* 0x001fe20008410000 */
[----:B------:R-:W0:Y:S01]  /*14f0*/  @UP2 LDCU UR23, c[0x0][0x40c] ;  /* 0x00008180ff1727ac */ /* 0x000e220008000800 */
[----:B-1----:R-:W-:Y:S01]  /*1500*/  @P1 FMUL.FTZ R29, R25, UR5 ;  /* 0x00000005191d1c20 */ /* 0x002fe20008410000 */
[----:B------:R-:W-:Y:S01]  /*1510*/  CS2R R24, SRZ ;  /* 0x0000000000187805 */ /* 0x000fe2000001ff00 */
[----:B------:R-:W1:Y:S01]  /*1520*/  @UP2 LDCU UR25, c[0x0][0x40c] ;  /* 0x00008180ff1927ac */ /* 0x000e620008000800 */
[----:B--2---:R-:W-:Y:S01]  /*1530*/  @P1 FMUL.FTZ R30, R27, UR18 ;  /* 0x000000121b1e1c20 */ /* 0x004fe20008410000 */
[----:B------:R-:W-:Y:S01]  /*1540*/  CS2R R26, SRZ ;  /* 0x00000000001a7805 */ /* 0x000fe2000001ff00 */
[----:B------:R-:W2:Y:S01]  /*1550*/  @UP2 LDCU UR26, c[0x0][0x40c] ;  /* 0x00008180ff1a27ac */ /* 0x000ea20008000800 */
[----:B---3--:R-:W-:Y:S01]  /*1560*/  @P1 FMUL.FTZ R31, R68, UR19 ;  /* 0x00000013441f1c20 */ /* 0x008fe20008410000 */
[----:B----4-:R-:W-:Y:S01]  /*1570*/  @P1 FMUL.FTZ R24, R69, UR22 ;  /* 0x0000001645181c20 */ /* 0x010fe20008410000 */
[----:B0-----:R-:W-:Y:S01]  /*1580*/  @P1 FMUL.FTZ R25, R21, UR23 ;  /* 0x0000001715191c20 */ /* 0x001fe20008410000 */
[----:B-1----:R-:W-:Y:S01]  /*1590*/  @P1 FMUL.FTZ R26, R70, UR25 ;  /* 0x00000019461a1c20 */ /* 0x002fe20008410000 */
[----:B--2---:R-:W-:-:S07]  /*15a0*/  @P1 FMUL.FTZ R27, R20, UR26 ;  /* 0x0000001a141b1c20 */ /* 0x004fce0008410000 */
.L_x_8144:
[----:B------:R-:W-:-:S05]  /*15b0*/  IADD3 R21, PT, PT, R23, 0x100, RZ ;  /* 0x0000010017157810 */ /* 0x000fca0007ffe0ff */
        /* <DEDUP_REMOVED lines=8> */
.L_x_8145:
[----:B------:R-:W-:Y:S01]  /*1640*/  IADD3 R109, PT, PT, R23, 0x180, RZ ;  /* 0x00000180176d7810 */ /* 0x000fe20007ffe0ff */
[----:B------:R-:W-:Y:S06]  /*1650*/  BRA.U !UP0, `(.L_x_8146) ;  /* 0x0000000108887547 */ /* 0x000fec000b800000 */
[----:B------:R-:W2:Y:S02]  /*1660*/  LDC.64 R88, c[0x0][0x3a0] ;  /* 0x0000e800ff587b82 */ /* 0x000ea40000000a00 */
[----:B--2---:R-:W-:-:S05]  /*1670*/  IMAD.WIDE.U32 R88, R109, 0x20, R88 ;  /* 0x000000206d587825 */ /* 0x004fca00078e0058 */
[----:B01----:R-:W2:Y:S04]  /*1680*/  LDG.E.128 R20, desc[UR12][R88.64] ;  /* 0x0000000c58147981 */ /* 0x003ea8000c1e1d00 */
[----:B------:R0:W3:Y:S01]  /*1690*/  LDG.E.128 R68, desc[UR12][R88.64+0x10] ;  /* 0x0000100c58447981 */ /* 0x0000e2000c1e1d00 */
[----:B------:R-:W-:-:S13]  /*16a0*/  ISETP.LT.AND P1, PT, RZ, UR24, PT ;  /* 0x00000018ff007c0c */ /* 0x000fda000bf21270 */
[----:B------:R-:W2:Y:S01]  /*16b0*/  @P1 LDC R112, c[0x0][0x40c] ;  /* 0x00010300ff701b82 */ /* 0x000ea20000000800 */
[C---:B-----5:R-:W-:Y:S02]  /*16c0*/  @P1 PRMT R108, R48.reuse, 0x7632, R108 ;  /* 0x00007632306c1816 */ /* 0x060fe4000000006c */
[----:B------:R-:W-:Y:S02]  /*16d0*/  @P1 SHF.L.U32 R111, R48, 0x10, RZ ;  /* 0x00000010306f1819 */ /* 0x000fe400000006ff */
[----:B------:R-:W-:-:S03]  /*16e0*/  @P1 SHF.L.U32 R108, R108, 0x10, RZ ;  /* 0x000000106c6c1819 */ /* 0x000fc600000006ff */
[----:B------:R-:W1:Y:S08]  /*16f0*/  @P1 LDC R110, c[0x0][0x40c] ;  /* 0x00010300ff6e1b82 */ /* 0x000e700000000800 */
[----:B------:R-:W4:Y:S08]  /*1700*/  @P1 LDC R113, c[0x0][0x40c] ;  /* 0x00010300ff711b82 */ /* 0x000f300000000800 */
[----:B------:R-:W4:Y:S08]  /*1710*/  @P1 LDC R114, c[0x0][0x40c] ;  /* 0x00010300ff721b82 */ /* 0x000f300000000800 */
[----:B------:R-:W3:Y:S08]  /*1720*/  @P1 LDC R107, c[0x0][0x40c] ;  /* 0x00010300ff6b1b82 */ /* 0x000ef00000000800 */
[----:B0-----:R-:W0:Y:S08]  /*1730*/  @P1 LDC R88, c[0x0][0x40c] ;  /* 0x00010300ff581b82 */ /* 0x001e300000000800 */
[----:B------:R-:W0:Y:S01]  /*1740*/  @P1 LDC R89, c[0x0][0x40c] ;  /* 0x00010300ff591b82 */ /* 0x000e220000000800 */
[----:B--2---:R-:W-:Y:S01]  /*1750*/  @P1 FFMA.FTZ R21, R108, R112, R21 ;  /* 0x000000706c151223 */ /* 0x004fe20000010015 */
[----:B-1----:R-:W-:-:S06]  /*1760*/  @P1 FFMA.FTZ R20, R111, R110, R20 ;  /* 0x0000006e6f141223 */ /* 0x002fcc0000010014 */
[----:B------:R-:W1:Y:S01]  /*1770*/  @P1 LDC R108, c[0x0][0x40c] ;  /* 0x00010300ff6c1b82 */ /* 0x000e620000000800 */
[C---:B------:R-:W-:Y:S02]  /*1780*/  @P1 PRMT R110, R49.reuse, 0x7632, R110 ;  /* 0x00007632316e1816 */ /* 0x040fe4000000006e */
[----:B------:R-:W-:Y:S02]  /*1790*/  @P1 SHF.L.U32 R111, R49, 0x10, RZ ;  /* 0x00000010316f1819 */ /* 0x000fe400000006ff */
[----:B------:R-:W-:-:S03]  /*17a0*/  @P1 SHF.L.U32 R110, R110, 0x10, RZ ;  /* 0x000000106e6e1819 */ /* 0x000fc600000006ff */
[----:B----4-:R-:W-:Y:S01]  /*17b0*/  @P1 FFMA.FTZ R22, R111, R113, R22 ;  /* 0x000000716f161223 */ /* 0x010fe20000010016 */
[----:B------:R-:W-:Y:S01]  /*17c0*/  @P1 SHF.L.U32 R113, R50, 0x10, RZ ;  /* 0x0000001032711819 */ /* 0x000fe200000006ff */
[----:B------:R-:W-:Y:S01]  /*17d0*/  @P1 FFMA.FTZ R23, R110, R114, R23 ;  /* 0x000000726e171223 */ /* 0x000fe20000010017 */
[----:B------:R-:W-:Y:S02]  /*17e0*/  @P1 PRMT R110, R50, 0x7632, R110 ;  /* 0x00007632326e1816 */ /* 0x000fe4000000006e */
[----:B------:R-:W-:Y:S01]  /*17f0*/  @P1 PRMT R111, R51, 0x7632, R111 ;  /* 0x00007632336f1816 */ /* 0x000fe2000000006f */
[----:B---3--:R-:W-:Y:S01]  /*1800*/  @P1 FFMA.FTZ R68, R113, R107, R68 ;  /* 0x0000006b71441223 */ /* 0x008fe20000010044 */
[----:B------:R-:W-:Y:S02]  /*1810*/  @P1 SHF.L.U32 R107, R51, 0x10, RZ ;  /* 0x00000010336b1819 */ /* 0x000fe400000006ff */
[----:B------:R-:W-:Y:S02]  /*1820*/  @P1 SHF.L.U32 R110, R110, 0x10, RZ ;  /* 0x000000106e6e1819 */ /* 0x000fe400000006ff */
[----:B------:R-:W-:Y:S01]  /*1830*/  @P1 SHF.L.U32 R112, R111, 0x10, RZ ;  /* 0x000000106f701819 */ /* 0x000fe200000006ff */
[----:B0-----:R-:W-:-:S02]  /*1840*/  @P1 FFMA.FTZ R70, R107, R89, R70 ;  /* 0x000000596b461223 */ /* 0x001fc40000010046 */
[----:B------:R-:W-:Y:S02]  /*1850*/  @P1 FFMA.FTZ R69, R110, R88, R69 ;  /* 0x000000586e451223 */ /* 0x000fe40000010045 */
[----:B-1----:R-:W-:Y:S01]  /*1860*/  @P1 FFMA.FTZ R71, R112, R108, R71 ;  /* 0x0000006c70471223 */ /* 0x002fe20000010047 */
[----:B------:R-:W-:Y:S06]  /*1870*/  BRA `(.L_x_8147) ;  /* 0x00000000008c7947 */ /* 0x000fec0003800000 */
.L_x_8146:
[----:B------:R-:W2:Y:S01]  /*1880*/  @UP2 LDCU UR4, c[0x0][0x40c] ;  /* 0x00008180ff0427ac */ /* 0x000ea20008000800 */
[C---:B01---5:R-:W-:Y:S01]  /*1890*/  @P1 SHF.L.U32 R21, R48.reuse, 0x10, RZ ;  /* 0x0000001030151819 */ /* 0x063fe200000006ff */
[----:B------:R-:W-:Y:S01]  /*18a0*/  HFMA2 R22, -RZ, RZ, 0, 0 ;  /* 0x00000000ff167431 */ /* 0x000fe200000001ff */
[----:B------:R-:W-:Y:S01]  /*18b0*/  MOV R20, RZ ;  /* 0x000000ff00147202 */ /* 0x000fe20000000f00 */
[----:B------:R-:W0:Y:S01]  /*18c0*/  @UP2 LDCU UR18, c[0x0][0x40c] ;  /* 0x00008180ff1227ac */ /* 0x000e220008000800 */
[----:B------:R-:W-:Y:S02]  /*18d0*/  @P1 PRMT R88, R48, 0x7632, R88 ;  /* 0x0000763230581816 */ /* 0x000fe40000000058 */
[----:B------:R-:W-:Y:S02]  /*18e0*/  CS2R R70, SRZ ;  /* 0x0000000000467805 */ /* 0x000fe4000001ff00 */
[----:B------:R-:W-:Y:S01]  /*18f0*/  @P1 PRMT R89, R49, 0x7632, R89 ;  /* 0x0000763231591816 */ /* 0x000fe20000000059 */
[----:B------:R-:W1:Y:S01]  /*1900*/  @UP2 LDCU UR22, c[0x0][0x40c] ;  /* 0x00008180ff1627ac */ /* 0x000e620008000800 */
[----:B------:R-:W-:-:S02]  /*1910*/  @P1 PRMT R107, R50, 0x7632, R107 ;  /* 0x00007632326b1816 */ /* 0x000fc4000000006b */
[----:B------:R-:W-:Y:S01]  /*1920*/  @P1 PRMT R108, R51, 0x7632, R108 ;  /* 0x00007632336c1816 */ /* 0x000fe2000000006c */
[----:B------:R-:W3:Y:S01]  /*1930*/  @UP2 LDCU UR5, c[0x0][0x40c] ;  /* 0x00008180ff0527ac */ /* 0x000ee20008000800 */
[----:B------:R-:W-:Y:S02]  /*1940*/  @P1 SHF.L.U32 R23, R49, 0x10, RZ ;  /* 0x0000001031171819 */ /* 0x000fe400000006ff */
[----:B------:R-:W-:Y:S01]  /*1950*/  @P1 SHF.L.U32 R69, R50, 0x10, RZ ;  /* 0x0000001032451819 */ /* 0x000fe200000006ff */
[----:B------:R-:W4:Y:S01]  /*1960*/  @UP2 LDCU UR19, c[0x0][0x40c] ;  /* 0x00008180ff1327ac */ /* 0x000f220008000800 */
[----:B------:R-:W-:Y:S01]  /*1970*/  @P1 SHF.L.U32 R110, R51, 0x10, RZ ;  /* 0x00000010336e1819 */ /* 0x000fe200000006ff */
[----:B--2---:R-:W-:Y:S01]  /*1980*/  @P1 FMUL.FTZ R20, R21, UR4 ;  /* 0x0000000415141c20 */ /* 0x004fe20008410000 */
[----:B------:R-:W-:Y:S01]  /*1990*/  @P1 SHF.L.U32 R88, R88, 0x10, RZ ;  /* 0x0000001058581819 */ /* 0x000fe200000006ff */
[----:B------:R-:W2:Y:S01]  /*19a0*/  @UP2 LDCU UR23, c[0x0][0x40c] ;  /* 0x00008180ff1727ac */ /* 0x000ea20008000800 */
[----:B------:R-:W-:Y:S01]  /*19b0*/  @P1 SHF.L.U32 R89, R89, 0x10, RZ ;  /* 0x0000001059591819 */ /* 0x000fe200000006ff */
[----:B0-----:R-:W-:Y:S01]  /*19c0*/  @P1 FMUL.FTZ R22, R23, UR18 ;  /* 0x0000001217161c20 */ /* 0x001fe20008410000 */
[----:B------:R-:W-:Y:S01]  /*19d0*/  @P1 SHF.L.U32 R107, R107, 0x10, RZ ;  /* 0x000000106b6b1819 */ /* 0x000fe200000006ff */
[----:B------:R-:W0:Y:S01]  /*19e0*/  @UP2 LDCU UR24, c[0x0][0x40c] ;  /* 0x00008180ff1827ac */ /* 0x000e220008000800 */
[----:B------:R-:W-:Y:S01]  /*19f0*/  @P1 SHF.L.U32 R108, R108, 0x10, RZ ;  /* 0x000000106c6c1819 */ /* 0x000fe200000006ff */
[----:B------:R-:W-:Y:S01]  /*1a00*/  HFMA2 R21, -RZ, RZ, 0, 0 ;  /* 0x00000000ff157431 */ /* 0x000fe200000001ff */
[----:B------:R-:W-:Y:S01]  /*1a10*/  MOV R68, RZ ;  /* 0x000000ff00447202 */ /* 0x000fe20000000f00 */
[----:B------:R-:W0:Y:S01]  /*1a20*/  @UP2 LDCU UR4, c[0x0][0x40c] ;  /* 0x00008180ff0427ac */ /* 0x000e220008000800 */
[----:B-1----:R-:W-:Y:S01]  /*1a30*/  @P1 FMUL.FTZ R68, R69, UR22 ;  /* 0x0000001645441c20 */ /* 0x002fe20008410000 */
[----:B------:R-:W-:Y:S01]  /*1a40*/  MOV R23, RZ ;  /* 0x000000ff00177202 */ /* 0x000fe20000000f00 */
[----:B------:R-:W-:-:S02]  /*1a50*/  HFMA2 R69, -RZ, RZ, 0, 0 ;  /* 0x00000000ff457431 */ /* 0x000fc400000001ff */
[----:B---3--:R-:W-:Y:S01]  /*1a60*/  @P1 FMUL.FTZ R21, R88, UR5 ;  /* 0x0000000558151c20 */ /* 0x008fe20008410000 */
[----:B----4-:R-:W-:Y:S01]  /*1a70*/  @P1 FMUL.FTZ R23, R89, UR19 ;  /* 0x0000001359171c20 */ /* 0x010fe20008410000 */
[----:B--2---:R-:W-:Y:S01]  /*1a80*/  @P1 FMUL.FTZ R69, R107, UR23 ;  /* 0x000000176b451c20 */ /* 0x004fe20008410000 */
[----:B0-----:R-:W-:Y:S01]  /*1a90*/  @P1 FMUL.FTZ R70, R110, UR24 ;  /* 0x000000186e461c20 */ /* 0x001fe20008410000 */
[----:B------:R-:W-:-:S07]  /*1aa0*/  @P1 FMUL.FTZ R71, R108, UR4 ;  /* 0x000000046c471c20 */ /* 0x000fce0008410000 */
.L_x_8147:
        /* <DEDUP_REMOVED lines=49> */
[----:B------:R-:W-:-:S03]  /*1dc0*/  @!P1 SHF.R.U32.HI R113, RZ, 0x2, R0 ;  /* 0x00000002ff719819 */ /* 0x000fc60000011600 */
[----:B------:R-:W-:Y:S01]  /*1dd0*/  FMUL.FTZ R88, R88, 0.0009765625 ;  /* 0x3a80000058587820 */ /* 0x000fe20000410000 */
[----:B------:R-:W-:-:S03]  /*1de0*/  @!P1 LOP3.LUT R113, R113, 0x18, RZ, 0xc0, !PT ;  /* 0x0000001871719812 */ /* 0x000fc600078ec0ff */
        /* <DEDUP_REMOVED lines=67> */
[----:B0-----:R-:W-:Y:S01]  /*2220*/  FADD.FTZ R107, R108, R107 ;  /* 0x0000006b6c6b7221 */ /* 0x001fe20000010000 */
[----:B------:R-:W-:Y:S01]  /*2230*/  IMAD.WIDE.U32 R108, R109, 0x20, R90 ;  /* 0x000000206d6c7825 */ /* 0x000fe200078e005a */
[----:B------:R-:W-:-:S03]  /*2240*/  CS2R R90, SRZ ;  /* 0x00000000005a7805 */ /* 0x000fc6000001ff00 */
[----:B------:R-:W0:Y:S04]  /*2250*/  SHFL.BFLY PT, R110, R107, 0x4, 0x1f ;  /* 0x0c801f006b6e7f89 */ /* 0x000e2800000e0000 */
[----:B------:R-:W-:Y:S04]  /*2260*/  STG.E.128 desc[UR12][R108.64], R20 ;  /* 0x000000146c007986 */ /* 0x000fe8000c101d0c */
[----:B------:R-:W-:Y:S01]  /*2270*/  STG.E.128 desc[UR12][R108.64+0x10], R68 ;  /* 0x000010446c007986 */ /* 0x000fe2000c101d0c */
[----:B0-----:R-:W-:-:S05]  /*2280*/  FADD.FTZ R110, R107, R110 ;  /* 0x0000006e6b6e7221 */ /* 0x001fca0000010000 */
[----:B------:R-:W0:Y:S02]  /*2290*/  SHFL.BFLY PT, R111, R110, 0x8, 0x1f ;  /* 0x0d001f006e6f7f89 */ /* 0x000e2400000e0000 */
[----:B0-----:R-:W-:Y:S01]  /*22a0*/  FADD.FTZ R111, R110, R111 ;  /* 0x0000006f6e6f7221 */ /* 0x001fe20000010000 */
[----:B------:R-:W-:Y:S01]  /*22b0*/  MOV R110, RZ ;  /* 0x000000ff006e7202 */ /* 0x000fe20000000f00 */
[----:B------:R-:W-:-:S03]  /*22c0*/  @!P2 IMAD.MOV.U32 R110, RZ, RZ, 0x400 ;  /* 0x00000400ff6ea424 */ /* 0x000fc600078e00ff */
[----:B------:R-:W0:Y:S04]  /*22d0*/  SHFL.BFLY PT, R112, R111, 0x10, 0x1f ;  /* 0x0e001f006f707f89 */ /* 0x000e2800000e0000 */
[----:B------:R-:W1:Y:S01]  /*22e0*/  SHFL.DOWN PT, R115, R110, 0x2, 0x1f ;  /* 0x08401f006e737f89 */ /* 0x000e6200000e0000 */
[----:B0-----:R-:W-:Y:S01]  /*22f0*/  FADD.FTZ R89, R111, R112 ;  /* 0x000000706f597221 */ /* 0x001fe20000010000 */
[----:B------:R-:W-:Y:S02]  /*2300*/  @!P2 LEA R111, R106, UR4, 0x3 ;  /* 0x000000046a6fac11 */ /* 0x000fe4000f8e18ff */
[----:B-1----:R-:W-:Y:S02]  /*2310*/  IADD3 R119, PT, PT, R115, R110, RZ ;  /* 0x0000006e73777210 */ /* 0x002fe40007ffe0ff */
[----:B------:R0:W-:Y:S01]  /*2320*/  @!P1 STS.64 [R113+UR4], R88 ;  /* 0x0000005871009988 */ /* 0x0001e20008000a04 */
[----:B------:R-:W-:-:S02]  /*2330*/  I2FP.F32.S32 R114, R115 ;  /* 0x0000007300727245 */ /* 0x000fc40000201400 */
[----:B------:R-:W-:Y:S01]  /*2340*/  I2FP.F32.S32 R107, R119 ;  /* 0x00000077006b7245 */ /* 0x000fe20000201400 */
[----:B------:R-:W-:Y:S01]  /*2350*/  BAR.SYNC.DEFER_BLOCKING 0x0 ;  /* 0x0000000000007b1d */ /* 0x000fe20000010000 */
[----:B------:R-:W-:-:S05]  /*2360*/  ISETP.NE.AND P1, PT, R0, RZ, PT ;  /* 0x000000ff0000720c */ /* 0x000fca0003f25270 */
[----:B------:R-:W1:Y:S01]  /*2370*/  MUFU.RCP R112, R107 ;  /* 0x0000006b00707308 */ /* 0x000e620000001000 */
[----:B------:R-:W2:Y:S01]  /*2380*/  SHFL.DOWN PT, R88, R119, 0x1, 0x1f ;  /* 0x08201f0077587f89 */ /* 0x000ea200000e0000 */
[----:B0-----:R-:W-:Y:S02]  /*2390*/  I2FP.F32.U32 R89, R110 ;  /* 0x0000006e00597245 */ /* 0x001fe40000201000 */
[----:B------:R-:W-:Y:S01]  /*23a0*/  MOV R113, UR7 ;  /* 0x0000000700717c02 */ /* 0x000fe20008000f00 */
[----:B------:R0:W3:Y:S01]  /*23b0*/  @!P2 LDS.64 R90, [R111] ;  /* 0x000000006f5aa984 */ /* 0x0000e20000000a00 */
[----:B--2---:R-:W-:Y:S02]  /*23c0*/  IADD3 R119, PT, PT, R119, R88, RZ ;  /* 0x0000005877777210 */ /* 0x004fe40007ffe0ff */
[----:B0-----:R-:W-:Y:S02]  /*23d0*/  MOV R111, UR7 ;  /* 0x00000007006f7c02 */ /* 0x001fe40008000f00 */
[----:B------:R-:W-:-:S06]  /*23e0*/  I2FP.F32.S32 R119, R119 ;  /* 0x0000007700777245 */ /* 0x000fcc0000201400 */
[----:B------:R-:W0:Y:S01]  /*23f0*/  MUFU.RCP R119, R119 ;  /* 0x0000007700777308 */ /* 0x000e220000001000 */
[----:B---3--:R-:W2:Y:S04]  /*2400*/  SHFL.DOWN PT, R117, R90, 0x2, 0x1f ;  /* 0x08401f005a757f89 */ /* 0x008ea800000e0000 */
[----:B------:R-:W3:Y:S01]  /*2410*/  SHFL.DOWN PT, R108, R91, 0x2, 0x1f ;  /* 0x08401f005b6c7f89 */ /* 0x000ee200000e0000 */
[C---:B--2---:R-:W-:Y:S01]  /*2420*/  FMUL.FTZ R116, R117.reuse, R114 ;  /* 0x0000007275747220 */ /* 0x044fe20000410000 */
[----:B------:R-:W-:-:S03]  /*2430*/  FADD.FTZ R117, -R117, R90 ;  /* 0x0000005a75757221 */ /* 0x000fc60000010100 */
[----:B------:R-:W-:Y:S01]  /*2440*/  FFMA.FTZ R109, R89, R90, R116 ;  /* 0x0000005a596d7223 */ /* 0x000fe20000010074 */
[----:B------:R-:W-:Y:S01]  /*2450*/  FMUL.FTZ R117, R117, R117 ;  /* 0x0000007575757220 */ /* 0x000fe20000410000 */
[----:B---3--:R-:W-:Y:S02]  /*2460*/  FADD.FTZ R91, R108, R91 ;  /* 0x0000005b6c5b7221 */ /* 0x008fe40000010000 */
[----:B-1----:R-:W-:Y:S01]  /*2470*/  FMUL.FTZ R90, R112, R109 ;  /* 0x0000006d705a7220 */ /* 0x002fe20000410000 */
[----:B------:R-:W-:Y:S01]  /*2480*/  FMUL.FTZ R117, R117, R89 ;  /* 0x0000005975757220 */ /* 0x000fe20000410000 */
[----:B------:R-:W-:-:S03]  /*2490*/  I2FP.F32.S32 R109, R88 ;  /* 0x00000058006d7245 */ /* 0x000fc60000201400 */
        /* <DEDUP_REMOVED lines=8> */
[----:B------:R-:W1:Y:S01]  /*2520*/  LDC R90, c[0x0][0x448] ;  /* 0x00011200ff5a7b82 */ /* 0x000e620000000800 */
[----:B------:R-:W-:Y:S01]  /*2530*/  FMUL.FTZ R88, R107, R88 ;  /* 0x000000586b587220 */ /* 0x000fe20000410000 */
[----:B0-----:R-:W-:Y:S01]  /*2540*/  FMUL.FTZ R110, R119, R110 ;  /* 0x0000006e776e7220 */ /* 0x001fe20000410000 */
[----:B--2---:R-:W-:Y:S02]  /*2550*/  FADD.FTZ R108, R91, R108 ;  /* 0x0000006c5b6c7221 */ /* 0x004fe40000010000 */
[----:B------:R-:W-:Y:S02]  /*2560*/  FMUL.FTZ R88, R88, R109 ;  /* 0x0000006d58587220 */ /* 0x000fe40000410000 */
[----:B------:R-:W0:Y:S02]  /*2570*/  SHFL.IDX PT, R109, R110, RZ, 0x1f ;  /* 0x00001fff6e6d7589 */ /* 0x000e2400000e0000 */
[----:B------:R-:W-:-:S05]  /*2580*/  FFMA.FTZ R108, R119, R88, R108 ;  /* 0x00000058776c7223 */ /* 0x000fca000001006c */
[----:B------:R-:W1:Y:S01]  /*2590*/  SHFL.IDX PT, R91, R108, RZ, 0x1f ;  /* 0x00001fff6c5b7589 */ /* 0x000e6200000e0000 */
        /* <DEDUP_REMOVED lines=14> */
[----:B0-----:R-:W-:Y:S02]  /*2680*/  FSEL R109, R109, RZ, !P0 ;  /* 0x000000ff6d6d7208 */ /* 0x001fe40004000000 */
[----:B------:R-:W-:Y:S02]  /*2690*/  SHF.L.U32 R111, R66, 0x10, RZ ;  /* 0x00000010426f7819 */ /* 0x000fe400000006ff */
[----:B------:R-:W-:Y:S02]  /*26a0*/  R2UR UR4, R109 ;  /* 0x000000006d0472ca */ /* 0x000fe400000e0000 */
[----:B------:R-:W-:Y:S02]  /*26b0*/  SHF.L.U32 R109, R103, 0x10, RZ ;  /* 0x00000010676d7819 */ /* 0x000fe400000006ff */
[----:B------:R-:W-:Y:S02]  /*26c0*/  SHF.L.U32 R110, R104, 0x10, RZ ;  /* 0x00000010686e7819 */ /* 0x000fe400000006ff */
[----:B------:R-:W-:-:S02]  /*26d0*/  SHF.L.U32 R112, R65, 0x10, RZ ;  /* 0x0000001041707819 */ /* 0x000fc400000006ff */
[----:B------:R-:W-:Y:S02]  /*26e0*/  SHF.L.U32 R107, R16, 0x10, RZ ;  /* 0x00000010106b7819 */ /* 0x000fe400000006ff */
[----:B------:R-:W-:Y:S02]  /*26f0*/  SHF.L.U32 R114, R14, 0x10, RZ ;  /* 0x000000100e727819 */ /* 0x000fe400000006ff */
[----:B------:R-:W-:Y:S01]  /*2700*/  SHF.L.U32 R116, R62, 0x10, RZ ;  /* 0x000000103e747819 */ /* 0x000fe200000006ff */
[----:B------:R-:W-:Y:S01]  /*2710*/  FADD.FTZ R44, R44, -UR4 ;  /* 0x800000042c2c7e21 */ /* 0x000fe20008010000 */
[----:B------:R-:W-:Y:S01]  /*2720*/  FADD.FTZ R88, R27, -UR4 ;  /* 0x800000041b587e21 */ /* 0x000fe20008010000 */
[----:B------:R-:W-:Y:S01]  /*2730*/  FADD.FTZ R89, R21, -UR4 ;  /* 0x8000000415597e21 */ /* 0x000fe20008010000 */
[----:B------:R-:W-:Y:S01]  /*2740*/  FADD.FTZ R90, R20, -UR4 ;  /* 0x80000004145a7e21 */ /* 0x000fe20008010000 */
[----:B------:R-:W-:Y:S01]  /*2750*/  SHF.L.U32 R21, R105, 0x10, RZ ;  /* 0x0000001069157819 */ /* 0x000fe200000006ff */
[----:B------:R-:W-:Y:S01]  /*2760*/  FMUL.FTZ R20, R44, UR18 ;  /* 0x000000122c147c20 */ /* 0x000fe20008410000 */
[----:B------:R-:W-:Y:S01]  /*2770*/  SHF.L.U32 R27, R64, 0x10, RZ ;  /* 0x00000010401b7819 */ /* 0x000fe200000006ff */
[----:B------:R-:W-:Y:S01]  /*2780*/  FADD.FTZ R45, R45, -UR4 ;  /* 0x800000042d2d7e21 */ /* 0x000fe20008010000 */
[----:B------:R-:W-:Y:S01]  /*2790*/  FADD.FTZ R46, R46, -UR4 ;  /* 0x800000042e2e7e21 */ /* 0x000fe20008010000 */
[----:B------:R-:W-:Y:S01]  /*27a0*/  FADD.FTZ R40, R40, -UR4 ;  /* 0x8000000428287e21 */ /* 0x000fe20008010000 */
[----:B------:R-:W-:Y:S01]  /*27b0*/  FADD.FTZ R47, R47, -UR4 ;  /* 0x800000042f2f7e21 */ /* 0x000fe20008010000 */
[----:B------:R-:W-:Y:S01]  /*27c0*/  FADD.FTZ R91, R22, -UR4 ;  /* 0x80000004165b7e21 */ /* 0x000fe20008010000 */
[----:B------:R-:W-:Y:S01]  /*27d0*/  FFMA.FTZ R20, R20, R21, R27 ;  /* 0x0000001514147223 */ /* 0x000fe2000001001b */
[----:B------:R-:W-:Y:S01]  /*27e0*/  SHF.L.U32 R22, R5, 0x10, RZ ;  /* 0x0000001005167819 */ /* 0x000fe200000006ff */
[----:B------:R-:W-:Y:S01]  /*27f0*/  FADD.FTZ R108, R71, -UR4 ;  /* 0x80000004476c7e21 */ /* 0x000fe20008010000 */
[----:B------:R-:W-:Y:S01]  /*2800*/  SHF.L.U32 R44, R17, 0x10, RZ ;  /* 0x00000010112c7819 */ /* 0x000fe200000006ff */
[----:B------:R-:W-:Y:S01]  /*2810*/  FMUL.FTZ R27, R45, UR18 ;  /* 0x000000122d1b7c20 */ /* 0x000fe20008410000 */
[----:B------:R-:W-:Y:S01]  /*2820*/  SHF.L.U32 R71, R4, 0x10, RZ ;  /* 0x0000001004477819 */ /* 0x000fe200000006ff */
[----:B------:R-:W-:Y:S01]  /*2830*/  FMUL.FTZ R21, R46, UR18 ;  /* 0x000000122e157c20 */ /* 0x000fe20008410000 */
[----:B------:R-:W-:Y:S01]  /*2840*/  FMUL.FTZ R40, R40, UR18 ;  /* 0x0000001228287c20 */ /* 0x000fe20008410000 */
[----:B------:R-:W-:Y:S01]  /*2850*/  FMUL.FTZ R46, R47, UR18 ;  /* 0x000000122f2e7c20 */ /* 0x000fe20008410000 */
[----:B------:R-:W-:Y:S01]  /*2860*/  FADD.FTZ R41, R41, -UR4 ;  /* 0x8000000429297e21 */ /* 0x000fe20008010000 */
        /* <DEDUP_REMOVED lines=16> */
[----:B------:R-:W-:Y:S01]  /*2970*/  FADD.FTZ R37, R37, -UR4 ;  /* 0x8000000425257e21 */ /* 0x000fe20008010000 */
[----:B------:R-:W-:Y:S01]  /*2980*/  SHF.L.U32 R107, R101, 0x10, RZ ;  /* 0x00000010656b7819 */ /* 0x000fe200000006ff */
[----:B------:R-:W-:Y:S01]  /*2990*/  FADD.FTZ R39, R39, -UR4 ;  /* 0x8000000427277e21 */ /* 0x000fe20008010000 */
[----:B------:R-:W-:Y:S01]  /*29a0*/  SHF.L.U32 R111, R60, 0x10, RZ ;  /* 0x000000103c6f7819 */ /* 0x000fe200000006ff */
[----:B------:R-:W-:Y:S01]  /*29b0*/  FADD.FTZ R38, R38, -UR4 ;  /* 0x8000000426267e21 */ /* 0x000fe20008010000 */
[----:B------:R-:W-:Y:S01]  /*29c0*/  FFMA.FTZ R71, R41, R40, R44 ;  /* 0x0000002829477223 */ /* 0x000fe2000001002c */
[----:B------:R-:W-:Y:S01]  /*29d0*/  FFMA.FTZ R110, R42, R45, R47 ;  /* 0x0000002d2a6e7223 */ /* 0x000fe2000001002f */
[----:B------:R-:W-:Y:S01]  /*29e0*/  FFMA.FTZ R109, R43, R112, R114 ;  /* 0x000000702b6d7223 */ /* 0x000fe20000010072 */
[----:B------:R-:W-:Y:S01]  /*29f0*/  FFMA.FTZ R44, R36, R107, R111 ;  /* 0x0000006b242c7223 */ /* 0x000fe2000001006f */
        /* <DEDUP_REMOVED lines=13> */
[----:B------:R-:W-:Y:S01]  /*2ad0*/  FMUL.FTZ R107, R32, UR18 ;  /* 0x00000012206b7c20 */ /* 0x000fe20008410000 */
[----:B------:R-:W-:Y:S01]  /*2ae0*/  FADD.FTZ R28, R28, -UR4 ;  /* 0x800000041c1c7e21 */ /* 0x000fe20008010000 */
[----:B------:R-:W-:Y:S01]  /*2af0*/  SHF.L.U32 R114, R99, 0x10, RZ ;  /* 0x0000001063727819 */ /* 0x000fe200000006ff */
        /* <DEDUP_REMOVED lines=8> */
[----:B------:R-:W-:Y:S01]  /*2b80*/  IMAD.U32 R40, R18, 0x10000, RZ ;  /* 0x0001000012287824 */ /* 0x000fe200078e00ff */
[----:B------:R-:W-:Y:S01]  /*2b90*/  SHF.L.U32 R39, R63, 0x10, RZ ;  /* 0x000000103f277819 */ /* 0x000fe200000006ff */
[----:B------:R-:W-:Y:S01]  /*2ba0*/  FMUL.FTZ R35, R35, UR18 ;  /* 0x0000001223237c20 */ /* 0x000fe20008410000 */
[----:B------:R-:W-:Y:S01]  /*2bb0*/  SHF.L.U32 R38, R6, 0x10, RZ ;  /* 0x0000001006267819 */ /* 0x000fe200000006ff */
[----:B------:R-:W-:Y:S01]  /*2bc0*/  FADD.FTZ R29, R29, -UR4 ;  /* 0x800000041d1d7e21 */ /* 0x000fe20008010000 */
[----:B------:R-:W-:Y:S01]  /*2bd0*/  SHF.L.U32 R41, R97, 0x10, RZ ;  /* 0x0000001061297819 */ /* 0x000fe200000006ff */
[----:B------:R-:W-:Y:S01]  /*2be0*/  FMUL.FTZ R28, R28, UR18 ;  /* 0x000000121c1c7c20 */ /* 0x000fe20008410000 */
[----:B------:R-:W-:Y:S01]  /*2bf0*/  SHF.L.U32 R43, R56, 0x10, RZ ;  /* 0x00000010382b7819 */ /* 0x000fe200000006ff */
[----:B------:R-:W-:Y:S01]  /*2c00*/  FADD.FTZ R30, R30, -UR4 ;  /* 0x800000041e1e7e21 */ /* 0x000fe20008010000 */
[----:B------:R-:W-:Y:S01]  /*2c10*/  FADD.FTZ R31, R31, -UR4 ;  /* 0x800000041f1f7e21 */ /* 0x000fe20008010000 */
[----:B------:R-:W-:Y:S01]  /*2c20*/  FFMA.FTZ R107, R107, R114, R116 ;  /* 0x000000726b6b7223 */ /* 0x000fe20000010074 */
[----:B------:R-:W-:Y:S01]  /*2c30*/  FADD.FTZ R24, R24, -UR4 ;  /* 0x8000000418187e21 */ /* 0x000fe20008010000 */
[----:B------:R-:W-:Y:S01]  /*2c40*/  FFMA.FTZ R112, R33, R112, R36 ;  /* 0x0000007021707223 */ /* 0x000fe20000010024 */
[----:B------:R-:W-:Y:S01]  /*2c50*/  FFMA.FTZ R114, R34, R37, R39 ;  /* 0x0000002522727223 */ /* 0x000fe20000010027 */
[----:B------:R-:W-:Y:S01]  /*2c60*/  FFMA.FTZ R35, R35, R38, R40 ;  /* 0x0000002623237223 */ /* 0x000fe20000010028 */
[----:B------:R-:W-:Y:S01]  /*2c70*/  SHF.L.U32 R34, R13, 0x10, RZ ;  /* 0x000000100d227819 */ /* 0x000fe200000006ff */
        /* <DEDUP_REMOVED lines=33> */
[----:B------:R-:W-:Y:S01]  /*2e90*/  FADD.FTZ R70, R70, -UR4 ;  /* 0x8000000446467e21 */ /* 0x000fe20008010000 */
[----:B------:R-:W-:Y:S01]  /*2ea0*/  FFMA.FTZ R116, R26, R31, R37 ;  /* 0x0000001f1a747223 */ /* 0x000fe20000010025 */
[----:B------:R-:W-:Y:S01]  /*2eb0*/  FFMA.FTZ R111, R25, R24, R36 ;  /* 0x00000018196f7223 */ /* 0x000fe20000010024 */
[----:B------:R-:W-:Y:S01]  /*2ec0*/  FFMA.FTZ R31, R88, R39, R41 ;  /* 0x00000027581f7223 */ /* 0x000fe20000010029 */
[----:B------:R-:W-:Y:S01]  /*2ed0*/  UIADD3 UR4, UPT, UPT, UR6, -0x1, URZ ;  /* 0xffffffff06047890 */ /* 0x000fe2000fffe0ff */
[----:B------:R-:W-:Y:S01]  /*2ee0*/  FFMA.FTZ R88, R90, R43, R113 ;  /* 0x0000002b5a587223 */ /* 0x000fe20000010071 */
[----:B------:R-:W-:Y:S01]  /*2ef0*/  SHF.L.U32 R25, R92, 0x10, RZ ;  /* 0x000000105c197819 */ /* 0x000fe200000006ff */
[----:B------:R-:W-:Y:S01]  /*2f00*/  FMUL.FTZ R90, R91, UR18 ;  /* 0x000000125b5a7c20 */ /* 0x000fe20008410000 */
[----:B------:R-:W-:Y:S01]  /*2f10*/  SHF.L.U32 R37, R53, 0x10, RZ ;  /* 0x0000001035257819 */ /* 0x000fe200000006ff */
[----:B------:R-:W-:Y:S01]  /*2f20*/  FMUL.FTZ R23, R23, UR18 ;  /* 0x0000001217177c20 */ /* 0x000fe20008410000 */
[----:B------:R-:W-:Y:S01]  /*2f30*/  SHF.L.U32 R36, R80, 0x10, RZ ;  /* 0x0000001050247819 */ /* 0x000fe200000006ff */
[----:B------:R-:W-:Y:S01]  /*2f40*/  UIMAD UR4, UR4, UR20, URZ ;  /* 0x00000014040472a4 */ /* 0x000fe2000f8e02ff */
[----:B------:R-:W-:Y:S01]  /*2f50*/  SHF.L.U32 R38, R81, 0x10, RZ ;  /* 0x0000001051267819 */ /* 0x000fe200000006ff */
[----:B------:R-:W-:Y:S01]  /*2f60*/  FFMA.FTZ R90, R90, R25, R37 ;  /* 0x000000195a5a7223 */ /* 0x000fe20000010025 */
[----:B------:R-:W-:Y:S01]  /*2f70*/  SHF.L.U32 R24, R78, 0x10, RZ ;  /* 0x000000104e187819 */ /* 0x000fe200000006ff */
[----:B------:R-:W-:Y:S01]  /*2f80*/  USHF.R.S32.HI UR5, URZ, 0x1f, UR4 ;  /* 0x0000001fff057899 */ /* 0x000fe20008011404 */
[----:B------:R-:W-:Y:S01]  /*2f90*/  SHF.L.U32 R26, R79, 0x10, RZ ;  /* 0x000000104f1a7819 */ /* 0x000fe200000006ff */
[----:B------:R-:W-:Y:S01]  /*2fa0*/  FFMA.FTZ R91, R23, R36, R38 ;  /* 0x00000024175b7223 */ /* 0x000fe20000010026 */
[----:B------:R-:W-:Y:S01]  /*2fb0*/  FMUL.FTZ R89, R89, UR18 ;  /* 0x0000001259597c20 */ /* 0x000fe20008410000 */
[----:B------:R-:W0:Y:S01]  /*2fc0*/  LDC.64 R36, c[0x0][0x428] ;  /* 0x00010a00ff247b82 */ /* 0x000e220000000a00 */
[----:B------:R-:W-:Y:S01]  /*2fd0*/  ULEA.HI UR5, UR5, UR4, URZ, 0x3 ;  /* 0x0000000405057291 */ /* 0x000fe2000f8f18ff */
[----:B------:R-:W-:Y:S01]  /*2fe0*/  SHF.L.U32 R43, R86, 0x10, RZ ;  /* 0x00000010562b7819 */ /* 0x000fe200000006ff */
[----:B------:R-:W-:Y:S01]  /*2ff0*/  FMUL.FTZ R70, R70, UR18 ;  /* 0x0000001246467c20 */ /* 0x000fe20008410000 */
[----:B------:R-:W-:Y:S01]  /*3000*/  SHF.L.U32 R113, R55, 0x10, RZ ;  /* 0x0000001037717819 */ /* 0x000fe200000006ff */
[----:B------:R-:W-:Y:S01]  /*3010*/  FFMA.FTZ R89, R89, R24, R26 ;  /* 0x0000001859597223 */ /* 0x000fe2000001001a */
[----:B------:R-:W-:Y:S01]  /*3020*/  SHF.L.U32 R23, R87, 0x10, RZ ;  /* 0x0000001057177819 */ /* 0x000fe200000006ff */
[----:B------:R-:W-:Y:S01]  /*3030*/  FMUL.FTZ R68, R68, UR18 ;  /* 0x0000001244447c20 */ /* 0x000fe20008410000 */
[----:B------:R-:W-:Y:S01]  /*3040*/  MOV R115, UR5 ;  /* 0x0000000500737c02 */ /* 0x000fe20008000f00 */
[----:B------:R-:W-:Y:S01]  /*3050*/  FMUL.FTZ R24, R69, UR18 ;  /* 0x0000001245187c20 */ /* 0x000fe20008410000 */
[----:B------:R-:W-:Y:S01]  /*3060*/  SHF.L.U32 R25, R54, 0x10, RZ ;  /* 0x0000001036197819 */ /* 0x000fe200000006ff */
[----:B------:R-:W-:Y:S01]  /*3070*/  FFMA.FTZ R70, R70, R43, R113 ;  /* 0x0000002b46467223 */ /* 0x000fe20000010071 */
[----:B------:R-:W-:Y:S01]  /*3080*/  SHF.L.U32 R39, R82, 0x10, RZ ;  /* 0x0000001052277819 */ /* 0x000fe200000006ff */
[----:B------:R-:W-:Y:S01]  /*3090*/  FMUL.FTZ R108, R108, UR18 ;  /* 0x000000126c6c7c20 */ /* 0x000fe20008410000 */
[----:B------:R-:W-:Y:S01]  /*30a0*/  SHF.L.U32 R41, R83, 0x10, RZ ;  /* 0x0000001053297819 */ /* 0x000fe200000006ff */
[----:B------:R-:W-:Y:S01]  /*30b0*/  FFMA.FTZ R69, R68, R23, R25 ;  /* 0x0000001744457223 */ /* 0x000fe20000010019 */
[----:B------:R-:W-:-:S02]  /*30c0*/  LEA.HI.SX32 R43, R115, R0, 0x1d ;  /* 0x00000000732b7211 */ /* 0x000fc400078feaff */
[----:B------:R-:W-:Y:S01]  /*30d0*/  SHF.L.U32 R113, R84, 0x10, RZ ;  /* 0x0000001054717819 */ /* 0x000fe200000006ff */
[----:B------:R-:W-:Y:S01]  /*30e0*/  FFMA.FTZ R68, R24, R39, R41 ;  /* 0x0000002718447223 */ /* 0x000fe20000010029 */
[----:B------:R-:W-:Y:S02]  /*30f0*/  SHF.L.U32 R25, R85, 0x10, RZ ;  /* 0x0000001055197819 */ /* 0x000fe400000006ff */
[C---:B------:R-:W-:Y:S02]  /*3100*/  IADD3 R41, PT, PT, R43.reuse, 0x80, RZ ;  /* 0x000000802b297810 */ /* 0x040fe40007ffe0ff */
[C---:B------:R-:W-:Y:S01]  /*3110*/  IADD3 R39, PT, PT, R43.reuse, 0x100, RZ ;  /* 0x000001002b277810 */ /* 0x040fe20007ffe0ff */
[----:B------:R-:W-:Y:S01]  /*3120*/  FFMA.FTZ R113, R108, R113, R25 ;  /* 0x000000716c717223 */ /* 0x000fe20000010019 */
[C---:B------:R-:W-:Y:S01]  /*3130*/  IADD3 R23, PT, PT, R43.reuse, 0x180, RZ ;  /* 0x000001802b177810 */ /* 0x040fe20007ffe0ff */
        /* <DEDUP_REMOVED lines=18> */
[----:B------:R-:W-:-:S02]  /*3260*/  F2FP.BF16.F32.PACK_AB R35, R113, R70 ;  /* 0x000000467123723e */ /* 0x000fc400000010ff */
[----:B------:R-:W-:Y:S01]  /*3270*/  F2FP.BF16.F32.PACK_AB R34, R68, R69 ;  /* 0x000000454422723e */ /* 0x000fe200000010ff */
[----:B------:R1:W-:Y:S01]  /*3280*/  STG.E.128 desc[UR12][R38.64], R28 ;  /* 0x0000001c26007986 */ /* 0x0003e2000c101d0c */
[----:B------:R-:W-:Y:S02]  /*3290*/  F2FP.BF16.F32.PACK_AB R33, R91, R90 ;  /* 0x0000005a5b21723e */ /* 0x000fe400000010ff */
[----:B------:R-:W-:-:S05]  /*32a0*/  F2FP.BF16.F32.PACK_AB R32, R89, R88 ;  /* 0x000000585920723e */ /* 0x000fca00000010ff */
[----:B------:R1:W-:Y:S02]  /*32b0*/  STG.E.128 desc[UR12][R36.64], R32 ;  /* 0x0000002024007986 */ /* 0x0003e4000c101d0c */
.L_x_8148:
[----:B------:R-:W-:Y:S02]  /*32c0*/  UIADD3 UR7, UPT, UPT, UR7, UR16, URZ ;  /* 0x0000001007077290 */ /* 0x000fe4000fffe0ff */
[----:B------:R-:W-:Y:S02]  /*32d0*/  UPLOP3.LUT UP1, UPT, UPT, UPT, UP1, 0x40, 0x4 ;  /* 0x000000000004789c */ /* 0x000fe40003f2e810 */
[----:B------:R-:W-:-:S09]  /*32e0*/  UISETP.GE.AND UP0, UPT, UR7, UR17, UPT ;  /* 0x000000110700728c */ /* 0x000fd2000bf06270 */
[----:B------:R-:W-:Y:S05]  /*32f0*/  BRA.U !UP0, `(.L_x_8149) ;  /* 0xffffffd108e07547 */ /* 0x000fea000b83ffff */
[----:B------:R-:W-:Y:S05]  /*3300*/  EXIT ;  /* 0x000000000000794d */ /* 0x000fea0003800000 */
.L_x_8150:
        /* <DEDUP_REMOVED lines=15> */
.L_x_27249:


//--------------------- .text._ZN10layer_norm13ln_fwd_kernelINS_13Kernel_traitsI13__nv_bfloat16S2_fS2_fjLj4096ELj1ELj1ELj4ELj16ENS_18Kernel_traits_baseILj4096ES2_S2_fS2_fjLj128EEEEELb0ELb1ELb0ELb0EEEvNS_9FwdParamsE --------------------------
	.section	.text._ZN10layer_norm13ln_fwd_kernelINS_13Kernel_traitsI13__nv_bfloat16S2_fS2_fjLj4096ELj1ELj1ELj4ELj16ENS_18Kernel_traits_baseILj4096ES2_S2_fS2_fjLj128EEEEELb0ELb1ELb0ELb0EEEvNS_9FwdParamsE,"ax",@progbits
	.align	128
        .global         _ZN10layer_norm13ln_fwd_kernelINS_13Kernel_traitsI13__nv_bfloat16S2_fS2_fjLj4096ELj1ELj1ELj4ELj16ENS_18Kernel_traits_baseILj4096ES2_S2_fS2_fjLj128EEEEELb0ELb1ELb0ELb0EEEvNS_9FwdParamsE
        .type           _ZN10layer_norm13ln_fwd_kernelINS_13Kernel_traitsI13__nv_bfloat16S2_fS2_fjLj4096ELj1ELj1ELj4ELj16ENS_18Kernel_traits_baseILj4096ES2_S2_fS2_fjLj128EEEEELb0ELb1ELb0ELb0EEEvNS_9FwdParamsE,@function
        .size           _ZN10layer_norm13ln_fwd_kernelINS_13Kernel_traitsI13__nv_bfloat16S2_fS2_fjLj4096ELj1ELj1ELj4ELj16ENS_18Kernel_traits_baseILj4096ES2_S2_fS2_fjLj128EEEEELb0ELb1ELb0ELb0EEEvNS_9FwdParamsE,(.L_x_27250 - _ZN10layer_norm13ln_fwd_kernelINS_13Kernel_traitsI13__nv_bfloat16S2_fS2_fjLj4096ELj1ELj1ELj4ELj16ENS_18Kernel_traits_baseILj4096ES2_S2_fS2_fjLj128EEEEELb0ELb1ELb0ELb0EEEvNS_9FwdParamsE)
        .other          _ZN10layer_norm13ln_fwd_kernelINS_13Kernel_traitsI13__nv_bfloat16S2_fS2_fjLj4096ELj1ELj1ELj4ELj16ENS_18Kernel_traits_baseILj4096ES2_S2_fS2_fjLj128EEEEELb0ELb1ELb0ELb0EEEvNS_9FwdParamsE,@"STO_CUDA_ENTRY STV_DEFAULT"
_ZN10layer_norm13ln_fwd_kernelINS_13Kernel_traitsI13__nv_bfloat16S2_fS2_fjLj4096ELj1ELj1ELj4ELj16ENS_18Kernel_traits_baseILj4096ES2_S2_fS2_fjLj128EEEEELb0ELb1ELb0ELb0EEEvNS_9FwdParamsE:
.text._ZN10layer_norm13ln_fwd_kernelINS_13Kernel_traitsI13__nv_bfloat16S2_fS2_fjLj4096ELj1ELj1ELj4ELj16ENS_18Kernel_traits_baseILj4096ES2_S2_fS2_fjLj128EEEEELb0ELb1ELb0ELb0EEEvNS_9FwdParamsE:
        /* <DEDUP_REMOVED lines=56> */
[----:B0-----:R-:W-:-:S04]  /*0380*/  IMAD.WIDE.U32 R56, R59, 0x10, R56 ;  /* 0x000000103b387825 */ /* 0x001fc800078e0038 */
[----:B-1----:R-:W-:-:S06]  /*0390*/  IMAD.WIDE.U32 R60, R59, 0x10, R60 ;  /* 0x000000103b3c7825 */ /* 0x002fcc00078e003c */
[----:B------:R-:W5:Y:S01]  /*03a0*/  LD.E.128 R60, desc[UR8][R60.64] ;  /* 0x000000083c3c7980 */ /* 0x000f62000c101d00 */
[----:B--2---:R-:W-:-:S03]  /*03b0*/  IMAD.WIDE.U32 R64, R59, 0x10, R64 ;  /* 0x000000103b407825 */ /* 0x004fc600078e0040 */
[----:B------:R-:W5:Y:S04]  /*03c0*/  LDG.E.128 R56, desc[UR8][R56.64] ;  /* 0x0000000838387981 */ /* 0x000f68000c1e1d00 */
[----:B------:R-:W5:Y:S01]  /*03d0*/  LDG.E.128 R64, desc[UR8][R64.64] ;  /* 0x0000000840407981 */ /* 0x000f62000c1e1d00 */
[----:B------:R-:W-:Y:S05]  /*03e0*/  BRA `(.L_x_8153) ;  /* 0x0000000000ac7947 */ /* 0x000fea0003800000 */
.L_x_8152:
        /* <DEDUP_REMOVED lines=43> */
.L_x_8153:
[----:B------:R-:W-:Y:S05]  /*06a0*/  BSYNC.RECONVERGENT B0 ;  /* 0x0000000000007941 */ /* 0x000fea0003800200 */
.L_x_8151:
        /* <DEDUP_REMOVED lines=29> */
[----:B------:R0:W1:Y:S01]  /*0880*/  MUFU.RCP R123, R68 ;  /* 0x00000044007b7308 */ /* 0x0000620000001000 */
[----:B------:R-:W-:Y:S02]  /*0890*/  PRMT R139, R61, 0x7632, R139 ;  /* 0x000076323d8b7816 */ /* 0x000fe4000000008b */
        /* <DEDUP_REMOVED lines=44> */
.L_x_8178:
        /* <DEDUP_REMOVED lines=26> */
[----:B0-----:R-:W-:-:S05]  /*0d00*/  IMAD.WIDE.U32 R80, R147, 0x20, R80 ;  /* 0x0000002093507825 */ /* 0x001fca00078e0050 */
[----:B------:R-:W2:Y:S04]  /*0d10*/  LDG.E.128 R68, desc[UR8][R80.64] ;  /* 0x0000000850447981 */ /* 0x000ea8000c1e1d00 */
[----:B------:R0:W3:Y:S01]  /*0d20*/  LDG.E.128 R72, desc[UR8][R80.64+0x10] ;  /* 0x0000100850487981 */ /* 0x0000e2000c1e1d00 */
[C---:B-----5:R-:W-:Y:S02]  /*0d30*/  PRMT R82, R76.reuse, 0x7632, R82 ;  /* 0x000076324c527816 */ /* 0x060fe40000000052 */
[----:B------:R-:W-:Y:S02]  /*0d40*/  SHF.L.U32 R76, R76, 0x10, RZ ;  /* 0x000000104c4c7819 */ /* 0x000fe400000006ff */
[C---:B------:R-:W-:Y:S02]  /*0d50*/  PRMT R83, R77.reuse, 0x7632, R83 ;  /* 0x000076324d537816 */ /* 0x040fe40000000053 */
[----:B------:R-:W-:Y:S01]  /*0d60*/  SHF.L.U32 R108, R77, 0x10, RZ ;  /* 0x000000104d6c7819 */ /* 0x000fe200000006ff */
[----:B------:R-:W-:Y:S01]  /*0d70*/  FMUL.FTZ R77, R76, UR4 ;  /* 0x000000044c4d7c20 */ /* 0x000fe20008410000 */
[----:B------:R-:W-:-:S02]  /*0d80*/  SHF.L.U32 R82, R82, 0x10, RZ ;  /* 0x0000001052527819 */ /* 0x000fc400000006ff */
[----:B------:R-:W-:Y:S01]  /*0d90*/  PRMT R110, R78, 0x7632, R110 ;  /* 0x000076324e6e7816 */ /* 0x000fe2000000006e */
[----:B0-----:R-:W-:Y:S01]  /*0da0*/  FMUL.FTZ R81, R108, UR4 ;  /* 0x000000046c517c20 */ /* 0x001fe20008410000 */
[----:B------:R-:W-:Y:S01]  /*0db0*/  SHF.L.U32 R111, R78, 0x10, RZ ;  /* 0x000000104e6f7819 */ /* 0x000fe200000006ff */
[----:B------:R-:W-:Y:S01]  /*0dc0*/  FMUL.FTZ R82, R82, UR4 ;  /* 0x0000000452527c20 */ /* 0x000fe20008410000 */
[C---:B------:R-:W-:Y:S02]  /*0dd0*/  PRMT R148, R79.reuse, 0x7632, R148 ;  /* 0x000076324f947816 */ /* 0x040fe40000000094 */
[----:B------:R-:W-:Y:S01]  /*0de0*/  SHF.L.U32 R149, R79, 0x10, RZ ;  /* 0x000000104f957819 */ /* 0x000fe200000006ff */
[----:B------:R-:W-:Y:S01]  /*0df0*/  FMUL.FTZ R111, R111, UR4 ;  /* 0x000000046f6f7c20 */ /* 0x000fe20008410000 */
[----:B------:R-:W-:Y:S02]  /*0e00*/  SHF.L.U32 R78, R28, 0x10, RZ ;  /* 0x000000101c4e7819 */ /* 0x000fe400000006ff */
[----:B------:R-:W-:Y:S01]  /*0e10*/  SHF.L.U32 R79, R133, 0x10, RZ ;  /* 0x00000010854f7819 */ /* 0x000fe200000006ff */
[----:B------:R-:W-:Y:S01]  /*0e20*/  FMUL.FTZ R149, R149, UR4 ;  /* 0x0000000495957c20 */ /* 0x000fe20008410000 */
[----:B------:R-:W-:-:S02]  /*0e30*/  SHF.L.U32 R80, R29, 0x10, RZ ;  /* 0x000000101d507819 */ /* 0x000fc400000006ff */
        /* <DEDUP_REMOVED lines=8> */
[----:B--2---:R-:W-:Y:S01]  /*0ec0*/  FFMA.FTZ R76, R77, R78, R68 ;  /* 0x0000004e4d4c7223 */ /* 0x004fe20000010044 */
[----:B------:R-:W-:Y:S01]  /*0ed0*/  FFMA.FTZ R77, R82, R79, R69 ;  /* 0x0000004f524d7223 */ /* 0x000fe20000010045 */
[----:B------:R-:W-:Y:S01]  /*0ee0*/  FFMA.FTZ R78, R81, R80, R70 ;  /* 0x00000050514e7223 */ /* 0x000fe20000010046 */
[----:B------:R-:W-:Y:S01]  /*0ef0*/  SHF.L.U32 R80, R30, 0x10, RZ ;  /* 0x000000101e507819 */ /* 0x000fe200000006ff */
[----:B------:R-:W-:Y:S01]  /*0f00*/  FFMA.FTZ R79, R108, R109, R71 ;  /* 0x0000006d6c4f7223 */ /* 0x000fe20000010047 */
[----:B------:R-:W-:Y:S01]  /*0f10*/  SHF.L.U32 R81, R131, 0x10, RZ ;  /* 0x0000001083517819 */ /* 0x000fe200000006ff */
[----:B---3--:R-:W-:Y:S01]  /*0f20*/  FFMA.FTZ R83, R148, R83, R75 ;  /* 0x0000005394537223 */ /* 0x008fe2000001004b */
[----:B------:R-:W-:Y:S01]  /*0f30*/  SHF.L.U32 R82, R31, 0x10, RZ ;  /* 0x000000101f527819 */ /* 0x000fe200000006ff */
[----:B------:R-:W-:-:S02]  /*0f40*/  FFMA.FTZ R80, R111, R80, R72 ;  /* 0x000000506f507223 */ /* 0x000fc40000010048 */
[----:B------:R-:W-:Y:S02]  /*0f50*/  FFMA.FTZ R81, R110, R81, R73 ;  /* 0x000000516e517223 */ /* 0x000fe40000010049 */
[----:B------:R-:W-:Y:S01]  /*0f60*/  FFMA.FTZ R82, R149, R82, R74 ;  /* 0x0000005295527223 */ /* 0x000fe2000001004a */
[----:B------:R-:W-:Y:S06]  /*0f70*/  BRA `(.L_x_8157) ;  /* 0x0000000000907947 */ /* 0x000fec0003800000 */
.L_x_8156:
[----:B-----5:R-:W-:Y:S02]  /*0f80*/  SHF.L.U32 R80, R77, 0x10, RZ ;  /* 0x000000104d507819 */ /* 0x020fe400000006ff */
[C---:B------:R-:W-:Y:S02]  /*0f90*/  PRMT R109, R78.reuse, 0x7632, R109 ;  /* 0x000076324e6d7816 */ /* 0x040fe4000000006d */
[----:B------:R-:W-:Y:S01]  /*0fa0*/  SHF.L.U32 R78, R78, 0x10, RZ ;  /* 0x000000104e4e7819 */ /* 0x000fe200000006ff */
[----:B------:R-:W-:Y:S01]  /*0fb0*/  FMUL.FTZ R80, R80, UR4 ;  /* 0x0000000450507c20 */ /* 0x000fe20008410000 */
[C---:B------:R-:W-:Y:S02]  /*0fc0*/  SHF.L.U32 R108, R79.reuse, 0x10, RZ ;  /* 0x000000104f6c7819 */ /* 0x040fe400000006ff */
[----:B------:R-:W-:Y:S01]  /*0fd0*/  PRMT R149, R79, 0x7632, R149 ;  /* 0x000076324f957816 */ /* 0x000fe20000000095 */
[----:B------:R-:W-:Y:S01]  /*0fe0*/  FMUL.FTZ R82, R78, UR4 ;  /* 0x000000044e527c20 */ /* 0x000fe20008410000 */
[----:B------:R-:W-:Y:S01]  /*0ff0*/  PRMT R81, R76, 0x7632, R81 ;  /* 0x000076324c517816 */ /* 0x000fe20000000051 */
[----:B------:R-:W-:Y:S01]  /*1000*/  FMUL.FTZ R108, R108, UR4 ;  /* 0x000000046c6c7c20 */ /* 0x000fe20008410000 */
[----:B------:R-:W-:-:S02]  /*1010*/  PRMT R83, R77, 0x7632, R83 ;  /* 0x000076324d537816 */ /* 0x000fc40000000053 */
[----:B------:R-:W-:Y:S02]  /*1020*/  SHF.L.U32 R79, R29, 0x10, RZ ;  /* 0x000000101d4f7819 */ /* 0x000fe400000006ff */
[----:B------:R-:W-:Y:S02]  /*1030*/  SHF.L.U32 R111, R30, 0x10, RZ ;  /* 0x000000101e6f7819 */ /* 0x000fe400000006ff */
[----:B------:R-:W-:Y:S01]  /*1040*/  SHF.L.U32 R151, R31, 0x10, RZ ;  /* 0x000000101f977819 */ /* 0x000fe200000006ff */
[----:B------:R-:W-:Y:S01]  /*1050*/  FMUL.FTZ R78, R80, R79 ;  /* 0x0000004f504e7220 */ /* 0x000fe20000410000 */
        /* <DEDUP_REMOVED lines=19> */
[----:B------:R-:W-:-:S02]  /*1190*/  FMUL.FTZ R79, R83, R110 ;  /* 0x0000006e534f7220 */ /* 0x000fc40000410000 */
[----:B------:R-:W-:Y:S02]  /*11a0*/  FMUL.FTZ R81, R109, R148 ;  /* 0x000000946d517220 */ /* 0x000fe40000410000 */
[----:B------:R-:W-:-:S07]  /*11b0*/  FMUL.FTZ R83, R149, R150 ;  /* 0x0000009695537220 */ /* 0x000fce0000410000 */
.L_x_8157:
[----:B------:R-:W0:Y:S01]  /*11c0*/  LDC.64 R108, c[0x0][0x3a8] ;  /* 0x0000ea00ff6c7b82 */ /* 0x000e220000000a00 */
[C---:B------:R-:W-:Y:S01]  /*11d0*/  IADD3 R111, PT, PT, R147.reuse, 0x80, RZ ;  /* 0x00000080936f7810 */ /* 0x040fe20007ffe0ff */
[----:B0-----:R-:W-:-:S05]  /*11e0*/  IMAD.WIDE.U32 R108, R147, 0x20, R108 ;  /* 0x00000020936c7825 */ /* 0x001fca00078e006c */
[----:B------:R0:W-:Y:S04]  /*11f0*/  STG.E.128 desc[UR8][R108.64], R76 ;  /* 0x0000004c6c007986 */ /* 0x0001e8000c101d08 */
[----:B------:R0:W-:Y:S02]  /*1200*/  STG.E.128 desc[UR8][R108.64+0x10], R80 ;  /* 0x000010506c007986 */ /* 0x0001e4000c101d08 */
.L_x_8155:
[----:B------:R-:W-:Y:S05]  /*1210*/  BSYNC.RECONVERGENT B0 ;  /* 0x0000000000007941 */ /* 0x000fea0003800200 */
.L_x_8154:
[----:B------:R-:W-:Y:S01]  /*1220*/  ISETP.GE.U32.AND P2, PT, R144, 0x100, PT ;  /* 0x000001009000780c */ /* 0x000fe20003f46070 */
[----:B------:R-:W-:-:S12]  /*1230*/  BSSY.RECONVERGENT B0, `(.L_x_8158) ;  /* 0x000005a000007945 */ /* 0x000fd80003800200 */
[----:B------:R-:W-:Y:S05]  /*1240*/  @!P2 BRA `(.L_x_8159) ;  /* 0x000000040060a947 */ /* 0x000fea0003800000 */
[----:B------:R-:W-:Y:S01]  /*1250*/  ISETP.NE.U32.AND P0, PT, RZ, UR10, PT ;  /* 0x0000000aff007c0c */ /* 0x000fe2000bf05070 */
[----:B------:R-:W1:Y:S03]  /*1260*/  LDC.64 R84, c[0x0][0x390] ;  /* 0x0000e400ff547b82 */ /* 0x000e660000000a00 */
[----:B------:R-:W-:-:S13]  /*1270*/  ISETP.NE.AND.EX P0, PT, RZ, UR11, PT, P0 ;  /* 0x0000000bff007c0c */ /* 0x000fda000bf05300 */
[----:B------:R-:W2:Y:S01]  /*1280*/  @P0 LDC.64 R88, c[0x0][0x3a0] ;  /* 0x0000e800ff580b82 */ /* 0x000ea20000000a00 */
[----:B-1----:R-:W-:-:S06]  /*1290*/  IMAD.WIDE.U32 R84, R111, 0x10, R84 ;  /* 0x000000106f547825 */ /* 0x002fcc00078e0054 */
[----:B------:R-:W5:Y:S01]  /*12a0*/  LDG.E.128 R84, desc[UR8][R84.64] ;  /* 0x0000000854547981 */ /* 0x000f62000c1e1d00 */
[----:B--2---:R-:W-:-:S05]  /*12b0*/  @P0 IMAD.WIDE.U32 R88, R111, 0x20, R88 ;  /* 0x000000206f580825 */ /* 0x004fca00078e0058 */
[----:B------:R1:W5:Y:S04]  /*12c0*/  @P0 LDG.E.128 R68, desc[UR8][R88.64] ;  /* 0x0000000858440981 */ /* 0x000368000c1e1d00 */
[----:B------:R1:W5:Y:S01]  /*12d0*/  @P0 LDG.E.128 R72, desc[UR8][R88.64+0x10] ;  /* 0x0000100858480981 */ /* 0x000362000c1e1d00 */
[----:B------:R-:W-:Y:S05]  /*12e0*/  @!P0 BRA `(.L_x_8160) ;  /* 0x0000000000948947 */ /* 0x000fea0003800000 */
[C---:B-1---5:R-:W-:Y:S02]  /*12f0*/  PRMT R89, R84.reuse, 0x7632, R89 ;  /* 0x0000763254597816 */ /* 0x062fe40000000059 */
[----:B------:R-:W-:Y:S02]  /*1300*/  SHF.L.U32 R84, R84, 0x10, RZ ;  /* 0x0000001054547819 */ /* 0x000fe400000006ff */
[----:B------:R-:W-:Y:S02]  /*1310*/  SHF.L.U32 R88, R85, 0x10, RZ ;  /* 0x0000001055587819 */ /* 0x000fe400000006ff */
[C---:B0-----:R-:W-:Y:S02]  /*1320*/  SHF.L.U32 R109, R86.reuse, 0x10, RZ ;  /* 0x00000010566d7819 */ /* 0x041fe400000006ff */
[----:B------:R-:W-:Y:S02]  /*1330*/  SHF.L.U32 R149, R87, 0x10, RZ ;  /* 0x0000001057957819 */ /* 0x000fe400000006ff */
[----:B------:R-:W-:Y:S01]  /*1340*/  PRMT R108, R86, 0x7632, R108 ;  /* 0x00007632566c7816 */ /* 0x000fe2000000006c */
[----:B------:R-:W-:Y:S01]  /*1350*/  FMUL.FTZ R109, R109, UR4 ;  /* 0x000000046d6d7c20 */ /* 0x000fe20008410000 */
[----:B------:R-:W-:Y:S01]  /*1360*/  PRMT R91, R85, 0x7632, R91 ;  /* 0x00007632555b7816 */ /* 0x000fe2000000005b */
[----:B------:R-:W-:Y:S01]  /*1370*/  FMUL.FTZ R85, R84, UR4 ;  /* 0x0000000454557c20 */ /* 0x000fe20008410000 */
[----:B------:R-:W-:Y:S01]  /*1380*/  SHF.L.U32 R86, R40, 0x10, RZ ;  /* 0x0000001028567819 */ /* 0x000fe200000006ff */
[----:B------:R-:W-:Y:S01]  /*1390*/  FMUL.FTZ R149, R149, UR4 ;  /* 0x0000000495957c20 */ /* 0x000fe20008410000 */
[----:B------:R-:W-:Y:S01]  /*13a0*/  PRMT R148, R87, 0x7632, R148 ;  /* 0x0000763257947816 */ /* 0x000fe20000000094 */
[----:B------:R-:W-:Y:S01]  /*13b0*/  FMUL.FTZ R87, R88, UR4 ;  /* 0x0000000458577c20 */ /* 0x000fe20008410000 */
[----:B------:R-:W-:Y:S01]  /*13c0*/  SHF.L.U32 R90, R41, 0x10, RZ ;  /* 0x00000010295a7819 */ /* 0x000fe200000006ff */
[----:B------:R-:W-:Y:S01]  /*13d0*/  FFMA.FTZ R84, R85, R86, R68 ;  /* 0x0000005655547223 */ /* 0x000fe20000010044 */
[----:B------:R-:W-:-:S02]  /*13e0*/  SHF.L.U32 R110, R42, 0x10, RZ ;  /* 0x000000102a6e7819 */ /* 0x000fc400000006ff */
[----:B------:R-:W-:Y:S01]  /*13f0*/  SHF.L.U32 R150, R43, 0x10, RZ ;  /* 0x000000102b967819 */ /* 0x000fe200000006ff */
[----:B------:R-:W-:Y:S01]  /*1400*/  FFMA.FTZ R86, R87, R90, R70 ;  /* 0x0000005a57567223 */ /* 0x000fe20000010046 */
[----:B------:R-:W-:Y:S01]  /*1410*/  SHF.L.U32 R89, R89, 0x10, RZ ;  /* 0x0000001059597819 */ /* 0x000fe200000006ff */
        /* <DEDUP_REMOVED lines=15> */
[----:B------:R-:W-:Y:S02]  /*1510*/  FFMA.FTZ R89, R148, R149, R73 ;  /* 0x0000009594597223 */ /* 0x000fe40000010049 */
[----:B------:R-:W-:Y:S01]  /*1520*/  FFMA.FTZ R91, R150, R151, R75 ;  /* 0x00000097965b7223 */ /* 0x000fe2000001004b */
[----:B------:R-:W-:Y:S06]  /*1530*/  BRA `(.L_x_8161) ;  /* 0x0000000000907947 */ /* 0x000fec0003800000 */
.L_x_8160:
[----:B-1---5:R-:W-:Y:S02]  /*1540*/  SHF.L.U32 R88, R85, 0x10, RZ ;  /* 0x0000001055587819 */ /* 0x022fe400000006ff */
[C---:B0-----:R-:W-:Y:S02]  /*1550*/  PRMT R109, R86.reuse, 0x7632, R109 ;  /* 0x00007632566d7816 */ /* 0x041fe4000000006d */
        /* <DEDUP_REMOVED lines=34> */
.L_x_8161:
[----:B------:R-:W0:Y:S02]  /*1780*/  LDC.64 R108, c[0x0][0x3a8] ;  /* 0x0000ea00ff6c7b82 */ /* 0x000e240000000a00 */
[C---:B0-----:R-:W-:Y:S01]  /*1790*/  IMAD.WIDE.U32 R108, R111.reuse, 0x20, R108 ;  /* 0x000000206f6c7825 */ /* 0x041fe200078e006c */
[----:B------:R-:W-:-:S04]  /*17a0*/  IADD3 R111, PT, PT, R111, 0x80, RZ ;  /* 0x000000806f6f7810 */ /* 0x000fc80007ffe0ff */
[----:B------:R1:W-:Y:S04]  /*17b0*/  STG.E.128 desc[UR8][R108.64], R84 ;  /* 0x000000546c007986 */ /* 0x0003e8000c101d08 */
[----:B------:R1:W-:Y:S02]  /*17c0*/  STG.E.128 desc[UR8][R108.64+0x10], R88 ;  /* 0x000010586c007986 */ /* 0x0003e4000c101d08 */
.L_x_8159:
[----:B------:R-:W-:Y:S05]  /*17d0*/  BSYNC.RECONVERGENT B0 ;  /* 0x0000000000007941 */ /* 0x000fea0003800200 */
.L_x_8158:
[----:B------:R-:W-:Y:S01]  /*17e0*/  ISETP.GE.U32.AND P3, PT, R144, 0x180, PT ;  /* 0x000001809000780c */ /* 0x000fe20003f66070 */
[----:B------:R-:W-:-:S12]  /*17f0*/  BSSY.RECONVERGENT B0, `(.L_x_8162) ;  /* 0x000005a000007945 */ /* 0x000fd80003800200 */
[----:B------:R-:W-:Y:S05]  /*1800*/  @!P3 BRA `(.L_x_8163) ;  /* 0x000000040060b947 */ /* 0x000fea0003800000 */
[----:B------:R-:W-:Y:S01]  /*1810*/  ISETP.NE.U32.AND P0, PT, RZ, UR10, PT ;  /* 0x0000000aff007c0c */ /* 0x000fe2000bf05070 */
[----:B------:R-:W2:Y:S03]  /*1820*/  LDC.64 R92, c[0x0][0x390] ;  /* 0x0000e400ff5c7b82 */ /* 0x000ea60000000a00 */
[----:B------:R-:W-:-:S13]  /*1830*/  ISETP.NE.AND.EX P0, PT, RZ, UR11, PT, P0 ;  /* 0x0000000bff007c0c */ /* 0x000fda000bf05300 */
[----:B------:R-:W3:Y:S01]  /*1840*/  @P0 LDC.64 R96, c[0x0][0x3a0] ;  /* 0x0000e800ff600b82 */ /* 0x000ee20000000a00 */
[----:B--2---:R-:W-:-:S06]  /*1850*/  IMAD.WIDE.U32 R92, R111, 0x10, R92 ;  /* 0x000000106f5c7825 */ /* 0x004fcc00078e005c */
[----:B------:R-:W5:Y:S01]  /*1860*/  LDG.E.128 R92, desc[UR8][R92.64] ;  /* 0x000000085c5c7981 */ /* 0x000f62000c1e1d00 */
[----:B---3--:R-:W-:-:S05]  /*1870*/  @P0 IMAD.WIDE.U32 R96, R111, 0x20, R96 ;  /* 0x000000206f600825 */ /* 0x008fca00078e0060 */
[----:B------:R2:W5:Y:S04]  /*1880*/  @P0 LDG.E.128 R68, desc[UR8][R96.64] ;  /* 0x0000000860440981 */ /* 0x000568000c1e1d00 */
[----:B------:R2:W5:Y:S01]  /*1890*/  @P0 LDG.E.128 R72, desc[UR8][R96.64+0x10] ;  /* 0x0000100860480981 */ /* 0x000562000c1e1d00 */
[----:B------:R-:W-:Y:S05]  /*18a0*/  @!P0 BRA `(.L_x_8164) ;  /* 0x0000000000948947 */ /* 0x000fea0003800000 */
[C---:B--2--5:R-:W-:Y:S02]  /*18b0*/  PRMT R97, R92.reuse, 0x7632, R97 ;  /* 0x000076325c617816 */ /* 0x064fe40000000061 */
[----:B------:R-:W-:Y:S02]  /*18c0*/  SHF.L.U32 R92, R92, 0x10, RZ ;  /* 0x000000105c5c7819 */ /* 0x000fe400000006ff */
[----:B------:R-:W-:Y:S02]  /*18d0*/  SHF.L.U32 R96, R93, 0x10, RZ ;  /* 0x000000105d607819 */ /* 0x000fe400000006ff */
[C---:B01----:R-:W-:Y:S02]  /*18e0*/  SHF.L.U32 R109, R94.reuse, 0x10, RZ ;  /* 0x000000105e6d7819 */ /* 0x043fe400000006ff */
        /* <DEDUP_REMOVED lines=33> */
.L_x_8164:
[----:B--2--5:R-:W-:Y:S02]  /*1b00*/  SHF.L.U32 R96, R93, 0x10, RZ ;  /* 0x000000105d607819 */ /* 0x024fe400000006ff */
[C---:B01----:R-:W-:Y:S02]  /*1b10*/  PRMT R109, R94.reuse, 0x7632, R109 ;  /* 0x000076325e6d7816 */ /* 0x043fe4000000006d */
        /* <DEDUP_REMOVED lines=34> */
.L_x_8165:
[----:B------:R-:W0:Y:S02]  /*1d40*/  LDC.64 R108, c[0x0][0x3a8] ;  /* 0x0000ea00ff6c7b82 */ /* 0x000e240000000a00 */
[C---:B0-----:R-:W-:Y:S01]  /*1d50*/  IMAD.WIDE.U32 R108, R111.reuse, 0x20, R108 ;  /* 0x000000206f6c7825 */ /* 0x041fe200078e006c */
[----:B------:R-:W-:-:S04]  /*1d60*/  IADD3 R111, PT, PT, R111, 0x80, RZ ;  /* 0x000000806f6f7810 */ /* 0x000fc80007ffe0ff */
[----:B------:R2:W-:Y:S04]  /*1d70*/  STG.E.128 desc[UR8][R108.64], R92 ;  /* 0x0000005c6c007986 */ /* 0x0005e8000c101d08 */
[----:B------:R2:W-:Y:S02]  /*1d80*/  STG.E.128 desc[UR8][R108.64+0x10], R96 ;  /* 0x000010606c007986 */ /* 0x0005e4000c101d08 */
.L_x_8163:
[----:B------:R-:W-:Y:S05]  /*1d90*/  BSYNC.RECONVERGENT B0 ;  /* 0x0000000000007941 */ /* 0x000fea0003800200 */
.L_x_8162:
[----:B------:R-:W-:Y:S01]  /*1da0*/  ISETP.GE.U32.AND P4, PT, R144, 0x200, PT ;  /* 0x000002009000780c */ /* 0x000fe20003f86070 */
[----:B------:R-:W-:-:S12]  /*1db0*/  BSSY.RECONVERGENT B0, `(.L_x_8166) ;  /* 0x0000059000007945 */ /* 0x000fd80003800200 */
[----:B------:R-:W-:Y:S05]  /*1dc0*/  @!P4 BRA `(.L_x_8167) ;  /* 0x00000004005cc947 */ /* 0x000fea0003800000 */
[----:B------:R-:W-:Y:S01]  /*1dd0*/  ISETP.NE.U32.AND P0, PT, RZ, UR10, PT ;  /* 0x0000000aff007c0c */ /* 0x000fe2000bf05070 */
[----:B------:R-:W3:Y:S03]  /*1de0*/  LDC.64 R100, c[0x0][0x390] ;  /* 0x0000e400ff647b82 */ /* 0x000ee60000000a00 */
[----:B------:R-:W-:-:S13]  /*1df0*/  ISETP.NE.AND.EX P0, PT, RZ, UR11, PT, P0 ;  /* 0x0000000bff007c0c */ /* 0x000fda000bf05300 */
[----:B------:R-:W4:Y:S01]  /*1e00*/  @P0 LDC.64 R104, c[0x0][0x3a0] ;  /* 0x0000e800ff680b82 */ /* 0x000f220000000a00 */
[----:B---3--:R-:W-:-:S06]  /*1e10*/  IMAD.WIDE.U32 R100, R111, 0x10, R100 ;  /* 0x000000106f647825 */ /* 0x008fcc00078e0064 */
[----:B------:R-:W5:Y:S01]  /*1e20*/  LDG.E.128 R100, desc[UR8][R100.64] ;  /* 0x0000000864647981 */ /* 0x000f62000c1e1d00 */
[----:B----4-:R-:W-:-:S05]  /*1e30*/  @P0 IMAD.WIDE.U32 R104, R111, 0x20, R104 ;  /* 0x000000206f680825 */ /* 0x010fca00078e0068 */
[----:B------:R3:W5:Y:S04]  /*1e40*/  @P0 LDG.E.128 R68, desc[UR8][R104.64] ;  /* 0x0000000868440981 */ /* 0x000768000c1e1d00 */
[----:B------:R3:W5:Y:S01]  /*1e50*/  @P0 LDG.E.128 R72, desc[UR8][R104.64+0x10] ;  /* 0x0000100868480981 */ /* 0x000762000c1e1d00 */
[----:B------:R-:W-:Y:S05]  /*1e60*/  @!P0 BRA `(.L_x_8168) ;  /* 0x0000000000948947 */ /* 0x000fea0003800000 */
[C---:B---3-5:R-:W-:Y:S02]  /*1e70*/  PRMT R105, R100.reuse, 0x7632, R105 ;  /* 0x0000763264697816 */ /* 0x068fe40000000069 */
[----:B------:R-:W-:Y:S02]  /*1e80*/  SHF.L.U32 R100, R100, 0x10, RZ ;  /* 0x0000001064647819 */ /* 0x000fe400000006ff */
[----:B------:R-:W-:Y:S02]  /*1e90*/  SHF.L.U32 R104, R101, 0x10, RZ ;  /* 0x0000001065687819 */ /* 0x000fe400000006ff */
[C---:B012---:R-:W-:Y:S02]  /*1ea0*/  SHF.L.U32 R109, R102.reuse, 0x10, RZ ;  /* 0x00000010666d7819 */ /* 0x047fe400000006ff */
        /* <DEDUP_REMOVED lines=33> */
.L_x_8168:
[----:B---3-5:R-:W-:Y:S02]  /*20c0*/  SHF.L.U32 R104, R101, 0x10, RZ ;  /* 0x0000001065687819 */ /* 0x028fe400000006ff */
[C---:B012---:R-:W-:Y:S02]  /*20d0*/  PRMT R109, R102.reuse, 0x7632, R109 ;  /* 0x00007632666d7816 */ /* 0x047fe4000000006d */
        /* <DEDUP_REMOVED lines=34> */
.L_x_8169:
[----:B------:R-:W0:Y:S02]  /*2300*/  LDC.64 R108, c[0x0][0x3a8] ;  /* 0x0000ea00ff6c7b82 */ /* 0x000e240000000a00 */
[----:B0-----:R-:W-:-:S05]  /*2310*/  IMAD.WIDE.U32 R108, R111, 0x20, R108 ;  /* 0x000000206f6c7825 */ /* 0x001fca00078e006c */
[----:B------:R3:W-:Y:S04]  /*2320*/  STG.E.128 desc[UR8][R108.64], R100 ;  /* 0x000000646c007986 */ /* 0x0007e8000c101d08 */
[----:B------:R3:W-:Y:S02]  /*2330*/  STG.E.128 desc[UR8][R108.64+0x10], R104 ;  /* 0x000010686c007986 */ /* 0x0007e4000c101d08 */
.L_x_8167:
[----:B------:R-:W-:Y:S05]  /*2340*/  BSYNC.RECONVERGENT B0 ;  /* 0x0000000000007941 */ /* 0x000fea0003800200 */
.L_x_8166:
        /* <DEDUP_REMOVED lines=140> */
[----:B------:R-:W0:Y:S01]  /*2c10*/  @!P5 LDS.64 R110, [R151] ;  /* 0x00000000976ed984 */ /* 0x000e220000000a00 */
[----:B------:R-:W-:Y:S02]  /*2c20*/  PLOP3.LUT P5, PT, PT, PT, UP3, 0x40, 0x4 ;  /* 0x000000000004781c */ /* 0x000fe40003fae838 */
[----:B-1----:R-:W-:Y:S02]  /*2c30*/  IADD3 R154, PT, PT, R152, R149, RZ ;  /* 0x00000095989a7210 */ /* 0x002fe40007ffe0ff */
[----:B------:R-:W-:Y:S02]  /*2c40*/  I2FP.F32.S32 R156, R152 ;  /* 0x00000098009c7245 */ /* 0x000fe40000201400 */
[----:B------:R-:W-:Y:S01]  /*2c50*/  I2FP.F32.S32 R148, R154 ;  /* 0x0000009a00947245 */ /* 0x000fe20000201400 */
[----:B------:R-:W-:Y:S03]  /*2c60*/  SHFL.DOWN PT, R149, R154, 0x1, 0x1f ;  /* 0x08201f009a957f89 */ /* 0x000fe600000e0000 */
[----:B------:R-:W1:Y:S01]  /*2c70*/  MUFU.RCP R108, R148 ;  /* 0x00000094006c7308 */ /* 0x000e620000001000 */
[----:B0-----:R-:W0:Y:S04]  /*2c80*/  SHFL.DOWN PT, R153, R110, 0x2, 0x1f ;  /* 0x08401f006e997f89 */ /* 0x001e2800000e0000 */
[----:B------:R-:W2:Y:S01]  /*2c90*/  SHFL.DOWN PT, R152, R111, 0x2, 0x1f ;  /* 0x08401f006f987f89 */ /* 0x000ea200000e0000 */
[C---:B0-----:R-:W-:Y:S01]  /*2ca0*/  FMUL.FTZ R150, R153.reuse, R156 ;  /* 0x0000009c99967220 */ /* 0x041fe20000410000 */
[----:B------:R-:W-:-:S03]  /*2cb0*/  FADD.FTZ R153, -R153, R110 ;  /* 0x0000006e99997221 */ /* 0x000fc60000010100 */
[----:B------:R-:W-:Y:S01]  /*2cc0*/  FFMA.FTZ R151, R109, R110, R150 ;  /* 0x0000006e6d977223 */ /* 0x000fe20000010096 */
[----:B------:R-:W-:Y:S01]  /*2cd0*/  FMUL.FTZ R153, R153, R153 ;  /* 0x0000009999997220 */ /* 0x000fe20000410000 */
[----:B--2---:R-:W-:Y:S01]  /*2ce0*/  FADD.FTZ R111, R152, R111 ;  /* 0x0000006f986f7221 */ /* 0x004fe20000010000 */
[----:B------:R-:W-:Y:S01]  /*2cf0*/  I2FP.F32.S32 R150, R149 ;  /* 0x0000009500967245 */ /* 0x000fe20000201400 */
[----:B-1----:R-:W-:Y:S01]  /*2d00*/  FMUL.FTZ R151, R108, R151 ;  /* 0x000000976c977220 */ /* 0x002fe20000410000 */
[----:B------:R-:W-:Y:S01]  /*2d10*/  FMUL.FTZ R153, R153, R109 ;  /* 0x0000006d99997220 */ /* 0x000fe20000410000 */
[----:B------:R-:W-:-:S03]  /*2d20*/  IADD3 R109, PT, PT, R154, R149, RZ ;  /* 0x000000959a6d7210 */ /* 0x000fc60007ffe0ff */
[----:B------:R-:W0:Y:S01]  /*2d30*/  SHFL.DOWN PT, R110, R151, 0x1, 0x1f ;  /* 0x08201f00976e7f89 */ /* 0x000e2200000e0000 */
[----:B------:R-:W-:Y:S01]  /*2d40*/  FMUL.FTZ R153, R153, R156 ;  /* 0x0000009c99997220 */ /* 0x000fe20000410000 */
[----:B------:R-:W-:-:S03]  /*2d50*/  I2FP.F32.S32 R109, R109 ;  /* 0x0000006d006d7245 */ /* 0x000fc60000201400 */
[----:B------:R-:W-:Y:S01]  /*2d60*/  FFMA.FTZ R111, R108, R153, R111 ;  /* 0x000000996c6f7223 */ /* 0x000fe2000001006f */
[----:B------:R-:W-:Y:S02]  /*2d70*/  MOV R153, UR6 ;  /* 0x0000000600997c02 */ /* 0x000fe40008000f00 */
[----:B------:R-:W1:Y:S02]  /*2d80*/  MUFU.RCP R109, R109 ;  /* 0x0000006d006d7308 */ /* 0x000e640000001000 */
[----:B------:R-:W2:Y:S01]  /*2d90*/  SHFL.DOWN PT, R108, R111, 0x1, 0x1f ;  /* 0x08201f006f6c7f89 */ /* 0x000ea200000e0000 */
[----:B0-----:R-:W-:Y:S01]  /*2da0*/  FMUL.FTZ R149, R110, R150 ;  /* 0x000000966e957220 */ /* 0x001fe20000410000 */
[----:B------:R-:W-:-:S03]  /*2db0*/  FADD.FTZ R110, R151, -R110 ;  /* 0x8000006e976e7221 */ /* 0x000fc60000010000 */
[----:B------:R-:W-:Y:S01]  /*2dc0*/  FFMA.FTZ R152, R148, R151, R149 ;  /* 0x0000009794987223 */ /* 0x000fe20000010095 */
[----:B------:R-:W-:Y:S01]  /*2dd0*/  FMUL.FTZ R149, R110, R110 ;  /* 0x0000006e6e957220 */ /* 0x000fe20000410000 */
[----:B------:R-:W-:Y:S01]  /*2de0*/  MOV R151, UR6 ;  /* 0x0000000600977c02 */ /* 0x000fe20008000f00 */
[----:B------:R-:W0:Y:S01]  /*2df0*/  LDC R110, c[0x0][0x448] ;  /* 0x00011200ff6e7b82 */ /* 0x000e220000000800 */
[----:B-1----:R-:W-:Y:S01]  /*2e00*/  FMUL.FTZ R152, R109, R152 ;  /* 0x000000986d987220 */ /* 0x002fe20000410000 */
[----:B------:R-:W-:Y:S01]  /*2e10*/  FMUL.FTZ R149, R148, R149 ;  /* 0x0000009594957220 */ /* 0x000fe20000410000 */
[----:B--2---:R-:W-:-:S03]  /*2e20*/  FADD.FTZ R108, R111, R108 ;  /* 0x0000006c6f6c7221 */ /* 0x004fc60000010000 */
[----:B------:R-:W-:Y:S02]  /*2e30*/  FMUL.FTZ R150, R149, R150 ;  /* 0x0000009695967220 */ /* 0x000fe40000410000 */
[----:B------:R-:W1:Y:S02]  /*2e40*/  SHFL.IDX PT, R149, R152, RZ, 0x1f ;  /* 0x00001fff98957589 */ /* 0x000e6400000e0000 */
[----:B------:R-:W-:-:S05]  /*2e50*/  FFMA.FTZ R150, R109, R150, R108 ;  /* 0x000000966d967223 */ /* 0x000fca000001006c */
[----:B------:R-:W0:Y:S01]  /*2e60*/  SHFL.IDX PT, R111, R150, RZ, 0x1f ;  /* 0x00001fff966f7589 */ /* 0x000e2200000e0000 */
[----:B-1----:R-:W-:-:S05]  /*2e70*/  FMUL.FTZ R108, R149, R149 ;  /* 0x00000095956c7220 */ /* 0x002fca0000410000 */
[----:B------:R-:W-:Y:S01]  /*2e80*/  FSEL R109, R108, RZ, !P5 ;  /* 0x000000ff6c6d7208 */ /* 0x000fe20006800000 */
[----:B0-----:R-:W-:Y:S01]  /*2e90*/  FFMA.FTZ R108, R111, UR12, R110 ;  /* 0x0000000c6f6c7c23 */ /* 0x001fe2000801006e */
[----:B------:R-:W-:Y:S01]  /*2ea0*/  PLOP3.LUT P5, PT, PT, PT, UP3, 0x40, 0x4 ;  /* 0x000000000004781c */ /* 0x000fe20003fae838 */
[----:B------:R-:W0:Y:S02]  /*2eb0*/  @!P0 LDC.64 R110, c[0x0][0x3c0] ;  /* 0x0000f000ff6e8b82 */ /* 0x000e240000000a00 */
[----:B------:R-:W-:Y:S01]  /*2ec0*/  FADD.FTZ R148, R108, R109 ;  /* 0x0000006d6c947221 */ /* 0x000fe20000010000 */
[----:B------:R-:W-:-:S04]  /*2ed0*/  FSEL R150, R149, RZ, P5 ;  /* 0x000000ff95967208 */ /* 0x000fc80002800000 */
[----:B------:R-:W-:Y:S01]  /*2ee0*/  R2UR UR5, R150 ;  /* 0x00000000960572ca */ /* 0x000fe200000e0000 */
        /* <DEDUP_REMOVED lines=14> */
[----:B------:R-:W-:Y:S02]  /*2fd0*/  SHF.L.U32 R148, R21, 0x10, RZ ;  /* 0x0000001015947819 */ /* 0x000fe400000006ff */
[----:B------:R-:W-:Y:S01]  /*2fe0*/  SHF.L.U32 R150, R25, 0x10, RZ ;  /* 0x0000001019967819 */ /* 0x000fe200000006ff */
[----:B------:R-:W-:Y:S01]  /*2ff0*/  FFMA.FTZ R108, R108, R109, R111 ;  /* 0x0000006d6c6c7223 */ /* 0x000fe2000001006f */
[----:B------:R-:W-:Y:S01]  /*3000*/  FADD.FTZ R111, R79, -UR5 ;  /* 0x800000054f6f7e21 */ /* 0x000fe20008010000 */
[----:B------:R-:W-:Y:S01]  /*3010*/  FMUL.FTZ R109, R110, UR4 ;  /* 0x000000046e6d7c20 */ /* 0x000fe20008410000 */
[----:B------:R-:W-:-:S02]  /*3020*/  SHF.L.U32 R152, R114, 0x10, RZ ;  /* 0x0000001072987819 */ /* 0x000fc400000006ff */
[----:B------:R-:W-:Y:S01]  /*3030*/  SHF.L.U32 R110, R113, 0x10, RZ ;  /* 0x00000010716e7819 */ /* 0x000fe200000006ff */
[----:B------:R-:W-:Y:S01]  /*3040*/  FMUL.FTZ R111, R111, UR4 ;  /* 0x000000046f6f7c20 */ /* 0x000fe20008410000 */
[----:B------:R-:W-:Y:S01]  /*3050*/  FFMA.FTZ R109, R109, R148, R150 ;  /* 0x000000946d6d7223 */ /* 0x000fe20000010096 */
[----:B------:R-:W-:Y:S01]  /*3060*/  FADD.FTZ R148, R80, -UR5 ;  /* 0x8000000550947e21 */ /* 0x000fe20008010000 */
[----:B------:R-:W-:Y:S01]  /*3070*/  SHF.L.U32 R149, R26, 0x10, RZ ;  /* 0x000000101a957819 */ /* 0x000fe200000006ff */
[----:B------:R-:W-:Y:S01]  /*3080*/  FFMA.FTZ R150, R111, R152, R110 ;  /* 0x000000986f967223 */ /* 0x000fe2000001006e */
[----:B------:R-:W-:Y:S01]  /*3090*/  SHF.L.U32 R111, R22, 0x10, RZ ;  /* 0x00000010166f7819 */ /* 0x000fe200000006ff */
[----:B------:R-:W-:Y:S01]  /*30a0*/  FMUL.FTZ R110, R148, UR4 ;  /* 0x00000004946e7c20 */ /* 0x000fe20008410000 */
[----:B------:R-:W-:Y:S01]  /*30b0*/  FADD.FTZ R148, R81, -UR5 ;  /* 0x8000000551947e21 */ /* 0x000fe20008010000 */
[----:B------:R-:W-:Y:S02]  /*30c0*/  SHF.L.U32 R151, R112, 0x10, RZ ;  /* 0x0000001070977819 */ /* 0x000fe400000006ff */
[----:B------:R-:W-:Y:S01]  /*30d0*/  FFMA.FTZ R110, R110, R111, R149 ;  /* 0x0000006f6e6e7223 */ /* 0x000fe20000010095 */
[----:B------:R-:W-:Y:S01]  /*30e0*/  SHF.L.U32 R111, R19, 0x10, RZ ;  /* 0x00000010136f7819 */ /* 0x000fe200000006ff */
[----:B------:R-:W-:Y:S01]  /*30f0*/  FMUL.FTZ R148, R148, UR4 ;  /* 0x0000000494947c20 */ /* 0x000fe20008410000 */
[----:B------:R-:W-:Y:S01]  /*3100*/  FADD.FTZ R149, R82, -UR5 ;  /* 0x8000000552957e21 */ /* 0x000fe20008010000 */
[----:B------:R-:W-:-:S02]  /*3110*/  SHF.L.U32 R152, R27, 0x10, RZ ;  /* 0x000000101b987819 */ /* 0x000fc400000006ff */
        /* <DEDUP_REMOVED lines=8> */
[----:B------:R-:W-:Y:S02]  /*31a0*/  SHF.L.U32 R152, R17, 0x10, RZ ;  /* 0x0000001011987819 */ /* 0x000fe400000006ff */
[----:B------:R-:W-:-:S02]  /*31b0*/  F2FP.BF16.F32.PACK_AB R110, R151, R110 ;  /* 0x0000006e976e723e */ /* 0x000fc400000010ff */
[----:B------:R-:W-:Y:S01]  /*31c0*/  F2FP.BF16.F32.PACK_AB R109, R150, R109 ;  /* 0x0000006d966d723e */ /* 0x000fe200000010ff */
[----:B------:R-:W-:Y:S01]  /*31d0*/  FFMA.FTZ R156, R111, R148, R152 ;  /* 0x000000946f9c7223 */ /* 0x000fe20000010098 */
[----:B------:R-:W-:Y:S01]  /*31e0*/  FADD.FTZ R111, R77, -UR5 ;  /* 0x800000054d6f7e21 */ /* 0x000fe20008010000 */
[----:B------:R-:W0:Y:S01]  /*31f0*/  LDC.64 R148, c[0x0][0x428] ;  /* 0x00010a00ff947b82 */ /* 0x000e220000000a00 */
[----:B------:R-:W-:Y:S02]  /*3200*/  SHF.L.U32 R152, R116, 0x10, RZ ;  /* 0x0000001074987819 */ /* 0x000fe400000006ff */
[----:B------:R-:W-:-:S04]  /*3210*/  FMUL.FTZ R111, R111, UR4 ;  /* 0x000000046f6f7c20 */ /* 0x000fc80008410000 */
[----:B------:R-:W-:Y:S01]  /*3220*/  FFMA.FTZ R153, R111, R152, R154 ;  /* 0x000000986f997223 */ /* 0x000fe2000001009a */
[----:B------:R-:W-:-:S04]  /*3230*/  F2FP.BF16.F32.PACK_AB R111, R156, R155 ;  /* 0x0000009b9c6f723e */ /* 0x000fc800000010ff */
[----:B------:R-:W-:Y:S01]  /*3240*/  F2FP.BF16.F32.PACK_AB R108, R153, R108 ;  /* 0x0000006c996c723e */ /* 0x000fe200000010ff */
[C---:B0-----:R-:W-:Y:S01]  /*3250*/  IMAD.WIDE.U32 R148, R147.reuse, 0x10, R148 ;  /* 0x0000001093947825 */ /* 0x041fe200078e0094 */
[----:B------:R-:W-:-:S04]  /*3260*/  IADD3 R147, PT, PT, R147, 0x80, RZ ;  /* 0x0000008093937810 */ /* 0x000fc80007ffe0ff */
[----:B------:R1:W-:Y:S03]  /*3270*/  STG.E.128 desc[UR8][R148.64], R108 ;  /* 0x0000006c94007986 */ /* 0x0003e6000c101d08 */
.L_x_8171:
[----:B------:R-:W-:Y:S05]  /*3280*/  BSYNC.RECONVERGENT B0 ;  /* 0x0000000000007941 */ /* 0x000fea0003800200 */
.L_x_8170:
[----:B------:R-:W-:Y:S04]  /*3290*/  BSSY.RECONVERGENT B0, `(.L_x_8172) ;  /* 0x0000032000007945 */ /* 0x000fe80003800200 */
[----:B------:R-:W-:Y:S05]  /*32a0*/  @!P2 BRA `(.L_x_8173) ;  /* 0x0000000000c0a947 */ /* 0x000fea0003800000 */
[----:B01----:R-:W-:Y:S01]  /*32b0*/  FADD.FTZ R108, R84, -UR5 ;  /* 0x80000005546c7e21 */ /* 0x003fe20008010000 */
        /* <DEDUP_REMOVED lines=47> */
.L_x_8173:
[----:B------:R-:W-:Y:S05]  /*35b0*/  BSYNC.RECONVERGENT B0 ;  /* 0x0000000000007941 */ /* 0x000fea0003800200 */
.L_x_8172:
[----:B------:R-:W-:Y:S04]  /*35c0*/  BSSY.RECONVERGENT B0, `(.L_x_8174) ;  /* 0x0000032000007945 */ /* 0x000fe80003800200 */
[----:B------:R-:W-:Y:S05]  /*35d0*/  @!P3 BRA `(.L_x_8175) ;  /* 0x0000000000c0b947 */ /* 0x000fea0003800000 */
[----:B012---:R-:W-:Y:S01]  /*35e0*/  FADD.FTZ R108, R92, -UR5 ;  /* 0x800000055c6c7e21 */ /* 0x007fe20008010000 */
        /* <DEDUP_REMOVED lines=47> */
.L_x_8175:
[----:B------:R-:W-:Y:S05]  /*38e0*/  BSYNC.RECONVERGENT B0 ;  /* 0x0000000000007941 */ /* 0x000fea0003800200 */
.L_x_8174:
[----:B------:R-:W-:Y:S04]  /*38f0*/  BSSY.RECONVERGENT B0, `(.L_x_8176) ;  /* 0x0000031000007945 */ /* 0x000fe80003800200 */
[----:B------:R-:W-:Y:S05]  /*3900*/  @!P4 BRA `(.L_x_8177) ;  /* 0x0000000000bcc947 */ /* 0x000fea0003800000 */
[----:B0123--:R-:W-:Y:S01]  /*3910*/  FADD.FTZ R108, R100, -UR5 ;  /* 0x80000005646c7e21 */ /* 0x00ffe20008010000 */
        /* <DEDUP_REMOVED lines=26> */
[----:B------:R-:W-:Y:S01]  /*3ac0*/  FMUL.FTZ R149, R149, UR4 ;  /* 0x0000000495957c20 */ /* 0x000fe20008410000 */
[----:B------:R-:W-:Y:S01]  /*3ad0*/  SHF.L.U32 R148, R59, 0x10, RZ ;  /* 0x000000103b947819 */ /* 0x000fe200000006ff */
[----:B------:R-:W-:Y:S01]  /*3ae0*/  FADD.FTZ R111, R107, -UR5 ;  /* 0x800000056b6f7e21 */ /* 0x000fe20008010000 */
[----:B------:R-:W-:Y:S02]  /*3af0*/  SHF.L.U32 R154, R143, 0x10, RZ ;  /* 0x000000108f9a7819 */ /* 0x000fe400000006ff */
[----:B------:R-:W-:Y:S01]  /*3b00*/  F2FP.BF16.F32.PACK_AB R110, R151, R110 ;  /* 0x0000006e976e723e */ /* 0x000fe200000010ff */
[----:B------:R-:W-:Y:S01]  /*3b10*/  FFMA.FTZ R155, R149, R148, R152 ;  /* 0x00000094959b7223 */ /* 0x000fe20000010098 */
[----:B------:R-:W-:Y:S01]  /*3b20*/  SHF.L.U32 R152, R142, 0x10, RZ ;  /* 0x000000108e987819 */ /* 0x000fe200000006ff */
[----:B------:R-:W0:Y:S01]  /*3b30*/  LDC.64 R148, c[0x0][0x428] ;  /* 0x00010a00ff947b82 */ /* 0x000e220000000a00 */
[----:B------:R-:W-:Y:S01]  /*3b40*/  FMUL.FTZ R111, R111, UR4 ;  /* 0x000000046f6f7c20 */ /* 0x000fe20008410000 */
[----:B------:R-:W-:-:S03]  /*3b50*/  F2FP.BF16.F32.PACK_AB R109, R150, R109 ;  /* 0x0000006d966d723e */ /* 0x000fc600000010ff */
        /* <DEDUP_REMOVED lines=8> */
[----:B0-----:R-:W-:-:S05]  /*3be0*/  IMAD.WIDE.U32 R148, R147, 0x10, R148 ;  /* 0x0000001093947825 */ /* 0x001fca00078e0094 */
[----:B------:R4:W-:Y:S02]  /*3bf0*/  STG.E.128 desc[UR8][R148.64], R108 ;  /* 0x0000006c94007986 */ /* 0x0009e4000c101d08 */
.L_x_8177:
[----:B------:R-:W-:Y:S05]  /*3c00*/  BSYNC.RECONVERGENT B0 ;  /* 0x0000000000007941 */ /* 0x000fea0003800200 */
.L_x_8176:
[----:B------:R-:W-:Y:S02]  /*3c10*/  UIADD3 UR6, UPT, UPT, UR6, UR14, URZ ;  /* 0x0000000e06067290 */ /* 0x000fe4000fffe0ff */
[----:B------:R-:W-:Y:S02]  /*3c20*/  UPLOP3.LUT UP2, UPT, UPT, UPT, UP2, 0x40, 0x4 ;  /* 0x000000000004789c */ /* 0x000fe40003f4e820 */
[----:B------:R-:W-:-:S09]  /*3c30*/  UISETP.GE.AND UP1, UPT, UR6, UR15, UPT ;  /* 0x0000000f0600728c */ /* 0x000fd2000bf26270 */
[----:B------:R-:W-:Y:S05]  /*3c40*/  BRA.U !UP1, `(.L_x_8178) ;  /* 0xffffffcd09c47547 */ /* 0x000fea000b83ffff */
[----:B------:R-:W-:Y:S05]  /*3c50*/  EXIT ;  /* 0x000000000000794d */ /* 0x000fea0003800000 */
.L_x_8179:
        /* <DEDUP_REMOVED lines=10> */
.L_x_27250:


//--------------------- .text._ZN10layer_norm13ln_fwd_kernelINS_13Kernel_traitsI13__nv_bfloat16S2_fS2_fjLj4096ELj1ELj1ELj4ELj16ENS_18Kernel_traits_baseILj4096ES2_S2_fS2_fjLj128EEEEELb0ELb1ELb0ELb1EEEvNS_9FwdParamsE --------------------------
	.section	.text._ZN10layer_norm13ln_fwd_kernelINS_13Kernel_traitsI13__nv_bfloat16S2_fS2_fjLj4096ELj1ELj1ELj4ELj16ENS_18Kernel_traits_baseILj4096ES2_S2_fS2_fjLj128EEEEELb0ELb1ELb0ELb1EEEvNS_9FwdParamsE,"ax",@progbits
	.align	128
        .global         _ZN10layer_norm13ln_fwd_kernelINS_13Kernel_traitsI13__nv_bfloat16S2_fS2_fjLj4096ELj1ELj1ELj4ELj16ENS_18Kernel_traits_baseILj4096ES2_S2_fS2_fjLj128EEEEELb0ELb1ELb0ELb1EEEvNS_9FwdParamsE
        .type           _ZN10layer_norm13ln_fwd_kernelINS_13Kernel_traitsI13__nv_bfloat16S2_fS2_fjLj4096ELj1ELj1ELj4ELj16ENS_18Kernel_traits_baseILj4096ES2_S2_fS2_fjLj128EEEEELb0ELb1ELb0ELb1EEEvNS_9FwdParamsE,@function
        .size           _ZN10layer_norm13ln_fwd_kernelINS_13Kernel_traitsI13__nv_bfloat16S2_fS2_fjLj4096ELj1ELj1ELj4ELj16ENS_18Kernel_traits_baseILj4096ES2_S2_fS2_fjLj128EEEEELb0ELb1ELb0ELb1EEEvNS_9FwdParamsE,(.L_x_27251 - _ZN10layer_norm13ln_fwd_kernelINS_13Kernel_traitsI13__nv_bfloat16S2_fS2_fjLj4096ELj1ELj1ELj4ELj16ENS_18Kernel_traits_baseILj4096ES2_S2_fS2_fjLj128EEEEELb0ELb1ELb0ELb1EEEvNS_9FwdParamsE)
        .other          _ZN10layer_norm13ln_fwd_kernelINS_13Kernel_traitsI13__nv_bfloat16S2_fS2_fjLj4096ELj1ELj1ELj4ELj16ENS_18Kernel_traits_baseILj4096ES2_S2_fS2_fjLj128EEEEELb0ELb1ELb0ELb1EEEvNS_9FwdParamsE,@"STO_CUDA_ENTRY STV_DEFAULT"
_ZN10layer_norm13ln_fwd_kernelINS_13Kernel_traitsI13__nv_bfloat16S2_fS2_fjLj4096ELj1ELj1ELj4ELj16ENS_18Kernel_traits_baseILj4096ES2_S2_fS2_fjLj128EEEEELb0ELb1ELb0ELb1EEEvNS_9FwdParamsE:
.text._ZN10layer_norm13ln_fwd_kernelINS_13Kernel_traitsI13__nv_bfloat16S2_fS2_fjLj4096ELj1ELj1ELj4ELj16ENS_18Kernel_traits_baseILj4096ES2_S2_fS2_fjLj128EEEEELb0ELb1ELb0ELb1EEEvNS_9FwdParamsE:
[----:B------:R-:W-:Y:S01]  /*0000*/  LDC R1, c[0x0][0x37c] ;  /* 0x0000df00ff017b82 */ /* 0x000fe20000000800 */
[----:B------:R-:W0:Y:S07]  /*0010*/  S2R R0, SR_TID.X ;  /* 0x0000000000007919 */ /* 0x000e2e0000002100 */
[----:B------:R-:W0:Y:S01]  /*0020*/  LDC.64 R2, c[0x0][0x3d0] ;  /* 0x0000f400ff027b82 */ /* 0x000e220000000a00 */
[----:B------:R-:W1:Y:S01]  /*0030*/  LDCU.64 UR6, c[0x0][0x358] ;  /* 0x00006b00ff0677ac */ /* 0x000e620008000a00 */
[----:B------:R-:W2:Y:S06]  /*0040*/  LDCU.64 UR4, c[0x0][0x438] ;  /* 0x00008700ff0477ac */ /* 0x000eac0008000a00 */
[----:B------:R-:W3:Y:S01]  /*0050*/  LDC.64 R6, c[0x0][0x3e8] ;  /* 0x0000fa00ff067b82 */ /* 0x000ee20000000a00 */
[----:B0-----:R-:W-:-:S05]  /*0060*/  IMAD.WIDE.U32 R2, R0, 0x10, R2 ;  /* 0x0000001000027825 */ /* 0x001fca00078e0002 */
[----:B-1----:R-:W4:Y:S01]  /*0070*/  LDG.E.128 R140, desc[UR6][R2.64] ;  /* 0x00000006028c7981 */ /* 0x002f22000c1e1d00 */
[----:B---3--:R-:W-:-:S03]  /*0080*/  IMAD.WIDE.U32 R6, R0, 0x10, R6 ;  /* 0x0000001000067825 */ /* 0x008fc600078e0006 */
[----:B------:R-:W3:Y:S04]  /*0090*/  LDG.E.128 R12, desc[UR6][R2.64+0x800] ;  /* 0x00080006020c7981 */ /* 0x000ee8000c1e1d00 */
[----:B------:R-:W3:Y:S04]  /*00a0*/  LDG.E.128 R8, desc[UR6][R6.64] ;  /* 0x0000000606087981 */ /* 0x000ee8000c1e1d00 */
[----:B------:R-:W3:Y:S04]  /*00b0*/  LDG.E.128 R44, desc[UR6][R6.64+0x800] ;  /* 0x00080006062c7981 */ /* 0x000ee8000c1e1d00 */
[----:B------:R-:W3:Y:S04]  /*00c0*/  LDG.E.128 R48, desc[UR6][R2.64+0x1000] ;  /* 0x0010000602307981 */ /* 0x000ee8000c1e1d00 */
[----:B------:R-:W3:Y:S01]  /*00d0*/  LDG.E.128 R16, desc[UR6][R6.64+0x1000] ;  /* 0x0010000606107981 */ /* 0x000ee2000c1e1d00 */
[----:B--2---:R-:W-:Y:S01]  /*00e0*/  ISETP.NE.U32.AND P1, PT, RZ, UR4, PT ;  /* 0x00000004ff007c0c */ /* 0x004fe2000bf25070 */
[----:B------:R-:W0:Y:S02]  /*00f0*/  S2UR UR4, SR_CTAID.X ;  /* 0x00000000000479c3 */ /* 0x000e240000002500 */
[----:B------:R1:W5:Y:S01]  /*0100*/  LDG.E.128 R20, desc[UR6][R2.64+0x1800] ;  /* 0x0018000602147981 */ /* 0x000362000c1e1d00 */
[----:B------:R-:W-:Y:S01]  /*0110*/  ISETP.NE.AND.EX P1, PT, RZ, UR5, PT, P1 ;  /* 0x00000005ff007c0c */ /* 0x000fe2000bf25310 */
[----:B------:R-:W2:Y:S02]  /*0120*/  LDCU UR5, c[0x0][0x384] ;  /* 0x00007080ff0577ac */ /* 0x000ea40008000800 */
[----:B------:R-:W5:Y:S10]  /*0130*/  LDG.E.128 R24, desc[UR6][R6.64+0x1800] ;  /* 0x0018000606187981 */ /* 0x000f74000c1e1d00 */
[----:B------:R-:W1:Y:S02]  /*0140*/  @P1 LDC.64 R4, c[0x0][0x438] ;  /* 0x00010e00ff041b82 */ /* 0x000e640000000a00 */
[----:B-1----:R-:W-:-:S05]  /*0150*/  @P1 IMAD.WIDE.U32 R4, R0, 0x10, R4 ;  /* 0x0000001000041825 */ /* 0x002fca00078e0004 */
[----:B------:R-:W5:Y:S04]  /*0160*/  @P1 LDG.E.128 R40, desc[UR6][R4.64] ;  /* 0x0000000604281981 */ /* 0x000f68000c1e1d00 */
[----:B------:R-:W5:Y:S04]  /*0170*/  @P1 LDG.E.128 R36, desc[UR6][R4.64+0x800] ;  /* 0x0008000604241981 */ /* 0x000f68000c1e1d00 */
[----:B------:R-:W5:Y:S04]  /*0180*/  @P1 LDG.E.128 R32, desc[UR6][R4.64+0x1000] ;  /* 0x0010000604201981 */ /* 0x000f68000c1e1d00 */
[----:B------:R1:W5:Y:S01]  /*0190*/  @P1 LDG.E.128 R28, desc[UR6][R4.64+0x1800] ;  /* 0x00180006041c1981 */ /* 0x000362000c1e1d00 */
[----:B----4-:R-:W-:-:S02]  /*01a0*/  @P1 MOV R139, R141 ;  /* 0x0000008d008b1202 */ /* 0x010fc40000000f00 */
[----:B------:R-:W-:Y:S02]  /*01b0*/  @!P1 MOV R139, R141 ;  /* 0x0000008d008b9202 */ /* 0x000fe40000000f00 */
[----:B0-----:R-:W-:-:S04]  /*01c0*/  MOV R141, UR4 ;  /* 0x00000004008d7c02 */ /* 0x001fc80008000f00 */
[----:B--2---:R-:W-:Y:S02]  /*01d0*/  ISETP.GE.AND P0, PT, R141, UR5, PT ;  /* 0x000000058d007c0c */ /* 0x004fe4000bf06270 */
[-C--:B---3--:R-:W-:Y:S02]  /*01e0*/  @P1 MOV R136, R8.reuse ;  /* 0x0000000800881202 */ /* 0x088fe40000000f00 */
[----:B------:R-:W-:Y:S02]  /*01f0*/  @P1 MOV R135, R9 ;  /* 0x0000000900871202 */ /* 0x000fe40000000f00 */
[----:B------:R-:W-:Y:S02]  /*0200*/  @!P1 MOV R136, R8 ;  /* 0x0000000800889202 */ /* 0x000fe40000000f00 */
[----:B------:R-:W-:Y:S02]  /*0210*/  @P1 MOV R134, R10 ;  /* 0x0000000a00861202 */ /* 0x000fe40000000f00 */
[----:B------:R-:W-:-:S02]  /*0220*/  @P1 MOV R133, R11 ;  /* 0x0000000b00851202 */ /* 0x000fc40000000f00 */
[----:B------:R-:W-:Y:S02]  /*0230*/  @!P1 MOV R135, R9 ;  /* 0x0000000900879202 */ /* 0x000fe40000000f00 */
[----:B------:R-:W-:Y:S01]  /*0240*/  @P1 MOV R132, R12 ;  /* 0x0000000c00841202 */ /* 0x000fe20000000f00 */
[----:B------:R-:W-:Y:S01]  /*0250*/  @!P1 IMAD.MOV.U32 R132, RZ, RZ, R12 ;  /* 0x000000ffff849224 */ /* 0x000fe200078e000c */
[----:B------:R-:W-:Y:S02]  /*0260*/  @P1 MOV R138, R142 ;  /* 0x0000008e008a1202 */ /* 0x000fe40000000f00 */
[----:B------:R-:W-:Y:S02]  /*0270*/  @P1 MOV R137, R143 ;  /* 0x0000008f00891202 */ /* 0x000fe40000000f00 */
[----:B------:R-:W-:Y:S02]  /*0280*/  @!P1 MOV R134, R10 ;  /* 0x0000000a00869202 */ /* 0x000fe40000000f00 */
[----:B------:R-:W-:-:S02]  /*0290*/  @!P1 MOV R133, R11 ;  /* 0x0000000b00859202 */ /* 0x000fc40000000f00 */
[----:B------:R-:W-:Y:S02]  /*02a0*/  @P1 MOV R131, R13 ;  /* 0x0000000d00831202 */ /* 0x000fe40000000f00 */
[----:B------:R-:W-:Y:S02]  /*02b0*/  @P1 MOV R130, R14 ;  /* 0x0000000e00821202 */ /* 0x000fe40000000f00 */
[----:B------:R-:W-:Y:S02]  /*02c0*/  @P1 MOV R2, R15 ;  /* 0x0000000f00021202 */ /* 0x000fe40000000f00 */
[----:B------:R-:W-:Y:S02]  /*02d0*/  @P1 MOV R3, R44 ;  /* 0x0000002c00031202 */ /* 0x000fe40000000f00 */
[----:B-1----:R-:W-:Y:S02]  /*02e0*/  @P1 MOV R4, R45 ;  /* 0x0000002d00041202 */ /* 0x002fe40000000f00 */
[----:B------:R-:W-:-:S02]  /*02f0*/  @P1 MOV R5, R46 ;  /* 0x0000002e00051202 */ /* 0x000fc40000000f00 */
[----:B------:R-:W-:Y:S02]  /*0300*/  @P1 MOV R6, R47 ;  /* 0x0000002f00061202 */ /* 0x000fe40000000f00 */
[----:B------:R-:W-:Y:S02]  /*0310*/  @P1 MOV R7, R48 ;  /* 0x0000003000071202 */ /* 0x000fe40000000f00 */
[----:B------:R-:W-:Y:S01]  /*0320*/  @P1 MOV R8, R49 ;  /* 0x0000003100081202 */ /* 0x000fe20000000f00 */
[----:B------:R-:W-:Y:S01]  /*0330*/  @!P1 IMAD.MOV.U32 R8, RZ, RZ, R49 ;  /* 0x000000ffff089224 */ /* 0x000fe200078e0031 */
[----:B------:R-:W-:Y:S02]  /*0340*/  @P1 MOV R9, R50 ;  /* 0x0000003200091202 */ /* 0x000fe40000000f00 */
        /* <DEDUP_REMOVED lines=11> */
[----:B------:R-:W-:Y:S02]  /*0400*/  @P1 MOV R10, R51 ;  /* 0x00000033000a1202 */ /* 0x000fe40000000f00 */
[----:B------:R-:W-:Y:S02]  /*0410*/  @P1 MOV R11, R16 ;  /* 0x00000010000b1202 */ /* 0x000fe40000000f00 */
[----:B------:R-:W-:Y:S01]  /*0420*/  @P1 MOV R12, R17 ;  /* 0x00000011000c1202 */ /* 0x000fe20000000f00 */
[----:B------:R-:W-:Y:S06]  /*0430*/  @P0 EXIT ;  /* 0x000000000000094d */ /* 0x000fec0003800000 */
[----:B------:R-:W0:Y:S01]  /*0440*/  LDC.64 R44, c[0x0][0x3e0] ;  /* 0x0000f800ff2c7b82 */ /* 0x000e220000000a00 */
[----:B------:R-:W1:Y:S01]  /*0450*/  LDCU.U8 UR4, c[0x0][0x410] ;  /* 0x00008200ff0477ac */ /* 0x000e620008000000 */
[----:B------:R-:W-:Y:S02]  /*0460*/  @!P1 MOV R11, R16 ;  /* 0x00000010000b9202 */ /* 0x000fe40000000f00 */
[----:B-----5:R-:W-:Y:S02]  /*0470*/  @!P1 CS2R R42, SRZ ;  /* 0x00000000002a9805 */ /* 0x020fe4000001ff00 */
[----:B------:R-:W-:Y:S02]  /*0480*/  @!P1 MOV R12, R17 ;  /* 0x00000011000c9202 */ /* 0x000fe40000000f00 */
        /* <DEDUP_REMOVED lines=11> */
[----:B------:R-:W-:Y:S02]  /*0540*/  @!P1 MOV R13, R18 ;  /* 0x00000012000d9202 */ /* 0x000fe40000000f00 */
[----:B------:R-:W-:Y:S02]  /*0550*/  @!P1 CS2R R28, SRZ ;  /* 0x00000000001c9805 */ /* 0x000fe4000001ff00 */
[----:B------:R-:W-:Y:S01]  /*0560*/  @!P1 MOV R14, R19 ;  /* 0x00000013000e9202 */ /* 0x000fe20000000f00 */
[----:B------:R-:W-:Y:S01]  /*0570*/  @P1 IMAD.MOV.U32 R18, RZ, RZ, R23 ;  /* 0x000000ffff121224 */ /* 0x000fe200078e0017 */
[----:B------:R-:W-:Y:S01]  /*0580*/  @!P1 MOV R15, R20 ;  /* 0x00000014000f9202 */ /* 0x000fe20000000f00 */
[----:B------:R-:W-:Y:S01]  /*0590*/  UPLOP3.LUT UP0, UPT, UPT, UPT, UPT, 0x40, 0x4 ;  /* 0x000000000004789c */ /* 0x000fe20003f0e870 */
[----:B------:R-:W-:Y:S01]  /*05a0*/  @!P1 MOV R16, R21 ;  /* 0x0000001500109202 */ /* 0x000fe20000000f00 */
[----:B------:R-:W2:Y:S01]  /*05b0*/  LDCU UR10, c[0x0][0x388] ;  /* 0x00007100ff0a77ac */ /* 0x000ea20008000800 */
[----:B------:R-:W-:-:S02]  /*05c0*/  @!P1 MOV R17, R22 ;  /* 0x0000001600119202 */ /* 0x000fc40000000f00 */
[----:B------:R-:W-:Y:S01]  /*05d0*/  @P1 MOV R19, R24 ;  /* 0x0000001800131202 */ /* 0x000fe20000000f00 */
[----:B------:R-:W3:Y:S01]  /*05e0*/  LDCU UR11, c[0x0][0x400] ;  /* 0x00008000ff0b77ac */ /* 0x000ee20008000800 */
[----:B------:R-:W-:Y:S02]  /*05f0*/  @P1 MOV R20, R25 ;  /* 0x0000001900141202 */ /* 0x000fe40000000f00 */
[----:B------:R-:W-:Y:S01]  /*0600*/  @P1 MOV R21, R26 ;  /* 0x0000001a00151202 */ /* 0x000fe20000000f00 */
[----:B------:R-:W4:Y:S01]  /*0610*/  LDCU.64 UR8, c[0x0][0x3a0] ;  /* 0x00007400ff0877ac */ /* 0x000f220008000a00 */
[----:B------:R-:W-:Y:S02]  /*0620*/  @P1 MOV R22, R27 ;  /* 0x0000001b00161202 */ /* 0x000fe40000000f00 */
[----:B------:R-:W-:Y:S02]  /*0630*/  @!P1 MOV R10, R51 ;  /* 0x00000033000a9202 */ /* 0x000fe40000000f00 */
[----:B------:R-:W-:-:S02]  /*0640*/  @!P1 MOV R18, R23 ;  /* 0x0000001700129202 */ /* 0x000fc40000000f00 */
[----:B------:R-:W-:Y:S02]  /*0650*/  @!P1 MOV R19, R24 ;  /* 0x0000001800139202 */ /* 0x000fe40000000f00 */
[----:B------:R-:W-:Y:S02]  /*0660*/  @!P1 MOV R20, R25 ;  /* 0x0000001900149202 */ /* 0x000fe40000000f00 */
[----:B0-----:R-:W-:Y:S02]  /*0670*/  ISETP.NE.U32.AND P0, PT, R44, RZ, PT ;  /* 0x000000ff2c00720c */ /* 0x001fe40003f05070 */
        /* <DEDUP_REMOVED lines=37> */
[----:B-1----:R-:W-:Y:S02]  /*08d0*/  ISETP.NE.AND P2, PT, RZ, UR4, PT ;  /* 0x00000004ff007c0c */ /* 0x002fe4000bf45270 */
[----:B------:R-:W-:-:S02]  /*08e0*/  LOP3.LUT R113, R113, 0x1f, R0, 0xf8, !PT ;  /* 0x0000001f71717812 */ /* 0x000fc400078ef800 */
        /* <DEDUP_REMOVED lines=15> */
[----:B--234-:R-:W-:-:S07]  /*09e0*/  PRMT R129, R28, 0x7632, R129 ;  /* 0x000076321c817816 */ /* 0x01cfce0000000081 */
.L_x_8190:
        /* <DEDUP_REMOVED lines=16> */
[----:B0-----:R-:W-:-:S05]  /*0af0*/  IMAD.WIDE.U32 R56, R143, 0x20, R56 ;  /* 0x000000208f387825 */ /* 0x001fca00078e0038 */
[----:B------:R-:W2:Y:S04]  /*0b00*/  LDG.E.128 R44, desc[UR6][R56.64] ;  /* 0x00000006382c7981 */ /* 0x000ea8000c1e1d00 */
[----:B------:R0:W3:Y:S01]  /*0b10*/  LDG.E.128 R48, desc[UR6][R56.64+0x10] ;  /* 0x0000100638307981 */ /* 0x0000e2000c1e1d00 */
[----:B-----5:R-:W-:Y:S02]  /*0b20*/  PRMT R58, R52, 0x7632, R58 ;  /* 0x00007632343a7816 */ /* 0x020fe4000000003a */
[C---:B------:R-:W-:Y:S02]  /*0b30*/  PRMT R60, R53.reuse, 0x7632, R60 ;  /* 0x00007632353c7816 */ /* 0x040fe4000000003c */
[----:B------:R-:W-:Y:S02]  /*0b40*/  SHF.L.U32 R61, R53, 0x10, RZ ;  /* 0x00000010353d7819 */ /* 0x000fe400000006ff */
[----:B------:R-:W-:-:S02]  /*0b50*/  SHF.L.U32 R53, R58, 0x10, RZ ;  /* 0x000000103a357819 */ /* 0x000fc400000006ff */
[----:B------:R-:W-:Y:S01]  /*0b60*/  PRMT R64, R55, 0x7632, R64 ;  /* 0x0000763237407816 */ /* 0x000fe20000000040 */
[-C--:B------:R-:W-:Y:S01]  /*0b70*/  FMUL.FTZ R61, R61, R110.reuse ;  /* 0x0000006e3d3d7220 */ /* 0x080fe20000410000 */
[----:B------:R-:W-:Y:S02]  /*0b80*/  SHF.L.U32 R65, R55, 0x10, RZ ;  /* 0x0000001037417819 */ /* 0x000fe400000006ff */
[----:B------:R-:W-:Y:S01]  /*0b90*/  SHF.L.U32 R59, R52, 0x10, RZ ;  /* 0x00000010343b7819 */ /* 0x000fe200000006ff */
[----:B------:R-:W-:Y:S01]  /*0ba0*/  IMAD.U32 R52, R136, 0x10000, RZ ;  /* 0x0001000088347824 */ /* 0x000fe200078e00ff */
[C---:B------:R-:W-:Y:S01]  /*0bb0*/  PRMT R62, R54.reuse, 0x7632, R62 ;  /* 0x00007632363e7816 */ /* 0x040fe2000000003e */
[-C--:B------:R-:W-:Y:S01]  /*0bc0*/  FMUL.FTZ R65, R65, R110.reuse ;  /* 0x0000006e41417220 */ /* 0x080fe20000410000 */
[----:B------:R-:W-:Y:S01]  /*0bd0*/  SHF.L.U32 R63, R54, 0x10, RZ ;  /* 0x00000010363f7819 */ /* 0x000fe200000006ff */
[-C--:B------:R-:W-:Y:S01]  /*0be0*/  FMUL.FTZ R54, R53, R110.reuse ;  /* 0x0000006e35367220 */ /* 0x080fe20000410000 */
[----:B------:R-:W-:Y:S01]  /*0bf0*/  SHF.L.U32 R55, R86, 0x10, RZ ;  /* 0x0000001056377819 */ /* 0x000fe200000006ff */
[-C--:B------:R-:W-:Y:S01]  /*0c00*/  FMUL.FTZ R59, R59, R110.reuse ;  /* 0x0000006e3b3b7220 */ /* 0x080fe20000410000 */
[----:B0-----:R-:W-:Y:S01]  /*0c10*/  SHF.L.U32 R57, R60, 0x10, RZ ;  /* 0x000000103c397819 */ /* 0x001fe200000006ff */
[----:B------:R-:W-:Y:S01]  /*0c20*/  FMUL.FTZ R63, R63, R110 ;  /* 0x0000006e3f3f7220 */ /* 0x000fe20000410000 */
[----:B------:R-:W-:-:S02]  /*0c30*/  SHF.L.U32 R56, R135, 0x10, RZ ;  /* 0x0000001087387819 */ /* 0x000fc400000006ff */
[----:B------:R-:W-:Y:S01]  /*0c40*/  SHF.L.U32 R60, R85, 0x10, RZ ;  /* 0x00000010553c7819 */ /* 0x000fe200000006ff */
[----:B------:R-:W-:Y:S01]  /*0c50*/  FMUL.FTZ R58, R57, R110 ;  /* 0x0000006e393a7220 */ /* 0x000fe20000410000 */
[----:B------:R-:W-:Y:S01]  /*0c60*/  SHF.L.U32 R57, R62, 0x10, RZ ;  /* 0x000000103e397819 */ /* 0x000fe200000006ff */
[----:B--2---:R-:W-:Y:S01]  /*0c70*/  FFMA.FTZ R53, R54, R55, R45 ;  /* 0x0000003736357223 */ /* 0x004fe2000001002d */
[----:B------:R-:W-:Y:S01]  /*0c80*/  FFMA.FTZ R54, R61, R56, R46 ;  /* 0x000000383d367223 */ /* 0x000fe2000001002e */
[----:B------:R-:W-:Y:S01]  /*0c90*/  SHF.L.U32 R61, R64, 0x10, RZ ;  /* 0x00000010403d7819 */ /* 0x000fe200000006ff */
[----:B------:R-:W-:Y:S01]  /*0ca0*/  FFMA.FTZ R52, R59, R52, R44 ;  /* 0x000000343b347223 */ /* 0x000fe2000001002c */
[----:B------:R-:W-:Y:S01]  /*0cb0*/  FFMA.FTZ R55, R58, R60, R47 ;  /* 0x0000003c3a377223 */ /* 0x000fe2000001002f */
[----:B------:R-:W-:Y:S01]  /*0cc0*/  SHF.L.U32 R59, R84, 0x10, RZ ;  /* 0x00000010543b7819 */ /* 0x000fe200000006ff */
[-C--:B------:R-:W-:Y:S01]  /*0cd0*/  FMUL.FTZ R58, R57, R110.reuse ;  /* 0x0000006e393a7220 */ /* 0x080fe20000410000 */
[----:B------:R-:W-:Y:S01]  /*0ce0*/  SHF.L.U32 R56, R134, 0x10, RZ ;  /* 0x0000001086387819 */ /* 0x000fe200000006ff */
[----:B------:R-:W-:Y:S01]  /*0cf0*/  FMUL.FTZ R62, R61, R110 ;  /* 0x0000006e3d3e7220 */ /* 0x000fe20000410000 */
[----:B------:R-:W-:Y:S01]  /*0d00*/  SHF.L.U32 R60, R133, 0x10, RZ ;  /* 0x00000010853c7819 */ /* 0x000fe200000006ff */
[----:B---3--:R-:W-:Y:S01]  /*0d10*/  FFMA.FTZ R57, R58, R59, R49 ;  /* 0x0000003b3a397223 */ /* 0x008fe20000010031 */
[----:B------:R-:W-:Y:S01]  /*0d20*/  SHF.L.U32 R64, R27, 0x10, RZ ;  /* 0x000000101b407819 */ /* 0x000fe200000006ff */
[----:B------:R-:W-:-:S02]  /*0d30*/  FFMA.FTZ R56, R63, R56, R48 ;  /* 0x000000383f387223 */ /* 0x000fc40000010030 */
[----:B------:R-:W-:Y:S02]  /*0d40*/  FFMA.FTZ R58, R65, R60, R50 ;  /* 0x0000003c413a7223 */ /* 0x000fe40000010032 */
[----:B------:R-:W-:Y:S01]  /*0d50*/  FFMA.FTZ R59, R62, R64, R51 ;  /* 0x000000403e3b7223 */ /* 0x000fe20000010033 */
[----:B------:R-:W-:Y:S06]  /*0d60*/  BRA `(.L_x_8181) ;  /* 0x0000000000907947 */ /* 0x000fec0003800000 */
.L_x_8180:
[C---:B-----5:R-:W-:Y:S01]  /*0d70*/  PRMT R61, R53.reuse, 0x7632, R61 ;  /* 0x00007632353d7816 */ /* 0x060fe2000000003d */
[----:B------:R-:W-:Y:S01]  /*0d80*/  IMAD.U32 R56, R134, 0x10000, RZ ;  /* 0x0001000086387824 */ /* 0x000fe200078e00ff */
[----:B------:R-:W-:Y:S02]  /*0d90*/  SHF.L.U32 R53, R53, 0x10, RZ ;  /* 0x0000001035357819 */ /* 0x000fe400000006ff */
[C---:B------:R-:W-:Y:S02]  /*0da0*/  PRMT R63, R54.reuse, 0x7632, R63 ;  /* 0x00007632363f7816 */ /* 0x040fe4000000003f */
[----:B------:R-:W-:Y:S01]  /*0db0*/  SHF.L.U32 R65, R54, 0x10, RZ ;  /* 0x0000001036417819 */ /* 0x000fe200000006ff */
[-C--:B------:R-:W-:Y:S01]  /*0dc0*/  FMUL.FTZ R53, R53, R110.reuse ;  /* 0x0000006e35357220 */ /* 0x080fe20000410000 */
[----:B------:R-:W-:Y:S02]  /*0dd0*/  SHF.L.U32 R54, R135, 0x10, RZ ;  /* 0x0000001087367819 */ /* 0x000fe400000006ff */
[C---:B------:R-:W-:Y:S01]  /*0de0*/  PRMT R57, R52.reuse, 0x7632, R57 ;  /* 0x0000763234397816 */ /* 0x040fe20000000039 */
[----:B------:R-:W-:Y:S01]  /*0df0*/  FMUL.FTZ R65, R65, R110 ;  /* 0x0000006e41417220 */ /* 0x000fe20000410000 */
[----:B------:R-:W-:Y:S01]  /*0e00*/  SHF.L.U32 R59, R52, 0x10, RZ ;  /* 0x00000010343b7819 */ /* 0x000fe200000006ff */
[----:B------:R-:W-:Y:S01]  /*0e10*/  FMUL.FTZ R54, R53, R54 ;  /* 0x0000003635367220 */ /* 0x000fe20000410000 */
[----:B------:R-:W-:Y:S01]  /*0e20*/  PRMT R66, R55, 0x7632, R66 ;  /* 0x0000763237427816 */ /* 0x000fe20000000042 */
[----:B------:R-:W-:Y:S01]  /*0e30*/  FMUL.FTZ R56, R65, R56 ;  /* 0x0000003841387220 */ /* 0x000fe20000410000 */
[----:B------:R-:W-:Y:S01]  /*0e40*/  SHF.L.U32 R55, R55, 0x10, RZ ;  /* 0x0000001037377819 */ /* 0x000fe200000006ff */
[----:B------:R-:W-:Y:S01]  /*0e50*/  FMUL.FTZ R59, R59, R110 ;  /* 0x0000006e3b3b7220 */ /* 0x000fe20000410000 */
[----:B------:R-:W-:-:S02]  /*0e60*/  SHF.L.U32 R52, R136, 0x10, RZ ;  /* 0x0000001088347819 */ /* 0x000fc400000006ff */
        /* <DEDUP_REMOVED lines=20> */
.L_x_8181:
[----:B------:R-:W0:Y:S01]  /*0fb0*/  LDC.64 R148, c[0x0][0x3a8] ;  /* 0x0000ea00ff947b82 */ /* 0x000e220000000a00 */
[----:B------:R-:W-:-:S05]  /*0fc0*/  IADD3 R144, PT, PT, R143, 0x80, RZ ;  /* 0x000000808f907810 */ /* 0x000fca0007ffe0ff */
[----:B------:R-:W-:Y:S02]  /*0fd0*/  IMAD.WIDE.U32 R60, R144, 0x10, R76 ;  /* 0x00000010903c7825 */ /* 0x000fe400078e004c */
[----:B------:R-:W1:Y:S02]  /*0fe0*/  @P1 LDC.64 R64, c[0x0][0x3a0] ;  /* 0x0000e800ff401b82 */ /* 0x000e640000000a00 */
[----:B0-----:R-:W-:-:S05]  /*0ff0*/  IMAD.WIDE.U32 R66, R143, 0x20, R148 ;  /* 0x000000208f427825 */ /* 0x001fca00078e0094 */
[----:B------:R0:W-:Y:S01]  /*1000*/  STG.E.128 desc[UR6][R66.64], R52 ;  /* 0x0000003442007986 */ /* 0x0001e2000c101d06 */
[----:B-1----:R-:W-:-:S03]  /*1010*/  @P1 IMAD.WIDE.U32 R64, R144, 0x20, R64 ;  /* 0x0000002090401825 */ /* 0x002fc600078e0040 */
[----:B------:R0:W-:Y:S04]  /*1020*/  STG.E.128 desc[UR6][R66.64+0x10], R56 ;  /* 0x0000103842007986 */ /* 0x0001e8000c101d06 */
[----:B------:R0:W5:Y:S04]  /*1030*/  @P1 LDG.E.128 R44, desc[UR6][R64.64] ;  /* 0x00000006402c1981 */ /* 0x000168000c1e1d00 */
[----:B------:R0:W5:Y:S04]  /*1040*/  @P1 LDG.E.128 R48, desc[UR6][R64.64+0x10] ;  /* 0x0000100640301981 */ /* 0x000168000c1e1d00 */
[----:B------:R-:W5:Y:S01]  /*1050*/  LDG.E.128 R60, desc[UR6][R60.64] ;  /* 0x000000063c3c7981 */ /* 0x000f62000c1e1d00 */
[----:B------:R-:W-:Y:S05]  /*1060*/  @!P1 BRA `(.L_x_8182) ;  /* 0x0000000000949947 */ /* 0x000fea0003800000 */
[C---:B-----5:R-:W-:Y:S01]  /*1070*/  PRMT R70, R63.reuse, 0x7632, R70 ;  /* 0x000076323f467816 */ /* 0x060fe20000000046 */
[----:B0-----:R-:W-:Y:S01]  /*1080*/  IMAD.U32 R66, R6, 0x10000, RZ ;  /* 0x0001000006427824 */ /* 0x001fe200078e00ff */
[----:B------:R-:W-:Y:S02]  /*1090*/  SHF.L.U32 R63, R63, 0x10, RZ ;  /* 0x000000103f3f7819 */ /* 0x000fe400000006ff */
[----:B------:R-:W-:Y:S02]  /*10a0*/  SHF.L.U32 R67, R60, 0x10, RZ ;  /* 0x000000103c437819 */ /* 0x000fe400000006ff */
[----:B------:R-:W-:Y:S01]  /*10b0*/  PRMT R68, R61, 0x7632, R68 ;  /* 0x000076323d447816 */ /* 0x000fe20000000044 */
[-C--:B------:R-:W-:Y:S01]  /*10c0*/  FMUL.FTZ R63, R63, R110.reuse ;  /* 0x0000006e3f3f7220 */ /* 0x080fe20000410000 */
[----:B------:R-:W-:Y:S01]  /*10d0*/  SHF.L.U32 R61, R61, 0x10, RZ ;  /* 0x000000103d3d7819 */ /* 0x000fe200000006ff */
[----:B------:R-:W-:Y:S01]  /*10e0*/  FMUL.FTZ R67, R67, R110 ;  /* 0x0000006e43437220 */ /* 0x000fe20000410000 */
[----:B------:R-:W-:Y:S01]  /*10f0*/  SHF.L.U32 R71, R62, 0x10, RZ ;  /* 0x000000103e477819 */ /* 0x000fe200000006ff */
[----:B------:R-:W-:Y:S01]  /*1100*/  FFMA.FTZ R66, R63, R66, R50 ;  /* 0x000000423f427223 */ /* 0x000fe20000010032 */
[----:B------:R-:W-:Y:S01]  /*1110*/  PRMT R65, R60, 0x7632, R65 ;  /* 0x000076323c417816 */ /* 0x000fe20000000041 */
[-C--:B------:R-:W-:Y:S01]  /*1120*/  FMUL.FTZ R61, R61, R110.reuse ;  /* 0x0000006e3d3d7220 */ /* 0x080fe20000410000 */
[----:B------:R-:W-:Y:S01]  /*1130*/  PRMT R69, R62, 0x7632, R69 ;  /* 0x000076323e457816 */ /* 0x000fe20000000045 */
[----:B------:R-:W-:Y:S01]  /*1140*/  FMUL.FTZ R71, R71, R110 ;  /* 0x0000006e47477220 */ /* 0x000fe20000410000 */
[----:B------:R-:W-:-:S02]  /*1150*/  SHF.L.U32 R60, R3, 0x10, RZ ;  /* 0x00000010033c7819 */ /* 0x000fc400000006ff */
[----:B------:R-:W-:Y:S02]  /*1160*/  SHF.L.U32 R62, R4, 0x10, RZ ;  /* 0x00000010043e7819 */ /* 0x000fe400000006ff */
[----:B------:R-:W-:Y:S01]  /*1170*/  SHF.L.U32 R64, R5, 0x10, RZ ;  /* 0x0000001005407819 */ /* 0x000fe200000006ff */
[----:B------:R-:W-:Y:S01]  /*1180*/  FFMA.FTZ R60, R67, R60, R44 ;  /* 0x0000003c433c7223 */ /* 0x000fe2000001002c */
[----:B------:R-:W-:Y:S01]  /*1190*/  SHF.L.U32 R63, R68, 0x10, RZ ;  /* 0x00000010443f7819 */ /* 0x000fe200000006ff */
[----:B------:R-:W-:Y:S01]  /*11a0*/  FFMA.FTZ R62, R61, R62, R46 ;  /* 0x0000003e3d3e7223 */ /* 0x000fe2000001002e */
[----:B------:R-:W-:Y:S01]  /*11b0*/  SHF.L.U32 R65, R65, 0x10, RZ ;  /* 0x0000001041417819 */ /* 0x000fe200000006ff */
[----:B------:R-:W-:Y:S01]  /*11c0*/  FFMA.FTZ R64, R71, R64, R48 ;  /* 0x0000004047407223 */ /* 0x000fe20000010030 */
        /* <DEDUP_REMOVED lines=10> */
[----:B------:R-:W-:Y:S01]  /*1270*/  FFMA.FTZ R63, R70, R67, R47 ;  /* 0x00000043463f7223 */ /* 0x000fe2000001002f */
[----:B------:R-:W-:Y:S01]  /*1280*/  FFMA.FTZ R61, R68, R61, R45 ;  /* 0x0000003d443d7223 */ /* 0x000fe2000001002d */
[----:B------:R-:W-:-:S02]  /*1290*/  FFMA.FTZ R65, R72, R71, R49 ;  /* 0x0000004748417223 */ /* 0x000fc40000010031 */
[----:B------:R-:W-:Y:S01]  /*12a0*/  FFMA.FTZ R67, R74, R75, R51 ;  /* 0x0000004b4a437223 */ /* 0x000fe20000010033 */
[----:B------:R-:W-:Y:S06]  /*12b0*/  BRA `(.L_x_8183) ;  /* 0x0000000000907947 */ /* 0x000fec0003800000 */
.L_x_8182:
[----:B-----5:R-:W-:Y:S01]  /*12c0*/  PRMT R69, R61, 0x7632, R69 ;  /* 0x000076323d457816 */ /* 0x020fe20000000045 */
[----:B------:R-:W-:Y:S01]  /*12d0*/  IMAD.U32 R70, R93, 0x10000, RZ ;  /* 0x000100005d467824 */ /* 0x000fe200078e00ff */
[----:B------:R-:W-:Y:S02]  /*12e0*/  SHF.L.U32 R61, R61, 0x10, RZ ;  /* 0x000000103d3d7819 */ /* 0x000fe400000006ff */
[C---:B------:R-:W-:Y:S02]  /*12f0*/  PRMT R71, R62.reuse, 0x7632, R71 ;  /* 0x000076323e477816 */ /* 0x040fe40000000047 */
[----:B------:R-:W-:Y:S01]  /*1300*/  SHF.L.U32 R73, R62, 0x10, RZ ;  /* 0x000000103e497819 */ /* 0x000fe200000006ff */
[-C--:B------:R-:W-:Y:S01]  /*1310*/  FMUL.FTZ R61, R61, R110.reuse ;  /* 0x0000006e3d3d7220 */ /* 0x080fe20000410000 */
[----:B------:R-:W-:Y:S02]  /*1320*/  SHF.L.U32 R62, R4, 0x10, RZ ;  /* 0x00000010043e7819 */ /* 0x000fe400000006ff */
[C---:B0-----:R-:W-:Y:S01]  /*1330*/  PRMT R65, R60.reuse, 0x7632, R65 ;  /* 0x000076323c417816 */ /* 0x041fe20000000041 */
[----:B------:R-:W-:Y:S01]  /*1340*/  FMUL.FTZ R73, R73, R110 ;  /* 0x0000006e49497220 */ /* 0x000fe20000410000 */
[----:B------:R-:W-:Y:S01]  /*1350*/  SHF.L.U32 R67, R60, 0x10, RZ ;  /* 0x000000103c437819 */ /* 0x000fe200000006ff */
[----:B------:R-:W-:Y:S01]  /*1360*/  FMUL.FTZ R62, R61, R62 ;  /* 0x0000003e3d3e7220 */ /* 0x000fe20000410000 */
[----:B------:R-:W-:-:S02]  /*1370*/  PRMT R74, R63, 0x7632, R74 ;  /* 0x000076323f4a7816 */ /* 0x000fc4000000004a */
[----:B------:R-:W-:Y:S01]  /*1380*/  SHF.L.U32 R63, R63, 0x10, RZ ;  /* 0x000000103f3f7819 */ /* 0x000fe200000006ff */
[-C--:B------:R-:W-:Y:S01]  /*1390*/  FMUL.FTZ R67, R67, R110.reuse ;  /* 0x0000006e43437220 */ /* 0x080fe20000410000 */
[----:B------:R-:W-:Y:S02]  /*13a0*/  SHF.L.U32 R60, R3, 0x10, RZ ;  /* 0x00000010033c7819 */ /* 0x000fe400000006ff */
        /* <DEDUP_REMOVED lines=20> */
[----:B------:R-:W-:-:S07]  /*14f0*/  FMUL.FTZ R67, R67, R74 ;  /* 0x0000004a43437220 */ /* 0x000fce0000410000 */
.L_x_8183:
[----:B------:R-:W0:Y:S01]  /*1500*/  @P1 LDC.64 R72, c[0x0][0x3a0] ;  /* 0x0000e800ff481b82 */ /* 0x000e220000000a00 */
[----:B------:R-:W-:Y:S01]  /*1510*/  IADD3 R145, PT, PT, R143, 0x100, RZ ;  /* 0x000001008f917810 */ /* 0x000fe20007ffe0ff */
[----:B------:R-:W-:-:S04]  /*1520*/  IMAD.WIDE.U32 R74, R144, 0x20, R148 ;  /* 0x00000020904a7825 */ /* 0x000fc800078e0094 */
[C---:B------:R-:W-:Y:S01]  /*1530*/  IMAD.WIDE.U32 R68, R145.reuse, 0x10, R76 ;  /* 0x0000001091447825 */ /* 0x040fe200078e004c */
[----:B------:R1:W-:Y:S04]  /*1540*/  STG.E.128 desc[UR6][R74.64], R60 ;  /* 0x0000003c4a007986 */ /* 0x0003e8000c101d06 */
[----:B------:R1:W-:Y:S04]  /*1550*/  STG.E.128 desc[UR6][R74.64+0x10], R64 ;  /* 0x000010404a007986 */ /* 0x0003e8000c101d06 */
[----:B------:R-:W5:Y:S01]  /*1560*/  LDG.E.128 R68, desc[UR6][R68.64] ;  /* 0x0000000644447981 */ /* 0x000f62000c1e1d00 */
[----:B0-----:R-:W-:-:S05]  /*1570*/  @P1 IMAD.WIDE.U32 R72, R145, 0x20, R72 ;  /* 0x0000002091481825 */ /* 0x001fca00078e0048 */
[----:B------:R1:W5:Y:S04]  /*1580*/  @P1 LDG.E.128 R44, desc[UR6][R72.64] ;  /* 0x00000006482c1981 */ /* 0x000368000c1e1d00 */
[----:B------:R1:W5:Y:S01]  /*1590*/  @P1 LDG.E.128 R48, desc[UR6][R72.64+0x10] ;  /* 0x0000100648301981 */ /* 0x000362000c1e1d00 */
[----:B------:R-:W-:Y:S05]  /*15a0*/  @!P1 BRA `(.L_x_8184) ;  /* 0x0000000000949947 */ /* 0x000fea0003800000 */
[C---:B-----5:R-:W-:Y:S02]  /*15b0*/  PRMT R80, R71.reuse, 0x7632, R80 ;  /* 0x0000763247507816 */ /* 0x060fe40000000050 */
[----:B------:R-:W-:Y:S02]  /*15c0*/  SHF.L.U32 R71, R71, 0x10, RZ ;  /* 0x0000001047477819 */ /* 0x000fe400000006ff */
[----:B-1----:R-:W-:Y:S02]  /*15d0*/  SHF.L.U32 R75, R68, 0x10, RZ ;  /* 0x00000010444b7819 */ /* 0x002fe400000006ff */
[----:B------:R-:W-:Y:S01]  /*15e0*/  PRMT R78, R69, 0x7632, R78 ;  /* 0x00007632454e7816 */ /* 0x000fe2000000004e */
[-C--:B------:R-:W-:Y:S01]  /*15f0*/  FMUL.FTZ R71, R71, R110.reuse ;  /* 0x0000006e47477220 */ /* 0x080fe20000410000 */
[----:B------:R-:W-:Y:S01]  /*1600*/  SHF.L.U32 R74, R14, 0x10, RZ ;  /* 0x000000100e4a7819 */ /* 0x000fe200000006ff */
[----:B------:R-:W-:Y:S01]  /*1610*/  FMUL.FTZ R75, R75, R110 ;  /* 0x0000006e4b4b7220 */ /* 0x000fe20000410000 */
[----:B------:R-:W-:-:S02]  /*1620*/  SHF.L.U32 R69, R69, 0x10, RZ ;  /* 0x0000001045457819 */ /* 0x000fc400000006ff */
[----:B------:R-:W-:Y:S01]  /*1630*/  SHF.L.U32 R81, R70, 0x10, RZ ;  /* 0x0000001046517819 */ /* 0x000fe200000006ff */
[----:B------:R-:W-:Y:S01]  /*1640*/  FFMA.FTZ R74, R71, R74, R50 ;  /* 0x0000004a474a7223 */ /* 0x000fe20000010032 */
[----:B------:R-:W-:Y:S01]  /*1650*/  PRMT R73, R68, 0x7632, R73 ;  /* 0x0000763244497816 */ /* 0x000fe20000000049 */
[-C--:B------:R-:W-:Y:S01]  /*1660*/  FMUL.FTZ R69, R69, R110.reuse ;  /* 0x0000006e45457220 */ /* 0x080fe20000410000 */
[----:B------:R-:W-:Y:S01]  /*1670*/  PRMT R79, R70, 0x7632, R79 ;  /* 0x00007632464f7816 */ /* 0x000fe2000000004f */
[----:B------:R-:W-:Y:S01]  /*1680*/  FMUL.FTZ R81, R81, R110 ;  /* 0x0000006e51517220 */ /* 0x000fe20000410000 */
[----:B------:R-:W-:Y:S02]  /*1690*/  SHF.L.U32 R68, R11, 0x10, RZ ;  /* 0x000000100b447819 */ /* 0x000fe400000006ff */
        /* <DEDUP_REMOVED lines=17> */
[----:B------:R-:W-:Y:S01]  /*17b0*/  FFMA.FTZ R71, R80, R75, R47 ;  /* 0x0000004b50477223 */ /* 0x000fe2000001002f */
[----:B------:R-:W-:Y:S01]  /*17c0*/  FFMA.FTZ R69, R78, R69, R45 ;  /* 0x000000454e457223 */ /* 0x000fe2000001002d */
[----:B------:R-:W-:Y:S01]  /*17d0*/  FFMA.FTZ R73, R82, R81, R49 ;  /* 0x0000005152497223 */ /* 0x000fe20000010031 */
[----:B------:R-:W-:Y:S01]  /*17e0*/  FFMA.FTZ R75, R146, R111, R51 ;  /* 0x0000006f924b7223 */ /* 0x000fe20000010033 */
[----:B------:R-:W-:Y:S06]  /*17f0*/  BRA `(.L_x_8185) ;  /* 0x0000000000907947 */ /* 0x000fec0003800000 */
.L_x_8184:
[----:B-1---5:R-:W-:Y:S02]  /*1800*/  PRMT R73, R68, 0x7632, R73 ;  /* 0x0000763244497816 */ /* 0x022fe40000000049 */
[----:B------:R-:W-:Y:S02]  /*1810*/  PRMT R79, R69, 0x7632, R79 ;  /* 0x00007632454f7816 */ /* 0x000fe4000000004f */
[----:B------:R-:W-:Y:S02]  /*1820*/  PRMT R81, R70, 0x7632, R81 ;  /* 0x0000763246517816 */ /* 0x000fe40000000051 */
[----:B------:R-:W-:Y:S01]  /*1830*/  PRMT R111, R71, 0x7632, R111 ;  /* 0x00007632476f7816 */ /* 0x000fe2000000006f */
        /* <DEDUP_REMOVED lines=32> */
.L_x_8185:
[----:B------:R-:W0:Y:S01]  /*1a40*/  @P1 LDC.64 R78, c[0x0][0x3a0] ;  /* 0x0000e800ff4e1b82 */ /* 0x000e220000000a00 */
[----:B------:R-:W-:Y:S01]  /*1a50*/  IADD3 R146, PT, PT, R143, 0x180, RZ ;  /* 0x000001808f927810 */ /* 0x000fe20007ffe0ff */
[----:B------:R-:W-:-:S04]  /*1a60*/  IMAD.WIDE.U32 R80, R145, 0x20, R148 ;  /* 0x0000002091507825 */ /* 0x000fc800078e0094 */
[C---:B------:R-:W-:Y:S01]  /*1a70*/  IMAD.WIDE.U32 R76, R146.reuse, 0x10, R76 ;  /* 0x00000010924c7825 */ /* 0x040fe200078e004c */
[----:B------:R1:W-:Y:S04]  /*1a80*/  STG.E.128 desc[UR6][R80.64], R68 ;  /* 0x0000004450007986 */ /* 0x0003e8000c101d06 */
[----:B------:R1:W-:Y:S01]  /*1a90*/  STG.E.128 desc[UR6][R80.64+0x10], R72 ;  /* 0x0000104850007986 */ /* 0x0003e2000c101d06 */
[----:B0-----:R-:W-:-:S03]  /*1aa0*/  @P1 IMAD.WIDE.U32 R82, R146, 0x20, R78 ;  /* 0x0000002092521825 */ /* 0x001fc600078e004e */
[----:B------:R-:W5:Y:S04]  /*1ab0*/  LDG.E.128 R76, desc[UR6][R76.64] ;  /* 0x000000064c4c7981 */ /* 0x000f68000c1e1d00 */
[----:B------:R1:W5:Y:S04]  /*1ac0*/  @P1 LDG.E.128 R44, desc[UR6][R82.64] ;  /* 0x00000006522c1981 */ /* 0x000368000c1e1d00 */
[----:B------:R1:W5:Y:S01]  /*1ad0*/  @P1 LDG.E.128 R48, desc[UR6][R82.64+0x10] ;  /* 0x0000100652301981 */ /* 0x000362000c1e1d00 */
[----:B------:R-:W-:Y:S05]  /*1ae0*/  @!P1 BRA `(.L_x_8186) ;  /* 0x0000000000949947 */ /* 0x000fea0003800000 */
[C---:B-1---5:R-:W-:Y:S02]  /*1af0*/  PRMT R80, R76.reuse, 0x7632, R80 ;  /* 0x000076324c507816 */ /* 0x062fe40000000050 */
        /* <DEDUP_REMOVED lines=16> */
[----:B------:R-:W-:Y:S01]  /*1c00*/  IMAD.U32 R79, R109, 0x10000, RZ ;  /* 0x000100006d4f7824 */ /* 0x000fe200078e00ff */
[----:B------:R-:W-:Y:S01]  /*1c10*/  SHF.L.U32 R78, R20, 0x10, RZ ;  /* 0x00000010144e7819 */ /* 0x000fe200000006ff */
[----:B------:R-:W-:Y:S01]  /*1c20*/  FMUL.FTZ R150, R77, R110 ;  /* 0x0000006e4d967220 */ /* 0x000fe20000410000 */
[----:B------:R-:W-:Y:S01]  /*1c30*/  SHF.L.U32 R147, R82, 0x10, RZ ;  /* 0x0000001052937819 */ /* 0x000fe200000006ff */
[----:B------:R-:W-:Y:S01]  /*1c40*/  FFMA.FTZ R76, R81, R76, R44 ;  /* 0x0000004c514c7223 */ /* 0x000fe2000001002c */
[----:B------:R-:W-:Y:S01]  /*1c50*/  SHF.L.U32 R80, R21, 0x10, RZ ;  /* 0x0000001015507819 */ /* 0x000fe200000006ff */
[----:B------:R-:W-:Y:S01]  /*1c60*/  FFMA.FTZ R78, R83, R78, R46 ;  /* 0x0000004e534e7223 */ /* 0x000fe2000001002e */
[----:B------:R-:W-:Y:S01]  /*1c70*/  SHF.L.U32 R82, R22, 0x10, RZ ;  /* 0x0000001016527819 */ /* 0x000fe200000006ff */
[-C--:B------:R-:W-:Y:S01]  /*1c80*/  FMUL.FTZ R154, R147, R110.reuse ;  /* 0x0000006e939a7220 */ /* 0x080fe20000410000 */
[----:B------:R-:W-:Y:S01]  /*1c90*/  SHF.L.U32 R77, R112, 0x10, RZ ;  /* 0x00000010704d7819 */ /* 0x000fe200000006ff */
[----:B------:R-:W-:Y:S01]  /*1ca0*/  FMUL.FTZ R110, R153, R110 ;  /* 0x0000006e996e7220 */ /* 0x000fe20000410000 */
[----:B------:R-:W-:Y:S01]  /*1cb0*/  SHF.L.U32 R81, R108, 0x10, RZ ;  /* 0x000000106c517819 */ /* 0x000fe200000006ff */
[----:B------:R-:W-:Y:S01]  /*1cc0*/  FFMA.FTZ R80, R111, R80, R48 ;  /* 0x000000506f507223 */ /* 0x000fe20000010030 */
[----:B------:R-:W-:Y:S01]  /*1cd0*/  SHF.L.U32 R83, R107, 0x10, RZ ;  /* 0x000000106b537819 */ /* 0x000fe200000006ff */
[----:B------:R-:W-:Y:S01]  /*1ce0*/  FFMA.FTZ R82, R151, R82, R50 ;  /* 0x0000005297527223 */ /* 0x000fe20000010032 */
[----:B------:R-:W-:Y:S01]  /*1cf0*/  FFMA.FTZ R77, R150, R77, R45 ;  /* 0x0000004d964d7223 */ /* 0x000fe2000001002d */
[----:B------:R-:W-:Y:S01]  /*1d00*/  FFMA.FTZ R79, R152, R79, R47 ;  /* 0x0000004f984f7223 */ /* 0x000fe2000001002f */
[----:B------:R-:W-:Y:S01]  /*1d10*/  FFMA.FTZ R81, R154, R81, R49 ;  /* 0x000000519a517223 */ /* 0x000fe20000010031 */
[----:B------:R-:W-:Y:S01]  /*1d20*/  FFMA.FTZ R83, R110, R83, R51 ;  /* 0x000000536e537223 */ /* 0x000fe20000010033 */
[----:B------:R-:W-:Y:S06]  /*1d30*/  BRA `(.L_x_8187) ;  /* 0x0000000000907947 */ /* 0x000fec0003800000 */
.L_x_8186:
[C---:B-1---5:R-:W-:Y:S01]  /*1d40*/  PRMT R80, R76.reuse, 0x7632, R80 ;  /* 0x000076324c507816 */ /* 0x062fe20000000050 */
[----:B------:R-:W-:Y:S01]  /*1d50*/  IMAD.U32 R154, R107, 0x10000, RZ ;  /* 0x000100006b9a7824 */ /* 0x000fe200078e00ff */
        /* <DEDUP_REMOVED lines=34> */
.L_x_8187:
        /* <DEDUP_REMOVED lines=52> */
[----:B------:R-:W-:-:S04]  /*22c0*/  FFMA.FTZ R111, R154, R154, R111 ;  /* 0x0000009a9a6f7223 */ /* 0x000fc8000001006f */
        /* <DEDUP_REMOVED lines=77> */
.L_x_8189:
[----:B------:R-:W-:Y:S05]  /*27a0*/  BSYNC.RECONVERGENT B0 ;  /* 0x0000000000007941 */ /* 0x000fea0003800200 */
.L_x_8188:
        /* <DEDUP_REMOVED lines=19> */
[----:B------:R-:W-:Y:S01]  /*28e0*/  @!P1 LDS.64 R110, [R149] ;  /* 0x00000000956e9984 */ /* 0x000fe20000000a00 */
[----:B------:R-:W-:Y:S02]  /*28f0*/  I2FP.F32.U32 R151, R150 ;  /* 0x0000009600977245 */ /* 0x000fe40000201000 */
[----:B------:R-:W-:Y:S01]  /*2900*/  ISETP.NE.AND P1, PT, R0, RZ, PT ;  /* 0x000000ff0000720c */ /* 0x000fe20003f25270 */
[----:B------:R-:W1:Y:S02]  /*2910*/  SHFL.DOWN PT, R149, R148, 0x1, 0x1f ;  /* 0x08201f0094957f89 */ /* 0x000e6400000e0000 */
[-C--:B-1----:R-:W-:Y:S02]  /*2920*/  IADD3 R148, PT, PT, R148, R149.reuse, RZ ;  /* 0x0000009594947210 */ /* 0x082fe40007ffe0ff */
[----:B------:R-:W-:-:S02]  /*2930*/  I2FP.F32.S32 R149, R149 ;  /* 0x0000009500957245 */ /* 0x000fc40000201400 */
[----:B------:R-:W-:-:S06]  /*2940*/  I2FP.F32.S32 R150, R148 ;  /* 0x0000009400967245 */ /* 0x000fcc0000201400 */
[----:B------:R-:W1:Y:S01]  /*2950*/  MUFU.RCP R150, R150 ;  /* 0x0000009600967308 */ /* 0x000e620000001000 */
[----:B------:R-:W2:Y:S04]  /*2960*/  SHFL.DOWN PT, R153, R110, 0x2, 0x1f ;  /* 0x08401f006e997f89 */ /* 0x000ea800000e0000 */
        /* <DEDUP_REMOVED lines=9> */
[----:B------:R-:W-:Y:S01]  /*2a00*/  FMUL.FTZ R153, R153, R156 ;  /* 0x0000009c99997220 */ /* 0x000fe20000410000 */
[----:B------:R-:W-:-:S03]  /*2a10*/  SHF.L.U32 R156, R10, 0x10, RZ ;  /* 0x000000100a9c7819 */ /* 0x000fc600000006ff */
[----:B------:R-:W-:Y:S01]  /*2a20*/  FFMA.FTZ R111, R154, R153, R111 ;  /* 0x000000999a6f7223 */ /* 0x000fe2000001006f */
[----:B------:R-:W-:-:S04]  /*2a30*/  SHF.L.U32 R154, R2, 0x10, RZ ;  /* 0x00000010029a7819 */ /* 0x000fc800000006ff */
[----:B------:R-:W2:Y:S01]  /*2a40*/  SHFL.DOWN PT, R148, R111, 0x1, 0x1f ;  /* 0x08201f006f947f89 */ /* 0x000ea200000e0000 */
[----:B0-----:R-:W-:Y:S01]  /*2a50*/  FMUL.FTZ R152, R151, R149 ;  /* 0x0000009597987220 */ /* 0x001fe20000410000 */
[----:B------:R-:W-:-:S03]  /*2a60*/  FADD.FTZ R151, R110, -R151 ;  /* 0x800000976e977221 */ /* 0x000fc60000010000 */
[----:B------:R-:W-:Y:S01]  /*2a70*/  FFMA.FTZ R153, R147, R110, R152 ;  /* 0x0000006e93997223 */ /* 0x000fe20000010098 */
[----:B------:R-:W-:Y:S01]  /*2a80*/  FMUL.FTZ R152, R151, R151 ;  /* 0x0000009797987220 */ /* 0x000fe20000410000 */
[----:B------:R-:W-:Y:S02]  /*2a90*/  SHF.L.U32 R151, R140, 0x10, RZ ;  /* 0x000000108c977819 */ /* 0x000fe400000006ff */
[----:B-1----:R-:W-:Y:S01]  /*2aa0*/  FMUL.FTZ R153, R150, R153 ;  /* 0x0000009996997220 */ /* 0x002fe20000410000 */
[----:B------:R-:W-:Y:S01]  /*2ab0*/  FMUL.FTZ R152, R147, R152 ;  /* 0x0000009893987220 */ /* 0x000fe20000410000 */
[----:B--2---:R-:W-:-:S03]  /*2ac0*/  FADD.FTZ R147, R111, R148 ;  /* 0x000000946f937221 */ /* 0x004fc60000010000 */
[----:B------:R-:W-:Y:S01]  /*2ad0*/  FMUL.FTZ R152, R152, R149 ;  /* 0x0000009598987220 */ /* 0x000fe20000410000 */
[----:B------:R0:W1:Y:S01]  /*2ae0*/  SHFL.IDX PT, R155, R153, RZ, 0x1f ;  /* 0x00001fff999b7589 */ /* 0x00006200000e0000 */
[----:B------:R-:W2:Y:S02]  /*2af0*/  @!P1 LDC.64 R148, c[0x0][0x3c0] ;  /* 0x0000f000ff949b82 */ /* 0x000ea40000000a00 */
[----:B------:R-:W-:Y:S01]  /*2b00*/  FFMA.FTZ R152, R150, R152, R147 ;  /* 0x0000009896987223 */ /* 0x000fe20000010093 */
[----:B------:R-:W-:Y:S02]  /*2b10*/  SHF.L.U32 R150, R26, 0x10, RZ ;  /* 0x000000101a967819 */ /* 0x000fe400000006ff */
[----:B0-----:R-:W-:-:S03]  /*2b20*/  SHF.L.U32 R153, R40, 0x10, RZ ;  /* 0x0000001028997819 */ /* 0x001fc600000006ff */
[----:B------:R-:W0:Y:S01]  /*2b30*/  LDC R147, c[0x0][0x448] ;  /* 0x00011200ff937b82 */ /* 0x000e220000000800 */
[----:B------:R-:W0:Y:S01]  /*2b40*/  SHFL.IDX PT, R152, R152, RZ, 0x1f ;  /* 0x00001fff98987589 */ /* 0x000e2200000e0000 */
[----:B-1----:R-:W-:Y:S01]  /*2b50*/  FMUL.FTZ R110, R155, R155 ;  /* 0x0000009b9b6e7220 */ /* 0x002fe20000410000 */
[----:B--2---:R-:W-:-:S04]  /*2b60*/  @!P1 IMAD.WIDE R148, R141, 0x4, R148 ;  /* 0x000000048d949825 */ /* 0x004fc800078e0294 */
[----:B------:R-:W-:Y:S01]  /*2b70*/  FSEL R111, R110, RZ, P2 ;  /* 0x000000ff6e6f7208 */ /* 0x000fe20001000000 */
[----:B------:R1:W-:Y:S01]  /*2b80*/  @!P1 STG.E desc[UR6][R148.64], R155 ;  /* 0x0000009b94009986 */ /* 0x0003e2000c101906 */
[----:B0-----:R-:W-:Y:S01]  /*2b90*/  FFMA.FTZ R110, R152, UR11, R147 ;  /* 0x0000000b986e7c23 */ /* 0x001fe20008010093 */
[----:B------:R-:W-:Y:S02]  /*2ba0*/  FSEL R147, R155, RZ, !P2 ;  /* 0x000000ff9b937208 */ /* 0x000fe40005000000 */
[----:B------:R-:W-:Y:S01]  /*2bb0*/  SHF.L.U32 R152, R117, 0x10, RZ ;  /* 0x0000001075987819 */ /* 0x000fe200000006ff */
[----:B------:R-:W-:Y:S02]  /*2bc0*/  FADD.FTZ R110, R110, R111 ;  /* 0x0000006f6e6e7221 */ /* 0x000fe40000010000 */
[C---:B------:R-:W-:Y:S01]  /*2bd0*/  FADD.FTZ R111, -R147.reuse, R52 ;  /* 0x00000034936f7221 */ /* 0x040fe20000010100 */
[C---:B------:R-:W-:Y:S01]  /*2be0*/  FADD.FTZ R53, -R147.reuse, R53 ;  /* 0x0000003593357221 */ /* 0x040fe20000010100 */
[----:B-1----:R-:W-:Y:S01]  /*2bf0*/  FADD.FTZ R149, -R147, R55 ;  /* 0x0000003793957221 */ /* 0x002fe20000010100 */
[----:B------:R-:W-:Y:S01]  /*2c00*/  SHF.L.U32 R55, R41, 0x10, RZ ;  /* 0x0000001029377819 */ /* 0x000fe200000006ff */
        /* <DEDUP_REMOVED lines=16> */
[C---:B------:R-:W-:Y:S01]  /*2d10*/  FMUL.FTZ R149, R110.reuse, R149 ;  /* 0x000000956e957220 */ /* 0x040fe20000410000 */
[----:B------:R-:W-:Y:S01]  /*2d20*/  FMUL.FTZ R57, R110, R57 ;  /* 0x000000396e397220 */ /* 0x000fe20000410000 */
[----:B------:R-:W-:Y:S01]  /*2d30*/  FFMA.FTZ R52, R52, R151, R153 ;  /* 0x0000009734347223 */ /* 0x000fe20000010099 */
[----:B------:R-:W-:Y:S01]  /*2d40*/  FADD.FTZ R151, -R147, R54 ;  /* 0x0000003693977221 */ /* 0x000fe20000010100 */
[----:B------:R-:W-:Y:S01]  /*2d50*/  FFMA.FTZ R111, R53, R150, R152 ;  /* 0x00000096356f7223 */ /* 0x000fe20000010098 */
[----:B------:R-:W-:Y:S01]  /*2d60*/  SHF.L.U32 R53, R139, 0x10, RZ ;  /* 0x000000108b357819 */ /* 0x000fe200000006ff */
[C---:B------:R-:W-:Y:S01]  /*2d70*/  FMUL.FTZ R61, R110.reuse, R61 ;  /* 0x0000003d6e3d7220 */ /* 0x040fe20000410000 */
[C---:B------:R-:W-:Y:S01]  /*2d80*/  FMUL.FTZ R148, R110.reuse, R151 ;  /* 0x000000976e947220 */ /* 0x040fe20000410000 */
[----:B------:R-:W-:Y:S01]  /*2d90*/  SHF.L.U32 R54, R25, 0x10, RZ ;  /* 0x0000001019367819 */ /* 0x000fe200000006ff */
[----:B------:R-:W-:Y:S01]  /*2da0*/  FMUL.FTZ R63, R110, R63 ;  /* 0x0000003f6e3f7220 */ /* 0x000fe20000410000 */
[----:B------:R-:W-:Y:S01]  /*2db0*/  SHF.L.U32 R150, R116, 0x10, RZ ;  /* 0x0000001074967819 */ /* 0x000fe200000006ff */
[----:B------:R-:W-:Y:S01]  /*2dc0*/  FFMA.FTZ R148, R148, R53, R55 ;  /* 0x0000003594947223 */ /* 0x000fe20000010037 */
[----:B------:R-:W-:Y:S01]  /*2dd0*/  FADD.FTZ R55, -R147, R56 ;  /* 0x0000003893377221 */ /* 0x000fe20000010100 */
[----:B------:R-:W-:Y:S01]  /*2de0*/  SHF.L.U32 R151, R42, 0x10, RZ ;  /* 0x000000102a977819 */ /* 0x000fe200000006ff */
[----:B------:R-:W-:Y:S01]  /*2df0*/  FMUL.FTZ R67, R110, R67 ;  /* 0x000000436e437220 */ /* 0x000fe20000410000 */
[----:B------:R-:W-:Y:S01]  /*2e00*/  FFMA.FTZ R53, R149, R54, R150 ;  /* 0x0000003695357223 */ /* 0x000fe20000010096 */
[----:B------:R-:W-:Y:S01]  /*2e10*/  SHF.L.U32 R149, R138, 0x10, RZ ;  /* 0x000000108a957819 */ /* 0x000fe200000006ff */
[----:B------:R-:W-:Y:S01]  /*2e20*/  FMUL.FTZ R54, R110, R55 ;  /* 0x000000376e367220 */ /* 0x000fe20000410000 */
[----:B------:R-:W-:Y:S01]  /*2e30*/  SHF.L.U32 R56, R24, 0x10, RZ ;  /* 0x0000001018387819 */ /* 0x000fe200000006ff */
[----:B------:R-:W-:-:S02]  /*2e40*/  IMAD.U32 R150, R115, 0x10000, RZ ;  /* 0x0001000073967824 */ /* 0x000fc400078e00ff */
[C---:B------:R-:W-:Y:S01]  /*2e50*/  FADD.FTZ R55, -R147.reuse, R58 ;  /* 0x0000003a93377221 */ /* 0x040fe20000010100 */
[----:B------:R-:W-:Y:S01]  /*2e60*/  FFMA.FTZ R54, R54, R149, R151 ;  /* 0x0000009536367223 */ /* 0x000fe20000010097 */
[----:B------:R-:W-:Y:S01]  /*2e70*/  FADD.FTZ R149, -R147, R59 ;  /* 0x0000003b93957221 */ /* 0x000fe20000010100 */
[----:B------:R-:W-:Y:S01]  /*2e80*/  FFMA.FTZ R59, R57, R56, R150 ;  /* 0x00000038393b7223 */ /* 0x000fe20000010096 */
[----:B------:R-:W-:Y:S01]  /*2e90*/  SHF.L.U32 R152, R137, 0x10, RZ ;  /* 0x0000001089987819 */ /* 0x000fe200000006ff */
[C---:B------:R-:W-:Y:S01]  /*2ea0*/  FMUL.FTZ R55, R110.reuse, R55 ;  /* 0x000000376e377220 */ /* 0x040fe20000410000 */
[----:B------:R-:W-:Y:S01]  /*2eb0*/  SHF.L.U32 R56, R43, 0x10, RZ ;  /* 0x000000102b387819 */ /* 0x000fe200000006ff */
[----:B------:R-:W-:Y:S01]  /*2ec0*/  FMUL.FTZ R149, R110, R149 ;  /* 0x000000956e957220 */ /* 0x000fe20000410000 */
[----:B------:R-:W-:Y:S01]  /*2ed0*/  SHF.L.U32 R58, R23, 0x10, RZ ;  /* 0x00000010173a7819 */ /* 0x000fe200000006ff */
[----:B------:R-:W-:Y:S01]  /*2ee0*/  FADD.FTZ R57, -R147, R60 ;  /* 0x0000003c93397221 */ /* 0x000fe20000010100 */
[----:B------:R-:W-:Y:S01]  /*2ef0*/  SHF.L.U32 R150, R114, 0x10, RZ ;  /* 0x0000001072967819 */ /* 0x000fe200000006ff */
[----:B------:R-:W-:Y:S01]  /*2f00*/  FFMA.FTZ R152, R55, R152, R56 ;  /* 0x0000009837987223 */ /* 0x000fe20000010038 */
[----:B------:R-:W-:Y:S01]  /*2f10*/  SHF.L.U32 R60, R121, 0x10, RZ ;  /* 0x00000010793c7819 */ /* 0x000fe200000006ff */
[----:B------:R-:W-:Y:S01]  /*2f20*/  FMUL.FTZ R56, R110, R57 ;  /* 0x000000396e387220 */ /* 0x000fe20000410000 */
[----:B------:R-:W-:Y:S01]  /*2f30*/  FADD.FTZ R57, -R147, R62 ;  /* 0x0000003e93397221 */ /* 0x000fe20000010100 */
        /* <DEDUP_REMOVED lines=11> */
[----:B------:R-:W-:-:S02]  /*2ff0*/  SHF.L.U32 R149, R132, 0x10, RZ ;  /* 0x0000001084957819 */ /* 0x000fc400000006ff */
[----:B------:R-:W-:Y:S01]  /*3000*/  SHF.L.U32 R151, R36, 0x10, RZ ;  /* 0x0000001024977819 */ /* 0x000fe200000006ff */
[----:B------:R-:W-:Y:S01]  /*3010*/  FFMA.FTZ R60, R57, R60, R58 ;  /* 0x0000003c393c7223 */ /* 0x000fe2000001003a */
[----:B------:R-:W-:Y:S01]  /*3020*/  FFMA.FTZ R57, R63, R62, R150 ;  /* 0x0000003e3f397223 */ /* 0x000fe20000010096 */
[----:B------:R-:W-:Y:S01]  /*3030*/  FADD.FTZ R63, -R147, R64 ;  /* 0x00000040933f7221 */ /* 0x000fe20000010100 */
[----:B------:R-:W-:Y:S01]  /*3040*/  SHF.L.U32 R62, R88, 0x10, RZ ;  /* 0x00000010583e7819 */ /* 0x000fe200000006ff */
[----:B------:R-:W-:Y:S01]  /*3050*/  FFMA.FTZ R56, R56, R149, R151 ;  /* 0x0000009538387223 */ /* 0x000fe20000010097 */
[----:B------:R-:W-:Y:S01]  /*3060*/  SHF.L.U32 R64, R119, 0x10, RZ ;  /* 0x0000001077407819 */ /* 0x000fe200000006ff */
[C---:B------:R-:W-:Y:S01]  /*3070*/  FMUL.FTZ R58, R110.reuse, R63 ;  /* 0x0000003f6e3a7220 */ /* 0x040fe20000410000 */
[----:B------:R-:W-:Y:S01]  /*3080*/  FMUL.FTZ R63, R110, R65 ;  /* 0x000000416e3f7220 */ /* 0x000fe20000410000 */
[----:B------:R-:W-:Y:S01]  /*3090*/  FADD.FTZ R65, -R147, R66 ;  /* 0x0000004293417221 */ /* 0x000fe20000010100 */
[----:B------:R-:W-:-:S02]  /*30a0*/  SHF.L.U32 R149, R130, 0x10, RZ ;  /* 0x0000001082957819 */ /* 0x000fc400000006ff */
[----:B------:R-:W-:Y:S01]  /*30b0*/  FFMA.FTZ R63, R63, R62, R64 ;  /* 0x0000003e3f3f7223 */ /* 0x000fe20000010040 */
[----:B------:R-:W-:Y:S02]  /*30c0*/  IMAD.U32 R62, R39, 0x10000, RZ ;  /* 0x00010000273e7824 */ /* 0x000fe400078e00ff */
[----:B------:R-:W-:Y:S01]  /*30d0*/  FMUL.FTZ R65, R110, R65 ;  /* 0x000000416e417220 */ /* 0x000fe20000410000 */
[----:B------:R-:W-:Y:S02]  /*30e0*/  SHF.L.U32 R151, R38, 0x10, RZ ;  /* 0x0000001026977819 */ /* 0x000fe400000006ff */
[----:B------:R-:W-:Y:S01]  /*30f0*/  SHF.L.U32 R64, R87, 0x10, RZ ;  /* 0x0000001057407819 */ /* 0x000fe200000006ff */
[----:B------:R-:W-:Y:S01]  /*3100*/  FFMA.FTZ R154, R65, R154, R62 ;  /* 0x0000009a419a7223 */ /* 0x000fe2000001003e */
[----:B------:R-:W-:Y:S01]  /*3110*/  SHF.L.U32 R66, R118, 0x10, RZ ;  /* 0x0000001076427819 */ /* 0x000fe200000006ff */
[----:B------:R-:W-:Y:S01]  /*3120*/  FADD.FTZ R65, -R147, R68 ;  /* 0x0000004493417221 */ /* 0x000fe20000010100 */
[----:B------:R-:W-:Y:S01]  /*3130*/  FFMA.FTZ R58, R58, R149, R151 ;  /* 0x000000953a3a7223 */ /* 0x000fe20000010097 */
[----:B------:R-:W-:-:S02]  /*3140*/  SHF.L.U32 R62, R32, 0x10, RZ ;  /* 0x00000010203e7819 */ /* 0x000fc400000006ff */
[----:B------:R-:W-:Y:S01]  /*3150*/  FFMA.FTZ R151, R67, R64, R66 ;  /* 0x0000004043977223 */ /* 0x000fe20000010042 */
[----:B------:R-:W-:Y:S01]  /*3160*/  SHF.L.U32 R66, R7, 0x10, RZ ;  /* 0x0000001007427819 */ /* 0x000fe200000006ff */
[----:B------:R-:W-:Y:S01]  /*3170*/  FMUL.FTZ R65, R110, R65 ;  /* 0x000000416e417220 */ /* 0x000fe20000410000 */
[----:B------:R-:W-:Y:S01]  /*3180*/  SHF.L.U32 R64, R98, 0x10, RZ ;  /* 0x0000001062407819 */ /* 0x000fe200000006ff */
[----:B------:R-:W-:Y:S01]  /*3190*/  FMUL.FTZ R67, R110, R69 ;  /* 0x000000456e437220 */ /* 0x000fe20000410000 */
[----:B------:R-:W-:Y:S01]  /*31a0*/  SHF.L.U32 R68, R125, 0x10, RZ ;  /* 0x000000107d447819 */ /* 0x000fe200000006ff */
[----:B------:R-:W-:Y:S01]  /*31b0*/  FFMA.FTZ R66, R65, R66, R62 ;  /* 0x0000004241427223 */ /* 0x000fe2000001003e */
[----:B------:R-:W-:Y:S01]  /*31c0*/  FADD.FTZ R65, -R147, R70 ;  /* 0x0000004693417221 */ /* 0x000fe20000010100 */
[----:B------:R-:W-:Y:S01]  /*31d0*/  SHF.L.U32 R150, R8, 0x10, RZ ;  /* 0x0000001008967819 */ /* 0x000fe200000006ff */
[----:B------:R-:W-:Y:S01]  /*31e0*/  IMAD.U32 R70, R122, 0x10000, RZ ;  /* 0x000100007a467824 */ /* 0x000fe200078e00ff */
[----:B------:R-:W-:Y:S01]  /*31f0*/  SHF.L.U32 R62, R33, 0x10, RZ ;  /* 0x00000010213e7819 */ /* 0x000fe200000006ff */
[----:B------:R-:W-:Y:S01]  /*3200*/  FFMA.FTZ R67, R67, R64, R68 ;  /* 0x0000004043437223 */ /* 0x000fe20000010044 */
[----:B------:R-:W-:Y:S01]  /*3210*/  FMUL.FTZ R65, R110, R65 ;  /* 0x000000416e417220 */ /* 0x000fe20000410000 */
[----:B------:R-:W-:-:S02]  /*3220*/  SHF.L.U32 R64, R97, 0x10, RZ ;  /* 0x0000001061407819 */ /* 0x000fc400000006ff */
[----:B------:R-:W-:Y:S01]  /*3230*/  SHF.L.U32 R68, R124, 0x10, RZ ;  /* 0x000000107c447819 */ /* 0x000fe200000006ff */
[----:B------:R-:W-:Y:S01]  /*3240*/  FFMA.FTZ R150, R65, R150, R62 ;  /* 0x0000009641967223 */ /* 0x000fe2000001003e */
[----:B------:R-:W-:Y:S01]  /*3250*/  FADD.FTZ R65, -R147, R72 ;  /* 0x0000004893417221 */ /* 0x000fe20000010100 */
[----:B------:R-:W-:Y:S02]  /*3260*/  SHF.L.U32 R72, R15, 0x10, RZ ;  /* 0x000000100f487819 */ /* 0x000fe400000006ff */
[----:B------:R-:W-:Y:S01]  /*3270*/  FFMA.FTZ R149, R71, R64, R68 ;  /* 0x0000004047957223 */ /* 0x000fe20000010044 */
[----:B------:R-:W-:Y:S01]  /*3280*/  SHF.L.U32 R64, R96, 0x10, RZ ;  /* 0x0000001060407819 */ /* 0x000fe200000006ff */
[----:B------:R-:W-:Y:S01]  /*3290*/  FMUL.FTZ R62, R110, R65 ;  /* 0x000000416e3e7220 */ /* 0x000fe20000410000 */
[----:B------:R-:W-:Y:S01]  /*32a0*/  SHF.L.U32 R68, R123, 0x10, RZ ;  /* 0x000000107b447819 */ /* 0x000fe200000006ff */
[----:B------:R-:W-:Y:S01]  /*32b0*/  FADD.FTZ R65, -R147, R74 ;  /* 0x0000004a93417221 */ /* 0x000fe20000010100 */
[----:B------:R-:W-:-:S02]  /*32c0*/  SHF.L.U32 R69, R9, 0x10, RZ ;  /* 0x0000001009457819 */ /* 0x000fc400000006ff */
        /* <DEDUP_REMOVED lines=15> */
[----:B------:R-:W-:Y:S01]  /*33c0*/  FFMA.FTZ R62, R62, R69, R71 ;  /* 0x000000453e3e7223 */ /* 0x000fe20000010047 */
[----:B------:R-:W-:Y:S01]  /*33d0*/  FFMA.FTZ R72, R65, R72, R64 ;  /* 0x0000004841487223 */ /* 0x000fe20000010040 */
[----:B------:R-:W-:Y:S01]  /*33e0*/  FADD.FTZ R65, -R147, R78 ;  /* 0x0000004e93417221 */ /* 0x000fe20000010100 */
[----:B------:R-:W-:Y:S01]  /*33f0*/  FFMA.FTZ R73, R73, R68, R70 ;  /* 0x0000004449497223 */ /* 0x000fe20000010046 */
[----:B------:R-:W-:Y:S01]  /*3400*/  SHF.L.U32 R64, R29, 0x10, RZ ;  /* 0x000000101d407819 */ /* 0x000fe200000006ff */
[----:B------:R-:W-:Y:S01]  /*3410*/  FADD.FTZ R77, -R147, R82 ;  /* 0x00000052934d7221 */ /* 0x000fe20000010100 */
[----:B------:R-:W-:Y:S01]  /*3420*/  SHF.L.U32 R68, R105, 0x10, RZ ;  /* 0x0000001069447819 */ /* 0x000fe200000006ff */
[----:B------:R-:W-:Y:S01]  /*3430*/  FMUL.FTZ R65, R110, R65 ;  /* 0x000000416e417220 */ /* 0x000fe20000410000 */
[----:B------:R-:W-:Y:S01]  /*3440*/  SHF.L.U32 R70, R128, 0x10, RZ ;  /* 0x0000001080467819 */ /* 0x000fe200000006ff */
[----:B------:R-:W-:Y:S01]  /*3450*/  FMUL.FTZ R78, R110, R81 ;  /* 0x000000516e4e7220 */ /* 0x000fe20000410000 */
[----:B------:R-:W-:Y:S01]  /*3460*/  SHF.L.U32 R71, R127, 0x10, RZ ;  /* 0x000000107f477819 */ /* 0x000fe200000006ff */
[----:B------:R-:W-:Y:S01]  /*3470*/  FFMA.FTZ R74, R65, R74, R64 ;  /* 0x0000004a414a7223 */ /* 0x000fe20000010040 */
[----:B------:R-:W-:Y:S01]  /*3480*/  FADD.FTZ R65, -R147, R80 ;  /* 0x0000005093417221 */ /* 0x000fe20000010100 */
[----:B------:R-:W-:Y:S01]  /*3490*/  FFMA.FTZ R75, R75, R68, R70 ;  /* 0x000000444b4b7223 */ /* 0x000fe20000010046 */
[----:B------:R-:W-:Y:S01]  /*34a0*/  SHF.L.U32 R64, R17, 0x10, RZ ;  /* 0x0000001011407819 */ /* 0x000fe200000006ff */
[----:B------:R-:W0:Y:S01]  /*34b0*/  LDC.64 R68, c[0x0][0x428] ;  /* 0x00010a00ff447b82 */ /* 0x000e220000000a00 */
[----:B------:R-:W-:Y:S01]  /*34c0*/  SHF.L.U32 R70, R30, 0x10, RZ ;  /* 0x000000101e467819 */ /* 0x000fe200000006ff */
[C---:B------:R-:W-:Y:S01]  /*34d0*/  FMUL.FTZ R65, R110.reuse, R65 ;  /* 0x000000416e417220 */ /* 0x040fe20000410000 */
[C---:B------:R-:W-:Y:S01]  /*34e0*/  FMUL.FTZ R77, R110.reuse, R77 ;  /* 0x0000004d6e4d7220 */ /* 0x040fe20000410000 */
[----:B------:R-:W-:Y:S01]  /*34f0*/  FMUL.FTZ R80, R110, R83 ;  /* 0x000000536e507220 */ /* 0x000fe20000410000 */
[----:B------:R-:W-:Y:S01]  /*3500*/  F2FP.BF16.F32.PACK_AB R55, R55, R152 ;  /* 0x000000983737723e */ /* 0x000fe200000010ff */
[----:B------:R-:W-:Y:S01]  /*3510*/  FFMA.FTZ R79, R65, R64, R70 ;  /* 0x00000040414f7223 */ /* 0x000fe20000010046 */
[----:B------:R-:W-:-:S02]  /*3520*/  SHF.L.U32 R65, R104, 0x10, RZ ;  /* 0x0000001068417819 */ /* 0x000fc400000006ff */
[----:B------:R-:W-:Y:S02]  /*3530*/  SHF.L.U32 R64, R18, 0x10, RZ ;  /* 0x0000001012407819 */ /* 0x000fe400000006ff */
[----:B------:R-:W-:Y:S01]  /*3540*/  SHF.L.U32 R70, R31, 0x10, RZ ;  /* 0x000000101f467819 */ /* 0x000fe200000006ff */
[----:B------:R-:W-:Y:S01]  /*3550*/  FFMA.FTZ R78, R78, R65, R71 ;  /* 0x000000414e4e7223 */ /* 0x000fe20000010047 */
[----:B------:R-:W-:Y:S02]  /*3560*/  SHF.L.U32 R71, R103, 0x10, RZ ;  /* 0x0000001067477819 */ /* 0x000fe400000006ff */
[----:B------:R-:W-:Y:S01]  /*3570*/  F2FP.BF16.F32.PACK_AB R54, R59, R54 ;  /* 0x000000363b36723e */ /* 0x000fe200000010ff */
[----:B------:R-:W-:Y:S01]  /*3580*/  FFMA.FTZ R81, R77, R64, R70 ;  /* 0x000000404d517223 */ /* 0x000fe20000010046 */
[----:B------:R-:W-:Y:S01]  /*3590*/  SHF.L.U32 R77, R126, 0x10, RZ ;  /* 0x000000107e4d7819 */ /* 0x000fe200000006ff */
[----:B------:R-:W1:Y:S01]  /*35a0*/  @!P1 LDC.64 R64, c[0x0][0x3c8] ;  /* 0x0000f200ff409b82 */ /* 0x000e620000000a00 */
[----:B------:R-:W-:-:S02]  /*35b0*/  F2FP.BF16.F32.PACK_AB R53, R53, R148 ;  /* 0x000000943535723e */ /* 0x000fc400000010ff */
[----:B------:R-:W-:Y:S01]  /*35c0*/  F2FP.BF16.F32.PACK_AB R52, R111, R52 ;  /* 0x000000346f34723e */ /* 0x000fe200000010ff */
[----:B------:R-:W-:Y:S01]  /*35d0*/  FFMA.FTZ R80, R80, R71, R77 ;  /* 0x0000004750507223 */ /* 0x000fe2000001004d */
[----:B------:R-:W-:Y:S01]  /*35e0*/  F2FP.BF16.F32.PACK_AB R59, R151, R154 ;  /* 0x0000009a973b723e */ /* 0x000fe200000010ff */
        /* <DEDUP_REMOVED lines=11> */
[----:B------:R-:W0:Y:S01]  /*36a0*/  LDC.64 R68, c[0x0][0x380] ;  /* 0x0000e000ff447b82 */ /* 0x000e220000000a00 */
[----:B------:R-:W-:Y:S02]  /*36b0*/  F2FP.BF16.F32.PACK_AB R67, R80, R81 ;  /* 0x000000515043723e */ /* 0x000fe400000010ff */
[----:B------:R-:W-:Y:S01]  /*36c0*/  F2FP.BF16.F32.PACK_AB R66, R78, R79 ;  /* 0x0000004f4e42723e */ /* 0x000fe200000010ff */
[----:B-1----:R-:W-:Y:S01]  /*36d0*/  @!P1 IMAD.WIDE R144, R141, 0x4, R64 ;  /* 0x000000048d909825 */ /* 0x002fe200078e0240 */
[----:B------:R-:W-:Y:S02]  /*36e0*/  F2FP.BF16.F32.PACK_AB R65, R75, R74 ;  /* 0x0000004a4b41723e */ /* 0x000fe400000010ff */
[----:B------:R-:W-:-:S02]  /*36f0*/  F2FP.BF16.F32.PACK_AB R64, R73, R72 ;  /* 0x000000484940723e */ /* 0x000fc400000010ff */
[----:B------:R1:W-:Y:S04]  /*3700*/  @!P1 STG.E desc[UR6][R144.64], R110 ;  /* 0x0000006e90009986 */ /* 0x0003e8000c101906 */
[----:B------:R1:W-:Y:S04]  /*3710*/  STG.E.128 desc[UR6][R70.64], R52 ;  /* 0x0000003446007986 */ /* 0x0003e8000c101d06 */
[----:B------:R1:W-:Y:S04]  /*3720*/  STG.E.128 desc[UR6][R76.64], R56 ;  /* 0x000000384c007986 */ /* 0x0003e8000c101d06 */
[----:B------:R1:W-:Y:S01]  /*3730*/  STG.E.128 desc[UR6][R82.64], R60 ;  /* 0x0000003c52007986 */ /* 0x0003e2000c101d06 */
[----:B0-----:R-:W-:-:S03]  /*3740*/  IADD3 R141, PT, PT, R141, R68, RZ ;  /* 0x000000448d8d7210 */ /* 0x001fc60007ffe0ff */
[----:B------:R1:W-:Y:S01]  /*3750*/  STG.E.128 desc[UR6][R146.64], R64 ;  /* 0x0000004092007986 */ /* 0x0003e2000c101d06 */
[----:B------:R-:W-:-:S13]  /*3760*/  ISETP.GE.AND P1, PT, R141, R69, PT ;  /* 0x000000458d00720c */ /* 0x000fda0003f26270 */
[----:B------:R-:W-:Y:S05]  /*3770*/  @!P1 BRA `(.L_x_8190) ;  /* 0xffffffd0009c9947 */ /* 0x000fea000383ffff */
[----:B------:R-:W-:Y:S05]  /*3780*/  EXIT ;  /* 0x000000000000794d */ /* 0x000fea0003800000 */
.L_x_8191:
        /* <DEDUP_REMOVED lines=15> */
.L_x_27251:


//--------------------- .text._ZN10layer_norm13ln_fwd_kernelINS_13Kernel_traitsI13__nv_bfloat16S2_fS2_fjLj4096ELj1ELj1ELj4ELj16ENS_18Kernel_traits_baseILj4096ES2_S2_fS2_fjLj128EEEEELb0ELb1ELb1ELb0EEEvNS_9FwdParamsE --------------------------
	.section	.text._ZN10layer_norm13ln_fwd_kernelINS_13Kernel_traitsI13__nv_bfloat16S2_fS2_fjLj4096ELj1ELj1ELj4ELj16ENS_18Kernel_traits_baseILj4096ES2_S2_fS2_fjLj128EEEEELb0ELb1ELb1ELb0EEEvNS_9FwdParamsE,"ax",@progbits
	.align	128
        .global         _ZN10layer_norm13ln_fwd_kernelINS_13Kernel_traitsI13__nv_bfloat16S2_fS2_fjLj4096ELj1ELj1ELj4ELj16ENS_18Kernel_traits_baseILj4096ES2_S2_fS2_fjLj128EEEEELb0ELb1ELb1ELb0EEEvNS_9FwdParamsE
        .type           _ZN10layer_norm13ln_fwd_kernelINS_13Kernel_traitsI13__nv_bfloat16S2_fS2_fjLj4096ELj1ELj1ELj4ELj16ENS_18Kernel_traits_baseILj4096ES2_S2_fS2_fjLj128EEEEELb0ELb1ELb1ELb0EEEvNS_9FwdParamsE,@function
        .size           _ZN10layer_norm13ln_fwd_kernelINS_13Kernel_traitsI13__nv_bfloat16S2_fS2_fjLj4096ELj1ELj1ELj4ELj16ENS_18Kernel_traits_baseILj4096ES2_S2_fS2_fjLj128EEEEELb0ELb1ELb1ELb0EEEvNS_9FwdParamsE,(.L_x_27252 - _ZN10layer_norm13ln_fwd_kernelINS_13Kernel_traitsI13__nv_bfloat16S2_fS2_fjLj4096ELj1ELj1ELj4ELj16ENS_18Kernel_traits_baseILj4096ES2_S2_fS2_fjLj128EEEEELb0ELb1ELb1ELb0EEEvNS_9FwdParamsE)
        .other          _ZN10layer_norm13ln_fwd_kernelINS_13Kernel_traitsI13__nv_bfloat16S2_fS2_fjLj4096ELj1ELj1ELj4ELj16ENS_18Kernel_traits_baseILj4096ES2_S2_fS2_fjLj128EEEEELb0ELb1ELb1ELb0EEEvNS_9FwdParamsE,@"STO_CUDA_ENTRY STV_DEFAULT"
_ZN10layer_norm13ln_fwd_kernelINS_13Kernel_traitsI13__nv_bfloat16S2_fS2_fjLj4096ELj1ELj1ELj4ELj16ENS_18Kernel_traits_baseILj4096ES2_S2_fS2_fjLj128EEEEELb0ELb1ELb1ELb0EEEvNS_9FwdParamsE:
.text._ZN10layer_norm13ln_fwd_kernelINS_13Kernel_traitsI13__nv_bfloat16S2_fS2_fjLj4096ELj1ELj1ELj4ELj16ENS_18Kernel_traits_baseILj4096ES2_S2_fS2_fjLj128EEEEELb0ELb1ELb1ELb0EEEvNS_9FwdParamsE:
        /* <DEDUP_REMOVED lines=62> */
.L_x_8193:
        /* <DEDUP_REMOVED lines=42> */
.L_x_8194:
[----:B------:R-:W-:Y:S05]  /*0680*/  BSYNC.RECONVERGENT B0 ;  /* 0x0000000000007941 */ /* 0x000fea0003800200 */
.L_x_8192:
        /* <DEDUP_REMOVED lines=10> */
[----:B------:R-:W1:Y:S01]  /*0730*/  LDCU UR21, c[0x0][0x388] ;  /* 0x00007100ff1577ac */ /* 0x000e620008000800 */
[----:B------:R-:W-:Y:S01]  /*0740*/  PRMT R6, R58, 0x7632, R6 ;  /* 0x000076323a067816 */ /* 0x000fe20000000006 */
[----:B------:R-:W-:Y:S01]  /*0750*/  IMAD R68, R68, -0x20, R2 ;  /* 0xffffffe044447824 */ /* 0x000fe200078e0202 */
[----:B------:R-:W-:Y:S01]  /*0760*/  VIADDMNMX R2, R2, -R69, RZ, !PT ;  /* 0x8000004502027246 */ /* 0x000fe200078001ff */
[----:B------:R-:W2:Y:S01]  /*0770*/  LDCU.U8 UR16, c[0x0][0x410] ;  /* 0x00008200ff1077ac */ /* 0x000ea20008000000 */
[----:B------:R-:W-:-:S02]  /*0780*/  LOP3.LUT R3, R70, 0xffffff00, RZ, 0xc0, !PT ;  /* 0xffffff0046037812 */ /* 0x000fc400078ec0ff */
[----:B------:R-:W-:Y:S01]  /*0790*/  VIMNMX R68, PT, PT, RZ, R68, !PT ;  /* 0x00000044ff447248 */ /* 0x000fe20007fe0100 */
[----:B------:R-:W3:Y:S01]  /*07a0*/  LDCU UR17, c[0x0][0x400] ;  /* 0x00008000ff1177ac */ /* 0x000ee20008000800 */
[----:B------:R-:W-:Y:S02]  /*07b0*/  VIMNMX R2, PT, PT, R2, 0x20, PT ;  /* 0x0000002002027848 */ /* 0x000fe40003fe0100 */
[----:B------:R-:W-:Y:S01]  /*07c0*/  VIMNMX R4, PT, PT, R68, 0x20, PT ;  /* 0x0000002044047848 */ /* 0x000fe20003fe0100 */
[----:B------:R-:W4:Y:S01]  /*07d0*/  LDCU.64 UR14, c[0x0][0x3a0] ;  /* 0x00007400ff0e77ac */ /* 0x000f220008000a00 */
[-C--:B------:R-:W-:Y:S02]  /*07e0*/  LEA R68, R2, R3.reuse, 0x3 ;  /* 0x0000000302447211 */ /* 0x080fe400078e18ff */
[----:B------:R-:W-:Y:S01]  /*07f0*/  LEA R2, R4, R3, 0x3 ;  /* 0x0000000304027211 */ /* 0x000fe200078e18ff */
[----:B------:R-:W0:Y:S01]  /*0800*/  LDCU.128 UR8, c[0x0][0x3f0] ;  /* 0x00007e00ff0877ac */ /* 0x000e220008000c00 */
[----:B------:R-:W-:-:S02]  /*0810*/  I2FP.F32.U32 R68, R68 ;  /* 0x0000004400447245 */ /* 0x000fc40000201000 */
[----:B------:R-:W-:Y:S01]  /*0820*/  PRMT R3, R63, 0x7632, R3 ;  /* 0x000076323f037816 */ /* 0x000fe20000000003 */
[----:B------:R-:W0:Y:S01]  /*0830*/  LDCU.64 UR18, c[0x0][0x380] ;  /* 0x00007000ff1277ac */ /* 0x000e220008000a00 */
[----:B------:R0:W0:Y:S01]  /*0840*/  MUFU.RCP R138, R68 ;  /* 0x00000044008a7308 */ /* 0x0000220000001000 */
        /* <DEDUP_REMOVED lines=44> */
[----:B01234-:R-:W-:-:S07]  /*0b10*/  PRMT R149, R28, 0x7632, R149 ;  /* 0x000076321c957816 */ /* 0x01ffce0000000095 */
.L_x_8224:
[----:B------:R-:W-:-:S06]  /*0b20*/  UIMAD.WIDE UR4, UR7, 0x4, UR8 ;  /* 0x00000004070478a5 */ /* 0x000fcc000f8e0208 */
[----:B0123--:R-:W-:Y:S02]  /*0b30*/  MOV R114, UR4 ;  /* 0x0000000400727c02 */ /* 0x00ffe40008000f00 */
[----:B------:R-:W-:-:S05]  /*0b40*/  MOV R115, UR5 ;  /* 0x0000000500737c02 */ /* 0x000fca0008000f00 */
[----:B------:R-:W2:Y:S01]  /*0b50*/  LDG.E R114, desc[UR12][R114.64] ;  /* 0x0000000c72727981 */ /* 0x000ea2000c1e1900 */
[----:B------:R-:W-:-:S06]  /*0b60*/  UIMAD.WIDE UR4, UR7, 0x4, UR10 ;  /* 0x00000004070478a5 */ /* 0x000fcc000f8e020a */
[----:B------:R-:W-:Y:S01]  /*0b70*/  MOV R112, UR4 ;  /* 0x0000000400707c02 */ /* 0x000fe20008000f00 */
[----:B------:R-:W-:-:S05]  /*0b80*/  IMAD.U32 R113, RZ, RZ, UR5 ;  /* 0x00000005ff717e24 */ /* 0x000fca000f8e00ff */
[----:B------:R-:W3:Y:S01]  /*0b90*/  LDG.E R112, desc[UR12][R112.64] ;  /* 0x0000000c70707981 */ /* 0x000ee2000c1e1900 */
[----:B------:R-:W-:Y:S01]  /*0ba0*/  ISETP.GE.U32.AND P2, PT, R0, 0x80, PT ;  /* 0x000000800000780c */ /* 0x000fe20003f46070 */
[----:B------:R-:W-:Y:S01]  /*0bb0*/  BSSY.RECONVERGENT B0, `(.L_x_8195) ;  /* 0x000008b000007945 */ /* 0x000fe20003800200 */
[----:B------:R-:W-:Y:S01]  /*0bc0*/  HFMA2 R131, -RZ, RZ, 0, 0 ;  /* 0x00000000ff837431 */ /* 0x000fe200000001ff */
[----:B------:R-:W0:Y:S01]  /*0bd0*/  S2R R151, SR_TID.X ;  /* 0x0000000000977919 */ /* 0x000e220000002100 */
        /* <DEDUP_REMOVED lines=13> */
[-C--:B0-----:R-:W-:Y:S02]  /*0cb0*/  @P1 LEA.HI.SX32 R131, R114, R151.reuse, 0x1d ;  /* 0x0000009772831211 */ /* 0x081fe400078feaff */
        /* <DEDUP_REMOVED lines=8> */
.L_x_8197:
[----:B------:R-:W-:Y:S05]  /*0d40*/  BRA.U !UP0, `(.L_x_8198) ;  /* 0x0000000108e87547 */ /* 0x000fea000b800000 */
[----:B------:R-:W0:Y:S02]  /*0d50*/  LDC.64 R80, c[0x0][0x3a0] ;  /* 0x0000e800ff507b82 */ /* 0x000e240000000a00 */
[----:B0-----:R-:W-:-:S05]  /*0d60*/  IMAD.WIDE.U32 R80, R115, 0x20, R80 ;  /* 0x0000002073507825 */ /* 0x001fca00078e0050 */
[----:B------:R-:W2:Y:S04]  /*0d70*/  LDG.E.128 R72, desc[UR12][R80.64] ;  /* 0x0000000c50487981 */ /* 0x000ea8000c1e1d00 */
[----:B------:R0:W3:Y:S01]  /*0d80*/  LDG.E.128 R76, desc[UR12][R80.64+0x10] ;  /* 0x0000100c504c7981 */ /* 0x0000e2000c1e1d00 */
[----:B------:R-:W-:-:S13]  /*0d90*/  ISETP.LT.AND P0, PT, RZ, UR20, PT ;  /* 0x00000014ff007c0c */ /* 0x000fda000bf01270 */
[----:B------:R-:W1:Y:S01]  /*0da0*/  @P0 LDC R153, c[0x0][0x40c] ;  /* 0x00010300ff990b82 */ /* 0x000e620000000800 */
[C---:B-----5:R-:W-:Y:S02]  /*0db0*/  @P0 PRMT R84, R68.reuse, 0x7632, R84 ;  /* 0x0000763244540816 */ /* 0x060fe40000000054 */
[----:B------:R-:W-:Y:S02]  /*0dc0*/  @P0 SHF.L.U32 R82, R68, 0x10, RZ ;  /* 0x0000001044520819 */ /* 0x000fe400000006ff */
[----:B------:R-:W-:Y:S02]  /*0dd0*/  @P0 SHF.L.U32 R84, R84, 0x10, RZ ;  /* 0x0000001054540819 */ /* 0x000fe400000006ff */
[----:B------:R-:W-:Y:S01]  /*0de0*/  @P0 SHF.L.U32 R83, R28, 0x10, RZ ;  /* 0x000000101c530819 */ /* 0x000fe200000006ff */
[----:B------:R-:W0:Y:S01]  /*0df0*/  @P0 LDC R113, c[0x0][0x40c] ;  /* 0x00010300ff710b82 */ /* 0x000e220000000800 */
[C---:B------:R-:W-:Y:S02]  /*0e00*/  @P0 PRMT R87, R69.reuse, 0x7632, R87 ;  /* 0x0000763245570816 */ /* 0x040fe40000000057 */
[----:B------:R-:W-:-:S02]  /*0e10*/  @P0 SHF.L.U32 R86, R69, 0x10, RZ ;  /* 0x0000001045560819 */ /* 0x000fc400000006ff */
[----:B------:R-:W-:Y:S01]  /*0e20*/  @P0 SHF.L.U32 R130, R31, 0x10, RZ ;  /* 0x000000101f820819 */ /* 0x000fe200000006ff */
[----:B------:R-:W-:Y:S02]  /*0e30*/  @P0 IMAD.U32 R112, R87, 0x10000, RZ ;  /* 0x0001000057700824 */ /* 0x000fe400078e00ff */
[----:B------:R-:W4:Y:S08]  /*0e40*/  @P0 LDC R155, c[0x0][0x40c] ;  /* 0x00010300ff9b0b82 */ /* 0x000f300000000800 */
[----:B------:R-:W4:Y:S01]  /*0e50*/  @P0 LDC R157, c[0x0][0x40c] ;  /* 0x00010300ff9d0b82 */ /* 0x000f220000000800 */
[----:B-1----:R-:W-:-:S07]  /*0e60*/  @P0 FMUL.FTZ R84, R84, R153 ;  /* 0x0000009954540220 */ /* 0x002fce0000410000 */
[----:B------:R-:W1:Y:S01]  /*0e70*/  @P0 LDC R114, c[0x0][0x40c] ;  /* 0x00010300ff720b82 */ /* 0x000e620000000800 */
[----:B0-----:R-:W-:Y:S01]  /*0e80*/  @P0 FMUL.FTZ R81, R82, R113 ;  /* 0x0000007152510220 */ /* 0x001fe20000410000 */
[----:B------:R-:W-:-:S06]  /*0e90*/  @P0 SHF.L.U32 R113, R70, 0x10, RZ ;  /* 0x0000001046710819 */ /* 0x000fcc00000006ff */
[----:B------:R-:W0:Y:S01]  /*0ea0*/  @P0 LDC R85, c[0x0][0x40c] ;  /* 0x00010300ff550b82 */ /* 0x000e220000000800 */
[----:B----4-:R-:W-:Y:S01]  /*0eb0*/  @P0 FMUL.FTZ R87, R86, R155 ;  /* 0x0000009b56570220 */ /* 0x010fe20000410000 */
[----:B------:R-:W-:-:S06]  /*0ec0*/  @P0 SHF.L.U32 R86, R29, 0x10, RZ ;  /* 0x000000101d560819 */ /* 0x000fcc00000006ff */
[----:B------:R-:W4:Y:S01]  /*0ed0*/  @P0 LDC R153, c[0x0][0x40c] ;  /* 0x00010300ff990b82 */ /* 0x000f220000000800 */
[----:B------:R-:W-:Y:S01]  /*0ee0*/  @P0 FMUL.FTZ R112, R112, R157 ;  /* 0x0000009d70700220 */ /* 0x000fe20000410000 */
[----:B-1----:R-:W-:Y:S01]  /*0ef0*/  @P0 FMUL.FTZ R113, R113, R114 ;  /* 0x0000007271710220 */ /* 0x002fe20000410000 */
[----:B--2---:R-:W-:Y:S01]  /*0f00*/  @!P0 MOV R80, R72 ;  /* 0x0000004800508202 */ /* 0x004fe20000000f00 */
[----:B------:R-:W-:Y:S01]  /*0f10*/  @P0 FFMA.FTZ R80, R81, R83, R72 ;  /* 0x0000005351500223 */ /* 0x000fe20000010048 */
[----:B------:R-:W-:Y:S02]  /*0f20*/  @P0 SHF.L.U32 R83, R149, 0x10, RZ ;  /* 0x0000001095530819 */ /* 0x000fe400000006ff */
[----:B------:R-:W-:Y:S02]  /*0f30*/  MOV R81, R73 ;  /* 0x0000004900517202 */ /* 0x000fe40000000f00 */
[----:B------:R-:W-:Y:S01]  /*0f40*/  MOV R82, R74 ;  /* 0x0000004a00527202 */ /* 0x000fe20000000f00 */
[----:B------:R-:W-:Y:S01]  /*0f50*/  @P0 FFMA.FTZ R81, R84, R83, R73 ;  /* 0x0000005354510223 */ /* 0x000fe20000010049 */
[----:B------:R-:W-:Y:S01]  /*0f60*/  @P0 PRMT R83, R70, 0x7632, R83 ;  /* 0x0000763246530816 */ /* 0x000fe20000000053 */
[----:B------:R-:W-:Y:S01]  /*0f70*/  @P0 FFMA.FTZ R82, R87, R86, R74 ;  /* 0x0000005657520223 */ /* 0x000fe2000001004a */
[----:B------:R-:W-:Y:S01]  /*0f80*/  @P0 SHF.L.U32 R86, R148, 0x10, RZ ;  /* 0x0000001094560819 */ /* 0x000fe200000006ff */
[----:B------:R-:W-:Y:S01]  /*0f90*/  @P0 IMAD.U32 R87, R30, 0x10000, RZ ;  /* 0x000100001e570824 */ /* 0x000fe200078e00ff */
[----:B------:R-:W-:-:S02]  /*0fa0*/  @P0 SHF.L.U32 R114, R83, 0x10, RZ ;  /* 0x0000001053720819 */ /* 0x000fc400000006ff */
[----:B------:R-:W-:Y:S01]  /*0fb0*/  MOV R83, R75 ;  /* 0x0000004b00537202 */ /* 0x000fe20000000f00 */
[----:B------:R-:W-:Y:S01]  /*0fc0*/  @P0 FFMA.FTZ R83, R112, R86, R75 ;  /* 0x0000005670530223 */ /* 0x000fe2000001004b */
[----:B------:R-:W-:Y:S01]  /*0fd0*/  @P0 SHF.L.U32 R112, R71, 0x10, RZ ;  /* 0x0000001047700819 */ /* 0x000fe200000006ff */
[----:B0-----:R-:W-:Y:S01]  /*0fe0*/  @P0 FMUL.FTZ R114, R114, R85 ;  /* 0x0000005572720220 */ /* 0x001fe20000410000 */
[----:B---3--:R-:W-:Y:S01]  /*0ff0*/  MOV R84, R76 ;  /* 0x0000004c00547202 */ /* 0x008fe20000000f00 */
[----:B------:R-:W-:Y:S01]  /*1000*/  @P0 FFMA.FTZ R84, R113, R87, R76 ;  /* 0x0000005771540223 */ /* 0x000fe2000001004c */
[----:B------:R-:W-:Y:S01]  /*1010*/  @P0 SHF.L.U32 R87, R147, 0x10, RZ ;  /* 0x0000001093570819 */ /* 0x000fe200000006ff */
[----:B----4-:R-:W-:Y:S01]  /*1020*/  @P0 FMUL.FTZ R113, R112, R153 ;  /* 0x0000009970710220 */ /* 0x010fe20000410000 */
[----:B------:R-:W-:Y:S01]  /*1030*/  MOV R85, R77 ;  /* 0x0000004d00557202 */ /* 0x000fe20000000f00 */
[--C-:B------:R-:W-:Y:S02]  /*1040*/  IMAD.MOV.U32 R86, RZ, RZ, R78.reuse ;  /* 0x000000ffff567224 */ /* 0x100fe400078e004e */
[----:B------:R-:W-:Y:S01]  /*1050*/  @P0 FFMA.FTZ R85, R114, R87, R77 ;  /* 0x0000005772550223 */ /* 0x000fe2000001004d */
[----:B------:R-:W-:Y:S01]  /*1060*/  @P0 FFMA.FTZ R86, R113, R130, R78 ;  /* 0x0000008271560223 */ /* 0x000fe2000001004e */
[----:B------:R-:W-:Y:S01]  /*1070*/  MOV R87, R79 ;  /* 0x0000004f00577202 */ /* 0x000fe20000000f00 */
[----:B------:R-:W-:Y:S06]  /*1080*/  @!P0 BRA `(.L_x_8199) ;  /* 0x0000000000dc8947 */ /* 0x000fec0003800000 */
[----:B------:R-:W-:Y:S02]  /*1090*/  PRMT R87, R71, 0x7632, R87 ;  /* 0x0000763247577816 */ /* 0x000fe40000000057 */
[----:B------:R-:W-:Y:S02]  /*10a0*/  SHF.L.U32 R113, R146, 0x10, RZ ;  /* 0x0000001092717819 */ /* 0x000fe400000006ff */
[----:B------:R-:W-:-:S05]  /*10b0*/  SHF.L.U32 R87, R87, 0x10, RZ ;  /* 0x0000001057577819 */ /* 0x000fca00000006ff */
[----:B------:R-:W-:-:S04]  /*10c0*/  FMUL.FTZ R112, R87, UR22 ;  /* 0x0000001657707c20 */ /* 0x000fc80008410000 */
[----:B------:R-:W-:Y:S01]  /*10d0*/  FFMA.FTZ R87, R112, R113, R79 ;  /* 0x0000007170577223 */ /* 0x000fe2000001004f */
[----:B------:R-:W-:Y:S06]  /*10e0*/  BRA `(.L_x_8199) ;  /* 0x0000000000c47947 */ /* 0x000fec0003800000 */
.L_x_8198:
[----:B------:R-:W0:Y:S01]  /*10f0*/  @P1 LDC R82, c[0x0][0x40c] ;  /* 0x00010300ff521b82 */ /* 0x000e220000000800 */
[C---:B-----5:R-:W-:Y:S01]  /*1100*/  @P1 PRMT R80, R68.reuse, 0x7632, R80 ;  /* 0x0000763244501816 */ /* 0x060fe20000000050 */
        /* <DEDUP_REMOVED lines=11> */
[----:B------:R-:W-:-:S04]  /*11c0*/  @P1 PRMT R80, R69, 0x7632, R80 ;  /* 0x0000763245501816 */ /* 0x000fc80000000050 */
[----:B------:R-:W-:Y:S02]  /*11d0*/  @P1 SHF.L.U32 R83, R80, 0x10, RZ ;  /* 0x0000001050531819 */ /* 0x000fe400000006ff */
[----:B------:R-:W-:Y:S01]  /*11e0*/  CS2R R80, SRZ ;  /* 0x0000000000507805 */ /* 0x000fe2000001ff00 */
[----:B------:R-:W1:Y:S01]  /*11f0*/  @P1 LDC R114, c[0x0][0x40c] ;  /* 0x00010300ff721b82 */ /* 0x000e620000000800 */
[----:B------:R-:W-:Y:S01]  /*1200*/  @P1 FMUL.FTZ R80, R85, R86 ;  /* 0x0000005655501220 */ /* 0x000fe20000410000 */
[----:B------:R-:W-:Y:S01]  /*1210*/  @P1 SHF.L.U32 R86, R29, 0x10, RZ ;  /* 0x000000101d561819 */ /* 0x000fe200000006ff */
[----:B--2---:R-:W-:Y:S01]  /*1220*/  @P1 FMUL.FTZ R113, R84, R113 ;  /* 0x0000007154711220 */ /* 0x004fe20000410000 */
[----:B------:R-:W-:Y:S01]  /*1230*/  @P1 FMUL.FTZ R81, R82, R87 ;  /* 0x0000005752511220 */ /* 0x000fe20000410000 */
[----:B------:R-:W-:Y:S02]  /*1240*/  @P1 PRMT R85, R70, 0x7632, R85 ;  /* 0x0000763246551816 */ /* 0x000fe40000000055 */
[----:B------:R-:W-:Y:S01]  /*1250*/  @P1 SHF.L.U32 R87, R148, 0x10, RZ ;  /* 0x0000001094571819 */ /* 0x000fe200000006ff */
[----:B------:R-:W2:Y:S01]  /*1260*/  @P1 LDC R155, c[0x0][0x40c] ;  /* 0x00010300ff9b1b82 */ /* 0x000ea20000000800 */
[----:B---3--:R-:W-:Y:S01]  /*1270*/  @P1 FMUL.FTZ R84, R83, R112 ;  /* 0x0000007053541220 */ /* 0x008fe20000410000 */
[----:B------:R-:W-:-:S02]  /*1280*/  CS2R R82, SRZ ;  /* 0x0000000000527805 */ /* 0x000fc4000001ff00 */
[----:B------:R-:W-:Y:S01]  /*1290*/  @P1 SHF.L.U32 R85, R85, 0x10, RZ ;  /* 0x0000001055551819 */ /* 0x000fe200000006ff */
[----:B------:R-:W-:Y:S01]  /*12a0*/  @P1 FMUL.FTZ R82, R113, R86 ;  /* 0x0000005671521220 */ /* 0x000fe20000410000 */
[----:B------:R-:W-:Y:S01]  /*12b0*/  @P1 SHF.L.U32 R86, R70, 0x10, RZ ;  /* 0x0000001046561819 */ /* 0x000fe200000006ff */
[----:B------:R-:W-:Y:S01]  /*12c0*/  @P1 FMUL.FTZ R83, R84, R87 ;  /* 0x0000005754531220 */ /* 0x000fe20000410000 */
[----:B------:R-:W-:Y:S01]  /*12d0*/  @P1 SHF.L.U32 R112, R30, 0x10, RZ ;  /* 0x000000101e701819 */ /* 0x000fe200000006ff */
[----:B------:R-:W3:Y:S01]  /*12e0*/  @P1 LDC R130, c[0x0][0x40c] ;  /* 0x00010300ff821b82 */ /* 0x000ee20000000800 */
[----:B------:R-:W-:Y:S02]  /*12f0*/  HFMA2 R84, -RZ, RZ, 0, 0 ;  /* 0x00000000ff547431 */ /* 0x000fe400000001ff */
[----:B0-----:R-:W-:Y:S01]  /*1300*/  @P1 FMUL.FTZ R153, R86, R153 ;  /* 0x0000009956991220 */ /* 0x001fe20000410000 */
[----:B------:R-:W-:-:S03]  /*1310*/  @P1 SHF.L.U32 R113, R147, 0x10, RZ ;  /* 0x0000001093711819 */ /* 0x000fc600000006ff */
[----:B------:R-:W-:Y:S01]  /*1320*/  @P1 FMUL.FTZ R84, R153, R112 ;  /* 0x0000007099541220 */ /* 0x000fe20000410000 */
[----:B------:R-:W-:Y:S02]  /*1330*/  @P1 IMAD.U32 R112, R71, 0x10000, RZ ;  /* 0x0001000047701824 */ /* 0x000fe400078e00ff */
[----:B-1----:R-:W-:Y:S01]  /*1340*/  @P1 FMUL.FTZ R86, R85, R114 ;  /* 0x0000007255561220 */ /* 0x002fe20000410000 */
[----:B------:R-:W-:Y:S02]  /*1350*/  @P1 PRMT R85, R71, 0x7632, R85 ;  /* 0x0000763247551816 */ /* 0x000fe40000000055 */
[----:B------:R-:W-:Y:S02]  /*1360*/  @P1 SHF.L.U32 R114, R31, 0x10, RZ ;  /* 0x000000101f721819 */ /* 0x000fe400000006ff */
[----:B------:R-:W-:Y:S02]  /*1370*/  @P1 SHF.L.U32 R87, R85, 0x10, RZ ;  /* 0x0000001055571819 */ /* 0x000fe400000006ff */
[----:B------:R-:W-:Y:S01]  /*1380*/  MOV R85, RZ ;  /* 0x000000ff00557202 */ /* 0x000fe20000000f00 */
[----:B------:R-:W-:Y:S01]  /*1390*/  @P1 FMUL.FTZ R85, R86, R113 ;  /* 0x0000007156551220 */ /* 0x000fe20000410000 */
[----:B--2---:R-:W-:Y:S01]  /*13a0*/  @P1 FMUL.FTZ R155, R112, R155 ;  /* 0x0000009b709b1220 */ /* 0x004fe20000410000 */
[----:B------:R-:W-:Y:S01]  /*13b0*/  @P1 SHF.L.U32 R113, R146, 0x10, RZ ;  /* 0x0000001092711819 */ /* 0x000fe200000006ff */
[----:B---3--:R-:W-:Y:S01]  /*13c0*/  @P1 FMUL.FTZ R112, R87, R130 ;  /* 0x0000008257701220 */ /* 0x008fe20000410000 */
[----:B------:R-:W-:-:S02]  /*13d0*/  CS2R R86, SRZ ;  /* 0x0000000000567805 */ /* 0x000fc4000001ff00 */
[----:B------:R-:W-:Y:S01]  /*13e0*/  @P1 FMUL.FTZ R86, R155, R114 ;  /* 0x000000729b561220 */ /* 0x000fe20000410000 */
[----:B------:R-:W-:-:S07]  /*13f0*/  @P1 FMUL.FTZ R87, R112, R113 ;  /* 0x0000007170571220 */ /* 0x000fce0000410000 */
.L_x_8199:
[----:B------:R-:W0:Y:S01]  /*1400*/  LDC.64 R112, c[0x0][0x3a8] ;  /* 0x0000ea00ff707b82 */ /* 0x000e220000000a00 */
[----:B------:R-:W-:Y:S01]  /*1410*/  IADD3 R131, PT, PT, R131, 0x80, RZ ;  /* 0x0000008083837810 */ /* 0x000fe20007ffe0ff */
[C---:B0-----:R-:W-:Y:S01]  /*1420*/  IMAD.WIDE.U32 R112, R115.reuse, 0x20, R112 ;  /* 0x0000002073707825 */ /* 0x041fe200078e0070 */
[----:B------:R-:W-:-:S04]  /*1430*/  IADD3 R115, PT, PT, R115, 0x80, RZ ;  /* 0x0000008073737810 */ /* 0x000fc80007ffe0ff */
[----:B------:R0:W-:Y:S04]  /*1440*/  STG.E.128 desc[UR12][R112.64], R80 ;  /* 0x0000005070007986 */ /* 0x0001e8000c101d0c */
[----:B------:R0:W-:Y:S02]  /*1450*/  STG.E.128 desc[UR12][R112.64+0x10], R84 ;  /* 0x0000105470007986 */ /* 0x0001e4000c101d0c */
.L_x_8196:
[----:B------:R-:W-:Y:S05]  /*1460*/  BSYNC.RECONVERGENT B0 ;  /* 0x0000000000007941 */ /* 0x000fea0003800200 */
.L_x_8195:
[----:B------:R-:W-:Y:S01]  /*1470*/  ISETP.GE.U32.AND P3, PT, R0, 0x100, PT ;  /* 0x000001000000780c */ /* 0x000fe20003f66070 */
[----:B------:R-:W-:-:S12]  /*1480*/  BSSY.RECONVERGENT B0, `(.L_x_8200) ;  /* 0x0000079000007945 */ /* 0x000fd80003800200 */
[----:B------:R-:W-:Y:S05]  /*1490*/  @!P3 BRA `(.L_x_8201) ;  /* 0x0000000400dcb947 */ /* 0x000fea0003800000 */
[----:B------:R-:W-:Y:S01]  /*14a0*/  ISETP.NE.U32.AND P0, PT, RZ, UR14, PT ;  /* 0x0000000eff007c0c */ /* 0x000fe2000bf05070 */
[----:B------:R-:W1:Y:S03]  /*14b0*/  @P1 LDC.64 R90, c[0x0][0x390] ;  /* 0x0000e400ff5a1b82 */ /* 0x000e660000000a00 */
[----:B------:R-:W-:-:S13]  /*14c0*/  ISETP.NE.AND.EX P0, PT, RZ, UR15, PT, P0 ;  /* 0x0000000fff007c0c */ /* 0x000fda000bf05300 */
[----:B------:R-:W2:Y:S01]  /*14d0*/  @P0 LDC.64 R88, c[0x0][0x3a0] ;  /* 0x0000e800ff580b82 */ /* 0x000ea20000000a00 */
[----:B-1----:R-:W-:-:S05]  /*14e0*/  @P1 IMAD.WIDE.U32 R90, R131, 0x10, R90 ;  /* 0x00000010835a1825 */ /* 0x002fca00078e005a */
[----:B------:R1:W5:Y:S01]  /*14f0*/  @P1 LDG.E.128 R68, desc[UR12][R90.64] ;  /* 0x0000000c5a441981 */ /* 0x000362000c1e1d00 */
[----:B--2---:R-:W-:-:S05]  /*1500*/  @P0 IMAD.WIDE.U32 R88, R115, 0x20, R88 ;  /* 0x0000002073580825 */ /* 0x004fca00078e0058 */
[----:B------:R1:W5:Y:S04]  /*1510*/  @P0 LDG.E.128 R72, desc[UR12][R88.64] ;  /* 0x0000000c58480981 */ /* 0x000368000c1e1d00 */
[----:B------:R1:W5:Y:S01]  /*1520*/  @P0 LDG.E.128 R76, desc[UR12][R88.64+0x10] ;  /* 0x0000100c584c0981 */ /* 0x000362000c1e1d00 */
[----:B------:R-:W-:Y:S05]  /*1530*/  @!P0 BRA `(.L_x_8202) ;  /* 0x0000000000d88947 */ /* 0x000fea0003800000 */
[----:B------:R-:W-:Y:S02]  /*1540*/  ISETP.LT.AND P0, PT, RZ, UR20, PT ;  /* 0x00000014ff007c0c */ /* 0x000fe4000bf01270 */
[----:B-1---5:R-:W-:-:S11]  /*1550*/  MOV R88, R72 ;  /* 0x0000004800587202 */ /* 0x022fd60000000f00 */
[----:B------:R-:W1:Y:S01]  /*1560*/  @P0 LDC R95, c[0x0][0x40c] ;  /* 0x00010300ff5f0b82 */ /* 0x000e620000000800 */
[C---:B------:R-:W-:Y:S01]  /*1570*/  @P0 PRMT R91, R69.reuse, 0x7632, R91 ;  /* 0x00007632455b0816 */ /* 0x040fe2000000005b */
[----:B------:R-:W-:Y:S01]  /*1580*/  @P0 IMAD.U32 R89, R40, 0x10000, RZ ;  /* 0x0001000028590824 */ /* 0x000fe200078e00ff */
[C---:B------:R-:W-:Y:S02]  /*1590*/  @P0 SHF.L.U32 R92, R68.reuse, 0x10, RZ ;  /* 0x00000010445c0819 */ /* 0x040fe400000006ff */
[----:B------:R-:W-:Y:S02]  /*15a0*/  @P0 SHF.L.U32 R94, R69, 0x10, RZ ;  /* 0x00000010455e0819 */ /* 0x000fe400000006ff */
[----:B------:R-:W-:Y:S01]  /*15b0*/  @P0 SHF.L.U32 R91, R91, 0x10, RZ ;  /* 0x000000105b5b0819 */ /* 0x000fe200000006ff */
[----:B------:R-:W2:Y:S01]  /*15c0*/  @P0 LDC R153, c[0x0][0x40c] ;  /* 0x00010300ff990b82 */ /* 0x000ea20000000800 */
[----:B------:R-:W-:Y:S02]  /*15d0*/  @P0 PRMT R90, R68, 0x7632, R90 ;  /* 0x00007632445a0816 */ /* 0x000fe4000000005a */
[----:B------:R-:W-:-:S02]  /*15e0*/  @P0 SHF.L.U32 R114, R71, 0x10, RZ ;  /* 0x0000001047720819 */ /* 0x000fc400000006ff */
[----:B------:R-:W-:-:S03]  /*15f0*/  @P0 SHF.L.U32 R90, R90, 0x10, RZ ;  /* 0x000000105a5a0819 */ /* 0x000fc600000006ff */
[----:B0-----:R-:W0:Y:S08]  /*1600*/  @P0 LDC R112, c[0x0][0x40c] ;  /* 0x00010300ff700b82 */ /* 0x001e300000000800 */
[----:B------:R-:W3:Y:S01]  /*1610*/  @P0 LDC R113, c[0x0][0x40c] ;  /* 0x00010300ff710b82 */ /* 0x000ee20000000800 */
[----:B-1----:R-:W-:-:S04]  /*1620*/  @P0 FMUL.FTZ R95, R92, R95 ;  /* 0x0000005f5c5f0220 */ /* 0x002fc80000410000 */
[----:B------:R-:W-:Y:S01]  /*1630*/  @P0 FFMA.FTZ R88, R95, R89, R72 ;  /* 0x000000595f580223 */ /* 0x000fe20000010048 */
[----:B------:R-:W-:Y:S02]  /*1640*/  @P0 SHF.L.U32 R95, R41, 0x10, RZ ;  /* 0x00000010295f0819 */ /* 0x000fe400000006ff */
[----:B------:R-:W1:Y:S01]  /*1650*/  @P0 LDC R155, c[0x0][0x40c] ;  /* 0x00010300ff9b0b82 */ /* 0x000e620000000800 */
[----:B--2---:R-:W-:Y:S01]  /*1660*/  @P0 FMUL.FTZ R153, R94, R153 ;  /* 0x000000995e990220 */ /* 0x004fe20000410000 */
[----:B------:R-:W-:-:S06]  /*1670*/  MOV R89, R73 ;  /* 0x0000004900597202 */ /* 0x000fcc0000000f00 */
[----:B------:R-:W2:Y:S01]  /*1680*/  @P0 LDC R93, c[0x0][0x40c] ;  /* 0x00010300ff5d0b82 */ /* 0x000ea20000000800 */
[----:B0-----:R-:W-:Y:S01]  /*1690*/  @P0 FMUL.FTZ R94, R91, R112 ;  /* 0x000000705b5e0220 */ /* 0x001fe20000410000 */
[----:B------:R-:W-:Y:S02]  /*16a0*/  @P0 SHF.L.U32 R112, R70, 0x10, RZ ;  /* 0x0000001046700819 */ /* 0x000fe400000006ff */
[----:B------:R-:W-:-:S04]  /*16b0*/  @P0 SHF.L.U32 R91, R145, 0x10, RZ ;  /* 0x00000010915b0819 */ /* 0x000fc800000006ff */
[----:B------:R-:W0:Y:S01]  /*16c0*/  @P0 LDC R157, c[0x0][0x40c] ;  /* 0x00010300ff9d0b82 */ /* 0x000e220000000800 */
[----:B---3--:R-:W-:Y:S01]  /*16d0*/  @P0 FMUL.FTZ R92, R90, R113 ;  /* 0x000000715a5c0220 */ /* 0x008fe20000410000 */
[----:B------:R-:W-:Y:S01]  /*16e0*/  MOV R90, R74 ;  /* 0x0000004a005a7202 */ /* 0x000fe20000000f00 */
[----:B------:R-:W-:Y:S01]  /*16f0*/  @P0 FFMA.FTZ R90, R153, R95, R74 ;  /* 0x0000005f995a0223 */ /* 0x000fe2000001004a */
[----:B------:R-:W-:Y:S01]  /*1700*/  @P0 SHF.L.U32 R95, R144, 0x10, RZ ;  /* 0x00000010905f0819 */ /* 0x000fe200000006ff */
[----:B------:R-:W-:Y:S01]  /*1710*/  @P0 FFMA.FTZ R89, R92, R91, R73 ;  /* 0x0000005b5c590223 */ /* 0x000fe20000010049 */
[----:B------:R-:W-:Y:S01]  /*1720*/  @P0 SHF.L.U32 R113, R42, 0x10, RZ ;  /* 0x000000102a710819 */ /* 0x000fe200000006ff */
[--C-:B------:R-:W-:Y:S02]  /*1730*/  IMAD.MOV.U32 R91, RZ, RZ, R75.reuse ;  /* 0x000000ffff5b7224 */ /* 0x100fe400078e004b */
[----:B-1----:R-:W-:Y:S01]  /*1740*/  @P0 FMUL.FTZ R155, R112, R155 ;  /* 0x0000009b709b0220 */ /* 0x002fe20000410000 */
[----:B------:R-:W-:Y:S01]  /*1750*/  @P0 PRMT R112, R70, 0x7632, R112 ;  /* 0x0000763246700816 */ /* 0x000fe20000000070 */
[----:B------:R-:W-:Y:S01]  /*1760*/  @P0 FFMA.FTZ R91, R94, R95, R75 ;  /* 0x0000005f5e5b0223 */ /* 0x000fe2000001004b */
[----:B------:R-:W-:Y:S01]  /*1770*/  MOV R92, R76 ;  /* 0x0000004c005c7202 */ /* 0x000fe20000000f00 */
[----:B------:R-:W-:Y:S01]  /*1780*/  @P0 FFMA.FTZ R92, R155, R113, R76 ;  /* 0x000000719b5c0223 */ /* 0x000fe2000001004c */
[----:B------:R-:W-:Y:S01]  /*1790*/  @P0 SHF.L.U32 R112, R112, 0x10, RZ ;  /* 0x0000001070700819 */ /* 0x000fe200000006ff */
[----:B------:R-:W-:Y:S01]  /*17a0*/  @P0 IMAD.U32 R113, R43, 0x10000, RZ ;  /* 0x000100002b710824 */ /* 0x000fe200078e00ff */
[----:B------:R-:W-:-:S02]  /*17b0*/  @P0 SHF.L.U32 R95, R143, 0x10, RZ ;  /* 0x000000108f5f0819 */ /* 0x000fc400000006ff */
[----:B------:R-:W-:Y:S01]  /*17c0*/  MOV R94, R78 ;  /* 0x0000004e005e7202 */ /* 0x000fe20000000f00 */
[----:B--2---:R-:W-:Y:S01]  /*17d0*/  @P0 FMUL.FTZ R112, R112, R93 ;  /* 0x0000005d70700220 */ /* 0x004fe20000410000 */
[----:B------:R-:W-:-:S03]  /*17e0*/  MOV R93, R77 ;  /* 0x0000004d005d7202 */ /* 0x000fc60000000f00 */
[----:B------:R-:W-:Y:S01]  /*17f0*/  @P0 FFMA.FTZ R93, R112, R95, R77 ;  /* 0x0000005f705d0223 */ /* 0x000fe2000001004d */
[----:B------:R-:W-:Y:S01]  /*1800*/  MOV R95, R79 ;  /* 0x0000004f005f7202 */ /* 0x000fe20000000f00 */
[----:B0-----:R-:W-:-:S04]  /*1810*/  @P0 FMUL.FTZ R157, R114, R157 ;  /* 0x0000009d729d0220 */ /* 0x001fc80000410000 */
[----:B------:R-:W-:Y:S01]  /*1820*/  @P0 FFMA.FTZ R94, R157, R113, R78 ;  /* 0x000000719d5e0223 */ /* 0x000fe2000001004e */
[----:B------:R-:W-:Y:S06]  /*1830*/  @!P0 BRA `(.L_x_8203) ;  /* 0x0000000000dc8947 */ /* 0x000fec0003800000 */
[----:B------:R-:W-:Y:S02]  /*1840*/  PRMT R95, R71, 0x7632, R95 ;  /* 0x00007632475f7816 */ /* 0x000fe4000000005f */
[----:B------:R-:W-:Y:S02]  /*1850*/  SHF.L.U32 R113, R142, 0x10, RZ ;  /* 0x000000108e717819 */ /* 0x000fe400000006ff */
[----:B------:R-:W-:-:S05]  /*1860*/  SHF.L.U32 R95, R95, 0x10, RZ ;  /* 0x000000105f5f7819 */ /* 0x000fca00000006ff */
[----:B------:R-:W-:-:S04]  /*1870*/  FMUL.FTZ R112, R95, UR22 ;  /* 0x000000165f707c20 */ /* 0x000fc80008410000 */
[----:B------:R-:W-:Y:S01]  /*1880*/  FFMA.FTZ R95, R112, R113, R79 ;  /* 0x00000071705f7223 */ /* 0x000fe2000001004f */
[----:B------:R-:W-:Y:S06]  /*1890*/  BRA `(.L_x_8203) ;  /* 0x0000000000c47947 */ /* 0x000fec0003800000 */
.L_x_8202:
[----:B-1----:R-:W1:Y:S01]  /*18a0*/  @P1 LDC R90, c[0x0][0x40c] ;  /* 0x00010300ff5a1b82 */ /* 0x002e620000000800 */
[C---:B-----5:R-:W-:Y:S02]  /*18b0*/  @P1 PRMT R88, R68.reuse, 0x7632, R88 ;  /* 0x0000763244581816 */ /* 0x060fe40000000058 */
[----:B------:R-:W-:Y:S02]  /*18c0*/  @P1 SHF.L.U32 R89, R68, 0x10, RZ ;  /* 0x0000001044591819 */ /* 0x000fe400000006ff */
[----:B------:R-:W-:Y:S02]  /*18d0*/  @P1 SHF.L.U32 R88, R88, 0x10, RZ ;  /* 0x0000001058581819 */ /* 0x000fe400000006ff */
[----:B------:R-:W-:Y:S01]  /*18e0*/  @P1 SHF.L.U32 R94, R40, 0x10, RZ ;  /* 0x00000010285e1819 */ /* 0x000fe200000006ff */
[----:B------:R-:W2:Y:S01]  /*18f0*/  @P1 LDC R91, c[0x0][0x40c] ;  /* 0x00010300ff5b1b82 */ /* 0x000ea20000000800 */
[----:B------:R-:W-:Y:S02]  /*1900*/  @P1 SHF.L.U32 R92, R69, 0x10, RZ ;  /* 0x00000010455c1819 */ /* 0x000fe400000006ff */
[----:B------:R-:W-:-:S05]  /*1910*/  @P1 SHF.L.U32 R95, R145, 0x10, RZ ;  /* 0x00000010915f1819 */ /* 0x000fca00000006ff */
[----:B0-----:R-:W0:Y:S08]  /*1920*/  @P1 LDC R113, c[0x0][0x40c] ;  /* 0x00010300ff711b82 */ /* 0x001e300000000800 */
[----:B------:R-:W3:Y:S01]  /*1930*/  @P1 LDC R112, c[0x0][0x40c] ;  /* 0x00010300ff701b82 */ /* 0x000ee20000000800 */
[----:B-1----:R-:W-:-:S07]  /*1940*/  @P1 FMUL.FTZ R93, R89, R90 ;  /* 0x0000005a595d1220 */ /* 0x002fce0000410000 */
[----:B------:R-:W1:Y:S01]  /*1950*/  @P1 LDC R153, c[0x0][0x40c] ;  /* 0x00010300ff991b82 */ /* 0x000e620000000800 */
[----:B--2---:R-:W-:Y:S01]  /*1960*/  @P1 FMUL.FTZ R90, R88, R91 ;  /* 0x0000005b585a1220 */ /* 0x004fe20000410000 */
[----:B------:R-:W-:-:S05]  /*1970*/  @P1 PRMT R88, R69, 0x7632, R88 ;  /* 0x0000763245581816 */ /* 0x000fca0000000058 */
[----:B------:R-:W-:Y:S01]  /*1980*/  @P1 IMAD.U32 R91, R88, 0x10000, RZ ;  /* 0x00010000585b1824 */ /* 0x000fe200078e00ff */
[----:B------:R-:W2:Y:S01]  /*1990*/  @P1 LDC R114, c[0x0][0x40c] ;  /* 0x00010300ff721b82 */ /* 0x000ea20000000800 */
[----:B------:R-:W-:Y:S01]  /*19a0*/  CS2R R88, SRZ ;  /* 0x0000000000587805 */ /* 0x000fe2000001ff00 */
[----:B0-----:R-:W-:Y:S01]  /*19b0*/  @P1 FMUL.FTZ R113, R92, R113 ;  /* 0x000000715c711220 */ /* 0x001fe20000410000 */
[----:B------:R-:W-:Y:S01]  /*19c0*/  @P1 FMUL.FTZ R88, R93, R94 ;  /* 0x0000005e5d581220 */ /* 0x000fe20000410000 */
[----:B------:R-:W-:Y:S01]  /*19d0*/  @P1 SHF.L.U32 R94, R41, 0x10, RZ ;  /* 0x00000010295e1819 */ /* 0x000fe200000006ff */
[----:B------:R-:W-:Y:S01]  /*19e0*/  @P1 FMUL.FTZ R89, R95, R90 ;  /* 0x0000005a5f591220 */ /* 0x000fe20000410000 */
[----:B------:R-:W-:Y:S02]  /*19f0*/  @P1 PRMT R93, R70, 0x7632, R93 ;  /* 0x00007632465d1816 */ /* 0x000fe4000000005d */
[----:B------:R-:W0:Y:S01]  /*1a00*/  @P1 LDC R155, c[0x0][0x40c] ;  /* 0x00010300ff9b1b82 */ /* 0x000e220000000800 */
[----:B---3--:R-:W-:Y:S01]  /*1a10*/  @P1 FMUL.FTZ R92, R91, R112 ;  /* 0x000000705b5c1220 */ /* 0x008fe20000410000 */
[----:B------:R-:W-:-:S02]  /*1a20*/  CS2R R90, SRZ ;  /* 0x00000000005a7805 */ /* 0x000fc4000001ff00 */
[----:B------:R-:W-:Y:S01]  /*1a30*/  @P1 SHF.L.U32 R93, R93, 0x10, RZ ;  /* 0x000000105d5d1819 */ /* 0x000fe200000006ff */
[----:B------:R-:W-:Y:S01]  /*1a40*/  @P1 FMUL.FTZ R90, R113, R94 ;  /* 0x0000005e715a1220 */ /* 0x000fe20000410000 */
[----:B------:R-:W-:Y:S02]  /*1a50*/  @P1 SHF.L.U32 R94, R70, 0x10, RZ ;  /* 0x00000010465e1819 */ /* 0x000fe400000006ff */
[----:B------:R-:W-:Y:S01]  /*1a60*/  @P1 SHF.L.U32 R95, R144, 0x10, RZ ;  /* 0x00000010905f1819 */ /* 0x000fe200000006ff */
[----:B------:R-:W3:Y:S01]  /*1a70*/  @P1 LDC R130, c[0x0][0x40c] ;  /* 0x00010300ff821b82 */ /* 0x000ee20000000800 */
[----:B------:R-:W-:Y:S01]  /*1a80*/  @P1 SHF.L.U32 R112, R42, 0x10, RZ ;  /* 0x000000102a701819 */ /* 0x000fe200000006ff */
[----:B-1----:R-:W-:Y:S01]  /*1a90*/  @P1 FMUL.FTZ R153, R94, R153 ;  /* 0x000000995e991220 */ /* 0x002fe20000410000 */
[----:B------:R-:W-:Y:S01]  /*1aa0*/  @P1 SHF.L.U32 R113, R143, 0x10, RZ ;  /* 0x000000108f711819 */ /* 0x000fe200000006ff */
[----:B------:R-:W-:Y:S01]  /*1ab0*/  @P1 FMUL.FTZ R91, R95, R92 ;  /* 0x0000005c5f5b1220 */ /* 0x000fe20000410000 */
[----:B------:R-:W-:-:S02]  /*1ac0*/  HFMA2 R92, -RZ, RZ, 0, 0 ;  /* 0x00000000ff5c7431 */ /* 0x000fc400000001ff */
[----:B------:R-:W-:Y:S01]  /*1ad0*/  @P1 FMUL.FTZ R92, R153, R112 ;  /* 0x00000070995c1220 */ /* 0x000fe20000410000 */
[----:B------:R-:W-:Y:S01]  /*1ae0*/  @P1 SHF.L.U32 R112, R71, 0x10, RZ ;  /* 0x0000001047701819 */ /* 0x000fe200000006ff */
[----:B--2---:R-:W-:Y:S01]  /*1af0*/  @P1 FMUL.FTZ R94, R93, R114 ;  /* 0x000000725d5e1220 */ /* 0x004fe20000410000 */
[----:B------:R-:W-:Y:S02]  /*1b00*/  @P1 PRMT R93, R71, 0x7632, R93 ;  /* 0x00007632475d1816 */ /* 0x000fe4000000005d */
[----:B------:R-:W-:-:S03]  /*1b10*/  @P1 SHF.L.U32 R114, R43, 0x10, RZ ;  /* 0x000000102b721819 */ /* 0x000fc600000006ff */
[----:B------:R-:W-:Y:S01]  /*1b20*/  @P1 IMAD.U32 R95, R93, 0x10000, RZ ;  /* 0x000100005d5f1824 */ /* 0x000fe200078e00ff */
[----:B------:R-:W-:Y:S01]  /*1b30*/  MOV R93, RZ ;  /* 0x000000ff005d7202 */ /* 0x000fe20000000f00 */
[----:B------:R-:W-:Y:S01]  /*1b40*/  @P1 FMUL.FTZ R93, R113, R94 ;  /* 0x0000005e715d1220 */ /* 0x000fe20000410000 */
[----:B0-----:R-:W-:Y:S01]  /*1b50*/  @P1 FMUL.FTZ R155, R112, R155 ;  /* 0x0000009b709b1220 */ /* 0x001fe20000410000 */
[----:B------:R-:W-:Y:S01]  /*1b60*/  @P1 SHF.L.U32 R113, R142, 0x10, RZ ;  /* 0x000000108e711819 */ /* 0x000fe200000006ff */
[----:B---3--:R-:W-:Y:S01]  /*1b70*/  @P1 FMUL.FTZ R112, R95, R130 ;  /* 0x000000825f701220 */ /* 0x008fe20000410000 */
[----:B------:R-:W-:Y:S02]  /*1b80*/  CS2R R94, SRZ ;  /* 0x00000000005e7805 */ /* 0x000fe4000001ff00 */
[----:B------:R-:W-:Y:S01]  /*1b90*/  @P1 FMUL.FTZ R94, R155, R114 ;  /* 0x000000729b5e1220 */ /* 0x000fe20000410000 */
[----:B------:R-:W-:-:S07]  /*1ba0*/  @P1 FMUL.FTZ R95, R113, R112 ;  /* 0x00000070715f1220 */ /* 0x000fce0000410000 */
.L_x_8203:
[----:B------:R-:W0:Y:S01]  /*1bb0*/  LDC.64 R112, c[0x0][0x3a8] ;  /* 0x0000ea00ff707b82 */ /* 0x000e220000000a00 */
[----:B------:R-:W-:Y:S01]  /*1bc0*/  IADD3 R131, PT, PT, R131, 0x80, RZ ;  /* 0x0000008083837810 */ /* 0x000fe20007ffe0ff */
[C---:B0-----:R-:W-:Y:S01]  /*1bd0*/  IMAD.WIDE.U32 R112, R115.reuse, 0x20, R112 ;  /* 0x0000002073707825 */ /* 0x041fe200078e0070 */
[----:B------:R-:W-:-:S04]  /*1be0*/  IADD3 R115, PT, PT, R115, 0x80, RZ ;  /* 0x0000008073737810 */ /* 0x000fc80007ffe0ff */
[----:B------:R1:W-:Y:S04]  /*1bf0*/  STG.E.128 desc[UR12][R112.64], R88 ;  /* 0x0000005870007986 */ /* 0x0003e8000c101d0c */
[----:B------:R1:W-:Y:S02]  /*1c00*/  STG.E.128 desc[UR12][R112.64+0x10], R92 ;  /* 0x0000105c70007986 */ /* 0x0003e4000c101d0c */
.L_x_8201:
[----:B------:R-:W-:Y:S05]  /*1c10*/  BSYNC.RECONVERGENT B0 ;  /* 0x0000000000007941 */ /* 0x000fea0003800200 */
.L_x_8200:
[----:B------:R-:W-:Y:S01]  /*1c20*/  ISETP.GE.U32.AND P4, PT, R0, 0x180, PT ;  /* 0x000001800000780c */ /* 0x000fe20003f86070 */
[----:B------:R-:W-:-:S12]  /*1c30*/  BSSY.RECONVERGENT B0, `(.L_x_8204) ;  /* 0x0000079000007945 */ /* 0x000fd80003800200 */
[----:B------:R-:W-:Y:S05]  /*1c40*/  @!P4 BRA `(.L_x_8205) ;  /* 0x0000000400dcc947 */ /* 0x000fea0003800000 */
[----:B------:R-:W-:Y:S01]  /*1c50*/  ISETP.NE.U32.AND P0, PT, RZ, UR14, PT ;  /* 0x0000000eff007c0c */ /* 0x000fe2000bf05070 */
[----:B------:R-:W2:Y:S03]  /*1c60*/  @P1 LDC.64 R98, c[0x0][0x390] ;  /* 0x0000e400ff621b82 */ /* 0x000ea60000000a00 */
[----:B------:R-:W-:-:S13]  /*1c70*/  ISETP.NE.AND.EX P0, PT, RZ, UR15, PT, P0 ;  /* 0x0000000fff007c0c */ /* 0x000fda000bf05300 */
[----:B------:R-:W3:Y:S01]  /*1c80*/  @P0 LDC.64 R96, c[0x0][0x3a0] ;  /* 0x0000e800ff600b82 */ /* 0x000ee20000000a00 */
[----:B--2---:R-:W-:-:S05]  /*1c90*/  @P1 IMAD.WIDE.U32 R98, R131, 0x10, R98 ;  /* 0x0000001083621825 */ /* 0x004fca00078e0062 */
[----:B------:R2:W5:Y:S01]  /*1ca0*/  @P1 LDG.E.128 R68, desc[UR12][R98.64] ;  /* 0x0000000c62441981 */ /* 0x000562000c1e1d00 */
[----:B---3--:R-:W-:-:S05]  /*1cb0*/  @P0 IMAD.WIDE.U32 R96, R115, 0x20, R96 ;  /* 0x0000002073600825 */ /* 0x008fca00078e0060 */
[----:B------:R2:W5:Y:S04]  /*1cc0*/  @P0 LDG.E.128 R72, desc[UR12][R96.64] ;  /* 0x0000000c60480981 */ /* 0x000568000c1e1d00 */
[----:B------:R2:W5:Y:S01]  /*1cd0*/  @P0 LDG.E.128 R76, desc[UR12][R96.64+0x10] ;  /* 0x0000100c604c0981 */ /* 0x000562000c1e1d00 */
[----:B------:R-:W-:Y:S05]  /*1ce0*/  @!P0 BRA `(.L_x_8206) ;  /* 0x0000000000d88947 */ /* 0x000fea0003800000 */
[----:B------:R-:W-:Y:S02]  /*1cf0*/  ISETP.LT.AND P0, PT, RZ, UR20, PT ;  /* 0x00000014ff007c0c */ /* 0x000fe4000bf01270 */
[----:B--2--5:R-:W-:-:S11]  /*1d00*/  MOV R96, R72 ;  /* 0x0000004800607202 */ /* 0x024fd60000000f00 */
[----:B------:R-:W2:Y:S01]  /*1d10*/  @P0 LDC R103, c[0x0][0x40c] ;  /* 0x00010300ff670b82 */ /* 0x000ea20000000800 */
[C---:B------:R-:W-:Y:S02]  /*1d20*/  @P0 PRMT R99, R69.reuse, 0x7632, R99 ;  /* 0x0000763245630816 */ /* 0x040fe40000000063 */
[C---:B------:R-:W-:Y:S02]  /*1d30*/  @P0 SHF.L.U32 R100, R68.reuse, 0x10, RZ ;  /* 0x0000001044640819 */ /* 0x040fe400000006ff */
[----:B------:R-:W-:Y:S02]  /*1d40*/  @P0 SHF.L.U32 R102, R69, 0x10, RZ ;  /* 0x0000001045660819 */ /* 0x000fe400000006ff */
[----:B------:R-:W-:Y:S01]  /*1d50*/  @P0 SHF.L.U32 R99, R99, 0x10, RZ ;  /* 0x0000001063630819 */ /* 0x000fe200000006ff */
[----:B------:R-:W3:Y:S01]  /*1d60*/  @P0 LDC R153, c[0x0][0x40c] ;  /* 0x00010300ff990b82 */ /* 0x000ee20000000800 */
[----:B------:R-:W-:Y:S02]  /*1d70*/  @P0 PRMT R98, R68, 0x7632, R98 ;  /* 0x0000763244620816 */ /* 0x000fe40000000062 */
[----:B------:R-:W-:-:S02]  /*1d80*/  @P0 SHF.L.U32 R97, R52, 0x10, RZ ;  /* 0x0000001034610819 */ /* 0x000fc400000006ff */
[----:B------:R-:W-:Y:S01]  /*1d90*/  @P0 SHF.L.U32 R114, R71, 0x10, RZ ;  /* 0x0000001047720819 */ /* 0x000fe200000006ff */
[----:B------:R-:W-:Y:S02]  /*1da0*/  @P0 IMAD.U32 R98, R98, 0x10000, RZ ;  /* 0x0001000062620824 */ /* 0x000fe400078e00ff */
[----:B01----:R-:W0:Y:S08]  /*1db0*/  @P0 LDC R112, c[0x0][0x40c] ;  /* 0x00010300ff700b82 */ /* 0x003e300000000800 */
[----:B------:R-:W1:Y:S01]  /*1dc0*/  @P0 LDC R113, c[0x0][0x40c] ;  /* 0x00010300ff710b82 */ /* 0x000e620000000800 */
[----:B--2---:R-:W-:-:S04]  /*1dd0*/  @P0 FMUL.FTZ R103, R100, R103 ;  /* 0x0000006764670220 */ /* 0x004fc80000410000 */
[----:B------:R-:W-:Y:S01]  /*1de0*/  @P0 FFMA.FTZ R96, R103, R97, R72 ;  /* 0x0000006167600223 */ /* 0x000fe20000010048 */
[----:B------:R-:W-:Y:S02]  /*1df0*/  @P0 SHF.L.U32 R103, R53, 0x10, RZ ;  /* 0x0000001035670819 */ /* 0x000fe400000006ff */
[----:B------:R-:W2:Y:S01]  /*1e00*/  @P0 LDC R155, c[0x0][0x40c] ;  /* 0x00010300ff9b0b82 */ /* 0x000ea20000000800 */
[----:B---3--:R-:W-:Y:S01]  /*1e10*/  @P0 FMUL.FTZ R153, R102, R153 ;  /* 0x0000009966990220 */ /* 0x008fe20000410000 */
[----:B------:R-:W-:-:S06]  /*1e20*/  MOV R97, R73 ;  /* 0x0000004900617202 */ /* 0x000fcc0000000f00 */
[----:B------:R-:W3:Y:S01]  /*1e30*/  @P0 LDC R101, c[0x0][0x40c] ;  /* 0x00010300ff650b82 */ /* 0x000ee20000000800 */
[----:B0-----:R-:W-:Y:S01]  /*1e40*/  @P0 FMUL.FTZ R102, R99, R112 ;  /* 0x0000007063660220 */ /* 0x001fe20000410000 */
[----:B------:R-:W-:Y:S02]  /*1e50*/  @P0 SHF.L.U32 R112, R70, 0x10, RZ ;  /* 0x0000001046700819 */ /* 0x000fe400000006ff */
[----:B------:R-:W-:-:S04]  /*1e60*/  @P0 SHF.L.U32 R99, R141, 0x10, RZ ;  /* 0x000000108d630819 */ /* 0x000fc800000006ff */
[----:B------:R-:W0:Y:S01]  /*1e70*/  @P0 LDC R157, c[0x0][0x40c] ;  /* 0x00010300ff9d0b82 */ /* 0x000e220000000800 */
[----:B-1----:R-:W-:Y:S01]  /*1e80*/  @P0 FMUL.FTZ R100, R98, R113 ;  /* 0x0000007162640220 */ /* 0x002fe20000410000 */
[----:B------:R-:W-:Y:S01]  /*1e90*/  MOV R98, R74 ;  /* 0x0000004a00627202 */ /* 0x000fe20000000f00 */
[----:B------:R-:W-:Y:S01]  /*1ea0*/  @P0 FFMA.FTZ R98, R153, R103, R74 ;  /* 0x0000006799620223 */ /* 0x000fe2000001004a */
[----:B------:R-:W-:Y:S01]  /*1eb0*/  @P0 SHF.L.U32 R103, R140, 0x10, RZ ;  /* 0x000000108c670819 */ /* 0x000fe200000006ff */
[----:B------:R-:W-:Y:S01]  /*1ec0*/  @P0 FFMA.FTZ R97, R100, R99, R73 ;  /* 0x0000006364610223 */ /* 0x000fe20000010049 */
[----:B------:R-:W-:Y:S01]  /*1ed0*/  @P0 SHF.L.U32 R113, R54, 0x10, RZ ;  /* 0x0000001036710819 */ /* 0x000fe200000006ff */
[----:B------:R-:W-:Y:S02]  /*1ee0*/  IMAD.MOV.U32 R100, RZ, RZ, R76 ;  /* 0x000000ffff647224 */ /* 0x000fe400078e004c */
[----:B--2---:R-:W-:Y:S01]  /*1ef0*/  @P0 FMUL.FTZ R155, R112, R155 ;  /* 0x0000009b709b0220 */ /* 0x004fe20000410000 */
[----:B------:R-:W-:-:S02]  /*1f00*/  @P0 PRMT R112, R70, 0x7632, R112 ;  /* 0x0000763246700816 */ /* 0x000fc40000000070 */
[----:B------:R-:W-:Y:S01]  /*1f10*/  MOV R99, R75 ;  /* 0x0000004b00637202 */ /* 0x000fe20000000f00 */
[----:B------:R-:W-:Y:S01]  /*1f20*/  @P0 FFMA.FTZ R99, R102, R103, R75 ;  /* 0x0000006766630223 */ /* 0x000fe2000001004b */
[----:B------:R-:W-:Y:S01]  /*1f30*/  @P0 SHF.L.U32 R112, R112, 0x10, RZ ;  /* 0x0000001070700819 */ /* 0x000fe200000006ff */
[----:B------:R-:W-:Y:S01]  /*1f40*/  @P0 FFMA.FTZ R100, R155, R113, R76 ;  /* 0x000000719b640223 */ /* 0x000fe2000001004c */
[----:B------:R-:W-:Y:S02]  /*1f50*/  @P0 SHF.L.U32 R103, R139, 0x10, RZ ;  /* 0x000000108b670819 */ /* 0x000fe400000006ff */
[----:B------:R-:W-:Y:S01]  /*1f60*/  @P0 SHF.L.U32 R113, R55, 0x10, RZ ;  /* 0x0000001037710819 */ /* 0x000fe200000006ff */
[----:B---3--:R-:W-:Y:S01]  /*1f70*/  @P0 FMUL.FTZ R112, R112, R101 ;  /* 0x0000006570700220 */ /* 0x008fe20000410000 */
[----:B------:R-:W-:Y:S02]  /*1f80*/  MOV R101, R77 ;  /* 0x0000004d00657202 */ /* 0x000fe40000000f00 */
[----:B------:R-:W-:Y:S01]  /*1f90*/  MOV R102, R78 ;  /* 0x0000004e00667202 */ /* 0x000fe20000000f00 */
[----:B------:R-:W-:Y:S01]  /*1fa0*/  @P0 FFMA.FTZ R101, R112, R103, R77 ;  /* 0x0000006770650223 */ /* 0x000fe2000001004d */
[----:B------:R-:W-:-:S02]  /*1fb0*/  IMAD.MOV.U32 R103, RZ, RZ, R79 ;  /* 0x000000ffff677224 */ /* 0x000fc400078e004f */
        /* <DEDUP_REMOVED lines=9> */
.L_x_8206:
[----:B--2---:R-:W2:Y:S01]  /*2050*/  @P1 LDC R98, c[0x0][0x40c] ;  /* 0x00010300ff621b82 */ /* 0x004ea20000000800 */
[C---:B-----5:R-:W-:Y:S02]  /*2060*/  @P1 PRMT R96, R68.reuse, 0x7632, R96 ;  /* 0x0000763244601816 */ /* 0x060fe40000000060 */
[----:B------:R-:W-:Y:S02]  /*2070*/  @P1 SHF.L.U32 R97, R68, 0x10, RZ ;  /* 0x0000001044611819 */ /* 0x000fe400000006ff */
[----:B------:R-:W-:Y:S02]  /*2080*/  @P1 SHF.L.U32 R96, R96, 0x10, RZ ;  /* 0x0000001060601819 */ /* 0x000fe400000006ff */
[----:B------:R-:W-:Y:S01]  /*2090*/  @P1 SHF.L.U32 R102, R52, 0x10, RZ ;  /* 0x0000001034661819 */ /* 0x000fe200000006ff */
[----:B------:R-:W3:Y:S01]  /*20a0*/  @P1 LDC R99, c[0x0][0x40c] ;  /* 0x00010300ff631b82 */ /* 0x000ee20000000800 */
[----:B------:R-:W-:Y:S02]  /*20b0*/  @P1 SHF.L.U32 R100, R69, 0x10, RZ ;  /* 0x0000001045641819 */ /* 0x000fe400000006ff */
[----:B------:R-:W-:-:S05]  /*20c0*/  @P1 SHF.L.U32 R103, R141, 0x10, RZ ;  /* 0x000000108d671819 */ /* 0x000fca00000006ff */
[----:B01----:R-:W0:Y:S08]  /*20d0*/  @P1 LDC R113, c[0x0][0x40c] ;  /* 0x00010300ff711b82 */ /* 0x003e300000000800 */
[----:B------:R-:W1:Y:S01]  /*20e0*/  @P1 LDC R112, c[0x0][0x40c] ;  /* 0x00010300ff701b82 */ /* 0x000e620000000800 */
[----:B--2---:R-:W-:-:S07]  /*20f0*/  @P1 FMUL.FTZ R101, R97, R98 ;  /* 0x0000006261651220 */ /* 0x004fce0000410000 */
[----:B------:R-:W2:Y:S01]  /*2100*/  @P1 LDC R153, c[0x0][0x40c] ;  /* 0x00010300ff991b82 */ /* 0x000ea20000000800 */
[----:B---3--:R-:W-:Y:S01]  /*2110*/  @P1 FMUL.FTZ R98, R96, R99 ;  /* 0x0000006360621220 */ /* 0x008fe20000410000 */
[----:B------:R-:W-:-:S04]  /*2120*/  @P1 PRMT R96, R69, 0x7632, R96 ;  /* 0x0000763245601816 */ /* 0x000fc80000000060 */
[----:B------:R-:W-:Y:S02]  /*2130*/  @P1 SHF.L.U32 R99, R96, 0x10, RZ ;  /* 0x0000001060631819 */ /* 0x000fe400000006ff */
[----:B------:R-:W-:Y:S01]  /*2140*/  CS2R R96, SRZ ;  /* 0x0000000000607805 */ /* 0x000fe2000001ff00 */
[----:B------:R-:W3:Y:S01]  /*2150*/  @P1 LDC R114, c[0x0][0x40c] ;  /* 0x00010300ff721b82 */ /* 0x000ee20000000800 */
[----:B------:R-:W-:Y:S01]  /*2160*/  @P1 FMUL.FTZ R96, R101, R102 ;  /* 0x0000006665601220 */ /* 0x000fe20000410000 */
[----:B0-----:R-:W-:Y:S01]  /*2170*/  @P1 FMUL.FTZ R113, R100, R113 ;  /* 0x0000007164711220 */ /* 0x001fe20000410000 */
[----:B------:R-:W-:Y:S02]  /*2180*/  @P1 IMAD.U32 R102, R53, 0x10000, RZ ;  /* 0x0001000035661824 */ /* 0x000fe400078e00ff */
[----:B------:R-:W-:Y:S01]  /*2190*/  @P1 FMUL.FTZ R97, R103, R98 ;  /* 0x0000006267611220 */ /* 0x000fe20000410000 */
[----:B------:R-:W-:Y:S02]  /*21a0*/  @P1 PRMT R101, R70, 0x7632, R101 ;  /* 0x0000763246651816 */ /* 0x000fe40000000065 */
[----:B------:R-:W-:Y:S01]  /*21b0*/  @P1 SHF.L.U32 R103, R140, 0x10, RZ ;  /* 0x000000108c671819 */ /* 0x000fe200000006ff */
[----:B------:R-:W0:Y:S01]  /*21c0*/  @P1 LDC R155, c[0x0][0x40c] ;  /* 0x00010300ff9b1b82 */ /* 0x000e220000000800 */
[----:B-1----:R-:W-:Y:S01]  /*21d0*/  @P1 FMUL.FTZ R100, R99, R112 ;  /* 0x0000007063641220 */ /* 0x002fe20000410000 */
[----:B------:R-:W-:-:S02]  /*21e0*/  CS2R R98, SRZ ;  /* 0x0000000000627805 */ /* 0x000fc4000001ff00 */
[----:B------:R-:W-:Y:S01]  /*21f0*/  @P1 SHF.L.U32 R101, R101, 0x10, RZ ;  /* 0x0000001065651819 */ /* 0x000fe200000006ff */
[----:B------:R-:W-:Y:S01]  /*2200*/  @P1 FMUL.FTZ R98, R113, R102 ;  /* 0x0000006671621220 */ /* 0x000fe20000410000 */
[----:B------:R-:W-:Y:S01]  /*2210*/  @P1 SHF.L.U32 R102, R70, 0x10, RZ ;  /* 0x0000001046661819 */ /* 0x000fe200000006ff */
[----:B------:R-:W-:Y:S01]  /*2220*/  @P1 FMUL.FTZ R99, R103, R100 ;  /* 0x0000006467631220 */ /* 0x000fe20000410000 */
[----:B------:R-:W-:Y:S01]  /*2230*/  @P1 SHF.L.U32 R112, R54, 0x10, RZ ;  /* 0x0000001036701819 */ /* 0x000fe200000006ff */
[----:B------:R-:W1:Y:S01]  /*2240*/  @P1 LDC R130, c[0x0][0x40c] ;  /* 0x00010300ff821b82 */ /* 0x000e620000000800 */
[----:B------:R-:W-:Y:S02]  /*2250*/  HFMA2 R100, -RZ, RZ, 0, 0 ;  /* 0x00000000ff647431 */ /* 0x000fe400000001ff */
[----:B--2---:R-:W-:Y:S01]  /*2260*/  @P1 FMUL.FTZ R153, R102, R153 ;  /* 0x0000009966991220 */ /* 0x004fe20000410000 */
[----:B------:R-:W-:-:S03]  /*2270*/  @P1 SHF.L.U32 R113, R139, 0x10, RZ ;  /* 0x000000108b711819 */ /* 0x000fc600000006ff */
[----:B------:R-:W-:Y:S01]  /*2280*/  @P1 FMUL.FTZ R100, R153, R112 ;  /* 0x0000007099641220 */ /* 0x000fe20000410000 */
[----:B------:R-:W-:Y:S01]  /*2290*/  @P1 SHF.L.U32 R112, R71, 0x10, RZ ;  /* 0x0000001047701819 */ /* 0x000fe200000006ff */
[----:B---3--:R-:W-:Y:S01]  /*22a0*/  @P1 FMUL.FTZ R102, R101, R114 ;  /* 0x0000007265661220 */ /* 0x008fe20000410000 */
[----:B------:R-:W-:Y:S02]  /*22b0*/  @P1 PRMT R101, R71, 0x7632, R101 ;  /* 0x0000763247651816 */ /* 0x000fe40000000065 */
[----:B------:R-:W-:Y:S02]  /*22c0*/  @P1 SHF.L.U32 R114, R55, 0x10, RZ ;  /* 0x0000001037721819 */ /* 0x000fe400000006ff */
[----:B------:R-:W-:Y:S01]  /*22d0*/  @P1 SHF.L.U32 R103, R101, 0x10, RZ ;  /* 0x0000001065671819 */ /* 0x000fe200000006ff */
[----:B------:R-:W-:Y:S02]  /*22e0*/  IMAD.MOV.U32 R101, RZ, RZ, RZ ;  /* 0x000000ffff657224 */ /* 0x000fe400078e00ff */
[----:B------:R-:W-:Y:S01]  /*22f0*/  @P1 FMUL.FTZ R101, R113, R102 ;  /* 0x0000006671651220 */ /* 0x000fe20000410000 */
[----:B0-----:R-:W-:Y:S01]  /*2300*/  @P1 FMUL.FTZ R155, R112, R155 ;  /* 0x0000009b709b1220 */ /* 0x001fe20000410000 */
[----:B------:R-:W-:Y:S01]  /*2310*/  @P1 SHF.L.U32 R113, R137, 0x10, RZ ;  /* 0x0000001089711819 */ /* 0x000fe200000006ff */
[----:B-1----:R-:W-:Y:S01]  /*2320*/  @P1 FMUL.FTZ R112, R103, R130 ;  /* 0x0000008267701220 */ /* 0x002fe20000410000 */
[----:B------:R-:W-:-:S02]  /*2330*/  CS2R R102, SRZ ;  /* 0x0000000000667805 */ /* 0x000fc4000001ff00 */
[----:B------:R-:W-:Y:S01]  /*2340*/  @P1 FMUL.FTZ R102, R155, R114 ;  /* 0x000000729b661220 */ /* 0x000fe20000410000 */
[----:B------:R-:W-:-:S07]  /*2350*/  @P1 FMUL.FTZ R103, R113, R112 ;  /* 0x0000007071671220 */ /* 0x000fce0000410000 */
.L_x_8207:
[----:B------:R-:W0:Y:S01]  /*2360*/  LDC.64 R112, c[0x0][0x3a8] ;  /* 0x0000ea00ff707b82 */ /* 0x000e220000000a00 */
[----:B------:R-:W-:Y:S01]  /*2370*/  IADD3 R131, PT, PT, R131, 0x80, RZ ;  /* 0x0000008083837810 */ /* 0x000fe20007ffe0ff */
[C---:B0-----:R-:W-:Y:S01]  /*2380*/  IMAD.WIDE.U32 R112, R115.reuse, 0x20, R112 ;  /* 0x0000002073707825 */ /* 0x041fe200078e0070 */
[----:B------:R-:W-:-:S04]  /*2390*/  IADD3 R115, PT, PT, R115, 0x80, RZ ;  /* 0x0000008073737810 */ /* 0x000fc80007ffe0ff */
[----:B------:R2:W-:Y:S04]  /*23a0*/  STG.E.128 desc[UR12][R112.64], R96 ;  /* 0x0000006070007986 */ /* 0x0005e8000c101d0c */
[----:B------:R2:W-:Y:S02]  /*23b0*/  STG.E.128 desc[UR12][R112.64+0x10], R100 ;  /* 0x0000106470007986 */ /* 0x0005e4000c101d0c */
.L_x_8205:
[----:B------:R-:W-:Y:S05]  /*23c0*/  BSYNC.RECONVERGENT B0 ;  /* 0x0000000000007941 */ /* 0x000fea0003800200 */
.L_x_8204:
[----:B------:R-:W-:Y:S01]  /*23d0*/  ISETP.GE.U32.AND P5, PT, R0, 0x200, PT ;  /* 0x000002000000780c */ /* 0x000fe20003fa6070 */
[----:B------:R-:W-:-:S12]  /*23e0*/  BSSY.RECONVERGENT B0, `(.L_x_8208) ;  /* 0x000007a000007945 */ /* 0x000fd80003800200 */
[----:B------:R-:W-:Y:S05]  /*23f0*/  @!P5 BRA `(.L_x_8209) ;  /* 0x0000000400e0d947 */ /* 0x000fea0003800000 */
[----:B------:R-:W-:Y:S01]  /*2400*/  ISETP.NE.U32.AND P0, PT, RZ, UR14, PT ;  /* 0x0000000eff007c0c */ /* 0x000fe2000bf05070 */
[----:B------:R-:W3:Y:S03]  /*2410*/  @P1 LDC.64 R106, c[0x0][0x390] ;  /* 0x0000e400ff6a1b82 */ /* 0x000ee60000000a00 */
[----:B------:R-:W-:-:S13]  /*2420*/  ISETP.NE.AND.EX P0, PT, RZ, UR15, PT, P0 ;  /* 0x0000000fff007c0c */ /* 0x000fda000bf05300 */
[----:B------:R-:W4:Y:S01]  /*2430*/  @P0 LDC.64 R104, c[0x0][0x3a0] ;  /* 0x0000e800ff680b82 */ /* 0x000f220000000a00 */
[----:B---3--:R-:W-:-:S05]  /*2440*/  @P1 IMAD.WIDE.U32 R106, R131, 0x10, R106 ;  /* 0x00000010836a1825 */ /* 0x008fca00078e006a */
[----:B------:R3:W5:Y:S01]  /*2450*/  @P1 LDG.E.128 R68, desc[UR12][R106.64] ;  /* 0x0000000c6a441981 */ /* 0x000762000c1e1d00 */
[----:B----4-:R-:W-:-:S05]  /*2460*/  @P0 IMAD.WIDE.U32 R104, R115, 0x20, R104 ;  /* 0x0000002073680825 */ /* 0x010fca00078e0068 */
[----:B------:R3:W5:Y:S04]  /*2470*/  @P0 LDG.E.128 R72, desc[UR12][R104.64] ;  /* 0x0000000c68480981 */ /* 0x000768000c1e1d00 */
[----:B------:R3:W5:Y:S01]  /*2480*/  @P0 LDG.E.128 R76, desc[UR12][R104.64+0x10] ;  /* 0x0000100c684c0981 */ /* 0x000762000c1e1d00 */
[----:B------:R-:W-:Y:S05]  /*2490*/  @!P0 BRA `(.L_x_8210) ;  /* 0x0000000000dc8947 */ /* 0x000fea0003800000 */
[----:B------:R-:W-:Y:S01]  /*24a0*/  UISETP.GT.AND UP0, UPT, UR20, URZ, UPT ;  /* 0x000000ff1400728c */ /* 0x000fe2000bf04270 */
[----:B---3-5:R-:W-:Y:S01]  /*24b0*/  MOV R104, R72 ;  /* 0x0000004800687202 */ /* 0x028fe20000000f00 */
[----:B------:R-:W-:Y:S01]  /*24c0*/  IMAD.MOV.U32 R108, RZ, RZ, R76 ;  /* 0x000000ffff6c7224 */ /* 0x000fe200078e004c */
[----:B------:R-:W-:-:S03]  /*24d0*/  MOV R110, R78 ;  /* 0x0000004e006e7202 */ /* 0x000fc60000000f00 */
[----:B------:R-:W-:-:S05]  /*24e0*/  PLOP3.LUT P0, PT, PT, PT, UP0, 0x80, 0x8 ;  /* 0x000000000008781c */ /* 0x000fca0003f0f008 */
[----:B------:R-:W3:Y:S01]  /*24f0*/  @UP0 LDCU UR4, c[0x0][0x40c] ;  /* 0x00008180ff0407ac */ /* 0x000ee20008000800 */
[----:B------:R-:W4:Y:S01]  /*2500*/  @UP0 LDCU UR5, c[0x0][0x40c] ;  /* 0x00008180ff0507ac */ /* 0x000f220008000800 */
[----:B------:R-:W4:Y:S06]  /*2510*/  @UP0 LDCU UR25, c[0x0][0x40c] ;  /* 0x00008180ff1907ac */ /* 0x000f2c0008000800 */
[----:B------:R-:W-:Y:S02]  /*2520*/  @P0 SHF.L.U32 R106, R68, 0x10, RZ ;  /* 0x00000010446a0819 */ /* 0x000fe400000006ff */
[----:B------:R-:W-:Y:S01]  /*2530*/  @P0 SHF.L.U32 R111, R69, 0x10, RZ ;  /* 0x00000010456f0819 */ /* 0x000fe200000006ff */
[----:B------:R-:W4:Y:S01]  /*2540*/  @UP0 LDCU UR24, c[0x0][0x40c] ;  /* 0x00008180ff1807ac */ /* 0x000f220008000800 */
[----:B------:R-:W-:-:S02]  /*2550*/  @P0 SHF.L.U32 R105, R64, 0x10, RZ ;  /* 0x0000001040690819 */ /* 0x000fc400000006ff */
[----:B------:R-:W-:Y:S01]  /*2560*/  @P0 SHF.L.U32 R114, R71, 0x10, RZ ;  /* 0x0000001047720819 */ /* 0x000fe200000006ff */
[----:B------:R-:W4:Y:S01]  /*2570*/  @UP0 LDCU UR23, c[0x0][0x40c] ;  /* 0x00008180ff1707ac */ /* 0x000f220008000800 */
[----:B012---:R-:W-:Y:S01]  /*2580*/  @P0 SHF.L.U32 R112, R70, 0x10, RZ ;  /* 0x0000001046700819 */ /* 0x007fe200000006ff */
[----:B---3--:R-:W-:Y:S01]  /*2590*/  @P0 FMUL.FTZ R107, R106, UR4 ;  /* 0x000000046a6b0c20 */ /* 0x008fe20008410000 */
[----:B------:R-:W-:Y:S01]  /*25a0*/  MOV R106, R74 ;  /* 0x0000004a006a7202 */ /* 0x000fe20000000f00 */
[----:B------:R-:W0:Y:S01]  /*25b0*/  @UP0 LDCU UR4, c[0x0][0x40c] ;  /* 0x00008180ff0407ac */ /* 0x000e220008000800 */
[----:B------:R-:W-:Y:S01]  /*25c0*/  @P0 SHF.L.U32 R109, R67, 0x10, RZ ;  /* 0x00000010436d0819 */ /* 0x000fe200000006ff */
[----:B----4-:R-:W-:Y:S01]  /*25d0*/  @P0 FMUL.FTZ R111, R111, UR5 ;  /* 0x000000056f6f0c20 */ /* 0x010fe20008410000 */
[----:B------:R-:W-:Y:S01]  /*25e0*/  @P0 FFMA.FTZ R104, R107, R105, R72 ;  /* 0x000000696b680223 */ /* 0x000fe20000010048 */
[----:B------:R-:W1:Y:S01]  /*25f0*/  @UP0 LDCU UR5, c[0x0][0x40c] ;  /* 0x00008180ff0507ac */ /* 0x000e620008000800 */
[----:B------:R-:W-:Y:S01]  /*2600*/  @P0 SHF.L.U32 R105, R65, 0x10, RZ ;  /* 0x0000001041690819 */ /* 0x000fe200000006ff */
[----:B------:R-:W-:Y:S01]  /*2610*/  @P0 FMUL.FTZ R131, R114, UR25 ;  /* 0x0000001972830c20 */ /* 0x000fe20008410000 */
[----:B------:R-:W-:-:S02]  /*2620*/  @P0 PRMT R130, R70, 0x7632, R130 ;  /* 0x0000763246820816 */ /* 0x000fc40000000082 */
[----:B------:R-:W-:Y:S01]  /*2630*/  @P0 SHF.L.U32 R107, R66, 0x10, RZ ;  /* 0x00000010426b0819 */ /* 0x000fe200000006ff */
[----:B------:R-:W-:Y:S01]  /*2640*/  @P0 FFMA.FTZ R106, R111, R105, R74 ;  /* 0x000000696f6a0223 */ /* 0x000fe2000001004a */
[----:B------:R-:W-:Y:S01]  /*2650*/  @P0 PRMT R111, R68, 0x7632, R111 ;  /* 0x00007632446f0816 */ /* 0x000fe2000000006f */
[----:B------:R-:W-:Y:S01]  /*2660*/  @P0 FMUL.FTZ R113, R112, UR24 ;  /* 0x0000001870710c20 */ /* 0x000fe20008410000 */
[----:B------:R-:W-:Y:S01]  /*2670*/  @P0 PRMT R112, R69, 0x7632, R112 ;  /* 0x0000763245700816 */ /* 0x000fe20000000070 */
[----:B------:R-:W-:Y:S01]  /*2680*/  @P0 FFMA.FTZ R110, R131, R109, R78 ;  /* 0x0000006d836e0223 */ /* 0x000fe2000001004e */
[----:B------:R-:W-:Y:S01]  /*2690*/  @P0 SHF.L.U32 R111, R111, 0x10, RZ ;  /* 0x000000106f6f0819 */ /* 0x000fe200000006ff */
[----:B------:R-:W-:Y:S01]  /*26a0*/  @P0 FFMA.FTZ R108, R113, R107, R76 ;  /* 0x0000006b716c0223 */ /* 0x000fe2000001004c */
[----:B------:R-:W-:Y:S01]  /*26b0*/  @P0 SHF.L.U32 R131, R130, 0x10, RZ ;  /* 0x0000001082830819 */ /* 0x000fe200000006ff */
[----:B------:R-:W-:Y:S01]  /*26c0*/  IMAD.MOV.U32 R107, RZ, RZ, R75 ;  /* 0x000000ffff6b7224 */ /* 0x000fe200078e004b */
[----:B------:R-:W-:Y:S01]  /*26d0*/  @P0 SHF.L.U32 R114, R112, 0x10, RZ ;  /* 0x0000001070720819 */ /* 0x000fe200000006ff */
[----:B0-----:R-:W-:Y:S01]  /*26e0*/  @P0 FMUL.FTZ R112, R111, UR4 ;  /* 0x000000046f700c20 */ /* 0x001fe20008410000 */
[----:B------:R-:W-:Y:S01]  /*26f0*/  @P0 SHF.L.U32 R111, R134, 0x10, RZ ;  /* 0x00000010866f0819 */ /* 0x000fe200000006ff */
[----:B-1----:R-:W-:Y:S01]  /*2700*/  @P0 FMUL.FTZ R150, R131, UR5 ;  /* 0x0000000583960c20 */ /* 0x002fe20008410000 */
[----:B------:R-:W-:Y:S01]  /*2710*/  @P0 SHF.L.U32 R113, R136, 0x10, RZ ;  /* 0x0000001088710819 */ /* 0x000fe200000006ff */
[----:B------:R-:W-:Y:S01]  /*2720*/  @P0 FMUL.FTZ R114, R114, UR23 ;  /* 0x0000001772720c20 */ /* 0x000fe20008410000 */
[----:B------:R-:W-:-:S02]  /*2730*/  @P0 SHF.L.U32 R130, R135, 0x10, RZ ;  /* 0x0000001087820819 */ /* 0x000fc400000006ff */
[----:B------:R-:W-:Y:S01]  /*2740*/  MOV R109, R77 ;  /* 0x0000004d006d7202 */ /* 0x000fe20000000f00 */
[----:B------:R-:W-:Y:S01]  /*2750*/  @P0 FFMA.FTZ R109, R150, R111, R77 ;  /* 0x0000006f966d0223 */ /* 0x000fe2000001004d */
[----:B------:R-:W-:Y:S01]  /*2760*/  MOV R105, R73 ;  /* 0x0000004900697202 */ /* 0x000fe20000000f00 */
[----:B------:R-:W-:Y:S01]  /*2770*/  @P0 FFMA.FTZ R105, R112, R113, R73 ;  /* 0x0000007170690223 */ /* 0x000fe20000010049 */
[----:B------:R-:W-:Y:S01]  /*2780*/  @P0 FFMA.FTZ R107, R114, R130, R75 ;  /* 0x00000082726b0223 */ /* 0x000fe2000001004b */
[----:B------:R-:W-:Y:S01]  /*2790*/  MOV R111, R79 ;  /* 0x0000004f006f7202 */ /* 0x000fe20000000f00 */
[----:B------:R-:W-:Y:S06]  /*27a0*/  BRA.U !UP0, `(.L_x_8211) ;  /* 0x0000000108e47547 */ /* 0x000fec000b800000 */
[----:B------:R-:W-:Y:S02]  /*27b0*/  PRMT R111, R71, 0x7632, R111 ;  /* 0x00007632476f7816 */ /* 0x000fe4000000006f */
[----:B------:R-:W-:-:S03]  /*27c0*/  SHF.L.U32 R113, R133, 0x10, RZ ;  /* 0x0000001085717819 */ /* 0x000fc600000006ff */
[----:B------:R-:W-:-:S04]  /*27d0*/  IMAD.U32 R111, R111, 0x10000, RZ ;  /* 0x000100006f6f7824 */ /* 0x000fc800078e00ff */
[----:B------:R-:W-:-:S04]  /*27e0*/  FMUL.FTZ R112, R111, UR22 ;  /* 0x000000166f707c20 */ /* 0x000fc80008410000 */
[----:B------:R-:W-:Y:S01]  /*27f0*/  FFMA.FTZ R111, R112, R113, R79 ;  /* 0x00000071706f7223 */ /* 0x000fe2000001004f */
[----:B------:R-:W-:Y:S06]  /*2800*/  BRA `(.L_x_8211) ;  /* 0x0000000000cc7947 */ /* 0x000fec0003800000 */
.L_x_8210:
[----:B---3--:R-:W3:Y:S01]  /*2810*/  @P1 LDC R107, c[0x0][0x40c] ;  /* 0x00010300ff6b1b82 */ /* 0x008ee20000000800 */
[----:B-----5:R-:W-:Y:S01]  /*2820*/  @P1 PRMT R104, R68, 0x7632, R104 ;  /* 0x0000763244681816 */ /* 0x020fe20000000068 */
[----:B------:R-:W-:Y:S01]  /*2830*/  @P1 IMAD.U32 R114, R70, 0x10000, RZ ;  /* 0x0001000046721824 */ /* 0x000fe200078e00ff */
[----:B------:R-:W-:Y:S02]  /*2840*/  @P1 SHF.L.U32 R106, R68, 0x10, RZ ;  /* 0x00000010446a1819 */ /* 0x000fe400000006ff */
[----:B------:R-:W-:Y:S01]  /*2850*/  @P1 SHF.L.U32 R105, R104, 0x10, RZ ;  /* 0x0000001068691819 */ /* 0x000fe200000006ff */
[----:B------:R-:W-:Y:S01]  /*2860*/  HFMA2 R104, -RZ, RZ, 0, 0 ;  /* 0x00000000ff687431 */ /* 0x000fe200000001ff */
[----:B------:R-:W-:Y:S01]  /*2870*/  @P1 SHF.L.U32 R110, R69, 0x10, RZ ;  /* 0x00000010456e1819 */ /* 0x000fe200000006ff */
[----:B------:R-:W4:Y:S01]  /*2880*/  @P1 LDC R108, c[0x0][0x40c] ;  /* 0x00010300ff6c1b82 */ /* 0x000f220000000800 */
[----:B------:R-:W-:Y:S02]  /*2890*/  @P1 SHF.L.U32 R109, R64, 0x10, RZ ;  /* 0x00000010406d1819 */ /* 0x000fe400000006ff */
[----:B012---:R-:W-:-:S05]  /*28a0*/  @P1 SHF.L.U32 R112, R65, 0x10, RZ ;  /* 0x0000001041701819 */ /* 0x007fca00000006ff */
[----:B------:R-:W0:Y:S08]  /*28b0*/  @P1 LDC R131, c[0x0][0x40c] ;  /* 0x00010300ff831b82 */ /* 0x000e300000000800 */
[----:B------:R-:W1:Y:S01]  /*28c0*/  @P1 LDC R111, c[0x0][0x40c] ;  /* 0x00010300ff6f1b82 */ /* 0x000e620000000800 */
[----:B---3--:R-:W-:-:S04]  /*28d0*/  @P1 FMUL.FTZ R106, R106, R107 ;  /* 0x0000006b6a6a1220 */ /* 0x008fc80000410000 */
[----:B------:R-:W-:Y:S01]  /*28e0*/  @P1 FMUL.FTZ R104, R106, R109 ;  /* 0x0000006d6a681220 */ /* 0x000fe20000410000 */
[----:B------:R-:W-:Y:S02]  /*28f0*/  HFMA2 R106, -RZ, RZ, 0, 0 ;  /* 0x00000000ff6a7431 */ /* 0x000fe400000001ff */
[----:B------:R-:W2:Y:S01]  /*2900*/  @P1 LDC R113, c[0x0][0x40c] ;  /* 0x00010300ff711b82 */ /* 0x000ea20000000800 */
[----:B----4-:R-:W-:Y:S01]  /*2910*/  @P1 FMUL.FTZ R107, R105, R108 ;  /* 0x0000006c696b1220 */ /* 0x010fe20000410000 */
[----:B------:R-:W-:-:S04]  /*2920*/  @P1 PRMT R105, R69, 0x7632, R105 ;  /* 0x0000763245691816 */ /* 0x000fc80000000069 */
[----:B------:R-:W-:Y:S02]  /*2930*/  @P1 SHF.L.U32 R108, R105, 0x10, RZ ;  /* 0x00000010696c1819 */ /* 0x000fe400000006ff */
[----:B------:R-:W3:Y:S01]  /*2940*/  @P1 LDC R153, c[0x0][0x40c] ;  /* 0x00010300ff991b82 */ /* 0x000ee20000000800 */
[----:B0-----:R-:W-:Y:S01]  /*2950*/  @P1 FMUL.FTZ R114, R114, R131 ;  /* 0x0000008372721220 */ /* 0x001fe20000410000 */
[----:B------:R-:W-:-:S06]  /*2960*/  MOV R105, RZ ;  /* 0x000000ff00697202 */ /* 0x000fcc0000000f00 */
[----:B------:R-:W0:Y:S01]  /*2970*/  @P1 LDC R155, c[0x0][0x40c] ;  /* 0x00010300ff9b1b82 */ /* 0x000e220000000800 */
[----:B-1----:R-:W-:Y:S01]  /*2980*/  @P1 FMUL.FTZ R111, R110, R111 ;  /* 0x0000006f6e6f1220 */ /* 0x002fe20000410000 */
[----:B------:R-:W-:-:S03]  /*2990*/  @P1 SHF.L.U32 R110, R136, 0x10, RZ ;  /* 0x00000010886e1819 */ /* 0x000fc600000006ff */
[----:B------:R-:W-:Y:S01]  /*29a0*/  @P1 FMUL.FTZ R106, R111, R112 ;  /* 0x000000706f6a1220 */ /* 0x000fe20000410000 */
[----:B------:R-:W-:Y:S01]  /*29b0*/  @P1 SHF.L.U32 R112, R135, 0x10, RZ ;  /* 0x0000001087701819 */ /* 0x000fe200000006ff */
[----:B------:R-:W-:Y:S01]  /*29c0*/  @P1 FMUL.FTZ R105, R110, R107 ;  /* 0x0000006b6e691220 */ /* 0x000fe20000410000 */
[----:B------:R-:W1:Y:S01]  /*29d0*/  @P1 LDC R131, c[0x0][0x40c] ;  /* 0x00010300ff831b82 */ /* 0x000e620000000800 */
[----:B--2---:R-:W-:Y:S01]  /*29e0*/  @P1 FMUL.FTZ R109, R108, R113 ;  /* 0x000000716c6d1220 */ /* 0x004fe20000410000 */
[----:B------:R-:W-:Y:S01]  /*29f0*/  @P1 SHF.L.U32 R111, R66, 0x10, RZ ;  /* 0x00000010426f1819 */ /* 0x000fe200000006ff */
[----:B------:R-:W-:Y:S01]  /*2a00*/  HFMA2 R108, -RZ, RZ, 0, 0 ;  /* 0x00000000ff6c7431 */ /* 0x000fe200000001ff */
[----:B------:R-:W-:Y:S01]  /*2a10*/  @P1 PRMT R110, R70, 0x7632, R110 ;  /* 0x00007632466e1816 */ /* 0x000fe2000000006e */
[----:B------:R-:W-:Y:S01]  /*2a20*/  @P1 IMAD.U32 R113, R134, 0x10000, RZ ;  /* 0x0001000086711824 */ /* 0x000fe200078e00ff */
[----:B------:R-:W-:Y:S01]  /*2a30*/  MOV R107, RZ ;  /* 0x000000ff006b7202 */ /* 0x000fe20000000f00 */
[----:B------:R-:W-:Y:S01]  /*2a40*/  @P1 FMUL.FTZ R107, R112, R109 ;  /* 0x0000006d706b1220 */ /* 0x000fe20000410000 */
[----:B------:R-:W-:Y:S01]  /*2a50*/  @P1 SHF.L.U32 R110, R110, 0x10, RZ ;  /* 0x000000106e6e1819 */ /* 0x000fe200000006ff */
[----:B------:R-:W-:Y:S01]  /*2a60*/  @P1 FMUL.FTZ R108, R114, R111 ;  /* 0x0000006f726c1220 */ /* 0x000fe20000410000 */
[----:B------:R-:W-:-:S02]  /*2a70*/  @P1 SHF.L.U32 R112, R71, 0x10, RZ ;  /* 0x0000001047701819 */ /* 0x000fc400000006ff */
[----:B------:R-:W-:Y:S01]  /*2a80*/  @P1 PRMT R111, R71, 0x7632, R111 ;  /* 0x00007632476f1816 */ /* 0x000fe2000000006f */
[----:B---3--:R-:W-:Y:S01]  /*2a90*/  @P1 FMUL.FTZ R110, R110, R153 ;  /* 0x000000996e6e1220 */ /* 0x008fe20000410000 */
[----:B------:R-:W-:Y:S01]  /*2aa0*/  MOV R109, RZ ;  /* 0x000000ff006d7202 */ /* 0x000fe20000000f00 */
[----:B0-----:R-:W-:Y:S01]  /*2ab0*/  @P1 FMUL.FTZ R155, R112, R155 ;  /* 0x0000009b709b1220 */ /* 0x001fe20000410000 */
[----:B------:R-:W-:Y:S01]  /*2ac0*/  @P1 SHF.L.U32 R112, R111, 0x10, RZ ;  /* 0x000000106f701819 */ /* 0x000fe200000006ff */
[----:B------:R-:W-:Y:S01]  /*2ad0*/  @P1 FMUL.FTZ R109, R113, R110 ;  /* 0x0000006e716d1220 */ /* 0x000fe20000410000 */
[----:B------:R-:W-:Y:S02]  /*2ae0*/  @P1 SHF.L.U32 R114, R67, 0x10, RZ ;  /* 0x0000001043721819 */ /* 0x000fe400000006ff */
[----:B------:R-:W-:Y:S02]  /*2af0*/  CS2R R110, SRZ ;  /* 0x00000000006e7805 */ /* 0x000fe4000001ff00 */
[----:B------:R-:W-:Y:S01]  /*2b00*/  @P1 SHF.L.U32 R113, R133, 0x10, RZ ;  /* 0x0000001085711819 */ /* 0x000fe200000006ff */
[----:B-1----:R-:W-:Y:S01]  /*2b10*/  @P1 FMUL.FTZ R112, R112, R131 ;  /* 0x0000008370701220 */ /* 0x002fe20000410000 */
[----:B------:R-:W-:-:S03]  /*2b20*/  @P1 FMUL.FTZ R110, R155, R114 ;  /* 0x000000729b6e1220 */ /* 0x000fc60000410000 */
[----:B------:R-:W-:-:S07]  /*2b30*/  @P1 FMUL.FTZ R111, R113, R112 ;  /* 0x00000070716f1220 */ /* 0x000fce0000410000 */
.L_x_8211:
[----:B------:R-:W0:Y:S02]  /*2b40*/  LDC.64 R112, c[0x0][0x3a8] ;  /* 0x0000ea00ff707b82 */ /* 0x000e240000000a00 */
[----:B0-----:R-:W-:-:S05]  /*2b50*/  IMAD.WIDE.U32 R112, R115, 0x20, R112 ;  /* 0x0000002073707825 */ /* 0x001fca00078e0070 */
[----:B------:R3:W-:Y:S04]  /*2b60*/  STG.E.128 desc[UR12][R112.64], R104 ;  /* 0x0000006870007986 */ /* 0x0007e8000c101d0c */
[----:B------:R3:W-:Y:S02]  /*2b70*/  STG.E.128 desc[UR12][R112.64+0x10], R108 ;  /* 0x0000106c70007986 */ /* 0x0007e4000c101d0c */
.L_x_8209:
[----:B------:R-:W-:Y:S05]  /*2b80*/  BSYNC.RECONVERGENT B0 ;  /* 0x0000000000007941 */ /* 0x000fea0003800200 */
.L_x_8208:
[----:B0123--:R-:W-:Y:S01]  /*2b90*/  FADD.FTZ R112, RZ, R80 ;  /* 0x00000050ff707221 */ /* 0x00ffe20000010000 */
        /* <DEDUP_REMOVED lines=133> */
.L_x_8213:
[----:B------:R-:W-:Y:S05]  /*33f0*/  BSYNC.RECONVERGENT B0 ;  /* 0x0000000000007941 */ /* 0x000fea0003800200 */
.L_x_8212:
        /* <DEDUP_REMOVED lines=12> */
.L_x_8215:
[----:B------:R-:W-:Y:S05]  /*34c0*/  BSYNC.RECONVERGENT B0 ;  /* 0x0000000000007941 */ /* 0x000fea0003800200 */
.L_x_8214:
        /* <DEDUP_REMOVED lines=21> */
[----:B------:R-:W-:Y:S02]  /*3620*/  MOV R155, UR7 ;  /* 0x00000007009b7c02 */ /* 0x000fe40008000f00 */
        /* <DEDUP_REMOVED lines=13> */
[----:B------:R-:W-:Y:S01]  /*3700*/  FMUL.FTZ R114, R114, R157 ;  /* 0x0000009d72727220 */ /* 0x000fe20000410000 */
[----:B------:R-:W-:Y:S01]  /*3710*/  MOV R157, UR7 ;  /* 0x00000007009d7c02 */ /* 0x000fe20008000f00 */
[----:B------:R-:W0:Y:S02]  /*3720*/  SHFL.IDX PT, R153, R150, RZ, 0x1f ;  /* 0x00001fff96997589 */ /* 0x000e2400000e0000 */
[----:B------:R-:W-:Y:S02]  /*3730*/  FFMA.FTZ R130, R131, R114, R130 ;  /* 0x0000007283827223 */ /* 0x000fe40000010082 */
[----:B------:R-:W1:Y:S04]  /*3740*/  LDC R131, c[0x0][0x448] ;  /* 0x00011200ff837b82 */ /* 0x000e680000000800 */
[----:B------:R-:W1:Y:S04]  /*3750*/  SHFL.IDX PT, R130, R130, RZ, 0x1f ;  /* 0x00001fff82827589 */ /* 0x000e6800000e0000 */
[----:B------:R-:W2:Y:S01]  /*3760*/  @!P0 LDC.64 R114, c[0x0][0x3c0] ;  /* 0x0000f000ff728b82 */ /* 0x000ea20000000a00 */
[----:B0-----:R-:W-:-:S05]  /*3770*/  FMUL.FTZ R112, R153, R153 ;  /* 0x0000009999707220 */ /* 0x001fca0000410000 */
[----:B------:R-:W-:Y:S02]  /*3780*/  FSEL R152, R112, RZ, P1 ;  /* 0x000000ff70987208 */ /* 0x000fe40000800000 */
[----:B------:R-:W0:Y:S01]  /*3790*/  @!P0 LDC.64 R112, c[0x0][0x3c8] ;  /* 0x0000f200ff708b82 */ /* 0x000e220000000a00 */
[----:B-1----:R-:W-:-:S04]  /*37a0*/  FFMA.FTZ R131, R130, UR17, R131 ;  /* 0x0000001182837c23 */ /* 0x002fc80008010083 */
[----:B------:R-:W-:Y:S01]  /*37b0*/  FADD.FTZ R131, R131, R152 ;  /* 0x0000009883837221 */ /* 0x000fe20000010000 */
[----:B--2---:R-:W-:-:S03]  /*37c0*/  @!P0 IMAD.WIDE R114, R155, 0x4, R114 ;  /* 0x000000049b728825 */ /* 0x004fc600078e0272 */
[----:B------:R-:W1:Y:S02]  /*37d0*/  MUFU.RSQ R150, R131 ;  /* 0x0000008300967308 */ /* 0x000e640000001400 */
[----:B------:R2:W-:Y:S01]  /*37e0*/  @!P0 STG.E desc[UR12][R114.64], R153 ;  /* 0x0000009972008986 */ /* 0x0005e2000c10190c */
[----:B0-----:R-:W-:-:S05]  /*37f0*/  @!P0 IMAD.WIDE R112, R157, 0x4, R112 ;  /* 0x000000049d708825 */ /* 0x001fca00078e0270 */
        /* <DEDUP_REMOVED lines=8> */
[----:B--2---:R-:W-:-:S04]  /*3880*/  MOV R112, UR5 ;  /* 0x0000000500707c02 */ /* 0x004fc80008000f00 */
[----:B------:R-:W-:Y:S01]  /*3890*/  LEA.HI.SX32 R151, R112, R151, 0x1d ;  /* 0x0000009770977211 */ /* 0x000fe200078feaff */
[----:B------:R-:W-:Y:S06]  /*38a0*/  @!P2 BRA `(.L_x_8218) ;  /* 0x0000000000c0a947 */ /* 0x000fec0003800000 */
[--C-:B------:R-:W-:Y:S01]  /*38b0*/  FADD.FTZ R113, R80, -R152.reuse ;  /* 0x8000009850717221 */ /* 0x100fe20000010000 */
[----:B------:R-:W-:Y:S01]  /*38c0*/  SHF.L.U32 R115, R20, 0x10, RZ ;  /* 0x0000001014737819 */ /* 0x000fe200000006ff */
[----:B------:R-:W-:Y:S01]  /*38d0*/  IMAD.U32 R154, R128, 0x10000, RZ ;  /* 0x00010000809a7824 */ /* 0x000fe200078e00ff */
[----:B------:R-:W-:Y:S01]  /*38e0*/  SHF.L.U32 R131, R24, 0x10, RZ ;  /* 0x0000001018837819 */ /* 0x000fe200000006ff */
[----:B------:R-:W-:Y:S01]  /*38f0*/  FMUL.FTZ R112, R150, R113 ;  /* 0x0000007196707220 */ /* 0x000fe20000410000 */
[--C-:B------:R-:W-:Y:S01]  /*3900*/  FADD.FTZ R113, R82, -R152.reuse ;  /* 0x8000009852717221 */ /* 0x100fe20000010000 */
[----:B------:R-:W-:Y:S02]  /*3910*/  SHF.L.U32 R114, R21, 0x10, RZ ;  /* 0x0000001015727819 */ /* 0x000fe400000006ff */
[----:B------:R-:W-:Y:S01]  /*3920*/  SHF.L.U32 R130, R25, 0x10, RZ ;  /* 0x0000001019827819 */ /* 0x000fe200000006ff */
[----:B------:R-:W-:Y:S01]  /*3930*/  FMUL.FTZ R113, R150, R113 ;  /* 0x0000007196717220 */ /* 0x000fe20000410000 */
[----:B------:R-:W-:Y:S01]  /*3940*/  FFMA.FTZ R112, R112, R115, R131 ;  /* 0x0000007370707223 */ /* 0x000fe20000010083 */
        /* <DEDUP_REMOVED lines=8> */
[----:B------:R-:W-:Y:S01]  /*39d0*/  FADD.FTZ R115, R84, -R152 ;  /* 0x8000009854737221 */ /* 0x000fe20000010000 */
[----:B------:R-:W-:-:S03]  /*39e0*/  SHF.L.U32 R158, R129, 0x10, RZ ;  /* 0x00000010819e7819 */ /* 0x000fc600000006ff */
[----:B------:R-:W-:Y:S01]  /*39f0*/  FMUL.FTZ R114, R150, R115 ;  /* 0x0000007396727220 */ /* 0x000fe20000410000 */
[----:B------:R-:W-:Y:S02]  /*3a00*/  SHF.L.U32 R115, R22, 0x10, RZ ;  /* 0x0000001016737819 */ /* 0x000fe400000006ff */
[----:B------:R-:W-:-:S03]  /*3a10*/  F2FP.BF16.F32.PACK_AB R113, R154, R113 ;  /* 0x000000719a71723e */ /* 0x000fc600000010ff */
        /* <DEDUP_REMOVED lines=25> */
.L_x_8218:
[----:B------:R-:W-:Y:S05]  /*3bb0*/  BSYNC.RECONVERGENT B0 ;  /* 0x0000000000007941 */ /* 0x000fea0003800200 */
.L_x_8217:
[----:B------:R-:W-:Y:S04]  /*3bc0*/  BSSY.RECONVERGENT B0, `(.L_x_8219) ;  /* 0x0000032000007945 */ /* 0x000fe80003800200 */
[----:B------:R-:W-:Y:S05]  /*3bd0*/  @!P3 BRA `(.L_x_8220) ;  /* 0x0000000000c0b947 */ /* 0x000fea0003800000 */
[--C-:B0-----:R-:W-:Y:S01]  /*3be0*/  FADD.FTZ R113, R88, -R152.reuse ;  /* 0x8000009858717221 */ /* 0x101fe20000010000 */
[----:B------:R-:W-:Y:S02]  /*3bf0*/  SHF.L.U32 R115, R32, 0x10, RZ ;  /* 0x0000001020737819 */ /* 0x000fe400000006ff */
[----:B------:R-:W-:Y:S01]  /*3c00*/  SHF.L.U32 R131, R36, 0x10, RZ ;  /* 0x0000001024837819 */ /* 0x000fe200000006ff */
[----:B------:R-:W-:Y:S01]  /*3c10*/  FMUL.FTZ R112, R150, R113 ;  /* 0x0000007196707220 */ /* 0x000fe20000410000 */
[--C-:B------:R-:W-:Y:S01]  /*3c20*/  FADD.FTZ R113, R90, -R152.reuse ;  /* 0x800000985a717221 */ /* 0x100fe20000010000 */
[----:B------:R-:W-:Y:S02]  /*3c30*/  SHF.L.U32 R114, R33, 0x10, RZ ;  /* 0x0000001021727819 */ /* 0x000fe400000006ff */
[----:B------:R-:W-:Y:S01]  /*3c40*/  SHF.L.U32 R130, R37, 0x10, RZ ;  /* 0x0000001025827819 */ /* 0x000fe200000006ff */
[----:B------:R-:W-:Y:S01]  /*3c50*/  FFMA.FTZ R112, R112, R115, R131 ;  /* 0x0000007370707223 */ /* 0x000fe20000010083 */
[----:B------:R-:W-:Y:S01]  /*3c60*/  FMUL.FTZ R113, R150, R113 ;  /* 0x0000007196717220 */ /* 0x000fe20000410000 */
[----:B------:R-:W-:Y:S01]  /*3c70*/  FADD.FTZ R115, R91, -R152 ;  /* 0x800000985b737221 */ /* 0x000fe20000010000 */
[----:B------:R-:W-:-:S02]  /*3c80*/  SHF.L.U32 R154, R120, 0x10, RZ ;  /* 0x00000010789a7819 */ /* 0x000fc400000006ff */
[----:B------:R-:W-:Y:S01]  /*3c90*/  FFMA.FTZ R113, R113, R114, R130 ;  /* 0x0000007271717223 */ /* 0x000fe20000010082 */
[----:B------:R-:W-:Y:S01]  /*3ca0*/  FMUL.FTZ R115, R150, R115 ;  /* 0x0000007396737220 */ /* 0x000fe20000410000 */
[----:B------:R-:W-:Y:S01]  /*3cb0*/  IMAD.U32 R114, R119, 0x10000, RZ ;  /* 0x0001000077727824 */ /* 0x000fe200078e00ff */
[----:B------:R-:W-:Y:S02]  /*3cc0*/  SHF.L.U32 R131, R38, 0x10, RZ ;  /* 0x0000001026837819 */ /* 0x000fe400000006ff */
[----:B------:R-:W-:Y:S01]  /*3cd0*/  SHF.L.U32 R130, R118, 0x10, RZ ;  /* 0x0000001076827819 */ /* 0x000fe200000006ff */
[----:B------:R-:W-:Y:S01]  /*3ce0*/  FFMA.FTZ R154, R115, R154, R114 ;  /* 0x0000009a739a7223 */ /* 0x000fe20000010072 */
[----:B------:R-:W-:Y:S01]  /*3cf0*/  FADD.FTZ R115, R92, -R152 ;  /* 0x800000985c737221 */ /* 0x000fe20000010000 */
[----:B------:R-:W-:Y:S02]  /*3d00*/  SHF.L.U32 R156, R117, 0x10, RZ ;  /* 0x00000010759c7819 */ /* 0x000fe400000006ff */
[----:B------:R-:W-:Y:S01]  /*3d10*/  SHF.L.U32 R158, R121, 0x10, RZ ;  /* 0x00000010799e7819 */ /* 0x000fe200000006ff */
[----:B------:R-:W-:Y:S01]  /*3d20*/  FMUL.FTZ R114, R150, R115 ;  /* 0x0000007396727220 */ /* 0x000fe20000410000 */
[----:B------:R-:W-:-:S02]  /*3d30*/  SHF.L.U32 R115, R34, 0x10, RZ ;  /* 0x0000001022737819 */ /* 0x000fc400000006ff */
        /* <DEDUP_REMOVED lines=26> */
.L_x_8220:
[----:B------:R-:W-:Y:S05]  /*3ee0*/  BSYNC.RECONVERGENT B0 ;  /* 0x0000000000007941 */ /* 0x000fea0003800200 */
.L_x_8219:
[----:B------:R-:W-:Y:S04]  /*3ef0*/  BSSY.RECONVERGENT B0, `(.L_x_8221) ;  /* 0x0000032000007945 */ /* 0x000fe80003800200 */
[----:B------:R-:W-:Y:S05]  /*3f00*/  @!P4 BRA `(.L_x_8222) ;  /* 0x0000000000c0c947 */ /* 0x000fea0003800000 */
[--C-:B01----:R-:W-:Y:S01]  /*3f10*/  FADD.FTZ R113, R96, -R152.reuse ;  /* 0x8000009860717221 */ /* 0x103fe20000010000 */
        /* <DEDUP_REMOVED lines=20> */
[----:B------:R-:W-:Y:S01]  /*4060*/  IMAD.U32 R115, R46, 0x10000, RZ ;  /* 0x000100002e737824 */ /* 0x000fe200078e00ff */
        /* <DEDUP_REMOVED lines=26> */
.L_x_8222:
[----:B------:R-:W-:Y:S05]  /*4210*/  BSYNC.RECONVERGENT B0 ;  /* 0x0000000000007941 */ /* 0x000fea0003800200 */
.L_x_8221:
[----:B------:R-:W-:Y:S04]  /*4220*/  BSSY.RECONVERGENT B0, `(.L_x_8216) ;  /* 0x0000031000007945 */ /* 0x000fe80003800200 */
[----:B------:R-:W-:Y:S05]  /*4230*/  @!P5 BRA `(.L_x_8223) ;  /* 0x0000000000bcd947 */ /* 0x000fea0003800000 */
[--C-:B012---:R-:W-:Y:S01]  /*4240*/  FADD.FTZ R113, R104, -R152.reuse ;  /* 0x8000009868717221 */ /* 0x107fe20000010000 */
[----:B------:R-:W-:Y:S02]  /*4250*/  SHF.L.U32 R115, R56, 0x10, RZ ;  /* 0x0000001038737819 */ /* 0x000fe400000006ff */
        /* <DEDUP_REMOVED lines=12> */
[----:B------:R-:W-:Y:S01]  /*4320*/  IMAD.U32 R131, R62, 0x10000, RZ ;  /* 0x000100003e837824 */ /* 0x000fe200078e00ff */
[----:B------:R-:W-:-:S02]  /*4330*/  SHF.L.U32 R130, R6, 0x10, RZ ;  /* 0x0000001006827819 */ /* 0x000fc400000006ff */
[----:B------:R-:W-:Y:S01]  /*4340*/  FFMA.FTZ R154, R115, R154, R114 ;  /* 0x0000009a739a7223 */ /* 0x000fe20000010072 */
[----:B------:R-:W-:Y:S01]  /*4350*/  FADD.FTZ R115, R108, -R152 ;  /* 0x800000986c737221 */ /* 0x000fe20000010000 */
[----:B------:R-:W-:Y:S02]  /*4360*/  SHF.L.U32 R156, R5, 0x10, RZ ;  /* 0x00000010059c7819 */ /* 0x000fe400000006ff */
[----:B------:R-:W-:Y:S01]  /*4370*/  SHF.L.U32 R158, R3, 0x10, RZ ;  /* 0x00000010039e7819 */ /* 0x000fe200000006ff */
        /* <DEDUP_REMOVED lines=14> */
[----:B------:R-:W-:-:S03]  /*4460*/  SHF.L.U32 R130, R4, 0x10, RZ ;  /* 0x0000001004827819 */ /* 0x000fc600000006ff */
[----:B------:R-:W-:-:S04]  /*4470*/  FMUL.FTZ R115, R150, R115 ;  /* 0x0000007396737220 */ /* 0x000fc80000410000 */
[----:B------:R-:W-:Y:S01]  /*4480*/  FFMA.FTZ R157, R115, R130, R158 ;  /* 0x00000082739d7223 */ /* 0x000fe2000001009e */
[----:B------:R-:W-:Y:S01]  /*4490*/  FADD.FTZ R115, R105, -R152 ;  /* 0x8000009869737221 */ /* 0x000fe20000010000 */
[----:B------:R-:W0:Y:S01]  /*44a0*/  LDC.64 R130, c[0x0][0x428] ;  /* 0x00010a00ff827b82 */ /* 0x000e220000000a00 */
[----:B------:R-:W-:Y:S02]  /*44b0*/  SHF.L.U32 R152, R9, 0x10, RZ ;  /* 0x0000001009987819 */ /* 0x000fe400000006ff */
[----:B------:R-:W-:Y:S01]  /*44c0*/  FMUL.FTZ R115, R150, R115 ;  /* 0x0000007396737220 */ /* 0x000fe20000410000 */
[----:B------:R-:W-:-:S05]  /*44d0*/  SHF.L.U32 R150, R10, 0x10, RZ ;  /* 0x000000100a967819 */ /* 0x000fca00000006ff */
[----:B------:R-:W-:Y:S01]  /*44e0*/  FFMA.FTZ R155, R115, R150, R152 ;  /* 0x00000096739b7223 */ /* 0x000fe20000010098 */
[----:B------:R-:W-:-:S04]  /*44f0*/  F2FP.BF16.F32.PACK_AB R115, R157, R156 ;  /* 0x0000009c9d73723e */ /* 0x000fc800000010ff */
[----:B------:R-:W-:Y:S01]  /*4500*/  F2FP.BF16.F32.PACK_AB R112, R155, R112 ;  /* 0x000000709b70723e */ /* 0x000fe200000010ff */
[----:B0-----:R-:W-:-:S05]  /*4510*/  IMAD.WIDE.U32 R130, R151, 0x10, R130 ;  /* 0x0000001097827825 */ /* 0x001fca00078e0082 */
[----:B------:R3:W-:Y:S02]  /*4520*/  STG.E.128 desc[UR12][R130.64], R112 ;  /* 0x0000007082007986 */ /* 0x0007e4000c101d0c */
.L_x_8223:
[----:B------:R-:W-:Y:S05]  /*4530*/  BSYNC.RECONVERGENT B0 ;  /* 0x0000000000007941 */ /* 0x000fea0003800200 */
.L_x_8216:
[----:B------:R-:W-:Y:S02]  /*4540*/  UIADD3 UR7, UPT, UPT, UR7, UR18, URZ ;  /* 0x0000001207077290 */ /* 0x000fe4000fffe0ff */
[----:B------:R-:W-:Y:S02]  /*4550*/  UPLOP3.LUT UP1, UPT, UPT, UPT, UP1, 0x40, 0x4 ;  /* 0x000000000004789c */ /* 0x000fe40003f2e810 */
[----:B------:R-:W-:-:S09]  /*4560*/  UISETP.GE.AND UP0, UPT, UR7, UR19, UPT ;  /* 0x000000130700728c */ /* 0x000fd2000bf06270 */
[----:B------:R-:W-:Y:S05]  /*4570*/  BRA.U !UP0, `(.L_x_8224) ;  /* 0xffffffc508687547 */ /* 0x000fea000b83ffff */
[----:B------:R-:W-:Y:S05]  /*4580*/  EXIT ;  /* 0x000000000000794d */ /* 0x000fea0003800000 */
.L_x_8225:
        /* <DEDUP_REMOVED lines=15> */
.L_x_27252:


//--------------------- .text._ZN10layer_norm13ln_fwd_kernelINS_13Kernel_traitsI13__nv_bfloat16S2_fS2_fjLj4096ELj1ELj1ELj4ELj16ENS_18Kernel_traits_baseILj4096ES2_S2_fS2_fjLj128EEEEELb0ELb1ELb1ELb1EEEvNS_9FwdParamsE --------------------------
	.section	.text._ZN10layer_norm13ln_fwd_kernelINS_13Kernel_traitsI13__nv_bfloat16S2_fS2_fjLj4096ELj1ELj1ELj4ELj16ENS_18Kernel_traits_baseILj4096ES2_S2_fS2_fjLj128EEEEELb0ELb1ELb1ELb1EEEvNS_9FwdParamsE,"ax",@progbits
	.align	128
        .global         _ZN10layer_norm13ln_fwd_kernelINS_13Kernel_traitsI13__nv_bfloat16S2_fS2_fjLj4096ELj1ELj1ELj4ELj16ENS_18Kernel_traits_baseILj4096ES2_S2_fS2_fjLj128EEEEELb0ELb1ELb1ELb1EEEvNS_9FwdParamsE
        .type           _ZN10layer_norm13ln_fwd_kernelINS_13Kernel_traitsI13__nv_bfloat16S2_fS2_fjLj4096ELj1ELj1ELj4ELj16ENS_18Kernel_traits_baseILj4096ES2_S2_fS2_fjLj128EEEEELb0ELb1ELb1ELb1EEEvNS_9FwdParamsE,@function
        .size           _ZN10layer_norm13ln_fwd_kernelINS_13Kernel_traitsI13__nv_bfloat16S2_fS2_fjLj4096ELj1ELj1ELj4ELj16ENS_18Kernel_traits_baseILj4096ES2_S2_fS2_fjLj128EEEEELb0ELb1ELb1ELb1EEEvNS_9FwdParamsE,(.L_x_27253 - _ZN10layer_norm13ln_fwd_kernelINS_13Kernel_traitsI13__nv_bfloat16S2_fS2_fjLj4096ELj1ELj1ELj4ELj16ENS_18Kernel_traits_baseILj4096ES2_S2_fS2_fjLj128EEEEELb0ELb1ELb1ELb1EEEvNS_9FwdParamsE)
        .other          _ZN10layer_norm13ln_fwd_kernelINS_13Kernel_traitsI13__nv_bfloat16S2_fS2_fjLj4096ELj1ELj1ELj4ELj16ENS_18Kernel_traits_baseILj4096ES2_S2_fS2_fjLj128EEEEELb0ELb1ELb1ELb1EEEvNS_9FwdParamsE,@"STO_CUDA_ENTRY STV_DEFAULT"
_ZN10layer_norm13ln_fwd_kernelINS_13Kernel_traitsI13__nv_bfloat16S2_fS2_fjLj4096ELj1ELj1ELj4ELj16ENS_18Kernel_traits_baseILj4096ES2_S2_fS2_fjLj128EEEEELb0ELb1ELb1ELb1EEEvNS_9FwdParamsE:
.text._ZN10layer_norm13ln_fwd_kernelINS_13Kernel_traitsI13__nv_bfloat16S2_fS2_fjLj4096ELj1ELj1ELj4ELj16ENS_18Kernel_traits_baseILj4096ES2_S2_fS2_fjLj128EEEEELb0ELb1ELb1ELb1EEEvNS_9FwdParamsE:
        /* <DEDUP_REMOVED lines=14> */
[----:B------:R3:W4:Y:S01]  /*00e0*/  LDG.E.128 R48, desc[UR12][R2.64+0x1800] ;  /* 0x0018000c02307981 */ /* 0x000722000c1e1d00 */
[----:B--2---:R-:W-:Y:S01]  /*00f0*/  ISETP.NE.U32.AND P0, PT, RZ, UR4, PT ;  /* 0x00000004ff007c0c */ /* 0x004fe2000bf05070 */
[----:B------:R-:W0:Y:S01]  /*0100*/  S2UR UR7, SR_CTAID.X ;  /* 0x00000000000779c3 */ /* 0x000e220000002500 */
[----:B------:R-:W0:Y:S01]  /*0110*/  LDCU UR4, c[0x0][0x384] ;  /* 0x00007080ff0477ac */ /* 0x000e220008000800 */
[----:B------:R1:W5:Y:S01]  /*0120*/  LDG.E.128 R44, desc[UR12][R4.64+0x1800] ;  /* 0x0018000c042c7981 */ /* 0x000362000c1e1d00 */
[----:B------:R-:W-:-:S13]  /*0130*/  ISETP.NE.AND.EX P0, PT, RZ, UR5, PT, P0 ;  /* 0x00000005ff007c0c */ /* 0x000fda000bf05300 */
[----:B------:R-:W2:Y:S01]  /*0140*/  @P0 LDC.64 R8, c[0x0][0x438] ;  /* 0x00010e00ff080b82 */ /* 0x000ea20000000a00 */
[----:B0-----:R-:W-:-:S06]  /*0150*/  UISETP.GE.AND UP0, UPT, UR7, UR4, UPT ;  /* 0x000000040700728c */ /* 0x001fcc000bf06270 */
[----:B------:R-:W-:Y:S01]  /*0160*/  PLOP3.LUT P1, PT, PT, PT, UP0, 0x80, 0x8 ;  /* 0x000000000008781c */ /* 0x000fe20003f2f008 */
[----:B--2---:R-:W-:-:S05]  /*0170*/  @P0 IMAD.WIDE.U32 R8, R0, 0x10, R8 ;  /* 0x0000001000080825 */ /* 0x004fca00078e0008 */
[----:B------:R-:W5:Y:S04]  /*0180*/  @P0 LDG.E.128 R40, desc[UR12][R8.64] ;  /* 0x0000000c08280981 */ /* 0x000f68000c1e1d00 */
[----:B------:R-:W5:Y:S04]  /*0190*/  @P0 LDG.E.128 R36, desc[UR12][R8.64+0x800] ;  /* 0x0008000c08240981 */ /* 0x000f68000c1e1d00 */
[----:B------:R-:W5:Y:S04]  /*01a0*/  @P0 LDG.E.128 R32, desc[UR12][R8.64+0x1000] ;  /* 0x0010000c08200981 */ /* 0x000f68000c1e1d00 */
[----:B------:R0:W5:Y:S01]  /*01b0*/  @P0 LDG.E.128 R28, desc[UR12][R8.64+0x1800] ;  /* 0x0018000c081c0981 */ /* 0x000162000c1e1d00 */
[----:B---3--:R-:W-:-:S02]  /*01c0*/  @P0 MOV R2, R12 ;  /* 0x0000000c00020202 */ /* 0x008fc40000000f00 */
[----:B------:R-:W-:Y:S02]  /*01d0*/  @P0 MOV R3, R13 ;  /* 0x0000000d00030202 */ /* 0x000fe40000000f00 */
[----:B-1----:R-:W-:Y:S01]  /*01e0*/  @P0 MOV R4, R14 ;  /* 0x0000000e00040202 */ /* 0x002fe20000000f00 */
[----:B----4-:R-:W-:Y:S01]  /*01f0*/  @P0 IMAD.MOV.U32 R6, RZ, RZ, R16 ;  /* 0x000000ffff060224 */ /* 0x010fe200078e0010 */
[----:B------:R-:W-:Y:S01]  /*0200*/  @P0 MOV R5, R15 ;  /* 0x0000000f00050202 */ /* 0x000fe20000000f00 */
[----:B0-----:R-:W-:Y:S01]  /*0210*/  @P0 IMAD.MOV.U32 R9, RZ, RZ, R19 ;  /* 0x000000ffff090224 */ /* 0x001fe200078e0013 */
[----:B------:R-:W-:Y:S02]  /*0220*/  @P0 MOV R7, R17 ;  /* 0x0000001100070202 */ /* 0x000fe40000000f00 */
[----:B------:R-:W-:Y:S01]  /*0230*/  @!P0 MOV R2, R12 ;  /* 0x0000000c00028202 */ /* 0x000fe20000000f00 */
[----:B------:R-:W-:Y:S01]  /*0240*/  @P0 IMAD.MOV.U32 R12, RZ, RZ, R22 ;  /* 0x000000ffff0c0224 */ /* 0x000fe200078e0016 */
[----:B------:R-:W-:-:S02]  /*0250*/  @!P0 MOV R3, R13 ;  /* 0x0000000d00038202 */ /* 0x000fc40000000f00 */
[----:B------:R-:W-:Y:S02]  /*0260*/  @!P0 MOV R4, R14 ;  /* 0x0000000e00048202 */ /* 0x000fe40000000f00 */
[----:B------:R-:W-:Y:S02]  /*0270*/  @!P0 MOV R5, R15 ;  /* 0x0000000f00058202 */ /* 0x000fe40000000f00 */
[----:B------:R-:W-:Y:S02]  /*0280*/  @!P0 MOV R6, R16 ;  /* 0x0000001000068202 */ /* 0x000fe40000000f00 */
[----:B------:R-:W-:Y:S02]  /*0290*/  @!P0 MOV R7, R17 ;  /* 0x0000001100078202 */ /* 0x000fe40000000f00 */
[----:B------:R-:W-:Y:S02]  /*02a0*/  @P0 MOV R8, R18 ;  /* 0x0000001200080202 */ /* 0x000fe40000000f00 */
[----:B------:R-:W-:-:S02]  /*02b0*/  @P0 MOV R10, R20 ;  /* 0x00000014000a0202 */ /* 0x000fc40000000f00 */
[----:B------:R-:W-:Y:S02]  /*02c0*/  @P0 MOV R11, R21 ;  /* 0x00000015000b0202 */ /* 0x000fe40000000f00 */
[----:B------:R-:W-:Y:S02]  /*02d0*/  @P0 MOV R13, R23 ;  /* 0x00000017000d0202 */ /* 0x000fe40000000f00 */
[----:B------:R-:W-:Y:S02]  /*02e0*/  @P0 MOV R14, R24 ;  /* 0x00000018000e0202 */ /* 0x000fe40000000f00 */
[----:B------:R-:W-:Y:S01]  /*02f0*/  @P0 MOV R15, R25 ;  /* 0x00000019000f0202 */ /* 0x000fe20000000f00 */
[----:B------:R-:W-:Y:S01]  /*0300*/  @!P0 IMAD.MOV.U32 R15, RZ, RZ, R25 ;  /* 0x000000ffff0f8224 */ /* 0x000fe200078e0019 */
        /* <DEDUP_REMOVED lines=11> */
[----:B------:R-:W-:Y:S01]  /*03c0*/  @P0 MOV R18, R56 ;  /* 0x0000003800120202 */ /* 0x000fe20000000f00 */
[----:B------:R-:W-:Y:S01]  /*03d0*/  @!P0 IMAD.MOV.U32 R18, RZ, RZ, R56 ;  /* 0x000000ffff128224 */ /* 0x000fe200078e0038 */
[----:B------:R-:W-:Y:S02]  /*03e0*/  @P0 MOV R19, R57 ;  /* 0x0000003900130202 */ /* 0x000fe40000000f00 */
[----:B------:R-:W-:-:S02]  /*03f0*/  @P0 MOV R20, R58 ;  /* 0x0000003a00140202 */ /* 0x000fc40000000f00 */
[----:B------:R-:W-:Y:S01]  /*0400*/  @P0 MOV R21, R59 ;  /* 0x0000003b00150202 */ /* 0x000fe20000000f00 */
[----:B------:R-:W-:Y:S01]  /*0410*/  @!P0 IMAD.MOV.U32 R21, RZ, RZ, R59 ;  /* 0x000000ffff158224 */ /* 0x000fe200078e003b */
[----:B------:R-:W-:Y:S02]  /*0420*/  @P0 MOV R22, R52 ;  /* 0x0000003400160202 */ /* 0x000fe40000000f00 */
[----:B------:R-:W-:Y:S02]  /*0430*/  @P0 MOV R23, R53 ;  /* 0x0000003500170202 */ /* 0x000fe40000000f00 */
[----:B------:R-:W-:Y:S01]  /*0440*/  @P0 MOV R24, R54 ;  /* 0x0000003600180202 */ /* 0x000fe20000000f00 */
[----:B------:R-:W-:Y:S01]  /*0450*/  @!P0 IMAD.MOV.U32 R24, RZ, RZ, R54 ;  /* 0x000000ffff188224 */ /* 0x000fe200078e0036 */
[----:B------:R-:W-:Y:S02]  /*0460*/  @P0 MOV R25, R55 ;  /* 0x0000003700190202 */ /* 0x000fe40000000f00 */
[----:B------:R-:W-:-:S02]  /*0470*/  @P0 MOV R26, R48 ;  /* 0x00000030001a0202 */ /* 0x000fc40000000f00 */
[----:B------:R-:W-:Y:S02]  /*0480*/  @P0 MOV R27, R49 ;  /* 0x00000031001b0202 */ /* 0x000fe40000000f00 */
[----:B------:R-:W-:Y:S02]  /*0490*/  @!P0 MOV R19, R57 ;  /* 0x0000003900138202 */ /* 0x000fe40000000f00 */
[----:B------:R-:W-:Y:S02]  /*04a0*/  @!P0 MOV R20, R58 ;  /* 0x0000003a00148202 */ /* 0x000fe40000000f00 */
[----:B------:R-:W-:Y:S02]  /*04b0*/  @!P0 MOV R22, R52 ;  /* 0x0000003400168202 */ /* 0x000fe40000000f00 */
[----:B------:R-:W-:Y:S02]  /*04c0*/  @!P0 MOV R23, R53 ;  /* 0x0000003500178202 */ /* 0x000fe40000000f00 */
[----:B------:R-:W-:-:S02]  /*04d0*/  @!P0 MOV R25, R55 ;  /* 0x0000003700198202 */ /* 0x000fc40000000f00 */
[----:B------:R-:W-:Y:S02]  /*04e0*/  @!P0 MOV R26, R48 ;  /* 0x00000030001a8202 */ /* 0x000fe40000000f00 */
[----:B------:R-:W-:Y:S02]  /*04f0*/  @!P0 MOV R27, R49 ;  /* 0x00000031001b8202 */ /* 0x000fe40000000f00 */
[----:B------:R-:W-:Y:S02]  /*0500*/  @P0 MOV R88, R50 ;  /* 0x0000003200580202 */ /* 0x000fe40000000f00 */
[----:B------:R-:W-:Y:S01]  /*0510*/  @P0 MOV R89, R51 ;  /* 0x0000003300590202 */ /* 0x000fe20000000f00 */
[----:B------:R-:W-:Y:S06]  /*0520*/  @P1 EXIT ;  /* 0x000000000000194d */ /* 0x000fec0003800000 */
[----:B------:R-:W0:Y:S01]  /*0530*/  LDCU.U8 UR4, c[0x0][0x410] ;  /* 0x00008200ff0477ac */ /* 0x000e220008000000 */
[----:B-----5:R-:W-:Y:S02]  /*0540*/  @P0 MOV R92, R46 ;  /* 0x0000002e005c0202 */ /* 0x020fe40000000f00 */
[----:B------:R-:W-:Y:S02]  /*0550*/  @!P0 CS2R R42, SRZ ;  /* 0x00000000002a8805 */ /* 0x000fe4000001ff00 */
[----:B------:R-:W-:Y:S02]  /*0560*/  @!P0 CS2R R40, SRZ ;  /* 0x0000000000288805 */ /* 0x000fe4000001ff00 */
[----:B------:R-:W-:Y:S02]  /*0570*/  @!P0 CS2R R38, SRZ ;  /* 0x0000000000268805 */ /* 0x000fe4000001ff00 */
[----:B------:R-:W-:Y:S02]  /*0580*/  @!P0 CS2R R36, SRZ ;  /* 0x0000000000248805 */ /* 0x000fe4000001ff00 */
[----:B------:R-:W-:-:S02]  /*0590*/  @!P0 CS2R R34, SRZ ;  /* 0x0000000000228805 */ /* 0x000fc4000001ff00 */
[----:B------:R-:W-:Y:S02]  /*05a0*/  @!P0 CS2R R32, SRZ ;  /* 0x0000000000208805 */ /* 0x000fe4000001ff00 */
[----:B------:R-:W-:Y:S02]  /*05b0*/  @!P0 CS2R R30, SRZ ;  /* 0x00000000001e8805 */ /* 0x000fe4000001ff00 */
[----:B------:R-:W-:Y:S02]  /*05c0*/  @!P0 CS2R R28, SRZ ;  /* 0x00000000001c8805 */ /* 0x000fe4000001ff00 */
[-C--:B------:R-:W-:Y:S01]  /*05d0*/  @P0 MOV R90, R44.reuse ;  /* 0x0000002c005a0202 */ /* 0x080fe20000000f00 */
[----:B------:R-:W-:Y:S01]  /*05e0*/  @!P0 IMAD.MOV.U32 R88, RZ, RZ, R50 ;  /* 0x000000ffff588224 */ /* 0x000fe200078e0032 */
        /* <DEDUP_REMOVED lines=9> */
[----:B------:R-:W-:Y:S02]  /*0680*/  @!P0 MOV R93, R47 ;  /* 0x0000002f005d8202 */ /* 0x000fe40000000f00 */
[----:B------:R-:W-:Y:S01]  /*0690*/  LOP3.LUT R94, R0, 0x1f, RZ, 0xc0, !PT ;  /* 0x0000001f005e7812 */ /* 0x000fe200078ec0ff */
[----:B------:R-:W3:Y:S01]  /*06a0*/  LDCU UR15, c[0x0][0x400] ;  /* 0x00008000ff0f77ac */ /* 0x000ee20008000800 */
[----:B------:R-:W-:Y:S02]  /*06b0*/  PRMT R95, R5, 0x7632, R95 ;  /* 0x00007632055f7816 */ /* 0x000fe4000000005f */
[----:B------:R-:W-:Y:S01]  /*06c0*/  PRMT R96, R4, 0x7632, R96 ;  /* 0x0000763204607816 */ /* 0x000fe20000000060 */
[----:B------:R-:W4:Y:S01]  /*06d0*/  LDCU.128 UR8, c[0x0][0x3f0] ;  /* 0x00007e00ff0877ac */ /* 0x000f220008000c00 */
[----:B------:R-:W-:-:S02]  /*06e0*/  PRMT R97, R3, 0x7632, R97 ;  /* 0x0000763203617816 */ /* 0x000fc40000000061 */
[----:B------:R-:W-:Y:S01]  /*06f0*/  PRMT R98, R2, 0x7632, R98 ;  /* 0x0000763202627816 */ /* 0x000fe20000000062 */
[----:B------:R-:W0:Y:S01]  /*0700*/  LDCU.64 UR16, c[0x0][0x3a0] ;  /* 0x00007400ff1077ac */ /* 0x000e220008000a00 */
[----:B------:R-:W-:Y:S02]  /*0710*/  PRMT R99, R9, 0x7632, R99 ;  /* 0x0000763209637816 */ /* 0x000fe40000000063 */
[----:B------:R-:W-:Y:S01]  /*0720*/  PRMT R100, R8, 0x7632, R100 ;  /* 0x0000763208647816 */ /* 0x000fe20000000064 */
[----:B------:R-:W0:Y:S01]  /*0730*/  LDCU.64 UR18, c[0x0][0x380] ;  /* 0x00007000ff1277ac */ /* 0x000e220008000a00 */
        /* <DEDUP_REMOVED lines=26> */
[----:B0-----:R-:W-:-:S02]  /*08e0*/  ISETP.NE.AND P1, PT, RZ, UR4, PT ;  /* 0x00000004ff007c0c */ /* 0x001fc4000bf25270 */
        /* <DEDUP_REMOVED lines=16> */
.L_x_8235:
[----:B------:R-:W-:-:S06]  /*09f0*/  UIMAD.WIDE UR4, UR7, 0x4, UR8 ;  /* 0x00000004070478a5 */ /* 0x000fcc000f8e0208 */
[----:B0-----:R-:W-:Y:S02]  /*0a00*/  MOV R56, UR4 ;  /* 0x0000000400387c02 */ /* 0x001fe40008000f00 */
        /* <DEDUP_REMOVED lines=11> */
[----:B------:R-:W-:Y:S01]  /*0ac0*/  MOV R56, UR4 ;  /* 0x0000000400387c02 */ /* 0x000fe20008000f00 */
[----:B------:R-:W-:Y:S02]  /*0ad0*/  IMAD.U32 R57, RZ, RZ, UR5 ;  /* 0x00000005ff397e24 */ /* 0x000fe4000f8e00ff */
[----:B------:R-:W-:-:S03]  /*0ae0*/  @P2 SHF.R.S32.HI R61, RZ, 0x1f, R60 ;  /* 0x0000001fff3d2819 */ /* 0x000fc6000001143c */
[----:B------:R-:W2:Y:S01]  /*0af0*/  LDG.E R56, desc[UR12][R56.64] ;  /* 0x0000000c38387981 */ /* 0x000ea2000c1e1900 */
[----:B------:R-:W-:-:S04]  /*0b00*/  @P2 LEA.HI R61, R61, R60, RZ, 0x3 ;  /* 0x0000003c3d3d2211 */ /* 0x000fc800078f18ff */
[----:B------:R-:W-:-:S05]  /*0b10*/  @P2 LEA.HI.SX32 R85, R61, R0, 0x1d ;  /* 0x000000003d552211 */ /* 0x000fca00078feaff */
[----:B0-----:R-:W-:-:S05]  /*0b20*/  @P2 IMAD.WIDE.U32 R58, R85, 0x10, R58 ;  /* 0x00000010553a2825 */ /* 0x001fca00078e003a */
[----:B------:R-:W3:Y:S01]  /*0b30*/  @P2 LDG.E.128 R44, desc[UR12][R58.64] ;  /* 0x0000000c3a2c2981 */ /* 0x000ee2000c1e1d00 */
[----:B------:R-:W-:Y:S01]  /*0b40*/  ISETP.NE.U32.AND P0, PT, RZ, UR16, PT ;  /* 0x00000010ff007c0c */ /* 0x000fe2000bf05070 */
[----:B------:R-:W-:-:S03]  /*0b50*/  UIMAD UR4, UR7, UR14, URZ ;  /* 0x0000000e070472a4 */ /* 0x000fc6000f8e02ff */
[----:B------:R-:W-:Y:S01]  /*0b60*/  ISETP.NE.AND.EX P0, PT, RZ, UR17, PT, P0 ;  /* 0x00000011ff007c0c */ /* 0x000fe2000bf05300 */
[----:B------:R-:W-:-:S04]  /*0b70*/  USHF.R.S32.HI UR5, URZ, 0x1f, UR4 ;  /* 0x0000001fff057899 */ /* 0x000fc80008011404 */
        /* <DEDUP_REMOVED lines=8> */
[----:B-1---5:R-:W-:Y:S06]  /*0c00*/  @!P0 BRA `(.L_x_8226) ;  /* 0x0000000000d88947 */ /* 0x022fec0003800000 */
[----:B------:R-:W0:Y:S02]  /*0c10*/  LDC.64 R56, c[0x0][0x3a0] ;  /* 0x0000e800ff387b82 */ /* 0x000e240000000a00 */
[----:B0-----:R-:W-:-:S05]  /*0c20*/  IMAD.WIDE.U32 R56, R87, 0x20, R56 ;  /* 0x0000002057387825 */ /* 0x001fca00078e0038 */
[----:B------:R-:W2:Y:S04]  /*0c30*/  LDG.E.128 R48, desc[UR12][R56.64] ;  /* 0x0000000c38307981 */ /* 0x000ea8000c1e1d00 */
[----:B------:R0:W3:Y:S01]  /*0c40*/  LDG.E.128 R52, desc[UR12][R56.64+0x10] ;  /* 0x0000100c38347981 */ /* 0x0000e2000c1e1d00 */
[----:B------:R-:W-:-:S13]  /*0c50*/  ISETP.LT.AND P3, PT, RZ, UR20, PT ;  /* 0x00000014ff007c0c */ /* 0x000fda000bf61270 */
[----:B------:R-:W1:Y:S01]  /*0c60*/  @P3 LDC R62, c[0x0][0x40c] ;  /* 0x00010300ff3e3b82 */ /* 0x000e620000000800 */
[----:B------:R-:W-:Y:S02]  /*0c70*/  @P3 SHF.L.U32 R61, R44, 0x10, RZ ;  /* 0x000000102c3d3819 */ /* 0x000fe400000006ff */
[----:B------:R-:W-:Y:S02]  /*0c80*/  @P3 SHF.L.U32 R59, R59, 0x10, RZ ;  /* 0x000000103b3b3819 */ /* 0x000fe400000006ff */
[----:B------:R-:W-:Y:S02]  /*0c90*/  @P3 SHF.L.U32 R58, R58, 0x10, RZ ;  /* 0x000000103a3a3819 */ /* 0x000fe400000006ff */
[----:B------:R-:W-:Y:S01]  /*0ca0*/  @P3 SHF.L.U32 R67, R47, 0x10, RZ ;  /* 0x000000102f433819 */ /* 0x000fe200000006ff */
[----:B------:R-:W4:Y:S01]  /*0cb0*/  @P3 LDC R66, c[0x0][0x40c] ;  /* 0x00010300ff423b82 */ /* 0x000f220000000800 */
[----:B0-----:R-:W-:Y:S02]  /*0cc0*/  @P3 SHF.L.U32 R56, R45, 0x10, RZ ;  /* 0x000000102d383819 */ /* 0x001fe400000006ff */
[----:B------:R-:W-:-:S02]  /*0cd0*/  @P3 SHF.L.U32 R71, R100, 0x10, RZ ;  /* 0x0000001064473819 */ /* 0x000fc400000006ff */
[----:B------:R-:W-:-:S03]  /*0ce0*/  @P3 SHF.L.U32 R72, R9, 0x10, RZ ;  /* 0x0000001009483819 */ /* 0x000fc600000006ff */
[----:B------:R-:W0:Y:S08]  /*0cf0*/  @P3 LDC R65, c[0x0][0x40c] ;  /* 0x00010300ff413b82 */ /* 0x000e300000000800 */
[----:B------:R-:W5:Y:S01]  /*0d00*/  @P3 LDC R70, c[0x0][0x40c] ;  /* 0x00010300ff463b82 */ /* 0x000f620000000800 */
[----:B-1----:R-:W-:-:S07]  /*0d10*/  @P3 FMUL.FTZ R61, R61, R62 ;  /* 0x0000003e3d3d3220 */ /* 0x002fce0000410000 */
[----:B------:R-:W1:Y:S01]  /*0d20*/  @P3 LDC R68, c[0x0][0x40c] ;  /* 0x00010300ff443b82 */ /* 0x000e620000000800 */
[----:B----4-:R-:W-:Y:S01]  /*0d30*/  @P3 FMUL.FTZ R62, R59, R66 ;  /* 0x000000423b3e3220 */ /* 0x010fe20000410000 */
[----:B------:R-:W-:-:S06]  /*0d40*/  @P3 SHF.L.U32 R59, R102, 0x10, RZ ;  /* 0x00000010663b3819 */ /* 0x000fcc00000006ff */
[----:B------:R-:W4:Y:S01]  /*0d50*/  @P3 LDC R63, c[0x0][0x40c] ;  /* 0x00010300ff3f3b82 */ /* 0x000f220000000800 */
[----:B0-----:R-:W-:Y:S01]  /*0d60*/  @P3 FMUL.FTZ R66, R58, R65 ;  /* 0x000000413a423220 */ /* 0x001fe20000410000 */
[----:B------:R-:W-:Y:S01]  /*0d70*/  @P3 SHF.L.U32 R65, R60, 0x10, RZ ;  /* 0x000000103c413819 */ /* 0x000fe200000006ff */
[----:B------:R-:W-:Y:S01]  /*0d80*/  @P3 IMAD.U32 R58, R6, 0x10000, RZ ;  /* 0x00010000063a3824 */ /* 0x000fe200078e00ff */
[----:B------:R-:W-:-:S04]  /*0d90*/  @P3 SHF.L.U32 R60, R46, 0x10, RZ ;  /* 0x000000102e3c3819 */ /* 0x000fc800000006ff */
[----:B------:R-:W0:Y:S01]  /*0da0*/  @P3 LDC R69, c[0x0][0x40c] ;  /* 0x00010300ff453b82 */ /* 0x000e220000000800 */
[----:B-----5:R-:W-:Y:S01]  /*0db0*/  @P3 FMUL.FTZ R70, R65, R70 ;  /* 0x0000004641463220 */ /* 0x020fe20000410000 */
[----:B------:R-:W-:Y:S01]  /*0dc0*/  @P3 SHF.L.U32 R65, R7, 0x10, RZ ;  /* 0x0000001007413819 */ /* 0x000fe200000006ff */
[----:B-1----:R-:W-:Y:S01]  /*0dd0*/  @P3 FMUL.FTZ R73, R67, R68 ;  /* 0x0000004443493220 */ /* 0x002fe20000410000 */
[----:B------:R-:W-:Y:S01]  /*0de0*/  @P3 SHF.L.U32 R68, R8, 0x10, RZ ;  /* 0x0000001008443819 */ /* 0x000fe200000006ff */
[----:B------:R-:W-:Y:S02]  /*0df0*/  @P3 IMAD.U32 R67, R101, 0x10000, RZ ;  /* 0x0001000065433824 */ /* 0x000fe400078e00ff */
[----:B----4-:R-:W-:Y:S01]  /*0e00*/  @P3 FMUL.FTZ R63, R56, R63 ;  /* 0x0000003f383f3220 */ /* 0x010fe20000410000 */
[----:B0-----:R-:W-:Y:S01]  /*0e10*/  @P3 FMUL.FTZ R69, R60, R69 ;  /* 0x000000453c453220 */ /* 0x001fe20000410000 */
[----:B--2---:R-:W-:Y:S01]  /*0e20*/  @!P3 MOV R56, R48 ;  /* 0x000000300038b202 */ /* 0x004fe20000000f00 */
[----:B------:R-:W-:Y:S01]  /*0e30*/  @P3 FFMA.FTZ R56, R61, R58, R48 ;  /* 0x0000003a3d383223 */ /* 0x000fe20000010030 */
[----:B------:R-:W-:Y:S01]  /*0e40*/  MOV R57, R49 ;  /* 0x0000003100397202 */ /* 0x000fe20000000f00 */
[----:B------:R-:W-:Y:S01]  /*0e50*/  @P3 FFMA.FTZ R57, R62, R59, R49 ;  /* 0x0000003b3e393223 */ /* 0x000fe20000010031 */
[----:B------:R-:W-:Y:S01]  /*0e60*/  MOV R58, R50 ;  /* 0x00000032003a7202 */ /* 0x000fe20000000f00 */
[----:B---3--:R-:W-:Y:S01]  /*0e70*/  IMAD.MOV.U32 R61, RZ, RZ, R53 ;  /* 0x000000ffff3d7224 */ /* 0x008fe200078e0035 */
[----:B------:R-:W-:Y:S01]  /*0e80*/  MOV R59, R51 ;  /* 0x00000033003b7202 */ /* 0x000fe20000000f00 */
[----:B------:R-:W-:Y:S01]  /*0e90*/  @P3 FFMA.FTZ R58, R63, R65, R50 ;  /* 0x000000413f3a3223 */ /* 0x000fe20000010032 */
[----:B------:R-:W-:Y:S01]  /*0ea0*/  MOV R60, R52 ;  /* 0x00000034003c7202 */ /* 0x000fe20000000f00 */
[----:B------:R-:W-:Y:S01]  /*0eb0*/  @P3 FFMA.FTZ R59, R66, R67, R51 ;  /* 0x00000043423b3223 */ /* 0x000fe20000010033 */
[----:B------:R-:W-:Y:S01]  /*0ec0*/  MOV R62, R54 ;  /* 0x00000036003e7202 */ /* 0x000fe20000000f00 */
[----:B------:R-:W-:Y:S01]  /*0ed0*/  @P3 FFMA.FTZ R60, R69, R68, R52 ;  /* 0x00000044453c3223 */ /* 0x000fe20000010034 */
[----:B------:R-:W-:Y:S01]  /*0ee0*/  @P3 FFMA.FTZ R61, R70, R71, R53 ;  /* 0x00000047463d3223 */ /* 0x000fe20000010035 */
[----:B------:R-:W-:Y:S01]  /*0ef0*/  @P3 FFMA.FTZ R62, R73, R72, R54 ;  /* 0x00000048493e3223 */ /* 0x000fe20000010036 */
[----:B------:R-:W-:Y:S01]  /*0f00*/  MOV R63, R55 ;  /* 0x00000037003f7202 */ /* 0x000fe20000000f00 */
[----:B------:R-:W-:Y:S06]  /*0f10*/  @!P3 BRA `(.L_x_8227) ;  /* 0x0000000000c8b947 */ /* 0x000fec0003800000 */
[----:B------:R-:W-:Y:S02]  /*0f20*/  SHF.L.U32 R64, R64, 0x10, RZ ;  /* 0x0000001040407819 */ /* 0x000fe400000006ff */
[----:B------:R-:W-:-:S03]  /*0f30*/  SHF.L.U32 R63, R99, 0x10, RZ ;  /* 0x00000010633f7819 */ /* 0x000fc600000006ff */
[----:B------:R-:W-:-:S04]  /*0f40*/  FMUL.FTZ R64, R64, UR21 ;  /* 0x0000001540407c20 */ /* 0x000fc80008410000 */
[----:B------:R-:W-:Y:S01]  /*0f50*/  FFMA.FTZ R63, R64, R63, R55 ;  /* 0x0000003f403f7223 */ /* 0x000fe20000010037 */
[----:B------:R-:W-:Y:S06]  /*0f60*/  BRA `(.L_x_8227) ;  /* 0x0000000000b47947 */ /* 0x000fec0003800000 */
.L_x_8226:
[----:B------:R-:W0:Y:S01]  /*0f70*/  @P2 LDC R57, c[0x0][0x40c] ;  /* 0x00010300ff392b82 */ /* 0x000e220000000800 */
[----:B------:R-:W-:Y:S01]  /*0f80*/  @P2 SHF.L.U32 R56, R44, 0x10, RZ ;  /* 0x000000102c382819 */ /* 0x000fe200000006ff */
[----:B------:R-:W-:Y:S01]  /*0f90*/  @P2 IMAD.U32 R73, R99, 0x10000, RZ ;  /* 0x0001000063492824 */ /* 0x000fe200078e00ff */
[----:B------:R-:W-:Y:S02]  /*0fa0*/  @P2 SHF.L.U32 R60, R60, 0x10, RZ ;  /* 0x000000103c3c2819 */ /* 0x000fe400000006ff */
[----:B------:R-:W-:Y:S02]  /*0fb0*/  @P2 SHF.L.U32 R59, R59, 0x10, RZ ;  /* 0x000000103b3b2819 */ /* 0x000fe400000006ff */
[----:B------:R-:W-:Y:S01]  /*0fc0*/  @P2 SHF.L.U32 R58, R58, 0x10, RZ ;  /* 0x000000103a3a2819 */ /* 0x000fe200000006ff */
[----:B------:R-:W1:Y:S01]  /*0fd0*/  @P2 LDC R67, c[0x0][0x40c] ;  /* 0x00010300ff432b82 */ /* 0x000e620000000800 */
[----:B------:R-:W-:Y:S02]  /*0fe0*/  @P2 SHF.L.U32 R69, R64, 0x10, RZ ;  /* 0x0000001040452819 */ /* 0x000fe400000006ff */
[----:B------:R-:W-:-:S02]  /*0ff0*/  @P2 SHF.L.U32 R64, R7, 0x10, RZ ;  /* 0x0000001007402819 */ /* 0x000fc400000006ff */
[----:B------:R-:W-:-:S03]  /*1000*/  @P2 SHF.L.U32 R71, R9, 0x10, RZ ;  /* 0x0000001009472819 */ /* 0x000fc600000006ff */
[----:B------:R-:W2:Y:S08]  /*1010*/  @P2 LDC R63, c[0x0][0x40c] ;  /* 0x00010300ff3f2b82 */ /* 0x000eb00000000800 */
[----:B------:R-:W3:Y:S01]  /*1020*/  @P2 LDC R62, c[0x0][0x40c] ;  /* 0x00010300ff3e2b82 */ /* 0x000ee20000000800 */
[----:B0-----:R-:W-:Y:S01]  /*1030*/  @P2 FMUL.FTZ R61, R56, R57 ;  /* 0x00000039383d2220 */ /* 0x001fe20000410000 */
[----:B------:R-:W-:Y:S01]  /*1040*/  @P2 IMAD.U32 R56, R45, 0x10000, RZ ;  /* 0x000100002d382824 */ /* 0x000fe200078e00ff */
[----:B------:R-:W-:-:S05]  /*1050*/  @P2 SHF.L.U32 R57, R46, 0x10, RZ ;  /* 0x000000102e392819 */ /* 0x000fca00000006ff */
[----:B------:R-:W0:Y:S01]  /*1060*/  @P2 LDC R65, c[0x0][0x40c] ;  /* 0x00010300ff412b82 */ /* 0x000e220000000800 */
[----:B-1----:R-:W-:Y:S01]  /*1070*/  @P2 FMUL.FTZ R68, R60, R67 ;  /* 0x000000433c442220 */ /* 0x002fe20000410000 */
[----:B------:R-:W-:Y:S01]  /*1080*/  @P2 IMAD.U32 R67, R47, 0x10000, RZ ;  /* 0x000100002f432824 */ /* 0x000fe200078e00ff */
[----:B------:R-:W-:-:S05]  /*1090*/  @P2 SHF.L.U32 R60, R6, 0x10, RZ ;  /* 0x00000010063c2819 */ /* 0x000fca00000006ff */
[----:B------:R-:W1:Y:S01]  /*10a0*/  @P2 LDC R66, c[0x0][0x40c] ;  /* 0x00010300ff422b82 */ /* 0x000e620000000800 */
[----:B--2---:R-:W-:-:S07]  /*10b0*/  @P2 FMUL.FTZ R63, R56, R63 ;  /* 0x0000003f383f2220 */ /* 0x004fce0000410000 */
[----:B------:R-:W2:Y:S01]  /*10c0*/  @P2 LDC R70, c[0x0][0x40c] ;  /* 0x00010300ff462b82 */ /* 0x000ea20000000800 */
[----:B---3--:R-:W-:Y:S01]  /*10d0*/  @P2 FMUL.FTZ R59, R59, R62 ;  /* 0x0000003e3b3b2220 */ /* 0x008fe20000410000 */
[----:B------:R-:W-:-:S06]  /*10e0*/  @P2 SHF.L.U32 R62, R102, 0x10, RZ ;  /* 0x00000010663e2819 */ /* 0x000fcc00000006ff */
[----:B------:R-:W3:Y:S01]  /*10f0*/  @P2 LDC R72, c[0x0][0x40c] ;  /* 0x00010300ff482b82 */ /* 0x000ee20000000800 */
[----:B0-----:R-:W-:Y:S01]  /*1100*/  @P2 FMUL.FTZ R65, R58, R65 ;  /* 0x000000413a412220 */ /* 0x001fe20000410000 */
[----:B------:R-:W-:Y:S01]  /*1110*/  MOV R58, RZ ;  /* 0x000000ff003a7202 */ /* 0x000fe20000000f00 */
[----:B------:R-:W-:Y:S01]  /*1120*/  @P2 FMUL.FTZ R58, R63, R64 ;  /* 0x000000403f3a2220 */ /* 0x000fe20000410000 */
[----:B------:R-:W-:Y:S01]  /*1130*/  @P2 SHF.L.U32 R64, R101, 0x10, RZ ;  /* 0x0000001065402819 */ /* 0x000fe200000006ff */
[----:B-1----:R-:W-:Y:S01]  /*1140*/  @P2 FMUL.FTZ R66, R57, R66 ;  /* 0x0000004239422220 */ /* 0x002fe20000410000 */
[----:B------:R-:W-:Y:S02]  /*1150*/  CS2R R56, SRZ ;  /* 0x0000000000387805 */ /* 0x000fe4000001ff00 */
[----:B------:R-:W-:Y:S01]  /*1160*/  @P2 FMUL.FTZ R56, R61, R60 ;  /* 0x0000003c3d382220 */ /* 0x000fe20000410000 */
[----:B------:R-:W-:Y:S01]  /*1170*/  @P2 FMUL.FTZ R57, R59, R62 ;  /* 0x0000003e3b392220 */ /* 0x000fe20000410000 */
[----:B------:R-:W-:-:S02]  /*1180*/  CS2R R60, SRZ ;  /* 0x00000000003c7805 */ /* 0x000fc4000001ff00 */
[----:B------:R-:W-:Y:S02]  /*1190*/  CS2R R62, SRZ ;  /* 0x00000000003e7805 */ /* 0x000fe4000001ff00 */
[----:B------:R-:W-:Y:S01]  /*11a0*/  MOV R59, RZ ;  /* 0x000000ff003b7202 */ /* 0x000fe20000000f00 */
[----:B--2---:R-:W-:Y:S01]  /*11b0*/  @P2 FMUL.FTZ R70, R67, R70 ;  /* 0x0000004643462220 */ /* 0x004fe20000410000 */
[----:B------:R-:W-:Y:S01]  /*11c0*/  @P2 SHF.L.U32 R67, R8, 0x10, RZ ;  /* 0x0000001008432819 */ /* 0x000fe200000006ff */
[----:B------:R-:W-:Y:S02]  /*11d0*/  @P2 FMUL.FTZ R59, R65, R64 ;  /* 0x00000040413b2220 */ /* 0x000fe40000410000 */
[----:B------:R-:W-:Y:S02]  /*11e0*/  @P2 FMUL.FTZ R62, R70, R71 ;  /* 0x00000047463e2220 */ /* 0x000fe40000410000 */
[----:B------:R-:W-:Y:S01]  /*11f0*/  @P2 FMUL.FTZ R60, R66, R67 ;  /* 0x00000043423c2220 */ /* 0x000fe20000410000 */
[----:B---3--:R-:W-:Y:S01]  /*1200*/  @P2 FMUL.FTZ R72, R69, R72 ;  /* 0x0000004845482220 */ /* 0x008fe20000410000 */
[----:B------:R-:W-:-:S03]  /*1210*/  @P2 SHF.L.U32 R69, R100, 0x10, RZ ;  /* 0x0000001064452819 */ /* 0x000fc600000006ff */
[----:B------:R-:W-:Y:S02]  /*1220*/  @P2 FMUL.FTZ R63, R72, R73 ;  /* 0x00000049483f2220 */ /* 0x000fe40000410000 */
[----:B------:R-:W-:-:S07]  /*1230*/  @P2 FMUL.FTZ R61, R68, R69 ;  /* 0x00000045443d2220 */ /* 0x000fce0000410000 */
.L_x_8227:
[----:B------:R-:W0:Y:S01]  /*1240*/  LDC.64 R110, c[0x0][0x3a8] ;  /* 0x0000ea00ff6e7b82 */ /* 0x000e220000000a00 */
[----:B------:R-:W-:Y:S02]  /*1250*/  @P2 IADD3 R71, PT, PT, R85, 0x80, RZ ;  /* 0x0000008055472810 */ /* 0x000fe40007ffe0ff */
[----:B------:R-:W-:-:S05]  /*1260*/  IADD3 R77, PT, PT, R87, 0x80, RZ ;  /* 0x00000080574d7810 */ /* 0x000fca0007ffe0ff */
[----:B------:R-:W1:Y:S08]  /*1270*/  @P2 LDC.64 R66, c[0x0][0x390] ;  /* 0x0000e400ff422b82 */ /* 0x000e700000000a00 */
[----:B------:R-:W2:Y:S01]  /*1280*/  @P0 LDC.64 R64, c[0x0][0x3a0] ;  /* 0x0000e800ff400b82 */ /* 0x000ea20000000a00 */
[----:B0-----:R-:W-:-:S05]  /*1290*/  IMAD.WIDE.U32 R68, R87, 0x20, R110 ;  /* 0x0000002057447825 */ /* 0x001fca00078e006e */
[----:B------:R0:W-:Y:S01]  /*12a0*/  STG.E.128 desc[UR12][R68.64], R56 ;  /* 0x0000003844007986 */ /* 0x0001e2000c101d0c */
[----:B-1----:R-:W-:-:S03]  /*12b0*/  @P2 IMAD.WIDE.U32 R66, R71, 0x10, R66 ;  /* 0x0000001047422825 */ /* 0x002fc600078e0042 */
[----:B------:R0:W-:Y:S04]  /*12c0*/  STG.E.128 desc[UR12][R68.64+0x10], R60 ;  /* 0x0000103c44007986 */ /* 0x0001e8000c101d0c */
[----:B------:R-:W3:Y:S01]  /*12d0*/  @P2 LDG.E.128 R44, desc[UR12][R66.64] ;  /* 0x0000000c422c2981 */ /* 0x000ee2000c1e1d00 */
[----:B--2---:R-:W-:-:S05]  /*12e0*/  @P0 IMAD.WIDE.U32 R64, R77, 0x20, R64 ;  /* 0x000000204d400825 */ /* 0x004fca00078e0040 */
[----:B------:R0:W5:Y:S04]  /*12f0*/  @P0 LDG.E.128 R48, desc[UR12][R64.64] ;  /* 0x0000000c40300981 */ /* 0x000168000c1e1d00 */
[----:B------:R0:W5:Y:S01]  /*1300*/  @P0 LDG.E.128 R52, desc[UR12][R64.64+0x10] ;  /* 0x0000100c40340981 */ /* 0x000162000c1e1d00 */
[----:B---3--:R-:W-:Y:S02]  /*1310*/  PRMT R72, R47, 0x7632, R72 ;  /* 0x000076322f487816 */ /* 0x008fe40000000048 */
[----:B------:R-:W-:Y:S02]  /*1320*/  PRMT R70, R46, 0x7632, R70 ;  /* 0x000076322e467816 */ /* 0x000fe40000000046 */
[----:B------:R-:W-:Y:S02]  /*1330*/  PRMT R71, R45, 0x7632, R71 ;  /* 0x000076322d477816 */ /* 0x000fe40000000047 */
[----:B------:R-:W-:Y:S01]  /*1340*/  PRMT R73, R44, 0x7632, R73 ;  /* 0x000076322c497816 */ /* 0x000fe20000000049 */
[----:B0-----:R-:W-:Y:S06]  /*1350*/  @!P0 BRA `(.L_x_8228) ;  /* 0x0000000000c88947 */ /* 0x001fec0003800000 */
[----:B------:R-:W-:-:S13]  /*1360*/  ISETP.LT.AND P3, PT, RZ, UR20, PT ;  /* 0x00000014ff007c0c */ /* 0x000fda000bf61270 */
        /* <DEDUP_REMOVED lines=10> */
[----:B0-----:R-:W-:Y:S01]  /*1410*/  @P3 FMUL.FTZ R74, R71, R74 ;  /* 0x0000004a474a3220 */ /* 0x001fe20000410000 */
[----:B------:R-:W-:-:S06]  /*1420*/  @P3 SHF.L.U32 R71, R46, 0x10, RZ ;  /* 0x000000102e473819 */ /* 0x000fcc00000006ff */
[----:B------:R-:W0:Y:S01]  /*1430*/  @P3 LDC R65, c[0x0][0x40c] ;  /* 0x00010300ff413b82 */ /* 0x000e220000000800 */
[----:B-1----:R-:W-:Y:S01]  /*1440*/  @P3 FMUL.FTZ R66, R73, R66 ;  /* 0x0000004249423220 */ /* 0x002fe20000410000 */
[----:B------:R-:W-:-:S06]  /*1450*/  @P3 SHF.L.U32 R73, R47, 0x10, RZ ;  /* 0x000000102f493819 */ /* 0x000fcc00000006ff */
[----:B------:R-:W1:Y:S01]  /*1460*/  @P3 LDC R75, c[0x0][0x40c] ;  /* 0x00010300ff4b3b82 */ /* 0x000e620000000800 */
[----:B--2---:R-:W-:Y:S01]  /*1470*/  @P3 FMUL.FTZ R81, R67, R68 ;  /* 0x0000004443513220 */ /* 0x004fe20000410000 */
[----:B------:R-:W-:Y:S01]  /*1480*/  @P3 SHF.L.U32 R67, R14, 0x10, RZ ;  /* 0x000000100e433819 */ /* 0x000fe200000006ff */
[----:B------:R-:W-:-:S05]  /*1490*/  @P3 IMAD.U32 R68, R116, 0x10000, RZ ;  /* 0x0001000074443824 */ /* 0x000fca00078e00ff */
[----:B------:R-:W2:Y:S01]  /*14a0*/  @P3 LDC R78, c[0x0][0x40c] ;  /* 0x00010300ff4e3b82 */ /* 0x000ea20000000800 */
[----:B---3--:R-:W-:Y:S01]  /*14b0*/  @P3 FMUL.FTZ R83, R71, R76 ;  /* 0x0000004c47533220 */ /* 0x008fe20000410000 */
[----:B------:R-:W-:Y:S01]  /*14c0*/  @P3 SHF.L.U32 R71, R15, 0x10, RZ ;  /* 0x000000100f473819 */ /* 0x000fe200000006ff */
[----:B0-----:R-:W-:Y:S01]  /*14d0*/  @P3 FMUL.FTZ R69, R64, R65 ;  /* 0x0000004140453220 */ /* 0x001fe20000410000 */
[----:B-----5:R-:W-:Y:S01]  /*14e0*/  MOV R65, R49 ;  /* 0x0000003100417202 */ /* 0x020fe20000000f00 */
[----:B------:R-:W-:Y:S01]  /*14f0*/  @P3 FFMA.FTZ R65, R66, R68, R49 ;  /* 0x0000004442413223 */ /* 0x000fe20000010031 */
[----:B------:R-:W-:Y:S01]  /*1500*/  MOV R64, R48 ;  /* 0x0000003000407202 */ /* 0x000fe20000000f00 */
[----:B------:R-:W-:Y:S01]  /*1510*/  @P3 FFMA.FTZ R64, R69, R67, R48 ;  /* 0x0000004345403223 */ /* 0x000fe20000010030 */
[----:B------:R-:W-:Y:S01]  /*1520*/  MOV R66, R50 ;  /* 0x0000003200427202 */ /* 0x000fe20000000f00 */
[----:B------:R-:W-:Y:S01]  /*1530*/  @P3 FFMA.FTZ R66, R81, R71, R50 ;  /* 0x0000004751423223 */ /* 0x000fe20000010032 */
[----:B------:R-:W-:Y:S01]  /*1540*/  MOV R67, R51 ;  /* 0x0000003300437202 */ /* 0x000fe20000000f00 */
[----:B-1----:R-:W-:Y:S01]  /*1550*/  @P3 FMUL.FTZ R76, R70, R75 ;  /* 0x0000004b464c3220 */ /* 0x002fe20000410000 */
[----:B------:R-:W-:-:S02]  /*1560*/  @P3 SHF.L.U32 R75, R16, 0x10, RZ ;  /* 0x00000010104b3819 */ /* 0x000fc400000006ff */
[----:B------:R-:W-:Y:S02]  /*1570*/  MOV R68, R52 ;  /* 0x0000003400447202 */ /* 0x000fe40000000f00 */
[----:B------:R-:W-:Y:S01]  /*1580*/  MOV R69, R53 ;  /* 0x0000003500457202 */ /* 0x000fe20000000f00 */
[----:B------:R-:W-:Y:S01]  /*1590*/  @P3 FFMA.FTZ R68, R83, R75, R52 ;  /* 0x0000004b53443223 */ /* 0x000fe20000010034 */
[----:B------:R-:W-:Y:S01]  /*15a0*/  MOV R70, R54 ;  /* 0x0000003600467202 */ /* 0x000fe20000000f00 */
[----:B--2---:R-:W-:Y:S01]  /*15b0*/  @P3 FMUL.FTZ R113, R73, R78 ;  /* 0x0000004e49713220 */ /* 0x004fe20000410000 */
[----:B------:R-:W-:Y:S01]  /*15c0*/  @P3 SHF.L.U32 R78, R108, 0x10, RZ ;  /* 0x000000106c4e3819 */ /* 0x000fe200000006ff */
[----:B------:R-:W-:Y:S01]  /*15d0*/  @P3 IMAD.U32 R73, R109, 0x10000, RZ ;  /* 0x000100006d493824 */ /* 0x000fe200078e00ff */
[----:B------:R-:W-:Y:S01]  /*15e0*/  MOV R71, R55 ;  /* 0x0000003700477202 */ /* 0x000fe20000000f00 */
[----:B------:R-:W-:Y:S02]  /*15f0*/  @P3 FFMA.FTZ R70, R113, R79, R54 ;  /* 0x0000004f71463223 */ /* 0x000fe40000010036 */
[----:B------:R-:W-:Y:S01]  /*1600*/  @P3 FFMA.FTZ R67, R74, R73, R51 ;  /* 0x000000494a433223 */ /* 0x000fe20000010033 */
[----:B------:R-:W-:Y:S01]  /*1610*/  @P3 FFMA.FTZ R69, R76, R78, R53 ;  /* 0x0000004e4c453223 */ /* 0x000fe20000010035 */
[----:B------:R-:W-:Y:S06]  /*1620*/  @!P3 BRA `(.L_x_8229) ;  /* 0x0000000000c8b947 */ /* 0x000fec0003800000 */
[----:B------:R-:W-:Y:S02]  /*1630*/  SHF.L.U32 R72, R72, 0x10, RZ ;  /* 0x0000001048487819 */ /* 0x000fe400000006ff */
[----:B------:R-:W-:-:S03]  /*1640*/  SHF.L.U32 R71, R107, 0x10, RZ ;  /* 0x000000106b477819 */ /* 0x000fc600000006ff */
[----:B------:R-:W-:-:S04]  /*1650*/  FMUL.FTZ R72, R72, UR21 ;  /* 0x0000001548487c20 */ /* 0x000fc80008410000 */
[----:B------:R-:W-:Y:S01]  /*1660*/  FFMA.FTZ R71, R72, R71, R55 ;  /* 0x0000004748477223 */ /* 0x000fe20000010037 */
[----:B------:R-:W-:Y:S06]  /*1670*/  BRA `(.L_x_8229) ;  /* 0x0000000000b47947 */ /* 0x000fec0003800000 */
.L_x_8228:
[----:B------:R-:W0:Y:S01]  /*1680*/  @P2 LDC R65, c[0x0][0x40c] ;  /* 0x00010300ff412b82 */ /* 0x000e220000000800 */
[----:B------:R-:W-:Y:S01]  /*1690*/  @P2 IMAD.U32 R64, R44, 0x10000, RZ ;  /* 0x000100002c402824 */ /* 0x000fe200078e00ff */
[----:B------:R-:W-:Y:S01]  /*16a0*/  @P2 SHF.L.U32 R70, R70, 0x10, RZ ;  /* 0x0000001046462819 */ /* 0x000fe200000006ff */
[----:B------:R-:W-:Y:S01]  /*16b0*/  @P2 IMAD.U32 R79, R108, 0x10000, RZ ;  /* 0x000100006c4f2824 */ /* 0x000fe200078e00ff */
[----:B------:R-:W-:Y:S02]  /*16c0*/  @P2 SHF.L.U32 R73, R73, 0x10, RZ ;  /* 0x0000001049492819 */ /* 0x000fe400000006ff */
[----:B------:R-:W-:Y:S02]  /*16d0*/  @P2 SHF.L.U32 R71, R71, 0x10, RZ ;  /* 0x0000001047472819 */ /* 0x000fe400000006ff */
[----:B------:R-:W1:Y:S01]  /*16e0*/  @P2 LDC R75, c[0x0][0x40c] ;  /* 0x00010300ff4b2b82 */ /* 0x000e620000000800 */
[----:B------:R-:W-:Y:S02]  /*16f0*/  @P2 SHF.L.U32 R81, R17, 0x10, RZ ;  /* 0x0000001011512819 */ /* 0x000fe400000006ff */
[----:B------:R-:W-:-:S05]  /*1700*/  @P2 SHF.L.U32 R83, R107, 0x10, RZ ;  /* 0x000000106b532819 */ /* 0x000fca00000006ff */
[----:B------:R-:W2:Y:S08]  /*1710*/  @P2 LDC R66, c[0x0][0x40c] ;  /* 0x00010300ff422b82 */ /* 0x000eb00000000800 */
[----:B------:R-:W3:Y:S01]  /*1720*/  @P2 LDC R68, c[0x0][0x40c] ;  /* 0x00010300ff442b82 */ /* 0x000ee20000000800 */
[----:B0-----:R-:W-:Y:S01]  /*1730*/  @P2 FMUL.FTZ R67, R64, R65 ;  /* 0x0000004140432220 */ /* 0x001fe20000410000 */
[----:B------:R-:W-:-:S02]  /*1740*/  @P2 SHF.L.U32 R64, R45, 0x10, RZ ;  /* 0x000000102d402819 */ /* 0x000fc400000006ff */
[----:B------:R-:W-:-:S04]  /*1750*/  @P2 SHF.L.U32 R65, R46, 0x10, RZ ;  /* 0x000000102e412819 */ /* 0x000fc800000006ff */
[----:B------:R-:W0:Y:S01]  /*1760*/  @P2 LDC R69, c[0x0][0x40c] ;  /* 0x00010300ff452b82 */ /* 0x000e220000000800 */
[----:B-1----:R-:W-:Y:S01]  /*1770*/  @P2 FMUL.FTZ R78, R70, R75 ;  /* 0x0000004b464e2220 */ /* 0x002fe20000410000 */
[----:B------:R-:W-:Y:S02]  /*1780*/  @P2 SHF.L.U32 R75, R72, 0x10, RZ ;  /* 0x00000010484b2819 */ /* 0x000fe400000006ff */
[----:B------:R-:W-:Y:S02]  /*1790*/  @P2 SHF.L.U32 R70, R116, 0x10, RZ ;  /* 0x0000001074462819 */ /* 0x000fe400000006ff */
[----:B------:R-:W-:Y:S02]  /*17a0*/  @P2 SHF.L.U32 R72, R15, 0x10, RZ ;  /* 0x000000100f482819 */ /* 0x000fe400000006ff */
[----:B------:R-:W1:Y:S01]  /*17b0*/  @P2 LDC R76, c[0x0][0x40c] ;  /* 0x00010300ff4c2b82 */ /* 0x000e620000000800 */
[----:B--2---:R-:W-:Y:S01]  /*17c0*/  @P2 FMUL.FTZ R73, R73, R66 ;  /* 0x0000004249492220 */ /* 0x004fe20000410000 */
[----:B------:R-:W-:-:S06]  /*17d0*/  HFMA2 R66, -RZ, RZ, 0, 0 ;  /* 0x00000000ff427431 */ /* 0x000fcc00000001ff */
[----:B------:R-:W2:Y:S01]  /*17e0*/  @P2 LDC R82, c[0x0][0x40c] ;  /* 0x00010300ff522b82 */ /* 0x000ea20000000800 */
[----:B---3--:R-:W-:Y:S01]  /*17f0*/  @P2 FMUL.FTZ R74, R71, R68 ;  /* 0x00000044474a2220 */ /* 0x008fe20000410000 */
[----:B------:R-:W-:Y:S01]  /*1800*/  @P2 SHF.L.U32 R71, R47, 0x10, RZ ;  /* 0x000000102f472819 */ /* 0x000fe200000006ff */
[----:B------:R-:W-:-:S05]  /*1810*/  @P2 IMAD.U32 R68, R14, 0x10000, RZ ;  /* 0x000100000e442824 */ /* 0x000fca00078e00ff */
[----:B------:R-:W3:Y:S01]  /*1820*/  @P2 LDC R80, c[0x0][0x40c] ;  /* 0x00010300ff502b82 */ /* 0x000ee20000000800 */
[----:B0-----:R-:W-:-:S04]  /*1830*/  @P2 FMUL.FTZ R69, R64, R69 ;  /* 0x0000004540452220 */ /* 0x001fc80000410000 */
[----:B------:R-:W-:Y:S01]  /*1840*/  @P2 FMUL.FTZ R66, R69, R72 ;  /* 0x0000004845422220 */ /* 0x000fe20000410000 */
[----:B-1----:R-:W-:Y:S01]  /*1850*/  @P2 FMUL.FTZ R76, R65, R76 ;  /* 0x0000004c414c2220 */ /* 0x002fe20000410000 */
[----:B------:R-:W-:Y:S02]  /*1860*/  CS2R R64, SRZ ;  /* 0x0000000000407805 */ /* 0x000fe4000001ff00 */
[----:B------:R-:W-:Y:S01]  /*1870*/  @P2 FMUL.FTZ R65, R73, R70 ;  /* 0x0000004649412220 */ /* 0x000fe20000410000 */
[----:B------:R-:W-:Y:S01]  /*1880*/  @P2 SHF.L.U32 R73, R109, 0x10, RZ ;  /* 0x000000106d492819 */ /* 0x000fe200000006ff */
[----:B------:R-:W-:Y:S01]  /*1890*/  @P2 FMUL.FTZ R64, R67, R68 ;  /* 0x0000004443402220 */ /* 0x000fe20000410000 */
[----:B------:R-:W-:Y:S02]  /*18a0*/  CS2R R68, SRZ ;  /* 0x0000000000447805 */ /* 0x000fe4000001ff00 */
[----:B------:R-:W-:Y:S01]  /*18b0*/  MOV R67, RZ ;  /* 0x000000ff00437202 */ /* 0x000fe20000000f00 */
[----:B--2---:R-:W-:Y:S01]  /*18c0*/  @P2 FMUL.FTZ R82, R75, R82 ;  /* 0x000000524b522220 */ /* 0x004fe20000410000 */
[----:B------:R-:W-:Y:S01]  /*18d0*/  @P2 SHF.L.U32 R75, R16, 0x10, RZ ;  /* 0x00000010104b2819 */ /* 0x000fe200000006ff */
[----:B------:R-:W-:Y:S01]  /*18e0*/  @P2 FMUL.FTZ R67, R74, R73 ;  /* 0x000000494a432220 */ /* 0x000fe20000410000 */
[----:B------:R-:W-:-:S03]  /*18f0*/  @P2 FMUL.FTZ R69, R78, R79 ;  /* 0x0000004f4e452220 */ /* 0x000fc60000410000 */
[----:B------:R-:W-:Y:S01]  /*1900*/  @P2 FMUL.FTZ R68, R76, R75 ;  /* 0x0000004b4c442220 */ /* 0x000fe20000410000 */
[----:B---3--:R-:W-:Y:S01]  /*1910*/  @P2 FMUL.FTZ R80, R71, R80 ;  /* 0x0000005047502220 */ /* 0x008fe20000410000 */
[----:B------:R-:W-:Y:S02]  /*1920*/  CS2R R70, SRZ ;  /* 0x0000000000467805 */ /* 0x000fe4000001ff00 */
[----:B------:R-:W-:Y:S01]  /*1930*/  @P2 FMUL.FTZ R71, R82, R83 ;  /* 0x0000005352472220 */ /* 0x000fe20000410000 */
[----:B------:R-:W-:-:S07]  /*1940*/  @P2 FMUL.FTZ R70, R80, R81 ;  /* 0x0000005150462220 */ /* 0x000fce0000410000 */
.L_x_8229:
[----:B------:R-:W0:Y:S01]  /*1950*/  @P2 LDC.64 R74, c[0x0][0x390] ;  /* 0x0000e400ff4a2b82 */ /* 0x000e220000000a00 */
[----:B------:R-:W-:Y:S01]  /*1960*/  @P2 IADD3 R79, PT, PT, R85, 0x100, RZ ;  /* 0x00000100554f2810 */ /* 0x000fe20007ffe0ff */
[----:B------:R-:W-:Y:S01]  /*1970*/  IMAD.WIDE.U32 R76, R77, 0x20, R110 ;  /* 0x000000204d4c7825 */ /* 0x000fe200078e006e */
[----:B------:R-:W-:-:S04]  /*1980*/  @P0 IADD3 R81, PT, PT, R87, 0x100, RZ ;  /* 0x0000010057510810 */ /* 0x000fc80007ffe0ff */
[----:B------:R1:W-:Y:S01]  /*1990*/  STG.E.128 desc[UR12][R76.64], R64 ;  /* 0x000000404c007986 */ /* 0x0003e2000c101d0c */
[----:B------:R-:W2:Y:S03]  /*19a0*/  @P0 LDC.64 R72, c[0x0][0x3a0] ;  /* 0x0000e800ff480b82 */ /* 0x000ea60000000a00 */
[----:B------:R1:W-:Y:S01]  /*19b0*/  STG.E.128 desc[UR12][R76.64+0x10], R68 ;  /* 0x000010444c007986 */ /* 0x0003e2000c101d0c */
[----:B0-----:R-:W-:-:S05]  /*19c0*/  @P2 IMAD.WIDE.U32 R74, R79, 0x10, R74 ;  /* 0x000000104f4a2825 */ /* 0x001fca00078e004a */
[----:B------:R1:W5:Y:S01]  /*19d0*/  @P2 LDG.E.128 R44, desc[UR12][R74.64] ;  /* 0x0000000c4a2c2981 */ /* 0x000362000c1e1d00 */
[----:B--2---:R-:W-:-:S05]  /*19e0*/  @P0 IMAD.WIDE.U32 R72, R81, 0x20, R72 ;  /* 0x0000002051480825 */ /* 0x004fca00078e0048 */
[----:B-----5:R1:W5:Y:S04]  /*19f0*/  @P0 LDG.E.128 R48, desc[UR12][R72.64] ;  /* 0x0000000c48300981 */ /* 0x020368000c1e1d00 */
[----:B------:R1:W5:Y:S01]  /*1a00*/  @P0 LDG.E.128 R52, desc[UR12][R72.64+0x10] ;  /* 0x0000100c48340981 */ /* 0x000362000c1e1d00 */
[----:B------:R-:W-:Y:S05]  /*1a10*/  @!P0 BRA `(.L_x_8230) ;  /* 0x0000000000d88947 */ /* 0x000fea0003800000 */
[----:B------:R-:W-:-:S13]  /*1a20*/  ISETP.LT.AND P3, PT, RZ, UR20, PT ;  /* 0x00000014ff007c0c */ /* 0x000fda000bf61270 */
[----:B-1----:R-:W0:Y:S01]  /*1a30*/  @P3 LDC R75, c[0x0][0x40c] ;  /* 0x00010300ff4b3b82 */ /* 0x002e220000000800 */
[C---:B------:R-:W-:Y:S02]  /*1a40*/  @P3 PRMT R72, R44.reuse, 0x7632, R72 ;  /* 0x000076322c483816 */ /* 0x040fe40000000048 */
[----:B------:R-:W-:Y:S02]  /*1a50*/  @P3 SHF.L.U32 R74, R44, 0x10, RZ ;  /* 0x000000102c4a3819 */ /* 0x000fe400000006ff */
[C---:B------:R-:W-:Y:S01]  /*1a60*/  @P3 SHF.L.U32 R76, R45.reuse, 0x10, RZ ;  /* 0x000000102d4c3819 */ /* 0x040fe200000006ff */
[----:B------:R-:W-:Y:S01]  /*1a70*/  @P3 IMAD.U32 R72, R72, 0x10000, RZ ;  /* 0x0001000048483824 */ /* 0x000fe200078e00ff */
[----:B------:R-:W-:Y:S01]  /*1a80*/  @P3 PRMT R73, R45, 0x7632, R73 ;  /* 0x000076322d493816 */ /* 0x000fe20000000049 */
[----:B------:R-:W1:Y:S01]  /*1a90*/  @P3 LDC R77, c[0x0][0x40c] ;  /* 0x00010300ff4d3b82 */ /* 0x000e620000000800 */
[----:B------:R-:W-:Y:S02]  /*1aa0*/  @P3 SHF.L.U32 R78, R46, 0x10, RZ ;  /* 0x000000102e4e3819 */ /* 0x000fe400000006ff */
[----:B------:R-:W-:-:S02]  /*1ab0*/  @P3 SHF.L.U32 R73, R73, 0x10, RZ ;  /* 0x0000001049493819 */ /* 0x000fc400000006ff */
[----:B------:R-:W-:-:S03]  /*1ac0*/  @P3 SHF.L.U32 R113, R25, 0x10, RZ ;  /* 0x0000001019713819 */ /* 0x000fc600000006ff */
[----:B------:R-:W2:Y:S08]  /*1ad0*/  @P3 LDC R81, c[0x0][0x40c] ;  /* 0x00010300ff513b82 */ /* 0x000eb00000000800 */
[----:B------:R-:W3:Y:S01]  /*1ae0*/  @P3 LDC R83, c[0x0][0x40c] ;  /* 0x00010300ff533b82 */ /* 0x000ee20000000800 */
[----:B0-----:R-:W-:Y:S01]  /*1af0*/  @P3 FMUL.FTZ R79, R74, R75 ;  /* 0x0000004b4a4f3220 */ /* 0x001fe20000410000 */
[----:B------:R-:W-:-:S06]  /*1b00*/  @P3 PRMT R75, R46, 0x7632, R75 ;  /* 0x000076322e4b3816 */ /* 0x000fcc000000004b */
[----:B------:R-:W0:Y:S01]  /*1b10*/  @P3 LDC R84, c[0x0][0x40c] ;  /* 0x00010300ff543b82 */ /* 0x000e220000000800 */
[----:B-1----:R-:W-:Y:S01]  /*1b20*/  @P3 FMUL.FTZ R74, R72, R77 ;  /* 0x0000004d484a3220 */ /* 0x002fe20000410000 */
[----:B------:R-:W-:Y:S02]  /*1b30*/  @P3 SHF.L.U32 R77, R75, 0x10, RZ ;  /* 0x000000104b4d3819 */ /* 0x000fe400000006ff */
[----:B------:R-:W-:Y:S02]  /*1b40*/  @P3 SHF.L.U32 R75, R22, 0x10, RZ ;  /* 0x00000010164b3819 */ /* 0x000fe400000006ff */
[----:B-----5:R-:W-:Y:S02]  /*1b50*/  MOV R72, R48 ;  /* 0x0000003000487202 */ /* 0x020fe40000000f00 */
[----:B------:R-:W1:Y:S01]  /*1b60*/  @P3 LDC R80, c[0x0][0x40c] ;  /* 0x00010300ff503b82 */ /* 0x000e620000000800 */
[----:B--2---:R-:W-:Y:S01]  /*1b70*/  @P3 FMUL.FTZ R115, R76, R81 ;  /* 0x000000514c733220 */ /* 0x004fe20000410000 */
[----:B------:R-:W-:Y:S01]  /*1b80*/  @P3 IMAD.U32 R81, R47, 0x10000, RZ ;  /* 0x000100002f513824 */ /* 0x000fe200078e00ff */
[----:B------:R-:W-:Y:S01]  /*1b90*/  @P3 SHF.L.U32 R76, R124, 0x10, RZ ;  /* 0x000000107c4c3819 */ /* 0x000fe200000006ff */
[----:B------:R-:W-:Y:S01]  /*1ba0*/  @P3 FFMA.FTZ R72, R79, R75, R48 ;  /* 0x0000004b4f483223 */ /* 0x000fe20000010030 */
[----:B------:R-:W-:-:S02]  /*1bb0*/  @P3 SHF.L.U32 R79, R23, 0x10, RZ ;  /* 0x00000010174f3819 */ /* 0x000fc400000006ff */
[----:B------:R-:W-:Y:S01]  /*1bc0*/  MOV R75, R51 ;  /* 0x00000033004b7202 */ /* 0x000fe20000000f00 */
[----:B------:R-:W2:Y:S01]  /*1bd0*/  @P3 LDC R82, c[0x0][0x40c] ;  /* 0x00010300ff523b82 */ /* 0x000ea20000000800 */
[----:B---3--:R-:W-:Y:S01]  /*1be0*/  @P3 FMUL.FTZ R149, R78, R83 ;  /* 0x000000534e953220 */ /* 0x008fe20000410000 */
[----:B------:R-:W-:Y:S01]  /*1bf0*/  @P3 SHF.L.U32 R83, R24, 0x10, RZ ;  /* 0x0000001018533819 */ /* 0x000fe200000006ff */
[--C-:B------:R-:W-:Y:S02]  /*1c00*/  IMAD.MOV.U32 R78, RZ, RZ, R54.reuse ;  /* 0x000000ffff4e7224 */ /* 0x100fe400078e0036 */
[----:B0-----:R-:W-:Y:S01]  /*1c10*/  @P3 FMUL.FTZ R151, R81, R84 ;  /* 0x0000005451973220 */ /* 0x001fe20000410000 */
[----:B------:R-:W-:Y:S02]  /*1c20*/  @P3 SHF.L.U32 R81, R123, 0x10, RZ ;  /* 0x000000107b513819 */ /* 0x000fe400000006ff */
[----:B------:R-:W-:Y:S01]  /*1c30*/  @P3 SHF.L.U32 R84, R122, 0x10, RZ ;  /* 0x000000107a543819 */ /* 0x000fe200000006ff */
[----:B------:R-:W-:Y:S01]  /*1c40*/  @P3 FFMA.FTZ R78, R151, R113, R54 ;  /* 0x00000071974e3223 */ /* 0x000fe20000010036 */
[----:B-1----:R-:W-:Y:S01]  /*1c50*/  @P3 FMUL.FTZ R80, R73, R80 ;  /* 0x0000005049503220 */ /* 0x002fe20000410000 */
[----:B------:R-:W-:Y:S01]  /*1c60*/  MOV R73, R49 ;  /* 0x0000003100497202 */ /* 0x000fe20000000f00 */
[----:B------:R-:W-:Y:S01]  /*1c70*/  @P3 FFMA.FTZ R73, R74, R76, R49 ;  /* 0x0000004c4a493223 */ /* 0x000fe20000010031 */
[----:B------:R-:W-:Y:S01]  /*1c80*/  MOV R74, R50 ;  /* 0x00000032004a7202 */ /* 0x000fe20000000f00 */
[----:B------:R-:W-:Y:S01]  /*1c90*/  @P3 FFMA.FTZ R74, R115, R79, R50 ;  /* 0x0000004f734a3223 */ /* 0x000fe20000010032 */
[----:B------:R-:W-:Y:S01]  /*1ca0*/  MOV R76, R52 ;  /* 0x00000034004c7202 */ /* 0x000fe20000000f00 */
[----:B------:R-:W-:Y:S01]  /*1cb0*/  @P3 FFMA.FTZ R75, R80, R81, R51 ;  /* 0x00000051504b3223 */ /* 0x000fe20000010033 */
[----:B------:R-:W-:Y:S01]  /*1cc0*/  @P3 FFMA.FTZ R76, R149, R83, R52 ;  /* 0x00000053954c3223 */ /* 0x000fe20000010034 */
[----:B--2---:R-:W-:Y:S01]  /*1cd0*/  @P3 FMUL.FTZ R82, R77, R82 ;  /* 0x000000524d523220 */ /* 0x004fe20000410000 */
[----:B------:R-:W-:-:S02]  /*1ce0*/  MOV R77, R53 ;  /* 0x00000035004d7202 */ /* 0x000fc40000000f00 */
[----:B------:R-:W-:Y:S01]  /*1cf0*/  MOV R79, R55 ;  /* 0x00000037004f7202 */ /* 0x000fe20000000f00 */
[----:B------:R-:W-:Y:S01]  /*1d00*/  @P3 FFMA.FTZ R77, R82, R84, R53 ;  /* 0x00000054524d3223 */ /* 0x000fe20000010035 */
[----:B------:R-:W-:Y:S06]  /*1d10*/  @!P3 BRA `(.L_x_8231) ;  /* 0x0000000000dcb947 */ /* 0x000fec0003800000 */
[----:B------:R-:W-:Y:S02]  /*1d20*/  PRMT R79, R47, 0x7632, R79 ;  /* 0x000076322f4f7816 */ /* 0x000fe4000000004f */
[----:B------:R-:W-:-:S03]  /*1d30*/  SHF.L.U32 R81, R121, 0x10, RZ ;  /* 0x0000001079517819 */ /* 0x000fc600000006ff */
[----:B------:R-:W-:-:S04]  /*1d40*/  IMAD.U32 R79, R79, 0x10000, RZ ;  /* 0x000100004f4f7824 */ /* 0x000fc800078e00ff */
[----:B------:R-:W-:-:S04]  /*1d50*/  FMUL.FTZ R80, R79, UR21 ;  /* 0x000000154f507c20 */ /* 0x000fc80008410000 */
[----:B------:R-:W-:Y:S01]  /*1d60*/  FFMA.FTZ R79, R80, R81, R55 ;  /* 0x00000051504f7223 */ /* 0x000fe20000010037 */
[----:B------:R-:W-:Y:S06]  /*1d70*/  BRA `(.L_x_8231) ;  /* 0x0000000000c47947 */ /* 0x000fec0003800000 */
.L_x_8230:
[----:B-1----:R-:W0:Y:S01]  /*1d80*/  @P2 LDC R74, c[0x0][0x40c] ;  /* 0x00010300ff4a2b82 */ /* 0x002e220000000800 */
[C---:B------:R-:W-:Y:S02]  /*1d90*/  @P2 PRMT R72, R44.reuse, 0x7632, R72 ;  /* 0x000076322c482816 */ /* 0x040fe40000000048 */
[----:B------:R-:W-:Y:S02]  /*1da0*/  @P2 SHF.L.U32 R73, R44, 0x10, RZ ;  /* 0x000000102c492819 */ /* 0x000fe400000006ff */
[----:B------:R-:W-:Y:S02]  /*1db0*/  @P2 SHF.L.U32 R72, R72, 0x10, RZ ;  /* 0x0000001048482819 */ /* 0x000fe400000006ff */
[----:B------:R-:W-:Y:S01]  /*1dc0*/  @P2 SHF.L.U32 R76, R45, 0x10, RZ ;  /* 0x000000102d4c2819 */ /* 0x000fe200000006ff */
[----:B------:R-:W1:Y:S01]  /*1dd0*/  @P2 LDC R75, c[0x0][0x40c] ;  /* 0x00010300ff4b2b82 */ /* 0x000e620000000800 */
[----:B------:R-:W-:Y:S02]  /*1de0*/  @P2 SHF.L.U32 R78, R46, 0x10, RZ ;  /* 0x000000102e4e2819 */ /* 0x000fe400000006ff */
[----:B------:R-:W-:-:S02]  /*1df0*/  @P2 SHF.L.U32 R82, R47, 0x10, RZ ;  /* 0x000000102f522819 */ /* 0x000fc400000006ff */
[----:B------:R-:W-:Y:S02]  /*1e00*/  @P2 SHF.L.U32 R84, R124, 0x10, RZ ;  /* 0x000000107c542819 */ /* 0x000fe400000006ff */
[----:B------:R-:W-:Y:S01]  /*1e10*/  @P2 SHF.L.U32 R86, R23, 0x10, RZ ;  /* 0x0000001017562819 */ /* 0x000fe200000006ff */
[----:B------:R-:W2:Y:S01]  /*1e20*/  @P2 LDC R79, c[0x0][0x40c] ;  /* 0x00010300ff4f2b82 */ /* 0x000ea20000000800 */
[----:B------:R-:W-:-:S07]  /*1e30*/  @P2 SHF.L.U32 R149, R121, 0x10, RZ ;  /* 0x0000001079952819 */ /* 0x000fce00000006ff */
[----:B------:R-:W3:Y:S01]  /*1e40*/  @P2 LDC R80, c[0x0][0x40c] ;  /* 0x00010300ff502b82 */ /* 0x000ee20000000800 */
[----:B0-----:R-:W-:Y:S01]  /*1e50*/  @P2 FMUL.FTZ R77, R73, R74 ;  /* 0x0000004a494d2220 */ /* 0x001fe20000410000 */
[----:B------:R-:W-:Y:S02]  /*1e60*/  @P2 PRMT R73, R45, 0x7632, R73 ;  /* 0x000076322d492816 */ /* 0x000fe40000000049 */
[----:B------:R-:W-:Y:S02]  /*1e70*/  @P2 PRMT R74, R46, 0x7632, R74 ;  /* 0x000076322e4a2816 */ /* 0x000fe4000000004a */
[----:B------:R-:W-:Y:S02]  /*1e80*/  @P2 SHF.L.U32 R73, R73, 0x10, RZ ;  /* 0x0000001049492819 */ /* 0x000fe400000006ff */
[----:B------:R-:W0:Y:S01]  /*1e90*/  @P2 LDC R81, c[0x0][0x40c] ;  /* 0x00010300ff512b82 */ /* 0x000e220000000800 */
[----:B-1----:R-:W-:Y:S01]  /*1ea0*/  @P2 FMUL.FTZ R75, R72, R75 ;  /* 0x0000004b484b2220 */ /* 0x002fe20000410000 */
[----:B------:R-:W-:Y:S01]  /*1eb0*/  @P2 PRMT R72, R47, 0x7632, R72 ;  /* 0x000076322f482816 */ /* 0x000fe20000000048 */
[----:B------:R-:W-:-:S05]  /*1ec0*/  @P2 IMAD.U32 R74, R74, 0x10000, RZ ;  /* 0x000100004a4a2824 */ /* 0x000fca00078e00ff */
[----:B------:R-:W1:Y:S01]  /*1ed0*/  @P2 LDC R113, c[0x0][0x40c] ;  /* 0x00010300ff712b82 */ /* 0x000e620000000800 */
[----:B--2---:R-:W-:Y:S01]  /*1ee0*/  @P2 FMUL.FTZ R79, R76, R79 ;  /* 0x0000004f4c4f2220 */ /* 0x004fe20000410000 */
[----:B------:R-:W-:-:S06]  /*1ef0*/  @P2 SHF.L.U32 R76, R72, 0x10, RZ ;  /* 0x00000010484c2819 */ /* 0x000fcc00000006ff */
[----:B------:R-:W2:Y:S01]  /*1f00*/  @P2 LDC R115, c[0x0][0x40c] ;  /* 0x00010300ff732b82 */ /* 0x000ea20000000800 */
[----:B---3--:R-:W-:Y:S01]  /*1f10*/  @P2 FMUL.FTZ R80, R73, R80 ;  /* 0x0000005049502220 */ /* 0x008fe20000410000 */
[----:B------:R-:W-:Y:S02]  /*1f20*/  CS2R R72, SRZ ;  /* 0x0000000000487805 */ /* 0x000fe4000001ff00 */
[----:B------:R-:W-:Y:S01]  /*1f30*/  @P2 FMUL.FTZ R73, R84, R75 ;  /* 0x0000004b54492220 */ /* 0x000fe20000410000 */
[----:B------:R-:W-:Y:S02]  /*1f40*/  @P2 SHF.L.U32 R84, R122, 0x10, RZ ;  /* 0x000000107a542819 */ /* 0x000fe400000006ff */
[----:B------:R-:W-:Y:S01]  /*1f50*/  MOV R75, RZ ;  /* 0x000000ff004b7202 */ /* 0x000fe20000000f00 */
[----:B------:R-:W3:Y:S01]  /*1f60*/  @P2 LDC R83, c[0x0][0x40c] ;  /* 0x00010300ff532b82 */ /* 0x000ee20000000800 */
[----:B0-----:R-:W-:Y:S01]  /*1f70*/  @P2 FMUL.FTZ R112, R78, R81 ;  /* 0x000000514e702220 */ /* 0x001fe20000410000 */
[----:B------:R-:W-:-:S05]  /*1f80*/  @P2 SHF.L.U32 R78, R22, 0x10, RZ ;  /* 0x00000010164e2819 */ /* 0x000fca00000006ff */
[----:B------:R-:W-:Y:S01]  /*1f90*/  @P2 FMUL.FTZ R72, R77, R78 ;  /* 0x0000004e4d482220 */ /* 0x000fe20000410000 */
[----:B-1----:R-:W-:Y:S01]  /*1fa0*/  @P2 FMUL.FTZ R114, R82, R113 ;  /* 0x0000007152722220 */ /* 0x002fe20000410000 */
[----:B------:R-:W-:Y:S01]  /*1fb0*/  @P2 SHF.L.U32 R113, R24, 0x10, RZ ;  /* 0x0000001018712819 */ /* 0x000fe200000006ff */
[----:B--2---:R-:W-:Y:S01]  /*1fc0*/  @P2 FMUL.FTZ R82, R76, R115 ;  /* 0x000000734c522220 */ /* 0x004fe20000410000 */
[----:B------:R-:W-:Y:S02]  /*1fd0*/  @P2 SHF.L.U32 R115, R25, 0x10, RZ ;  /* 0x0000001019732819 */ /* 0x000fe400000006ff */
[----:B------:R-:W-:Y:S02]  /*1fe0*/  CS2R R76, SRZ ;  /* 0x00000000004c7805 */ /* 0x000fe4000001ff00 */
[----:B------:R-:W-:Y:S01]  /*1ff0*/  @P2 FMUL.FTZ R76, R112, R113 ;  /* 0x00000071704c2220 */ /* 0x000fe20000410000 */
[----:B---3--:R-:W-:Y:S01]  /*2000*/  @P2 FMUL.FTZ R81, R74, R83 ;  /* 0x000000534a512220 */ /* 0x008fe20000410000 */
[----:B------:R-:W-:-:S02]  /*2010*/  HFMA2 R74, -RZ, RZ, 0, 0 ;  /* 0x00000000ff4a7431 */ /* 0x000fc400000001ff */
[----:B------:R-:W-:Y:S02]  /*2020*/  @P2 IMAD.U32 R83, R123, 0x10000, RZ ;  /* 0x000100007b532824 */ /* 0x000fe400078e00ff */
[----:B------:R-:W-:Y:S01]  /*2030*/  @P2 FMUL.FTZ R74, R79, R86 ;  /* 0x000000564f4a2220 */ /* 0x000fe20000410000 */
[----:B------:R-:W-:Y:S01]  /*2040*/  CS2R R78, SRZ ;  /* 0x00000000004e7805 */ /* 0x000fe2000001ff00 */
[----:B------:R-:W-:Y:S01]  /*2050*/  @P2 FMUL.FTZ R77, R84, R81 ;  /* 0x00000051544d2220 */ /* 0x000fe20000410000 */
[----:B------:R-:W-:Y:S01]  /*2060*/  @P2 FMUL.FTZ R75, R83, R80 ;  /* 0x00000050534b2220 */ /* 0x000fe20000410000 */
[----:B------:R-:W-:Y:S01]  /*2070*/  @P2 FMUL.FTZ R78, R114, R115 ;  /* 0x00000073724e2220 */ /* 0x000fe20000410000 */
[----:B------:R-:W-:-:S07]  /*2080*/  @P2 FMUL.FTZ R79, R149, R82 ;  /* 0x00000052954f2220 */ /* 0x000fce0000410000 */
.L_x_8231:
[----:B------:R-:W0:Y:S01]  /*2090*/  @P2 LDC.64 R82, c[0x0][0x390] ;  /* 0x0000e400ff522b82 */ /* 0x000e220000000a00 */
[----:B------:R-:W-:Y:S01]  /*20a0*/  IADD3 R149, PT, PT, R87, 0x100, RZ ;  /* 0x0000010057957810 */ /* 0x000fe20007ffe0ff */
[----:B------:R-:W-:Y:S01]  /*20b0*/  @P2 VIADD R113, R85, 0x180 ;  /* 0x0000018055712836 */ /* 0x000fe20000000000 */
[----:B------:R-:W-:-:S03]  /*20c0*/  IADD3 R115, PT, PT, R87, 0x180, RZ ;  /* 0x0000018057737810 */ /* 0x000fc60007ffe0ff */
[----:B------:R-:W-:Y:S02]  /*20d0*/  IMAD.WIDE.U32 R84, R149, 0x20, R110 ;  /* 0x0000002095547825 */ /* 0x000fe400078e006e */
[----:B------:R-:W1:Y:S03]  /*20e0*/  @P0 LDC.64 R80, c[0x0][0x3a0] ;  /* 0x0000e800ff500b82 */ /* 0x000e660000000a00 */
[----:B------:R2:W-:Y:S04]  /*20f0*/  STG.E.128 desc[UR12][R84.64], R72 ;  /* 0x0000004854007986 */ /* 0x0005e8000c101d0c */
[----:B------:R2:W-:Y:S01]  /*2100*/  STG.E.128 desc[UR12][R84.64+0x10], R76 ;  /* 0x0000104c54007986 */ /* 0x0005e2000c101d0c */
[----:B0-----:R-:W-:-:S05]  /*2110*/  @P2 IMAD.WIDE.U32 R82, R113, 0x10, R82 ;  /* 0x0000001071522825 */ /* 0x001fca00078e0052 */
[----:B------:R2:W5:Y:S01]  /*2120*/  @P2 LDG.E.128 R44, desc[UR12][R82.64] ;  /* 0x0000000c522c2981 */ /* 0x000562000c1e1d00 */
[----:B-1----:R-:W-:-:S05]  /*2130*/  @P0 IMAD.WIDE.U32 R80, R115, 0x20, R80 ;  /* 0x0000002073500825 */ /* 0x002fca00078e0050 */
[----:B-----5:R2:W5:Y:S04]  /*2140*/  @P0 LDG.E.128 R48, desc[UR12][R80.64] ;  /* 0x0000000c50300981 */ /* 0x020568000c1e1d00 */
[----:B------:R2:W5:Y:S01]  /*2150*/  @P0 LDG.E.128 R52, desc[UR12][R80.64+0x10] ;  /* 0x0000100c50340981 */ /* 0x000562000c1e1d00 */
[----:B------:R-:W-:Y:S05]  /*2160*/  @!P0 BRA `(.L_x_8232) ;  /* 0x0000000000dc8947 */ /* 0x000fea0003800000 */
[----:B------:R-:W-:Y:S01]  /*2170*/  UISETP.GT.AND UP1, UPT, UR20, URZ, UPT ;  /* 0x000000ff1400728c */ /* 0x000fe2000bf24270 */
[----:B--2--5:R-:W-:Y:S01]  /*2180*/  MOV R80, R48 ;  /* 0x0000003000507202 */ /* 0x024fe20000000f00 */
[----:B------:R-:W-:Y:S01]  /*2190*/  IMAD.MOV.U32 R86, RZ, RZ, R54 ;  /* 0x000000ffff567224 */ /* 0x000fe200078e0036 */
[----:B------:R-:W-:-:S03]  /*21a0*/  MOV R84, R52 ;  /* 0x0000003400547202 */ /* 0x000fc60000000f00 */
[----:B------:R-:W-:-:S05]  /*21b0*/  PLOP3.LUT P0, PT, PT, PT, UP1, 0x80, 0x8 ;  /* 0x000000000008781c */ /* 0x000fca0003f0f018 */
[----:B------:R-:W0:Y:S01]  /*21c0*/  @UP1 LDCU UR4, c[0x0][0x40c] ;  /* 0x00008180ff0417ac */ /* 0x000e220008000800 */
[----:B------:R-:W1:Y:S01]  /*21d0*/  @UP1 LDCU UR5, c[0x0][0x40c] ;  /* 0x00008180ff0517ac */ /* 0x000e620008000800 */
[----:B------:R-:W2:Y:S06]  /*21e0*/  @UP1 LDCU UR23, c[0x0][0x40c] ;  /* 0x00008180ff1717ac */ /* 0x000eac0008000800 */
[----:B------:R-:W-:Y:S02]  /*21f0*/  @P0 SHF.L.U32 R82, R44, 0x10, RZ ;  /* 0x000000102c520819 */ /* 0x000fe400000006ff */
[----:B------:R-:W-:Y:S01]  /*2200*/  @P0 SHF.L.U32 R87, R45, 0x10, RZ ;  /* 0x000000102d570819 */ /* 0x000fe200000006ff */
[----:B------:R-:W3:Y:S01]  /*2210*/  @UP1 LDCU UR22, c[0x0][0x40c] ;  /* 0x00008180ff1617ac */ /* 0x000ee20008000800 */
[----:B------:R-:W-:-:S02]  /*2220*/  @P0 SHF.L.U32 R81, R90, 0x10, RZ ;  /* 0x000000105a510819 */ /* 0x000fc400000006ff */
[----:B------:R-:W-:Y:S01]  /*2230*/  @P0 SHF.L.U32 R114, R47, 0x10, RZ ;  /* 0x000000102f720819 */ /* 0x000fe200000006ff */
[----:B------:R-:W4:Y:S01]  /*2240*/  @UP1 LDCU UR20, c[0x0][0x40c] ;  /* 0x00008180ff1417ac */ /* 0x000f220008000800 */
[----:B------:R-:W-:Y:S01]  /*2250*/  @P0 SHF.L.U32 R85, R93, 0x10, RZ ;  /* 0x000000105d550819 */ /* 0x000fe200000006ff */
[----:B0-----:R-:W-:Y:S01]  /*2260*/  @P0 FMUL.FTZ R83, R82, UR4 ;  /* 0x0000000452530c20 */ /* 0x001fe20008410000 */
[----:B------:R-:W-:Y:S01]  /*2270*/  @P0 SHF.L.U32 R112, R46, 0x10, RZ ;  /* 0x000000102e700819 */ /* 0x000fe200000006ff */
[----:B------:R-:W0:Y:S01]  /*2280*/  @UP1 LDCU UR4, c[0x0][0x40c] ;  /* 0x00008180ff0417ac */ /* 0x000e220008000800 */
[----:B------:R-:W-:Y:S01]  /*2290*/  MOV R82, R50 ;  /* 0x0000003200527202 */ /* 0x000fe20000000f00 */
[----:B-1----:R-:W-:Y:S01]  /*22a0*/  @P0 FMUL.FTZ R87, R87, UR5 ;  /* 0x0000000557570c20 */ /* 0x002fe20008410000 */
[----:B------:R-:W-:Y:S01]  /*22b0*/  @P0 FFMA.FTZ R80, R83, R81, R48 ;  /* 0x0000005153500223 */ /* 0x000fe20000010030 */
[----:B------:R-:W1:Y:S01]  /*22c0*/  @UP1 LDCU UR5, c[0x0][0x40c] ;  /* 0x00008180ff0517ac */ /* 0x000e620008000800 */
[----:B------:R-:W-:Y:S01]  /*22d0*/  @P0 SHF.L.U32 R81, R91, 0x10, RZ ;  /* 0x000000105b510819 */ /* 0x000fe200000006ff */
[----:B--2---:R-:W-:Y:S01]  /*22e0*/  @P0 FMUL.FTZ R149, R114, UR23 ;  /* 0x0000001772950c20 */ /* 0x004fe20008410000 */
[----:B------:R-:W-:-:S03]  /*22f0*/  @P0 SHF.L.U32 R83, R92, 0x10, RZ ;  /* 0x000000105c530819 */ /* 0x000fc600000006ff */
[----:B------:R-:W-:Y:S01]  /*2300*/  @P0 FFMA.FTZ R82, R87, R81, R50 ;  /* 0x0000005157520223 */ /* 0x000fe20000010032 */
[----:B------:R-:W-:Y:S01]  /*2310*/  @P0 PRMT R87, R44, 0x7632, R87 ;  /* 0x000076322c570816 */ /* 0x000fe20000000057 */
[----:B------:R-:W-:Y:S01]  /*2320*/  @P0 FFMA.FTZ R86, R149, R85, R54 ;  /* 0x0000005595560223 */ /* 0x000fe20000010036 */
[----:B---3--:R-:W-:Y:S01]  /*2330*/  @P0 FMUL.FTZ R113, R112, UR22 ;  /* 0x0000001670710c20 */ /* 0x008fe20008410000 */
[----:B------:R-:W-:Y:S01]  /*2340*/  @P0 PRMT R149, R46, 0x7632, R149 ;  /* 0x000076322e950816 */ /* 0x000fe20000000095 */
[----:B------:R-:W-:Y:S01]  /*2350*/  IMAD.MOV.U32 R81, RZ, RZ, R49 ;  /* 0x000000ffff517224 */ /* 0x000fe200078e0031 */
[----:B------:R-:W-:Y:S01]  /*2360*/  @P0 PRMT R112, R45, 0x7632, R112 ;  /* 0x000076322d700816 */ /* 0x000fe20000000070 */
[----:B------:R-:W-:Y:S01]  /*2370*/  @P0 FFMA.FTZ R84, R113, R83, R52 ;  /* 0x0000005371540223 */ /* 0x000fe20000010034 */
[----:B------:R-:W-:Y:S02]  /*2380*/  @P0 SHF.L.U32 R87, R87, 0x10, RZ ;  /* 0x0000001057570819 */ /* 0x000fe400000006ff */
[----:B------:R-:W-:Y:S01]  /*2390*/  @P0 SHF.L.U32 R150, R149, 0x10, RZ ;  /* 0x0000001095960819 */ /* 0x000fe200000006ff */
[----:B------:R-:W-:Y:S01]  /*23a0*/  @P0 IMAD.U32 R149, R131, 0x10000, RZ ;  /* 0x0001000083950824 */ /* 0x000fe200078e00ff */
[----:B------:R-:W-:Y:S01]  /*23b0*/  @P0 SHF.L.U32 R114, R112, 0x10, RZ ;  /* 0x0000001070720819 */ /* 0x000fe200000006ff */
[----:B0-----:R-:W-:Y:S01]  /*23c0*/  @P0 FMUL.FTZ R112, R87, UR4 ;  /* 0x0000000457700c20 */ /* 0x001fe20008410000 */
[----:B------:R-:W-:Y:S01]  /*23d0*/  @P0 SHF.L.U32 R87, R130, 0x10, RZ ;  /* 0x0000001082570819 */ /* 0x000fe200000006ff */
[----:B-1----:R-:W-:Y:S01]  /*23e0*/  @P0 FMUL.FTZ R150, R150, UR5 ;  /* 0x0000000596960c20 */ /* 0x002fe20008410000 */
[----:B------:R-:W-:Y:S01]  /*23f0*/  @P0 SHF.L.U32 R113, R132, 0x10, RZ ;  /* 0x0000001084710819 */ /* 0x000fe200000006ff */
[----:B----4-:R-:W-:Y:S01]  /*2400*/  @P0 FMUL.FTZ R114, R114, UR20 ;  /* 0x0000001472720c20 */ /* 0x010fe20008410000 */
        /* <DEDUP_REMOVED lines=8> */
[----:B------:R-:W-:Y:S02]  /*2490*/  SHF.L.U32 R113, R129, 0x10, RZ ;  /* 0x0000001081717819 */ /* 0x000fe400000006ff */
[----:B------:R-:W-:-:S05]  /*24a0*/  SHF.L.U32 R87, R87, 0x10, RZ ;  /* 0x0000001057577819 */ /* 0x000fca00000006ff */
[----:B------:R-:W-:-:S04]  /*24b0*/  FMUL.FTZ R112, R87, UR21 ;  /* 0x0000001557707c20 */ /* 0x000fc80008410000 */
[----:B------:R-:W-:Y:S01]  /*24c0*/  FFMA.FTZ R87, R112, R113, R55 ;  /* 0x0000007170577223 */ /* 0x000fe20000010037 */
[----:B------:R-:W-:Y:S06]  /*24d0*/  BRA `(.L_x_8233) ;  /* 0x0000000000cc7947 */ /* 0x000fec0003800000 */
.L_x_8232:
[----:B--2---:R-:W0:Y:S01]  /*24e0*/  @P2 LDC R83, c[0x0][0x40c] ;  /* 0x00010300ff532b82 */ /* 0x004e220000000800 */
[C---:B------:R-:W-:Y:S02]  /*24f0*/  @P2 PRMT R80, R44.reuse, 0x7632, R80 ;  /* 0x000076322c502816 */ /* 0x040fe40000000050 */
[----:B------:R-:W-:Y:S02]  /*2500*/  @P2 SHF.L.U32 R82, R44, 0x10, RZ ;  /* 0x000000102c522819 */ /* 0x000fe400000006ff */
[----:B------:R-:W-:Y:S01]  /*2510*/  @P2 SHF.L.U32 R114, R46, 0x10, RZ ;  /* 0x000000102e722819 */ /* 0x000fe200000006ff */
[----:B------:R-:W-:Y:S01]  /*2520*/  @P2 IMAD.U32 R81, R80, 0x10000, RZ ;  /* 0x0001000050512824 */ /* 0x000fe200078e00ff */
[----:B------:R-:W-:Y:S01]  /*2530*/  @P2 SHF.L.U32 R86, R45, 0x10, RZ ;  /* 0x000000102d562819 */ /* 0x000fe200000006ff */
[----:B------:R-:W1:Y:S01]  /*2540*/  @P2 LDC R84, c[0x0][0x40c] ;  /* 0x00010300ff542b82 */ /* 0x000e620000000800 */
[----:B------:R-:W-:Y:S01]  /*2550*/  @P2 SHF.L.U32 R85, R90, 0x10, RZ ;  /* 0x000000105a552819 */ /* 0x000fe200000006ff */
[----:B------:R-:W-:Y:S01]  /*2560*/  HFMA2 R80, -RZ, RZ, 0, 0 ;  /* 0x00000000ff507431 */ /* 0x000fe200000001ff */
[----:B------:R-:W-:-:S05]  /*2570*/  @P2 SHF.L.U32 R112, R91, 0x10, RZ ;  /* 0x000000105b702819 */ /* 0x000fca00000006ff */
[----:B------:R-:W2:Y:S08]  /*2580*/  @P2 LDC R149, c[0x0][0x40c] ;  /* 0x00010300ff952b82 */ /* 0x000eb00000000800 */
[----:B------:R-:W3:Y:S01]  /*2590*/  @P2 LDC R87, c[0x0][0x40c] ;  /* 0x00010300ff572b82 */ /* 0x000ee20000000800 */
[----:B0-----:R-:W-:-:S04]  /*25a0*/  @P2 FMUL.FTZ R82, R82, R83 ;  /* 0x0000005352522220 */ /* 0x001fc80000410000 */
[----:B------:R-:W-:Y:S01]  /*25b0*/  @P2 FMUL.FTZ R80, R82, R85 ;  /* 0x0000005552502220 */ /* 0x000fe20000410000 */
[----:B------:R-:W-:Y:S02]  /*25c0*/  MOV R82, RZ ;  /* 0x000000ff00527202 */ /* 0x000fe40000000f00 */
[----:B------:R-:W0:Y:S01]  /*25d0*/  @P2 LDC R113, c[0x0][0x40c] ;  /* 0x00010300ff712b82 */ /* 0x000e220000000800 */
[----:B-1----:R-:W-:Y:S01]  /*25e0*/  @P2 FMUL.FTZ R83, R81, R84 ;  /* 0x0000005451532220 */ /* 0x002fe20000410000 */
[----:B------:R-:W-:-:S04]  /*25f0*/  @P2 PRMT R81, R45, 0x7632, R81 ;  /* 0x000076322d512816 */ /* 0x000fc80000000051 */
[----:B------:R-:W-:Y:S01]  /*2600*/  @P2 SHF.L.U32 R84, R81, 0x10, RZ ;  /* 0x0000001051542819 */ /* 0x000fe200000006ff */
[----:B------:R-:W-:Y:S01]  /*2610*/  IMAD.MOV.U32 R81, RZ, RZ, RZ ;  /* 0x000000ffff517224 */ /* 0x000fe200078e00ff */
[----:B------:R-:W1:Y:S01]  /*2620*/  @P2 LDC R151, c[0x0][0x40c] ;  /* 0x00010300ff972b82 */ /* 0x000e620000000800 */
[----:B--2---:R-:W-:-:S07]  /*2630*/  @P2 FMUL.FTZ R114, R114, R149 ;  /* 0x0000009572722220 */ /* 0x004fce0000410000 */
[----:B------:R-:W2:Y:S01]  /*2640*/  @P2 LDC R153, c[0x0][0x40c] ;  /* 0x00010300ff992b82 */ /* 0x000ea20000000800 */
[----:B---3--:R-:W-:Y:S01]  /*2650*/  @P2 FMUL.FTZ R87, R86, R87 ;  /* 0x0000005756572220 */ /* 0x008fe20000410000 */
[----:B------:R-:W-:-:S03]  /*2660*/  @P2 SHF.L.U32 R86, R132, 0x10, RZ ;  /* 0x0000001084562819 */ /* 0x000fc600000006ff */
[----:B------:R-:W-:Y:S01]  /*2670*/  @P2 FMUL.FTZ R82, R87, R112 ;  /* 0x0000007057522220 */ /* 0x000fe20000410000 */
[----:B------:R-:W-:Y:S01]  /*2680*/  @P2 SHF.L.U32 R112, R131, 0x10, RZ ;  /* 0x0000001083702819 */ /* 0x000fe200000006ff */
[----:B------:R-:W-:Y:S01]  /*2690*/  @P2 FMUL.FTZ R81, R86, R83 ;  /* 0x0000005356512220 */ /* 0x000fe20000410000 */
[----:B------:R-:W3:Y:S01]  /*26a0*/  @P2 LDC R149, c[0x0][0x40c] ;  /* 0x00010300ff952b82 */ /* 0x000ee20000000800 */
[----:B0-----:R-:W-:Y:S01]  /*26b0*/  @P2 FMUL.FTZ R85, R84, R113 ;  /* 0x0000007154552220 */ /* 0x001fe20000410000 */
[----:B------:R-:W-:Y:S01]  /*26c0*/  @P2 SHF.L.U32 R87, R92, 0x10, RZ ;  /* 0x000000105c572819 */ /* 0x000fe200000006ff */
[----:B------:R-:W-:Y:S01]  /*26d0*/  HFMA2 R83, -RZ, RZ, 0, 0 ;  /* 0x00000000ff537431 */ /* 0x000fe200000001ff */
[----:B------:R-:W-:Y:S01]  /*26e0*/  @P2 PRMT R86, R46, 0x7632, R86 ;  /* 0x000076322e562816 */ /* 0x000fe20000000056 */
[----:B------:R-:W-:Y:S01]  /*26f0*/  @P2 FMUL.FTZ R83, R112, R85 ;  /* 0x0000005570532220 */ /* 0x000fe20000410000 */
[----:B------:R-:W-:Y:S01]  /*2700*/  MOV R84, RZ ;  /* 0x000000ff00547202 */ /* 0x000fe20000000f00 */
[----:B------:R-:W-:Y:S01]  /*2710*/  @P2 FMUL.FTZ R84, R114, R87 ;  /* 0x0000005772542220 */ /* 0x000fe20000410000 */
[----:B------:R-:W-:Y:S01]  /*2720*/  @P2 SHF.L.U32 R86, R86, 0x10, RZ ;  /* 0x0000001056562819 */ /* 0x000fe200000006ff */
[----:B------:R-:W-:Y:S01]  /*2730*/  @P2 IMAD.U32 R113, R130, 0x10000, RZ ;  /* 0x0001000082712824 */ /* 0x000fe200078e00ff */
[C---:B------:R-:W-:Y:S01]  /*2740*/  @P2 SHF.L.U32 R112, R47.reuse, 0x10, RZ ;  /* 0x000000102f702819 */ /* 0x040fe200000006ff */
[----:B------:R-:W-:Y:S01]  /*2750*/  HFMA2 R85, -RZ, RZ, 0, 0 ;  /* 0x00000000ff557431 */ /* 0x000fe200000001ff */
[----:B------:R-:W-:Y:S01]  /*2760*/  @P2 PRMT R87, R47, 0x7632, R87 ;  /* 0x000076322f572816 */ /* 0x000fe20000000057 */
[----:B-1----:R-:W-:Y:S01]  /*2770*/  @P2 FMUL.FTZ R86, R86, R151 ;  /* 0x0000009756562220 */ /* 0x002fe20000410000 */
[----:B------:R-:W-:Y:S01]  /*2780*/  @P2 SHF.L.U32 R114, R93, 0x10, RZ ;  /* 0x000000105d722819 */ /* 0x000fe200000006ff */
[----:B--2---:R-:W-:Y:S01]  /*2790*/  @P2 FMUL.FTZ R153, R112, R153 ;  /* 0x0000009970992220 */ /* 0x004fe20000410000 */
[----:B------:R-:W-:Y:S01]  /*27a0*/  @P2 SHF.L.U32 R112, R87, 0x10, RZ ;  /* 0x0000001057702819 */ /* 0x000fe200000006ff */
[----:B------:R-:W-:Y:S01]  /*27b0*/  @P2 FMUL.FTZ R85, R113, R86 ;  /* 0x0000005671552220 */ /* 0x000fe20000410000 */
[----:B------:R-:W-:-:S02]  /*27c0*/  @P2 SHF.L.U32 R113, R129, 0x10, RZ ;  /* 0x0000001081712819 */ /* 0x000fc400000006ff */
[----:B------:R-:W-:Y:S02]  /*27d0*/  CS2R R86, SRZ ;  /* 0x0000000000567805 */ /* 0x000fe4000001ff00 */
[----:B------:R-:W-:Y:S01]  /*27e0*/  @P2 FMUL.FTZ R86, R153, R114 ;  /* 0x0000007299562220 */ /* 0x000fe20000410000 */
[----:B---3--:R-:W-:-:S04]  /*27f0*/  @P2 FMUL.FTZ R112, R112, R149 ;  /* 0x0000009570702220 */ /* 0x008fc80000410000 */
[----:B------:R-:W-:-:S07]  /*2800*/  @P2 FMUL.FTZ R87, R113, R112 ;  /* 0x0000007071572220 */ /* 0x000fce0000410000 */
.L_x_8233:
        /* <DEDUP_REMOVED lines=10> */
[----:B------:R-:W-:Y:S01]  /*28b0*/  FADD.FTZ R113, R112, R59 ;  /* 0x0000003b70717221 */ /* 0x000fe20000010000 */
[----:B------:R-:W-:Y:S03]  /*28c0*/  STG.E.128 desc[UR12][R110.64+0x10], R84 ;  /* 0x000010546e007986 */ /* 0x000fe6000c101d0c */
        /* <DEDUP_REMOVED lines=119> */
[----:B------:R-:W-:Y:S01]  /*3040*/  MOV R151, RZ ;  /* 0x000000ff00977202 */ /* 0x000fe20000000f00 */
[----:B------:R-:W-:Y:S01]  /*3050*/  @!P2 IMAD.MOV.U32 R151, RZ, RZ, 0x400 ;  /* 0x00000400ff97a424 */ /* 0x000fe200078e00ff */
[----:B------:R0:W-:Y:S01]  /*3060*/  @!P0 STS.64 [R150+UR4], R112 ;  /* 0x0000007096008988 */ /* 0x0001e20008000a04 */
[----:B------:R-:W-:Y:S01]  /*3070*/  BAR.SYNC.DEFER_BLOCKING 0x0 ;  /* 0x0000000000007b1d */ /* 0x000fe20000010000 */
[----:B------:R-:W-:-:S05]  /*3080*/  ISETP.NE.AND P0, PT, R0, RZ, PT ;  /* 0x000000ff0000720c */ /* 0x000fca0003f05270 */
[----:B------:R-:W1:Y:S01]  /*3090*/  SHFL.DOWN PT, R154, R151, 0x2, 0x1f ;  /* 0x08401f00979a7f89 */ /* 0x000e6200000e0000 */
[----:B0-----:R-:W-:-:S03]  /*30a0*/  I2FP.F32.U32 R112, R151 ;  /* 0x0000009700707245 */ /* 0x001fc60000201000 */
[----:B------:R-:W-:Y:S01]  /*30b0*/  @!P2 LDS.64 R114, [R152] ;  /* 0x000000009872a984 */ /* 0x000fe20000000a00 */
[----:B-1----:R-:W-:Y:S02]  /*30c0*/  IADD3 R155, PT, PT, R154, R151, RZ ;  /* 0x000000979a9b7210 */ /* 0x002fe40007ffe0ff */
[----:B------:R-:W-:Y:S02]  /*30d0*/  I2FP.F32.S32 R154, R154 ;  /* 0x0000009a009a7245 */ /* 0x000fe40000201400 */
[----:B------:R-:W-:Y:S01]  /*30e0*/  I2FP.F32.S32 R149, R155 ;  /* 0x0000009b00957245 */ /* 0x000fe20000201400 */
[----:B------:R-:W0:Y:S03]  /*30f0*/  SHFL.DOWN PT, R110, R155, 0x1, 0x1f ;  /* 0x08201f009b6e7f89 */ /* 0x000e2600000e0000 */
[----:B------:R-:W1:Y:S01]  /*3100*/  MUFU.RCP R111, R149 ;  /* 0x00000095006f7308 */ /* 0x000e620000001000 */
[----:B0-----:R-:W-:Y:S01]  /*3110*/  IADD3 R155, PT, PT, R155, R110, RZ ;  /* 0x0000006e9b9b7210 */ /* 0x001fe20007ffe0ff */
        /* <DEDUP_REMOVED lines=13> */
[----:B------:R-:W-:Y:S01]  /*31f0*/  FFMA.FTZ R153, R111, R153, R156 ;  /* 0x000000996f997223 */ /* 0x000fe2000001009c */
[----:B------:R-:W-:-:S04]  /*3200*/  I2FP.F32.S32 R111, R110 ;  /* 0x0000006e006f7245 */ /* 0x000fc80000201400 */
[----:B------:R-:W1:Y:S01]  /*3210*/  SHFL.DOWN PT, R112, R153, 0x1, 0x1f ;  /* 0x08201f0099707f89 */ /* 0x000e6200000e0000 */
[----:B0-----:R-:W-:Y:S01]  /*3220*/  FADD.FTZ R110, R150, -R113 ;  /* 0x80000071966e7221 */ /* 0x001fe20000010000 */
[----:B------:R-:W-:-:S03]  /*3230*/  FMUL.FTZ R114, R113, R111 ;  /* 0x0000006f71727220 */ /* 0x000fc60000410000 */
[----:B------:R-:W-:Y:S01]  /*3240*/  FMUL.FTZ R110, R110, R110 ;  /* 0x0000006e6e6e7220 */ /* 0x000fe20000410000 */
[----:B------:R-:W-:-:S03]  /*3250*/  FFMA.FTZ R114, R149, R150, R114 ;  /* 0x0000009695727223 */ /* 0x000fc60000010072 */
[----:B------:R-:W-:Y:S01]  /*3260*/  FMUL.FTZ R110, R149, R110 ;  /* 0x0000006e956e7220 */ /* 0x000fe20000410000 */
[----:B---3--:R-:W-:Y:S01]  /*3270*/  FMUL.FTZ R114, R155, R114 ;  /* 0x000000729b727220 */ /* 0x008fe20000410000 */
[----:B-1----:R-:W-:Y:S01]  /*3280*/  FADD.FTZ R112, R153, R112 ;  /* 0x0000007099707221 */ /* 0x002fe20000010000 */
[----:B------:R-:W0:Y:S01]  /*3290*/  LDC R149, c[0x0][0x448] ;  /* 0x00011200ff957b82 */ /* 0x000e220000000800 */
[----:B------:R-:W-:Y:S01]  /*32a0*/  FMUL.FTZ R110, R110, R111 ;  /* 0x0000006f6e6e7220 */ /* 0x000fe20000410000 */
[----:B------:R-:W-:Y:S01]  /*32b0*/  MOV R153, UR7 ;  /* 0x0000000700997c02 */ /* 0x000fe20008000f00 */
[----:B------:R-:W1:Y:S02]  /*32c0*/  SHFL.IDX PT, R151, R114, RZ, 0x1f ;  /* 0x00001fff72977589 */ /* 0x000e6400000e0000 */
[----:B------:R-:W-:-:S03]  /*32d0*/  FFMA.FTZ R155, R155, R110, R112 ;  /* 0x0000006e9b9b7223 */ /* 0x000fc60000010070 */
[----:B------:R-:W2:Y:S02]  /*32e0*/  @!P0 LDC.64 R112, c[0x0][0x3c0] ;  /* 0x0000f000ff708b82 */ /* 0x000ea40000000a00 */
[----:B------:R-:W0:Y:S06]  /*32f0*/  SHFL.IDX PT, R152, R155, RZ, 0x1f ;  /* 0x00001fff9b987589 */ /* 0x000e2c00000e0000 */
[----:B------:R-:W3:Y:S01]  /*3300*/  @!P0 LDC.64 R110, c[0x0][0x3c8] ;  /* 0x0000f200ff6e8b82 */ /* 0x000ee20000000a00 */
[----:B-1----:R-:W-:-:S05]  /*3310*/  FMUL.FTZ R115, R151, R151 ;  /* 0x0000009797737220 */ /* 0x002fca0000410000 */
[----:B------:R-:W-:Y:S01]  /*3320*/  FSEL R150, R115, RZ, P1 ;  /* 0x000000ff73967208 */ /* 0x000fe20000800000 */
[----:B0-----:R-:W-:Y:S01]  /*3330*/  FFMA.FTZ R115, R152, UR15, R149 ;  /* 0x0000000f98737c23 */ /* 0x001fe20008010095 */
[----:B------:R-:W-:-:S03]  /*3340*/  MOV R149, UR7 ;  /* 0x0000000700957c02 */ /* 0x000fc60008000f00 */
[----:B------:R-:W-:Y:S02]  /*3350*/  FADD.FTZ R115, R115, R150 ;  /* 0x0000009673737221 */ /* 0x000fe40000010000 */
[----:B--2---:R-:W-:-:S04]  /*3360*/  @!P0 IMAD.WIDE R112, R149, 0x4, R112 ;  /* 0x0000000495708825 */ /* 0x004fc800078e0270 */
[----:B------:R-:W0:Y:S01]  /*3370*/  MUFU.RSQ R115, R115 ;  /* 0x0000007300737308 */ /* 0x000e220000001400 */
[----:B---3--:R-:W-:Y:S01]  /*3380*/  @!P0 IMAD.WIDE R110, R153, 0x4, R110 ;  /* 0x00000004996e8825 */ /* 0x008fe200078e026e */
[----:B------:R1:W-:Y:S04]  /*3390*/  @!P0 STG.E desc[UR12][R112.64], R151 ;  /* 0x0000009770008986 */ /* 0x0003e8000c10190c */
[----:B0-----:R1:W-:Y:S01]  /*33a0*/  @!P0 STG.E desc[UR12][R110.64], R115 ;  /* 0x000000736e008986 */ /* 0x0013e2000c10190c */
[----:B------:R-:W-:Y:S05]  /*33b0*/  BRA.U !UP1, `(.L_x_8234) ;  /* 0x0000000d09107547 */ /* 0x000fea000b800000 */
[----:B-1----:R-:W-:Y:S01]  /*33c0*/  FSEL R151, R151, RZ, !P1 ;  /* 0x000000ff97977208 */ /* 0x002fe20004800000 */
[----:B------:R-:W-:Y:S01]  /*33d0*/  IMAD.U32 R149, R98, 0x10000, RZ ;  /* 0x0001000062957824 */ /* 0x000fe200078e00ff */
        /* <DEDUP_REMOVED lines=12> */
[C---:B------:R-:W-:Y:S01]  /*34a0*/  FMUL.FTZ R56, R115.reuse, R56 ;  /* 0x0000003873387220 */ /* 0x040fe20000410000 */
[C---:B------:R-:W-:Y:S01]  /*34b0*/  FMUL.FTZ R110, R115.reuse, R110 ;  /* 0x0000006e736e7220 */ /* 0x040fe20000410000 */
[----:B------:R-:W-:Y:S01]  /*34c0*/  FMUL.FTZ R57, R115, R58 ;  /* 0x0000003a73397220 */ /* 0x000fe20000410000 */
[----:B------:R-:W-:Y:S01]  /*34d0*/  FADD.FTZ R58, R59, -UR4 ;  /* 0x800000043b3a7e21 */ /* 0x000fe20008010000 */
[----:B------:R-:W-:Y:S01]  /*34e0*/  FFMA.FTZ R111, R56, R111, R113 ;  /* 0x0000006f386f7223 */ /* 0x000fe20000010071 */
[----:B------:R-:W-:Y:S01]  /*34f0*/  FFMA.FTZ R56, R110, R149, R151 ;  /* 0x000000956e387223 */ /* 0x000fe20000010097 */
[----:B------:R-:W-:Y:S01]  /*3500*/  SHF.L.U32 R59, R97, 0x10, RZ ;  /* 0x00000010613b7819 */ /* 0x000fe200000006ff */
[----:B------:R-:W-:Y:S01]  /*3510*/  FADD.FTZ R110, R61, -UR4 ;  /* 0x800000043d6e7e21 */ /* 0x000fe20008010000 */
[----:B------:R-:W-:Y:S01]  /*3520*/  SHF.L.U32 R113, R135, 0x10, RZ ;  /* 0x0000001087717819 */ /* 0x000fe200000006ff */
[----:B------:R-:W-:Y:S01]  /*3530*/  FMUL.FTZ R58, R115, R58 ;  /* 0x0000003a733a7220 */ /* 0x000fe20000410000 */
[----:B------:R-:W-:Y:S01]  /*3540*/  SHF.L.U32 R149, R4, 0x10, RZ ;  /* 0x0000001004957819 */ /* 0x000fe200000006ff */
[----:B------:R-:W-:-:S02]  /*3550*/  IMAD.U32 R151, R42, 0x10000, RZ ;  /* 0x000100002a977824 */ /* 0x000fc400078e00ff */
[----:B------:R-:W-:Y:S01]  /*3560*/  FADD.FTZ R150, R62, -UR4 ;  /* 0x800000043e967e21 */ /* 0x000fe20008010000 */
[C---:B------:R-:W-:Y:S01]  /*3570*/  FMUL.FTZ R60, R115.reuse, R60 ;  /* 0x0000003c733c7220 */ /* 0x040fe20000410000 */
[----:B------:R-:W-:Y:S01]  /*3580*/  FMUL.FTZ R61, R115, R110 ;  /* 0x0000006e733d7220 */ /* 0x000fe20000410000 */
[----:B------:R-:W-:Y:S01]  /*3590*/  FADD.FTZ R152, R63, -UR4 ;  /* 0x800000043f987e21 */ /* 0x000fe20008010000 */
[----:B------:R-:W-:Y:S01]  /*35a0*/  FFMA.FTZ R62, R58, R59, R113 ;  /* 0x0000003b3a3e7223 */ /* 0x000fe20000010071 */
[----:B------:R-:W-:Y:S01]  /*35b0*/  SHF.L.U32 R59, R5, 0x10, RZ ;  /* 0x00000010053b7819 */ /* 0x000fe200000006ff */
[----:B------:R-:W-:Y:S01]  /*35c0*/  FADD.FTZ R110, R66, -UR4 ;  /* 0x80000004426e7e21 */ /* 0x000fe20008010000 */
[----:B------:R-:W-:Y:S01]  /*35d0*/  SHF.L.U32 R63, R43, 0x10, RZ ;  /* 0x000000102b3f7819 */ /* 0x000fe200000006ff */
[----:B------:R-:W-:Y:S01]  /*35e0*/  FFMA.FTZ R58, R60, R149, R151 ;  /* 0x000000953c3a7223 */ /* 0x000fe20000010097 */
[----:B------:R-:W-:Y:S01]  /*35f0*/  FMUL.FTZ R66, R115, R150 ;  /* 0x0000009673427220 */ /* 0x000fe20000410000 */
[----:B------:R-:W-:Y:S01]  /*3600*/  FFMA.FTZ R57, R57, R112, R114 ;  /* 0x0000007039397223 */ /* 0x000fe20000010072 */
[----:B------:R-:W-:Y:S01]  /*3610*/  FADD.FTZ R60, R64, -UR4 ;  /* 0x80000004403c7e21 */ /* 0x000fe20008010000 */
[----:B------:R-:W-:Y:S01]  /*3620*/  SHF.L.U32 R112, R96, 0x10, RZ ;  /* 0x0000001060707819 */ /* 0x000fe200000006ff */
[----:B------:R-:W-:Y:S01]  /*3630*/  FADD.FTZ R64, R65, -UR4 ;  /* 0x8000000441407e21 */ /* 0x000fe20008010000 */
        /* <DEDUP_REMOVED lines=9> */
[----:B------:R-:W-:Y:S01]  /*36d0*/  FADD.FTZ R154, R67, -UR4 ;  /* 0x80000004439a7e21 */ /* 0x000fe20008010000 */
[----:B------:R-:W-:Y:S01]  /*36e0*/  FADD.FTZ R114, R69, -UR4 ;  /* 0x8000000445727e21 */ /* 0x000fe20008010000 */
[----:B------:R-:W-:Y:S01]  /*36f0*/  FFMA.FTZ R59, R152, R113, R149 ;  /* 0x00000071983b7223 */ /* 0x000fe20000010095 */
[----:B------:R-:W-:Y:S01]  /*3700*/  FADD.FTZ R70, R70, -UR4 ;  /* 0x8000000446467e21 */ /* 0x000fe20008010000 */
[----:B------:R-:W-:Y:S01]  /*3710*/  SHF.L.U32 R150, R11, 0x10, RZ ;  /* 0x000000100b967819 */ /* 0x000fe200000006ff */
[----:B------:R-:W-:Y:S01]  /*3720*/  FFMA.FTZ R65, R64, R65, R63 ;  /* 0x0000004140417223 */ /* 0x000fe2000001003f */
[----:B------:R-:W-:Y:S01]  /*3730*/  SHF.L.U32 R152, R37, 0x10, RZ ;  /* 0x0000001025987819 */ /* 0x000fe200000006ff */
[----:B------:R-:W-:Y:S01]  /*3740*/  FMUL.FTZ R67, R115, R110 ;  /* 0x0000006e73437220 */ /* 0x000fe20000410000 */
[----:B------:R-:W-:Y:S01]  /*3750*/  SHF.L.U32 R113, R105, 0x10, RZ ;  /* 0x0000001069717819 */ /* 0x000fe200000006ff */
[----:B------:R-:W-:Y:S01]  /*3760*/  IMAD.U32 R149, R139, 0x10000, RZ ;  /* 0x000100008b957824 */ /* 0x000fe200078e00ff */
[----:B------:R-:W-:Y:S01]  /*3770*/  SHF.L.U32 R63, R104, 0x10, RZ ;  /* 0x00000010683f7819 */ /* 0x000fe200000006ff */
[----:B------:R-:W-:Y:S01]  /*3780*/  FMUL.FTZ R154, R115, R154 ;  /* 0x0000009a739a7220 */ /* 0x000fe20000410000 */
[----:B------:R-:W-:Y:S01]  /*3790*/  SHF.L.U32 R69, R138, 0x10, RZ ;  /* 0x000000108a457819 */ /* 0x000fe200000006ff */
[----:B------:R-:W-:Y:S01]  /*37a0*/  FADD.FTZ R110, R73, -UR4 ;  /* 0x80000004496e7e21 */ /* 0x000fe20008010000 */
[C---:B------:R-:W-:Y:S01]  /*37b0*/  FMUL.FTZ R114, R115.reuse, R114 ;  /* 0x0000007273727220 */ /* 0x040fe20000410000 */
[----:B------:R-:W-:Y:S01]  /*37c0*/  FMUL.FTZ R73, R115, R70 ;  /* 0x0000004673497220 */ /* 0x000fe20000410000 */
[----:B------:R-:W-:Y:S01]  /*37d0*/  FADD.FTZ R112, R68, -UR4 ;  /* 0x8000000444707e21 */ /* 0x000fe20008010000 */
[----:B------:R-:W-:Y:S01]  /*37e0*/  FADD.FTZ R68, R71, -UR4 ;  /* 0x8000000447447e21 */ /* 0x000fe20008010000 */
[----:B------:R-:W-:Y:S01]  /*37f0*/  FFMA.FTZ R67, R67, R150, R152 ;  /* 0x0000009643437223 */ /* 0x000fe20000010098 */
[----:B------:R-:W-:Y:S01]  /*3800*/  FFMA.FTZ R64, R154, R113, R149 ;  /* 0x000000719a407223 */ /* 0x000fe20000010095 */
[----:B------:R-:W-:Y:S01]  /*3810*/  FADD.FTZ R150, R72, -UR4 ;  /* 0x8000000448967e21 */ /* 0x000fe20008010000 */
[----:B------:R-:W-:Y:S01]  /*3820*/  FFMA.FTZ R70, R114, R63, R69 ;  /* 0x0000003f72467223 */ /* 0x000fe20000010045 */
[----:B------:R-:W-:Y:S01]  /*3830*/  SHF.L.U32 R152, R12, 0x10, RZ ;  /* 0x000000100c987819 */ /* 0x000fe200000006ff */
[----:B------:R-:W-:Y:S01]  /*3840*/  FADD.FTZ R72, R74, -UR4 ;  /* 0x800000044a487e21 */ /* 0x000fe20008010000 */
[----:B------:R-:W-:Y:S01]  /*3850*/  SHF.L.U32 R154, R38, 0x10, RZ ;  /* 0x00000010269a7819 */ /* 0x000fe200000006ff */
[----:B------:R-:W-:Y:S01]  /*3860*/  FFMA.FTZ R63, R73, R156, R158 ;  /* 0x0000009c493f7223 */ /* 0x000fe2000001009e */
[----:B------:R-:W-:Y:S01]  /*3870*/  SHF.L.U32 R153, R36, 0x10, RZ ;  /* 0x0000001024997819 */ /* 0x000fe200000006ff */
[----:B------:R-:W-:Y:S01]  /*3880*/  FMUL.FTZ R71, R115, R112 ;  /* 0x0000007073477220 */ /* 0x000fe20000410000 */
[----:B------:R-:W-:Y:S01]  /*3890*/  FADD.FTZ R74, R75, -UR4 ;  /* 0x800000044b4a7e21 */ /* 0x000fe20008010000 */
[----:B------:R-:W-:Y:S01]  /*38a0*/  SHF.L.U32 R73, R137, 0x10, RZ ;  /* 0x0000001089497819 */ /* 0x000fe200000006ff */
[----:B------:R-:W-:-:S02]  /*38b0*/  IMAD.U32 R151, R10, 0x10000, RZ ;  /* 0x000100000a977824 */ /* 0x000fc400078e00ff */
[----:B------:R-:W-:Y:S01]  /*38c0*/  FMUL.FTZ R60, R115, R60 ;  /* 0x0000003c733c7220 */ /* 0x000fe20000410000 */
[----:B------:R-:W-:Y:S01]  /*38d0*/  IMAD.U32 R69, R103, 0x10000, RZ ;  /* 0x0001000067457824 */ /* 0x000fe200078e00ff */
        /* <DEDUP_REMOVED lines=12> */
[----:B------:R-:W-:Y:S01]  /*39a0*/  FMUL.FTZ R110, R115, R110 ;  /* 0x0000006e736e7220 */ /* 0x000fe20000410000 */
[----:B------:R-:W-:Y:S01]  /*39b0*/  SHF.L.U32 R113, R19, 0x10, RZ ;  /* 0x0000001013717819 */ /* 0x000fe200000006ff */
[----:B------:R-:W-:Y:S01]  /*39c0*/  FADD.FTZ R154, R82, -UR4 ;  /* 0x80000004529a7e21 */ /* 0x000fe20008010000 */
[----:B------:R-:W-:Y:S01]  /*39d0*/  SHF.L.U32 R75, R119, 0x10, RZ ;  /* 0x00000010774b7819 */ /* 0x000fe200000006ff */
[----:B------:R-:W-:Y:S01]  /*39e0*/  IMAD.U32 R73, R33, 0x10000, RZ ;  /* 0x0001000021497824 */ /* 0x000fe200078e00ff */
[----:B------:R-:W-:Y:S01]  /*39f0*/  SHF.L.U32 R77, R143, 0x10, RZ ;  /* 0x000000108f4d7819 */ /* 0x000fe200000006ff */
[C---:B------:R-:W-:Y:S01]  /*3a00*/  FMUL.FTZ R72, R115.reuse, R72 ;  /* 0x0000004873487220 */ /* 0x040fe20000410000 */
[C---:B------:R-:W-:Y:S01]  /*3a10*/  FMUL.FTZ R82, R115.reuse, R74 ;  /* 0x0000004a73527220 */ /* 0x040fe20000410000 */
[----:B------:R-:W-:Y:S01]  /*3a20*/  FADD.FTZ R78, R78, -UR4 ;  /* 0x800000044e4e7e21 */ /* 0x000fe20008010000 */
[----:B------:R-:W-:Y:S01]  /*3a30*/  FFMA.FTZ R68, R110, R149, R151 ;  /* 0x000000956e447223 */ /* 0x000fe20000010097 */
[----:B------:R-:W-:Y:S01]  /*3a40*/  FMUL.FTZ R110, R115, R152 ;  /* 0x00000098736e7220 */ /* 0x000fe20000410000 */
[----:B------:R-:W-:Y:S01]  /*3a50*/  FFMA.FTZ R113, R72, R113, R73 ;  /* 0x0000007148717223 */ /* 0x000fe20000010049 */
[----:B------:R-:W-:Y:S01]  /*3a60*/  FFMA.FTZ R82, R82, R75, R77 ;  /* 0x0000004b52527223 */ /* 0x000fe2000001004d */
[----:B------:R-:W-:Y:S01]  /*3a70*/  SHF.L.U32 R72, R118, 0x10, RZ ;  /* 0x0000001076487819 */ /* 0x000fe200000006ff */
[----:B------:R-:W-:Y:S01]  /*3a80*/  FADD.FTZ R152, R85, -UR4 ;  /* 0x8000000455987e21 */ /* 0x000fe20008010000 */
[----:B------:R-:W-:Y:S01]  /*3a90*/  SHF.L.U32 R158, R142, 0x10, RZ ;  /* 0x000000108e9e7819 */ /* 0x000fe200000006ff */
[----:B------:R-:W-:Y:S01]  /*3aa0*/  FADD.FTZ R114, R79, -UR4 ;  /* 0x800000044f727e21 */ /* 0x000fe20008010000 */
[----:B------:R-:W-:Y:S01]  /*3ab0*/  SHF.L.U32 R75, R35, 0x10, RZ ;  /* 0x00000010234b7819 */ /* 0x000fe200000006ff */
[----:B------:R-:W-:-:S02]  /*3ac0*/  IMAD.U32 R73, R21, 0x10000, RZ ;  /* 0x0001000015497824 */ /* 0x000fc400078e00ff */
[C---:B------:R-:W-:Y:S01]  /*3ad0*/  FMUL.FTZ R85, R115.reuse, R76 ;  /* 0x0000004c73557220 */ /* 0x040fe20000410000 */
[----:B------:R-:W-:Y:S01]  /*3ae0*/  FMUL.FTZ R78, R115, R78 ;  /* 0x0000004e734e7220 */ /* 0x000fe20000410000 */
[----:B------:R-:W-:Y:S01]  /*3af0*/  SHF.L.U32 R79, R20, 0x10, RZ ;  /* 0x00000010144f7819 */ /* 0x000fe200000006ff */
[----:B------:R-:W-:Y:S01]  /*3b00*/  FADD.FTZ R80, R80, -UR4 ;  /* 0x8000000450507e21 */ /* 0x000fe20008010000 */
[----:B------:R-:W-:Y:S01]  /*3b10*/  SHF.L.U32 R149, R34, 0x10, RZ ;  /* 0x0000001022957819 */ /* 0x000fe200000006ff */
[----:B------:R-:W-:Y:S01]  /*3b20*/  FADD.FTZ R150, R81, -UR4 ;  /* 0x8000000451967e21 */ /* 0x000fe20008010000 */
[----:B------:R-:W-:Y:S01]  /*3b30*/  FADD.FTZ R74, R83, -UR4 ;  /* 0x80000004534a7e21 */ /* 0x000fe20008010000 */
[----:B------:R-:W-:Y:S01]  /*3b40*/  FADD.FTZ R84, R84, -UR4 ;  /* 0x8000000454547e21 */ /* 0x000fe20008010000 */
[----:B------:R-:W-:Y:S01]  /*3b50*/  FADD.FTZ R156, R86, -UR4 ;  /* 0x80000004569c7e21 */ /* 0x000fe20008010000 */
[----:B------:R-:W-:Y:S01]  /*3b60*/  FADD.FTZ R76, R87, -UR4 ;  /* 0x80000004574c7e21 */ /* 0x000fe20008010000 */
[----:B------:R-:W-:Y:S01]  /*3b70*/  FFMA.FTZ R85, R85, R72, R158 ;  /* 0x0000004855557223 */ /* 0x000fe2000001009e */
[----:B------:R-:W-:Y:S01]  /*3b80*/  FFMA.FTZ R86, R78, R73, R75 ;  /* 0x000000494e567223 */ /* 0x000fe2000001004b */
[----:B------:R-:W-:Y:S01]  /*3b90*/  UIADD3 UR4, UPT, UPT, UR6, -0x1, URZ ;  /* 0xffffffff06047890 */ /* 0x000fe2000fffe0ff */
[----:B------:R-:W-:Y:S01]  /*3ba0*/  SHF.L.U32 R81, R26, 0x10, RZ ;  /* 0x000000101a517819 */ /* 0x000fe200000006ff */
[----:B------:R-:W-:Y:S01]  /*3bb0*/  IMAD.U32 R72, R27, 0x10000, RZ ;  /* 0x000100001b487824 */ /* 0x000fe200078e00ff */
[----:B------:R-:W-:Y:S01]  /*3bc0*/  SHF.L.U32 R73, R28, 0x10, RZ ;  /* 0x000000101c497819 */ /* 0x000fe200000006ff */
[----:B------:R-:W-:Y:S01]  /*3bd0*/  FFMA.FTZ R110, R110, R79, R149 ;  /* 0x0000004f6e6e7223 */ /* 0x000fe20000010095 */
[----:B------:R-:W-:Y:S01]  /*3be0*/  SHF.L.U32 R78, R29, 0x10, RZ ;  /* 0x000000101d4e7819 */ /* 0x000fe200000006ff */
[C---:B------:R-:W-:Y:S01]  /*3bf0*/  FMUL.FTZ R80, R115.reuse, R80 ;  /* 0x0000005073507220 */ /* 0x040fe20000410000 */
[----:B------:R-:W-:Y:S01]  /*3c00*/  FMUL.FTZ R83, R115, R154 ;  /* 0x0000009a73537220 */ /* 0x000fe20000410000 */
[----:B------:R-:W-:Y:S01]  /*3c10*/  SHF.L.U32 R77, R117, 0x10, RZ ;  /* 0x00000010754d7819 */ /* 0x000fe200000006ff */
[----:B------:R-:W-:Y:S01]  /*3c20*/  FMUL.FTZ R114, R115, R114 ;  /* 0x0000007273727220 */ /* 0x000fe20000410000 */
[----:B------:R-:W-:Y:S01]  /*3c30*/  SHF.L.U32 R79, R141, 0x10, RZ ;  /* 0x000000108d4f7819 */ /* 0x000fe200000006ff */
[----:B------:R-:W-:Y:S01]  /*3c40*/  UIMAD UR4, UR4, UR14, URZ ;  /* 0x0000000e040472a4 */ /* 0x000fe2000f8e02ff */
[----:B------:R-:W-:Y:S01]  /*3c50*/  FFMA.FTZ R81, R80, R81, R73 ;  /* 0x0000005150517223 */ /* 0x000fe20000010049 */
[----:B------:R-:W-:Y:S01]  /*3c60*/  FFMA.FTZ R83, R83, R72, R78 ;  /* 0x0000004853537223 */ /* 0x000fe2000001004e */
[----:B------:R-:W-:Y:S01]  /*3c70*/  SHF.L.U32 R75, R128, 0x10, RZ ;  /* 0x00000010804b7819 */ /* 0x000fe200000006ff */
[----:B------:R-:W0:Y:S01]  /*3c80*/  LDC.64 R72, c[0x0][0x428] ;  /* 0x00010a00ff487b82 */ /* 0x000e220000000a00 */
[----:B------:R-:W-:Y:S01]  /*3c90*/  FFMA.FTZ R87, R114, R77, R79 ;  /* 0x0000004d72577223 */ /* 0x000fe2000001004f */
[----:B------:R-:W-:Y:S01]  /*3ca0*/  USHF.R.S32.HI UR5, URZ, 0x1f, UR4 ;  /* 0x0000001fff057899 */ /* 0x000fe20008011404 */
[----:B------:R-:W-:Y:S01]  /*3cb0*/  SHF.L.U32 R77, R148, 0x10, RZ ;  /* 0x00000010944d7819 */ /* 0x000fe200000006ff */
[C---:B------:R-:W-:Y:S01]  /*3cc0*/  FMUL.FTZ R150, R115.reuse, R150 ;  /* 0x0000009673967220 */ /* 0x040fe20000410000 */
[----:B------:R-:W-:Y:S01]  /*3cd0*/  SHF.L.U32 R79, R88, 0x10, RZ ;  /* 0x00000010584f7819 */ /* 0x000fe200000006ff */
[----:B------:R-:W-:Y:S01]  /*3ce0*/  ULEA.HI UR5, UR5, UR4, URZ, 0x3 ;  /* 0x0000000405057291 */ /* 0x000fe2000f8f18ff */
[----:B------:R-:W-:Y:S01]  /*3cf0*/  SHF.L.U32 R149, R30, 0x10, RZ ;  /* 0x000000101e957819 */ /* 0x000fe200000006ff */
[----:B------:R-:W-:Y:S01]  /*3d00*/  FMUL.FTZ R78, R115, R84 ;  /* 0x00000054734e7220 */ /* 0x000fe20000410000 */
[----:B------:R-:W-:Y:S01]  /*3d10*/  FFMA.FTZ R80, R150, R75, R77 ;  /* 0x0000004b96507223 */ /* 0x000fe2000001004d */
[----:B------:R-:W-:Y:S01]  /*3d20*/  SHF.L.U32 R75, R127, 0x10, RZ ;  /* 0x000000107f4b7819 */ /* 0x000fe200000006ff */
[----:B------:R-:W-:Y:S01]  /*3d30*/  FMUL.FTZ R74, R115, R74 ;  /* 0x0000004a734a7220 */ /* 0x000fe20000410000 */
[----:B------:R-:W-:Y:S01]  /*3d40*/  SHF.L.U32 R77, R147, 0x10, RZ ;  /* 0x00000010934d7819 */ /* 0x000fe200000006ff */
[C---:B------:R-:W-:Y:S01]  /*3d50*/  FMUL.FTZ R114, R115.reuse, R152 ;  /* 0x0000009873727220 */ /* 0x040fe20000410000 */
[C---:B------:R-:W-:Y:S01]  /*3d60*/  FMUL.FTZ R156, R115.reuse, R156 ;  /* 0x0000009c739c7220 */ /* 0x040fe20000410000 */
[----:B------:R-:W-:Y:S01]  /*3d70*/  FMUL.FTZ R76, R115, R76 ;  /* 0x0000004c734c7220 */ /* 0x000fe20000410000 */
[----:B------:R-:W-:Y:S01]  /*3d80*/  FFMA.FTZ R115, R78, R79, R149 ;  /* 0x0000004f4e737223 */ /* 0x000fe20000010095 */
[----:B------:R-:W-:-:S02]  /*3d90*/  IMAD.U32 R79, RZ, RZ, UR5 ;  /* 0x00000005ff4f7e24 */ /* 0x000fc4000f8e00ff */
[----:B------:R-:W-:Y:S01]  /*3da0*/  FFMA.FTZ R84, R74, R75, R77 ;  /* 0x0000004b4a547223 */ /* 0x000fe2000001004d */
[----:B------:R-:W-:Y:S02]  /*3db0*/  SHF.L.U32 R75, R126, 0x10, RZ ;  /* 0x000000107e4b7819 */ /* 0x000fe400000006ff */
[----:B------:R-:W-:Y:S02]  /*3dc0*/  SHF.L.U32 R77, R146, 0x10, RZ ;  /* 0x00000010924d7819 */ /* 0x000fe400000006ff */
[----:B------:R-:W-:Y:S02]  /*3dd0*/  SHF.L.U32 R149, R89, 0x10, RZ ;  /* 0x0000001059957819 */ /* 0x000fe400000006ff */
[----:B------:R-:W-:Y:S01]  /*3de0*/  SHF.L.U32 R151, R31, 0x10, RZ ;  /* 0x000000101f977819 */ /* 0x000fe200000006ff */
[----:B------:R-:W-:Y:S01]  /*3df0*/  FFMA.FTZ R114, R114, R75, R77 ;  /* 0x0000004b72727223 */ /* 0x000fe2000001004d */
[----:B------:R-:W-:Y:S02]  /*3e00*/  LEA.HI.SX32 R79, R79, R0, 0x1d ;  /* 0x000000004f4f7211 */ /* 0x000fe400078feaff */
[----:B------:R-:W-:Y:S01]  /*3e10*/  SHF.L.U32 R153, R125, 0x10, RZ ;  /* 0x000000107d997819 */ /* 0x000fe200000006ff */
[----:B------:R-:W-:Y:S01]  /*3e20*/  FFMA.FTZ R149, R156, R149, R151 ;  /* 0x000000959c957223 */ /* 0x000fe20000010097 */
[----:B------:R-:W-:-:S02]  /*3e30*/  SHF.L.U32 R155, R145, 0x10, RZ ;  /* 0x00000010919b7819 */ /* 0x000fc400000006ff */
[C---:B------:R-:W-:Y:S02]  /*3e40*/  IADD3 R77, PT, PT, R79.reuse, 0x80, RZ ;  /* 0x000000804f4d7810 */ /* 0x040fe40007ffe0ff */
        /* <DEDUP_REMOVED lines=27> */
.L_x_8234:
[----:B------:R-:W-:Y:S02]  /*4000*/  UIADD3 UR7, UPT, UPT, UR7, UR18, URZ ;  /* 0x0000001207077290 */ /* 0x000fe4000fffe0ff */
[----:B------:R-:W-:Y:S02]  /*4010*/  UPLOP3.LUT UP0, UPT, UPT, UPT, UP0, 0x40, 0x4 ;  /* 0x000000000004789c */ /* 0x000fe40003f0e800 */
[----:B------:R-:W-:-:S09]  /*4020*/  UISETP.GE.AND UP1, UPT, UR7, UR19, UPT ;  /* 0x000000130700728c */ /* 0x000fd2000bf26270 */
[----:B------:R-:W-:Y:S05]  /*4030*/  BRA.U !UP1, `(.L_x_8235) ;  /* 0xffffffc9096c7547 */ /* 0x000fea000b83ffff */
[----:B------:R-:W-:Y:S05]  /*4040*/  EXIT ;  /* 0x000000000000794d */ /* 0x000fea0003800000 */
.L_x_8236:
        /* <DEDUP_REMOVED lines=11> */
.L_x_27253:


//--------------------- .text._ZN10layer_norm13ln_fwd_kernelINS_13Kernel_traitsI13__nv_bfloat16S2_fS2_fjLj4096ELj1ELj1ELj4ELj16ENS_18Kernel_traits_baseILj4096ES2_S2_fS2_fjLj128EEEEELb1ELb0ELb0ELb0EEEvNS_9FwdParamsE --------------------------
	.section	.text._ZN10layer_norm13ln_fwd_kernelINS_13Kernel_traitsI13__nv_bfloat16S2_fS2_fjLj4096ELj1ELj1ELj4ELj16ENS_18Kernel_traits_baseILj4096ES2_S2_fS2_fjLj128EEEEELb1ELb0ELb0ELb0EEEvNS_9FwdParamsE,"ax",@progbits
	.align	128
        .global         _ZN10layer_norm13ln_fwd_kernelINS_13Kernel_traitsI13__nv_bfloat16S2_fS2_fjLj4096ELj1ELj1ELj4ELj16ENS_18Kernel_traits_baseILj4096ES2_S2_fS2_fjLj128EEEEELb1ELb0ELb0ELb0EEEvNS_9FwdParamsE
        .type           _ZN10layer_norm13ln_fwd_kernelINS_13Kernel_traitsI13__nv_bfloat16S2_fS2_fjLj4096ELj1ELj1ELj4ELj16ENS_18Kernel_traits_baseILj4096ES2_S2_fS2_fjLj128EEEEELb1ELb0ELb0ELb0EEEvNS_9FwdParamsE,@function
        .size           _ZN10layer_norm13ln_fwd_kernelINS_13Kernel_traitsI13__nv_bfloat16S2_fS2_fjLj4096ELj1ELj1ELj4ELj16ENS_18Kernel_traits_baseILj4096ES2_S2_fS2_fjLj128EEEEELb1ELb0ELb0ELb0EEEvNS_9FwdParamsE,(.L_x_27254 - _ZN10layer_norm13ln_fwd_kernelINS_13Kernel_traitsI13__nv_bfloat16S2_fS2_fjLj4096ELj1ELj1ELj4ELj16ENS_18Kernel_traits_baseILj4096ES2_S2_fS2_fjLj128EEEEELb1ELb0ELb0ELb0EEEvNS_9FwdParamsE)
        .other          _ZN10layer_norm13ln_fwd_kernelINS_13Kernel_traitsI13__nv_bfloat16S2_fS2_fjLj4096ELj1ELj1ELj4ELj16ENS_18Kernel_traits_baseILj4096ES2_S2_fS2_fjLj128EEEEELb1ELb0ELb0ELb0EEEvNS_9FwdParamsE,@"STO_CUDA_ENTRY STV_DEFAULT"
_ZN10layer_norm13ln_fwd_kernelINS_13Kernel_traitsI13__nv_bfloat16S2_fS2_fjLj4096ELj1ELj1ELj4ELj16ENS_18Kernel_traits_baseILj4096ES2_S2_fS2_fjLj128EEEEELb1ELb0ELb0ELb0EEEvNS_9FwdParamsE:
.text._ZN10layer_norm13ln_fwd_kernelINS_13Kernel_traitsI13__nv_bfloat16S2_fS2_fjLj4096ELj1ELj1ELj4ELj16ENS_18Kernel_traits_baseILj4096ES2_S2_fS2_fjLj128EEEEELb1ELb0ELb0ELb0EEEvNS_9FwdParamsE:
        /* <DEDUP_REMOVED lines=18> */
[----:B------:R-:W-:Y:S01]  /*0120*/  UISETP.NE.AND.EX UP0, UPT, UR5, URZ, UPT, UP0 ;  /* 0x000000ff0500728c */ /* 0x000fe2000bf05300 */
[----:B----4-:R-:W-:-:S06]  /*0130*/  LOP3.LUT R116, R0, 0x1f, RZ, 0xc0, !PT ;  /* 0x0000001f00747812 */ /* 0x010fcc00078ec0ff */
[----:B------:R-:W0:Y:S02]  /*0140*/  LDC R113, c[0x0][0x360] ;  /* 0x0000d800ff717b82 */ /* 0x000e240000000800 */
[----:B0-----:R-:W-:Y:S01]  /*0150*/  IMAD R113, R113, UR10, R0 ;  /* 0x0000000a71717c24 */ /* 0x001fe2000f8e0200 */
[----:B--2---:R-:W-:Y:S02]  /*0160*/  @P0 R2UR UR9, R3 ;  /* 0x00000000030902ca */ /* 0x004fe400000e0000 */
[----:B------:R-:W-:Y:S02]  /*0170*/  LOP3.LUT R3, R0, 0x60, RZ, 0xc0, !PT ;  /* 0x0000006000037812 */ /* 0x000fe400078ec0ff */
[----:B------:R-:W-:Y:S02]  /*0180*/  @P0 R2UR UR8, R2 ;  /* 0x00000000020802ca */ /* 0x000fe400000e0000 */
[----:B---3--:R-:W-:Y:S02]  /*0190*/  @P0 IADD3 R6, P1, PT, R4, R9, RZ ;  /* 0x0000000904060210 */ /* 0x008fe40007f3e0ff */
[----:B-----5:R-:W-:-:S02]  /*01a0*/  SHF.R.S32.HI R2, RZ, 0x1f, R11 ;  /* 0x0000001fff027819 */ /* 0x020fc4000001140b */
[----:B------:R-:W-:Y:S02]  /*01b0*/  LOP3.LUT R115, R3, 0x1f, R0, 0xf8, !PT ;  /* 0x0000001f03737812 */ /* 0x000fe400078ef800 */
[----:B------:R-:W-:Y:S01]  /*01c0*/  @P0 IADD3.X R7, PT, PT, RZ, R5, RZ, P1, !PT ;  /* 0x00000005ff070210 */ /* 0x000fe20000ffe4ff */
[----:B------:R-:W-:Y:S01]  /*01d0*/  UIADD3 UR18, UPT, UPT, UR9, -0x4498517b, URZ ;  /* 0xbb67ae8509127890 */ /* 0x000fe2000fffe0ff */
[----:B------:R-:W-:Y:S01]  /*01e0*/  LEA.HI R2, R2, R11, RZ, 0x3 ;  /* 0x0000000b02027211 */ /* 0x000fe200078f18ff */
[----:B------:R-:W-:Y:S01]  /*01f0*/  UIADD3 UR20, UPT, UPT, UR9, 0x76cf5d0a, URZ ;  /* 0x76cf5d0a09147890 */ /* 0x000fe2000fffe0ff */
[----:B------:R-:W-:Y:S01]  /*0200*/  LOP3.LUT R5, R115, 0x7f, RZ, 0x3c, !PT ;  /* 0x0000007f73057812 */ /* 0x000fe200078e3cff */
[----:B------:R-:W-:Y:S01]  /*0210*/  UIADD3 UR15, UPT, UPT, UR8, -0x61c88647, URZ ;  /* 0x9e3779b9080f7890 */ /* 0x000fe2000fffe0ff */
[--C-:B------:R-:W-:Y:S01]  /*0220*/  SHF.R.U64 R112, R6, 0x2, R7.reuse ;  /* 0x0000000206707819 */ /* 0x100fe20000001207 */
[----:B------:R-:W-:Y:S01]  /*0230*/  UIADD3 UR19, UPT, UPT, UR8, 0x3c6ef372, URZ ;  /* 0x3c6ef37208137890 */ /* 0x000fe2000fffe0ff */
[----:B------:R-:W-:Y:S01]  /*0240*/  LEA.HI.SX32 R114, R2, R5, 0x1d ;  /* 0x0000000502727211 */ /* 0x000fe200078feaff */
        /* <DEDUP_REMOVED lines=50> */
.L_x_8238:
        /* <DEDUP_REMOVED lines=31> */
.L_x_8239:
[----:B------:R-:W-:Y:S05]  /*0760*/  BSYNC.RECONVERGENT B0 ;  /* 0x0000000000007941 */ /* 0x000fea0003800200 */
.L_x_8237:
[----:B------:R-:W0:Y:S02]  /*0770*/  LDCU UR4, c[0x0][0x384] ;  /* 0x00007080ff0477ac */ /* 0x000e240008000800 */
[----:B0-----:R-:W-:-:S06]  /*0780*/  UISETP.GE.AND UP0, UPT, UR10, UR4, UPT ;  /* 0x000000040a00728c */ /* 0x001fcc000bf06270 */
[----:B------:R-:W-:-:S13]  /*0790*/  PLOP3.LUT P0, PT, PT, PT, UP0, 0x80, 0x8 ;  /* 0x000000000008781c */ /* 0x000fda0003f0f008 */
[----:B------:R-:W-:Y:S05]  /*07a0*/  @P0 EXIT ;  /* 0x000000000000094d */ /* 0x000fea0003800000 */
[----:B------:R-:W-:Y:S01]  /*07b0*/  IMAD.HI.U32 R4, R113, -0x326172a9, RZ ;  /* 0xcd9e8d5771047827 */ /* 0x000fe200078e00ff */
[----:B------:R-:W0:Y:S01]  /*07c0*/  LDCU.64 UR4, c[0x0][0x3e0] ;  /* 0x00007c00ff0477ac */ /* 0x000e220008000a00 */
[----:B-----5:R-:W-:Y:S02]  /*07d0*/  PRMT R110, R23, 0x7632, R110 ;  /* 0x00007632176e7816 */ /* 0x020fe4000000006e */
[C---:B------:R-:W-:Y:S01]  /*07e0*/  IMAD.HI.U32 R5, R112.reuse, -0x2daee0ad, RZ ;  /* 0xd2511f5370057827 */ /* 0x040fe200078e00ff */
[----:B------:R-:W-:Y:S01]  /*07f0*/  LOP3.LUT R4, R111, UR8, R4, 0x96, !PT ;  /* 0x000000086f047c12 */ /* 0x000fe2000f8e9604 */
[----:B------:R-:W-:Y:S01]  /*0800*/  UPLOP3.LUT UP2, UPT, UPT, UPT, UPT, 0x40, 0x4 ;  /* 0x000000000004789c */ /* 0x000fe20003f4e870 */
[----:B------:R-:W-:Y:S01]  /*0810*/  PRMT R109, R27, 0x7632, R109 ;  /* 0x000076321b6d7816 */ /* 0x000fe2000000006d */
        /* <DEDUP_REMOVED lines=25> */
[----:B------:R-:W-:Y:S01]  /*09b0*/  IMAD.HI.U32 R7, R4, -0x2daee0ad, RZ ;  /* 0xd2511f5304077827 */ /* 0x000fe200078e00ff */
[----:B------:R-:W-:Y:S01]  /*09c0*/  PRMT R102, R31, 0x7632, R102 ;  /* 0x000076321f667816 */ /* 0x000fe20000000066 */
[----:B------:R-:W3:Y:S01]  /*09d0*/  LDCU.64 UR12, c[0x0][0x3a0] ;  /* 0x00007400ff0c77ac */ /* 0x000ee20008000a00 */
[----:B------:R-:W-:Y:S01]  /*09e0*/  PRMT R101, R35, 0x7632, R101 ;  /* 0x0000763223657816 */ /* 0x000fe20000000065 */
[----:B------:R-:W-:Y:S01]  /*09f0*/  IMAD R10, R9, -0x326172a9, RZ ;  /* 0xcd9e8d57090a7824 */ /* 0x000fe200078e02ff */
[----:B------:R-:W-:Y:S01]  /*0a00*/  LOP3.LUT R7, R12, UR22, R7, 0x96, !PT ;  /* 0x000000160c077c12 */ /* 0x000fe2000f8e9607 */
[----:B------:R-:W-:Y:S01]  /*0a10*/  IMAD.HI.U32 R5, R8, -0x326172a9, RZ ;  /* 0xcd9e8d5708057827 */ /* 0x000fe200078e00ff */
[----:B------:R-:W-:Y:S01]  /*0a20*/  PRMT R100, R30, 0x7632, R100 ;  /* 0x000076321e647816 */ /* 0x000fe20000000064 */
        /* <DEDUP_REMOVED lines=36> */
[----:B------:R-:W-:Y:S02]  /*0c70*/  SHF.R.S32.HI R11, RZ, 0x3, R2 ;  /* 0x00000003ff0b7819 */ /* 0x000fe40000011402 */
[----:B------:R-:W-:Y:S01]  /*0c80*/  PRMT R86, R47, 0x7632, R86 ;  /* 0x000076322f567816 */ /* 0x000fe20000000056 */
[----:B------:R-:W-:Y:S01]  /*0c90*/  IMAD R7, R7, -0x326172a9, RZ ;  /* 0xcd9e8d5707077824 */ /* 0x000fe200078e02ff */
[----:B------:R-:W-:Y:S01]  /*0ca0*/  LOP3.LUT R5, R10, UR30, R5, 0x96, !PT ;  /* 0x0000001e0a057c12 */ /* 0x000fe2000f8e9605 */
[----:B------:R-:W-:Y:S01]  /*0cb0*/  IMAD.HI.U32 R2, R8, -0x326172a9, RZ ;  /* 0xcd9e8d5708027827 */ /* 0x000fe200078e00ff */
[----:B------:R-:W-:-:S02]  /*0cc0*/  LOP3.LUT R12, R11, 0x7f, RZ, 0xc0, !PT ;  /* 0x0000007f0b0c7812 */ /* 0x000fc400078ec0ff */
[----:B------:R-:W-:Y:S01]  /*0cd0*/  PRMT R85, R51, 0x7632, R85 ;  /* 0x0000763233557816 */ /* 0x000fe20000000055 */
[----:B------:R-:W-:Y:S01]  /*0ce0*/  IMAD R8, R8, -0x326172a9, RZ ;  /* 0xcd9e8d5708087824 */ /* 0x000fe200078e02ff */
[----:B------:R-:W-:Y:S01]  /*0cf0*/  LOP3.LUT R2, R7, UR29, R2, 0x96, !PT ;  /* 0x0000001d07027c12 */ /* 0x000fe2000f8e9602 */
[----:B------:R-:W-:Y:S01]  /*0d00*/  IMAD.HI.U32 R7, R5, -0x326172a9, RZ ;  /* 0xcd9e8d5705077827 */ /* 0x000fe200078e00ff */
[----:B------:R-:W-:Y:S02]  /*0d10*/  VIADDMNMX R3, R12, -R3, RZ, !PT ;  /* 0x800000030c037246 */ /* 0x000fe400078001ff */
[----:B------:R-:W-:Y:S01]  /*0d20*/  PRMT R84, R46, 0x7632, R84 ;  /* 0x000076322e547816 */ /* 0x000fe20000000054 */
[----:B------:R-:W-:Y:S01]  /*0d30*/  IMAD R9, R4, -0x2daee0ad, RZ ;  /* 0xd2511f5304097824 */ /* 0x000fe200078e02ff */
[----:B------:R-:W-:Y:S01]  /*0d40*/  VIMNMX R3, PT, PT, R3, 0x20, PT ;  /* 0x0000002003037848 */ /* 0x000fe20003fe0100 */
[----:B------:R-:W-:Y:S01]  /*0d50*/  IMAD.SHL.U32 R10, R11, 0x2, RZ ;  /* 0x000000020b0a7824 */ /* 0x000fe200078e00ff */
[----:B------:R-:W-:Y:S01]  /*0d60*/  LOP3.LUT R11, R8, UR31, R7, 0x96, !PT ;  /* 0x0000001f080b7c12 */ /* 0x000fe2000f8e9607 */
[----:B------:R-:W-:Y:S01]  /*0d70*/  IMAD.HI.U32 R4, R2, -0x2daee0ad, RZ ;  /* 0xd2511f5302047827 */ /* 0x000fe200078e00ff */
[----:B------:R-:W-:-:S02]  /*0d80*/  PRMT R15, R50, 0x7632, R15 ;  /* 0x00007632320f7816 */ /* 0x000fc4000000000f */
[----:B------:R-:W-:Y:S01]  /*0d90*/  LOP3.LUT R10, R10, 0xffffff00, RZ, 0xc0, !PT ;  /* 0xffffff000a0a7812 */ /* 0x000fe200078ec0ff */
[----:B------:R-:W-:Y:S01]  /*0da0*/  IMAD R13, R116, -0x20, R12 ;  /* 0xffffffe0740d7824 */ /* 0x000fe200078e020c */
[----:B------:R-:W-:Y:S01]  /*0db0*/  LOP3.LUT R12, R9, UR32, R4, 0x96, !PT ;  /* 0x00000020090c7c12 */ /* 0x000fe2000f8e9604 */
[----:B------:R-:W-:Y:S01]  /*0dc0*/  IMAD R9, R5, -0x326172a9, RZ ;  /* 0xcd9e8d5705097824 */ /* 0x000fe200078e02ff */
[----:B------:R-:W-:Y:S01]  /*0dd0*/  PRMT R14, R45, 0x7632, R14 ;  /* 0x000076322d0e7816 */ /* 0x000fe2000000000e */
[----:B------:R-:W-:Y:S01]  /*0de0*/  IMAD R5, R2, -0x2daee0ad, RZ ;  /* 0xd2511f5302057824 */ /* 0x000fe200078e02ff */
[----:B------:R-:W-:Y:S01]  /*0df0*/  VIMNMX R13, PT, PT, RZ, R13, !PT ;  /* 0x0000000dff0d7248 */ /* 0x000fe20007fe0100 */
[----:B------:R-:W-:-:S03]  /*0e00*/  IMAD.HI.U32 R4, R11, -0x2daee0ad, RZ ;  /* 0xd2511f530b047827 */ /* 0x000fc600078e00ff */
[----:B------:R-:W-:Y:S01]  /*0e10*/  VIMNMX R13, PT, PT, R13, 0x20, PT ;  /* 0x000000200d0d7848 */ /* 0x000fe20003fe0100 */
[----:B------:R-:W-:Y:S01]  /*0e20*/  IMAD R7, R3, 0x8, R10 ;  /* 0x0000000803077824 */ /* 0x000fe200078e020a */
[----:B------:R-:W-:Y:S01]  /*0e30*/  LOP3.LUT R3, R5, UR34, R4, 0x96, !PT ;  /* 0x0000002205037c12 */ /* 0x000fe2000f8e9604 */
[----:B------:R-:W-:Y:S01]  /*0e40*/  IMAD.HI.U32 R8, R12, -0x326172a9, RZ ;  /* 0xcd9e8d570c087827 */ /* 0x000fe200078e00ff */
[----:B------:R-:W-:Y:S02]  /*0e50*/  LOP3.LUT R5, R6, 0x3, RZ, 0xc0, !PT ;  /* 0x0000000306057812 */ /* 0x000fe400078ec0ff */
[----:B------:R-:W-:Y:S01]  /*0e60*/  I2FP.F32.U32 R6, R7 ;  /* 0x0000000700067245 */ /* 0x000fe20000201000 */
[----:B------:R-:W-:Y:S01]  /*0e70*/  IMAD R11, R11, -0x2daee0ad, RZ ;  /* 0xd2511f530b0b7824 */ /* 0x000fe200078e02ff */
[----:B------:R-:W-:Y:S01]  /*0e80*/  LEA R2, R13, R10, 0x3 ;  /* 0x0000000a0d027211 */ /* 0x000fe200078e18ff */
[----:B------:R-:W-:Y:S01]  /*0e90*/  IMAD.MOV.U32 R10, RZ, RZ, RZ ;  /* 0x000000ffff0a7224 */ /* 0x000fe200078e00ff */
[----:B------:R-:W-:Y:S01]  /*0ea0*/  LOP3.LUT R4, R9, UR33, R8, 0x96, !PT ;  /* 0x0000002109047c12 */ /* 0x000fe2000f8e9608 */
[----:B------:R-:W-:Y:S01]  /*0eb0*/  IMAD R12, R12, -0x326172a9, RZ ;  /* 0xcd9e8d570c0c7824 */ /* 0x000fe200078e02ff */
[----:B------:R-:W0:Y:S01]  /*0ec0*/  MUFU.RCP R6, R6 ;  /* 0x0000000600067308 */ /* 0x000e220000001000 */
[----:B------:R-:W-:-:S02]  /*0ed0*/  PRMT R7, R49, 0x7632, R7 ;  /* 0x0000763231077816 */ /* 0x000fc40000000007 */
[----:B------:R-:W-:Y:S02]  /*0ee0*/  PRMT R8, R44, 0x7632, R8 ;  /* 0x000076322c087816 */ /* 0x000fe40000000008 */
[----:B-1234-:R-:W-:-:S07]  /*0ef0*/  PRMT R9, R48, 0x7632, R9 ;  /* 0x0000763230097816 */ /* 0x01efce0000000009 */
.L_x_8583:
[----:B-1----:R-:W1:Y:S01]  /*0f00*/  @UP0 LDCU.64 UR4, c[0x0][0x3e0] ;  /* 0x00007c00ff0407ac */ /* 0x002e620008000a00 */
[----:B------:R-:W-:Y:S01]  /*0f10*/  PLOP3.LUT P0, PT, PT, PT, UP0, 0x80, 0x8 ;  /* 0x000000000008781c */ /* 0x000fe20003f0f008 */
[----:B-1----:R-:W-:-:S06]  /*0f20*/  @UP0 UIMAD.WIDE UR4, UR10, 0x2, UR4 ;  /* 0x000000020a0408a5 */ /* 0x002fcc000f8e0204 */
[----:B0-234-:R-:W-:Y:S01]  /*0f30*/  IMAD.U32 R76, RZ, RZ, UR4 ;  /* 0x00000004ff4c7e24 */ /* 0x01dfe2000f8e00ff */
        /* <DEDUP_REMOVED lines=10> */
[----:B------:R-:W-:-:S05]  /*0fe0*/  LEA.HI.SX32 R13, R78, R115, 0x1d ;  /* 0x000000734e0d7211 */ /* 0x000fca00078feaff */
[----:B------:R-:W-:Y:S01]  /*0ff0*/  IMAD.MOV.U32 R117, RZ, RZ, R13 ;  /* 0x000000ffff757224 */ /* 0x000fe200078e000d */
[----:B--2---:R-:W-:Y:S02]  /*1000*/  @P0 R2UR UR11, R76 ;  /* 0x000000004c0b02ca */ /* 0x004fe400000e0000 */
[----:B------:R-:W-:-:S11]  /*1010*/  P2R R76, PR, RZ, 0x2 ;  /* 0x00000002ff4c7803 */ /* 0x000fd60000000000 */
[----:B------:R-:W-:Y:S01]  /*1020*/  @UP0 USHF.L.U32 UR4, UR11, 0x10, URZ ;  /* 0x000000100b040899 */ /* 0x000fe200080006ff */
[----:B------:R-:W-:Y:S11]  /*1030*/  @!P1 BRA `(.L_x_8241) ;  /* 0x0000005000bc9947 */ /* 0x000ff60003800000 */
[----:B------:R-:W1:Y:S02]  /*1040*/  LDC.64 R16, c[0x0][0x390] ;  /* 0x0000e400ff107b82 */ /* 0x000e640000000a00 */
[----:B-1----:R-:W-:-:S05]  /*1050*/  IMAD.WIDE.U32 R16, R13, 0x10, R16 ;  /* 0x000000100d107825 */ /* 0x002fca00078e0010 */
[----:B------:R1:W5:Y:S01]  /*1060*/  LDG.E.128 R76, desc[UR6][R16.64] ;  /* 0x00000006104c7981 */ /* 0x000362000c1e1d00 */
[----:B------:R-:W-:-:S04]  /*1070*/  UISETP.NE.U32.AND UP1, UPT, UR12, URZ, UPT ;  /* 0x000000ff0c00728c */ /* 0x000fc8000bf25070 */
[----:B------:R-:W-:-:S09]  /*1080*/  UISETP.NE.AND.EX UP1, UPT, UR13, URZ, UPT, UP1 ;  /* 0x000000ff0d00728c */ /* 0x000fd2000bf25310 */
[----:B-1----:R-:W-:Y:S05]  /*1090*/  BRA.U !UP1, `(.L_x_8242) ;  /* 0x0000002909547547 */ /* 0x002fea000b800000 */
[----:B------:R-:W1:Y:S02]  /*10a0*/  LDC.64 R120, c[0x0][0x3a0] ;  /* 0x0000e800ff787b82 */ /* 0x000e640000000a00 */
[----:B-1----:R-:W-:-:S05]  /*10b0*/  IMAD.WIDE.U32 R120, R13, 0x20, R120 ;  /* 0x000000200d787825 */ /* 0x002fca00078e0078 */
[----:B------:R1:W5:Y:S04]  /*10c0*/  LDG.E.128 R16, desc[UR6][R120.64] ;  /* 0x0000000678107981 */ /* 0x000368000c1e1d00 */
[----:B------:R1:W5:Y:S01]  /*10d0*/  LDG.E.128 R80, desc[UR6][R120.64+0x10] ;  /* 0x0000100678507981 */ /* 0x000362000c1e1d00 */
[----:B------:R-:W-:Y:S01]  /*10e0*/  ISETP.NE.AND P0, PT, R5, 0x1, PT ;  /* 0x000000010500780c */ /* 0x000fe20003f05270 */
[----:B------:R-:W-:Y:S01]  /*10f0*/  BSSY.RECONVERGENT B1, `(.L_x_8243) ;  /* 0x000004b000017945 */ /* 0x000fe20003800200 */
[----:B------:R-:W-:Y:S02]  /*1100*/  HFMA2 R122, -RZ, RZ, 0, 1.1920928955078125e-07 ;  /* 0x00000002ff7a7431 */ /* 0x000fe400000001ff */
[----:B------:R-:W-:Y:S02]  /*1110*/  IMAD.MOV.U32 R119, RZ, RZ, R12 ;  /* 0x000000ffff777224 */ /* 0x000fe400078e000c */
[----:B------:R-:W-:-:S07]  /*1120*/  IMAD.MOV.U32 R118, RZ, RZ, R11 ;  /* 0x000000ffff767224 */ /* 0x000fce00078e000b */
[----:B-1----:R-:W-:Y:S05]  /*1130*/  @!P0 BRA `(.L_x_8244) ;  /* 0x0000000400188947 */ /* 0x002fea0003800000 */
[----:B------:R-:W-:-:S04]  /*1140*/  MOV R118, 0x2 ;  /* 0x0000000200767802 */ /* 0x000fc80000000f00 */
[----:B------:R-:W-:-:S05]  /*1150*/  VIADDMNMX.U32 R117, R5, 0xfffffffe, R118, PT ;  /* 0xfffffffe05757846 */ /* 0x000fca0003800076 */
[----:B------:R-:W-:-:S04]  /*1160*/  IMAD.SHL.U32 R117, R117, 0x4, RZ ;  /* 0x0000000475757824 */ /* 0x000fc800078e00ff */
[----:B------:R-:W1:Y:S02]  /*1170*/  LDC R118, c[0x2][R117] ;  /* 0x0080000075767b82 */ /* 0x000e640000000800 */
[----:B-1----:R-:W-:-:S04]  /*1180*/  SHF.R.S32.HI R119, RZ, 0x1f, R118 ;  /* 0x0000001fff777819 */ /* 0x002fc80000011476 */
.L_x_27086:
[----:B------:R-:W-:Y:S05]  /*1190*/  BRX R118 -0x11a0                                       (*"BRANCH_TARGETS .L_x_27087,.L_x_27088,.L_x_27089"*) ;  /* 0xffffffec76987949 */ /* 0x000fea000383ffff */
.L_x_27089:
[----:B------:R-:W-:Y:S01]  /*11a0*/  VIADD R122, R5, 0x1 ;  /* 0x00000001057a7836 */ /* 0x000fe20000000000 */
[----:B------:R-:W-:Y:S01]  /*11b0*/  MOV R118, R11 ;  /* 0x0000000b00767202 */ /* 0x000fe20000000f00 */
[----:B------:R-:W-:Y:S01]  /*11c0*/  IMAD.MOV.U32 R119, RZ, RZ, R4 ;  /* 0x000000ffff777224 */ /* 0x000fe200078e0004 */
[----:B------:R-:W-:Y:S06]  /*11d0*/  BRA `(.L_x_8244) ;  /* 0x0000000000f07947 */ /* 0x000fec0003800000 */
.L_x_27087:
[----:B------:R-:W-:Y:S02]  /*11e0*/  HFMA2 R122, -RZ, RZ, 0, 1.78813934326171875e-07 ;  /* 0x00000003ff7a7431 */ /* 0x000fe400000001ff */
[----:B------:R-:W-:Y:S02]  /*11f0*/  IMAD.MOV.U32 R118, RZ, RZ, R11 ;  /* 0x000000ffff767224 */ /* 0x000fe400078e000b */
[----:B------:R-:W-:Y:S01]  /*1200*/  IMAD.MOV.U32 R119, RZ, RZ, R3 ;  /* 0x000000ffff777224 */ /* 0x000fe200078e0003 */
[----:B------:R-:W-:Y:S06]  /*1210*/  BRA `(.L_x_8244) ;  /* 0x0000000000e07947 */ /* 0x000fec0003800000 */
.L_x_27088:
        /* <DEDUP_REMOVED lines=13> */
.L_x_8246:
[----:B------:R-:W-:Y:S05]  /*12f0*/  BSYNC.RECONVERGENT B2 ;  /* 0x0000000000027941 */ /* 0x000fea0003800200 */
.L_x_8245:
        /* <DEDUP_REMOVED lines=39> */
[----:B------:R-:W-:-:S05]  /*1570*/  IMAD.WIDE.U32 R118, R3, -0x2daee0ad, RZ ;  /* 0xd2511f5303767825 */ /* 0x000fca00078e00ff */
[----:B------:R-:W-:Y:S01]  /*1580*/  LOP3.LUT R3, R120, UR34, R119, 0x96, !PT ;  /* 0x0000002278037c12 */ /* 0x000fe2000f8e9677 */
[----:B------:R-:W-:-:S07]  /*1590*/  IMAD.MOV.U32 R119, RZ, RZ, R11 ;  /* 0x000000ffff777224 */ /* 0x000fce00078e000b */
.L_x_8244:
[----:B------:R-:W-:Y:S05]  /*15a0*/  BSYNC.RECONVERGENT B1 ;  /* 0x0000000000017941 */ /* 0x000fea0003800200 */
.L_x_8243:
[----:B------:R-:W1:Y:S01]  /*15b0*/  LDC R11, c[0x0][0x408] ;  /* 0x00010200ff0b7b82 */ /* 0x000e620000000800 */
[----:B------:R-:W-:Y:S01]  /*15c0*/  I2FP.F32.U32 R120, R119 ;  /* 0x0000007700787245 */ /* 0x000fe20000201000 */
[----:B------:R-:W-:Y:S02]  /*15d0*/  HFMA2 R119, -RZ, RZ, 0.1171875, 0 ;  /* 0x2f800000ff777431 */ /* 0x000fe400000001ff */
[----:B-----5:R-:W-:Y:S01]  /*15e0*/  IMAD.U32 R5, R76, 0x10000, RZ ;  /* 0x000100004c057824 */ /* 0x020fe200078e00ff */
[----:B------:R-:W-:Y:S01]  /*15f0*/  ISETP.NE.AND P1, PT, R122, 0x1, PT ;  /* 0x000000017a00780c */ /* 0x000fe20003f25270 */
[----:B------:R-:W-:Y:S01]  /*1600*/  BSSY.RECONVERGENT B1, `(.L_x_8247) ;  /* 0x000004f000017945 */ /* 0x000fe20003800200 */
[----:B------:R-:W-:Y:S01]  /*1610*/  PRMT R76, R76, 0x7632, R76 ;  /* 0x000076324c4c7816 */ /* 0x000fe2000000004c */
[----:B------:R-:W-:Y:S01]  /*1620*/  FFMA.FTZ R120, R120, R119, 1.1641532182693481445e-10 ;  /* 0x2f00000078787423 */ /* 0x000fe20000010077 */
[----:B------:R-:W2:Y:S01]  /*1630*/  LDC R117, c[0x0][0x404] ;  /* 0x00010100ff757b82 */ /* 0x000ea20000000800 */
[----:B------:R-:W-:Y:S01]  /*1640*/  FMUL.FTZ R124, R5, UR4 ;  /* 0x00000004057c7c20 */ /* 0x000fe20008410000 */
[----:B------:R-:W-:-:S03]  /*1650*/  IMAD.MOV.U32 R121, RZ, RZ, 0x2 ;  /* 0x00000002ff797424 */ /* 0x000fc600078e00ff */
[----:B-1----:R-:W-:Y:S01]  /*1660*/  FMUL.FTZ R124, R124, R11 ;  /* 0x0000000b7c7c7220 */ /* 0x002fe20000410000 */
[----:B--2---:R-:W-:-:S04]  /*1670*/  FSETP.GTU.FTZ.AND P0, PT, R120, R117, PT ;  /* 0x000000757800720b */ /* 0x004fc80003f1c000 */
        /* <DEDUP_REMOVED lines=14> */
.L_x_8249:
        /* <DEDUP_REMOVED lines=13> */
.L_x_8251:
[----:B------:R-:W-:Y:S05]  /*1830*/  BSYNC.RECONVERGENT B2 ;  /* 0x0000000000027941 */ /* 0x000fea0003800200 */
.L_x_8250:
        /* <DEDUP_REMOVED lines=41> */
[----:B------:R-:W-:Y:S01]  /*1ad0*/  IMAD.MOV.U32 R12, RZ, RZ, R122 ;  /* 0x000000ffff0c7224 */ /* 0x000fe200078e007a */
[----:B------:R-:W-:-:S07]  /*1ae0*/  LOP3.LUT R4, R4, UR33, R123, 0x96, !PT ;  /* 0x0000002104047c12 */ /* 0x000fce000f8e967b */
.L_x_8248:
[----:B------:R-:W-:Y:S05]  /*1af0*/  BSYNC.RECONVERGENT B1 ;  /* 0x0000000000017941 */ /* 0x000fea0003800200 */
.L_x_8247:
[----:B------:R-:W-:Y:S01]  /*1b00*/  I2FP.F32.U32 R122, R5 ;  /* 0x00000005007a7245 */ /* 0x000fe20000201000 */
[----:B------:R-:W-:Y:S01]  /*1b10*/  IMAD.U32 R76, R76, 0x10000, RZ ;  /* 0x000100004c4c7824 */ /* 0x000fe200078e00ff */
[----:B------:R-:W-:Y:S01]  /*1b20*/  ISETP.NE.AND P1, PT, R121, 0x1, PT ;  /* 0x000000017900780c */ /* 0x000fe20003f25270 */
[----:B------:R-:W-:Y:S01]  /*1b30*/  BSSY.RECONVERGENT B1, `(.L_x_8252) ;  /* 0x000004c000017945 */ /* 0x000fe20003800200 */
[----:B------:R-:W-:Y:S01]  /*1b40*/  MOV R5, R12 ;  /* 0x0000000c00057202 */ /* 0x000fe20000000f00 */
        /* <DEDUP_REMOVED lines=17> */
.L_x_8254:
        /* <DEDUP_REMOVED lines=13> */
.L_x_8256:
[----:B------:R-:W-:Y:S05]  /*1d30*/  BSYNC.RECONVERGENT B2 ;  /* 0x0000000000027941 */ /* 0x000fea0003800200 */
.L_x_8255:
        /* <DEDUP_REMOVED lines=34> */
[----:B------:R-:W-:Y:S01]  /*1f60*/  LOP3.LUT R122, R122, UR31, R5, 0x96, !PT ;  /* 0x0000001f7a7a7c12 */ /* 0x000fe2000f8e9605 */
[----:B------:R-:W-:-:S04]  /*1f70*/  IMAD.MOV.U32 R5, RZ, RZ, R118 ;  /* 0x000000ffff057224 */ /* 0x000fc800078e0076 */
[----:B------:R-:W-:-:S04]  /*1f80*/  IMAD.WIDE.U32 R122, R122, -0x2daee0ad, RZ ;  /* 0xd2511f537a7a7825 */ /* 0x000fc800078e00ff */
[----:B------:R-:W-:Y:S01]  /*1f90*/  IMAD.MOV.U32 R118, RZ, RZ, R122 ;  /* 0x000000ffff767224 */ /* 0x000fe200078e007a */
[----:B------:R-:W-:Y:S01]  /*1fa0*/  LOP3.LUT R3, R124, UR34, R123, 0x96, !PT ;  /* 0x000000227c037c12 */ /* 0x000fe2000f8e967b */
[----:B------:R-:W-:-:S04]  /*1fb0*/  IMAD.WIDE.U32 R124, R125, -0x326172a9, RZ ;  /* 0xcd9e8d577d7c7825 */ /* 0x000fc800078e00ff */
[----:B------:R-:W-:Y:S01]  /*1fc0*/  HFMA2 R122, -RZ, RZ, 0, 0 ;  /* 0x00000000ff7a7431 */ /* 0x000fe200000001ff */
[----:B------:R-:W-:Y:S02]  /*1fd0*/  LOP3.LUT R4, R4, UR33, R125, 0x96, !PT ;  /* 0x0000002104047c12 */ /* 0x000fe4000f8e967d */
[----:B------:R-:W-:-:S07]  /*1fe0*/  MOV R12, R124 ;  /* 0x0000007c000c7202 */ /* 0x000fce0000000f00 */
.L_x_8253:
[----:B------:R-:W-:Y:S05]  /*1ff0*/  BSYNC.RECONVERGENT B1 ;  /* 0x0000000000017941 */ /* 0x000fea0003800200 */
.L_x_8252:
        /* <DEDUP_REMOVED lines=23> */
.L_x_8259:
        /* <DEDUP_REMOVED lines=13> */
.L_x_8261:
[----:B------:R-:W-:Y:S05]  /*2240*/  BSYNC.RECONVERGENT B2 ;  /* 0x0000000000027941 */ /* 0x000fea0003800200 */
.L_x_8260:
        /* <DEDUP_REMOVED lines=43> */
.L_x_8258:
[----:B------:R-:W-:Y:S05]  /*2500*/  BSYNC.RECONVERGENT B1 ;  /* 0x0000000000017941 */ /* 0x000fea0003800200 */
.L_x_8257:
[----:B------:R-:W-:Y:S01]  /*2510*/  I2FP.F32.U32 R76, R5 ;  /* 0x00000005004c7245 */ /* 0x000fe20000201000 */
[----:B------:R-:W-:Y:S01]  /*2520*/  IMAD.U32 R121, R121, 0x10000, RZ ;  /* 0x0001000079797824 */ /* 0x000fe200078e00ff */
        /* <DEDUP_REMOVED lines=20> */
.L_x_8264:
        /* <DEDUP_REMOVED lines=13> */
.L_x_8266:
[----:B------:R-:W-:Y:S05]  /*2740*/  BSYNC.RECONVERGENT B2 ;  /* 0x0000000000027941 */ /* 0x000fea0003800200 */
.L_x_8265:
        /* <DEDUP_REMOVED lines=38> */
[----:B------:R-:W-:Y:S02]  /*29b0*/  LOP3.LUT R4, R4, UR33, R77, 0x96, !PT ;  /* 0x0000002104047c12 */ /* 0x000fe4000f8e964d */
[----:B------:R-:W-:Y:S01]  /*29c0*/  MOV R12, R76 ;  /* 0x0000004c000c7202 */ /* 0x000fe20000000f00 */
[----:B------:R-:W-:-:S04]  /*29d0*/  IMAD.WIDE.U32 R76, R3, -0x2daee0ad, RZ ;  /* 0xd2511f53034c7825 */ /* 0x000fc800078e00ff */
[----:B------:R-:W-:Y:S01]  /*29e0*/  IMAD.MOV.U32 R118, RZ, RZ, R76 ;  /* 0x000000ffff767224 */ /* 0x000fe200078e004c */
[----:B------:R-:W-:-:S07]  /*29f0*/  LOP3.LUT R3, R122, UR34, R77, 0x96, !PT ;  /* 0x000000227a037c12 */ /* 0x000fce000f8e964d */
.L_x_8263:
[----:B------:R-:W-:Y:S05]  /*2a00*/  BSYNC.RECONVERGENT B1 ;  /* 0x0000000000017941 */ /* 0x000fea0003800200 */
.L_x_8262:
        /* <DEDUP_REMOVED lines=23> */
.L_x_8269:
        /* <DEDUP_REMOVED lines=13> */
.L_x_8271:
[----:B------:R-:W-:Y:S05]  /*2c50*/  BSYNC.RECONVERGENT B2 ;  /* 0x0000000000027941 */ /* 0x000fea0003800200 */
.L_x_8270:
        /* <DEDUP_REMOVED lines=41> */
[----:B------:R-:W-:Y:S01]  /*2ef0*/  LOP3.LUT R3, R122, UR34, R77, 0x96, !PT ;  /* 0x000000227a037c12 */ /* 0x000fe2000f8e964d */
[----:B------:R-:W-:-:S07]  /*2f00*/  HFMA2 R77, -RZ, RZ, 0, 0 ;  /* 0x00000000ff4d7431 */ /* 0x000fce00000001ff */
.L_x_8268:
[----:B------:R-:W-:Y:S05]  /*2f10*/  BSYNC.RECONVERGENT B1 ;  /* 0x0000000000017941 */ /* 0x000fea0003800200 */
.L_x_8267:
        /* <DEDUP_REMOVED lines=22> */
.L_x_8274:
        /* <DEDUP_REMOVED lines=13> */
.L_x_8276:
[----:B------:R-:W-:Y:S05]  /*3150*/  BSYNC.RECONVERGENT B2 ;  /* 0x0000000000027941 */ /* 0x000fea0003800200 */
.L_x_8275:
        /* <DEDUP_REMOVED lines=43> */
.L_x_8273:
[----:B------:R-:W-:Y:S05]  /*3410*/  BSYNC.RECONVERGENT B1 ;  /* 0x0000000000017941 */ /* 0x000fea0003800200 */
.L_x_8272:
[----:B------:R-:W-:Y:S01]  /*3420*/  I2FP.F32.U32 R76, R5 ;  /* 0x00000005004c7245 */ /* 0x000fe20000201000 */
[C---:B------:R-:W-:Y:S01]  /*3430*/  IMAD.U32 R5, R79.reuse, 0x10000, RZ ;  /* 0x000100004f057824 */ /* 0x040fe200078e00ff */
[----:B------:R-:W-:Y:S01]  /*3440*/  ISETP.NE.AND P6, PT, R78, 0x1, PT ;  /* 0x000000014e00780c */ /* 0x000fe20003fc5270 */
[----:B------:R-:W-:Y:S01]  /*3450*/  BSSY.RECONVERGENT B1, `(.L_x_8277) ;  /* 0x000004f000017945 */ /* 0x000fe20003800200 */
[----:B------:R-:W-:Y:S01]  /*3460*/  PRMT R121, R79, 0x7632, R121 ;  /* 0x000076324f797816 */ /* 0x000fe20000000079 */
        /* <DEDUP_REMOVED lines=18> */
.L_x_8279:
        /* <DEDUP_REMOVED lines=15> */
.L_x_8281:
[----:B------:R-:W-:Y:S05]  /*3680*/  BSYNC.RECONVERGENT B2 ;  /* 0x0000000000027941 */ /* 0x000fea0003800200 */
.L_x_8280:
        /* <DEDUP_REMOVED lines=37> */
[----:B------:R-:W-:Y:S02]  /*38e0*/  LOP3.LUT R4, R4, UR33, R77, 0x96, !PT ;  /* 0x0000002104047c12 */ /* 0x000fe4000f8e964d */
[----:B------:R-:W-:Y:S01]  /*38f0*/  MOV R12, R76 ;  /* 0x0000004c000c7202 */ /* 0x000fe20000000f00 */
[----:B------:R-:W-:-:S05]  /*3900*/  IMAD.WIDE.U32 R76, R3, -0x2daee0ad, RZ ;  /* 0xd2511f53034c7825 */ /* 0x000fca00078e00ff */
[----:B------:R-:W-:Y:S01]  /*3910*/  LOP3.LUT R3, R78, UR34, R77, 0x96, !PT ;  /* 0x000000224e037c12 */ /* 0x000fe2000f8e964d */
[----:B------:R-:W-:Y:S02]  /*3920*/  IMAD.MOV.U32 R77, RZ, RZ, R118 ;  /* 0x000000ffff4d7224 */ /* 0x000fe400078e0076 */
[----:B------:R-:W-:-:S07]  /*3930*/  IMAD.MOV.U32 R118, RZ, RZ, R76 ;  /* 0x000000ffff767224 */ /* 0x000fce00078e004c */
.L_x_8278:
[----:B------:R-:W-:Y:S05]  /*3940*/  BSYNC.RECONVERGENT B1 ;  /* 0x0000000000017941 */ /* 0x000fea0003800200 */
.L_x_8277:
[----:B------:R-:W-:Y:S01]  /*3950*/  I2FP.F32.U32 R76, R77 ;  /* 0x0000004d004c7245 */ /* 0x000fe20000201000 */
[----:B------:R-:W-:-:S04]  /*3960*/  IMAD.U32 R121, R121, 0x10000, RZ ;  /* 0x0001000079797824 */ /* 0x000fc800078e00ff */
[----:B------:R-:W-:Y:S01]  /*3970*/  FFMA.FTZ R76, R76, R119, 1.1641532182693481445e-10 ;  /* 0x2f0000004c4c7423 */ /* 0x000fe20000010077 */
[----:B------:R-:W-:-:S04]  /*3980*/  FMUL.FTZ R78, R121, UR4 ;  /* 0x00000004794e7c20 */ /* 0x000fc80008410000 */
[----:B------:R-:W-:Y:S01]  /*3990*/  FMUL.FTZ R78, R78, R11 ;  /* 0x0000000b4e4e7220 */ /* 0x000fe20000410000 */
[----:B------:R-:W-:-:S04]  /*39a0*/  FSETP.GTU.FTZ.AND P6, PT, R76, R117, PT ;  /* 0x000000754c00720b */ /* 0x000fc80003fdc000 */
[----:B------:R-:W-:Y:S02]  /*39b0*/  FSEL R78, R78, RZ, !P6 ;  /* 0x000000ff4e4e7208 */ /* 0x000fe40007000000 */
[----:B------:R-:W-:-:S03]  /*39c0*/  PLOP3.LUT P6, PT, P6, PT, PT, 0x8, 0x80 ;  /* 0x000000000080781c */ /* 0x000fc600037ce170 */
[----:B------:R-:W-:Y:S01]  /*39d0*/  FADD.FTZ R83, R83, R78 ;  /* 0x0000004e53537221 */ /* 0x000fe20000010000 */
[----:B------:R-:W-:Y:S09]  /*39e0*/  BRA `(.L_x_8282) ;  /* 0x0000002400f87947 */ /* 0x000ff20003800000 */
.L_x_8242:
        /* <DEDUP_REMOVED lines=16> */
.L_x_8285:
        /* <DEDUP_REMOVED lines=13> */
.L_x_8287:
[----:B------:R-:W-:Y:S05]  /*3bc0*/  BSYNC.RECONVERGENT B2 ;  /* 0x0000000000027941 */ /* 0x000fea0003800200 */
.L_x_8286:
        /* <DEDUP_REMOVED lines=41> */
[----:B------:R-:W-:-:S07]  /*3e60*/  IMAD.MOV.U32 R16, RZ, RZ, R11 ;  /* 0x000000ffff107224 */ /* 0x000fce00078e000b */
.L_x_8284:
[----:B------:R-:W-:Y:S05]  /*3e70*/  BSYNC.RECONVERGENT B1 ;  /* 0x0000000000017941 */ /* 0x000fea0003800200 */
.L_x_8283:
[----:B------:R-:W1:Y:S01]  /*3e80*/  LDC R83, c[0x0][0x404] ;  /* 0x00010100ff537b82 */ /* 0x000e620000000800 */
[----:B------:R-:W-:Y:S01]  /*3e90*/  I2FP.F32.U32 R16, R16 ;  /* 0x0000001000107245 */ /* 0x000fe20000201000 */
[----:B------:R-:W-:Y:S01]  /*3ea0*/  HFMA2 R119, -RZ, RZ, 0.1171875, 0 ;  /* 0x2f800000ff777431 */ /* 0x000fe200000001ff */
[----:B------:R-:W-:Y:S01]  /*3eb0*/  ISETP.NE.AND P0, PT, R17, 0x1, PT ;  /* 0x000000011100780c */ /* 0x000fe20003f05270 */
[C---:B-----5:R-:W-:Y:S01]  /*3ec0*/  IMAD.U32 R5, R76.reuse, 0x10000, RZ ;  /* 0x000100004c057824 */ /* 0x060fe200078e00ff */
[----:B------:R-:W-:Y:S01]  /*3ed0*/  BSSY.RECONVERGENT B1, `(.L_x_8288) ;  /* 0x000004c000017945 */ /* 0x000fe20003800200 */
[----:B------:R-:W-:Y:S01]  /*3ee0*/  PRMT R76, R76, 0x7632, R76 ;  /* 0x000076324c4c7816 */ /* 0x000fe2000000004c */
[----:B------:R-:W-:Y:S01]  /*3ef0*/  FFMA.FTZ R16, R16, R119, 1.1641532182693481445e-10 ;  /* 0x2f00000010107423 */ /* 0x000fe20000010077 */
[----:B------:R-:W2:Y:S01]  /*3f00*/  LDC R117, c[0x0][0x408] ;  /* 0x00010200ff757b82 */ /* 0x000ea20000000800 */
[----:B------:R-:W-:-:S03]  /*3f10*/  IMAD.MOV.U32 R11, RZ, RZ, 0x2 ;  /* 0x00000002ff0b7424 */ /* 0x000fc600078e00ff */
[----:B-1----:R-:W-:Y:S01]  /*3f20*/  FSETP.LE.FTZ.AND P1, PT, R16, R83, PT ;  /* 0x000000531000720b */ /* 0x002fe20003f33000 */
[----:B------:R-:W-:Y:S01]  /*3f30*/  FMUL.FTZ R16, R5, UR4 ;  /* 0x0000000405107c20 */ /* 0x000fe20008410000 */
[----:B------:R-:W-:Y:S02]  /*3f40*/  MOV R5, R12 ;  /* 0x0000000c00057202 */ /* 0x000fe40000000f00 */
[----:B------:R-:W-:Y:S01]  /*3f50*/  P2R R120, PR, RZ, 0x2 ;  /* 0x00000002ff787803 */ /* 0x000fe20000000000 */
[----:B--2---:R-:W-:Y:S01]  /*3f60*/  FMUL.FTZ R121, R16, R117 ;  /* 0x0000007510797220 */ /* 0x004fe20000410000 */
        /* <DEDUP_REMOVED lines=9> */
.L_x_8290:
        /* <DEDUP_REMOVED lines=13> */
.L_x_8292:
[----:B------:R-:W-:Y:S05]  /*40d0*/  BSYNC.RECONVERGENT B2 ;  /* 0x0000000000027941 */ /* 0x000fea0003800200 */
.L_x_8291:
        /* <DEDUP_REMOVED lines=36> */
[----:B------:R-:W-:-:S03]  /*4320*/  LOP3.LUT R16, R16, UR31, R5, 0x96, !PT ;  /* 0x0000001f10107c12 */ /* 0x000fc6000f8e9605 */
[----:B------:R-:W-:Y:S01]  /*4330*/  IMAD.MOV.U32 R5, RZ, RZ, R118 ;  /* 0x000000ffff057224 */ /* 0x000fe200078e0076 */
[----:B------:R-:W-:Y:S01]  /*4340*/  LOP3.LUT R4, R4, UR33, R81, 0x96, !PT ;  /* 0x0000002104047c12 */ /* 0x000fe2000f8e9651 */
[----:B------:R-:W-:Y:S01]  /*4350*/  IMAD.WIDE.U32 R16, R16, -0x2daee0ad, RZ ;  /* 0xd2511f5310107825 */ /* 0x000fe200078e00ff */
[----:B------:R-:W-:-:S03]  /*4360*/  MOV R12, R80 ;  /* 0x00000050000c7202 */ /* 0x000fc60000000f00 */
[----:B------:R-:W-:Y:S01]  /*4370*/  IMAD.MOV.U32 R118, RZ, RZ, R16 ;  /* 0x000000ffff767224 */ /* 0x000fe200078e0010 */
[----:B------:R-:W-:-:S07]  /*4380*/  LOP3.LUT R3, R18, UR34, R17, 0x96, !PT ;  /* 0x0000002212037c12 */ /* 0x000fce000f8e9611 */
.L_x_8289:
[----:B------:R-:W-:Y:S05]  /*4390*/  BSYNC.RECONVERGENT B1 ;  /* 0x0000000000017941 */ /* 0x000fea0003800200 */
.L_x_8288:
[----:B------:R-:W-:Y:S01]  /*43a0*/  ISETP.NE.AND P1, PT, R11, 0x1, PT ;  /* 0x000000010b00780c */ /* 0x000fe20003f25270 */
[----:B------:R-:W-:Y:S01]  /*43b0*/  IMAD.U32 R76, R76, 0x10000, RZ ;  /* 0x000100004c4c7824 */ /* 0x000fe200078e00ff */
[----:B------:R-:W-:Y:S01]  /*43c0*/  I2FP.F32.U32 R16, R5 ;  /* 0x0000000500107245 */ /* 0x000fe20000201000 */
[----:B------:R-:W-:Y:S01]  /*43d0*/  BSSY.RECONVERGENT B1, `(.L_x_8293) ;  /* 0x0000049000017945 */ /* 0x000fe20003800200 */
[----:B------:R-:W-:Y:S02]  /*43e0*/  IMAD.MOV.U32 R17, RZ, RZ, 0x2 ;  /* 0x00000002ff117424 */ /* 0x000fe400078e00ff */
[----:B------:R-:W-:Y:S01]  /*43f0*/  FMUL.FTZ R76, R76, UR4 ;  /* 0x000000044c4c7c20 */ /* 0x000fe20008410000 */
[----:B------:R-:W-:Y:S01]  /*4400*/  MOV R5, R12 ;  /* 0x0000000c00057202 */ /* 0x000fe20000000f00 */
[----:B------:R-:W-:Y:S02]  /*4410*/  FFMA.FTZ R16, R16, R119, 1.1641532182693481445e-10 ;  /* 0x2f00000010107423 */ /* 0x000fe40000010077 */
[----:B------:R-:W-:-:S03]  /*4420*/  FMUL.FTZ R76, R76, R117 ;  /* 0x000000754c4c7220 */ /* 0x000fc60000410000 */
[----:B------:R-:W-:Y:S01]  /*4430*/  FSETP.LE.FTZ.AND P0, PT, R16, R83, PT ;  /* 0x000000531000720b */ /* 0x000fe20003f13000 */
        /* <DEDUP_REMOVED lines=9> */
.L_x_8295:
        /* <DEDUP_REMOVED lines=13> */
.L_x_8297:
[----:B------:R-:W-:Y:S05]  /*45a0*/  BSYNC.RECONVERGENT B2 ;  /* 0x0000000000027941 */ /* 0x000fea0003800200 */
.L_x_8296:
        /* <DEDUP_REMOVED lines=41> */
[----:B------:R-:W-:Y:S01]  /*4840*/  LOP3.LUT R3, R18, UR34, R17, 0x96, !PT ;  /* 0x0000002212037c12 */ /* 0x000fe2000f8e9611 */
[----:B------:R-:W-:-:S07]  /*4850*/  HFMA2 R17, -RZ, RZ, 0, 0 ;  /* 0x00000000ff117431 */ /* 0x000fce00000001ff */
.L_x_8294:
[----:B------:R-:W-:Y:S05]  /*4860*/  BSYNC.RECONVERGENT B1 ;  /* 0x0000000000017941 */ /* 0x000fea0003800200 */
.L_x_8293:
[----:B------:R-:W-:Y:S01]  /*4870*/  I2FP.F32.U32 R16, R5 ;  /* 0x0000000500107245 */ /* 0x000fe20000201000 */
[----:B------:R-:W-:Y:S01]  /*4880*/  IMAD.U32 R5, R77, 0x10000, RZ ;  /* 0x000100004d057824 */ /* 0x000fe200078e00ff */
[----:B------:R-:W-:Y:S01]  /*4890*/  ISETP.NE.AND P2, PT, R17, 0x1, PT ;  /* 0x000000011100780c */ /* 0x000fe20003f45270 */
[----:B------:R-:W-:Y:S01]  /*48a0*/  BSSY.RECONVERGENT B1, `(.L_x_8298) ;  /* 0x000004a000017945 */ /* 0x000fe20003800200 */
[----:B------:R-:W-:Y:S01]  /*48b0*/  PRMT R11, R77, 0x7632, R11 ;  /* 0x000076324d0b7816 */ /* 0x000fe2000000000b */
[----:B------:R-:W-:Y:S01]  /*48c0*/  FFMA.FTZ R16, R16, R119, 1.1641532182693481445e-10 ;  /* 0x2f00000010107423 */ /* 0x000fe20000010077 */
[----:B------:R-:W-:-:S04]  /*48d0*/  IMAD.MOV.U32 R18, RZ, RZ, 0x2 ;  /* 0x00000002ff127424 */ /* 0x000fc800078e00ff */
[----:B------:R-:W-:Y:S01]  /*48e0*/  FSETP.LE.FTZ.AND P1, PT, R16, R83, PT ;  /* 0x000000531000720b */ /* 0x000fe20003f33000 */
[----:B------:R-:W-:Y:S01]  /*48f0*/  FMUL.FTZ R16, R5, UR4 ;  /* 0x0000000405107c20 */ /* 0x000fe20008410000 */
[----:B------:R-:W-:-:S03]  /*4900*/  MOV R5, R12 ;  /* 0x0000000c00057202 */ /* 0x000fc60000000f00 */
[----:B------:R-:W-:Y:S01]  /*4910*/  FMUL.FTZ R77, R16, R117 ;  /* 0x00000075104d7220 */ /* 0x000fe20000410000 */
        /* <DEDUP_REMOVED lines=9> */
.L_x_8300:
        /* <DEDUP_REMOVED lines=13> */
.L_x_8302:
[----:B------:R-:W-:Y:S05]  /*4a80*/  BSYNC.RECONVERGENT B2 ;  /* 0x0000000000027941 */ /* 0x000fea0003800200 */
.L_x_8301:
        /* <DEDUP_REMOVED lines=43> */
.L_x_8299:
[----:B------:R-:W-:Y:S05]  /*4d40*/  BSYNC.RECONVERGENT B1 ;  /* 0x0000000000017941 */ /* 0x000fea0003800200 */
.L_x_8298:
[----:B------:R-:W-:Y:S01]  /*4d50*/  I2FP.F32.U32 R16, R5 ;  /* 0x0000000500107245 */ /* 0x000fe20000201000 */
[----:B------:R-:W-:Y:S01]  /*4d60*/  IMAD.U32 R11, R11, 0x10000, RZ ;  /* 0x000100000b0b7824 */ /* 0x000fe200078e00ff */
[----:B------:R-:W-:Y:S01]  /*4d70*/  ISETP.NE.AND P3, PT, R18, 0x1, PT ;  /* 0x000000011200780c */ /* 0x000fe20003f65270 */
[----:B------:R-:W-:Y:S01]  /*4d80*/  BSSY.RECONVERGENT B1, `(.L_x_8303) ;  /* 0x0000049000017945 */ /* 0x000fe20003800200 */
[----:B------:R-:W-:Y:S02]  /*4d90*/  IMAD.MOV.U32 R17, RZ, RZ, 0x2 ;  /* 0x00000002ff117424 */ /* 0x000fe400078e00ff */
[----:B------:R-:W-:Y:S01]  /*4da0*/  FFMA.FTZ R16, R16, R119, 1.1641532182693481445e-10 ;  /* 0x2f00000010107423 */ /* 0x000fe20000010077 */
[----:B------:R-:W-:-:S04]  /*4db0*/  MOV R5, R12 ;  /* 0x0000000c00057202 */ /* 0x000fc80000000f00 */
[----:B------:R-:W-:Y:S01]  /*4dc0*/  FSETP.LE.FTZ.AND P2, PT, R16, R83, PT ;  /* 0x000000531000720b */ /* 0x000fe20003f53000 */
[----:B------:R-:W-:-:S04]  /*4dd0*/  FMUL.FTZ R16, R11, UR4 ;  /* 0x000000040b107c20 */ /* 0x000fc80008410000 */
        /* <DEDUP_REMOVED lines=10> */
.L_x_8305:
        /* <DEDUP_REMOVED lines=13> */
.L_x_8307:
[----:B------:R-:W-:Y:S05]  /*4f50*/  BSYNC.RECONVERGENT B2 ;  /* 0x0000000000027941 */ /* 0x000fea0003800200 */
.L_x_8306:
        /* <DEDUP_REMOVED lines=43> */
.L_x_8304:
[----:B------:R-:W-:Y:S05]  /*5210*/  BSYNC.RECONVERGENT B1 ;  /* 0x0000000000017941 */ /* 0x000fea0003800200 */
.L_x_8303:
[----:B------:R-:W-:Y:S01]  /*5220*/  ISETP.NE.AND P4, PT, R17, 0x1, PT ;  /* 0x000000011100780c */ /* 0x000fe20003f85270 */
[----:B------:R-:W-:Y:S01]  /*5230*/  BSSY.RECONVERGENT B1, `(.L_x_8308) ;  /* 0x000004c000017945 */ /* 0x000fe20003800200 */
[----:B------:R-:W-:Y:S01]  /*5240*/  I2FP.F32.U32 R16, R5 ;  /* 0x0000000500107245 */ /* 0x000fe20000201000 */
[C---:B------:R-:W-:Y:S01]  /*5250*/  IMAD.U32 R5, R78.reuse, 0x10000, RZ ;  /* 0x000100004e057824 */ /* 0x040fe200078e00ff */
[----:B------:R-:W-:Y:S01]  /*5260*/  PRMT R78, R78, 0x7632, R78 ;  /* 0x000076324e4e7816 */ /* 0x000fe2000000004e */
[----:B------:R-:W-:Y:S02]  /*5270*/  IMAD.MOV.U32 R18, RZ, RZ, 0x2 ;  /* 0x00000002ff127424 */ /* 0x000fe400078e00ff */
[----:B------:R-:W-:Y:S01]  /*5280*/  FFMA.FTZ R16, R16, R119, 1.1641532182693481445e-10 ;  /* 0x2f00000010107423 */ /* 0x000fe20000010077 */
[----:B------:R-:W-:Y:S01]  /*5290*/  FMUL.FTZ R80, R5, UR4 ;  /* 0x0000000405507c20 */ /* 0x000fe20008410000 */
[----:B------:R-:W-:-:S03]  /*52a0*/  MOV R5, R12 ;  /* 0x0000000c00057202 */ /* 0x000fc60000000f00 */
[----:B------:R-:W-:Y:S01]  /*52b0*/  FSETP.LE.FTZ.AND P3, PT, R16, R83, PT ;  /* 0x000000531000720b */ /* 0x000fe20003f73000 */
[----:B------:R-:W-:Y:S01]  /*52c0*/  FMUL.FTZ R80, R80, R117 ;  /* 0x0000007550507220 */ /* 0x000fe20000410000 */
        /* <DEDUP_REMOVED lines=9> */
.L_x_8310:
        /* <DEDUP_REMOVED lines=13> */
.L_x_8312:
[----:B------:R-:W-:Y:S05]  /*5430*/  BSYNC.RECONVERGENT B2 ;  /* 0x0000000000027941 */ /* 0x000fea0003800200 */
.L_x_8311:
        /* <DEDUP_REMOVED lines=43> */
.L_x_8309:
[----:B------:R-:W-:Y:S05]  /*56f0*/  BSYNC.RECONVERGENT B1 ;  /* 0x0000000000017941 */ /* 0x000fea0003800200 */
.L_x_8308:
        /* <DEDUP_REMOVED lines=19> */
.L_x_8315:
        /* <DEDUP_REMOVED lines=13> */
.L_x_8317:
[----:B------:R-:W-:Y:S05]  /*5900*/  BSYNC.RECONVERGENT B2 ;  /* 0x0000000000027941 */ /* 0x000fea0003800200 */
.L_x_8316:
        /* <DEDUP_REMOVED lines=43> */
.L_x_8314:
[----:B------:R-:W-:Y:S05]  /*5bc0*/  BSYNC.RECONVERGENT B1 ;  /* 0x0000000000017941 */ /* 0x000fea0003800200 */
.L_x_8313:
[----:B------:R-:W-:Y:S01]  /*5bd0*/  ISETP.NE.AND P6, PT, R19, 0x1, PT ;  /* 0x000000011300780c */ /* 0x000fe20003fc5270 */
[C---:B------:R-:W-:Y:S01]  /*5be0*/  IMAD.U32 R17, R79.reuse, 0x10000, RZ ;  /* 0x000100004f117824 */ /* 0x040fe200078e00ff */
[----:B------:R-:W-:Y:S01]  /*5bf0*/  I2FP.F32.U32 R16, R5 ;  /* 0x0000000500107245 */ /* 0x000fe20000201000 */
[----:B------:R-:W-:Y:S01]  /*5c00*/  BSSY.RECONVERGENT B1, `(.L_x_8318) ;  /* 0x000004c000017945 */ /* 0x000fe20003800200 */
[----:B------:R-:W-:Y:S01]  /*5c10*/  PRMT R79, R79, 0x7632, R79 ;  /* 0x000076324f4f7816 */ /* 0x000fe2000000004f */
[----:B------:R-:W-:Y:S01]  /*5c20*/  FMUL.FTZ R82, R17, UR4 ;  /* 0x0000000411527c20 */ /* 0x000fe20008410000 */
[----:B------:R-:W-:Y:S02]  /*5c30*/  IMAD.MOV.U32 R5, RZ, RZ, 0x2 ;  /* 0x00000002ff057424 */ /* 0x000fe400078e00ff */
[----:B------:R-:W-:Y:S01]  /*5c40*/  FFMA.FTZ R16, R16, R119, 1.1641532182693481445e-10 ;  /* 0x2f00000010107423 */ /* 0x000fe20000010077 */
[----:B------:R-:W-:Y:S01]  /*5c50*/  MOV R17, R12 ;  /* 0x0000000c00117202 */ /* 0x000fe20000000f00 */
        /* <DEDUP_REMOVED lines=11> */
.L_x_8320:
        /* <DEDUP_REMOVED lines=15> */
.L_x_8322:
[----:B------:R-:W-:Y:S05]  /*5e00*/  BSYNC.RECONVERGENT B2 ;  /* 0x0000000000027941 */ /* 0x000fea0003800200 */
.L_x_8321:
        /* <DEDUP_REMOVED lines=43> */
.L_x_8319:
[----:B------:R-:W-:Y:S05]  /*60c0*/  BSYNC.RECONVERGENT B1 ;  /* 0x0000000000017941 */ /* 0x000fea0003800200 */
.L_x_8318:
[----:B------:R-:W-:Y:S01]  /*60d0*/  I2FP.F32.U32 R16, R17 ;  /* 0x0000001100107245 */ /* 0x000fe20000201000 */
[----:B------:R-:W-:Y:S01]  /*60e0*/  IMAD.U32 R79, R79, 0x10000, RZ ;  /* 0x000100004f4f7824 */ /* 0x000fe200078e00ff */
[----:B------:R-:W-:Y:S02]  /*60f0*/  ISETP.NE.AND P6, PT, R120, RZ, PT ;  /* 0x000000ff7800720c */ /* 0x000fe40003fc5270 */
[----:B------:R-:W-:Y:S01]  /*6100*/  FSEL R17, R76, RZ, P0 ;  /* 0x000000ff4c117208 */ /* 0x000fe20000000000 */
[----:B------:R-:W-:Y:S01]  /*6110*/  FFMA.FTZ R18, R16, R119, 1.1641532182693481445e-10 ;  /* 0x2f00000010127423 */ /* 0x000fe20000010077 */
[----:B------:R-:W-:Y:S01]  /*6120*/  FMUL.FTZ R16, R79, UR4 ;  /* 0x000000044f107c20 */ /* 0x000fe20008410000 */
[----:B------:R-:W-:Y:S02]  /*6130*/  FSEL R19, R11, RZ, P2 ;  /* 0x000000ff0b137208 */ /* 0x000fe40001000000 */
[----:B------:R-:W-:Y:S01]  /*6140*/  FSEL R80, R80, RZ, P3 ;  /* 0x000000ff50507208 */ /* 0x000fe20001800000 */
[----:B------:R-:W-:Y:S01]  /*6150*/  FMUL.FTZ R117, R16, R117 ;  /* 0x0000007510757220 */ /* 0x000fe20000410000 */
[----:B------:R-:W-:-:S02]  /*6160*/  FSEL R16, R121, RZ, P6 ;  /* 0x000000ff79107208 */ /* 0x000fc40003000000 */
[----:B------:R-:W-:Y:S02]  /*6170*/  FSETP.GTU.FTZ.AND P6, PT, R18, R83, PT ;  /* 0x000000531200720b */ /* 0x000fe40003fdc000 */
[----:B------:R-:W-:Y:S02]  /*6180*/  FSEL R18, R77, RZ, P1 ;  /* 0x000000ff4d127208 */ /* 0x000fe40000800000 */
[----:B------:R-:W-:Y:S02]  /*6190*/  FSEL R83, R117, RZ, !P6 ;  /* 0x000000ff75537208 */ /* 0x000fe40007000000 */
[----:B------:R-:W-:Y:S02]  /*61a0*/  PLOP3.LUT P6, PT, P6, PT, PT, 0x8, 0x80 ;  /* 0x000000000080781c */ /* 0x000fe400037ce170 */
[----:B------:R-:W-:Y:S02]  /*61b0*/  FSEL R81, R81, RZ, P4 ;  /* 0x000000ff51517208 */ /* 0x000fe40002000000 */
[----:B------:R-:W-:-:S09]  /*61c0*/  FSEL R82, R82, RZ, P5 ;  /* 0x000000ff52527208 */ /* 0x000fd20002800000 */
.L_x_8282:
[----:B------:R-:W1:Y:S01]  /*61d0*/  LDC.64 R76, c[0x0][0x3a8] ;  /* 0x0000ea00ff4c7b82 */ /* 0x000e620000000a00 */
[----:B------:R-:W-:Y:S02]  /*61e0*/  SEL R11, RZ, 0x1000000, !P6 ;  /* 0x01000000ff0b7807 */ /* 0x000fe40007000000 */
[----:B------:R-:W-:Y:S02]  /*61f0*/  ISETP.NE.AND P6, PT, R120, RZ, PT ;  /* 0x000000ff7800720c */ /* 0x000fe40003fc5270 */
[----:B------:R-:W-:Y:S02]  /*6200*/  SEL R78, RZ, 0x10000, !P5 ;  /* 0x00010000ff4e7807 */ /* 0x000fe40006800000 */
[----:B------:R-:W-:Y:S02]  /*6210*/  SEL R117, RZ, 0x100, !P4 ;  /* 0x00000100ff757807 */ /* 0x000fe40006000000 */
[----:B------:R-:W-:Y:S02]  /*6220*/  SEL R79, RZ, 0x1000000, !P2 ;  /* 0x01000000ff4f7807 */ /* 0x000fe40005000000 */
[----:B------:R-:W-:-:S02]  /*6230*/  LOP3.LUT R117, R117, R11, R78, 0xfe, !PT ;  /* 0x0000000b75757212 */ /* 0x000fc400078efe4e */
[----:B------:R-:W-:Y:S02]  /*6240*/  SEL R78, RZ, 0x10000, !P1 ;  /* 0x00010000ff4e7807 */ /* 0x000fe40004800000 */
[----:B------:R-:W-:-:S04]  /*6250*/  SEL R11, RZ, 0x100, !P0 ;  /* 0x00000100ff0b7807 */ /* 0x000fc80004000000 */
[----:B------:R-:W-:Y:S02]  /*6260*/  LOP3.LUT R11, R11, R79, R78, 0xfe, !PT ;  /* 0x0000004f0b0b7212 */ /* 0x000fe400078efe4e */
[----:B------:R-:W-:Y:S01]  /*6270*/  SEL R78, RZ, 0x1, !P3 ;  /* 0x00000001ff4e7807 */ /* 0x000fe20005800000 */
[----:B-1----:R-:W-:-:S03]  /*6280*/  IMAD.WIDE.U32 R120, R13, 0x20, R76 ;  /* 0x000000200d787825 */ /* 0x002fc600078e004c */
[----:B------:R-:W-:Y:S01]  /*6290*/  LOP3.LUT R79, R117, R78, RZ, 0xfc, !PT ;  /* 0x0000004e754f7212 */ /* 0x000fe200078efcff */
[----:B------:R-:W1:Y:S01]  /*62a0*/  LDC.64 R76, c[0x0][0x3b0] ;  /* 0x0000ec00ff4c7b82 */ /* 0x000e620000000a00 */
[----:B------:R-:W-:Y:S01]  /*62b0*/  SEL R78, RZ, 0x1, !P6 ;  /* 0x00000001ff4e7807 */ /* 0x000fe20007000000 */
[----:B------:R2:W-:Y:S01]  /*62c0*/  STG.E.128 desc[UR6][R120.64], R16 ;  /* 0x0000001078007986 */ /* 0x0005e2000c101d06 */
[----:B------:R-:W-:Y:S02]  /*62d0*/  IADD3 R117, PT, PT, R13, 0x80, RZ ;  /* 0x000000800d757810 */ /* 0x000fe40007ffe0ff */
[----:B------:R-:W-:Y:S01]  /*62e0*/  LOP3.LUT R78, R11, R78, RZ, 0xfc, !PT ;  /* 0x0000004e0b4e7212 */ /* 0x000fe200078efcff */
[----:B------:R2:W-:Y:S01]  /*62f0*/  STG.E.128 desc[UR6][R120.64+0x10], R80 ;  /* 0x0000105078007986 */ /* 0x0005e2000c101d06 */
[----:B------:R-:W-:Y:S02]  /*6300*/  IMAD.MOV.U32 R11, RZ, RZ, R118 ;  /* 0x000000ffff0b7224 */ /* 0x000fe400078e0076 */
[----:B-1----:R-:W-:-:S05]  /*6310*/  IMAD.WIDE.U32 R76, R13, 0x8, R76 ;  /* 0x000000080d4c7825 */ /* 0x002fca00078e004c */
[----:B------:R2:W-:Y:S02]  /*6320*/  STG.E.64 desc[UR6][R76.64], R78 ;  /* 0x0000004e4c007986 */ /* 0x0005e4000c101b06 */
.L_x_8241:
[----:B------:R-:W-:Y:S05]  /*6330*/  BSYNC.RECONVERGENT B0 ;  /* 0x0000000000007941 */ /* 0x000fea0003800200 */
.L_x_8240:
[----:B------:R-:W-:Y:S01]  /*6340*/  ISETP.GE.U32.AND P0, PT, R114, 0x100, PT ;  /* 0x000001007200780c */ /* 0x000fe20003f06070 */
[----:B------:R-:W-:Y:S03]  /*6350*/  BSSY.RECONVERGENT B0, `(.L_x_8323) ;  /* 0x000052e000007945 */ /* 0x000fe60003800200 */
[----:B--2---:R-:W-:-:S09]  /*6360*/  P2R R76, PR, RZ, 0x1 ;  /* 0x00000001ff4c7803 */ /* 0x004fd20000000000 */
[----:B------:R-:W-:Y:S05]  /*6370*/  @!P0 BRA `(.L_x_8324) ;  /* 0x0000005000ac8947 */ /* 0x000fea0003800000 */
        /* <DEDUP_REMOVED lines=12> */
[----:B------:R-:W-:Y:S01]  /*6440*/  IMAD.MOV.U32 R122, RZ, RZ, 0x2 ;  /* 0x00000002ff7a7424 */ /* 0x000fe200078e00ff */
[----:B------:R-:W-:Y:S01]  /*6450*/  MOV R118, R11 ;  /* 0x0000000b00767202 */ /* 0x000fe20000000f00 */
[----:B------:R-:W-:-:S09]  /*6460*/  IMAD.MOV.U32 R123, RZ, RZ, R12 ;  /* 0x000000ffff7b7224 */ /* 0x000fd200078e000c */
[----:B-1----:R-:W-:Y:S05]  /*6470*/  @!P0 BRA `(.L_x_8327) ;  /* 0x0000000400088947 */ /* 0x002fea0003800000 */
[----:B------:R-:W-:-:S13]  /*6480*/  ISETP.NE.AND P0, PT, R5, 0x3, PT ;  /* 0x000000030500780c */ /* 0x000fda0003f05270 */
[----:B------:R-:W-:Y:S05]  /*6490*/  @!P0 BRA `(.L_x_8328) ;  /* 0x0000000000208947 */ /* 0x000fea0003800000 */
[----:B------:R-:W-:-:S13]  /*64a0*/  ISETP.NE.AND P0, PT, R5, 0x2, PT ;  /* 0x000000020500780c */ /* 0x000fda0003f05270 */
[----:B------:R-:W-:Y:S01]  /*64b0*/  @!P0 IMAD.MOV.U32 R122, RZ, RZ, 0x3 ;  /* 0x00000003ff7a8424 */ /* 0x000fe200078e00ff */
[----:B------:R-:W-:Y:S01]  /*64c0*/  @!P0 MOV R118, R11 ;  /* 0x0000000b00768202 */ /* 0x000fe20000000f00 */
[----:B------:R-:W-:Y:S01]  /*64d0*/  @!P0 IMAD.MOV.U32 R123, RZ, RZ, R3 ;  /* 0x000000ffff7b8224 */ /* 0x000fe200078e0003 */
[----:B------:R-:W-:Y:S01]  /*64e0*/  @P0 MOV R123, R4 ;  /* 0x00000004007b0202 */ /* 0x000fe20000000f00 */
[----:B------:R-:W-:Y:S02]  /*64f0*/  @P0 VIADD R122, R5, 0x1 ;  /* 0x00000001057a0836 */ /* 0x000fe40000000000 */
[----:B------:R-:W-:Y:S01]  /*6500*/  @P0 IMAD.MOV.U32 R118, RZ, RZ, R11 ;  /* 0x000000ffff760224 */ /* 0x000fe200078e000b */
[----:B------:R-:W-:Y:S06]  /*6510*/  BRA `(.L_x_8327) ;  /* 0x0000000000e07947 */ /* 0x000fec0003800000 */
.L_x_8328:
        /* <DEDUP_REMOVED lines=13> */
.L_x_8330:
[----:B------:R-:W-:Y:S05]  /*65f0*/  BSYNC.RECONVERGENT B2 ;  /* 0x0000000000027941 */ /* 0x000fea0003800200 */
.L_x_8329:
[----:B------:R-:W-:Y:S01]  /*6600*/  LOP3.LUT R118, R10, UR9, R121, 0x96, !PT ;  /* 0x000000090a767c12 */ /* 0x000fe2000f8e9679 */
[----:B------:R-:W-:Y:S01]  /*6610*/  IMAD.WIDE.U32 R4, R113, -0x326172a9, RZ ;  /* 0xcd9e8d5771047825 */ /* 0x000fe200078e00ff */
[----:B------:R-:W-:-:S03]  /*6620*/  MOV R123, R11 ;  /* 0x0000000b007b7202 */ /* 0x000fc60000000f00 */
        /* <DEDUP_REMOVED lines=37> */
[----:B------:R-:W-:-:S05]  /*6880*/  IMAD.WIDE.U32 R118, R3, -0x2daee0ad, RZ ;  /* 0xd2511f5303767825 */ /* 0x000fca00078e00ff */
[----:B------:R-:W-:-:S07]  /*6890*/  LOP3.LUT R3, R120, UR34, R119, 0x96, !PT ;  /* 0x0000002278037c12 */ /* 0x000fce000f8e9677 */
.L_x_8327:
[----:B------:R-:W-:Y:S05]  /*68a0*/  BSYNC.RECONVERGENT B1 ;  /* 0x0000000000017941 */ /* 0x000fea0003800200 */
.L_x_8326:
[----:B------:R-:W1:Y:S01]  /*68b0*/  LDC R119, c[0x0][0x404] ;  /* 0x00010100ff777b82 */ /* 0x000e620000000800 */
[----:B------:R-:W-:Y:S01]  /*68c0*/  I2FP.F32.U32 R5, R123 ;  /* 0x0000007b00057245 */ /* 0x000fe20000201000 */
[----:B------:R-:W-:Y:S01]  /*68d0*/  IMAD.MOV.U32 R120, RZ, RZ, 0x2f800000 ;  /* 0x2f800000ff787424 */ /* 0x000fe200078e00ff */
[----:B------:R-:W-:Y:S01]  /*68e0*/  ISETP.NE.AND P1, PT, R122, 0x1, PT ;  /* 0x000000017a00780c */ /* 0x000fe20003f25270 */
[----:B------:R-:W-:Y:S01]  /*68f0*/  BSSY.RECONVERGENT B1, `(.L_x_8331) ;  /* 0x0000050000017945 */ /* 0x000fe20003800200 */
[----:B------:R-:W-:Y:S02]  /*6900*/  IMAD.MOV.U32 R123, RZ, RZ, 0x2 ;  /* 0x00000002ff7b7424 */ /* 0x000fe400078e00ff */
[----:B------:R-:W-:Y:S01]  /*6910*/  FFMA.FTZ R124, R5, R120, 1.1641532182693481445e-10 ;  /* 0x2f000000057c7423 */ /* 0x000fe20000010078 */
[C---:B-----5:R-:W-:Y:S01]  /*6920*/  SHF.L.U32 R5, R56.reuse, 0x10, RZ ;  /* 0x0000001038057819 */ /* 0x060fe200000006ff */
[----:B------:R-:W2:Y:S01]  /*6930*/  LDC R11, c[0x0][0x408] ;  /* 0x00010200ff0b7b82 */ /* 0x000ea20000000800 */
[----:B------:R-:W-:-:S02]  /*6940*/  PRMT R56, R56, 0x7632, R56 ;  /* 0x0000763238387816 */ /* 0x000fc40000000038 */
[----:B-1----:R-:W-:Y:S01]  /*6950*/  FSETP.GTU.FTZ.AND P0, PT, R124, R119, PT ;  /* 0x000000777c00720b */ /* 0x002fe20003f1c000 */
[----:B------:R-:W-:-:S04]  /*6960*/  FMUL.FTZ R124, R5, UR4 ;  /* 0x00000004057c7c20 */ /* 0x000fc80008410000 */
[----:B--2---:R-:W-:-:S05]  /*6970*/  FMUL.FTZ R124, R124, R11 ;  /* 0x0000000b7c7c7220 */ /* 0x004fca0000410000 */
        /* <DEDUP_REMOVED lines=14> */
.L_x_8333:
        /* <DEDUP_REMOVED lines=13> */
.L_x_8335:
[----:B------:R-:W-:Y:S05]  /*6b30*/  BSYNC.RECONVERGENT B2 ;  /* 0x0000000000027941 */ /* 0x000fea0003800200 */
.L_x_8334:
        /* <DEDUP_REMOVED lines=36> */
[----:B------:R-:W-:-:S05]  /*6d80*/  IMAD.WIDE.U32 R122, R122, -0x2daee0ad, RZ ;  /* 0xd2511f537a7a7825 */ /* 0x000fca00078e00ff */
[----:B------:R-:W-:Y:S02]  /*6d90*/  LOP3.LUT R3, R124, UR34, R123, 0x96, !PT ;  /* 0x000000227c037c12 */ /* 0x000fe4000f8e967b */
[----:B------:R-:W-:Y:S01]  /*6da0*/  MOV R118, R122 ;  /* 0x0000007a00767202 */ /* 0x000fe20000000f00 */
[----:B------:R-:W-:-:S04]  /*6db0*/  IMAD.WIDE.U32 R122, R12, -0x326172a9, RZ ;  /* 0xcd9e8d570c7a7825 */ /* 0x000fc800078e00ff */
[----:B------:R-:W-:Y:S01]  /*6dc0*/  IMAD.MOV.U32 R12, RZ, RZ, R122 ;  /* 0x000000ffff0c7224 */ /* 0x000fe200078e007a */
[----:B------:R-:W-:Y:S01]  /*6dd0*/  LOP3.LUT R4, R4, UR33, R123, 0x96, !PT ;  /* 0x0000002104047c12 */ /* 0x000fe2000f8e967b */
[----:B------:R-:W-:-:S07]  /*6de0*/  IMAD.MOV.U32 R123, RZ, RZ, RZ ;  /* 0x000000ffff7b7224 */ /* 0x000fce00078e00ff */
.L_x_8332:
[----:B------:R-:W-:Y:S05]  /*6df0*/  BSYNC.RECONVERGENT B1 ;  /* 0x0000000000017941 */ /* 0x000fea0003800200 */
.L_x_8331:
        /* <DEDUP_REMOVED lines=8> */
[----:B------:R-:W-:Y:S01]  /*6e80*/  FMUL.FTZ R122, R122, R11 ;  /* 0x0000000b7a7a7220 */ /* 0x000fe20000410000 */
[----:B------:R-:W-:-:S04]  /*6e90*/  IMAD.MOV.U32 R56, RZ, RZ, 0x2 ;  /* 0x00000002ff387424 */ /* 0x000fc800078e00ff */
        /* <DEDUP_REMOVED lines=12> */
.L_x_8338:
        /* <DEDUP_REMOVED lines=13> */
.L_x_8340:
[----:B------:R-:W-:Y:S05]  /*7030*/  BSYNC.RECONVERGENT B2 ;  /* 0x0000000000027941 */ /* 0x000fea0003800200 */
.L_x_8339:
        /* <DEDUP_REMOVED lines=42> */
[----:B------:R-:W-:-:S07]  /*72e0*/  LOP3.LUT R4, R4, UR33, R123, 0x96, !PT ;  /* 0x0000002104047c12 */ /* 0x000fce000f8e967b */
.L_x_8337:
[----:B------:R-:W-:Y:S05]  /*72f0*/  BSYNC.RECONVERGENT B1 ;  /* 0x0000000000017941 */ /* 0x000fea0003800200 */
.L_x_8336:
        /* <DEDUP_REMOVED lines=8> */
[----:B------:R-:W-:Y:S01]  /*7380*/  PRMT R122, R57, 0x7632, R122 ;  /* 0x00007632397a7816 */ /* 0x000fe2000000007a */
        /* <DEDUP_REMOVED lines=14> */
.L_x_8343:
        /* <DEDUP_REMOVED lines=13> */
.L_x_8345:
[----:B------:R-:W-:Y:S05]  /*7540*/  BSYNC.RECONVERGENT B2 ;  /* 0x0000000000027941 */ /* 0x000fea0003800200 */
.L_x_8344:
        /* <DEDUP_REMOVED lines=43> */
.L_x_8342:
[----:B------:R-:W-:Y:S05]  /*7800*/  BSYNC.RECONVERGENT B1 ;  /* 0x0000000000017941 */ /* 0x000fea0003800200 */
.L_x_8341:
        /* <DEDUP_REMOVED lines=22> */
.L_x_8348:
        /* <DEDUP_REMOVED lines=13> */
.L_x_8350:
[----:B------:R-:W-:Y:S05]  /*7a40*/  BSYNC.RECONVERGENT B2 ;  /* 0x0000000000027941 */ /* 0x000fea0003800200 */
.L_x_8349:
        /* <DEDUP_REMOVED lines=41> */
[----:B------:R-:W-:Y:S01]  /*7ce0*/  LOP3.LUT R4, R4, UR33, R123, 0x96, !PT ;  /* 0x0000002104047c12 */ /* 0x000fe2000f8e967b */
[----:B------:R-:W-:-:S07]  /*7cf0*/  IMAD.MOV.U32 R122, RZ, RZ, RZ ;  /* 0x000000ffff7a7224 */ /* 0x000fce00078e00ff */
.L_x_8347:
[----:B------:R-:W-:Y:S05]  /*7d00*/  BSYNC.RECONVERGENT B1 ;  /* 0x0000000000017941 */ /* 0x000fea0003800200 */
.L_x_8346:
        /* <DEDUP_REMOVED lines=8> */
[----:B------:R-:W-:-:S05]  /*7d90*/  FMUL.FTZ R124, R124, R11 ;  /* 0x0000000b7c7c7220 */ /* 0x000fca0000410000 */
[----:B------:R-:W-:Y:S02]  /*7da0*/  FSEL R5, R124, RZ, !P3 ;  /* 0x000000ff7c057208 */ /* 0x000fe40005800000 */
[----:B------:R-:W-:-:S03]  /*7db0*/  PLOP3.LUT P3, PT, P3, PT, PT, 0x8, 0x80 ;  /* 0x000000000080781c */ /* 0x000fc60001f6e170 */
[----:B------:R-:W-:Y:S01]  /*7dc0*/  FADD.FTZ R56, R76, R5 ;  /* 0x000000054c387221 */ /* 0x000fe20000010000 */
        /* <DEDUP_REMOVED lines=11> */
.L_x_8353:
        /* <DEDUP_REMOVED lines=13> */
.L_x_8355:
[----:B------:R-:W-:Y:S05]  /*7f50*/  BSYNC.RECONVERGENT B2 ;  /* 0x0000000000027941 */ /* 0x000fea0003800200 */
.L_x_8354:
        /* <DEDUP_REMOVED lines=43> */
.L_x_8352:
[----:B------:R-:W-:Y:S05]  /*8210*/  BSYNC.RECONVERGENT B1 ;  /* 0x0000000000017941 */ /* 0x000fea0003800200 */
.L_x_8351:
        /* <DEDUP_REMOVED lines=22> */
.L_x_8358:
        /* <DEDUP_REMOVED lines=13> */
.L_x_8360:
[----:B------:R-:W-:Y:S05]  /*8450*/  BSYNC.RECONVERGENT B2 ;  /* 0x0000000000027941 */ /* 0x000fea0003800200 */
.L_x_8359:
        /* <DEDUP_REMOVED lines=35> */
[----:B------:R-:W-:Y:S01]  /*8690*/  IMAD.WIDE.U32 R76, R77, -0x326172a9, RZ ;  /* 0xcd9e8d574d4c7825 */ /* 0x000fe200078e00ff */
[----:B------:R-:W-:-:S03]  /*86a0*/  MOV R5, R118 ;  /* 0x0000007600057202 */ /* 0x000fc60000000f00 */
[----:B------:R-:W-:Y:S01]  /*86b0*/  IMAD.MOV.U32 R12, RZ, RZ, R76 ;  /* 0x000000ffff0c7224 */ /* 0x000fe200078e004c */
[----:B------:R-:W-:Y:S01]  /*86c0*/  LOP3.LUT R4, R4, UR33, R77, 0x96, !PT ;  /* 0x0000002104047c12 */ /* 0x000fe2000f8e964d */
[----:B------:R-:W-:-:S04]  /*86d0*/  IMAD.WIDE.U32 R76, R3, -0x2daee0ad, RZ ;  /* 0xd2511f53034c7825 */ /* 0x000fc800078e00ff */
[----:B------:R-:W-:Y:S01]  /*86e0*/  IMAD.MOV.U32 R118, RZ, RZ, R76 ;  /* 0x000000ffff767224 */ /* 0x000fe200078e004c */
[----:B------:R-:W-:Y:S01]  /*86f0*/  LOP3.LUT R3, R122, UR34, R77, 0x96, !PT ;  /* 0x000000227a037c12 */ /* 0x000fe2000f8e964d */
[----:B------:R-:W-:-:S07]  /*8700*/  IMAD.MOV.U32 R77, RZ, RZ, RZ ;  /* 0x000000ffff4d7224 */ /* 0x000fce00078e00ff */
.L_x_8357:
[----:B------:R-:W-:Y:S05]  /*8710*/  BSYNC.RECONVERGENT B1 ;  /* 0x0000000000017941 */ /* 0x000fea0003800200 */
.L_x_8356:
        /* <DEDUP_REMOVED lines=23> */
.L_x_8363:
        /* <DEDUP_REMOVED lines=15> */
.L_x_8365:
[----:B------:R-:W-:Y:S05]  /*8980*/  BSYNC.RECONVERGENT B2 ;  /* 0x0000000000027941 */ /* 0x000fea0003800200 */
.L_x_8364:
        /* <DEDUP_REMOVED lines=39> */
[----:B------:R-:W-:-:S04]  /*8c00*/  IMAD.WIDE.U32 R76, R3, -0x2daee0ad, RZ ;  /* 0xd2511f53034c7825 */ /* 0x000fc800078e00ff */
[----:B------:R-:W-:Y:S01]  /*8c10*/  IMAD.MOV.U32 R118, RZ, RZ, R76 ;  /* 0x000000ffff767224 */ /* 0x000fe200078e004c */
[----:B------:R-:W-:Y:S01]  /*8c20*/  LOP3.LUT R3, R122, UR34, R77, 0x96, !PT ;  /* 0x000000227a037c12 */ /* 0x000fe2000f8e964d */
[----:B------:R-:W-:-:S07]  /*8c30*/  IMAD.MOV.U32 R5, RZ, RZ, RZ ;  /* 0x000000ffff057224 */ /* 0x000fce00078e00ff */
.L_x_8362:
[----:B------:R-:W-:Y:S05]  /*8c40*/  BSYNC.RECONVERGENT B1 ;  /* 0x0000000000017941 */ /* 0x000fea0003800200 */
.L_x_8361:
[----:B------:R-:W-:Y:S02]  /*8c50*/  I2FP.F32.U32 R77, R78 ;  /* 0x0000004e004d7245 */ /* 0x000fe40000201000 */
[----:B------:R-:W-:-:S03]  /*8c60*/  SHF.L.U32 R59, R59, 0x10, RZ ;  /* 0x000000103b3b7819 */ /* 0x000fc600000006ff */
[----:B------:R-:W-:Y:S02]  /*8c70*/  FFMA.FTZ R120, R77, R120, 1.1641532182693481445e-10 ;  /* 0x2f0000004d787423 */ /* 0x000fe40000010078 */
[----:B------:R-:W-:-:S03]  /*8c80*/  FMUL.FTZ R76, R59, UR4 ;  /* 0x000000043b4c7c20 */ /* 0x000fc60008410000 */
[----:B------:R-:W-:Y:S01]  /*8c90*/  FSETP.GTU.FTZ.AND P6, PT, R120, R119, PT ;  /* 0x000000777800720b */ /* 0x000fe20003fdc000 */
[----:B------:R-:W-:-:S05]  /*8ca0*/  FMUL.FTZ R76, R76, R11 ;  /* 0x0000000b4c4c7220 */ /* 0x000fca0000410000 */
[----:B------:R-:W-:Y:S02]  /*8cb0*/  FSEL R76, R76, RZ, !P6 ;  /* 0x000000ff4c4c7208 */ /* 0x000fe40007000000 */
[----:B------:R-:W-:-:S03]  /*8cc0*/  PLOP3.LUT P6, PT, P6, PT, PT, 0x8, 0x80 ;  /* 0x000000000080781c */ /* 0x000fc600037ce170 */
[----:B------:R-:W-:Y:S01]  /*8cd0*/  FADD.FTZ R59, R79, R76 ;  /* 0x0000004c4f3b7221 */ /* 0x000fe20000010000 */
[----:B------:R-:W-:Y:S09]  /*8ce0*/  BRA `(.L_x_8366) ;  /* 0x0000002400f87947 */ /* 0x000ff20003800000 */
.L_x_8325:
        /* <DEDUP_REMOVED lines=16> */
.L_x_8369:
        /* <DEDUP_REMOVED lines=13> */
.L_x_8371:
[----:B------:R-:W-:Y:S05]  /*8ec0*/  BSYNC.RECONVERGENT B2 ;  /* 0x0000000000027941 */ /* 0x000fea0003800200 */
.L_x_8370:
        /* <DEDUP_REMOVED lines=42> */
.L_x_8368:
[----:B------:R-:W-:Y:S05]  /*9170*/  BSYNC.RECONVERGENT B1 ;  /* 0x0000000000017941 */ /* 0x000fea0003800200 */
.L_x_8367:
[----:B------:R-:W1:Y:S01]  /*9180*/  LDC R76, c[0x0][0x404] ;  /* 0x00010100ff4c7b82 */ /* 0x000e620000000800 */
[----:B------:R-:W-:Y:S01]  /*9190*/  ISETP.NE.AND P0, PT, R53, 0x1, PT ;  /* 0x000000013500780c */ /* 0x000fe20003f05270 */
[----:B------:R-:W-:Y:S01]  /*91a0*/  IMAD.MOV.U32 R79, RZ, RZ, 0x2f800000 ;  /* 0x2f800000ff4f7424 */ /* 0x000fe200078e00ff */
[----:B------:R-:W-:Y:S01]  /*91b0*/  I2FP.F32.U32 R52, R52 ;  /* 0x0000003400347245 */ /* 0x000fe20000201000 */
[----:B------:R-:W-:Y:S01]  /*91c0*/  BSSY.RECONVERGENT B1, `(.L_x_8372) ;  /* 0x000004d000017945 */ /* 0x000fe20003800200 */
[C---:B-----5:R-:W-:Y:S02]  /*91d0*/  SHF.L.U32 R11, R56.reuse, 0x10, RZ ;  /* 0x00000010380b7819 */ /* 0x060fe400000006ff */
[----:B------:R-:W-:Y:S01]  /*91e0*/  PRMT R56, R56, 0x7632, R56 ;  /* 0x0000763238387816 */ /* 0x000fe20000000038 */
[----:B------:R-:W2:Y:S01]  /*91f0*/  LDC R119, c[0x0][0x408] ;  /* 0x00010200ff777b82 */ /* 0x000ea20000000800 */
[----:B------:R-:W-:Y:S01]  /*9200*/  FFMA.FTZ R5, R52, R79, 1.1641532182693481445e-10 ;  /* 0x2f00000034057423 */ /* 0x000fe2000001004f */
[----:B------:R-:W-:Y:S01]  /*9210*/  FMUL.FTZ R120, R11, UR4 ;  /* 0x000000040b787c20 */ /* 0x000fe20008410000 */
[----:B------:R-:W-:-:S03]  /*9220*/  IMAD.MOV.U32 R11, RZ, RZ, 0x2 ;  /* 0x00000002ff0b7424 */ /* 0x000fc600078e00ff */
[----:B-1----:R-:W-:Y:S01]  /*9230*/  FSETP.LE.FTZ.AND P1, PT, R5, R76, PT ;  /* 0x0000004c0500720b */ /* 0x002fe20003f33000 */
[----:B------:R-:W-:-:S03]  /*9240*/  IMAD.MOV.U32 R5, RZ, RZ, R12 ;  /* 0x000000ffff057224 */ /* 0x000fc600078e000c */
[----:B------:R-:W-:Y:S01]  /*9250*/  P2R R121, PR, RZ, 0x2 ;  /* 0x00000002ff797803 */ /* 0x000fe20000000000 */
[----:B--2---:R-:W-:Y:S01]  /*9260*/  FMUL.FTZ R120, R120, R119 ;  /* 0x0000007778787220 */ /* 0x004fe20000410000 */
        /* <DEDUP_REMOVED lines=9> */
.L_x_8374:
        /* <DEDUP_REMOVED lines=13> */
.L_x_8376:
[----:B------:R-:W-:Y:S05]  /*93d0*/  BSYNC.RECONVERGENT B2 ;  /* 0x0000000000027941 */ /* 0x000fea0003800200 */
.L_x_8375:
        /* <DEDUP_REMOVED lines=42> */
[----:B------:R-:W-:-:S07]  /*9680*/  LOP3.LUT R3, R54, UR34, R53, 0x96, !PT ;  /* 0x0000002236037c12 */ /* 0x000fce000f8e9635 */
.L_x_8373:
[----:B------:R-:W-:Y:S05]  /*9690*/  BSYNC.RECONVERGENT B1 ;  /* 0x0000000000017941 */ /* 0x000fea0003800200 */
.L_x_8372:
[----:B------:R-:W-:Y:S01]  /*96a0*/  ISETP.NE.AND P1, PT, R11, 0x1, PT ;  /* 0x000000010b00780c */ /* 0x000fe20003f25270 */
[----:B------:R-:W-:Y:S01]  /*96b0*/  BSSY.RECONVERGENT B1, `(.L_x_8377) ;  /* 0x000004b000017945 */ /* 0x000fe20003800200 */
[----:B------:R-:W-:Y:S01]  /*96c0*/  I2FP.F32.U32 R52, R5 ;  /* 0x0000000500347245 */ /* 0x000fe20000201000 */
[----:B------:R-:W-:Y:S01]  /*96d0*/  IMAD.MOV.U32 R53, RZ, RZ, 0x2 ;  /* 0x00000002ff357424 */ /* 0x000fe200078e00ff */
[----:B------:R-:W-:-:S03]  /*96e0*/  SHF.L.U32 R56, R56, 0x10, RZ ;  /* 0x0000001038387819 */ /* 0x000fc600000006ff */
[----:B------:R-:W-:Y:S02]  /*96f0*/  FFMA.FTZ R5, R52, R79, 1.1641532182693481445e-10 ;  /* 0x2f00000034057423 */ /* 0x000fe4000001004f */
[----:B------:R-:W-:-:S03]  /*9700*/  FMUL.FTZ R56, R56, UR4 ;  /* 0x0000000438387c20 */ /* 0x000fc60008410000 */
[----:B------:R-:W-:Y:S01]  /*9710*/  FSETP.LE.FTZ.AND P0, PT, R5, R76, PT ;  /* 0x0000004c0500720b */ /* 0x000fe20003f13000 */
[----:B------:R-:W-:Y:S01]  /*9720*/  FMUL.FTZ R77, R56, R119 ;  /* 0x00000077384d7220 */ /* 0x000fe20000410000 */
[----:B------:R-:W-:Y:S01]  /*9730*/  IMAD.MOV.U32 R5, RZ, RZ, R12 ;  /* 0x000000ffff057224 */ /* 0x000fe200078e000c */
        /* <DEDUP_REMOVED lines=9> */
.L_x_8379:
        /* <DEDUP_REMOVED lines=13> */
.L_x_8381:
[----:B------:R-:W-:Y:S05]  /*98a0*/  BSYNC.RECONVERGENT B2 ;  /* 0x0000000000027941 */ /* 0x000fea0003800200 */
.L_x_8380:
        /* <DEDUP_REMOVED lines=43> */
.L_x_8378:
[----:B------:R-:W-:Y:S05]  /*9b60*/  BSYNC.RECONVERGENT B1 ;  /* 0x0000000000017941 */ /* 0x000fea0003800200 */
.L_x_8377:
[----:B------:R-:W-:Y:S01]  /*9b70*/  I2FP.F32.U32 R52, R5 ;  /* 0x0000000500347245 */ /* 0x000fe20000201000 */
[----:B------:R-:W-:Y:S01]  /*9b80*/  BSSY.RECONVERGENT B1, `(.L_x_8382) ;  /* 0x000004c000017945 */ /* 0x000fe20003800200 */
[----:B------:R-:W-:Y:S01]  /*9b90*/  ISETP.NE.AND P2, PT, R53, 0x1, PT ;  /* 0x000000013500780c */ /* 0x000fe20003f45270 */
[----:B------:R-:W-:Y:S02]  /*9ba0*/  IMAD.MOV.U32 R54, RZ, RZ, 0x2 ;  /* 0x00000002ff367424 */ /* 0x000fe400078e00ff */
[----:B------:R-:W-:-:S05]  /*9bb0*/  FFMA.FTZ R5, R52, R79, 1.1641532182693481445e-10 ;  /* 0x2f00000034057423 */ /* 0x000fca000001004f */
[----:B------:R-:W-:Y:S02]  /*9bc0*/  FSETP.LE.FTZ.AND P1, PT, R5, R76, PT ;  /* 0x0000004c0500720b */ /* 0x000fe40003f33000 */
[C---:B------:R-:W-:Y:S02]  /*9bd0*/  SHF.L.U32 R5, R57.reuse, 0x10, RZ ;  /* 0x0000001039057819 */ /* 0x040fe400000006ff */
[----:B------:R-:W-:-:S03]  /*9be0*/  PRMT R57, R57, 0x7632, R57 ;  /* 0x0000763239397816 */ /* 0x000fc60000000039 */
[----:B------:R-:W-:Y:S01]  /*9bf0*/  FMUL.FTZ R78, R5, UR4 ;  /* 0x00000004054e7c20 */ /* 0x000fe20008410000 */
[----:B------:R-:W-:-:S03]  /*9c00*/  IMAD.MOV.U32 R5, RZ, RZ, R12 ;  /* 0x000000ffff057224 */ /* 0x000fc600078e000c */
[----:B------:R-:W-:Y:S01]  /*9c10*/  FMUL.FTZ R78, R78, R119 ;  /* 0x000000774e4e7220 */ /* 0x000fe20000410000 */
        /* <DEDUP_REMOVED lines=9> */
.L_x_8384:
        /* <DEDUP_REMOVED lines=13> */
.L_x_8386:
[----:B------:R-:W-:Y:S05]  /*9d80*/  BSYNC.RECONVERGENT B2 ;  /* 0x0000000000027941 */ /* 0x000fea0003800200 */
.L_x_8385:
        /* <DEDUP_REMOVED lines=43> */
.L_x_8383:
[----:B------:R-:W-:Y:S05]  /*a040*/  BSYNC.RECONVERGENT B1 ;  /* 0x0000000000017941 */ /* 0x000fea0003800200 */
.L_x_8382:
        /* <DEDUP_REMOVED lines=19> */
.L_x_8389:
        /* <DEDUP_REMOVED lines=13> */
.L_x_8391:
[----:B------:R-:W-:Y:S05]  /*a250*/  BSYNC.RECONVERGENT B2 ;  /* 0x0000000000027941 */ /* 0x000fea0003800200 */
.L_x_8390:
        /* <DEDUP_REMOVED lines=43> */
.L_x_8388:
[----:B------:R-:W-:Y:S05]  /*a510*/  BSYNC.RECONVERGENT B1 ;  /* 0x0000000000017941 */ /* 0x000fea0003800200 */
.L_x_8387:
        /* <DEDUP_REMOVED lines=20> */
.L_x_8394:
        /* <DEDUP_REMOVED lines=13> */
.L_x_8396:
[----:B------:R-:W-:Y:S05]  /*a730*/  BSYNC.RECONVERGENT B2 ;  /* 0x0000000000027941 */ /* 0x000fea0003800200 */
.L_x_8395:
        /* <DEDUP_REMOVED lines=43> */
.L_x_8393:
[----:B------:R-:W-:Y:S05]  /*a9f0*/  BSYNC.RECONVERGENT B1 ;  /* 0x0000000000017941 */ /* 0x000fea0003800200 */
.L_x_8392:
[----:B------:R-:W-:Y:S01]  /*aa00*/  ISETP.NE.AND P5, PT, R54, 0x1, PT ;  /* 0x000000013600780c */ /* 0x000fe20003fa5270 */
[----:B------:R-:W-:Y:S01]  /*aa10*/  BSSY.RECONVERGENT B1, `(.L_x_8397) ;  /* 0x000004b000017945 */ /* 0x000fe20003800200 */
[----:B------:R-:W-:Y:S01]  /*aa20*/  I2FP.F32.U32 R52, R5 ;  /* 0x0000000500347245 */ /* 0x000fe20000201000 */
[----:B------:R-:W-:Y:S01]  /*aa30*/  IMAD.MOV.U32 R55, RZ, RZ, 0x2 ;  /* 0x00000002ff377424 */ /* 0x000fe200078e00ff */
[----:B------:R-:W-:Y:S01]  /*aa40*/  SHF.L.U32 R58, R58, 0x10, RZ ;  /* 0x000000103a3a7819 */ /* 0x000fe200000006ff */
[----:B------:R-:W-:Y:S02]  /*aa50*/  IMAD.MOV.U32 R53, RZ, RZ, R12 ;  /* 0x000000ffff357224 */ /* 0x000fe400078e000c */
[----:B------:R-:W-:Y:S02]  /*aa60*/  FFMA.FTZ R5, R52, R79, 1.1641532182693481445e-10 ;  /* 0x2f00000034057423 */ /* 0x000fe4000001004f */
[----:B------:R-:W-:-:S03]  /*aa70*/  FMUL.FTZ R58, R58, UR4 ;  /* 0x000000043a3a7c20 */ /* 0x000fc60008410000 */
[----:B------:R-:W-:Y:S01]  /*aa80*/  FSETP.LE.FTZ.AND P4, PT, R5, R76, PT ;  /* 0x0000004c0500720b */ /* 0x000fe20003f93000 */
        /* <DEDUP_REMOVED lines=10> */
.L_x_8399:
        /* <DEDUP_REMOVED lines=13> */
.L_x_8401:
[----:B------:R-:W-:Y:S05]  /*ac00*/  BSYNC.RECONVERGENT B2 ;  /* 0x0000000000027941 */ /* 0x000fea0003800200 */
.L_x_8400:
        /* <DEDUP_REMOVED lines=37> */
[----:B------:R-:W-:Y:S01]  /*ae60*/  IMAD.MOV.U32 R12, RZ, RZ, R52 ;  /* 0x000000ffff0c7224 */ /* 0x000fe200078e0034 */
[----:B------:R-:W-:Y:S01]  /*ae70*/  LOP3.LUT R4, R4, UR33, R53, 0x96, !PT ;  /* 0x0000002104047c12 */ /* 0x000fe2000f8e9635 */
[----:B------:R-:W-:-:S05]  /*ae80*/  IMAD.WIDE.U32 R52, R3, -0x2daee0ad, RZ ;  /* 0xd2511f5303347825 */ /* 0x000fca00078e00ff */
[----:B------:R-:W-:Y:S02]  /*ae90*/  LOP3.LUT R3, R54, UR34, R53, 0x96, !PT ;  /* 0x0000002236037c12 */ /* 0x000fe4000f8e9635 */
[----:B------:R-:W-:Y:S01]  /*aea0*/  MOV R53, R118 ;  /* 0x0000007600357202 */ /* 0x000fe20000000f00 */
[----:B------:R-:W-:-:S07]  /*aeb0*/  IMAD.MOV.U32 R118, RZ, RZ, R52 ;  /* 0x000000ffff767224 */ /* 0x000fce00078e0034 */
.L_x_8398:
[----:B------:R-:W-:Y:S05]  /*aec0*/  BSYNC.RECONVERGENT B1 ;  /* 0x0000000000017941 */ /* 0x000fea0003800200 */
.L_x_8397:
[----:B------:R-:W-:Y:S01]  /*aed0*/  ISETP.NE.AND P6, PT, R55, 0x1, PT ;  /* 0x000000013700780c */ /* 0x000fe20003fc5270 */
[----:B------:R-:W-:Y:S01]  /*aee0*/  BSSY.RECONVERGENT B1, `(.L_x_8402) ;  /* 0x000004e000017945 */ /* 0x000fe20003800200 */
[----:B------:R-:W-:Y:S01]  /*aef0*/  I2FP.F32.U32 R52, R53 ;  /* 0x0000003500347245 */ /* 0x000fe20000201000 */
[----:B------:R-:W-:Y:S01]  /*af00*/  IMAD.MOV.U32 R54, RZ, RZ, R12 ;  /* 0x000000ffff367224 */ /* 0x000fe200078e000c */
[C---:B------:R-:W-:Y:S02]  /*af10*/  SHF.L.U32 R5, R59.reuse, 0x10, RZ ;  /* 0x000000103b057819 */ /* 0x040fe400000006ff */
[----:B------:R-:W-:Y:S01]  /*af20*/  PRMT R59, R59, 0x7632, R59 ;  /* 0x000076323b3b7816 */ /* 0x000fe2000000003b */
[----:B------:R-:W-:Y:S02]  /*af30*/  FFMA.FTZ R53, R52, R79, 1.1641532182693481445e-10 ;  /* 0x2f00000034357423 */ /* 0x000fe4000001004f */
[----:B------:R-:W-:Y:S01]  /*af40*/  FMUL.FTZ R58, R5, UR4 ;  /* 0x00000004053a7c20 */ /* 0x000fe20008410000 */
[----:B------:R-:W-:-:S02]  /*af50*/  IMAD.MOV.U32 R5, RZ, RZ, 0x2 ;  /* 0x00000002ff057424 */ /* 0x000fc400078e00ff */
        /* <DEDUP_REMOVED lines=11> */
.L_x_8404:
        /* <DEDUP_REMOVED lines=15> */
.L_x_8406:
[----:B------:R-:W-:Y:S05]  /*b100*/  BSYNC.RECONVERGENT B2 ;  /* 0x0000000000027941 */ /* 0x000fea0003800200 */
.L_x_8405:
        /* <DEDUP_REMOVED lines=39> */
[----:B------:R-:W-:Y:S01]  /*b380*/  IMAD.MOV.U32 R5, RZ, RZ, RZ ;  /* 0x000000ffff057224 */ /* 0x000fe200078e00ff */
[----:B------:R-:W-:Y:S02]  /*b390*/  LOP3.LUT R3, R54, UR34, R53, 0x96, !PT ;  /* 0x0000002236037c12 */ /* 0x000fe4000f8e9635 */
[----:B------:R-:W-:Y:S01]  /*b3a0*/  MOV R54, R118 ;  /* 0x0000007600367202 */ /* 0x000fe20000000f00 */
[----:B------:R-:W-:-:S07]  /*b3b0*/  IMAD.MOV.U32 R118, RZ, RZ, R52 ;  /* 0x000000ffff767224 */ /* 0x000fce00078e0034 */
.L_x_8403:
[----:B------:R-:W-:Y:S05]  /*b3c0*/  BSYNC.RECONVERGENT B1 ;  /* 0x0000000000017941 */ /* 0x000fea0003800200 */
.L_x_8402:
[----:B------:R-:W-:Y:S02]  /*b3d0*/  I2FP.F32.U32 R52, R54 ;  /* 0x0000003600347245 */ /* 0x000fe40000201000 */
[----:B------:R-:W-:Y:S02]  /*b3e0*/  SHF.L.U32 R59, R59, 0x10, RZ ;  /* 0x000000103b3b7819 */ /* 0x000fe400000006ff */
[----:B------:R-:W-:Y:S01]  /*b3f0*/  ISETP.NE.AND P6, PT, R121, RZ, PT ;  /* 0x000000ff7900720c */ /* 0x000fe20003fc5270 */
[----:B------:R-:W-:Y:S01]  /*b400*/  FFMA.FTZ R79, R52, R79, 1.1641532182693481445e-10 ;  /* 0x2f000000344f7423 */ /* 0x000fe2000001004f */
[----:B------:R-:W-:Y:S01]  /*b410*/  FSEL R53, R77, RZ, P0 ;  /* 0x000000ff4d357208 */ /* 0x000fe20000000000 */
        /* <DEDUP_REMOVED lines=11> */
.L_x_8366:
        /* <DEDUP_REMOVED lines=15> */
[----:B------:R2:W-:Y:S03]  /*b5c0*/  STG.E.128 desc[UR6][R120.64], R52 ;  /* 0x0000003478007986 */ /* 0x0005e6000c101d06 */
[----:B------:R-:W-:Y:S01]  /*b5d0*/  LOP3.LUT R78, R11, R78, RZ, 0xfc, !PT ;  /* 0x0000004e0b4e7212 */ /* 0x000fe200078efcff */
[----:B------:R-:W-:Y:S01]  /*b5e0*/  IMAD.MOV.U32 R11, RZ, RZ, R118 ;  /* 0x000000ffff0b7224 */ /* 0x000fe200078e0076 */
[----:B------:R2:W-:Y:S01]  /*b5f0*/  STG.E.128 desc[UR6][R120.64+0x10], R56 ;  /* 0x0000103878007986 */ /* 0x0005e2000c101d06 */
[----:B-1----:R-:W-:-:S04]  /*b600*/  IMAD.WIDE.U32 R76, R117, 0x8, R76 ;  /* 0x00000008754c7825 */ /* 0x002fc800078e004c */
[----:B------:R-:W-:Y:S01]  /*b610*/  VIADD R117, R117, 0x80 ;  /* 0x0000008075757836 */ /* 0x000fe20000000000 */
[----:B------:R2:W-:Y:S06]  /*b620*/  STG.E.64 desc[UR6][R76.64], R78 ;  /* 0x0000004e4c007986 */ /* 0x0005ec000c101b06 */
.L_x_8324:
[----:B------:R-:W-:Y:S05]  /*b630*/  BSYNC.RECONVERGENT B0 ;  /* 0x0000000000007941 */ /* 0x000fea0003800200 */
.L_x_8323:
[----:B------:R-:W-:Y:S01]  /*b640*/  ISETP.GE.U32.AND P0, PT, R114, 0x180, PT ;  /* 0x000001807200780c */ /* 0x000fe20003f06070 */
[----:B------:R-:W-:Y:S03]  /*b650*/  BSSY.RECONVERGENT B0, `(.L_x_8407) ;  /* 0x000052e000007945 */ /* 0x000fe60003800200 */
[----:B--2---:R-:W-:-:S09]  /*b660*/  P2R R76, PR, RZ, 0x1 ;  /* 0x00000001ff4c7803 */ /* 0x004fd20000000000 */
        /* <DEDUP_REMOVED lines=27> */
.L_x_8412:
        /* <DEDUP_REMOVED lines=13> */
.L_x_8414:
[----:B------:R-:W-:Y:S05]  /*b8f0*/  BSYNC.RECONVERGENT B2 ;  /* 0x0000000000027941 */ /* 0x000fea0003800200 */
.L_x_8413:
        /* <DEDUP_REMOVED lines=42> */
.L_x_8411:
[----:B------:R-:W-:Y:S05]  /*bba0*/  BSYNC.RECONVERGENT B1 ;  /* 0x0000000000017941 */ /* 0x000fea0003800200 */
.L_x_8410:
[----:B------:R-:W1:Y:S01]  /*bbb0*/  LDC R119, c[0x0][0x404] ;  /* 0x00010100ff777b82 */ /* 0x000e620000000800 */
[----:B------:R-:W-:Y:S01]  /*bbc0*/  I2FP.F32.U32 R5, R123 ;  /* 0x0000007b00057245 */ /* 0x000fe20000201000 */
[----:B------:R-:W-:Y:S01]  /*bbd0*/  IMAD.MOV.U32 R120, RZ, RZ, 0x2f800000 ;  /* 0x2f800000ff787424 */ /* 0x000fe200078e00ff */
[----:B------:R-:W-:Y:S01]  /*bbe0*/  ISETP.NE.AND P1, PT, R122, 0x1, PT ;  /* 0x000000017a00780c */ /* 0x000fe20003f25270 */
[----:B------:R-:W-:Y:S01]  /*bbf0*/  BSSY.RECONVERGENT B1, `(.L_x_8415) ;  /* 0x0000050000017945 */ /* 0x000fe20003800200 */
[----:B------:R-:W-:Y:S02]  /*bc00*/  HFMA2 R123, -RZ, RZ, 0, 1.1920928955078125e-07 ;  /* 0x00000002ff7b7431 */ /* 0x000fe400000001ff */
[----:B------:R-:W-:Y:S01]  /*bc10*/  FFMA.FTZ R124, R5, R120, 1.1641532182693481445e-10 ;  /* 0x2f000000057c7423 */ /* 0x000fe20000010078 */
[C---:B-----5:R-:W-:Y:S01]  /*bc20*/  IMAD.U32 R5, R64.reuse, 0x10000, RZ ;  /* 0x0001000040057824 */ /* 0x060fe200078e00ff */
        /* <DEDUP_REMOVED lines=19> */
.L_x_8417:
        /* <DEDUP_REMOVED lines=13> */
.L_x_8419:
[----:B------:R-:W-:Y:S05]  /*be30*/  BSYNC.RECONVERGENT B2 ;  /* 0x0000000000027941 */ /* 0x000fea0003800200 */
.L_x_8418:
        /* <DEDUP_REMOVED lines=39> */
[----:B------:R-:W-:-:S05]  /*c0b0*/  IMAD.WIDE.U32 R122, R12, -0x326172a9, RZ ;  /* 0xcd9e8d570c7a7825 */ /* 0x000fca00078e00ff */
[----:B------:R-:W-:Y:S01]  /*c0c0*/  LOP3.LUT R4, R4, UR33, R123, 0x96, !PT ;  /* 0x0000002104047c12 */ /* 0x000fe2000f8e967b */
[----:B------:R-:W-:Y:S01]  /*c0d0*/  IMAD.MOV.U32 R123, RZ, RZ, RZ ;  /* 0x000000ffff7b7224 */ /* 0x000fe200078e00ff */
[----:B------:R-:W-:-:S07]  /*c0e0*/  MOV R12, R122 ;  /* 0x0000007a000c7202 */ /* 0x000fce0000000f00 */
.L_x_8416:
[----:B------:R-:W-:Y:S05]  /*c0f0*/  BSYNC.RECONVERGENT B1 ;  /* 0x0000000000017941 */ /* 0x000fea0003800200 */
.L_x_8415:
[----:B------:R-:W-:Y:S01]  /*c100*/  I2FP.F32.U32 R5, R5 ;  /* 0x0000000500057245 */ /* 0x000fe20000201000 */
[----:B------:R-:W-:Y:S01]  /*c110*/  IMAD.U32 R122, R64, 0x10000, RZ ;  /* 0x00010000407a7824 */ /* 0x000fe200078e00ff */
[----:B------:R-:W-:Y:S01]  /*c120*/  ISETP.NE.AND P1, PT, R123, 0x1, PT ;  /* 0x000000017b00780c */ /* 0x000fe20003f25270 */
[----:B------:R-:W-:Y:S02]  /*c130*/  BSSY.RECONVERGENT B1, `(.L_x_8420) ;  /* 0x000004c000017945 */ /* 0x000fe40003800200 */
[----:B------:R-:W-:Y:S01]  /*c140*/  FFMA.FTZ R64, R5, R120, 1.1641532182693481445e-10 ;  /* 0x2f00000005407423 */ /* 0x000fe20000010078 */
[----:B------:R-:W-:Y:S01]  /*c150*/  FMUL.FTZ R122, R122, UR4 ;  /* 0x000000047a7a7c20 */ /* 0x000fe20008410000 */
[----:B------:R-:W-:-:S03]  /*c160*/  IMAD.MOV.U32 R5, RZ, RZ, R12 ;  /* 0x000000ffff057224 */ /* 0x000fc600078e000c */
[----:B------:R-:W-:Y:S01]  /*c170*/  FMUL.FTZ R122, R122, R11 ;  /* 0x0000000b7a7a7220 */ /* 0x000fe20000410000 */
[----:B------:R-:W-:Y:S01]  /*c180*/  FSETP.GTU.FTZ.AND P0, PT, R64, R119, PT ;  /* 0x000000774000720b */ /* 0x000fe20003f1c000 */
[----:B------:R-:W-:-:S03]  /*c190*/  HFMA2 R64, -RZ, RZ, 0, 1.1920928955078125e-07 ;  /* 0x00000002ff407431 */ /* 0x000fc600000001ff */
        /* <DEDUP_REMOVED lines=12> */
.L_x_8422:
        /* <DEDUP_REMOVED lines=13> */
.L_x_8424:
[----:B------:R-:W-:Y:S05]  /*c330*/  BSYNC.RECONVERGENT B2 ;  /* 0x0000000000027941 */ /* 0x000fea0003800200 */
.L_x_8423:
        /* <DEDUP_REMOVED lines=41> */
[----:B------:R-:W-:Y:S02]  /*c5d0*/  LOP3.LUT R4, R4, UR33, R123, 0x96, !PT ;  /* 0x0000002104047c12 */ /* 0x000fe4000f8e967b */
[----:B------:R-:W-:-:S07]  /*c5e0*/  MOV R12, R122 ;  /* 0x0000007a000c7202 */ /* 0x000fce0000000f00 */
.L_x_8421:
[----:B------:R-:W-:Y:S05]  /*c5f0*/  BSYNC.RECONVERGENT B1 ;  /* 0x0000000000017941 */ /* 0x000fea0003800200 */
.L_x_8420:
[----:B------:R-:W-:Y:S01]  /*c600*/  I2FP.F32.U32 R5, R5 ;  /* 0x0000000500057245 */ /* 0x000fe20000201000 */
[----:B------:R-:W-:Y:S01]  /*c610*/  IMAD.U32 R123, R65, 0x10000, RZ ;  /* 0x00010000417b7824 */ /* 0x000fe200078e00ff */
[----:B------:R-:W-:Y:S01]  /*c620*/  ISETP.NE.AND P2, PT, R64, 0x1, PT ;  /* 0x000000014000780c */ /* 0x000fe20003f45270 */
[----:B------:R-:W-:Y:S02]  /*c630*/  BSSY.RECONVERGENT B1, `(.L_x_8425) ;  /* 0x000004d000017945 */ /* 0x000fe40003800200 */
[----:B------:R-:W-:Y:S01]  /*c640*/  FFMA.FTZ R122, R5, R120, 1.1641532182693481445e-10 ;  /* 0x2f000000057a7423 */ /* 0x000fe20000010078 */
[----:B------:R-:W-:-:S04]  /*c650*/  FMUL.FTZ R124, R123, UR4 ;  /* 0x000000047b7c7c20 */ /* 0x000fc80008410000 */
[----:B------:R-:W-:Y:S01]  /*c660*/  FMUL.FTZ R124, R124, R11 ;  /* 0x0000000b7c7c7220 */ /* 0x000fe20000410000 */
[----:B------:R-:W-:Y:S02]  /*c670*/  FSETP.GTU.FTZ.AND P1, PT, R122, R119, PT ;  /* 0x000000777a00720b */ /* 0x000fe40003f3c000 */
[----:B------:R-:W-:Y:S01]  /*c680*/  PRMT R122, R65, 0x7632, R122 ;  /* 0x00007632417a7816 */ /* 0x000fe2000000007a */
[----:B------:R-:W-:Y:S01]  /*c690*/  HFMA2 R65, -RZ, RZ, 0, 1.1920928955078125e-07 ;  /* 0x00000002ff417431 */ /* 0x000fe200000001ff */
        /* <DEDUP_REMOVED lines=13> */
.L_x_8427:
        /* <DEDUP_REMOVED lines=13> */
.L_x_8429:
[----:B------:R-:W-:Y:S05]  /*c840*/  BSYNC.RECONVERGENT B2 ;  /* 0x0000000000027941 */ /* 0x000fea0003800200 */
.L_x_8428:
        /* <DEDUP_REMOVED lines=43> */
.L_x_8426:
[----:B------:R-:W-:Y:S05]  /*cb00*/  BSYNC.RECONVERGENT B1 ;  /* 0x0000000000017941 */ /* 0x000fea0003800200 */
.L_x_8425:
        /* <DEDUP_REMOVED lines=22> */
.L_x_8432:
        /* <DEDUP_REMOVED lines=13> */
.L_x_8434:
[----:B------:R-:W-:Y:S05]  /*cd40*/  BSYNC.RECONVERGENT B2 ;  /* 0x0000000000027941 */ /* 0x000fea0003800200 */
.L_x_8433:
        /* <DEDUP_REMOVED lines=37> */
[----:B------:R-:W-:Y:S01]  /*cfa0*/  LOP3.LUT R3, R122, UR34, R65, 0x96, !PT ;  /* 0x000000227a037c12 */ /* 0x000fe2000f8e9641 */
[----:B------:R-:W-:Y:S01]  /*cfb0*/  IMAD.WIDE.U32 R122, R123, -0x326172a9, RZ ;  /* 0xcd9e8d577b7a7825 */ /* 0x000fe200078e00ff */
[----:B------:R-:W-:-:S03]  /*cfc0*/  MOV R118, R64 ;  /* 0x0000004000767202 */ /* 0x000fc60000000f00 */
[----:B------:R-:W-:Y:S01]  /*cfd0*/  IMAD.MOV.U32 R12, RZ, RZ, R122 ;  /* 0x000000ffff0c7224 */ /* 0x000fe200078e007a */
[----:B------:R-:W-:Y:S01]  /*cfe0*/  LOP3.LUT R4, R4, UR33, R123, 0x96, !PT ;  /* 0x0000002104047c12 */ /* 0x000fe2000f8e967b */
[----:B------:R-:W-:-:S07]  /*cff0*/  IMAD.MOV.U32 R122, RZ, RZ, RZ ;  /* 0x000000ffff7a7224 */ /* 0x000fce00078e00ff */
.L_x_8431:
[----:B------:R-:W-:Y:S05]  /*d000*/  BSYNC.RECONVERGENT B1 ;  /* 0x0000000000017941 */ /* 0x000fea0003800200 */
.L_x_8430:
[----:B------:R-:W-:Y:S01]  /*d010*/  I2FP.F32.U32 R5, R5 ;  /* 0x0000000500057245 */ /* 0x000fe20000201000 */
[----:B------:R-:W-:Y:S01]  /*d020*/  IMAD.U32 R65, R66, 0x10000, RZ ;  /* 0x0001000042417824 */ /* 0x000fe200078e00ff */
[----:B------:R-:W-:Y:S01]  /*d030*/  ISETP.NE.AND P4, PT, R122, 0x1, PT ;  /* 0x000000017a00780c */ /* 0x000fe20003f85270 */
[----:B------:R-:W-:Y:S01]  /*d040*/  BSSY.RECONVERGENT B1, `(.L_x_8435) ;  /* 0x000004d000017945 */ /* 0x000fe20003800200 */
[----:B------:R-:W-:Y:S01]  /*d050*/  PRMT R66, R66, 0x7632, R66 ;  /* 0x0000763242427816 */ /* 0x000fe20000000042 */
[----:B------:R-:W-:Y:S01]  /*d060*/  FFMA.FTZ R64, R5, R120, 1.1641532182693481445e-10 ;  /* 0x2f00000005407423 */ /* 0x000fe20000010078 */
[----:B------:R-:W-:-:S04]  /*d070*/  FMUL.FTZ R124, R65, UR4 ;  /* 0x00000004417c7c20 */ /* 0x000fc80008410000 */
[----:B------:R-:W-:Y:S01]  /*d080*/  FMUL.FTZ R124, R124, R11 ;  /* 0x0000000b7c7c7220 */ /* 0x000fe20000410000 */
[----:B------:R-:W-:-:S04]  /*d090*/  FSETP.GTU.FTZ.AND P3, PT, R64, R119, PT ;  /* 0x000000774000720b */ /* 0x000fc80003f7c000 */
[----:B------:R-:W-:Y:S02]  /*d0a0*/  FSEL R5, R124, RZ, !P3 ;  /* 0x000000ff7c057208 */ /* 0x000fe40005800000 */
[----:B------:R-:W-:-:S03]  /*d0b0*/  PLOP3.LUT P3, PT, P3, PT, PT, 0x8, 0x80 ;  /* 0x000000000080781c */ /* 0x000fc60001f6e170 */
[----:B------:R-:W-:Y:S01]  /*d0c0*/  FADD.FTZ R64, R76, R5 ;  /* 0x000000054c407221 */ /* 0x000fe20000010000 */
[----:B------:R-:W-:Y:S02]  /*d0d0*/  HFMA2 R76, -RZ, RZ, 0, 1.1920928955078125e-07 ;  /* 0x00000002ff4c7431 */ /* 0x000fe400000001ff */
[----:B------:R-:W-:Y:S01]  /*d0e0*/  IMAD.MOV.U32 R5, RZ, RZ, R12 ;  /* 0x000000ffff057224 */ /* 0x000fe200078e000c */
        /* <DEDUP_REMOVED lines=9> */
.L_x_8437:
        /* <DEDUP_REMOVED lines=13> */
.L_x_8439:
[----:B------:R-:W-:Y:S05]  /*d250*/  BSYNC.RECONVERGENT B2 ;  /* 0x0000000000027941 */ /* 0x000fea0003800200 */
.L_x_8438:
        /* <DEDUP_REMOVED lines=42> */
[----:B------:R-:W-:-:S07]  /*d500*/  LOP3.LUT R4, R4, UR33, R125, 0x96, !PT ;  /* 0x0000002104047c12 */ /* 0x000fce000f8e967d */
.L_x_8436:
[----:B------:R-:W-:Y:S05]  /*d510*/  BSYNC.RECONVERGENT B1 ;  /* 0x0000000000017941 */ /* 0x000fea0003800200 */
.L_x_8435:
        /* <DEDUP_REMOVED lines=22> */
.L_x_8442:
        /* <DEDUP_REMOVED lines=13> */
.L_x_8444:
[----:B------:R-:W-:Y:S05]  /*d750*/  BSYNC.RECONVERGENT B2 ;  /* 0x0000000000027941 */ /* 0x000fea0003800200 */
.L_x_8443:
        /* <DEDUP_REMOVED lines=41> */
[----:B------:R-:W-:Y:S01]  /*d9f0*/  IMAD.MOV.U32 R77, RZ, RZ, RZ ;  /* 0x000000ffff4d7224 */ /* 0x000fe200078e00ff */
[----:B------:R-:W-:-:S07]  /*da00*/  MOV R118, R76 ;  /* 0x0000004c00767202 */ /* 0x000fce0000000f00 */
.L_x_8441:
[----:B------:R-:W-:Y:S05]  /*da10*/  BSYNC.RECONVERGENT B1 ;  /* 0x0000000000017941 */ /* 0x000fea0003800200 */
.L_x_8440:
        /* <DEDUP_REMOVED lines=23> */
.L_x_8447:
        /* <DEDUP_REMOVED lines=15> */
.L_x_8449:
[----:B------:R-:W-:Y:S05]  /*dc80*/  BSYNC.RECONVERGENT B2 ;  /* 0x0000000000027941 */ /* 0x000fea0003800200 */
.L_x_8448:
        /* <DEDUP_REMOVED lines=42> */
[----:B------:R-:W-:-:S07]  /*df30*/  MOV R118, R76 ;  /* 0x0000004c00767202 */ /* 0x000fce0000000f00 */
.L_x_8446:
[----:B------:R-:W-:Y:S05]  /*df40*/  BSYNC.RECONVERGENT B1 ;  /* 0x0000000000017941 */ /* 0x000fea0003800200 */
.L_x_8445:
        /* <DEDUP_REMOVED lines=10> */
.L_x_8409:
        /* <DEDUP_REMOVED lines=16> */
.L_x_8453:
        /* <DEDUP_REMOVED lines=13> */
.L_x_8455:
[----:B------:R-:W-:Y:S05]  /*e1c0*/  BSYNC.RECONVERGENT B2 ;  /* 0x0000000000027941 */ /* 0x000fea0003800200 */
.L_x_8454:
        /* <DEDUP_REMOVED lines=42> */
.L_x_8452:
[----:B------:R-:W-:Y:S05]  /*e470*/  BSYNC.RECONVERGENT B1 ;  /* 0x0000000000017941 */ /* 0x000fea0003800200 */
.L_x_8451:
[----:B------:R-:W1:Y:S01]  /*e480*/  LDC R76, c[0x0][0x404] ;  /* 0x00010100ff4c7b82 */ /* 0x000e620000000800 */
[----:B------:R-:W-:Y:S01]  /*e490*/  ISETP.NE.AND P0, PT, R61, 0x1, PT ;  /* 0x000000013d00780c */ /* 0x000fe20003f05270 */
[----:B------:R-:W-:Y:S01]  /*e4a0*/  IMAD.MOV.U32 R79, RZ, RZ, 0x2f800000 ;  /* 0x2f800000ff4f7424 */ /* 0x000fe200078e00ff */
[----:B------:R-:W-:Y:S01]  /*e4b0*/  I2FP.F32.U32 R60, R60 ;  /* 0x0000003c003c7245 */ /* 0x000fe20000201000 */
[C---:B-----5:R-:W-:Y:S01]  /*e4c0*/  IMAD.U32 R11, R64.reuse, 0x10000, RZ ;  /* 0x00010000400b7824 */ /* 0x060fe200078e00ff */
[----:B------:R-:W-:Y:S01]  /*e4d0*/  BSSY.RECONVERGENT B1, `(.L_x_8456) ;  /* 0x000004c000017945 */ /* 0x000fe20003800200 */
[----:B------:R-:W-:Y:S02]  /*e4e0*/  PRMT R64, R64, 0x7632, R64 ;  /* 0x0000763240407816 */ /* 0x000fe40000000040 */
[----:B------:R-:W2:Y:S01]  /*e4f0*/  LDC R119, c[0x0][0x408] ;  /* 0x00010200ff777b82 */ /* 0x000ea20000000800 */
[----:B------:R-:W-:Y:S01]  /*e500*/  FFMA.FTZ R5, R60, R79, 1.1641532182693481445e-10 ;  /* 0x2f0000003c057423 */ /* 0x000fe2000001004f */
[----:B------:R-:W-:Y:S01]  /*e510*/  FMUL.FTZ R120, R11, UR4 ;  /* 0x000000040b787c20 */ /* 0x000fe20008410000 */
[----:B------:R-:W-:-:S03]  /*e520*/  MOV R11, 0x2 ;  /* 0x00000002000b7802 */ /* 0x000fc60000000f00 */
        /* <DEDUP_REMOVED lines=13> */
.L_x_8458:
        /* <DEDUP_REMOVED lines=13> */
.L_x_8460:
[----:B------:R-:W-:Y:S05]  /*e6d0*/  BSYNC.RECONVERGENT B2 ;  /* 0x0000000000027941 */ /* 0x000fea0003800200 */
.L_x_8459:
        /* <DEDUP_REMOVED lines=41> */
[----:B------:R-:W-:Y:S02]  /*e970*/  LOP3.LUT R3, R62, UR34, R61, 0x96, !PT ;  /* 0x000000223e037c12 */ /* 0x000fe4000f8e963d */
[----:B------:R-:W-:-:S07]  /*e980*/  MOV R118, R60 ;  /* 0x0000003c00767202 */ /* 0x000fce0000000f00 */
.L_x_8457:
[----:B------:R-:W-:Y:S05]  /*e990*/  BSYNC.RECONVERGENT B1 ;  /* 0x0000000000017941 */ /* 0x000fea0003800200 */
.L_x_8456:
[----:B------:R-:W-:Y:S01]  /*e9a0*/  ISETP.NE.AND P1, PT, R11, 0x1, PT ;  /* 0x000000010b00780c */ /* 0x000fe20003f25270 */
[----:B------:R-:W-:Y:S01]  /*e9b0*/  IMAD.U32 R64, R64, 0x10000, RZ ;  /* 0x0001000040407824 */ /* 0x000fe200078e00ff */
[----:B------:R-:W-:Y:S01]  /*e9c0*/  I2FP.F32.U32 R60, R5 ;  /* 0x00000005003c7245 */ /* 0x000fe20000201000 */
[----:B------:R-:W-:Y:S01]  /*e9d0*/  BSSY.RECONVERGENT B1, `(.L_x_8461) ;  /* 0x0000049000017945 */ /* 0x000fe20003800200 */
[----:B------:R-:W-:Y:S02]  /*e9e0*/  HFMA2 R61, -RZ, RZ, 0, 1.1920928955078125e-07 ;  /* 0x00000002ff3d7431 */ /* 0x000fe400000001ff */
[----:B------:R-:W-:Y:S01]  /*e9f0*/  FMUL.FTZ R64, R64, UR4 ;  /* 0x0000000440407c20 */ /* 0x000fe20008410000 */
[----:B------:R-:W-:-:S03]  /*ea00*/  FFMA.FTZ R5, R60, R79, 1.1641532182693481445e-10 ;  /* 0x2f0000003c057423 */ /* 0x000fc6000001004f */
[----:B------:R-:W-:Y:S02]  /*ea10*/  FMUL.FTZ R77, R64, R119 ;  /* 0x00000077404d7220 */ /* 0x000fe40000410000 */
[----:B------:R-:W-:Y:S01]  /*ea20*/  FSETP.LE.FTZ.AND P0, PT, R5, R76, PT ;  /* 0x0000004c0500720b */ /* 0x000fe20003f13000 */
[----:B------:R-:W-:Y:S01]  /*ea30*/  IMAD.MOV.U32 R5, RZ, RZ, R12 ;  /* 0x000000ffff057224 */ /* 0x000fe200078e000c */
[----:B------:R-:W-:Y:S11]  /*ea40*/  @!P1 BRA `(.L_x_8462) ;  /* 0x0000000400049947 */ /* 0x000ff60003800000 */
        /* <DEDUP_REMOVED lines=8> */
.L_x_8463:
        /* <DEDUP_REMOVED lines=13> */
.L_x_8465:
[----:B------:R-:W-:Y:S05]  /*eba0*/  BSYNC.RECONVERGENT B2 ;  /* 0x0000000000027941 */ /* 0x000fea0003800200 */
.L_x_8464:
        /* <DEDUP_REMOVED lines=43> */
.L_x_8462:
[----:B------:R-:W-:Y:S05]  /*ee60*/  BSYNC.RECONVERGENT B1 ;  /* 0x0000000000017941 */ /* 0x000fea0003800200 */
.L_x_8461:
[----:B------:R-:W-:Y:S01]  /*ee70*/  I2FP.F32.U32 R60, R5 ;  /* 0x00000005003c7245 */ /* 0x000fe20000201000 */
[----:B------:R-:W-:Y:S01]  /*ee80*/  BSSY.RECONVERGENT B1, `(.L_x_8466) ;  /* 0x000004c000017945 */ /* 0x000fe20003800200 */
[----:B------:R-:W-:Y:S01]  /*ee90*/  ISETP.NE.AND P2, PT, R61, 0x1, PT ;  /* 0x000000013d00780c */ /* 0x000fe20003f45270 */
[----:B------:R-:W-:Y:S02]  /*eea0*/  HFMA2 R62, -RZ, RZ, 0, 1.1920928955078125e-07 ;  /* 0x00000002ff3e7431 */ /* 0x000fe400000001ff */
[----:B------:R-:W-:-:S05]  /*eeb0*/  FFMA.FTZ R5, R60, R79, 1.1641532182693481445e-10 ;  /* 0x2f0000003c057423 */ /* 0x000fca000001004f */
[----:B------:R-:W-:Y:S01]  /*eec0*/  FSETP.LE.FTZ.AND P1, PT, R5, R76, PT ;  /* 0x0000004c0500720b */ /* 0x000fe20003f33000 */
[C---:B------:R-:W-:Y:S01]  /*eed0*/  IMAD.U32 R5, R65.reuse, 0x10000, RZ ;  /* 0x0001000041057824 */ /* 0x040fe200078e00ff */
        /* <DEDUP_REMOVED lines=13> */
.L_x_8468:
        /* <DEDUP_REMOVED lines=13> */
.L_x_8470:
[----:B------:R-:W-:Y:S05]  /*f080*/  BSYNC.RECONVERGENT B2 ;  /* 0x0000000000027941 */ /* 0x000fea0003800200 */
.L_x_8469:
        /* <DEDUP_REMOVED lines=43> */
.L_x_8467:
[----:B------:R-:W-:Y:S05]  /*f340*/  BSYNC.RECONVERGENT B1 ;  /* 0x0000000000017941 */ /* 0x000fea0003800200 */
.L_x_8466:
[----:B------:R-:W-:Y:S01]  /*f350*/  ISETP.NE.AND P3, PT, R62, 0x1, PT ;  /* 0x000000013e00780c */ /* 0x000fe20003f65270 */
[----:B------:R-:W-:Y:S01]  /*f360*/  IMAD.U32 R65, R65, 0x10000, RZ ;  /* 0x0001000041417824 */ /* 0x000fe200078e00ff */
[----:B------:R-:W-:Y:S01]  /*f370*/  I2FP.F32.U32 R60, R5 ;  /* 0x00000005003c7245 */ /* 0x000fe20000201000 */
[----:B------:R-:W-:Y:S01]  /*f380*/  BSSY.RECONVERGENT B1, `(.L_x_8471) ;  /* 0x0000049000017945 */ /* 0x000fe20003800200 */
[----:B------:R-:W-:-:S03]  /*f390*/  HFMA2 R63, -RZ, RZ, 0, 1.1920928955078125e-07 ;  /* 0x00000002ff3f7431 */ /* 0x000fc600000001ff */
[----:B------:R-:W-:Y:S01]  /*f3a0*/  FFMA.FTZ R5, R60, R79, 1.1641532182693481445e-10 ;  /* 0x2f0000003c057423 */ /* 0x000fe2000001004f */
[----:B------:R-:W-:-:S04]  /*f3b0*/  FMUL.FTZ R60, R65, UR4 ;  /* 0x00000004413c7c20 */ /* 0x000fc80008410000 */
[----:B------:R-:W-:Y:S01]  /*f3c0*/  FSETP.LE.FTZ.AND P2, PT, R5, R76, PT ;  /* 0x0000004c0500720b */ /* 0x000fe20003f53000 */
[----:B------:R-:W-:Y:S01]  /*f3d0*/  FMUL.FTZ R11, R60, R119 ;  /* 0x000000773c0b7220 */ /* 0x000fe20000410000 */
[----:B------:R-:W-:Y:S01]  /*f3e0*/  IMAD.MOV.U32 R5, RZ, RZ, R12 ;  /* 0x000000ffff057224 */ /* 0x000fe200078e000c */
        /* <DEDUP_REMOVED lines=9> */
.L_x_8473:
        /* <DEDUP_REMOVED lines=13> */
.L_x_8475:
[----:B------:R-:W-:Y:S05]  /*f550*/  BSYNC.RECONVERGENT B2 ;  /* 0x0000000000027941 */ /* 0x000fea0003800200 */
.L_x_8474:
        /* <DEDUP_REMOVED lines=43> */
.L_x_8472:
[----:B------:R-:W-:Y:S05]  /*f810*/  BSYNC.RECONVERGENT B1 ;  /* 0x0000000000017941 */ /* 0x000fea0003800200 */
.L_x_8471:
[----:B------:R-:W-:Y:S01]  /*f820*/  ISETP.NE.AND P4, PT, R63, 0x1, PT ;  /* 0x000000013f00780c */ /* 0x000fe20003f85270 */
[C---:B------:R-:W-:Y:S01]  /*f830*/  IMAD.U32 R61, R66.reuse, 0x10000, RZ ;  /* 0x00010000423d7824 */ /* 0x040fe200078e00ff */
[----:B------:R-:W-:Y:S01]  /*f840*/  I2FP.F32.U32 R60, R5 ;  /* 0x00000005003c7245 */ /* 0x000fe20000201000 */
[----:B------:R-:W-:Y:S01]  /*f850*/  BSSY.RECONVERGENT B1, `(.L_x_8476) ;  /* 0x000004a000017945 */ /* 0x000fe20003800200 */
[----:B------:R-:W-:Y:S02]  /*f860*/  HFMA2 R62, -RZ, RZ, 0, 1.1920928955078125e-07 ;  /* 0x00000002ff3e7431 */ /* 0x000fe400000001ff */
[----:B------:R-:W-:Y:S01]  /*f870*/  FMUL.FTZ R64, R61, UR4 ;  /* 0x000000043d407c20 */ /* 0x000fe20008410000 */
[----:B------:R-:W-:Y:S01]  /*f880*/  PRMT R66, R66, 0x7632, R66 ;  /* 0x0000763242427816 */ /* 0x000fe20000000042 */
[----:B------:R-:W-:Y:S01]  /*f890*/  FFMA.FTZ R5, R60, R79, 1.1641532182693481445e-10 ;  /* 0x2f0000003c057423 */ /* 0x000fe2000001004f */
[----:B------:R-:W-:Y:S02]  /*f8a0*/  IMAD.MOV.U32 R61, RZ, RZ, R12 ;  /* 0x000000ffff3d7224 */ /* 0x000fe400078e000c */
[----:B------:R-:W-:-:S02]  /*f8b0*/  FMUL.FTZ R64, R64, R119 ;  /* 0x0000007740407220 */ /* 0x000fc40000410000 */
        /* <DEDUP_REMOVED lines=10> */
.L_x_8478:
        /* <DEDUP_REMOVED lines=13> */
.L_x_8480:
[----:B------:R-:W-:Y:S05]  /*fa30*/  BSYNC.RECONVERGENT B2 ;  /* 0x0000000000027941 */ /* 0x000fea0003800200 */
.L_x_8479:
        /* <DEDUP_REMOVED lines=39> */
[----:B------:R-:W-:Y:S01]  /*fcb0*/  LOP3.LUT R3, R62, UR34, R61, 0x96, !PT ;  /* 0x000000223e037c12 */ /* 0x000fe2000f8e963d */
[----:B------:R-:W-:Y:S01]  /*fcc0*/  IMAD.MOV.U32 R61, RZ, RZ, R118 ;  /* 0x000000ffff3d7224 */ /* 0x000fe200078e0076 */
[----:B------:R-:W-:Y:S01]  /*fcd0*/  MOV R118, R60 ;  /* 0x0000003c00767202 */ /* 0x000fe20000000f00 */
[----:B------:R-:W-:-:S07]  /*fce0*/  IMAD.MOV.U32 R62, RZ, RZ, RZ ;  /* 0x000000ffff3e7224 */ /* 0x000fce00078e00ff */
.L_x_8477:
[----:B------:R-:W-:Y:S05]  /*fcf0*/  BSYNC.RECONVERGENT B1 ;  /* 0x0000000000017941 */ /* 0x000fea0003800200 */
.L_x_8476:
[----:B------:R-:W-:Y:S01]  /*fd00*/  ISETP.NE.AND P5, PT, R62, 0x1, PT ;  /* 0x000000013e00780c */ /* 0x000fe20003fa5270 */
[----:B------:R-:W-:Y:S01]  /*fd10*/  IMAD.U32 R66, R66, 0x10000, RZ ;  /* 0x0001000042427824 */ /* 0x000fe200078e00ff */
[----:B------:R-:W-:Y:S01]  /*fd20*/  I2FP.F32.U32 R60, R61 ;  /* 0x0000003d003c7245 */ /* 0x000fe20000201000 */
[----:B------:R-:W-:Y:S01]  /*fd30*/  BSSY.RECONVERGENT B1, `(.L_x_8481) ;  /* 0x0000049000017945 */ /* 0x000fe20003800200 */
[----:B------:R-:W-:Y:S02]  /*fd40*/  HFMA2 R63, -RZ, RZ, 0, 1.1920928955078125e-07 ;  /* 0x00000002ff3f7431 */ /* 0x000fe400000001ff */
[----:B------:R-:W-:Y:S01]  /*fd50*/  FMUL.FTZ R66, R66, UR4 ;  /* 0x0000000442427c20 */ /* 0x000fe20008410000 */
[----:B------:R-:W-:Y:S02]  /*fd60*/  IMAD.MOV.U32 R61, RZ, RZ, R12 ;  /* 0x000000ffff3d7224 */ /* 0x000fe400078e000c */
[----:B------:R-:W-:Y:S01]  /*fd70*/  FFMA.FTZ R5, R60, R79, 1.1641532182693481445e-10 ;  /* 0x2f0000003c057423 */ /* 0x000fe2000001004f */
[----:B------:R-:W-:-:S04]  /*fd80*/  FMUL.FTZ R65, R66, R119 ;  /* 0x0000007742417220 */ /* 0x000fc80000410000 */
        /* <DEDUP_REMOVED lines=10> */
.L_x_8483:
        /* <DEDUP_REMOVED lines=13> */
.L_x_8485:
[----:B------:R-:W-:Y:S05]  /*ff00*/  BSYNC.RECONVERGENT B2 ;  /* 0x0000000000027941 */ /* 0x000fea0003800200 */
.L_x_8484:
        /* <DEDUP_REMOVED lines=40> */
[----:B------:R-:W-:Y:S01]  /*10190*/  LOP3.LUT R3, R62, UR34, R61, 0x96, !PT ;  /* 0x000000223e037c12 */ /* 0x000fe2000f8e963d */
[----:B------:R-:W-:Y:S01]  /*101a0*/  IMAD.MOV.U32 R61, RZ, RZ, R118 ;  /* 0x000000ffff3d7224 */ /* 0x000fe200078e0076 */
[----:B------:R-:W-:-:S07]  /*101b0*/  MOV R118, R60 ;  /* 0x0000003c00767202 */ /* 0x000fce0000000f00 */
.L_x_8482:
[----:B------:R-:W-:Y:S05]  /*101c0*/  BSYNC.RECONVERGENT B1 ;  /* 0x0000000000017941 */ /* 0x000fea0003800200 */
.L_x_8481:
[----:B------:R-:W-:Y:S01]  /*101d0*/  ISETP.NE.AND P6, PT, R63, 0x1, PT ;  /* 0x000000013f00780c */ /* 0x000fe20003fc5270 */
[C---:B------:R-:W-:Y:S01]  /*101e0*/  IMAD.U32 R5, R67.reuse, 0x10000, RZ ;  /* 0x0001000043057824 */ /* 0x040fe200078e00ff */
[----:B------:R-:W-:Y:S01]  /*101f0*/  I2FP.F32.U32 R60, R61 ;  /* 0x0000003d003c7245 */ /* 0x000fe20000201000 */
[----:B------:R-:W-:Y:S01]  /*10200*/  BSSY.RECONVERGENT B1, `(.L_x_8486) ;  /* 0x000004c000017945 */ /* 0x000fe20003800200 */
[----:B------:R-:W-:Y:S01]  /*10210*/  PRMT R67, R67, 0x7632, R67 ;  /* 0x0000763243437816 */ /* 0x000fe20000000043 */
[----:B------:R-:W-:Y:S01]  /*10220*/  FMUL.FTZ R66, R5, UR4 ;  /* 0x0000000405427c20 */ /* 0x000fe20008410000 */
[----:B------:R-:W-:Y:S02]  /*10230*/  HFMA2 R5, -RZ, RZ, 0, 1.1920928955078125e-07 ;  /* 0x00000002ff057431 */ /* 0x000fe400000001ff */
        /* <DEDUP_REMOVED lines=13> */
.L_x_8488:
        /* <DEDUP_REMOVED lines=15> */
.L_x_8490:
[----:B------:R-:W-:Y:S05]  /*10400*/  BSYNC.RECONVERGENT B2 ;  /* 0x0000000000027941 */ /* 0x000fea0003800200 */
.L_x_8489:
        /* <DEDUP_REMOVED lines=40> */
[----:B------:R-:W-:Y:S01]  /*10690*/  LOP3.LUT R3, R62, UR34, R61, 0x96, !PT ;  /* 0x000000223e037c12 */ /* 0x000fe2000f8e963d */
[----:B------:R-:W-:Y:S01]  /*106a0*/  IMAD.MOV.U32 R62, RZ, RZ, R118 ;  /* 0x000000ffff3e7224 */ /* 0x000fe200078e0076 */
[----:B------:R-:W-:-:S07]  /*106b0*/  MOV R118, R60 ;  /* 0x0000003c00767202 */ /* 0x000fce0000000f00 */
.L_x_8487:
[----:B------:R-:W-:Y:S05]  /*106c0*/  BSYNC.RECONVERGENT B1 ;  /* 0x0000000000017941 */ /* 0x000fea0003800200 */
.L_x_8486:
        /* <DEDUP_REMOVED lines=16> */
.L_x_8450:
[----:B------:R-:W-:Y:S02]  /*107d0*/  SEL R77, RZ, 0x1000000, !P6 ;  /* 0x01000000ff4d7807 */ /* 0x000fe40007000000 */
[----:B------:R-:W-:Y:S02]  /*107e0*/  SEL R76, RZ, 0x10000, !P5 ;  /* 0x00010000ff4c7807 */ /* 0x000fe40006800000 */
[----:B------:R-:W-:Y:S02]  /*107f0*/  SEL R119, RZ, 0x100, !P4 ;  /* 0x00000100ff777807 */ /* 0x000fe40006000000 */
[----:B------:R-:W-:Y:S02]  /*10800*/  ISETP.NE.AND P6, PT, R121, RZ, PT ;  /* 0x000000ff7900720c */ /* 0x000fe40003fc5270 */
[----:B------:R-:W1:Y:S01]  /*10810*/  LDC.64 R120, c[0x0][0x3a8] ;  /* 0x0000ea00ff787b82 */ /* 0x000e620000000a00 */
[----:B------:R-:W-:Y:S02]  /*10820*/  LOP3.LUT R119, R119, R77, R76, 0xfe, !PT ;  /* 0x0000004d77777212 */ /* 0x000fe400078efe4c */
[----:B------:R-:W-:-:S02]  /*10830*/  SEL R11, RZ, 0x1000000, !P2 ;  /* 0x01000000ff0b7807 */ /* 0x000fc40005000000 */
[----:B------:R-:W-:Y:S02]  /*10840*/  SEL R79, RZ, 0x10000, !P1 ;  /* 0x00010000ff4f7807 */ /* 0x000fe40004800000 */
[----:B------:R-:W-:Y:S01]  /*10850*/  SEL R78, RZ, 0x100, !P0 ;  /* 0x00000100ff4e7807 */ /* 0x000fe20004000000 */
[----:B------:R-:W2:Y:S03]  /*10860*/  LDC.64 R76, c[0x0][0x3b0] ;  /* 0x0000ec00ff4c7b82 */ /* 0x000ea60000000a00 */
[----:B------:R-:W-:Y:S02]  /*10870*/  LOP3.LUT R11, R78, R11, R79, 0xfe, !PT ;  /* 0x0000000b4e0b7212 */ /* 0x000fe400078efe4f */
[----:B------:R-:W-:-:S04]  /*10880*/  SEL R78, RZ, 0x1, !P3 ;  /* 0x00000001ff4e7807 */ /* 0x000fc80005800000 */
[----:B------:R-:W-:Y:S02]  /*10890*/  LOP3.LUT R79, R119, R78, RZ, 0xfc, !PT ;  /* 0x0000004e774f7212 */ /* 0x000fe400078efcff */
[----:B------:R-:W-:-:S04]  /*108a0*/  SEL R78, RZ, 0x1, !P6 ;  /* 0x00000001ff4e7807 */ /* 0x000fc80007000000 */
[----:B------:R-:W-:Y:S01]  /*108b0*/  LOP3.LUT R78, R11, R78, RZ, 0xfc, !PT ;  /* 0x0000004e0b4e7212 */ /* 0x000fe200078efcff */
[----:B-1----:R-:W-:Y:S01]  /*108c0*/  IMAD.WIDE.U32 R120, R117, 0x20, R120 ;  /* 0x0000002075787825 */ /* 0x002fe200078e0078 */
[----:B------:R-:W-:-:S04]  /*108d0*/  MOV R11, R118 ;  /* 0x00000076000b7202 */ /* 0x000fc80000000f00 */
[----:B------:R1:W-:Y:S01]  /*108e0*/  STG.E.128 desc[UR6][R120.64], R60 ;  /* 0x0000003c78007986 */ /* 0x0003e2000c101d06 */
[----:B--2---:R-:W-:-:S03]  /*108f0*/  IMAD.WIDE.U32 R76, R117, 0x8, R76 ;  /* 0x00000008754c7825 */ /* 0x004fc600078e004c */
[----:B------:R1:W-:Y:S01]  /*10900*/  STG.E.128 desc[UR6][R120.64+0x10], R64 ;  /* 0x0000104078007986 */ /* 0x0003e2000c101d06 */
[----:B------:R-:W-:-:S03]  /*10910*/  VIADD R117, R117, 0x80 ;  /* 0x0000008075757836 */ /* 0x000fc60000000000 */
[----:B------:R1:W-:Y:S04]  /*10920*/  STG.E.64 desc[UR6][R76.64], R78 ;  /* 0x0000004e4c007986 */ /* 0x0003e8000c101b06 */
.L_x_8408:
[----:B------:R-:W-:Y:S05]  /*10930*/  BSYNC.RECONVERGENT B0 ;  /* 0x0000000000007941 */ /* 0x000fea0003800200 */
.L_x_8407:
[----:B------:R-:W-:Y:S01]  /*10940*/  ISETP.GE.U32.AND P0, PT, R114, 0x200, PT ;  /* 0x000002007200780c */ /* 0x000fe20003f06070 */
[----:B------:R-:W-:Y:S03]  /*10950*/  BSSY.RECONVERGENT B0, `(.L_x_8491) ;  /* 0x000052d000007945 */ /* 0x000fe60003800200 */
[----:B-1----:R-:W-:-:S09]  /*10960*/  P2R R76, PR, RZ, 0x1 ;  /* 0x00000001ff4c7803 */ /* 0x002fd20000000000 */
        /* <DEDUP_REMOVED lines=27> */
.L_x_8496:
        /* <DEDUP_REMOVED lines=13> */
.L_x_8498:
[----:B------:R-:W-:Y:S05]  /*10bf0*/  BSYNC.RECONVERGENT B2 ;  /* 0x0000000000027941 */ /* 0x000fea0003800200 */
.L_x_8497:
[----:B------:R-:W-:Y:S01]  /*10c00*/  LOP3.LUT R118, R10, UR9, R121, 0x96, !PT ;  /* 0x000000090a767c12 */ /* 0x000fe2000f8e9679 */
[----:B------:R-:W-:-:S04]  /*10c10*/  IMAD.WIDE.U32 R4, R113, -0x326172a9, RZ ;  /* 0xcd9e8d5771047825 */ /* 0x000fc800078e00ff */
[----:B------:R-:W-:Y:S01]  /*10c20*/  IMAD.WIDE.U32 R118, R118, -0x326172a9, RZ ;  /* 0xcd9e8d5776767825 */ /* 0x000fe200078e00ff */
[----:B------:R-:W-:-:S03]  /*10c30*/  LOP3.LUT R5, R111, UR8, R5, 0x96, !PT ;  /* 0x000000086f057c12 */ /* 0x000fc6000f8e9605 */
[----:B------:R-:W-:Y:S01]  /*10c40*/  IMAD.MOV.U32 R123, RZ, RZ, R11 ;  /* 0x000000ffff7b7224 */ /* 0x000fe200078e000b */
        /* <DEDUP_REMOVED lines=36> */
[----:B------:R-:W-:-:S07]  /*10e90*/  LOP3.LUT R3, R120, UR34, R119, 0x96, !PT ;  /* 0x0000002278037c12 */ /* 0x000fce000f8e9677 */
.L_x_8495:
[----:B------:R-:W-:Y:S05]  /*10ea0*/  BSYNC.RECONVERGENT B1 ;  /* 0x0000000000017941 */ /* 0x000fea0003800200 */
.L_x_8494:
[----:B------:R-:W1:Y:S01]  /*10eb0*/  LDC R119, c[0x0][0x404] ;  /* 0x00010100ff777b82 */ /* 0x000e620000000800 */
[----:B------:R-:W-:Y:S01]  /*10ec0*/  I2FP.F32.U32 R5, R123 ;  /* 0x0000007b00057245 */ /* 0x000fe20000201000 */
[----:B------:R-:W-:Y:S01]  /*10ed0*/  HFMA2 R120, -RZ, RZ, 0.1171875, 0 ;  /* 0x2f800000ff787431 */ /* 0x000fe200000001ff */
[----:B------:R-:W-:Y:S01]  /*10ee0*/  ISETP.NE.AND P1, PT, R122, 0x1, PT ;  /* 0x000000017a00780c */ /* 0x000fe20003f25270 */
[----:B------:R-:W-:Y:S01]  /*10ef0*/  BSSY.RECONVERGENT B1, `(.L_x_8499) ;  /* 0x0000050000017945 */ /* 0x000fe20003800200 */
[----:B------:R-:W-:Y:S02]  /*10f00*/  IMAD.MOV.U32 R123, RZ, RZ, 0x2 ;  /* 0x00000002ff7b7424 */ /* 0x000fe400078e00ff */
[----:B------:R-:W-:Y:S01]  /*10f10*/  FFMA.FTZ R124, R5, R120, 1.1641532182693481445e-10 ;  /* 0x2f000000057c7423 */ /* 0x000fe20000010078 */
[----:B------:R-:W2:Y:S01]  /*10f20*/  LDC R11, c[0x0][0x408] ;  /* 0x00010200ff0b7b82 */ /* 0x000ea20000000800 */
[C---:B-----5:R-:W-:Y:S01]  /*10f30*/  IMAD.U32 R5, R72.reuse, 0x10000, RZ ;  /* 0x0001000048057824 */ /* 0x060fe200078e00ff */
[----:B------:R-:W-:-:S02]  /*10f40*/  PRMT R72, R72, 0x7632, R72 ;  /* 0x0000763248487816 */ /* 0x000fc40000000048 */
[----:B-1----:R-:W-:Y:S01]  /*10f50*/  FSETP.GTU.FTZ.AND P0, PT, R124, R119, PT ;  /* 0x000000777c00720b */ /* 0x002fe20003f1c000 */
[----:B------:R-:W-:-:S04]  /*10f60*/  FMUL.FTZ R124, R5, UR4 ;  /* 0x00000004057c7c20 */ /* 0x000fc80008410000 */
[----:B--2---:R-:W-:-:S05]  /*10f70*/  FMUL.FTZ R124, R124, R11 ;  /* 0x0000000b7c7c7220 */ /* 0x004fca0000410000 */
        /* <DEDUP_REMOVED lines=14> */
.L_x_8501:
        /* <DEDUP_REMOVED lines=13> */
.L_x_8503:
[----:B------:R-:W-:Y:S05]  /*11130*/  BSYNC.RECONVERGENT B2 ;  /* 0x0000000000027941 */ /* 0x000fea0003800200 */
.L_x_8502:
        /* <DEDUP_REMOVED lines=42> */
[----:B------:R-:W-:-:S07]  /*113e0*/  HFMA2 R123, -RZ, RZ, 0, 0 ;  /* 0x00000000ff7b7431 */ /* 0x000fce00000001ff */
.L_x_8500:
[----:B------:R-:W-:Y:S05]  /*113f0*/  BSYNC.RECONVERGENT B1 ;  /* 0x0000000000017941 */ /* 0x000fea0003800200 */
.L_x_8499:
[----:B------:R-:W-:Y:S01]  /*11400*/  I2FP.F32.U32 R5, R5 ;  /* 0x0000000500057245 */ /* 0x000fe20000201000 */
[----:B------:R-:W-:Y:S01]  /*11410*/  IMAD.U32 R122, R72, 0x10000, RZ ;  /* 0x00010000487a7824 */ /* 0x000fe200078e00ff */
[----:B------:R-:W-:Y:S01]  /*11420*/  ISETP.NE.AND P1, PT, R123, 0x1, PT ;  /* 0x000000017b00780c */ /* 0x000fe20003f25270 */
[----:B------:R-:W-:Y:S02]  /*11430*/  BSSY.RECONVERGENT B1, `(.L_x_8504) ;  /* 0x000004c000017945 */ /* 0x000fe40003800200 */
[----:B------:R-:W-:Y:S01]  /*11440*/  FFMA.FTZ R72, R5, R120, 1.1641532182693481445e-10 ;  /* 0x2f00000005487423 */ /* 0x000fe20000010078 */
[----:B------:R-:W-:Y:S01]  /*11450*/  FMUL.FTZ R122, R122, UR4 ;  /* 0x000000047a7a7c20 */ /* 0x000fe20008410000 */
[----:B------:R-:W-:-:S03]  /*11460*/  MOV R5, R12 ;  /* 0x0000000c00057202 */ /* 0x000fc60000000f00 */
        /* <DEDUP_REMOVED lines=15> */
.L_x_8506:
        /* <DEDUP_REMOVED lines=13> */
.L_x_8508:
[----:B------:R-:W-:Y:S05]  /*11630*/  BSYNC.RECONVERGENT B2 ;  /* 0x0000000000027941 */ /* 0x000fea0003800200 */
.L_x_8507:
        /* <DEDUP_REMOVED lines=43> */
.L_x_8505:
[----:B------:R-:W-:Y:S05]  /*118f0*/  BSYNC.RECONVERGENT B1 ;  /* 0x0000000000017941 */ /* 0x000fea0003800200 */
.L_x_8504:
        /* <DEDUP_REMOVED lines=23> */
.L_x_8511:
        /* <DEDUP_REMOVED lines=13> */
.L_x_8513:
[----:B------:R-:W-:Y:S05]  /*11b40*/  BSYNC.RECONVERGENT B2 ;  /* 0x0000000000027941 */ /* 0x000fea0003800200 */
.L_x_8512:
        /* <DEDUP_REMOVED lines=43> */
.L_x_8510:
[----:B------:R-:W-:Y:S05]  /*11e00*/  BSYNC.RECONVERGENT B1 ;  /* 0x0000000000017941 */ /* 0x000fea0003800200 */
.L_x_8509:
        /* <DEDUP_REMOVED lines=22> */
.L_x_8516:
        /* <DEDUP_REMOVED lines=13> */
.L_x_8518:
[----:B------:R-:W-:Y:S05]  /*12040*/  BSYNC.RECONVERGENT B2 ;  /* 0x0000000000027941 */ /* 0x000fea0003800200 */
.L_x_8517:
        /* <DEDUP_REMOVED lines=39> */
[----:B------:R-:W-:-:S03]  /*122c0*/  IMAD.WIDE.U32 R122, R123, -0x326172a9, RZ ;  /* 0xcd9e8d577b7a7825 */ /* 0x000fc600078e00ff */
[----:B------:R-:W-:Y:S01]  /*122d0*/  MOV R12, R122 ;  /* 0x0000007a000c7202 */ /* 0x000fe20000000f00 */
[----:B------:R-:W-:Y:S01]  /*122e0*/  HFMA2 R122, -RZ, RZ, 0, 0 ;  /* 0x00000000ff7a7431 */ /* 0x000fe200000001ff */
[----:B------:R-:W-:-:S07]  /*122f0*/  LOP3.LUT R4, R4, UR33, R123, 0x96, !PT ;  /* 0x0000002104047c12 */ /* 0x000fce000f8e967b */
.L_x_8515:
[----:B------:R-:W-:Y:S05]  /*12300*/  BSYNC.RECONVERGENT B1 ;  /* 0x0000000000017941 */ /* 0x000fea0003800200 */
.L_x_8514:
        /* <DEDUP_REMOVED lines=23> */
.L_x_8521:
        /* <DEDUP_REMOVED lines=13> */
.L_x_8523:
[----:B------:R-:W-:Y:S05]  /*12550*/  BSYNC.RECONVERGENT B2 ;  /* 0x0000000000027941 */ /* 0x000fea0003800200 */
.L_x_8522:
        /* <DEDUP_REMOVED lines=43> */
.L_x_8520:
[----:B------:R-:W-:Y:S05]  /*12810*/  BSYNC.RECONVERGENT B1 ;  /* 0x0000000000017941 */ /* 0x000fea0003800200 */
.L_x_8519:
        /* <DEDUP_REMOVED lines=22> */
.L_x_8526:
        /* <DEDUP_REMOVED lines=13> */
.L_x_8528:
[----:B------:R-:W-:Y:S05]  /*12a50*/  BSYNC.RECONVERGENT B2 ;  /* 0x0000000000027941 */ /* 0x000fea0003800200 */
.L_x_8527:
        /* <DEDUP_REMOVED lines=42> */
[----:B------:R-:W-:-:S07]  /*12d00*/  HFMA2 R77, -RZ, RZ, 0, 0 ;  /* 0x00000000ff4d7431 */ /* 0x000fce00000001ff */
.L_x_8525:
[----:B------:R-:W-:Y:S05]  /*12d10*/  BSYNC.RECONVERGENT B1 ;  /* 0x0000000000017941 */ /* 0x000fea0003800200 */
.L_x_8524:
        /* <DEDUP_REMOVED lines=23> */
.L_x_8531:
        /* <DEDUP_REMOVED lines=12> */
[----:B------:R-:W-:Y:S02]  /*12f50*/  @P0 IADD3 R4, PT, PT, R10, RZ, RZ ;  /* 0x000000ff0a040210 */ /* 0x000fe40007ffe0ff */
[----:B------:R-:W-:-:S03]  /*12f60*/  ISETP.NE.AND P0, PT, R3, RZ, PT ;  /* 0x000000ff0300720c */ /* 0x000fc60003f05270 */
[----:B------:R-:W-:-:S10]  /*12f70*/  @!P6 IMAD.MOV.U32 R10, RZ, RZ, R4 ;  /* 0x000000ffff0ae224 */ /* 0x000fd400078e0004 */
.L_x_8533:
[----:B------:R-:W-:Y:S05]  /*12f80*/  BSYNC.RECONVERGENT B2 ;  /* 0x0000000000027941 */ /* 0x000fea0003800200 */
.L_x_8532:
        /* <DEDUP_REMOVED lines=37> */
[----:B------:R-:W-:Y:S02]  /*131e0*/  HFMA2 R5, -RZ, RZ, 0, 0 ;  /* 0x00000000ff057431 */ /* 0x000fe400000001ff */
[----:B------:R-:W-:Y:S01]  /*131f0*/  IMAD.MOV.U32 R12, RZ, RZ, R76 ;  /* 0x000000ffff0c7224 */ /* 0x000fe200078e004c */
[----:B------:R-:W-:Y:S01]  /*13200*/  LOP3.LUT R4, R4, UR33, R77, 0x96, !PT ;  /* 0x0000002104047c12 */ /* 0x000fe2000f8e964d */
[----:B------:R-:W-:-:S04]  /*13210*/  IMAD.WIDE.U32 R76, R3, -0x2daee0ad, RZ ;  /* 0xd2511f53034c7825 */ /* 0x000fc800078e00ff */
[----:B------:R-:W-:Y:S01]  /*13220*/  IMAD.MOV.U32 R118, RZ, RZ, R76 ;  /* 0x000000ffff767224 */ /* 0x000fe200078e004c */
[----:B------:R-:W-:-:S07]  /*13230*/  LOP3.LUT R3, R122, UR34, R77, 0x96, !PT ;  /* 0x000000227a037c12 */ /* 0x000fce000f8e964d */
.L_x_8530:
[----:B------:R-:W-:Y:S05]  /*13240*/  BSYNC.RECONVERGENT B1 ;  /* 0x0000000000017941 */ /* 0x000fea0003800200 */
.L_x_8529:
        /* <DEDUP_REMOVED lines=10> */
.L_x_8493:
        /* <DEDUP_REMOVED lines=16> */
.L_x_8537:
        /* <DEDUP_REMOVED lines=13> */
.L_x_8539:
[----:B------:R-:W-:Y:S05]  /*134c0*/  BSYNC.RECONVERGENT B2 ;  /* 0x0000000000027941 */ /* 0x000fea0003800200 */
.L_x_8538:
        /* <DEDUP_REMOVED lines=42> */
.L_x_8536:
[----:B------:R-:W-:Y:S05]  /*13770*/  BSYNC.RECONVERGENT B1 ;  /* 0x0000000000017941 */ /* 0x000fea0003800200 */
.L_x_8535:
        /* <DEDUP_REMOVED lines=11> */
[----:B-1----:R-:W-:Y:S02]  /*13830*/  FSETP.LE.FTZ.AND P1, PT, R5, R76, PT ;  /* 0x0000004c0500720b */ /* 0x002fe40003f33000 */
        /* <DEDUP_REMOVED lines=12> */
.L_x_8542:
        /* <DEDUP_REMOVED lines=13> */
.L_x_8544:
[----:B------:R-:W-:Y:S05]  /*139d0*/  BSYNC.RECONVERGENT B2 ;  /* 0x0000000000027941 */ /* 0x000fea0003800200 */
.L_x_8543:
        /* <DEDUP_REMOVED lines=40> */
[----:B------:R-:W-:-:S05]  /*13c60*/  IMAD.WIDE.U32 R68, R3, -0x2daee0ad, RZ ;  /* 0xd2511f5303447825 */ /* 0x000fca00078e00ff */
[----:B------:R-:W-:Y:S02]  /*13c70*/  LOP3.LUT R3, R70, UR34, R69, 0x96, !PT ;  /* 0x0000002246037c12 */ /* 0x000fe4000f8e9645 */
[----:B------:R-:W-:-:S07]  /*13c80*/  MOV R118, R68 ;  /* 0x0000004400767202 */ /* 0x000fce0000000f00 */
.L_x_8541:
[----:B------:R-:W-:Y:S05]  /*13c90*/  BSYNC.RECONVERGENT B1 ;  /* 0x0000000000017941 */ /* 0x000fea0003800200 */
.L_x_8540:
        /* <DEDUP_REMOVED lines=9> */
[----:B------:R-:W-:Y:S01]  /*13d30*/  MOV R5, R12 ;  /* 0x0000000c00057202 */ /* 0x000fe20000000f00 */
[----:B------:R-:W-:Y:S10]  /*13d40*/  @!P1 BRA `(.L_x_8546) ;  /* 0x0000000400049947 */ /* 0x000ff40003800000 */
        /* <DEDUP_REMOVED lines=8> */
.L_x_8547:
        /* <DEDUP_REMOVED lines=13> */
.L_x_8549:
[----:B------:R-:W-:Y:S05]  /*13ea0*/  BSYNC.RECONVERGENT B2 ;  /* 0x0000000000027941 */ /* 0x000fea0003800200 */
.L_x_8548:
        /* <DEDUP_REMOVED lines=40> */
[----:B------:R-:W-:Y:S01]  /*14130*/  LOP3.LUT R3, R70, UR34, R69, 0x96, !PT ;  /* 0x0000002246037c12 */ /* 0x000fe2000f8e9645 */
[----:B------:R-:W-:Y:S01]  /*14140*/  IMAD.MOV.U32 R69, RZ, RZ, RZ ;  /* 0x000000ffff457224 */ /* 0x000fe200078e00ff */
[----:B------:R-:W-:-:S07]  /*14150*/  MOV R118, R68 ;  /* 0x0000004400767202 */ /* 0x000fce0000000f00 */
.L_x_8546:
[----:B------:R-:W-:Y:S05]  /*14160*/  BSYNC.RECONVERGENT B1 ;  /* 0x0000000000017941 */ /* 0x000fea0003800200 */
.L_x_8545:
[----:B------:R-:W-:Y:S01]  /*14170*/  ISETP.NE.AND P2, PT, R69, 0x1, PT ;  /* 0x000000014500780c */ /* 0x000fe20003f45270 */
[----:B------:R-:W-:Y:S01]  /*14180*/  BSSY.RECONVERGENT B1, `(.L_x_8550) ;  /* 0x000004c000017945 */ /* 0x000fe20003800200 */
[----:B------:R-:W-:Y:S01]  /*14190*/  I2FP.F32.U32 R68, R5 ;  /* 0x0000000500447245 */ /* 0x000fe20000201000 */
[----:B------:R-:W-:Y:S01]  /*141a0*/  IMAD.MOV.U32 R72, RZ, RZ, 0x2 ;  /* 0x00000002ff487424 */ /* 0x000fe200078e00ff */
[C---:B------:R-:W-:Y:S02]  /*141b0*/  SHF.L.U32 R11, R73.reuse, 0x10, RZ ;  /* 0x00000010490b7819 */ /* 0x040fe400000006ff */
[----:B------:R-:W-:Y:S01]  /*141c0*/  PRMT R73, R73, 0x7632, R73 ;  /* 0x0000763249497816 */ /* 0x000fe20000000049 */
        /* <DEDUP_REMOVED lines=14> */
.L_x_8552:
        /* <DEDUP_REMOVED lines=13> */
.L_x_8554:
[----:B------:R-:W-:Y:S05]  /*14380*/  BSYNC.RECONVERGENT B2 ;  /* 0x0000000000027941 */ /* 0x000fea0003800200 */
.L_x_8553:
        /* <DEDUP_REMOVED lines=43> */
.L_x_8551:
[----:B------:R-:W-:Y:S05]  /*14640*/  BSYNC.RECONVERGENT B1 ;  /* 0x0000000000017941 */ /* 0x000fea0003800200 */
.L_x_8550:
[----:B------:R-:W-:Y:S01]  /*14650*/  ISETP.NE.AND P3, PT, R72, 0x1, PT ;  /* 0x000000014800780c */ /* 0x000fe20003f65270 */
[----:B------:R-:W-:Y:S01]  /*14660*/  BSSY.RECONVERGENT B1, `(.L_x_8555) ;  /* 0x000004b000017945 */ /* 0x000fe20003800200 */
[----:B------:R-:W-:Y:S01]  /*14670*/  I2FP.F32.U32 R68, R5 ;  /* 0x0000000500447245 */ /* 0x000fe20000201000 */
[----:B------:R-:W-:Y:S01]  /*14680*/  IMAD.MOV.U32 R71, RZ, RZ, 0x2 ;  /* 0x00000002ff477424 */ /* 0x000fe200078e00ff */
[----:B------:R-:W-:Y:S02]  /*14690*/  SHF.L.U32 R73, R73, 0x10, RZ ;  /* 0x0000001049497819 */ /* 0x000fe400000006ff */
[----:B------:R-:W-:Y:S01]  /*146a0*/  MOV R69, R12 ;  /* 0x0000000c00457202 */ /* 0x000fe20000000f00 */
        /* <DEDUP_REMOVED lines=13> */
.L_x_8557:
        /* <DEDUP_REMOVED lines=13> */
.L_x_8559:
[----:B------:R-:W-:Y:S05]  /*14850*/  BSYNC.RECONVERGENT B2 ;  /* 0x0000000000027941 */ /* 0x000fea0003800200 */
.L_x_8558:
        /* <DEDUP_REMOVED lines=37> */
[----:B------:R-:W-:Y:S02]  /*14ab0*/  LOP3.LUT R4, R4, UR33, R69, 0x96, !PT ;  /* 0x0000002104047c12 */ /* 0x000fe4000f8e9645 */
[----:B------:R-:W-:Y:S01]  /*14ac0*/  MOV R12, R68 ;  /* 0x00000044000c7202 */ /* 0x000fe20000000f00 */
[----:B------:R-:W-:-:S05]  /*14ad0*/  IMAD.WIDE.U32 R68, R3, -0x2daee0ad, RZ ;  /* 0xd2511f5303447825 */ /* 0x000fca00078e00ff */
[----:B------:R-:W-:Y:S01]  /*14ae0*/  LOP3.LUT R3, R70, UR34, R69, 0x96, !PT ;  /* 0x0000002246037c12 */ /* 0x000fe2000f8e9645 */
[----:B------:R-:W-:Y:S01]  /*14af0*/  IMAD.MOV.U32 R69, RZ, RZ, R118 ;  /* 0x000000ffff457224 */ /* 0x000fe200078e0076 */
[----:B------:R-:W-:-:S07]  /*14b00*/  MOV R118, R68 ;  /* 0x0000004400767202 */ /* 0x000fce0000000f00 */
.L_x_8556:
[----:B------:R-:W-:Y:S05]  /*14b10*/  BSYNC.RECONVERGENT B1 ;  /* 0x0000000000017941 */ /* 0x000fea0003800200 */
.L_x_8555:
[----:B------:R-:W-:Y:S01]  /*14b20*/  ISETP.NE.AND P4, PT, R71, 0x1, PT ;  /* 0x000000014700780c */ /* 0x000fe20003f85270 */
[----:B------:R-:W-:Y:S01]  /*14b30*/  BSSY.RECONVERGENT B1, `(.L_x_8560) ;  /* 0x000004c000017945 */ /* 0x000fe20003800200 */
[C---:B------:R-:W-:Y:S01]  /*14b40*/  SHF.L.U32 R5, R74.reuse, 0x10, RZ ;  /* 0x000000104a057819 */ /* 0x040fe200000006ff */
[----:B------:R-:W-:Y:S01]  /*14b50*/  IMAD.MOV.U32 R70, RZ, RZ, 0x2 ;  /* 0x00000002ff467424 */ /* 0x000fe200078e00ff */
[----:B------:R-:W-:Y:S02]  /*14b60*/  I2FP.F32.U32 R68, R69 ;  /* 0x0000004500447245 */ /* 0x000fe40000201000 */
[----:B------:R-:W-:Y:S01]  /*14b70*/  PRMT R74, R74, 0x7632, R74 ;  /* 0x000076324a4a7816 */ /* 0x000fe2000000004a */
        /* <DEDUP_REMOVED lines=14> */
.L_x_8562:
        /* <DEDUP_REMOVED lines=13> */
.L_x_8564:
[----:B------:R-:W-:Y:S05]  /*14d30*/  BSYNC.RECONVERGENT B2 ;  /* 0x0000000000027941 */ /* 0x000fea0003800200 */
.L_x_8563:
        /* <DEDUP_REMOVED lines=40> */
[----:B------:R-:W-:Y:S01]  /*14fc0*/  IMAD.MOV.U32 R69, RZ, RZ, R118 ;  /* 0x000000ffff457224 */ /* 0x000fe200078e0076 */
[----:B------:R-:W-:Y:S01]  /*14fd0*/  MOV R118, R68 ;  /* 0x0000004400767202 */ /* 0x000fe20000000f00 */
[----:B------:R-:W-:-:S07]  /*14fe0*/  IMAD.MOV.U32 R70, RZ, RZ, RZ ;  /* 0x000000ffff467224 */ /* 0x000fce00078e00ff */
.L_x_8561:
[----:B------:R-:W-:Y:S05]  /*14ff0*/  BSYNC.RECONVERGENT B1 ;  /* 0x0000000000017941 */ /* 0x000fea0003800200 */
.L_x_8560:
        /* <DEDUP_REMOVED lines=19> */
.L_x_8567:
        /* <DEDUP_REMOVED lines=13> */
.L_x_8569:
[----:B------:R-:W-:Y:S05]  /*15200*/  BSYNC.RECONVERGENT B2 ;  /* 0x0000000000027941 */ /* 0x000fea0003800200 */
.L_x_8568:
        /* <DEDUP_REMOVED lines=43> */
.L_x_8566:
[----:B------:R-:W-:Y:S05]  /*154c0*/  BSYNC.RECONVERGENT B1 ;  /* 0x0000000000017941 */ /* 0x000fea0003800200 */
.L_x_8565:
[----:B------:R-:W-:Y:S01]  /*154d0*/  ISETP.NE.AND P6, PT, R71, 0x1, PT ;  /* 0x000000014700780c */ /* 0x000fe20003fc5270 */
[----:B------:R-:W-:Y:S01]  /*154e0*/  BSSY.RECONVERGENT B1, `(.L_x_8570) ;  /* 0x000004e000017945 */ /* 0x000fe20003800200 */
[----:B------:R-:W-:Y:S02]  /*154f0*/  I2FP.F32.U32 R68, R69 ;  /* 0x0000004500447245 */ /* 0x000fe40000201000 */
[C---:B------:R-:W-:Y:S02]  /*15500*/  SHF.L.U32 R5, R75.reuse, 0x10, RZ ;  /* 0x000000104b057819 */ /* 0x040fe400000006ff */
[----:B------:R-:W-:Y:S01]  /*15510*/  PRMT R75, R75, 0x7632, R75 ;  /* 0x000076324b4b7816 */ /* 0x000fe2000000004b */
[----:B------:R-:W-:Y:S01]  /*15520*/  FFMA.FTZ R69, R68, R79, 1.1641532182693481445e-10 ;  /* 0x2f00000044457423 */ /* 0x000fe2000001004f */
[----:B------:R-:W-:Y:S01]  /*15530*/  MOV R70, R12 ;  /* 0x0000000c00467202 */ /* 0x000fe20000000f00 */
        /* <DEDUP_REMOVED lines=13> */
.L_x_8572:
        /* <DEDUP_REMOVED lines=15> */
.L_x_8574:
[----:B------:R-:W-:Y:S05]  /*15700*/  BSYNC.RECONVERGENT B2 ;  /* 0x0000000000027941 */ /* 0x000fea0003800200 */
.L_x_8573:
        /* <DEDUP_REMOVED lines=37> */
[----:B------:R-:W-:Y:S02]  /*15960*/  LOP3.LUT R4, R4, UR33, R69, 0x96, !PT ;  /* 0x0000002104047c12 */ /* 0x000fe4000f8e9645 */
[----:B------:R-:W-:Y:S01]  /*15970*/  MOV R12, R68 ;  /* 0x00000044000c7202 */ /* 0x000fe20000000f00 */
[----:B------:R-:W-:-:S05]  /*15980*/  IMAD.WIDE.U32 R68, R3, -0x2daee0ad, RZ ;  /* 0xd2511f5303447825 */ /* 0x000fca00078e00ff */
[----:B------:R-:W-:Y:S01]  /*15990*/  LOP3.LUT R3, R70, UR34, R69, 0x96, !PT ;  /* 0x0000002246037c12 */ /* 0x000fe2000f8e9645 */
[----:B------:R-:W-:Y:S01]  /*159a0*/  IMAD.MOV.U32 R70, RZ, RZ, R118 ;  /* 0x000000ffff467224 */ /* 0x000fe200078e0076 */
[----:B------:R-:W-:-:S07]  /*159b0*/  MOV R118, R68 ;  /* 0x0000004400767202 */ /* 0x000fce0000000f00 */
.L_x_8571:
[----:B------:R-:W-:Y:S05]  /*159c0*/  BSYNC.RECONVERGENT B1 ;  /* 0x0000000000017941 */ /* 0x000fea0003800200 */
.L_x_8570:
        /* <DEDUP_REMOVED lines=16> */
.L_x_8534:
[----:B------:R-:W-:Y:S01]  /*15ad0*/  SEL R11, RZ, 0x1000000, !P6 ;  /* 0x01000000ff0b7807 */ /* 0x000fe20007000000 */
[----:B------:R-:W1:Y:S01]  /*15ae0*/  LDC.64 R78, c[0x0][0x3a8] ;  /* 0x0000ea00ff4e7b82 */ /* 0x000e620000000a00 */
[----:B------:R-:W-:Y:S02]  /*15af0*/  ISETP.NE.AND P6, PT, R121, RZ, PT ;  /* 0x000000ff7900720c */ /* 0x000fe40003fc5270 */
[----:B------:R-:W-:Y:S02]  /*15b00*/  SEL R76, RZ, 0x10000, !P5 ;  /* 0x00010000ff4c7807 */ /* 0x000fe40006800000 */
[----:B------:R-:W-:Y:S02]  /*15b10*/  SEL R121, RZ, 0x100, !P4 ;  /* 0x00000100ff797807 */ /* 0x000fe40006000000 */
[----:B------:R-:W-:Y:S02]  /*15b20*/  SEL R119, RZ, 0x1000000, !P2 ;  /* 0x01000000ff777807 */ /* 0x000fe40005000000 */
[----:B------:R-:W-:-:S02]  /*15b30*/  LOP3.LUT R121, R121, R11, R76, 0xfe, !PT ;  /* 0x0000000b79797212 */ /* 0x000fc400078efe4c */
[----:B------:R-:W2:Y:S01]  /*15b40*/  LDC.64 R76, c[0x0][0x3b0] ;  /* 0x0000ec00ff4c7b82 */ /* 0x000ea20000000a00 */
[----:B------:R-:W-:Y:S02]  /*15b50*/  SEL R120, RZ, 0x10000, !P1 ;  /* 0x00010000ff787807 */ /* 0x000fe40004800000 */
[----:B------:R-:W-:-:S04]  /*15b60*/  SEL R11, RZ, 0x100, !P0 ;  /* 0x00000100ff0b7807 */ /* 0x000fc80004000000 */
[----:B------:R-:W-:Y:S02]  /*15b70*/  LOP3.LUT R11, R11, R119, R120, 0xfe, !PT ;  /* 0x000000770b0b7212 */ /* 0x000fe400078efe78 */
[----:B------:R-:W-:-:S04]  /*15b80*/  SEL R120, RZ, 0x1, !P3 ;  /* 0x00000001ff787807 */ /* 0x000fc80005800000 */
[----:B------:R-:W-:Y:S01]  /*15b90*/  LOP3.LUT R121, R121, R120, RZ, 0xfc, !PT ;  /* 0x0000007879797212 */ /* 0x000fe200078efcff */
[----:B-1----:R-:W-:Y:S01]  /*15ba0*/  IMAD.WIDE.U32 R78, R117, 0x20, R78 ;  /* 0x00000020754e7825 */ /* 0x002fe200078e004e */
[----:B------:R-:W-:-:S04]  /*15bb0*/  SEL R120, RZ, 0x1, !P6 ;  /* 0x00000001ff787807 */ /* 0x000fc80007000000 */
[----:B------:R-:W-:Y:S01]  /*15bc0*/  LOP3.LUT R120, R11, R120, RZ, 0xfc, !PT ;  /* 0x000000780b787212 */ /* 0x000fe200078efcff */
[----:B------:R1:W-:Y:S01]  /*15bd0*/  STG.E.128 desc[UR6][R78.64], R68 ;  /* 0x000000444e007986 */ /* 0x0003e2000c101d06 */
[----:B------:R-:W-:Y:S02]  /*15be0*/  IMAD.MOV.U32 R11, RZ, RZ, R118 ;  /* 0x000000ffff0b7224 */ /* 0x000fe400078e0076 */
[----:B--2---:R-:W-:Y:S01]  /*15bf0*/  IMAD.WIDE.U32 R76, R117, 0x8, R76 ;  /* 0x00000008754c7825 */ /* 0x004fe200078e004c */
[----:B------:R1:W-:Y:S04]  /*15c00*/  STG.E.128 desc[UR6][R78.64+0x10], R72 ;  /* 0x000010484e007986 */ /* 0x0003e8000c101d06 */
[----:B------:R1:W-:Y:S02]  /*15c10*/  STG.E.64 desc[UR6][R76.64], R120 ;  /* 0x000000784c007986 */ /* 0x0003e4000c101b06 */
.L_x_8492:
[----:B------:R-:W-:Y:S05]  /*15c20*/  BSYNC.RECONVERGENT B0 ;  /* 0x0000000000007941 */ /* 0x000fea0003800200 */
.L_x_8491:
[----:B-1----:R-:W-:Y:S01]  /*15c30*/  FADD.FTZ R76, RZ, R16 ;  /* 0x00000010ff4c7221 */ /* 0x002fe20000010000 */
[C---:B------:R-:W-:Y:S01]  /*15c40*/  ISETP.GE.U32.AND P3, PT, R114.reuse, 0x80, PT ;  /* 0x000000807200780c */ /* 0x040fe20003f66070 */
[----:B------:R-:W1:Y:S01]  /*15c50*/  S2UR UR5, SR_CgaCtaId ;  /* 0x00000000000579c3 */ /* 0x000e620000008800 */
        /* <DEDUP_REMOVED lines=11> */
[----:B-1----:R-:W-:-:S03]  /*15d10*/  ULEA UR4, UR5, UR4, 0x18 ;  /* 0x0000000405047291 */ /* 0x002fc6000f8ec0ff */
        /* <DEDUP_REMOVED lines=37> */
[----:B0-----:R-:W-:Y:S01]  /*15f70*/  FMUL.FTZ R76, R6, R119 ;  /* 0x00000077064c7220 */ /* 0x001fe20000410000 */
[----:B------:R-:W-:-:S03]  /*15f80*/  HFMA2 R119, -RZ, RZ, 0, 0 ;  /* 0x00000000ff777431 */ /* 0x000fc600000001ff */
[--C-:B------:R-:W-:Y:S01]  /*15f90*/  FADD.FTZ R77, R16, -R76.reuse ;  /* 0x8000004c104d7221 */ /* 0x100fe20000010000 */
[--C-:B------:R-:W-:Y:S01]  /*15fa0*/  FADD.FTZ R78, R17, -R76.reuse ;  /* 0x8000004c114e7221 */ /* 0x100fe20000010000 */
[----:B------:R-:W-:Y:S02]  /*15fb0*/  FADD.FTZ R79, R53, -R76 ;  /* 0x8000004c354f7221 */ /* 0x000fe40000010000 */
[----:B------:R-:W-:-:S04]  /*15fc0*/  FFMA.FTZ R77, R77, R77, RZ ;  /* 0x0000004d4d4d7223 */ /* 0x000fc800000100ff */
        /* <DEDUP_REMOVED lines=52> */
[----:B------:R-:W-:Y:S01]  /*16310*/  FADD.FTZ R79, R71, -R76 ;  /* 0x8000004c474f7221 */ /* 0x000fe20000010000 */
[----:B------:R-:W-:-:S03]  /*16320*/  @!P1 IMAD.MOV.U32 R119, RZ, RZ, R2 ;  /* 0x000000ffff779224 */ /* 0x000fc600078e0002 */
[----:B------:R-:W-:Y:S01]  /*16330*/  FFMA.FTZ R78, R79, R79, R78 ;  /* 0x0000004f4f4e7223 */ /* 0x000fe2000001004e */
[----:B------:R-:W-:Y:S01]  /*16340*/  FADD.FTZ R79, R72, -R76 ;  /* 0x8000004c484f7221 */ /* 0x000fe20000010000 */
[----:B------:R-:W-:Y:S03]  /*16350*/  SHFL.DOWN PT, R122, R119, 0x2, 0x1f ;  /* 0x08401f00777a7f89 */ /* 0x000fe600000e0000 */
[----:B------:R-:W-:Y:S01]  /*16360*/  FFMA.FTZ R78, R79, R79, R78 ;  /* 0x0000004f4f4e7223 */ /* 0x000fe2000001004e */
[----:B------:R-:W-:-:S04]  /*16370*/  FADD.FTZ R79, R73, -R76 ;  /* 0x8000004c494f7221 */ /* 0x000fc80000010000 */
[----:B------:R-:W-:Y:S01]  /*16380*/  FFMA.FTZ R78, R79, R79, R78 ;  /* 0x0000004f4f4e7223 */ /* 0x000fe2000001004e */
[----:B------:R-:W-:-:S04]  /*16390*/  FADD.FTZ R79, R74, -R76 ;  /* 0x8000004c4a4f7221 */ /* 0x000fc80000010000 */
[----:B------:R-:W-:Y:S01]  /*163a0*/  FFMA.FTZ R78, R79, R79, R78 ;  /* 0x0000004f4f4e7223 */ /* 0x000fe2000001004e */
[----:B------:R-:W-:-:S04]  /*163b0*/  FADD.FTZ R79, R75, -R76 ;  /* 0x8000004c4b4f7221 */ /* 0x000fc80000010000 */
        /* <DEDUP_REMOVED lines=19> */
[----:B------:R-:W-:Y:S02]  /*164f0*/  ISETP.NE.AND P0, PT, R0, RZ, PT ;  /* 0x000000ff0000720c */ /* 0x000fe40003f05270 */
[-C--:B0-----:R-:W-:Y:S02]  /*16500*/  IADD3 R76, PT, PT, R122, R119.reuse, RZ ;  /* 0x000000777a4c7210 */ /* 0x081fe40007ffe0ff */
[----:B------:R-:W-:-:S03]  /*16510*/  I2FP.F32.S32 R122, R119 ;  /* 0x00000077007a7245 */ /* 0x000fc60000201400 */
[----:B------:R-:W-:Y:S04]  /*16520*/  SHFL.DOWN PT, R119, R76, 0x1, 0x1f ;  /* 0x08201f004c777f89 */ /* 0x000fe800000e0000 */
[----:B------:R-:W0:Y:S01]  /*16530*/  @!P1 LDS.64 R78, [R120] ;  /* 0x00000000784e9984 */ /* 0x000e220000000a00 */
[----:B------:R-:W-:-:S03]  /*16540*/  PLOP3.LUT P1, PT, PT, PT, UP3, 0x40, 0x4 ;  /* 0x000000000004781c */ /* 0x000fc60003f2e838 */
[----:B0-----:R-:W0:Y:S04]  /*16550*/  SHFL.DOWN PT, R121, R78, 0x2, 0x1f ;  /* 0x08401f004e797f89 */ /* 0x001e2800000e0000 */
[----:B------:R-:W1:Y:S01]  /*16560*/  SHFL.DOWN PT, R120, R79, 0x2, 0x1f ;  /* 0x08401f004f787f89 */ /* 0x000e6200000e0000 */
[C---:B0-----:R-:W-:Y:S01]  /*16570*/  FMUL.FTZ R77, R121.reuse, R117 ;  /* 0x00000075794d7220 */ /* 0x041fe20000410000 */
[----:B------:R-:W-:-:S03]  /*16580*/  FADD.FTZ R121, -R121, R78 ;  /* 0x0000004e79797221 */ /* 0x000fc60000010100 */
[----:B------:R-:W-:Y:S01]  /*16590*/  FFMA.FTZ R123, R122, R78, R77 ;  /* 0x0000004e7a7b7223 */ /* 0x000fe2000001004d */
[----:B------:R-:W-:Y:S01]  /*165a0*/  I2FP.F32.S32 R77, R76 ;  /* 0x0000004c004d7245 */ /* 0x000fe20000201400 */
[----:B------:R-:W-:-:S03]  /*165b0*/  FMUL.FTZ R121, R121, R121 ;  /* 0x0000007979797220 */ /* 0x000fc60000410000 */
[----:B------:R-:W0:Y:S01]  /*165c0*/  MUFU.RCP R118, R77 ;  /* 0x0000004d00767308 */ /* 0x000e220000001000 */
[----:B------:R-:W-:Y:S01]  /*165d0*/  FMUL.FTZ R122, R121, R122 ;  /* 0x0000007a797a7220 */ /* 0x000fe20000410000 */
[----:B-1----:R-:W-:Y:S01]  /*165e0*/  FADD.FTZ R121, R120, R79 ;  /* 0x0000004f78797221 */ /* 0x002fe20000010000 */
[----:B------:R-:W-:Y:S01]  /*165f0*/  IMAD.IADD R120, R76, 0x1, R119 ;  /* 0x000000014c787824 */ /* 0x000fe200078e0277 */
[----:B------:R-:W-:Y:S01]  /*16600*/  I2FP.F32.S32 R119, R119 ;  /* 0x0000007700777245 */ /* 0x000fe20000201400 */
[----:B------:R-:W-:-:S03]  /*16610*/  FMUL.FTZ R122, R122, R117 ;  /* 0x000000757a7a7220 */ /* 0x000fc60000410000 */
[----:B------:R-:W-:-:S06]  /*16620*/  I2FP.F32.S32 R79, R120 ;  /* 0x00000078004f7245 */ /* 0x000fcc0000201400 */
[----:B------:R-:W1:Y:S01]  /*16630*/  MUFU.RCP R79, R79 ;  /* 0x0000004f004f7308 */ /* 0x000e620000001000 */
[C---:B0-----:R-:W-:Y:S01]  /*16640*/  FMUL.FTZ R78, R118.reuse, R123 ;  /* 0x0000007b764e7220 */ /* 0x041fe20000410000 */
[----:B------:R-:W-:-:S04]  /*16650*/  FFMA.FTZ R118, R118, R122, R121 ;  /* 0x0000007a76767223 */ /* 0x000fc80000010079 */
[----:B------:R-:W0:Y:S04]  /*16660*/  SHFL.DOWN PT, R117, R78, 0x1, 0x1f ;  /* 0x08201f004e757f89 */ /* 0x000e2800000e0000 */
[----:B------:R-:W2:Y:S01]  /*16670*/  SHFL.DOWN PT, R121, R118, 0x1, 0x1f ;  /* 0x08201f0076797f89 */ /* 0x000ea200000e0000 */
[----:B0-----:R-:W-:Y:S01]  /*16680*/  FADD.FTZ R76, R78, -R117 ;  /* 0x800000754e4c7221 */ /* 0x001fe20000010000 */
[----:B------:R-:W-:-:S03]  /*16690*/  FMUL.FTZ R120, R117, R119 ;  /* 0x0000007775787220 */ /* 0x000fc60000410000 */
[----:B------:R-:W-:Y:S01]  /*166a0*/  FMUL.FTZ R76, R76, R76 ;  /* 0x0000004c4c4c7220 */ /* 0x000fe20000410000 */
[----:B------:R-:W-:-:S03]  /*166b0*/  FFMA.FTZ R120, R77, R78, R120 ;  /* 0x0000004e4d787223 */ /* 0x000fc60000010078 */
[----:B------:R-:W-:Y:S01]  /*166c0*/  FMUL.FTZ R76, R77, R76 ;  /* 0x0000004c4d4c7220 */ /* 0x000fe20000410000 */
[----:B-1----:R-:W-:-:S03]  /*166d0*/  FMUL.FTZ R120, R79, R120 ;  /* 0x000000784f787220 */ /* 0x002fc60000410000 */
[----:B------:R-:W-:Y:S01]  /*166e0*/  FMUL.FTZ R119, R76, R119 ;  /* 0x000000774c777220 */ /* 0x000fe20000410000 */
[----:B--2---:R-:W-:Y:S02]  /*166f0*/  FADD.FTZ R76, R118, R121 ;  /* 0x00000079764c7221 */ /* 0x004fe40000010000 */
[----:B------:R-:W0:Y:S02]  /*16700*/  LDC R118, c[0x0][0x448] ;  /* 0x00011200ff767b82 */ /* 0x000e240000000800 */
[----:B------:R-:W-:Y:S02]  /*16710*/  FFMA.FTZ R117, R79, R119, R76 ;  /* 0x000000774f757223 */ /* 0x000fe4000001004c */
[----:B------:R-:W1:Y:S04]  /*16720*/  SHFL.IDX PT, R119, R120, RZ, 0x1f ;  /* 0x00001fff78777589 */ /* 0x000e6800000e0000 */
[----:B------:R-:W0:Y:S01]  /*16730*/  SHFL.IDX PT, R117, R117, RZ, 0x1f ;  /* 0x00001fff75757589 */ /* 0x000e2200000e0000 */
[----:B------:R-:W2:Y:S01]  /*16740*/  @!P0 LDC.64 R78, c[0x0][0x3c0] ;  /* 0x0000f000ff4e8b82 */ /* 0x000ea20000000a00 */
[----:B-1----:R-:W-:Y:S01]  /*16750*/  FMUL.FTZ R76, R119, R119 ;  /* 0x00000077774c7220 */ /* 0x002fe20000410000 */
[----:B0-----:R-:W-:-:S04]  /*16760*/  FFMA.FTZ R118, R117, UR14, R118 ;  /* 0x0000000e75767c23 */ /* 0x001fc80008010076 */
[----:B------:R-:W-:Y:S02]  /*16770*/  FSEL R121, R76, RZ, !P1 ;  /* 0x000000ff4c797208 */ /* 0x000fe40004800000 */
[----:B------:R-:W0:Y:S01]  /*16780*/  @!P0 LDC.64 R76, c[0x0][0x3c8] ;  /* 0x0000f200ff4c8b82 */ /* 0x000e220000000a00 */
[----:B------:R-:W-:Y:S02]  /*16790*/  MOV R117, UR10 ;  /* 0x0000000a00757c02 */ /* 0x000fe40008000f00 */
[----:B------:R-:W-:Y:S01]  /*167a0*/  FADD.FTZ R118, R118, R121 ;  /* 0x0000007976767221 */ /* 0x000fe20000010000 */
[----:B------:R-:W-:Y:S02]  /*167b0*/  IMAD.U32 R121, RZ, RZ, UR10 ;  /* 0x0000000aff797e24 */ /* 0x000fe4000f8e00ff */
[----:B--2---:R-:W-:-:S03]  /*167c0*/  @!P0 IMAD.WIDE R78, R117, 0x4, R78 ;  /* 0x00000004754e8825 */ /* 0x004fc600078e024e */
[----:B------:R-:W1:Y:S02]  /*167d0*/  MUFU.RSQ R118, R118 ;  /* 0x0000007600767308 */ /* 0x000e640000001400 */
[----:B------:R2:W-:Y:S01]  /*167e0*/  @!P0 STG.E desc[UR6][R78.64], R119 ;  /* 0x000000774e008986 */ /* 0x0005e2000c101906 */
[----:B0-----:R-:W-:-:S05]  /*167f0*/  @!P0 IMAD.WIDE R76, R121, 0x4, R76 ;  /* 0x00000004794c8825 */ /* 0x001fca00078e024c */
[----:B-1----:R2:W-:Y:S01]  /*16800*/  @!P0 STG.E desc[UR6][R76.64], R118 ;  /* 0x000000764c008986 */ /* 0x0025e2000c101906 */
[----:B------:R-:W-:-:S04]  /*16810*/  PLOP3.LUT P0, PT, PT, PT, UP3, 0x40, 0x4 ;  /* 0x000000000004781c */ /* 0x000fc80003f0e838 */
[----:B------:R-:W-:Y:S01]  /*16820*/  FSEL R117, R119, RZ, P0 ;  /* 0x000000ff77757208 */ /* 0x000fe20000000000 */
[----:B------:R-:W-:Y:S08]  /*16830*/  @!P3 BRA `(.L_x_8576) ;  /* 0x0000000000c0b947 */ /* 0x000ff00003800000 */
[--C-:B--2---:R-:W-:Y:S01]  /*16840*/  FADD.FTZ R77, R16, -R117.reuse ;  /* 0x80000075104d7221 */ /* 0x104fe20000010000 */
[----:B------:R-:W-:Y:S01]  /*16850*/  SHF.L.U32 R76, R48, 0x10, RZ ;  /* 0x00000010304c7819 */ /* 0x000fe200000006ff */
[----:B------:R-:W-:Y:S01]  /*16860*/  IMAD.U32 R78, R44, 0x10000, RZ ;  /* 0x000100002c4e7824 */ /* 0x000fe200078e00ff */
[----:B------:R-:W-:Y:S01]  /*16870*/  SHF.L.U32 R122, R15, 0x10, RZ ;  /* 0x000000100f7a7819 */ /* 0x000fe200000006ff */
[----:B------:R-:W-:Y:S01]  /*16880*/  FMUL.FTZ R77, R118, R77 ;  /* 0x0000004d764d7220 */ /* 0x000fe20000410000 */
[----:B------:R-:W-:Y:S02]  /*16890*/  IMAD.U32 R79, R8, 0x10000, RZ ;  /* 0x00010000084f7824 */ /* 0x000fe400078e00ff */
[--C-:B------:R-:W-:Y:S01]  /*168a0*/  FADD.FTZ R123, R83, -R117.reuse ;  /* 0x80000075537b7221 */ /* 0x100fe20000010000 */
[----:B------:R-:W-:Y:S02]  /*168b0*/  IMAD.U32 R120, R45, 0x10000, RZ ;  /* 0x000100002d787824 */ /* 0x000fe400078e00ff */
[----:B------:R-:W-:Y:S01]  /*168c0*/  FFMA.FTZ R119, R77, R76, R78 ;  /* 0x0000004c4d777223 */ /* 0x000fe2000001004e */
[----:B------:R-:W-:Y:S01]  /*168d0*/  FADD.FTZ R77, R17, -R117 ;  /* 0x80000075114d7221 */ /* 0x000fe20000010000 */
[----:B------:R-:W-:Y:S01]  /*168e0*/  SHF.L.U32 R78, R49, 0x10, RZ ;  /* 0x00000010314e7819 */ /* 0x000fe200000006ff */
[----:B------:R-:W-:-:S02]  /*168f0*/  IMAD.U32 R121, R46, 0x10000, RZ ;  /* 0x000100002e797824 */ /* 0x000fc400078e00ff */
[C---:B------:R-:W-:Y:S01]  /*16900*/  FMUL.FTZ R123, R118.reuse, R123 ;  /* 0x0000007b767b7220 */ /* 0x040fe20000410000 */
[----:B------:R-:W-:Y:S01]  /*16910*/  FMUL.FTZ R76, R118, R77 ;  /* 0x0000004d764c7220 */ /* 0x000fe20000410000 */
[----:B------:R-:W-:Y:S01]  /*16920*/  SHF.L.U32 R77, R9, 0x10, RZ ;  /* 0x00000010094d7819 */ /* 0x000fe200000006ff */
[----:B------:R-:W-:-:S04]  /*16930*/  IMAD.U32 R124, R84, 0x10000, RZ ;  /* 0x00010000547c7824 */ /* 0x000fc800078e00ff */
[----:B------:R-:W-:Y:S01]  /*16940*/  FFMA.FTZ R76, R76, R77, R79 ;  /* 0x0000004d4c4c7223 */ /* 0x000fe2000001004f */
[--C-:B------:R-:W-:Y:S01]  /*16950*/  FADD.FTZ R77, R18, -R117.reuse ;  /* 0x80000075124d7221 */ /* 0x100fe20000010000 */
[----:B------:R-:W-:-:S03]  /*16960*/  FADD.FTZ R79, R19, -R117 ;  /* 0x80000075134f7221 */ /* 0x000fc60000010000 */
[C---:B------:R-:W-:Y:S01]  /*16970*/  FMUL.FTZ R77, R118.reuse, R77 ;  /* 0x0000004d764d7220 */ /* 0x040fe20000410000 */
[----:B------:R-:W-:Y:S01]  /*16980*/  FMUL.FTZ R79, R118, R79 ;  /* 0x0000004f764f7220 */ /* 0x000fe20000410000 */
[----:B------:R-:W-:Y:S02]  /*16990*/  F2FP.BF16.F32.PACK_AB R76, R76, R119 ;  /* 0x000000774c4c723e */ /* 0x000fe400000010ff */
[----:B------:R-:W-:Y:S01]  /*169a0*/  FFMA.FTZ R77, R77, R78, R120 ;  /* 0x0000004e4d4d7223 */ /* 0x000fe20000010078 */
[----:B------:R-:W-:Y:S01]  /*169b0*/  SHF.L.U32 R120, R7, 0x10, RZ ;  /* 0x0000001007787819 */ /* 0x000fe200000006ff */
[----:B------:R-:W-:-:S04]  /*169c0*/  IMAD.U32 R78, R14, 0x10000, RZ ;  /* 0x000100000e4e7824 */ /* 0x000fc800078e00ff */
[----:B------:R-:W-:Y:S01]  /*169d0*/  FFMA.FTZ R120, R79, R120, R78 ;  /* 0x000000784f787223 */ /* 0x000fe2000001004e */
[----:B------:R-:W-:-:S04]  /*169e0*/  FADD.FTZ R79, R80, -R117 ;  /* 0x80000075504f7221 */ /* 0x000fc80000010000 */
        /* <DEDUP_REMOVED lines=10> */
[----:B------:R-:W-:Y:S01]  /*16a90*/  F2FP.BF16.F32.PACK_AB R78, R121, R78 ;  /* 0x0000004e794e723e */ /* 0x000fe200000010ff */
[----:B------:R-:W-:Y:S01]  /*16aa0*/  FMUL.FTZ R79, R118, R79 ;  /* 0x0000004f764f7220 */ /* 0x000fe20000410000 */
[----:B------:R-:W0:Y:S03]  /*16ab0*/  LDC.64 R120, c[0x0][0x428] ;  /* 0x00010a00ff787b82 */ /* 0x000e260000000a00 */
[----:B------:R-:W-:Y:S01]  /*16ac0*/  FFMA.FTZ R79, R79, R122, R124 ;  /* 0x0000007a4f4f7223 */ /* 0x000fe2000001007c */
[----:B------:R-:W-:Y:S01]  /*16ad0*/  SHF.L.U32 R122, R85, 0x10, RZ ;  /* 0x00000010557a7819 */ /* 0x000fe200000006ff */
[----:B------:R-:W-:-:S04]  /*16ae0*/  IMAD.U32 R124, R86, 0x10000, RZ ;  /* 0x00010000567c7824 */ /* 0x000fc800078e00ff */
[----:B------:R-:W-:-:S05]  /*16af0*/  FFMA.FTZ R122, R123, R122, R124 ;  /* 0x0000007a7b7a7223 */ /* 0x000fca000001007c */
[----:B------:R-:W-:Y:S01]  /*16b00*/  F2FP.BF16.F32.PACK_AB R79, R122, R79 ;  /* 0x0000004f7a4f723e */ /* 0x000fe200000010ff */
[C---:B0-----:R-:W-:Y:S01]  /*16b10*/  IMAD.WIDE.U32 R120, R13.reuse, 0x10, R120 ;  /* 0x000000100d787825 */ /* 0x041fe200078e0078 */
[----:B------:R-:W-:-:S04]  /*16b20*/  IADD3 R13, PT, PT, R13, 0x80, RZ ;  /* 0x000000800d0d7810 */ /* 0x000fc80007ffe0ff */
[----:B------:R0:W-:Y:S03]  /*16b30*/  STG.E.128 desc[UR6][R120.64], R76 ;  /* 0x0000004c78007986 */ /* 0x0001e6000c101d06 */
.L_x_8576:
[----:B------:R-:W-:Y:S05]  /*16b40*/  BSYNC.RECONVERGENT B0 ;  /* 0x0000000000007941 */ /* 0x000fea0003800200 */
.L_x_8575:
[----:B------:R-:W-:Y:S01]  /*16b50*/  ISETP.GE.U32.AND P0, PT, R114, 0x100, PT ;  /* 0x000001007200780c */ /* 0x000fe20003f06070 */
[----:B------:R-:W-:-:S12]  /*16b60*/  BSSY.RECONVERGENT B0, `(.L_x_8577) ;  /* 0x0000032000007945 */ /* 0x000fd80003800200 */
[----:B------:R-:W-:Y:S05]  /*16b70*/  @!P0 BRA `(.L_x_8578) ;  /* 0x0000000000c08947 */ /* 0x000fea0003800000 */
[--C-:B0-2---:R-:W-:Y:S01]  /*16b80*/  FADD.FTZ R77, R52, -R117.reuse ;  /* 0x80000075344d7221 */ /* 0x105fe20000010000 */
[----:B------:R-:W-:Y:S01]  /*16b90*/  SHF.L.U32 R78, R36, 0x10, RZ ;  /* 0x00000010244e7819 */ /* 0x000fe200000006ff */
[----:B------:R-:W-:Y:S01]  /*16ba0*/  IMAD.U32 R76, R40, 0x10000, RZ ;  /* 0x00010000284c7824 */ /* 0x000fe200078e00ff */
[----:B------:R-:W-:Y:S01]  /*16bb0*/  SHF.L.U32 R79, R88, 0x10, RZ ;  /* 0x00000010584f7819 */ /* 0x000fe200000006ff */
[----:B------:R-:W-:Y:S01]  /*16bc0*/  FMUL.FTZ R77, R118, R77 ;  /* 0x0000004d764d7220 */ /* 0x000fe20000410000 */
[----:B------:R-:W-:Y:S01]  /*16bd0*/  SHF.L.U32 R120, R37, 0x10, RZ ;  /* 0x0000001025787819 */ /* 0x000fe200000006ff */
[----:B------:R-:W-:Y:S01]  /*16be0*/  IMAD.U32 R122, R91, 0x10000, RZ ;  /* 0x000100005b7a7824 */ /* 0x000fe200078e00ff */
[----:B------:R-:W-:Y:S01]  /*16bf0*/  SHF.L.U32 R121, R38, 0x10, RZ ;  /* 0x0000001026797819 */ /* 0x000fe200000006ff */
[----:B------:R-:W-:Y:S01]  /*16c00*/  FFMA.FTZ R119, R77, R76, R78 ;  /* 0x0000004c4d777223 */ /* 0x000fe2000001004e */
[--C-:B------:R-:W-:Y:S01]  /*16c10*/  FADD.FTZ R77, R53, -R117.reuse ;  /* 0x80000075354d7221 */ /* 0x100fe20000010000 */
[----:B------:R-:W-:Y:S01]  /*16c20*/  IMAD.U32 R78, R41, 0x10000, RZ ;  /* 0x00010000294e7824 */ /* 0x000fe200078e00ff */
[----:B------:R-:W-:Y:S01]  /*16c30*/  SHF.L.U32 R124, R92, 0x10, RZ ;  /* 0x000000105c7c7819 */ /* 0x000fe200000006ff */
[----:B------:R-:W-:Y:S01]  /*16c40*/  FADD.FTZ R123, R59, -R117 ;  /* 0x800000753b7b7221 */ /* 0x000fe20000010000 */
[----:B------:R-:W-:Y:S01]  /*16c50*/  FMUL.FTZ R76, R118, R77 ;  /* 0x0000004d764c7220 */ /* 0x000fe20000410000 */
[----:B------:R-:W-:-:S02]  /*16c60*/  IMAD.U32 R77, R87, 0x10000, RZ ;  /* 0x00010000574d7824 */ /* 0x000fc400078e00ff */
[----:B------:R-:W-:Y:S02]  /*16c70*/  FMUL.FTZ R123, R118, R123 ;  /* 0x0000007b767b7220 */ /* 0x000fe40000410000 */
        /* <DEDUP_REMOVED lines=29> */
[----:B0-----:R-:W-:-:S04]  /*16e50*/  IMAD.WIDE.U32 R120, R13, 0x10, R120 ;  /* 0x000000100d787825 */ /* 0x001fc800078e0078 */
[----:B------:R-:W-:Y:S01]  /*16e60*/  VIADD R13, R13, 0x80 ;  /* 0x000000800d0d7836 */ /* 0x000fe20000000000 */
[----:B------:R1:W-:Y:S06]  /*16e70*/  STG.E.128 desc[UR6][R120.64], R76 ;  /* 0x0000004c78007986 */ /* 0x0003ec000c101d06 */
.L_x_8578:
[----:B------:R-:W-:Y:S05]  /*16e80*/  BSYNC.RECONVERGENT B0 ;  /* 0x0000000000007941 */ /* 0x000fea0003800200 */
.L_x_8577:
[----:B------:R-:W-:Y:S01]  /*16e90*/  ISETP.GE.U32.AND P0, PT, R114, 0x180, PT ;  /* 0x000001807200780c */ /* 0x000fe20003f06070 */
[----:B------:R-:W-:-:S12]  /*16ea0*/  BSSY.RECONVERGENT B0, `(.L_x_8579) ;  /* 0x0000032000007945 */ /* 0x000fd80003800200 */
[----:B------:R-:W-:Y:S05]  /*16eb0*/  @!P0 BRA `(.L_x_8580) ;  /* 0x0000000000c08947 */ /* 0x000fea0003800000 */
[--C-:B012---:R-:W-:Y:S01]  /*16ec0*/  FADD.FTZ R77, R60, -R117.reuse ;  /* 0x800000753c4d7221 */ /* 0x107fe20000010000 */
        /* <DEDUP_REMOVED lines=47> */
.L_x_8580:
[----:B------:R-:W-:Y:S05]  /*171c0*/  BSYNC.RECONVERGENT B0 ;  /* 0x0000000000007941 */ /* 0x000fea0003800200 */
.L_x_8579:
[----:B------:R-:W-:Y:S01]  /*171d0*/  ISETP.GE.U32.AND P0, PT, R114, 0x200, PT ;  /* 0x000002007200780c */ /* 0x000fe20003f06070 */
[----:B------:R-:W-:-:S12]  /*171e0*/  BSSY.RECONVERGENT B0, `(.L_x_8581) ;  /* 0x0000031000007945 */ /* 0x000fd80003800200 */
[----:B------:R-:W-:Y:S05]  /*171f0*/  @!P0 BRA `(.L_x_8582) ;  /* 0x0000000000bc8947 */ /* 0x000fea0003800000 */
[--C-:B0123--:R-:W-:Y:S01]  /*17200*/  FADD.FTZ R77, R68, -R117.reuse ;  /* 0x80000075444d7221 */ /* 0x10ffe20000010000 */
        /* <DEDUP_REMOVED lines=8> */
[----:B------:R-:W-:Y:S01]  /*17290*/  FADD.FTZ R77, R69, -R117 ;  /* 0x80000075454d7221 */ /* 0x000fe20000010000 */
[----:B------:R-:W-:Y:S01]  /*172a0*/  IMAD.U32 R78, R25, 0x10000, RZ ;  /* 0x00010000194e7824 */ /* 0x000fe200078e00ff */
[----:B------:R-:W-:-:S02]  /*172b0*/  SHF.L.U32 R124, R108, 0x10, RZ ;  /* 0x000000106c7c7819 */ /* 0x000fc400000006ff */
[----:B------:R-:W-:Y:S01]  /*172c0*/  FMUL.FTZ R76, R118, R77 ;  /* 0x0000004d764c7220 */ /* 0x000fe20000410000 */
        /* <DEDUP_REMOVED lines=19> */
[--C-:B------:R-:W-:Y:S01]  /*17400*/  FADD.FTZ R79, R74, -R117.reuse ;  /* 0x800000754a4f7221 */ /* 0x100fe20000010000 */
[----:B------:R-:W-:Y:S01]  /*17410*/  SHF.L.U32 R124, R23, 0x10, RZ ;  /* 0x00000010177c7819 */ /* 0x000fe200000006ff */
[----:B------:R-:W-:Y:S02]  /*17420*/  IMAD.U32 R122, R27, 0x10000, RZ ;  /* 0x000100001b7a7824 */ /* 0x000fe400078e00ff */
[----:B------:R-:W-:Y:S01]  /*17430*/  FADD.FTZ R117, R75, -R117 ;  /* 0x800000754b757221 */ /* 0x000fe20000010000 */
[C---:B------:R-:W-:Y:S01]  /*17440*/  FMUL.FTZ R79, R118.reuse, R79 ;  /* 0x0000004f764f7220 */ /* 0x040fe20000410000 */
[----:B------:R-:W-:Y:S02]  /*17450*/  F2FP.BF16.F32.PACK_AB R78, R123, R78 ;  /* 0x0000004e7b4e723e */ /* 0x000fe400000010ff */
[----:B------:R-:W-:Y:S01]  /*17460*/  FMUL.FTZ R117, R118, R117 ;  /* 0x0000007576757220 */ /* 0x000fe20000410000 */
[----:B------:R-:W-:Y:S01]  /*17470*/  FFMA.FTZ R79, R79, R122, R124 ;  /* 0x0000007a4f4f7223 */ /* 0x000fe2000001007c */
[----:B------:R-:W-:Y:S01]  /*17480*/  SHF.L.U32 R122, R110, 0x10, RZ ;  /* 0x000000106e7a7819 */ /* 0x000fe200000006ff */
[----:B------:R-:W-:-:S04]  /*17490*/  IMAD.U32 R118, R109, 0x10000, RZ ;  /* 0x000100006d767824 */ /* 0x000fc800078e00ff */
[----:B------:R-:W-:-:S05]  /*174a0*/  FFMA.FTZ R118, R117, R118, R122 ;  /* 0x0000007675767223 */ /* 0x000fca000001007a */
[----:B------:R-:W-:Y:S02]  /*174b0*/  F2FP.BF16.F32.PACK_AB R79, R118, R79 ;  /* 0x0000004f764f723e */ /* 0x000fe400000010ff */
[----:B------:R-:W0:Y:S02]  /*174c0*/  LDC.64 R118, c[0x0][0x428] ;  /* 0x00010a00ff767b82 */ /* 0x000e240000000a00 */
[----:B0-----:R-:W-:-:S05]  /*174d0*/  IMAD.WIDE.U32 R118, R13, 0x10, R118 ;  /* 0x000000100d767825 */ /* 0x001fca00078e0076 */
[----:B------:R4:W-:Y:S02]  /*174e0*/  STG.E.128 desc[UR6][R118.64], R76 ;  /* 0x0000004c76007986 */ /* 0x0009e4000c101d06 */
.L_x_8582:
[----:B------:R-:W-:Y:S05]  /*174f0*/  BSYNC.RECONVERGENT B0 ;  /* 0x0000000000007941 */ /* 0x000fea0003800200 */
.L_x_8581:
[----:B------:R-:W-:Y:S02]  /*17500*/  UIADD3 UR10, UPT, UPT, UR10, UR16, URZ ;  /* 0x000000100a0a7290 */ /* 0x000fe4000fffe0ff */
[----:B------:R-:W-:Y:S02]  /*17510*/  UPLOP3.LUT UP2, UPT, UPT, UPT, UP2, 0x40, 0x4 ;  /* 0x000000000004789c */ /* 0x000fe40003f4e820 */
[----:B------:R-:W-:-:S09]  /*17520*/  UISETP.GE.AND UP1, UPT, UR10, UR17, UPT ;  /* 0x000000110a00728c */ /* 0x000fd2000bf26270 */
[----:B------:R-:W-:Y:S05]  /*17530*/  BRA.U !UP1, `(.L_x_8583) ;  /* 0xfffffe9909707547 */ /* 0x000fea000b83ffff */
[----:B------:R-:W-:Y:S05]  /*17540*/  EXIT ;  /* 0x000000000000794d */ /* 0x000fea0003800000 */
.L_x_8584:
        /* <DEDUP_REMOVED lines=11> */
.L_x_27254:


//--------------------- .text._ZN10layer_norm13ln_fwd_kernelINS_13Kernel_traitsI13__nv_bfloat16S2_fS2_fjLj4096ELj1ELj1ELj4ELj16ENS_18Kernel_traits_baseILj4096ES2_S2_fS2_fjLj128EEEEELb1ELb0ELb0ELb1EEEvNS_9FwdParamsE --------------------------
	.section	.text._ZN10layer_norm13ln_fwd_kernelINS_13Kernel_traitsI13__nv_bfloat16S2_fS2_fjLj4096ELj1ELj1ELj4ELj16ENS_18Kernel_traits_baseILj4096ES2_S2_fS2_fjLj128EEEEELb1ELb0ELb0ELb1EEEvNS_9FwdParamsE,"ax",@progbits
	.align	128
        .global         _ZN10layer_norm13ln_fwd_kernelINS_13Kernel_traitsI13__nv_bfloat16S2_fS2_fjLj4096ELj1ELj1ELj4ELj16ENS_18Kernel_traits_baseILj4096ES2_S2_fS2_fjLj128EEEEELb1ELb0ELb0ELb1EEEvNS_9FwdParamsE
        .type           _ZN10layer_norm13ln_fwd_kernelINS_13Kernel_traitsI13__nv_bfloat16S2_fS2_fjLj4096ELj1ELj1ELj4ELj16ENS_18Kernel_traits_baseILj4096ES2_S2_fS2_fjLj128EEEEELb1ELb0ELb0ELb1EEEvNS_9FwdParamsE,@function
        .size           _ZN10layer_norm13ln_fwd_kernelINS_13Kernel_traitsI13__nv_bfloat16S2_fS2_fjLj4096ELj1ELj1ELj4ELj16ENS_18Kernel_traits_baseILj4096ES2_S2_fS2_fjLj128EEEEELb1ELb0ELb0ELb1EEEvNS_9FwdParamsE,(.L_x_27255 - _ZN10layer_norm13ln_fwd_kernelINS_13Kernel_traitsI13__nv_bfloat16S2_fS2_fjLj4096ELj1ELj1ELj4ELj16ENS_18Kernel_traits_baseILj4096ES2_S2_fS2_fjLj128EEEEELb1ELb0ELb0ELb1EEEvNS_9FwdParamsE)
        .other          _ZN10layer_norm13ln_fwd_kernelINS_13Kernel_traitsI13__nv_bfloat16S2_fS2_fjLj4096ELj1ELj1ELj4ELj16ENS_18Kernel_traits_baseILj4096ES2_S2_fS2_fjLj128EEEEELb1ELb0ELb0ELb1EEEvNS_9FwdParamsE,@"STO_CUDA_ENTRY STV_DEFAULT"
_ZN10layer_norm13ln_fwd_kernelINS_13Kernel_traitsI13__nv_bfloat16S2_fS2_fjLj4096ELj1ELj1ELj4ELj16ENS_18Kernel_traits_baseILj4096ES2_S2_fS2_fjLj128EEEEELb1ELb0ELb0ELb1EEEvNS_9FwdParamsE:
.text._ZN10layer_norm13ln_fwd_kernelINS_13Kernel_traitsI13__nv_bfloat16S2_fS2_fjLj4096ELj1ELj1ELj4ELj16ENS_18Kernel_traits_baseILj4096ES2_S2_fS2_fjLj128EEEEELb1ELb0ELb0ELb1EEEvNS_9FwdParamsE:
        /* <DEDUP_REMOVED lines=10> */
[----:B---3--:R-:W-:-:S07]  /*00a0*/  IMAD.U32 R2, RZ, RZ, UR10 ;  /* 0x0000000aff027e24 */ /* 0x008fce000f8e00ff */
[----:B------:R-:W4:Y:S01]  /*00b0*/  LDC R89, c[0x0][0x45c] ;  /* 0x00011700ff597b82 */ /* 0x000f220000000800 */
[----:B------:R-:W-:Y:S02]  /*00c0*/  IMAD.U32 R3, RZ, RZ, UR11 ;  /* 0x0000000bff037e24 */ /* 0x000fe4000f8e00ff */
[----:B-1----:R-:W-:-:S04]  /*00d0*/  IMAD.WIDE.U32 R6, R0, 0x10, R6 ;  /* 0x0000001000067825 */ /* 0x002fc800078e0006 */
[----:B--2---:R-:W5:Y:S01]  /*00e0*/  @P1 LDG.E.64 R2, desc[UR8][R2.64] ;  /* 0x0000000802021981 */ /* 0x004f62000c1e1b00 */
[----:B0-----:R-:W-:Y:S01]  /*00f0*/  ISETP.NE.U32.AND P0, PT, RZ, UR4, PT ;  /* 0x00000004ff007c0c */ /* 0x001fe2000bf05070 */
        /* <DEDUP_REMOVED lines=17> */
[----:B------:R-:W0:Y:S01]  /*0210*/  LDC R74, c[0x0][0x360] ;  /* 0x0000d800ff4a7b82 */ /* 0x000e220000000800 */
[----:B---3-5:R-:W-:Y:S01]  /*0220*/  @P1 IADD3 R88, P2, PT, R4, R7, RZ ;  /* 0x0000000704581210 */ /* 0x028fe20007f5e0ff */
[----:B------:R-:W1:Y:S01]  /*0230*/  LDCU.64 UR4, c[0x0][0x3e0] ;  /* 0x00007c00ff0477ac */ /* 0x000e620008000a00 */
[----:B------:R-:W-:Y:S01]  /*0240*/  @P1 R2UR UR11, R3 ;  /* 0x00000000030b12ca */ /* 0x000fe200000e0000 */
[--C-:B------:R-:W-:Y:S01]  /*0250*/  @P0 IMAD.MOV.U32 R18, RZ, RZ, R13.reuse ;  /* 0x000000ffff120224 */ /* 0x100fe200078e000d */
[----:B------:R-:W-:Y:S01]  /*0260*/  @P1 IADD3.X R89, PT, PT, RZ, R5, RZ, P2, !PT ;  /* 0x00000005ff591210 */ /* 0x000fe200017fe4ff */
[--C-:B------:R-:W-:Y:S01]  /*0270*/  @P0 IMAD.MOV.U32 R19, RZ, RZ, R12.reuse ;  /* 0x000000ffff130224 */ /* 0x100fe200078e000c */
[----:B------:R-:W-:Y:S01]  /*0280*/  @P1 R2UR UR10, R2 ;  /* 0x00000000020a12ca */ /* 0x000fe200000e0000 */
[----:B------:R-:W-:Y:S01]  /*0290*/  @!P0 IMAD.MOV.U32 R18, RZ, RZ, R13 ;  /* 0x000000ffff128224 */ /* 0x000fe200078e000d */
[--C-:B------:R-:W-:Y:S01]  /*02a0*/  SHF.R.U64 R75, R88, 0x2, R89.reuse ;  /* 0x00000002584b7819 */ /* 0x100fe20000001259 */
[----:B------:R-:W-:Y:S01]  /*02b0*/  @!P0 IMAD.MOV.U32 R19, RZ, RZ, R12 ;  /* 0x000000ffff138224 */ /* 0x000fe200078e000c */
[----:B------:R-:W-:Y:S01]  /*02c0*/  SHF.R.U32.HI R73, RZ, 0x2, R89 ;  /* 0x00000002ff497819 */ /* 0x000fe20000011659 */
[--C-:B------:R-:W-:Y:S01]  /*02d0*/  @P0 IMAD.MOV.U32 R13, RZ, RZ, R9.reuse ;  /* 0x000000ffff0d0224 */ /* 0x100fe200078e0009 */
[-C--:B------:R-:W-:Y:S01]  /*02e0*/  @P0 MOV R16, R14.reuse ;  /* 0x0000000e00100202 */ /* 0x080fe20000000f00 */
[C---:B------:R-:W-:Y:S01]  /*02f0*/  IMAD.HI.U32 R2, R75.reuse, -0x2daee0ad, RZ ;  /* 0xd2511f534b027827 */ /* 0x040fe200078e00ff */
[----:B------:R-:W-:Y:S01]  /*0300*/  @!P0 MOV R16, R14 ;  /* 0x0000000e00108202 */ /* 0x000fe20000000f00 */
[----:B------:R-:W-:Y:S01]  /*0310*/  UIADD3 UR21, UPT, UPT, UR11, -0x4498517b, URZ ;  /* 0xbb67ae850b157890 */ /* 0x000fe2000fffe0ff */
[-C--:B------:R-:W-:Y:S01]  /*0320*/  @P0 MOV R12, R10.reuse ;  /* 0x0000000a000c0202 */ /* 0x080fe20000000f00 */
[----:B------:R-:W-:Y:S01]  /*0330*/  IMAD R6, R75, -0x2daee0ad, RZ ;  /* 0xd2511f534b067824 */ /* 0x000fe200078e02ff */
[----:B------:R-:W-:Y:S01]  /*0340*/  LOP3.LUT R2, R2, UR11, RZ, 0x3c, !PT ;  /* 0x0000000b02027c12 */ /* 0x000fe2000f8e3cff */
[----:B------:R-:W-:Y:S01]  /*0350*/  UIADD3 UR20, UPT, UPT, UR10, -0x61c88647, URZ ;  /* 0x9e3779b90a147890 */ /* 0x000fe2000fffe0ff */
[--C-:B------:R-:W-:Y:S01]  /*0360*/  @P0 IMAD.MOV.U32 R14, RZ, RZ, R8.reuse ;  /* 0x000000ffff0e0224 */ /* 0x100fe200078e0008 */
[----:B------:R-:W-:Y:S01]  /*0370*/  UIADD3 UR23, UPT, UPT, UR11, 0x76cf5d0a, URZ ;  /* 0x76cf5d0a0b177890 */ /* 0x000fe2000fffe0ff */
[----:B------:R-:W-:Y:S01]  /*0380*/  @!P0 IMAD.MOV.U32 R14, RZ, RZ, R8 ;  /* 0x000000ffff0e8224 */ /* 0x000fe200078e0008 */
[----:B------:R-:W-:Y:S01]  /*0390*/  UIADD3 UR22, UPT, UPT, UR10, 0x3c6ef372, URZ ;  /* 0x3c6ef3720a167890 */ /* 0x000fe2000fffe0ff */
[----:B0-----:R-:W-:Y:S01]  /*03a0*/  IMAD R74, R74, UR16, R0 ;  /* 0x000000104a4a7c24 */ /* 0x001fe2000f8e0200 */
[----:B------:R-:W-:Y:S01]  /*03b0*/  UIADD3 UR24, UPT, UPT, UR10, -0x255992d5, URZ ;  /* 0xdaa66d2b0a187890 */ /* 0x000fe2000fffe0ff */
[----:B------:R-:W-:Y:S01]  /*03c0*/  IMAD.HI.U32 R3, R2, -0x326172a9, RZ ;  /* 0xcd9e8d5702037827 */ /* 0x000fe200078e00ff */
[----:B------:R-:W-:Y:S01]  /*03d0*/  UIADD3 UR25, UPT, UPT, UR11, 0x32370b8f, URZ ;  /* 0x32370b8f0b197890 */ /* 0x000fe2000fffe0ff */
[----:B------:R-:W-:Y:S01]  /*03e0*/  @!P0 MOV R12, R10 ;  /* 0x0000000a000c8202 */ /* 0x000fe20000000f00 */
[----:B------:R-:W-:Y:S01]  /*03f0*/  UIADD3 UR27, UPT, UPT, UR11, -0x126145ec, URZ ;  /* 0xed9eba140b1b7890 */ /* 0x000fe2000fffe0ff */
[C---:B------:R-:W-:Y:S01]  /*0400*/  IMAD.HI.U32 R0, R74.reuse, -0x326172a9, RZ ;  /* 0xcd9e8d574a007827 */ /* 0x040fe200078e00ff */
[----:B------:R-:W-:Y:S01]  /*0410*/  UIADD3 UR26, UPT, UPT, UR10, 0x78dde6e4, URZ ;  /* 0x78dde6e40a1a7890 */ /* 0x000fe2000fffe0ff */
[----:B------:R-:W-:Y:S01]  /*0420*/  @!P0 CS2R R66, SRZ ;  /* 0x0000000000428805 */ /* 0x000fe2000001ff00 */
[----:B------:R-:W-:Y:S01]  /*0430*/  UIADD3 UR28, UPT, UPT, UR10, 0x1715609d, URZ ;  /* 0x1715609d0a1c7890 */ /* 0x000fe2000fffe0ff */
[----:B------:R-:W-:Y:S01]  /*0440*/  IMAD R4, R74, -0x326172a9, RZ ;  /* 0xcd9e8d574a047824 */ /* 0x000fe200078e02ff */
[----:B------:R-:W-:Y:S01]  /*0450*/  LOP3.LUT R0, R73, UR10, R0, 0x96, !PT ;  /* 0x0000000a49007c12 */ /* 0x000fe2000f8e9600 */
[----:B------:R-:W-:Y:S01]  /*0460*/  IMAD R7, R2, -0x326172a9, RZ ;  /* 0xcd9e8d5702077824 */ /* 0x000fe200078e02ff */
[----:B------:R-:W-:Y:S01]  /*0470*/  UIADD3 UR29, UPT, UPT, UR11, -0x56f99767, URZ ;  /* 0xa90668990b1d7890 */ /* 0x000fe2000fffe0ff */
[----:B------:R-:W-:Y:S01]  /*0480*/  @!P0 IMAD.MOV.U32 R13, RZ, RZ, R9 ;  /* 0x000000ffff0d8224 */ /* 0x000fe200078e0009 */
        /* <DEDUP_REMOVED lines=14> */
[----:B------:R-:W-:Y:S01]  /*0570*/  @!P0 CS2R R60, SRZ ;  /* 0x00000000003c8805 */ /* 0x000fe2000001ff00 */
        /* <DEDUP_REMOVED lines=12> */
[----:B------:R-:W-:Y:S01]  /*0640*/  IMAD R7, R0, -0x2daee0ad, RZ ;  /* 0xd2511f5300077824 */ /* 0x000fe200078e02ff */
[----:B------:R-:W-:Y:S01]  /*0650*/  LOP3.LUT R3, R6, UR25, R3, 0x96, !PT ;  /* 0x0000001906037c12 */ /* 0x000fe2000f8e9603 */
[----:B------:R-:W-:Y:S01]  /*0660*/  IMAD.HI.U32 R6, R2, -0x2daee0ad, RZ ;  /* 0xd2511f5302067827 */ /* 0x000fe200078e00ff */
[----:B------:R-:W-:Y:S01]  /*0670*/  UIADD3 UR36, UPT, UPT, UR10, -0x700cb87f, URZ ;  /* 0x8ff347810a247890 */ /* 0x000fe2000fffe0ff */
[----:B------:R-:W-:Y:S01]  /*0680*/  @!P0 CS2R R52, SRZ ;  /* 0x0000000000348805 */ /* 0x000fe2000001ff00 */
[----:B------:R-:W-:Y:S01]  /*0690*/  UIADD3 UR37, UPT, UPT, UR11, -0x695add53, URZ ;  /* 0x96a522ad0b257890 */ /* 0x000fe2000fffe0ff */
[----:B------:R-:W-:Y:S01]  /*06a0*/  IMAD R5, R4, -0x326172a9, RZ ;  /* 0xcd9e8d5704057824 */ /* 0x000fe200078e02ff */
[----:B------:R-:W-:Y:S01]  /*06b0*/  LOP3.LUT R6, R7, UR27, R6, 0x96, !PT ;  /* 0x0000001b07067c12 */ /* 0x000fe2000f8e9606 */
[----:B------:R-:W-:Y:S01]  /*06c0*/  IMAD.HI.U32 R0, R3, -0x326172a9, RZ ;  /* 0xcd9e8d5703007827 */ /* 0x000fe200078e00ff */
[----:B------:R-:W-:Y:S01]  /*06d0*/  LOP3.LUT R88, R88, 0x3, RZ, 0xc0, !PT ;  /* 0x0000000358587812 */ /* 0x000fe200078ec0ff */
[----:B------:R-:W-:Y:S01]  /*06e0*/  UISETP.NE.AND.EX UP0, UPT, UR5, URZ, UPT, UP0 ;  /* 0x000000ff0500728c */ /* 0x000fe2000bf05300 */
[----:B------:R-:W-:Y:S01]  /*06f0*/  PRMT R95, R15, 0x7632, R95 ;  /* 0x000076320f5f7816 */ /* 0x000fe2000000005f */
[----:B------:R-:W-:Y:S01]  /*0700*/  IMAD R4, R3, -0x326172a9, RZ ;  /* 0xcd9e8d5703047824 */ /* 0x000fe200078e02ff */
[----:B------:R-:W-:Y:S01]  /*0710*/  LOP3.LUT R0, R5, UR26, R0, 0x96, !PT ;  /* 0x0000001a05007c12 */ /* 0x000fe2000f8e9600 */
[----:B------:R-:W-:Y:S01]  /*0720*/  IMAD.HI.U32 R3, R6, -0x326172a9, RZ ;  /* 0xcd9e8d5706037827 */ /* 0x000fe200078e00ff */
[----:B------:R-:W-:Y:S01]  /*0730*/  PRMT R87, R16, 0x7632, R87 ;  /* 0x0000763210577816 */ /* 0x000fe20000000057 */
[----:B------:R-:W-:Y:S01]  /*0740*/  UPLOP3.LUT UP2, UPT, UPT, UPT, UPT, 0x40, 0x4 ;  /* 0x000000000004789c */ /* 0x000fe20003f4e870 */
[----:B------:R-:W-:Y:S01]  /*0750*/  PRMT R78, R18, 0x7632, R78 ;  /* 0x00007632124e7816 */ /* 0x000fe2000000004e */
[----:B------:R-:W-:Y:S01]  /*0760*/  IMAD R5, R2, -0x2daee0ad, RZ ;  /* 0xd2511f5302057824 */ /* 0x000fe200078e02ff */
[----:B------:R-:W-:Y:S01]  /*0770*/  LOP3.LUT R3, R4, UR28, R3, 0x96, !PT ;  /* 0x0000001c04037c12 */ /* 0x000fe2000f8e9603 */
[C---:B------:R-:W-:Y:S01]  /*0780*/  IMAD.HI.U32 R2, R0.reuse, -0x2daee0ad, RZ ;  /* 0xd2511f5300027827 */ /* 0x040fe200078e00ff */
        /* <DEDUP_REMOVED lines=11> */
[----:B------:R-:W-:Y:S01]  /*0840*/  IMAD.HI.U32 R0, R2, -0x326172a9, RZ ;  /* 0xcd9e8d5702007827 */ /* 0x000fe200078e00ff */
[----:B------:R-:W-:Y:S01]  /*0850*/  PRMT R97, R14, 0x7632, R97 ;  /* 0x000076320e617816 */ /* 0x000fe20000000061 */
[----:B------:R-:W3:Y:S01]  /*0860*/  LDCU UR18, c[0x0][0x388] ;  /* 0x00007100ff1277ac */ /* 0x000ee20008000800 */
[----:B------:R-:W-:Y:S01]  /*0870*/  PRMT R96, R67, 0x7632, R96 ;  /* 0x0000763243607816 */ /* 0x000fe20000000060 */
[----:B------:R-:W-:Y:S01]  /*0880*/  IMAD R6, R3, -0x2daee0ad, RZ ;  /* 0xd2511f5303067824 */ /* 0x000fe200078e02ff */
[----:B------:R-:W-:Y:S01]  /*0890*/  LOP3.LUT R0, R5, UR30, R0, 0x96, !PT ;  /* 0x0000001e05007c12 */ /* 0x000fe2000f8e9600 */
[----:B------:R-:W-:Y:S01]  /*08a0*/  IMAD R5, R2, -0x326172a9, RZ ;  /* 0xcd9e8d5702057824 */ /* 0x000fe200078e02ff */
[----:B------:R-:W-:Y:S01]  /*08b0*/  PRMT R94, R66, 0x7632, R94 ;  /* 0x00007632425e7816 */ /* 0x000fe2000000005e */
[----:B------:R-:W-:Y:S01]  /*08c0*/  IMAD.HI.U32 R2, R4, -0x326172a9, RZ ;  /* 0xcd9e8d5704027827 */ /* 0x000fe200078e00ff */
[----:B------:R-:W-:Y:S01]  /*08d0*/  PRMT R79, R65, 0x7632, R79 ;  /* 0x00007632414f7816 */ /* 0x000fe2000000004f */
[----:B------:R-:W4:Y:S01]  /*08e0*/  LDCU UR19, c[0x0][0x400] ;  /* 0x00008000ff1377ac */ /* 0x000f220008000800 */
[----:B------:R-:W-:Y:S01]  /*08f0*/  PRMT R77, R64, 0x7632, R77 ;  /* 0x00007632404d7816 */ /* 0x000fe2000000004d */
[C---:B------:R-:W-:Y:S01]  /*0900*/  IMAD.HI.U32 R3, R0.reuse, -0x2daee0ad, RZ ;  /* 0xd2511f5300037827 */ /* 0x040fe200078e00ff */
[----:B------:R-:W-:Y:S01]  /*0910*/  LOP3.LUT R2, R5, UR32, R2, 0x96, !PT ;  /* 0x0000002005027c12 */ /* 0x000fe2000f8e9602 */
[----:B------:R-:W1:Y:S01]  /*0920*/  LDCU.64 UR12, c[0x0][0x3a0] ;  /* 0x00007400ff0c77ac */ /* 0x000e620008000a00 */
[----:B------:R-:W-:Y:S01]  /*0930*/  PRMT R104, R63, 0x7632, R104 ;  /* 0x000076323f687816 */ /* 0x000fe20000000068 */
[----:B------:R-:W-:Y:S01]  /*0940*/  IMAD R7, R0, -0x2daee0ad, RZ ;  /* 0xd2511f5300077824 */ /* 0x000fe200078e02ff */
[----:B------:R-:W-:Y:S01]  /*0950*/  LOP3.LUT R3, R6, UR33, R3, 0x96, !PT ;  /* 0x0000002106037c12 */ /* 0x000fe2000f8e9603 */
[----:B------:R-:W-:Y:S01]  /*0960*/  IMAD.HI.U32 R6, R2, -0x2daee0ad, RZ ;  /* 0xd2511f5302067827 */ /* 0x000fe200078e00ff */
[----:B------:R-:W-:Y:S01]  /*0970*/  PRMT R102, R62, 0x7632, R102 ;  /* 0x000076323e667816 */ /* 0x000fe20000000066 */
[----:B------:R-:W1:Y:S01]  /*0980*/  LDCU.64 UR14, c[0x0][0x380] ;  /* 0x00007000ff0e77ac */ /* 0x000e620008000a00 */
[----:B------:R-:W-:Y:S01]  /*0990*/  PRMT R100, R61, 0x7632, R100 ;  /* 0x000076323d647816 */ /* 0x000fe20000000064 */
[----:B------:R-:W-:Y:S01]  /*09a0*/  IMAD R5, R4, -0x326172a9, RZ ;  /* 0xcd9e8d5704057824 */ /* 0x000fe200078e02ff */
[----:B------:R-:W-:Y:S01]  /*09b0*/  LOP3.LUT R28, R7, UR35, R6, 0x96, !PT ;  /* 0x00000023071c7c12 */ /* 0x000fe2000f8e9606 */
[C---:B------:R-:W-:Y:S01]  /*09c0*/  IMAD.HI.U32 R0, R3.reuse, -0x326172a9, RZ ;  /* 0xcd9e8d5703007827 */ /* 0x040fe200078e00ff */
[-C--:B------:R-:W-:Y:S01]  /*09d0*/  @P0 MOV R7, R27.reuse ;  /* 0x0000001b00070202 */ /* 0x080fe20000000f00 */
[----:B0-----:R-:W-:Y:S01]  /*09e0*/  UISETP.NE.AND UP3, UPT, UR4, URZ, UPT ;  /* 0x000000ff0400728c */ /* 0x001fe2000bf65270 */
[----:B------:R-:W-:Y:S01]  /*09f0*/  @P0 MOV R4, R22 ;  /* 0x0000001600040202 */ /* 0x000fe20000000f00 */
[----:B------:R-:W-:Y:S01]  /*0a00*/  IMAD R3, R3, -0x326172a9, RZ ;  /* 0xcd9e8d5703037824 */ /* 0x000fe200078e02ff */
[----:B------:R-:W-:Y:S01]  /*0a10*/  LOP3.LUT R82, R5, UR34, R0, 0x96, !PT ;  /* 0x0000002205527c12 */ /* 0x000fe2000f8e9600 */
[----:B------:R-:W-:Y:S01]  /*0a20*/  IMAD.HI.U32 R72, R28, -0x326172a9, RZ ;  /* 0xcd9e8d571c487827 */ /* 0x000fe200078e00ff */
[----:B------:R-:W-:-:S02]  /*0a30*/  @!P0 MOV R7, R27 ;  /* 0x0000001b00078202 */ /* 0x000fc40000000f00 */
[----:B------:R-:W-:Y:S01]  /*0a40*/  @!P0 MOV R4, R22 ;  /* 0x0000001600048202 */ /* 0x000fe20000000f00 */
[----:B------:R-:W-:Y:S01]  /*0a50*/  IMAD R2, R2, -0x2daee0ad, RZ ;  /* 0xd2511f5302027824 */ /* 0x000fe200078e02ff */
[----:B------:R-:W-:Y:S01]  /*0a60*/  LOP3.LUT R72, R3, UR36, R72, 0x96, !PT ;  /* 0x0000002403487c12 */ /* 0x000fe2000f8e9648 */
[----:B------:R-:W-:Y:S01]  /*0a70*/  IMAD.HI.U32 R17, R82, -0x2daee0ad, RZ ;  /* 0xd2511f5352117827 */ /* 0x000fe200078e00ff */
[----:B------:R-:W-:Y:S02]  /*0a80*/  PRMT R114, R7, 0x7632, R114 ;  /* 0x0000763207727816 */ /* 0x000fe40000000072 */
[----:B------:R-:W-:Y:S01]  /*0a90*/  PRMT R120, R4, 0x7632, R120 ;  /* 0x0000763204787816 */ /* 0x000fe20000000078 */
[----:B------:R-:W-:Y:S01]  /*0aa0*/  @P0 IMAD.MOV.U32 R9, RZ, RZ, R25 ;  /* 0x000000ffff090224 */ /* 0x000fe200078e0019 */
[----:B------:R-:W-:Y:S01]  /*0ab0*/  LOP3.LUT R17, R2, UR37, R17, 0x96, !PT ;  /* 0x0000002502117c12 */ /* 0x000fe2000f8e9611 */
        /* <DEDUP_REMOVED lines=9> */
[----:B------:R-:W-:Y:S01]  /*0b50*/  @!P0 MOV R10, R24 ;  /* 0x00000018000a8202 */ /* 0x000fe20000000f00 */
        /* <DEDUP_REMOVED lines=17> */
[----:B------:R-:W-:Y:S02]  /*0c70*/  PRMT R119, R53, 0x7632, R119 ;  /* 0x0000763235777816 */ /* 0x000fe40000000077 */
[----:B-1234-:R-:W-:-:S07]  /*0c80*/  PRMT R117, R52, 0x7632, R117 ;  /* 0x0000763234757816 */ /* 0x01efce0000000075 */
.L_x_8784:
[----:B0-----:R-:W0:Y:S01]  /*0c90*/  @UP0 LDCU.64 UR4, c[0x0][0x3e0] ;  /* 0x00007c00ff0407ac */ /* 0x001e220008000a00 */
[----:B------:R-:W1:Y:S01]  /*0ca0*/  S2R R111, SR_TID.X ;  /* 0x00000000006f7919 */ /* 0x000e620000002100 */
[----:B------:R-:W2:Y:S01]  /*0cb0*/  LDC.64 R90, c[0x0][0x390] ;  /* 0x0000e400ff5a7b82 */ /* 0x000ea20000000a00 */
[----:B------:R-:W-:Y:S01]  /*0cc0*/  PLOP3.LUT P0, PT, PT, PT, UP0, 0x80, 0x8 ;  /* 0x000000000008781c */ /* 0x000fe20003f0f008 */
[----:B0-----:R-:W-:-:S06]  /*0cd0*/  @UP0 UIMAD.WIDE UR4, UR16, 0x2, UR4 ;  /* 0x00000002100408a5 */ /* 0x001fcc000f8e0204 */
[----:B------:R-:W-:Y:S01]  /*0ce0*/  MOV R20, UR4 ;  /* 0x0000000400147c02 */ /* 0x000fe20008000f00 */
[----:B------:R-:W-:Y:S01]  /*0cf0*/  UIMAD UR4, UR16, UR18, URZ ;  /* 0x00000012100472a4 */ /* 0x000fe2000f8e02ff */
[----:B------:R-:W-:-:S03]  /*0d00*/  IMAD.U32 R21, RZ, RZ, UR5 ;  /* 0x00000005ff157e24 */ /* 0x000fc6000f8e00ff */
[----:B------:R-:W-:Y:S02]  /*0d10*/  USHF.R.S32.HI UR5, URZ, 0x1f, UR4 ;  /* 0x0000001fff057899 */ /* 0x000fe40008011404 */
[----:B------:R2:W3:Y:S02]  /*0d20*/  @P0 LDG.E.U16 R24, desc[UR8][R20.64] ;  /* 0x0000000814180981 */ /* 0x0004e4000c1e1500 */
[----:B------:R-:W-:-:S06]  /*0d30*/  ULEA.HI UR5, UR5, UR4, URZ, 0x3 ;  /* 0x0000000405057291 */ /* 0x000fcc000f8f18ff */
[----:B------:R-:W-:-:S05]  /*0d40*/  IMAD.U32 R80, RZ, RZ, UR5 ;  /* 0x00000005ff507e24 */ /* 0x000fca000f8e00ff */
[----:B-1----:R-:W-:-:S05]  /*0d50*/  LEA.HI.SX32 R80, R80, R111, 0x1d ;  /* 0x0000006f50507211 */ /* 0x002fca00078feaff */
[----:B--2---:R-:W-:-:S06]  /*0d60*/  IMAD.WIDE.U32 R20, R80, 0x10, R90 ;  /* 0x0000001050147825 */ /* 0x004fcc00078e005a */
[----:B------:R-:W5:Y:S01]  /*0d70*/  LDG.E.128 R20, desc[UR8][R20.64] ;  /* 0x0000000814147981 */ /* 0x000f62000c1e1d00 */
[----:B------:R-:W-:Y:S01]  /*0d80*/  PLOP3.LUT P0, PT, PT, PT, UP0, 0x80, 0x8 ;  /* 0x000000000008781c */ /* 0x000fe20003f0f008 */
[----:B------:R-:W-:Y:S01]  /*0d90*/  UISETP.NE.U32.AND UP1, UPT, UR12, URZ, UPT ;  /* 0x000000ff0c00728c */ /* 0x000fe2000bf25070 */
[----:B------:R-:W-:Y:S01]  /*0da0*/  HFMA2 R81, -RZ, RZ, 0.1171875, 0 ;  /* 0x2f800000ff517431 */ /* 0x000fe200000001ff */
[----:B------:R-:W-:Y:S02]  /*0db0*/  UMOV UR17, 0x3f800000 ;  /* 0x3f80000000117882 */ /* 0x000fe40000000000 */
[----:B------:R-:W-:-:S08]  /*0dc0*/  UISETP.NE.AND.EX UP1, UPT, UR13, URZ, UPT, UP1 ;  /* 0x000000ff0d00728c */ /* 0x000fd0000bf25310 */
[----:B---3--:R-:W-:-:S13]  /*0dd0*/  @P0 R2UR UR4, R24 ;  /* 0x00000000180402ca */ /* 0x008fda00000e0000 */
[----:B------:R-:W-:Y:S01]  /*0de0*/  @UP0 USHF.L.U32 UR17, UR4, 0x10, URZ ;  /* 0x0000001004110899 */ /* 0x000fe200080006ff */
[----:B------:R-:W-:Y:S11]  /*0df0*/  BRA.U !UP1, `(.L_x_8585) ;  /* 0x0000002509d07547 */ /* 0x000ff6000b800000 */
[----:B------:R-:W0:Y:S01]  /*0e00*/  LDC.64 R44, c[0x0][0x3a0] ;  /* 0x0000e800ff2c7b82 */ /* 0x000e220000000a00 */
[----:B------:R-:W-:Y:S01]  /*0e10*/  ISETP.NE.AND P0, PT, R88, 0x1, PT ;  /* 0x000000015800780c */ /* 0x000fe20003f05270 */
[----:B------:R-:W-:Y:S01]  /*0e20*/  IMAD.MOV.U32 R26, RZ, RZ, 0x2 ;  /* 0x00000002ff1a7424 */ /* 0x000fe200078e00ff */
[----:B------:R-:W-:Y:S01]  /*0e30*/  MOV R24, R82 ;  /* 0x0000005200187202 */ /* 0x000fe20000000f00 */
[----:B------:R-:W-:Y:S02]  /*0e40*/  IMAD.MOV.U32 R25, RZ, RZ, R0 ;  /* 0x000000ffff197224 */ /* 0x000fe400078e0000 */
[----:B0-----:R-:W-:-:S05]  /*0e50*/  IMAD.WIDE.U32 R44, R80, 0x20, R44 ;  /* 0x00000020502c7825 */ /* 0x001fca00078e002c */
[----:B------:R0:W5:Y:S04]  /*0e60*/  LDG.E.128 R48, desc[UR8][R44.64] ;  /* 0x000000082c307981 */ /* 0x000168000c1e1d00 */
[----:B------:R-:W5:Y:S01]  /*0e70*/  LDG.E.128 R44, desc[UR8][R44.64+0x10] ;  /* 0x000010082c2c7981 */ /* 0x000f62000c1e1d00 */
[----:B0-----:R-:W-:Y:S05]  /*0e80*/  @!P0 BRA `(.L_x_8586) ;  /* 0x0000000400108947 */ /* 0x001fea0003800000 */
[----:B------:R-:W-:-:S05]  /*0e90*/  IMAD.MOV.U32 R25, RZ, RZ, 0x2 ;  /* 0x00000002ff197424 */ /* 0x000fca00078e00ff */
[----:B------:R-:W-:-:S05]  /*0ea0*/  VIADDMNMX.U32 R24, R88, 0xfffffffe, R25, PT ;  /* 0xfffffffe58187846 */ /* 0x000fca0003800019 */
[----:B------:R-:W-:-:S04]  /*0eb0*/  IMAD.SHL.U32 R26, R24, 0x4, RZ ;  /* 0x00000004181a7824 */ /* 0x000fc800078e00ff */
[----:B------:R-:W0:Y:S02]  /*0ec0*/  LDC R24, c[0x2][R26] ;  /* 0x008000001a187b82 */ /* 0x000e240000000800 */
[----:B0-----:R-:W-:-:S04]  /*0ed0*/  SHF.R.S32.HI R25, RZ, 0x1f, R24 ;  /* 0x0000001fff197819 */ /* 0x001fc80000011418 */
.L_x_27090:
[----:B------:R-:W-:Y:S05]  /*0ee0*/  BRX R24 -0xef0                                         (*"BRANCH_TARGETS .L_x_27091,.L_x_27092,.L_x_27093"*) ;  /* 0xfffffff018447949 */ /* 0x000fea000383ffff */
.L_x_27093:
[----:B------:R-:W-:Y:S01]  /*0ef0*/  IADD3 R26, PT, PT, R88, 0x1, RZ ;  /* 0x00000001581a7810 */ /* 0x000fe20007ffe0ff */
[----:B------:R-:W-:Y:S02]  /*0f00*/  IMAD.MOV.U32 R24, RZ, RZ, R82 ;  /* 0x000000ffff187224 */ /* 0x000fe400078e0052 */
[----:B------:R-:W-:Y:S01]  /*0f10*/  IMAD.MOV.U32 R25, RZ, RZ, R72 ;  /* 0x000000ffff197224 */ /* 0x000fe200078e0048 */
[----:B------:R-:W-:Y:S06]  /*0f20*/  BRA `(.L_x_8586) ;  /* 0x0000000000e87947 */ /* 0x000fec0003800000 */
.L_x_27091:
[----:B------:R-:W-:Y:S01]  /*0f30*/  MOV R24, R82 ;  /* 0x0000005200187202 */ /* 0x000fe20000000f00 */
[----:B------:R-:W-:Y:S02]  /*0f40*/  IMAD.MOV.U32 R26, RZ, RZ, 0x3 ;  /* 0x00000003ff1a7424 */ /* 0x000fe400078e00ff */
[----:B------:R-:W-:Y:S01]  /*0f50*/  IMAD.MOV.U32 R25, RZ, RZ, R17 ;  /* 0x000000ffff197224 */ /* 0x000fe200078e0011 */
[----:B------:R-:W-:Y:S06]  /*0f60*/  BRA `(.L_x_8586) ;  /* 0x0000000000d87947 */ /* 0x000fec0003800000 */
.L_x_27092:
        /* <DEDUP_REMOVED lines=12> */
.L_x_8587:
        /* <DEDUP_REMOVED lines=42> */
.L_x_8586:
[----:B------:R-:W-:Y:S01]  /*12d0*/  I2FP.F32.U32 R28, R25 ;  /* 0x00000019001c7245 */ /* 0x000fe20000201000 */
[----:B-----5:R-:W-:Y:S01]  /*12e0*/  IMAD.U32 R25, R20, 0x10000, RZ ;  /* 0x0001000014197824 */ /* 0x020fe200078e00ff */
[----:B------:R-:W-:Y:S01]  /*12f0*/  ISETP.NE.AND P1, PT, R26, 0x1, PT ;  /* 0x000000011a00780c */ /* 0x000fe20003f25270 */
[----:B------:R-:W-:Y:S01]  /*1300*/  UMOV UR5, UR7 ;  /* 0x0000000700057c82 */ /* 0x000fe20008000000 */
[----:B------:R-:W-:Y:S01]  /*1310*/  UMOV UR4, UR6 ;  /* 0x0000000600047c82 */ /* 0x000fe20008000000 */
[----:B------:R-:W-:Y:S01]  /*1320*/  FFMA.FTZ R28, R28, R81, 1.1641532182693481445e-10 ;  /* 0x2f0000001c1c7423 */ /* 0x000fe20000010051 */
[----:B------:R-:W-:Y:S01]  /*1330*/  FMUL.FTZ R25, R25, UR17 ;  /* 0x0000001119197c20 */ /* 0x000fe20008410000 */
[----:B------:R-:W-:-:S03]  /*1340*/  MOV R27, R0 ;  /* 0x00000000001b7202 */ /* 0x000fc60000000f00 */
[----:B------:R-:W-:Y:S01]  /*1350*/  FMUL.FTZ R25, R25, UR5 ;  /* 0x0000000519197c20 */ /* 0x000fe20008410000 */
[----:B------:R-:W-:Y:S01]  /*1360*/  FSETP.GTU.FTZ.AND P0, PT, R28, UR4, PT ;  /* 0x000000041c007c0b */ /* 0x000fe2000bf1c000 */
[----:B------:R-:W-:-:S03]  /*1370*/  IMAD.MOV.U32 R28, RZ, RZ, 0x2 ;  /* 0x00000002ff1c7424 */ /* 0x000fc600078e00ff */
[----:B------:R-:W-:Y:S02]  /*1380*/  FSEL R25, R25, RZ, !P0 ;  /* 0x000000ff19197208 */ /* 0x000fe40004000000 */
[----:B------:R-:W-:-:S03]  /*1390*/  PLOP3.LUT P0, PT, P0, PT, PT, 0x8, 0x80 ;  /* 0x000000000080781c */ /* 0x000fc6000070e170 */
[--C-:B------:R-:W-:Y:S01]  /*13a0*/  FADD.FTZ R48, R48, R25.reuse ;  /* 0x0000001930307221 */ /* 0x100fe20000010000 */
[----:B------:R-:W-:Y:S02]  /*13b0*/  PRMT R25, R20, 0x7632, R25 ;  /* 0x0000763214197816 */ /* 0x000fe40000000019 */
        /* <DEDUP_REMOVED lines=10> */
.L_x_8589:
        /* <DEDUP_REMOVED lines=12> */
.L_x_8590:
        /* <DEDUP_REMOVED lines=43> */
.L_x_8588:
        /* <DEDUP_REMOVED lines=21> */
.L_x_8592:
        /* <DEDUP_REMOVED lines=12> */
.L_x_8593:
        /* <DEDUP_REMOVED lines=43> */
.L_x_8591:
        /* <DEDUP_REMOVED lines=22> */
.L_x_8595:
        /* <DEDUP_REMOVED lines=12> */
.L_x_8596:
        /* <DEDUP_REMOVED lines=43> */
.L_x_8594:
        /* <DEDUP_REMOVED lines=21> */
.L_x_8598:
        /* <DEDUP_REMOVED lines=12> */
.L_x_8599:
        /* <DEDUP_REMOVED lines=43> */
.L_x_8597:
        /* <DEDUP_REMOVED lines=22> */
.L_x_8601:
        /* <DEDUP_REMOVED lines=12> */
.L_x_8602:
        /* <DEDUP_REMOVED lines=43> */
.L_x_8600:
[----:B------:R-:W-:Y:S01]  /*2af0*/  I2FP.F32.U32 R26, R21 ;  /* 0x00000015001a7245 */ /* 0x000fe20000201000 */
[----:B------:R-:W-:Y:S01]  /*2b00*/  IMAD.U32 R22, R22, 0x10000, RZ ;  /* 0x0001000016167824 */ /* 0x000fe200078e00ff */
[----:B------:R-:W-:Y:S02]  /*2b10*/  ISETP.NE.AND P5, PT, R27, 0x1, PT ;  /* 0x000000011b00780c */ /* 0x000fe40003fa5270 */
[----:B------:R-:W-:Y:S01]  /*2b20*/  MOV R21, R0 ;  /* 0x0000000000157202 */ /* 0x000fe20000000f00 */
[----:B------:R-:W-:Y:S01]  /*2b30*/  FFMA.FTZ R26, R26, R81, 1.1641532182693481445e-10 ;  /* 0x2f0000001a1a7423 */ /* 0x000fe20000010051 */
[----:B------:R-:W-:-:S04]  /*2b40*/  FMUL.FTZ R22, R22, UR17 ;  /* 0x0000001116167c20 */ /* 0x000fc80008410000 */
[----:B------:R-:W-:Y:S01]  /*2b50*/  FMUL.FTZ R22, R22, UR5 ;  /* 0x0000000516167c20 */ /* 0x000fe20008410000 */
[----:B------:R-:W-:Y:S01]  /*2b60*/  FSETP.GTU.FTZ.AND P4, PT, R26, UR4, PT ;  /* 0x000000041a007c0b */ /* 0x000fe2000bf9c000 */
        /* <DEDUP_REMOVED lines=13> */
.L_x_8604:
        /* <DEDUP_REMOVED lines=12> */
.L_x_8605:
        /* <DEDUP_REMOVED lines=43> */
.L_x_8603:
        /* <DEDUP_REMOVED lines=9> */
[----:B------:R-:W-:Y:S02]  /*3040*/  PRMT R21, R23, 0x7632, R21 ;  /* 0x0000763217157816 */ /* 0x000fe40000000015 */
[----:B------:R-:W-:Y:S01]  /*3050*/  MOV R23, R0 ;  /* 0x0000000000177202 */ /* 0x000fe20000000f00 */
[----:B------:R-:W-:Y:S01]  /*3060*/  FADD.FTZ R46, R46, R27 ;  /* 0x0000001b2e2e7221 */ /* 0x000fe20000010000 */
        /* <DEDUP_REMOVED lines=10> */
.L_x_8607:
        /* <DEDUP_REMOVED lines=14> */
.L_x_8608:
        /* <DEDUP_REMOVED lines=43> */
.L_x_8606:
[----:B------:R-:W-:Y:S01]  /*34a0*/  I2FP.F32.U32 R22, R23 ;  /* 0x0000001700167245 */ /* 0x000fe20000201000 */
[----:B------:R-:W-:-:S04]  /*34b0*/  IMAD.U32 R21, R21, 0x10000, RZ ;  /* 0x0001000015157824 */ /* 0x000fc800078e00ff */
[----:B------:R-:W-:Y:S01]  /*34c0*/  FFMA.FTZ R22, R22, R81, 1.1641532182693481445e-10 ;  /* 0x2f00000016167423 */ /* 0x000fe20000010051 */
[----:B------:R-:W-:-:S04]  /*34d0*/  FMUL.FTZ R21, R21, UR17 ;  /* 0x0000001115157c20 */ /* 0x000fc80008410000 */
[----:B------:R-:W-:Y:S01]  /*34e0*/  FMUL.FTZ R21, R21, UR5 ;  /* 0x0000000515157c20 */ /* 0x000fe20008410000 */
[----:B------:R-:W-:-:S04]  /*34f0*/  FSETP.GTU.FTZ.AND P6, PT, R22, UR4, PT ;  /* 0x0000000416007c0b */ /* 0x000fc8000bfdc000 */
[----:B------:R-:W-:Y:S02]  /*3500*/  FSEL R22, R21, RZ, !P6 ;  /* 0x000000ff15167208 */ /* 0x000fe40007000000 */
[----:B------:R-:W-:-:S03]  /*3510*/  PLOP3.LUT P6, PT, P6, PT, PT, 0x8, 0x80 ;  /* 0x000000000080781c */ /* 0x000fc600037ce170 */
[----:B------:R-:W-:Y:S01]  /*3520*/  FADD.FTZ R47, R47, R22 ;  /* 0x000000162f2f7221 */ /* 0x000fe20000010000 */
[----:B------:R-:W-:Y:S09]  /*3530*/  BRA `(.L_x_8609) ;  /* 0x0000002400747947 */ /* 0x000ff20003800000 */
.L_x_8585:
        /* <DEDUP_REMOVED lines=15> */
.L_x_8611:
        /* <DEDUP_REMOVED lines=12> */
.L_x_8612:
        /* <DEDUP_REMOVED lines=41> */
[----:B------:R-:W-:-:S07]  /*3980*/  IMAD.MOV.U32 R25, RZ, RZ, R82 ;  /* 0x000000ffff197224 */ /* 0x000fce00078e0052 */
.L_x_8610:
[----:B------:R-:W-:Y:S01]  /*3990*/  ISETP.NE.AND P0, PT, R28, 0x1, PT ;  /* 0x000000011c00780c */ /* 0x000fe20003f05270 */
[----:B------:R-:W-:Y:S01]  /*39a0*/  UMOV UR4, UR6 ;  /* 0x0000000600047c82 */ /* 0x000fe20008000000 */
[----:B------:R-:W-:Y:S01]  /*39b0*/  I2FP.F32.U32 R26, R25 ;  /* 0x00000019001a7245 */ /* 0x000fe20000201000 */
[----:B------:R-:W-:Y:S01]  /*39c0*/  UMOV UR5, UR7 ;  /* 0x0000000700057c82 */ /* 0x000fe20008000000 */
[C---:B-----5:R-:W-:Y:S01]  /*39d0*/  SHF.L.U32 R27, R20.reuse, 0x10, RZ ;  /* 0x00000010141b7819 */ /* 0x060fe200000006ff */
[----:B------:R-:W-:Y:S01]  /*39e0*/  IMAD.MOV.U32 R29, RZ, RZ, 0x2 ;  /* 0x00000002ff1d7424 */ /* 0x000fe200078e00ff */
[----:B------:R-:W-:Y:S01]  /*39f0*/  PRMT R25, R20, 0x7632, R25 ;  /* 0x0000763214197816 */ /* 0x000fe20000000019 */
[----:B------:R-:W-:Y:S02]  /*3a00*/  FFMA.FTZ R26, R26, R81, 1.1641532182693481445e-10 ;  /* 0x2f0000001a1a7423 */ /* 0x000fe40000010051 */
[----:B------:R-:W-:Y:S01]  /*3a10*/  FMUL.FTZ R48, R27, UR17 ;  /* 0x000000111b307c20 */ /* 0x000fe20008410000 */
[----:B------:R-:W-:-:S02]  /*3a20*/  IMAD.MOV.U32 R27, RZ, RZ, R0 ;  /* 0x000000ffff1b7224 */ /* 0x000fc400078e0000 */
[----:B------:R-:W-:Y:S01]  /*3a30*/  FSETP.LE.FTZ.AND P1, PT, R26, UR4, PT ;  /* 0x000000041a007c0b */ /* 0x000fe2000bf33000 */
[----:B------:R-:W-:-:S03]  /*3a40*/  FMUL.FTZ R48, R48, UR5 ;  /* 0x0000000530307c20 */ /* 0x000fc60008410000 */
        /* <DEDUP_REMOVED lines=10> */
.L_x_8614:
        /* <DEDUP_REMOVED lines=12> */
.L_x_8615:
        /* <DEDUP_REMOVED lines=43> */
.L_x_8613:
[----:B------:R-:W-:Y:S01]  /*3e60*/  ISETP.NE.AND P1, PT, R29, 0x1, PT ;  /* 0x000000011d00780c */ /* 0x000fe20003f25270 */
[----:B------:R-:W-:Y:S01]  /*3e70*/  IMAD.MOV.U32 R28, RZ, RZ, 0x2 ;  /* 0x00000002ff1c7424 */ /* 0x000fe200078e00ff */
[----:B------:R-:W-:Y:S01]  /*3e80*/  I2FP.F32.U32 R26, R27 ;  /* 0x0000001b001a7245 */ /* 0x000fe20000201000 */
[----:B------:R-:W-:Y:S01]  /*3e90*/  IMAD.MOV.U32 R27, RZ, RZ, R0 ;  /* 0x000000ffff1b7224 */ /* 0x000fe200078e0000 */
[----:B------:R-:W-:-:S03]  /*3ea0*/  SHF.L.U32 R25, R25, 0x10, RZ ;  /* 0x0000001019197819 */ /* 0x000fc600000006ff */
[----:B------:R-:W-:Y:S02]  /*3eb0*/  FFMA.FTZ R26, R26, R81, 1.1641532182693481445e-10 ;  /* 0x2f0000001a1a7423 */ /* 0x000fe40000010051 */
[----:B------:R-:W-:-:S03]  /*3ec0*/  FMUL.FTZ R25, R25, UR17 ;  /* 0x0000001119197c20 */ /* 0x000fc60008410000 */
[----:B------:R-:W-:Y:S01]  /*3ed0*/  FSETP.LE.FTZ.AND P0, PT, R26, UR4, PT ;  /* 0x000000041a007c0b */ /* 0x000fe2000bf13000 */
[----:B------:R-:W-:Y:S01]  /*3ee0*/  FMUL.FTZ R49, R25, UR5 ;  /* 0x0000000519317c20 */ /* 0x000fe20008410000 */
        /* <DEDUP_REMOVED lines=9> */
.L_x_8617:
        /* <DEDUP_REMOVED lines=12> */
.L_x_8618:
        /* <DEDUP_REMOVED lines=43> */
.L_x_8616:
[----:B------:R-:W-:Y:S02]  /*42f0*/  ISETP.NE.AND P2, PT, R28, 0x1, PT ;  /* 0x000000011c00780c */ /* 0x000fe40003f45270 */
[----:B------:R-:W-:Y:S01]  /*4300*/  I2FP.F32.U32 R26, R27 ;  /* 0x0000001b001a7245 */ /* 0x000fe20000201000 */
[----:B------:R-:W-:Y:S01]  /*4310*/  IMAD.MOV.U32 R27, RZ, RZ, 0x2 ;  /* 0x00000002ff1b7424 */ /* 0x000fe200078e00ff */
[C---:B------:R-:W-:Y:S02]  /*4320*/  SHF.L.U32 R25, R21.reuse, 0x10, RZ ;  /* 0x0000001015197819 */ /* 0x040fe400000006ff */
[----:B------:R-:W-:Y:S01]  /*4330*/  PRMT R21, R21, 0x7632, R21 ;  /* 0x0000763215157816 */ /* 0x000fe20000000015 */
[----:B------:R-:W-:Y:S02]  /*4340*/  FFMA.FTZ R26, R26, R81, 1.1641532182693481445e-10 ;  /* 0x2f0000001a1a7423 */ /* 0x000fe40000010051 */
[----:B------:R-:W-:Y:S01]  /*4350*/  FMUL.FTZ R50, R25, UR17 ;  /* 0x0000001119327c20 */ /* 0x000fe20008410000 */
[----:B------:R-:W-:-:S02]  /*4360*/  IMAD.MOV.U32 R25, RZ, RZ, R0 ;  /* 0x000000ffff197224 */ /* 0x000fc400078e0000 */
        /* <DEDUP_REMOVED lines=11> */
.L_x_8620:
        /* <DEDUP_REMOVED lines=12> */
.L_x_8621:
        /* <DEDUP_REMOVED lines=43> */
.L_x_8619:
        /* <DEDUP_REMOVED lines=18> */
.L_x_8623:
        /* <DEDUP_REMOVED lines=12> */
.L_x_8624:
        /* <DEDUP_REMOVED lines=43> */
.L_x_8622:
        /* <DEDUP_REMOVED lines=19> */
.L_x_8626:
        /* <DEDUP_REMOVED lines=12> */
.L_x_8627:
        /* <DEDUP_REMOVED lines=43> */
.L_x_8625:
[----:B------:R-:W-:Y:S02]  /*50c0*/  ISETP.NE.AND P5, PT, R25, 0x1, PT ;  /* 0x000000011900780c */ /* 0x000fe40003fa5270 */
[----:B------:R-:W-:Y:S01]  /*50d0*/  I2FP.F32.U32 R26, R21 ;  /* 0x00000015001a7245 */ /* 0x000fe20000201000 */
[----:B------:R-:W-:Y:S01]  /*50e0*/  IMAD.MOV.U32 R21, RZ, RZ, R0 ;  /* 0x000000ffff157224 */ /* 0x000fe200078e0000 */
[----:B------:R-:W-:-:S03]  /*50f0*/  SHF.L.U32 R22, R22, 0x10, RZ ;  /* 0x0000001016167819 */ /* 0x000fc600000006ff */
[----:B------:R-:W-:Y:S02]  /*5100*/  FFMA.FTZ R26, R26, R81, 1.1641532182693481445e-10 ;  /* 0x2f0000001a1a7423 */ /* 0x000fe40000010051 */
[----:B------:R-:W-:-:S03]  /*5110*/  FMUL.FTZ R22, R22, UR17 ;  /* 0x0000001116167c20 */ /* 0x000fc60008410000 */
[----:B------:R-:W-:Y:S01]  /*5120*/  FSETP.LE.FTZ.AND P4, PT, R26, UR4, PT ;  /* 0x000000041a007c0b */ /* 0x000fe2000bf93000 */
[----:B------:R-:W-:Y:S01]  /*5130*/  FMUL.FTZ R45, R22, UR5 ;  /* 0x00000005162d7c20 */ /* 0x000fe20008410000 */
[----:B------:R-:W-:Y:S01]  /*5140*/  IMAD.MOV.U32 R26, RZ, RZ, 0x2 ;  /* 0x00000002ff1a7424 */ /* 0x000fe200078e00ff */
        /* <DEDUP_REMOVED lines=9> */
.L_x_8629:
        /* <DEDUP_REMOVED lines=12> */
.L_x_8630:
        /* <DEDUP_REMOVED lines=43> */
.L_x_8628:
[----:B------:R-:W-:Y:S02]  /*5550*/  ISETP.NE.AND P6, PT, R26, 0x1, PT ;  /* 0x000000011a00780c */ /* 0x000fe40003fc5270 */
[----:B------:R-:W-:Y:S02]  /*5560*/  I2FP.F32.U32 R22, R21 ;  /* 0x0000001500167245 */ /* 0x000fe40000201000 */
[C---:B------:R-:W-:Y:S02]  /*5570*/  SHF.L.U32 R25, R23.reuse, 0x10, RZ ;  /* 0x0000001017197819 */ /* 0x040fe400000006ff */
[----:B------:R-:W-:Y:S01]  /*5580*/  PRMT R21, R23, 0x7632, R21 ;  /* 0x0000763217157816 */ /* 0x000fe20000000015 */
[----:B------:R-:W-:Y:S01]  /*5590*/  FFMA.FTZ R22, R22, R81, 1.1641532182693481445e-10 ;  /* 0x2f00000016167423 */ /* 0x000fe20000010051 */
[----:B------:R-:W-:Y:S02]  /*55a0*/  IMAD.MOV.U32 R23, RZ, RZ, R0 ;  /* 0x000000ffff177224 */ /* 0x000fe400078e0000 */
[----:B------:R-:W-:Y:S01]  /*55b0*/  FMUL.FTZ R46, R25, UR17 ;  /* 0x00000011192e7c20 */ /* 0x000fe20008410000 */
[----:B------:R-:W-:Y:S01]  /*55c0*/  IMAD.MOV.U32 R25, RZ, RZ, 0x2 ;  /* 0x00000002ff197424 */ /* 0x000fe200078e00ff */
[----:B------:R-:W-:-:S02]  /*55d0*/  FSETP.LE.FTZ.AND P5, PT, R22, UR4, PT ;  /* 0x0000000416007c0b */ /* 0x000fc4000bfb3000 */
[----:B------:R-:W-:Y:S01]  /*55e0*/  FMUL.FTZ R46, R46, UR5 ;  /* 0x000000052e2e7c20 */ /* 0x000fe20008410000 */
        /* <DEDUP_REMOVED lines=9> */
.L_x_8632:
        /* <DEDUP_REMOVED lines=14> */
.L_x_8633:
        /* <DEDUP_REMOVED lines=43> */
.L_x_8631:
[----:B------:R-:W-:Y:S02]  /*5a10*/  I2FP.F32.U32 R22, R23 ;  /* 0x0000001700167245 */ /* 0x000fe40000201000 */
[----:B------:R-:W-:Y:S02]  /*5a20*/  SHF.L.U32 R21, R21, 0x10, RZ ;  /* 0x0000001015157819 */ /* 0x000fe400000006ff */
[----:B------:R-:W-:Y:S01]  /*5a30*/  ISETP.NE.AND P6, PT, R20, RZ, PT ;  /* 0x000000ff1400720c */ /* 0x000fe20003fc5270 */
[----:B------:R-:W-:Y:S01]  /*5a40*/  FFMA.FTZ R22, R22, R81, 1.1641532182693481445e-10 ;  /* 0x2f00000016167423 */ /* 0x000fe20000010051 */
[----:B------:R-:W-:Y:S01]  /*5a50*/  FSEL R49, R49, RZ, P0 ;  /* 0x000000ff31317208 */ /* 0x000fe20000000000 */
[----:B------:R-:W-:Y:S01]  /*5a60*/  FMUL.FTZ R21, R21, UR17 ;  /* 0x0000001115157c20 */ /* 0x000fe20008410000 */
[----:B------:R-:W-:Y:S02]  /*5a70*/  FSEL R48, R48, RZ, P6 ;  /* 0x000000ff30307208 */ /* 0x000fe40003000000 */
[----:B------:R-:W-:Y:S01]  /*5a80*/  FSETP.GTU.FTZ.AND P6, PT, R22, UR4, PT ;  /* 0x0000000416007c0b */ /* 0x000fe2000bfdc000 */
[----:B------:R-:W-:Y:S01]  /*5a90*/  FMUL.FTZ R21, R21, UR5 ;  /* 0x0000000515157c20 */ /* 0x000fe20008410000 */
[----:B------:R-:W-:-:S02]  /*5aa0*/  FSEL R50, R50, RZ, P1 ;  /* 0x000000ff32327208 */ /* 0x000fc40000800000 */
[----:B------:R-:W-:Y:S02]  /*5ab0*/  FSEL R51, R51, RZ, P2 ;  /* 0x000000ff33337208 */ /* 0x000fe40001000000 */
[----:B------:R-:W-:Y:S02]  /*5ac0*/  FSEL R47, R21, RZ, !P6 ;  /* 0x000000ff152f7208 */ /* 0x000fe40007000000 */
[----:B------:R-:W-:Y:S02]  /*5ad0*/  PLOP3.LUT P6, PT, P6, PT, PT, 0x8, 0x80 ;  /* 0x000000000080781c */ /* 0x000fe400037ce170 */
[----:B------:R-:W-:Y:S02]  /*5ae0*/  FSEL R44, R44, RZ, P3 ;  /* 0x000000ff2c2c7208 */ /* 0x000fe40001800000 */
[----:B------:R-:W-:Y:S02]  /*5af0*/  FSEL R45, R45, RZ, P4 ;  /* 0x000000ff2d2d7208 */ /* 0x000fe40002000000 */
[----:B------:R-:W-:-:S07]  /*5b00*/  FSEL R46, R46, RZ, P5 ;  /* 0x000000ff2e2e7208 */ /* 0x000fce0002800000 */
.L_x_8609:
[----:B------:R-:W0:Y:S01]  /*5b10*/  LDC.64 R124, c[0x0][0x3a8] ;  /* 0x0000ea00ff7c7b82 */ /* 0x000e220000000a00 */
[----:B------:R-:W-:Y:S01]  /*5b20*/  SEL R27, RZ, 0x1000000, !P6 ;  /* 0x01000000ff1b7807 */ /* 0x000fe20007000000 */
[----:B------:R-:W-:Y:S01]  /*5b30*/  VIADD R83, R80, 0x80 ;  /* 0x0000008050537836 */ /* 0x000fe20000000000 */
[----:B------:R-:W-:Y:S02]  /*5b40*/  ISETP.NE.AND P6, PT, R20, RZ, PT ;  /* 0x000000ff1400720c */ /* 0x000fe40003fc5270 */
[----:B------:R-:W-:Y:S01]  /*5b50*/  SEL R23, RZ, 0x10000, !P5 ;  /* 0x00010000ff177807 */ /* 0x000fe20006800000 */
[----:B------:R-:W-:Y:S01]  /*5b60*/  IMAD.WIDE.U32 R28, R83, 0x10, R90 ;  /* 0x00000010531c7825 */ /* 0x000fe200078e005a */
        /* <DEDUP_REMOVED lines=13> */
[----:B-1----:R-:W-:-:S03]  /*5c40*/  IMAD.WIDE.U32 R26, R80, 0x8, R92 ;  /* 0x00000008501a7825 */ /* 0x002fc600078e005c */
[----:B------:R-:W-:Y:S04]  /*5c50*/  STG.E.128 desc[UR8][R20.64+0x10], R44 ;  /* 0x0000102c14007986 */ /* 0x000fe8000c101d08 */
[----:B------:R0:W-:Y:S04]  /*5c60*/  STG.E.64 desc[UR8][R26.64], R22 ;  /* 0x000000161a007986 */ /* 0x0001e8000c101b08 */
[----:B0-----:R0:W5:Y:S01]  /*5c70*/  LDG.E.128 R20, desc[UR8][R28.64] ;  /* 0x000000081c147981 */ /* 0x001162000c1e1d00 */
[----:B------:R-:W-:Y:S05]  /*5c80*/  BRA.U !UP1, `(.L_x_8634) ;  /* 0x0000002509b87547 */ /* 0x000fea000b800000 */
[----:B------:R-:W1:Y:S01]  /*5c90*/  LDC.64 R36, c[0x0][0x3a0] ;  /* 0x0000e800ff247b82 */ /* 0x000e620000000a00 */
[----:B------:R-:W-:Y:S01]  /*5ca0*/  ISETP.NE.AND P0, PT, R25, 0x1, PT ;  /* 0x000000011900780c */ /* 0x000fe20003f05270 */
[----:B------:R-:W-:Y:S01]  /*5cb0*/  IMAD.MOV.U32 R26, RZ, RZ, 0x2 ;  /* 0x00000002ff1a7424 */ /* 0x000fe200078e00ff */
[----:B------:R-:W-:Y:S01]  /*5cc0*/  MOV R27, R0 ;  /* 0x00000000001b7202 */ /* 0x000fe20000000f00 */
[----:B------:R-:W-:Y:S02]  /*5cd0*/  IMAD.MOV.U32 R68, RZ, RZ, R24 ;  /* 0x000000ffff447224 */ /* 0x000fe400078e0018 */
[----:B-1----:R-:W-:-:S05]  /*5ce0*/  IMAD.WIDE.U32 R36, R83, 0x20, R36 ;  /* 0x0000002053247825 */ /* 0x002fca00078e0024 */
[----:B------:R1:W5:Y:S04]  /*5cf0*/  LDG.E.128 R40, desc[UR8][R36.64] ;  /* 0x0000000824287981 */ /* 0x000368000c1e1d00 */
[----:B------:R-:W5:Y:S01]  /*5d00*/  LDG.E.128 R36, desc[UR8][R36.64+0x10] ;  /* 0x0000100824247981 */ /* 0x000f62000c1e1d00 */
[----:B-1----:R-:W-:Y:S05]  /*5d10*/  @!P0 BRA `(.L_x_8635) ;  /* 0x0000000400008947 */ /* 0x002fea0003800000 */
        /* <DEDUP_REMOVED lines=10> */
.L_x_8636:
        /* <DEDUP_REMOVED lines=12> */
.L_x_8637:
        /* <DEDUP_REMOVED lines=42> */
.L_x_8635:
        /* <DEDUP_REMOVED lines=23> */
.L_x_8639:
        /* <DEDUP_REMOVED lines=12> */
.L_x_8640:
[----:B------:R-:W-:Y:S01]  /*6350*/  IMAD.WIDE.U32 R30, R74, -0x326172a9, RZ ;  /* 0xcd9e8d574a1e7825 */ /* 0x000fe200078e00ff */
[----:B------:R-:W-:-:S04]  /*6360*/  LOP3.LUT R24, R2, UR11, R27, 0x96, !PT ;  /* 0x0000000b02187c12 */ /* 0x000fc8000f8e961b */
[----:B0-----:R-:W-:Y:S01]  /*6370*/  LOP3.LUT R28, R73, UR10, R31, 0x96, !PT ;  /* 0x0000000a491c7c12 */ /* 0x001fe2000f8e961f */
        /* <DEDUP_REMOVED lines=40> */
.L_x_8638:
        /* <DEDUP_REMOVED lines=21> */
.L_x_8642:
        /* <DEDUP_REMOVED lines=12> */
.L_x_8643:
        /* <DEDUP_REMOVED lines=43> */
.L_x_8641:
[----:B------:R-:W-:Y:S01]  /*6ac0*/  I2FP.F32.U32 R24, R25 ;  /* 0x0000001900187245 */ /* 0x000fe20000201000 */
[----:B------:R-:W-:Y:S01]  /*6ad0*/  IMAD.MOV.U32 R27, RZ, RZ, 0x2 ;  /* 0x00000002ff1b7424 */ /* 0x000fe200078e00ff */
[C---:B------:R-:W-:Y:S02]  /*6ae0*/  SHF.L.U32 R25, R21.reuse, 0x10, RZ ;  /* 0x0000001015197819 */ /* 0x040fe400000006ff */
        /* <DEDUP_REMOVED lines=19> */
.L_x_8645:
        /* <DEDUP_REMOVED lines=12> */
.L_x_8646:
        /* <DEDUP_REMOVED lines=43> */
.L_x_8644:
        /* <DEDUP_REMOVED lines=8> */
[----:B------:R-:W-:Y:S01]  /*7010*/  FSEL R24, R21, RZ, !P2 ;  /* 0x000000ff15187208 */ /* 0x000fe20005000000 */
[----:B------:R-:W-:Y:S01]  /*7020*/  IMAD.MOV.U32 R21, RZ, RZ, R0 ;  /* 0x000000ffff157224 */ /* 0x000fe200078e0000 */
        /* <DEDUP_REMOVED lines=11> */
.L_x_8648:
        /* <DEDUP_REMOVED lines=12> */
.L_x_8649:
[----:B------:R-:W-:Y:S01]  /*71a0*/  IMAD.WIDE.U32 R30, R74, -0x326172a9, RZ ;  /* 0xcd9e8d574a1e7825 */ /* 0x000fe200078e00ff */
[----:B------:R-:W-:Y:S02]  /*71b0*/  LOP3.LUT R24, R2, UR11, R27, 0x96, !PT ;  /* 0x0000000b02187c12 */ /* 0x000fe4000f8e961b */
[----:B------:R-:W-:Y:S02]  /*71c0*/  MOV R21, R68 ;  /* 0x0000004400157202 */ /* 0x000fe40000000f00 */
        /* <DEDUP_REMOVED lines=40> */
.L_x_8647:
        /* <DEDUP_REMOVED lines=22> */
.L_x_8651:
        /* <DEDUP_REMOVED lines=12> */
.L_x_8652:
        /* <DEDUP_REMOVED lines=43> */
.L_x_8650:
[----:B------:R-:W-:Y:S01]  /*7920*/  I2FP.F32.U32 R24, R21 ;  /* 0x0000001500187245 */ /* 0x000fe20000201000 */
[----:B------:R-:W-:Y:S01]  /*7930*/  IMAD.MOV.U32 R21, RZ, RZ, R0 ;  /* 0x000000ffff157224 */ /* 0x000fe200078e0000 */
[----:B------:R-:W-:Y:S02]  /*7940*/  SHF.L.U32 R22, R22, 0x10, RZ ;  /* 0x0000001016167819 */ /* 0x000fe400000006ff */
[----:B------:R-:W-:Y:S01]  /*7950*/  ISETP.NE.AND P5, PT, R26, 0x1, PT ;  /* 0x000000011a00780c */ /* 0x000fe20003fa5270 */
[----:B------:R-:W-:Y:S02]  /*7960*/  FFMA.FTZ R24, R24, R81, 1.1641532182693481445e-10 ;  /* 0x2f00000018187423 */ /* 0x000fe40000010051 */
[----:B------:R-:W-:-:S03]  /*7970*/  FMUL.FTZ R22, R22, UR17 ;  /* 0x0000001116167c20 */ /* 0x000fc60008410000 */
[----:B------:R-:W-:Y:S01]  /*7980*/  FSETP.GTU.FTZ.AND P4, PT, R24, UR4, PT ;  /* 0x0000000418007c0b */ /* 0x000fe2000bf9c000 */
[----:B------:R-:W-:Y:S01]  /*7990*/  FMUL.FTZ R22, R22, UR5 ;  /* 0x0000000516167c20 */ /* 0x000fe20008410000 */
        /* <DEDUP_REMOVED lines=13> */
.L_x_8654:
        /* <DEDUP_REMOVED lines=12> */
.L_x_8655:
        /* <DEDUP_REMOVED lines=43> */
.L_x_8653:
        /* <DEDUP_REMOVED lines=12> */
[----:B------:R-:W-:Y:S01]  /*7ea0*/  FADD.FTZ R38, R38, R25 ;  /* 0x0000001926267221 */ /* 0x000fe20000010000 */
        /* <DEDUP_REMOVED lines=9> */
.L_x_8657:
        /* <DEDUP_REMOVED lines=14> */
.L_x_8658:
[----:B0-----:R-:W-:Y:S01]  /*8020*/  IMAD.WIDE.U32 R28, R74, -0x326172a9, RZ ;  /* 0xcd9e8d574a1c7825 */ /* 0x001fe200078e00ff */
        /* <DEDUP_REMOVED lines=42> */
.L_x_8656:
        /* <DEDUP_REMOVED lines=8> */
[----:B------:R-:W-:Y:S01]  /*8350*/  FADD.FTZ R39, R39, R22 ;  /* 0x0000001627277221 */ /* 0x000fe20000010000 */
[----:B------:R-:W-:Y:S09]  /*8360*/  BRA `(.L_x_8659) ;  /* 0x00000024006c7947 */ /* 0x000ff20003800000 */
.L_x_8634:
        /* <DEDUP_REMOVED lines=15> */
.L_x_8661:
        /* <DEDUP_REMOVED lines=12> */
.L_x_8662:
        /* <DEDUP_REMOVED lines=42> */
.L_x_8660:
[----:B------:R-:W-:Y:S01]  /*87c0*/  ISETP.NE.AND P0, PT, R27, 0x1, PT ;  /* 0x000000011b00780c */ /* 0x000fe20003f05270 */
[C---:B-----5:R-:W-:Y:S01]  /*87d0*/  IMAD.U32 R25, R20.reuse, 0x10000, RZ ;  /* 0x0001000014197824 */ /* 0x060fe200078e00ff */
[----:B------:R-:W-:Y:S01]  /*87e0*/  I2FP.F32.U32 R24, R26 ;  /* 0x0000001a00187245 */ /* 0x000fe20000201000 */
[----:B------:R-:W-:Y:S01]  /*87f0*/  HFMA2 R26, -RZ, RZ, 0, 1.1920928955078125e-07 ;  /* 0x00000002ff1a7431 */ /* 0x000fe200000001ff */
[----:B------:R-:W-:Y:S01]  /*8800*/  PRMT R32, R20, 0x7632, R32 ;  /* 0x0000763214207816 */ /* 0x000fe20000000020 */
[----:B------:R-:W-:Y:S01]  /*8810*/  FMUL.FTZ R40, R25, UR17 ;  /* 0x0000001119287c20 */ /* 0x000fe20008410000 */
[----:B------:R-:W-:Y:S02]  /*8820*/  IMAD.MOV.U32 R25, RZ, RZ, R0 ;  /* 0x000000ffff197224 */ /* 0x000fe400078e0000 */
[----:B------:R-:W-:Y:S01]  /*8830*/  FFMA.FTZ R24, R24, R81, 1.1641532182693481445e-10 ;  /* 0x2f00000018187423 */ /* 0x000fe20000010051 */
[----:B------:R-:W-:-:S04]  /*8840*/  FMUL.FTZ R40, R40, UR5 ;  /* 0x0000000528287c20 */ /* 0x000fc80008410000 */
[----:B------:R-:W-:-:S04]  /*8850*/  FSETP.LE.FTZ.AND P1, PT, R24, UR4, PT ;  /* 0x0000000418007c0b */ /* 0x000fc8000bf33000 */
        /* <DEDUP_REMOVED lines=10> */
.L_x_8664:
        /* <DEDUP_REMOVED lines=12> */
.L_x_8665:
        /* <DEDUP_REMOVED lines=43> */
.L_x_8663:
[----:B------:R-:W-:Y:S01]  /*8c70*/  ISETP.NE.AND P1, PT, R26, 0x1, PT ;  /* 0x000000011a00780c */ /* 0x000fe20003f25270 */
[----:B------:R-:W-:Y:S01]  /*8c80*/  IMAD.U32 R32, R32, 0x10000, RZ ;  /* 0x0001000020207824 */ /* 0x000fe200078e00ff */
[----:B------:R-:W-:Y:S01]  /*8c90*/  I2FP.F32.U32 R24, R25 ;  /* 0x0000001900187245 */ /* 0x000fe20000201000 */
[----:B------:R-:W-:Y:S01]  /*8ca0*/  IMAD.MOV.U32 R25, RZ, RZ, R0 ;  /* 0x000000ffff197224 */ /* 0x000fe200078e0000 */
[----:B------:R-:W-:Y:S01]  /*8cb0*/  MOV R27, 0x2 ;  /* 0x00000002001b7802 */ /* 0x000fe20000000f00 */
[----:B------:R-:W-:Y:S02]  /*8cc0*/  FMUL.FTZ R32, R32, UR17 ;  /* 0x0000001120207c20 */ /* 0x000fe40008410000 */
[----:B------:R-:W-:Y:S02]  /*8cd0*/  FFMA.FTZ R24, R24, R81, 1.1641532182693481445e-10 ;  /* 0x2f00000018187423 */ /* 0x000fe40000010051 */
[----:B------:R-:W-:-:S03]  /*8ce0*/  FMUL.FTZ R41, R32, UR5 ;  /* 0x0000000520297c20 */ /* 0x000fc60008410000 */
[----:B------:R-:W-:Y:S01]  /*8cf0*/  FSETP.LE.FTZ.AND P0, PT, R24, UR4, PT ;  /* 0x0000000418007c0b */ /* 0x000fe2000bf13000 */
        /* <DEDUP_REMOVED lines=9> */
.L_x_8667:
        /* <DEDUP_REMOVED lines=12> */
.L_x_8668:
        /* <DEDUP_REMOVED lines=43> */
.L_x_8666:
[----:B------:R-:W-:Y:S01]  /*9100*/  ISETP.NE.AND P2, PT, R27, 0x1, PT ;  /* 0x000000011b00780c */ /* 0x000fe20003f45270 */
[----:B------:R-:W-:Y:S01]  /*9110*/  HFMA2 R26, -RZ, RZ, 0, 1.1920928955078125e-07 ;  /* 0x00000002ff1a7431 */ /* 0x000fe200000001ff */
[----:B------:R-:W-:Y:S01]  /*9120*/  I2FP.F32.U32 R24, R25 ;  /* 0x0000001900187245 */ /* 0x000fe20000201000 */
[C---:B------:R-:W-:Y:S01]  /*9130*/  IMAD.U32 R25, R21.reuse, 0x10000, RZ ;  /* 0x0001000015197824 */ /* 0x040fe200078e00ff */
[----:B------:R-:W-:-:S03]  /*9140*/  PRMT R21, R21, 0x7632, R21 ;  /* 0x0000763215157816 */ /* 0x000fc60000000015 */
[----:B------:R-:W-:Y:S01]  /*9150*/  FFMA.FTZ R24, R24, R81, 1.1641532182693481445e-10 ;  /* 0x2f00000018187423 */ /* 0x000fe20000010051 */
[----:B------:R-:W-:Y:S01]  /*9160*/  FMUL.FTZ R42, R25, UR17 ;  /* 0x00000011192a7c20 */ /* 0x000fe20008410000 */
[----:B------:R-:W-:-:S03]  /*9170*/  IMAD.MOV.U32 R25, RZ, RZ, R0 ;  /* 0x000000ffff197224 */ /* 0x000fc600078e0000 */
[----:B------:R-:W-:Y:S01]  /*9180*/  FSETP.LE.FTZ.AND P1, PT, R24, UR4, PT ;  /* 0x0000000418007c0b */ /* 0x000fe2000bf33000 */
[----:B------:R-:W-:Y:S01]  /*9190*/  FMUL.FTZ R42, R42, UR5 ;  /* 0x000000052a2a7c20 */ /* 0x000fe20008410000 */
        /* <DEDUP_REMOVED lines=9> */
.L_x_8670:
        /* <DEDUP_REMOVED lines=12> */
.L_x_8671:
        /* <DEDUP_REMOVED lines=43> */
.L_x_8669:
        /* <DEDUP_REMOVED lines=18> */
.L_x_8673:
        /* <DEDUP_REMOVED lines=12> */
.L_x_8674:
        /* <DEDUP_REMOVED lines=43> */
.L_x_8672:
[----:B------:R-:W-:Y:S01]  /*9a30*/  ISETP.NE.AND P4, PT, R27, 0x1, PT ;  /* 0x000000011b00780c */ /* 0x000fe20003f85270 */
[C---:B------:R-:W-:Y:S01]  /*9a40*/  IMAD.U32 R21, R22.reuse, 0x10000, RZ ;  /* 0x0001000016157824 */ /* 0x040fe200078e00ff */
[----:B------:R-:W-:Y:S01]  /*9a50*/  I2FP.F32.U32 R24, R25 ;  /* 0x0000001900187245 */ /* 0x000fe20000201000 */
[----:B------:R-:W-:Y:S01]  /*9a60*/  HFMA2 R25, -RZ, RZ, 0, 1.1920928955078125e-07 ;  /* 0x00000002ff197431 */ /* 0x000fe200000001ff */
[----:B------:R-:W-:Y:S01]  /*9a70*/  PRMT R22, R22, 0x7632, R22 ;  /* 0x0000763216167816 */ /* 0x000fe20000000016 */
[----:B------:R-:W-:Y:S01]  /*9a80*/  FMUL.FTZ R36, R21, UR17 ;  /* 0x0000001115247c20 */ /* 0x000fe20008410000 */
[----:B------:R-:W-:Y:S02]  /*9a90*/  IMAD.MOV.U32 R21, RZ, RZ, R0 ;  /* 0x000000ffff157224 */ /* 0x000fe400078e0000 */
[----:B------:R-:W-:Y:S01]  /*9aa0*/  FFMA.FTZ R24, R24, R81, 1.1641532182693481445e-10 ;  /* 0x2f00000018187423 */ /* 0x000fe20000010051 */
[----:B------:R-:W-:-:S04]  /*9ab0*/  FMUL.FTZ R36, R36, UR5 ;  /* 0x0000000524247c20 */ /* 0x000fc80008410000 */
        /* <DEDUP_REMOVED lines=10> */
.L_x_8676:
        /* <DEDUP_REMOVED lines=12> */
.L_x_8677:
[----:B------:R-:W-:Y:S01]  /*9c20*/  IMAD.WIDE.U32 R30, R74, -0x326172a9, RZ ;  /* 0xcd9e8d574a1e7825 */ /* 0x000fe200078e00ff */
[----:B------:R-:W-:-:S03]  /*9c30*/  LOP3.LUT R24, R2, UR11, R27, 0x96, !PT ;  /* 0x0000000b02187c12 */ /* 0x000fc6000f8e961b */
[----:B------:R-:W-:Y:S01]  /*9c40*/  IMAD.MOV.U32 R21, RZ, RZ, R68 ;  /* 0x000000ffff157224 */ /* 0x000fe200078e0044 */
        /* <DEDUP_REMOVED lines=40> */
.L_x_8675:
        /* <DEDUP_REMOVED lines=18> */
.L_x_8679:
        /* <DEDUP_REMOVED lines=12> */
.L_x_8680:
        /* <DEDUP_REMOVED lines=43> */
.L_x_8678:
        /* <DEDUP_REMOVED lines=19> */
.L_x_8682:
        /* <DEDUP_REMOVED lines=14> */
.L_x_8683:
        /* <DEDUP_REMOVED lines=43> */
.L_x_8681:
        /* <DEDUP_REMOVED lines=8> */
[----:B------:R-:W-:Y:S01]  /*a8a0*/  FMUL.FTZ R21, R21, UR5 ;  /* 0x0000000515157c20 */ /* 0x000fe20008410000 */
[----:B------:R-:W-:-:S02]  /*a8b0*/  FSETP.GTU.FTZ.AND P6, PT, R22, UR4, PT ;  /* 0x0000000416007c0b */ /* 0x000fc4000bfdc000 */
[----:B------:R-:W-:Y:S02]  /*a8c0*/  FSEL R43, R43, RZ, P2 ;  /* 0x000000ff2b2b7208 */ /* 0x000fe40001000000 */
[----:B------:R-:W-:Y:S02]  /*a8d0*/  FSEL R39, R21, RZ, !P6 ;  /* 0x000000ff15277208 */ /* 0x000fe40007000000 */
[----:B------:R-:W-:Y:S02]  /*a8e0*/  PLOP3.LUT P6, PT, P6, PT, PT, 0x8, 0x80 ;  /* 0x000000000080781c */ /* 0x000fe400037ce170 */
[----:B------:R-:W-:Y:S02]  /*a8f0*/  FSEL R36, R36, RZ, P3 ;  /* 0x000000ff24247208 */ /* 0x000fe40001800000 */
[----:B------:R-:W-:Y:S02]  /*a900*/  FSEL R37, R37, RZ, P4 ;  /* 0x000000ff25257208 */ /* 0x000fe40002000000 */
[----:B------:R-:W-:-:S07]  /*a910*/  FSEL R38, R38, RZ, P5 ;  /* 0x000000ff26267208 */ /* 0x000fce0002800000 */
.L_x_8659:
[----:B------:R-:W-:Y:S02]  /*a920*/  SEL R25, RZ, 0x1000000, !P6 ;  /* 0x01000000ff197807 */ /* 0x000fe40007000000 */
[----:B------:R-:W-:Y:S02]  /*a930*/  ISETP.NE.AND P6, PT, R20, RZ, PT ;  /* 0x000000ff1400720c */ /* 0x000fe40003fc5270 */
[----:B------:R-:W-:Y:S02]  /*a940*/  SEL R23, RZ, 0x10000, !P5 ;  /* 0x00010000ff177807 */ /* 0x000fe40006800000 */
[----:B------:R-:W-:Y:S02]  /*a950*/  SEL R24, RZ, 0x100, !P4 ;  /* 0x00000100ff187807 */ /* 0x000fe40006000000 */
[----:B------:R-:W-:Y:S02]  /*a960*/  SEL R20, RZ, 0x1000000, !P2 ;  /* 0x01000000ff147807 */ /* 0x000fe40005000000 */
[----:B------:R-:W-:-:S02]  /*a970*/  SEL R21, RZ, 0x10000, !P1 ;  /* 0x00010000ff157807 */ /* 0x000fc40004800000 */
[----:B------:R-:W-:Y:S02]  /*a980*/  SEL R22, RZ, 0x100, !P0 ;  /* 0x00000100ff167807 */ /* 0x000fe40004000000 */
[----:B------:R-:W-:Y:S02]  /*a990*/  LOP3.LUT R24, R24, R25, R23, 0xfe, !PT ;  /* 0x0000001918187212 */ /* 0x000fe400078efe17 */
[----:B------:R-:W-:Y:S02]  /*a9a0*/  SEL R23, RZ, 0x1, !P3 ;  /* 0x00000001ff177807 */ /* 0x000fe40005800000 */
[----:B------:R-:W-:Y:S01]  /*a9b0*/  LOP3.LUT R22, R22, R20, R21, 0xfe, !PT ;  /* 0x0000001416167212 */ /* 0x000fe200078efe15 */
[----:B------:R-:W-:Y:S01]  /*a9c0*/  IMAD.WIDE.U32 R20, R83, 0x20, R124 ;  /* 0x0000002053147825 */ /* 0x000fe200078e007c */
[----:B------:R-:W-:Y:S02]  /*a9d0*/  SEL R25, RZ, 0x1, !P6 ;  /* 0x00000001ff197807 */ /* 0x000fe40007000000 */
[----:B------:R-:W-:-:S02]  /*a9e0*/  IADD3 R84, PT, PT, R80, 0x100, RZ ;  /* 0x0000010050547810 */ /* 0x000fc40007ffe0ff */
[----:B------:R-:W-:Y:S01]  /*a9f0*/  LOP3.LUT R23, R24, R23, RZ, 0xfc, !PT ;  /* 0x0000001718177212 */ /* 0x000fe200078efcff */
[----:B------:R-:W-:Y:S01]  /*aa00*/  STG.E.128 desc[UR8][R20.64], R40 ;  /* 0x0000002814007986 */ /* 0x000fe2000c101d08 */
[----:B------:R-:W-:Y:S01]  /*aa10*/  LOP3.LUT R22, R22, R25, RZ, 0xfc, !PT ;  /* 0x0000001916167212 */ /* 0x000fe200078efcff */
[----:B------:R-:W-:Y:S02]  /*aa20*/  IMAD.WIDE.U32 R24, R83, 0x8, R92 ;  /* 0x0000000853187825 */ /* 0x000fe400078e005c */
[----:B------:R-:W-:Y:S02]  /*aa30*/  STG.E.128 desc[UR8][R20.64+0x10], R36 ;  /* 0x0000102414007986 */ /* 0x000fe4000c101d08 */
[----:B------:R-:W-:Y:S02]  /*aa40*/  IMAD.WIDE.U32 R26, R84, 0x10, R90 ;  /* 0x00000010541a7825 */ /* 0x000fe400078e005a */
[----:B------:R1:W-:Y:S04]  /*aa50*/  STG.E.64 desc[UR8][R24.64], R22 ;  /* 0x0000001618007986 */ /* 0x0003e8000c101b08 */
[----:B-1----:R1:W5:Y:S01]  /*aa60*/  LDG.E.128 R20, desc[UR8][R26.64] ;  /* 0x000000081a147981 */ /* 0x002362000c1e1d00 */
[----:B------:R-:W-:Y:S05]  /*aa70*/  BRA.U !UP1, `(.L_x_8684) ;  /* 0x0000002509bc7547 */ /* 0x000fea000b800000 */
[----:B0-----:R-:W0:Y:S01]  /*aa80*/  LDC.64 R28, c[0x0][0x3a0] ;  /* 0x0000e800ff1c7b82 */ /* 0x001e220000000a00 */
        /* <DEDUP_REMOVED lines=18> */
.L_x_8686:
        /* <DEDUP_REMOVED lines=12> */
.L_x_8687:
        /* <DEDUP_REMOVED lines=43> */
.L_x_8685:
[----:B-1----:R-:W-:Y:S02]  /*af20*/  I2FP.F32.U32 R26, R25 ;  /* 0x00000019001a7245 */ /* 0x002fe40000201000 */
[----:B-----5:R-:W-:Y:S02]  /*af30*/  SHF.L.U32 R25, R20, 0x10, RZ ;  /* 0x0000001014197819 */ /* 0x020fe400000006ff */
[----:B------:R-:W-:Y:S01]  /*af40*/  ISETP.NE.AND P1, PT, R24, 0x1, PT ;  /* 0x000000011800780c */ /* 0x000fe20003f25270 */
[----:B------:R-:W-:Y:S01]  /*af50*/  FFMA.FTZ R26, R26, R81, 1.1641532182693481445e-10 ;  /* 0x2f0000001a1a7423 */ /* 0x000fe20000010051 */
[----:B------:R-:W-:Y:S01]  /*af60*/  PRMT R70, R20, 0x7632, R70 ;  /* 0x0000763214467816 */ /* 0x000fe20000000046 */
[----:B------:R-:W-:-:S03]  /*af70*/  FMUL.FTZ R25, R25, UR17 ;  /* 0x0000001119197c20 */ /* 0x000fc60008410000 */
[----:B------:R-:W-:Y:S01]  /*af80*/  FSETP.GTU.FTZ.AND P0, PT, R26, UR4, PT ;  /* 0x000000041a007c0b */ /* 0x000fe2000bf1c000 */
[----:B------:R-:W-:Y:S01]  /*af90*/  FMUL.FTZ R25, R25, UR5 ;  /* 0x0000000519197c20 */ /* 0x000fe20008410000 */
[----:B------:R-:W-:-:S04]  /*afa0*/  IMAD.MOV.U32 R26, RZ, RZ, 0x2 ;  /* 0x00000002ff1a7424 */ /* 0x000fc800078e00ff */
        /* <DEDUP_REMOVED lines=14> */
.L_x_8689:
        /* <DEDUP_REMOVED lines=12> */
.L_x_8690:
        /* <DEDUP_REMOVED lines=40> */
[----:B------:R-:W-:Y:S01]  /*b3d0*/  IMAD.MOV.U32 R26, RZ, RZ, RZ ;  /* 0x000000ffff1a7224 */ /* 0x000fe200078e00ff */
[----:B------:R-:W-:Y:S01]  /*b3e0*/  MOV R25, R86 ;  /* 0x0000005600197202 */ /* 0x000fe20000000f00 */
[----:B------:R-:W-:-:S07]  /*b3f0*/  IMAD.MOV.U32 R86, RZ, RZ, R24 ;  /* 0x000000ffff567224 */ /* 0x000fce00078e0018 */
.L_x_8688:
        /* <DEDUP_REMOVED lines=21> */
.L_x_8692:
        /* <DEDUP_REMOVED lines=12> */
.L_x_8693:
        /* <DEDUP_REMOVED lines=43> */
.L_x_8691:
        /* <DEDUP_REMOVED lines=22> */
.L_x_8695:
        /* <DEDUP_REMOVED lines=12> */
.L_x_8696:
        /* <DEDUP_REMOVED lines=43> */
.L_x_8694:
        /* <DEDUP_REMOVED lines=21> */
.L_x_8698:
        /* <DEDUP_REMOVED lines=12> */
.L_x_8699:
        /* <DEDUP_REMOVED lines=43> */
.L_x_8697:
        /* <DEDUP_REMOVED lines=22> */
.L_x_8701:
        /* <DEDUP_REMOVED lines=12> */
.L_x_8702:
        /* <DEDUP_REMOVED lines=43> */
.L_x_8700:
        /* <DEDUP_REMOVED lines=21> */
.L_x_8704:
        /* <DEDUP_REMOVED lines=12> */
.L_x_8705:
        /* <DEDUP_REMOVED lines=43> */
.L_x_8703:
        /* <DEDUP_REMOVED lines=22> */
.L_x_8707:
        /* <DEDUP_REMOVED lines=14> */
.L_x_8708:
        /* <DEDUP_REMOVED lines=43> */
.L_x_8706:
        /* <DEDUP_REMOVED lines=10> */
.L_x_8684:
        /* <DEDUP_REMOVED lines=15> */
.L_x_8711:
        /* <DEDUP_REMOVED lines=12> */
.L_x_8712:
        /* <DEDUP_REMOVED lines=43> */
.L_x_8710:
[----:B------:R-:W-:Y:S01]  /*d5d0*/  ISETP.NE.AND P0, PT, R26, 0x1, PT ;  /* 0x000000011a00780c */ /* 0x000fe20003f05270 */
[----:B------:R-:W-:Y:S01]  /*d5e0*/  IMAD.MOV.U32 R27, RZ, RZ, 0x2 ;  /* 0x00000002ff1b7424 */ /* 0x000fe200078e00ff */
[----:B------:R-:W-:Y:S02]  /*d5f0*/  I2FP.F32.U32 R24, R24 ;  /* 0x0000001800187245 */ /* 0x000fe40000201000 */
[C---:B-----5:R-:W-:Y:S02]  /*d600*/  SHF.L.U32 R25, R20.reuse, 0x10, RZ ;  /* 0x0000001014197819 */ /* 0x060fe400000006ff */
        /* <DEDUP_REMOVED lines=16> */
.L_x_8714:
        /* <DEDUP_REMOVED lines=12> */
.L_x_8715:
        /* <DEDUP_REMOVED lines=43> */
.L_x_8713:
        /* <DEDUP_REMOVED lines=18> */
.L_x_8717:
        /* <DEDUP_REMOVED lines=12> */
.L_x_8718:
        /* <DEDUP_REMOVED lines=43> */
.L_x_8716:
[----:B------:R-:W-:Y:S01]  /*df10*/  ISETP.NE.AND P2, PT, R26, 0x1, PT ;  /* 0x000000011a00780c */ /* 0x000fe20003f45270 */
[----:B------:R-:W-:Y:S01]  /*df20*/  IMAD.MOV.U32 R27, RZ, RZ, 0x2 ;  /* 0x00000002ff1b7424 */ /* 0x000fe200078e00ff */
[----:B------:R-:W-:Y:S02]  /*df30*/  I2FP.F32.U32 R24, R25 ;  /* 0x0000001900187245 */ /* 0x000fe40000201000 */
        /* <DEDUP_REMOVED lines=16> */
.L_x_8720:
        /* <DEDUP_REMOVED lines=12> */
.L_x_8721:
        /* <DEDUP_REMOVED lines=43> */
.L_x_8719:
        /* <DEDUP_REMOVED lines=18> */
.L_x_8723:
        /* <DEDUP_REMOVED lines=12> */
.L_x_8724:
        /* <DEDUP_REMOVED lines=43> */
.L_x_8722:
[----:B------:R-:W-:Y:S02]  /*e840*/  ISETP.NE.AND P4, PT, R26, 0x1, PT ;  /* 0x000000011a00780c */ /* 0x000fe40003f85270 */
[----:B------:R-:W-:Y:S01]  /*e850*/  I2FP.F32.U32 R24, R25 ;  /* 0x0000001900187245 */ /* 0x000fe20000201000 */
[----:B------:R-:W-:Y:S01]  /*e860*/  IMAD.MOV.U32 R25, RZ, RZ, 0x2 ;  /* 0x00000002ff197424 */ /* 0x000fe200078e00ff */
[C---:B------:R-:W-:Y:S02]  /*e870*/  SHF.L.U32 R21, R22.reuse, 0x10, RZ ;  /* 0x0000001016157819 */ /* 0x040fe400000006ff */
[----:B------:R-:W-:Y:S01]  /*e880*/  PRMT R22, R22, 0x7632, R22 ;  /* 0x0000763216167816 */ /* 0x000fe20000000016 */
[----:B------:R-:W-:Y:S02]  /*e890*/  FFMA.FTZ R24, R24, R81, 1.1641532182693481445e-10 ;  /* 0x2f00000018187423 */ /* 0x000fe40000010051 */
[----:B0-----:R-:W-:Y:S01]  /*e8a0*/  FMUL.FTZ R28, R21, UR17 ;  /* 0x00000011151c7c20 */ /* 0x001fe20008410000 */
        /* <DEDUP_REMOVED lines=12> */
.L_x_8726:
        /* <DEDUP_REMOVED lines=12> */
.L_x_8727:
        /* <DEDUP_REMOVED lines=43> */
.L_x_8725:
        /* <DEDUP_REMOVED lines=18> */
.L_x_8729:
        /* <DEDUP_REMOVED lines=12> */
.L_x_8730:
        /* <DEDUP_REMOVED lines=43> */
.L_x_8728:
[----:B------:R-:W-:Y:S01]  /*f170*/  ISETP.NE.AND P6, PT, R24, 0x1, PT ;  /* 0x000000011800780c */ /* 0x000fe20003fc5270 */
[----:B------:R-:W-:Y:S01]  /*f180*/  IMAD.MOV.U32 R88, RZ, RZ, 0x2 ;  /* 0x00000002ff587424 */ /* 0x000fe200078e00ff */
[----:B------:R-:W-:Y:S02]  /*f190*/  I2FP.F32.U32 R22, R21 ;  /* 0x0000001500167245 */ /* 0x000fe40000201000 */
[C---:B------:R-:W-:Y:S02]  /*f1a0*/  SHF.L.U32 R21, R23.reuse, 0x10, RZ ;  /* 0x0000001017157819 */ /* 0x040fe400000006ff */
[----:B------:R-:W-:Y:S01]  /*f1b0*/  PRMT R68, R23, 0x7632, R68 ;  /* 0x0000763217447816 */ /* 0x000fe20000000044 */
[----:B------:R-:W-:Y:S01]  /*f1c0*/  FFMA.FTZ R22, R22, R81, 1.1641532182693481445e-10 ;  /* 0x2f00000016167423 */ /* 0x000fe20000010051 */
[----:B------:R-:W-:Y:S02]  /*f1d0*/  IMAD.MOV.U32 R23, RZ, RZ, R0 ;  /* 0x000000ffff177224 */ /* 0x000fe400078e0000 */
[----:B------:R-:W-:-:S02]  /*f1e0*/  FMUL.FTZ R21, R21, UR17 ;  /* 0x0000001115157c20 */ /* 0x000fc40008410000 */
[----:B------:R-:W-:Y:S02]  /*f1f0*/  FSETP.LE.FTZ.AND P5, PT, R22, UR4, PT ;  /* 0x0000000416007c0b */ /* 0x000fe4000bfb3000 */
        /* <DEDUP_REMOVED lines=10> */
.L_x_8732:
        /* <DEDUP_REMOVED lines=14> */
.L_x_8733:
        /* <DEDUP_REMOVED lines=43> */
.L_x_8731:
        /* <DEDUP_REMOVED lines=16> */
.L_x_8709:
[----:B------:R-:W-:Y:S01]  /*f730*/  SEL R27, RZ, 0x1000000, !P6 ;  /* 0x01000000ff1b7807 */ /* 0x000fe20007000000 */
[----:B------:R-:W-:Y:S01]  /*f740*/  VIADD R85, R80, 0x180 ;  /* 0x0000018050557836 */ /* 0x000fe20000000000 */
[----:B------:R-:W-:Y:S02]  /*f750*/  SEL R24, RZ, 0x1000000, !P2 ;  /* 0x01000000ff187807 */ /* 0x000fe40005000000 */
[----:B------:R-:W-:Y:S02]  /*f760*/  SEL R23, RZ, 0x10000, !P1 ;  /* 0x00010000ff177807 */ /* 0x000fe40004800000 */
[----:B------:R-:W-:Y:S02]  /*f770*/  SEL R22, RZ, 0x100, !P0 ;  /* 0x00000100ff167807 */ /* 0x000fe40004000000 */
[----:B------:R-:W-:Y:S01]  /*f780*/  ISETP.NE.AND P6, PT, R20, RZ, PT ;  /* 0x000000ff1400720c */ /* 0x000fe20003fc5270 */
[----:B------:R-:W-:Y:S01]  /*f790*/  IMAD.WIDE.U32 R20, R84, 0x20, R124 ;  /* 0x0000002054147825 */ /* 0x000fe200078e007c */
[----:B------:R-:W-:-:S02]  /*f7a0*/  SEL R26, RZ, 0x10000, !P5 ;  /* 0x00010000ff1a7807 */ /* 0x000fc40006800000 */
[----:B------:R-:W-:Y:S02]  /*f7b0*/  SEL R25, RZ, 0x100, !P4 ;  /* 0x00000100ff197807 */ /* 0x000fe40006000000 */
[----:B------:R-:W-:Y:S01]  /*f7c0*/  LOP3.LUT R22, R22, R24, R23, 0xfe, !PT ;  /* 0x0000001816167212 */ /* 0x000fe200078efe17 */
[----:B------:R-:W-:Y:S01]  /*f7d0*/  STG.E.128 desc[UR8][R20.64], R32 ;  /* 0x0000002014007986 */ /* 0x000fe2000c101d08 */
[----:B------:R-:W-:Y:S02]  /*f7e0*/  SEL R23, RZ, 0x1, !P6 ;  /* 0x00000001ff177807 */ /* 0x000fe40007000000 */
[----:B------:R-:W-:Y:S01]  /*f7f0*/  LOP3.LUT R25, R25, R27, R26, 0xfe, !PT ;  /* 0x0000001b19197212 */ /* 0x000fe200078efe1a */
[----:B------:R0:W-:Y:S01]  /*f800*/  STG.E.128 desc[UR8][R20.64+0x10], R28 ;  /* 0x0000101c14007986 */ /* 0x0001e2000c101d08 */
[----:B------:R-:W-:Y:S02]  /*f810*/  SEL R24, RZ, 0x1, !P3 ;  /* 0x00000001ff187807 */ /* 0x000fe40005800000 */
[----:B0-----:R-:W-:Y:S01]  /*f820*/  LOP3.LUT R20, R22, R23, RZ, 0xfc, !PT ;  /* 0x0000001716147212 */ /* 0x001fe200078efcff */
[----:B------:R-:W-:Y:S01]  /*f830*/  IMAD.WIDE.U32 R22, R84, 0x8, R92 ;  /* 0x0000000854167825 */ /* 0x000fe200078e005c */
[----:B------:R-:W-:-:S03]  /*f840*/  LOP3.LUT R21, R25, R24, RZ, 0xfc, !PT ;  /* 0x0000001819157212 */ /* 0x000fc600078efcff */
[----:B------:R-:W-:Y:S02]  /*f850*/  IMAD.WIDE.U32 R24, R85, 0x10, R90 ;  /* 0x0000001055187825 */ /* 0x000fe400078e005a */
[----:B------:R0:W-:Y:S04]  /*f860*/  STG.E.64 desc[UR8][R22.64], R20 ;  /* 0x0000001416007986 */ /* 0x0001e8000c101b08 */
[----:B0-----:R0:W5:Y:S01]  /*f870*/  LDG.E.128 R20, desc[UR8][R24.64] ;  /* 0x0000000818147981 */ /* 0x001162000c1e1d00 */
        /* <DEDUP_REMOVED lines=20> */
.L_x_8736:
        /* <DEDUP_REMOVED lines=12> */
.L_x_8737:
        /* <DEDUP_REMOVED lines=36> */
[----:B------:R-:W-:Y:S02]  /*fcc0*/  LOP3.LUT R17, R92, UR37, R89, 0x96, !PT ;  /* 0x000000255c117c12 */ /* 0x000fe4000f8e9659 */
[----:B------:R-:W-:Y:S01]  /*fcd0*/  MOV R82, R88 ;  /* 0x0000005800527202 */ /* 0x000fe20000000f00 */
[----:B------:R-:W-:-:S04]  /*fce0*/  IMAD.WIDE.U32 R88, R0, -0x326172a9, RZ ;  /* 0xcd9e8d5700587825 */ /* 0x000fc800078e00ff */
[----:B------:R-:W-:Y:S01]  /*fcf0*/  IMAD.MOV.U32 R0, RZ, RZ, R88 ;  /* 0x000000ffff007224 */ /* 0x000fe200078e0058 */
[----:B------:R-:W-:Y:S01]  /*fd00*/  LOP3.LUT R72, R90, UR36, R89, 0x96, !PT ;  /* 0x000000245a487c12 */ /* 0x000fe2000f8e9659 */
[----:B------:R-:W-:Y:S02]  /*fd10*/  HFMA2 R89, -RZ, RZ, 0, 0 ;  /* 0x00000000ff597431 */ /* 0x000fe400000001ff */
[----:B------:R-:W-:-:S07]  /*fd20*/  IMAD.MOV.U32 R90, RZ, RZ, R86 ;  /* 0x000000ffff5a7224 */ /* 0x000fce00078e0056 */
.L_x_8735:
[----:B------:R-:W-:Y:S01]  /*fd30*/  I2FP.F32.U32 R86, R90 ;  /* 0x0000005a00567245 */ /* 0x000fe20000201000 */
[----:B------:R-:W-:Y:S01]  /*fd40*/  IMAD.MOV.U32 R88, RZ, RZ, 0x2 ;  /* 0x00000002ff587424 */ /* 0x000fe200078e00ff */
[----:B------:R-:W-:-:S03]  /*fd50*/  ISETP.NE.AND P1, PT, R89, 0x1, PT ;  /* 0x000000015900780c */ /* 0x000fc60003f25270 */
[----:B------:R-:W-:-:S05]  /*fd60*/  FFMA.FTZ R86, R86, R81, 1.1641532182693481445e-10 ;  /* 0x2f00000056567423 */ /* 0x000fca0000010051 */
[----:B------:R-:W-:Y:S01]  /*fd70*/  FSETP.GTU.FTZ.AND P0, PT, R86, UR4, PT ;  /* 0x0000000456007c0b */ /* 0x000fe2000bf1c000 */
[C---:B-----5:R-:W-:Y:S01]  /*fd80*/  IMAD.U32 R86, R20.reuse, 0x10000, RZ ;  /* 0x0001000014567824 */ /* 0x060fe200078e00ff */
[----:B------:R-:W-:-:S03]  /*fd90*/  PRMT R20, R20, 0x7632, R20 ;  /* 0x0000763214147816 */ /* 0x000fc60000000014 */
[----:B------:R-:W-:-:S04]  /*fda0*/  FMUL.FTZ R86, R86, UR17 ;  /* 0x0000001156567c20 */ /* 0x000fc80008410000 */
[----:B------:R-:W-:-:S05]  /*fdb0*/  FMUL.FTZ R86, R86, UR5 ;  /* 0x0000000556567c20 */ /* 0x000fca0008410000 */
        /* <DEDUP_REMOVED lines=14> */
.L_x_8739:
        /* <DEDUP_REMOVED lines=12> */
.L_x_8740:
        /* <DEDUP_REMOVED lines=40> */
[----:B------:R-:W-:Y:S02]  /*101e0*/  IMAD.MOV.U32 R0, RZ, RZ, R88 ;  /* 0x000000ffff007224 */ /* 0x000fe400078e0058 */
[----:B------:R-:W-:Y:S01]  /*101f0*/  HFMA2 R88, -RZ, RZ, 0, 0 ;  /* 0x00000000ff587431 */ /* 0x000fe200000001ff */
[----:B------:R-:W-:-:S07]  /*10200*/  LOP3.LUT R72, R90, UR36, R89, 0x96, !PT ;  /* 0x000000245a487c12 */ /* 0x000fce000f8e9659 */
.L_x_8738:
        /* <DEDUP_REMOVED lines=21> */
.L_x_8742:
        /* <DEDUP_REMOVED lines=12> */
.L_x_8743:
        /* <DEDUP_REMOVED lines=42> */
[----:B------:R-:W-:-:S07]  /*106c0*/  HFMA2 R89, -RZ, RZ, 0, 0 ;  /* 0x00000000ff597431 */ /* 0x000fce00000001ff */
.L_x_8741:
[----:B------:R-:W-:Y:S01]  /*106d0*/  I2FP.F32.U32 R20, R20 ;  /* 0x0000001400147245 */ /* 0x000fe20000201000 */
[----:B------:R-:W-:Y:S01]  /*106e0*/  IMAD.U32 R88, R21, 0x10000, RZ ;  /* 0x0001000015587824 */ /* 0x000fe200078e00ff */
[----:B------:R-:W-:Y:S02]  /*106f0*/  ISETP.NE.AND P2, PT, R89, 0x1, PT ;  /* 0x000000015900780c */ /* 0x000fe40003f45270 */
        /* <DEDUP_REMOVED lines=9> */
[----:B------:R-:W-:Y:S01]  /*10790*/  FADD.FTZ R70, R70, R91 ;  /* 0x0000005b46467221 */ /* 0x000fe20000010000 */
        /* <DEDUP_REMOVED lines=9> */
.L_x_8745:
        /* <DEDUP_REMOVED lines=12> */
.L_x_8746:
        /* <DEDUP_REMOVED lines=40> */
[----:B------:R-:W-:Y:S02]  /*10b70*/  IMAD.MOV.U32 R0, RZ, RZ, R88 ;  /* 0x000000ffff007224 */ /* 0x000fe400078e0058 */
[----:B------:R-:W-:Y:S01]  /*10b80*/  HFMA2 R88, -RZ, RZ, 0, 0 ;  /* 0x00000000ff587431 */ /* 0x000fe200000001ff */
[----:B------:R-:W-:-:S07]  /*10b90*/  LOP3.LUT R72, R90, UR36, R89, 0x96, !PT ;  /* 0x000000245a487c12 */ /* 0x000fce000f8e9659 */
.L_x_8744:
        /* <DEDUP_REMOVED lines=21> */
.L_x_8748:
        /* <DEDUP_REMOVED lines=12> */
.L_x_8749:
        /* <DEDUP_REMOVED lines=37> */
[----:B------:R-:W-:Y:S01]  /*11000*/  IMAD.WIDE.U32 R88, R89, -0x326172a9, RZ ;  /* 0xcd9e8d5759587825 */ /* 0x000fe200078e00ff */
[----:B------:R-:W-:-:S03]  /*11010*/  MOV R21, R82 ;  /* 0x0000005200157202 */ /* 0x000fc60000000f00 */
[----:B------:R-:W-:Y:S01]  /*11020*/  IMAD.MOV.U32 R0, RZ, RZ, R88 ;  /* 0x000000ffff007224 */ /* 0x000fe200078e0058 */
[----:B------:R-:W-:Y:S01]  /*11030*/  LOP3.LUT R72, R90, UR36, R89, 0x96, !PT ;  /* 0x000000245a487c12 */ /* 0x000fe2000f8e9659 */
[----:B------:R-:W-:Y:S02]  /*11040*/  HFMA2 R89, -RZ, RZ, 0, 0 ;  /* 0x00000000ff597431 */ /* 0x000fe400000001ff */
[----:B------:R-:W-:-:S07]  /*11050*/  IMAD.MOV.U32 R82, RZ, RZ, R20 ;  /* 0x000000ffff527224 */ /* 0x000fce00078e0014 */
.L_x_8747:
        /* <DEDUP_REMOVED lines=22> */
.L_x_8751:
        /* <DEDUP_REMOVED lines=12> */
.L_x_8752:
        /* <DEDUP_REMOVED lines=39> */
[----:B------:R-:W-:Y:S02]  /*114f0*/  IMAD.MOV.U32 R0, RZ, RZ, R88 ;  /* 0x000000ffff007224 */ /* 0x000fe400078e0058 */
[----:B------:R-:W-:Y:S01]  /*11500*/  HFMA2 R88, -RZ, RZ, 0, 0 ;  /* 0x00000000ff587431 */ /* 0x000fe200000001ff */
[----:B------:R-:W-:Y:S01]  /*11510*/  LOP3.LUT R72, R90, UR36, R89, 0x96, !PT ;  /* 0x000000245a487c12 */ /* 0x000fe2000f8e9659 */
[----:B------:R-:W-:-:S07]  /*11520*/  IMAD.MOV.U32 R82, RZ, RZ, R20 ;  /* 0x000000ffff527224 */ /* 0x000fce00078e0014 */
.L_x_8750:
[----:B------:R-:W-:Y:S01]  /*11530*/  I2FP.F32.U32 R20, R21 ;  /* 0x0000001500147245 */ /* 0x000fe20000201000 */
[----:B------:R-:W-:Y:S01]  /*11540*/  IMAD.U32 R22, R22, 0x10000, RZ ;  /* 0x0001000016167824 */ /* 0x000fe200078e00ff */
[----:B------:R-:W-:Y:S01]  /*11550*/  ISETP.NE.AND P5, PT, R88, 0x1, PT ;  /* 0x000000015800780c */ /* 0x000fe20003fa5270 */
[----:B------:R-:W-:Y:S02]  /*11560*/  IMAD.MOV.U32 R21, RZ, RZ, R0 ;  /* 0x000000ffff157224 */ /* 0x000fe400078e0000 */
[----:B------:R-:W-:Y:S01]  /*11570*/  FFMA.FTZ R20, R20, R81, 1.1641532182693481445e-10 ;  /* 0x2f00000014147423 */ /* 0x000fe20000010051 */
[----:B------:R-:W-:-:S04]  /*11580*/  FMUL.FTZ R22, R22, UR17 ;  /* 0x0000001116167c20 */ /* 0x000fc80008410000 */
[----:B------:R-:W-:Y:S01]  /*11590*/  FMUL.FTZ R22, R22, UR5 ;  /* 0x0000000516167c20 */ /* 0x000fe20008410000 */
[----:B------:R-:W-:-:S04]  /*115a0*/  FSETP.GTU.FTZ.AND P4, PT, R20, UR4, PT ;  /* 0x0000000414007c0b */ /* 0x000fc8000bf9c000 */
        /* <DEDUP_REMOVED lines=13> */
.L_x_8754:
        /* <DEDUP_REMOVED lines=12> */
.L_x_8755:
        /* <DEDUP_REMOVED lines=43> */
.L_x_8753:
        /* <DEDUP_REMOVED lines=22> */
.L_x_8757:
        /* <DEDUP_REMOVED lines=14> */
.L_x_8758:
        /* <DEDUP_REMOVED lines=43> */
.L_x_8756:
        /* <DEDUP_REMOVED lines=10> */
.L_x_8734:
        /* <DEDUP_REMOVED lines=12> */
[----:B------:R-:W-:Y:S01]  /*12040*/  @P0 IMAD.MOV.U32 R82, RZ, RZ, R86 ;  /* 0x000000ffff520224 */ /* 0x000fe200078e0056 */
[----:B------:R-:W-:Y:S01]  /*12050*/  @P0 MOV R24, R72 ;  /* 0x0000004800180202 */ /* 0x000fe20000000f00 */
[----:B------:R-:W-:Y:S06]  /*12060*/  BRA `(.L_x_8760) ;  /* 0x0000000000dc7947 */ /* 0x000fec0003800000 */
.L_x_8761:
        /* <DEDUP_REMOVED lines=12> */
.L_x_8762:
        /* <DEDUP_REMOVED lines=41> */
[----:B------:R-:W-:Y:S01]  /*123c0*/  IMAD.MOV.U32 R26, RZ, RZ, RZ ;  /* 0x000000ffff1a7224 */ /* 0x000fe200078e00ff */
[----:B------:R-:W-:-:S07]  /*123d0*/  MOV R24, R86 ;  /* 0x0000005600187202 */ /* 0x000fce0000000f00 */
.L_x_8760:
[----:B------:R-:W-:Y:S01]  /*123e0*/  ISETP.NE.AND P0, PT, R26, 0x1, PT ;  /* 0x000000011a00780c */ /* 0x000fe20003f05270 */
[----:B------:R-:W-:Y:S01]  /*123f0*/  IMAD.MOV.U32 R27, RZ, RZ, 0x2 ;  /* 0x00000002ff1b7424 */ /* 0x000fe200078e00ff */
[----:B------:R-:W-:Y:S02]  /*12400*/  I2FP.F32.U32 R24, R24 ;  /* 0x0000001800187245 */ /* 0x000fe40000201000 */
[C---:B-----5:R-:W-:Y:S02]  /*12410*/  SHF.L.U32 R25, R20.reuse, 0x10, RZ ;  /* 0x0000001014197819 */ /* 0x060fe400000006ff */
[----:B------:R-:W-:Y:S01]  /*12420*/  PRMT R20, R20, 0x7632, R20 ;  /* 0x0000763214147816 */ /* 0x000fe20000000014 */
[----:B------:R-:W-:Y:S02]  /*12430*/  FFMA.FTZ R24, R24, R81, 1.1641532182693481445e-10 ;  /* 0x2f00000018187423 */ /* 0x000fe40000010051 */
[----:B------:R-:W-:-:S03]  /*12440*/  FMUL.FTZ R25, R25, UR17 ;  /* 0x0000001119197c20 */ /* 0x000fc60008410000 */
[----:B------:R-:W-:Y:S01]  /*12450*/  FSETP.LE.FTZ.AND P1, PT, R24, UR4, PT ;  /* 0x0000000418007c0b */ /* 0x000fe2000bf33000 */
[----:B------:R-:W-:Y:S01]  /*12460*/  FMUL.FTZ R68, R25, UR5 ;  /* 0x0000000519447c20 */ /* 0x000fe20008410000 */
[----:B------:R-:W-:Y:S02]  /*12470*/  MOV R25, R0 ;  /* 0x0000000000197202 */ /* 0x000fe40000000f00 */
[----:B------:R-:W-:Y:S01]  /*12480*/  P2R R86, PR, RZ, 0x2 ;  /* 0x00000002ff567803 */ /* 0x000fe20000000000 */
        /* <DEDUP_REMOVED lines=9> */
.L_x_8764:
        /* <DEDUP_REMOVED lines=12> */
.L_x_8765:
        /* <DEDUP_REMOVED lines=43> */
.L_x_8763:
[----:B------:R-:W-:Y:S02]  /*12890*/  ISETP.NE.AND P1, PT, R27, 0x1, PT ;  /* 0x000000011b00780c */ /* 0x000fe40003f25270 */
[----:B------:R-:W-:Y:S02]  /*128a0*/  I2FP.F32.U32 R24, R25 ;  /* 0x0000001900187245 */ /* 0x000fe40000201000 */
[----:B------:R-:W-:-:S03]  /*128b0*/  SHF.L.U32 R20, R20, 0x10, RZ ;  /* 0x0000001014147819 */ /* 0x000fc600000006ff */
[----:B------:R-:W-:Y:S02]  /*128c0*/  FFMA.FTZ R24, R24, R81, 1.1641532182693481445e-10 ;  /* 0x2f00000018187423 */ /* 0x000fe40000010051 */
[----:B------:R-:W-:-:S03]  /*128d0*/  FMUL.FTZ R20, R20, UR17 ;  /* 0x0000001114147c20 */ /* 0x000fc60008410000 */
[----:B------:R-:W-:Y:S01]  /*128e0*/  FSETP.LE.FTZ.AND P0, PT, R24, UR4, PT ;  /* 0x0000000418007c0b */ /* 0x000fe2000bf13000 */
[----:B------:R-:W-:Y:S01]  /*128f0*/  FMUL.FTZ R69, R20, UR5 ;  /* 0x0000000514457c20 */ /* 0x000fe20008410000 */
[----:B------:R-:W-:Y:S01]  /*12900*/  IMAD.MOV.U32 R24, RZ, RZ, 0x2 ;  /* 0x00000002ff187424 */ /* 0x000fe200078e00ff */
[----:B------:R-:W-:Y:S01]  /*12910*/  MOV R20, R0 ;  /* 0x0000000000147202 */ /* 0x000fe20000000f00 */
        /* <DEDUP_REMOVED lines=9> */
.L_x_8767:
        /* <DEDUP_REMOVED lines=12> */
.L_x_8768:
        /* <DEDUP_REMOVED lines=39> */
[----:B------:R-:W-:-:S03]  /*12ce0*/  IMAD.WIDE.U32 R24, R17, -0x2daee0ad, RZ ;  /* 0xd2511f5311187825 */ /* 0x000fc600078e00ff */
[----:B------:R-:W-:Y:S01]  /*12cf0*/  MOV R82, R24 ;  /* 0x0000001800527202 */ /* 0x000fe20000000f00 */
[----:B------:R-:W-:Y:S01]  /*12d00*/  IMAD.MOV.U32 R24, RZ, RZ, RZ ;  /* 0x000000ffff187224 */ /* 0x000fe200078e00ff */
[----:B------:R-:W-:-:S07]  /*12d10*/  LOP3.LUT R17, R26, UR37, R25, 0x96, !PT ;  /* 0x000000251a117c12 */ /* 0x000fce000f8e9619 */
.L_x_8766:
[----:B------:R-:W-:Y:S01]  /*12d20*/  I2FP.F32.U32 R20, R20 ;  /* 0x0000001400147245 */ /* 0x000fe20000201000 */
[----:B------:R-:W-:Y:S01]  /*12d30*/  IMAD.MOV.U32 R25, RZ, RZ, 0x2 ;  /* 0x00000002ff197424 */ /* 0x000fe200078e00ff */
[----:B------:R-:W-:Y:S02]  /*12d40*/  ISETP.NE.AND P2, PT, R24, 0x1, PT ;  /* 0x000000011800780c */ /* 0x000fe40003f45270 */
[----:B------:R-:W-:Y:S01]  /*12d50*/  PRMT R71, R21, 0x7632, R71 ;  /* 0x0000763215477816 */ /* 0x000fe20000000047 */
[----:B------:R-:W-:-:S05]  /*12d60*/  FFMA.FTZ R20, R20, R81, 1.1641532182693481445e-10 ;  /* 0x2f00000014147423 */ /* 0x000fca0000010051 */
[----:B------:R-:W-:Y:S02]  /*12d70*/  FSETP.LE.FTZ.AND P1, PT, R20, UR4, PT ;  /* 0x0000000414007c0b */ /* 0x000fe4000bf33000 */
[----:B------:R-:W-:Y:S02]  /*12d80*/  SHF.L.U32 R20, R21, 0x10, RZ ;  /* 0x0000001015147819 */ /* 0x000fe400000006ff */
[----:B------:R-:W-:-:S03]  /*12d90*/  MOV R21, R0 ;  /* 0x0000000000157202 */ /* 0x000fc60000000f00 */
[----:B------:R-:W-:-:S04]  /*12da0*/  FMUL.FTZ R20, R20, UR17 ;  /* 0x0000001114147c20 */ /* 0x000fc80008410000 */
[----:B------:R-:W-:Y:S01]  /*12db0*/  FMUL.FTZ R70, R20, UR5 ;  /* 0x0000000514467c20 */ /* 0x000fe20008410000 */
        /* <DEDUP_REMOVED lines=9> */
.L_x_8770:
        /* <DEDUP_REMOVED lines=12> */
.L_x_8771:
        /* <DEDUP_REMOVED lines=43> */
.L_x_8769:
[----:B------:R-:W-:Y:S01]  /*131c0*/  ISETP.NE.AND P3, PT, R25, 0x1, PT ;  /* 0x000000011900780c */ /* 0x000fe20003f65270 */
[----:B------:R-:W-:Y:S01]  /*131d0*/  IMAD.MOV.U32 R26, RZ, RZ, 0x2 ;  /* 0x00000002ff1a7424 */ /* 0x000fe200078e00ff */
[----:B------:R-:W-:Y:S02]  /*131e0*/  I2FP.F32.U32 R20, R21 ;  /* 0x0000001500147245 */ /* 0x000fe40000201000 */
[----:B------:R-:W-:Y:S02]  /*131f0*/  SHF.L.U32 R71, R71, 0x10, RZ ;  /* 0x0000001047477819 */ /* 0x000fe400000006ff */
[----:B------:R-:W-:Y:S01]  /*13200*/  MOV R21, R0 ;  /* 0x0000000000157202 */ /* 0x000fe20000000f00 */
        /* <DEDUP_REMOVED lines=13> */
.L_x_8773:
        /* <DEDUP_REMOVED lines=12> */
.L_x_8774:
        /* <DEDUP_REMOVED lines=38> */
[----:B------:R-:W-:Y:S01]  /*13600*/  MOV R0, R20 ;  /* 0x0000001400007202 */ /* 0x000fe20000000f00 */
[----:B------:R-:W-:-:S05]  /*13610*/  IMAD.WIDE.U32 R20, R17, -0x2daee0ad, RZ ;  /* 0xd2511f5311147825 */ /* 0x000fca00078e00ff */
[----:B------:R-:W-:Y:S01]  /*13620*/  LOP3.LUT R17, R24, UR37, R21, 0x96, !PT ;  /* 0x0000002518117c12 */ /* 0x000fe2000f8e9615 */
[----:B------:R-:W-:Y:S01]  /*13630*/  IMAD.MOV.U32 R21, RZ, RZ, R82 ;  /* 0x000000ffff157224 */ /* 0x000fe200078e0052 */
[----:B------:R-:W-:-:S07]  /*13640*/  MOV R82, R20 ;  /* 0x0000001400527202 */ /* 0x000fce0000000f00 */
.L_x_8772:
[----:B------:R-:W-:Y:S01]  /*13650*/  I2FP.F32.U32 R20, R21 ;  /* 0x0000001500147245 */ /* 0x000fe20000201000 */
[----:B------:R-:W-:Y:S01]  /*13660*/  IMAD.MOV.U32 R27, RZ, RZ, 0x2 ;  /* 0x00000002ff1b7424 */ /* 0x000fe200078e00ff */
[----:B------:R-:W-:Y:S02]  /*13670*/  ISETP.NE.AND P4, PT, R26, 0x1, PT ;  /* 0x000000011a00780c */ /* 0x000fe40003f85270 */
[----:B------:R-:W-:Y:S01]  /*13680*/  MOV R21, R0 ;  /* 0x0000000000157202 */ /* 0x000fe20000000f00 */
[----:B------:R-:W-:-:S05]  /*13690*/  FFMA.FTZ R20, R20, R81, 1.1641532182693481445e-10 ;  /* 0x2f00000014147423 */ /* 0x000fca0000010051 */
[----:B------:R-:W-:Y:S02]  /*136a0*/  FSETP.LE.FTZ.AND P3, PT, R20, UR4, PT ;  /* 0x0000000414007c0b */ /* 0x000fe4000bf73000 */
[C---:B------:R-:W-:Y:S02]  /*136b0*/  SHF.L.U32 R20, R22.reuse, 0x10, RZ ;  /* 0x0000001016147819 */ /* 0x040fe400000006ff */
[----:B------:R-:W-:-:S03]  /*136c0*/  PRMT R22, R22, 0x7632, R22 ;  /* 0x0000763216167816 */ /* 0x000fc60000000016 */
        /* <DEDUP_REMOVED lines=11> */
.L_x_8776:
        /* <DEDUP_REMOVED lines=12> */
.L_x_8777:
        /* <DEDUP_REMOVED lines=43> */
.L_x_8775:
[----:B------:R-:W-:Y:S02]  /*13af0*/  ISETP.NE.AND P5, PT, R27, 0x1, PT ;  /* 0x000000011b00780c */ /* 0x000fe40003fa5270 */
[----:B------:R-:W-:Y:S02]  /*13b00*/  I2FP.F32.U32 R20, R21 ;  /* 0x0000001500147245 */ /* 0x000fe40000201000 */
[----:B------:R-:W-:Y:S02]  /*13b10*/  SHF.L.U32 R22, R22, 0x10, RZ ;  /* 0x0000001016167819 */ /* 0x000fe400000006ff */
[----:B------:R-:W-:Y:S01]  /*13b20*/  MOV R21, R0 ;  /* 0x0000000000157202 */ /* 0x000fe20000000f00 */
        /* <DEDUP_REMOVED lines=14> */
.L_x_8779:
        /* <DEDUP_REMOVED lines=12> */
.L_x_8780:
        /* <DEDUP_REMOVED lines=43> */
.L_x_8778:
[----:B------:R-:W-:Y:S01]  /*13f80*/  I2FP.F32.U32 R20, R21 ;  /* 0x0000001500147245 */ /* 0x000fe20000201000 */
[----:B------:R-:W-:Y:S01]  /*13f90*/  IMAD.MOV.U32 R88, RZ, RZ, 0x2 ;  /* 0x00000002ff587424 */ /* 0x000fe200078e00ff */
[----:B------:R-:W-:Y:S02]  /*13fa0*/  ISETP.NE.AND P6, PT, R22, 0x1, PT ;  /* 0x000000011600780c */ /* 0x000fe40003fc5270 */
[----:B------:R-:W-:Y:S01]  /*13fb0*/  PRMT R27, R23, 0x7632, R27 ;  /* 0x00007632171b7816 */ /* 0x000fe2000000001b */
[----:B------:R-:W-:Y:S01]  /*13fc0*/  FFMA.FTZ R20, R20, R81, 1.1641532182693481445e-10 ;  /* 0x2f00000014147423 */ /* 0x000fe20000010051 */
[----:B------:R-:W-:-:S04]  /*13fd0*/  MOV R21, R0 ;  /* 0x0000000000157202 */ /* 0x000fc80000000f00 */
[----:B------:R-:W-:Y:S02]  /*13fe0*/  FSETP.LE.FTZ.AND P5, PT, R20, UR4, PT ;  /* 0x0000000414007c0b */ /* 0x000fe4000bfb3000 */
[----:B------:R-:W-:-:S05]  /*13ff0*/  SHF.L.U32 R20, R23, 0x10, RZ ;  /* 0x0000001017147819 */ /* 0x000fca00000006ff */
        /* <DEDUP_REMOVED lines=11> */
.L_x_8782:
        /* <DEDUP_REMOVED lines=14> */
.L_x_8783:
        /* <DEDUP_REMOVED lines=43> */
.L_x_8781:
        /* <DEDUP_REMOVED lines=16> */
.L_x_8759:
[----:B------:R-:W-:Y:S01]  /*14540*/  FADD.FTZ R20, RZ, R48 ;  /* 0x00000030ff147221 */ /* 0x000fe20000010000 */
[----:B------:R-:W-:Y:S01]  /*14550*/  SEL R22, RZ, 0x1000000, !P6 ;  /* 0x01000000ff167807 */ /* 0x000fe20007000000 */
[----:B------:R-:W0:Y:S01]  /*14560*/  S2R R93, SR_TID.X ;  /* 0x00000000005d7919 */ /* 0x000e220000002100 */
[----:B------:R-:W-:Y:S01]  /*14570*/  ISETP.NE.AND P6, PT, R86, RZ, PT ;  /* 0x000000ff5600720c */ /* 0x000fe20003fc5270 */
[----:B------:R-:W-:Y:S01]  /*14580*/  FADD.FTZ R21, R20, R49 ;  /* 0x0000003114157221 */ /* 0x000fe20000010000 */
[----:B------:R-:W-:Y:S01]  /*14590*/  SEL R108, RZ, 0x10000, !P5 ;  /* 0x00010000ff6c7807 */ /* 0x000fe20006800000 */
[----:B------:R-:W1:Y:S01]  /*145a0*/  S2UR UR5, SR_CgaCtaId ;  /* 0x00000000000579c3 */ /* 0x000e620000008800 */
[----:B------:R-:W-:Y:S01]  /*145b0*/  SEL R91, RZ, 0x1000000, !P2 ;  /* 0x01000000ff5b7807 */ /* 0x000fe20005000000 */
[----:B------:R-:W-:Y:S01]  /*145c0*/  FADD.FTZ R20, R21, R50 ;  /* 0x0000003215147221 */ /* 0x000fe20000010000 */
[----:B------:R-:W-:Y:S01]  /*145d0*/  UMOV UR4, 0x400 ;  /* 0x0000040000047882 */ /* 0x000fe20000000000 */
[----:B------:R-:W-:-:S02]  /*145e0*/  SHF.L.U32 R112, R122, 0x10, RZ ;  /* 0x000000107a707819 */ /* 0x000fc400000006ff */
[----:B------:R-:W-:-:S04]  /*145f0*/  FADD.FTZ R21, R20, R51 ;  /* 0x0000003314157221 */ /* 0x000fc80000010000 */
[----:B------:R-:W-:-:S04]  /*14600*/  FADD.FTZ R20, R21, R44 ;  /* 0x0000002c15147221 */ /* 0x000fc80000010000 */
[----:B------:R-:W-:-:S04]  /*14610*/  FADD.FTZ R21, R20, R45 ;  /* 0x0000002d14157221 */ /* 0x000fc80000010000 */
[----:B------:R-:W-:-:S04]  /*14620*/  FADD.FTZ R20, R21, R46 ;  /* 0x0000002e15147221 */ /* 0x000fc80000010000 */
[----:B------:R-:W-:Y:S01]  /*14630*/  FADD.FTZ R21, R20, R47 ;  /* 0x0000002f14157221 */ /* 0x000fe20000010000 */
[----:B-1----:R-:W-:-:S03]  /*14640*/  ULEA UR4, UR5, UR4, 0x18 ;  /* 0x0000000405047291 */ /* 0x002fc6000f8ec0ff */
[----:B------:R-:W-:Y:S01]  /*14650*/  FADD.FTZ R20, R21, R40 ;  /* 0x0000002815147221 */ /* 0x000fe20000010000 */
[----:B0-----:R-:W-:Y:S01]  /*14660*/  LOP3.LUT R93, R93, 0x1f, RZ, 0xc0, !PT ;  /* 0x0000001f5d5d7812 */ /* 0x001fe200078ec0ff */
[----:B------:R-:W-:Y:S02]  /*14670*/  @UP2 UIADD3 UR4, UPT, UPT, UR4, 0x20, URZ ;  /* 0x0000002004042890 */ /* 0x000fe4000fffe0ff */
        /* <DEDUP_REMOVED lines=36> */
[----:B------:R-:W-:Y:S02]  /*148c0*/  LOP3.LUT R108, R81, R22, R108, 0xfe, !PT ;  /* 0x00000016516c7212 */ /* 0x000fe400078efe6c */
[----:B------:R-:W-:Y:S01]  /*148d0*/  SEL R22, RZ, 0x100, !P0 ;  /* 0x00000100ff167807 */ /* 0x000fe20004000000 */
[C---:B------:R-:W-:Y:S01]  /*148e0*/  FADD.FTZ R20, -R90.reuse, R48 ;  /* 0x000000305a147221 */ /* 0x040fe20000010100 */
[----:B------:R-:W-:Y:S01]  /*148f0*/  FADD.FTZ R21, -R90, R49 ;  /* 0x000000315a157221 */ /* 0x000fe20000010100 */
[----:B------:R-:W-:Y:S02]  /*14900*/  ISETP.NE.AND P0, PT, R93, RZ, PT ;  /* 0x000000ff5d00720c */ /* 0x000fe40003f05270 */
        /* <DEDUP_REMOVED lines=64> */
[----:B------:R-:W-:Y:S02]  /*14d10*/  SEL R23, RZ, 0x10000, !P1 ;  /* 0x00010000ff177807 */ /* 0x000fe40004800000 */
[----:B------:R-:W-:Y:S02]  /*14d20*/  ISETP.GT.U32.AND P1, PT, R93, 0x3, PT ;  /* 0x000000035d00780c */ /* 0x000fe40003f24070 */
[----:B------:R-:W0:Y:S01]  /*14d30*/  SHFL.BFLY PT, R21, R86, 0x2, 0x1f ;  /* 0x0c401f0056157f89 */ /* 0x000e2200000e0000 */
[----:B------:R-:W-:Y:S02]  /*14d40*/  LOP3.LUT R22, R22, R91, R23, 0xfe, !PT ;  /* 0x0000005b16167212 */ /* 0x000fe400078efe17 */
[----:B------:R-:W-:Y:S01]  /*14d50*/  SEL R23, RZ, 0x1, !P3 ;  /* 0x00000001ff177807 */ /* 0x000fe20005800000 */
[----:B0-----:R-:W-:Y:S01]  /*14d60*/  FADD.FTZ R89, R86, R21 ;  /* 0x0000001556597221 */ /* 0x001fe20000010000 */
[----:B------:R-:W-:-:S02]  /*14d70*/  IMAD.WIDE.U32 R20, R85, 0x20, R124 ;  /* 0x0000002055147825 */ /* 0x000fc400078e007c */
[----:B------:R-:W0:Y:S02]  /*14d80*/  LDC.64 R124, c[0x0][0x3b0] ;  /* 0x0000ec00ff7c7b82 */ /* 0x000e240000000a00 */
[----:B------:R-:W1:Y:S04]  /*14d90*/  SHFL.BFLY PT, R92, R89, 0x4, 0x1f ;  /* 0x0c801f00595c7f89 */ /* 0x000e6800000e0000 */
[----:B------:R-:W-:Y:S04]  /*14da0*/  STG.E.128 desc[UR8][R20.64], R68 ;  /* 0x0000004414007986 */ /* 0x000fe8000c101d08 */
[----:B------:R2:W-:Y:S01]  /*14db0*/  STG.E.128 desc[UR8][R20.64+0x10], R24 ;  /* 0x0000101814007986 */ /* 0x0005e2000c101d08 */
[----:B-1----:R-:W-:Y:S01]  /*14dc0*/  FADD.FTZ R81, R89, R92 ;  /* 0x0000005c59517221 */ /* 0x002fe20000010000 */
[----:B------:R-:W-:-:S02]  /*14dd0*/  @!P1 LEA R92, R93, UR4, 0x3 ;  /* 0x000000045d5c9c11 */ /* 0x000fc4000f8e18ff */
[----:B--2---:R-:W-:Y:S02]  /*14de0*/  LOP3.LUT R21, R108, R23, RZ, 0xfc, !PT ;  /* 0x000000176c157212 */ /* 0x004fe400078efcff */
[----:B------:R-:W1:Y:S01]  /*14df0*/  SHFL.BFLY PT, R86, R81, 0x8, 0x1f ;  /* 0x0d001f0051567f89 */ /* 0x000e6200000e0000 */
[----:B------:R-:W-:Y:S02]  /*14e00*/  SEL R23, RZ, 0x1, !P6 ;  /* 0x00000001ff177807 */ /* 0x000fe40007000000 */
[----:B------:R-:W-:Y:S02]  /*14e10*/  SHF.L.U32 R108, R120, 0x10, RZ ;  /* 0x00000010786c7819 */ /* 0x000fe400000006ff */
[----:B------:R-:W-:Y:S01]  /*14e20*/  LOP3.LUT R20, R22, R23, RZ, 0xfc, !PT ;  /* 0x0000001716147212 */ /* 0x000fe200078efcff */
[----:B0-----:R-:W-:-:S05]  /*14e30*/  IMAD.WIDE.U32 R22, R85, 0x8, R124 ;  /* 0x0000000855167825 */ /* 0x001fca00078e007c */
[----:B------:R0:W-:Y:S01]  /*14e40*/  STG.E.64 desc[UR8][R22.64], R20 ;  /* 0x0000001416007986 */ /* 0x0001e2000c101b08 */
[----:B-1----:R-:W-:Y:S01]  /*14e50*/  FADD.FTZ R86, R81, R86 ;  /* 0x0000005651567221 */ /* 0x002fe20000010000 */
[----:B------:R-:W-:Y:S02]  /*14e60*/  @!P0 SHF.R.U32.HI R81, RZ, 0x2, R111 ;  /* 0x00000002ff518819 */ /* 0x000fe4000001166f */
[----:B0-----:R-:W-:Y:S02]  /*14e70*/  CS2R R20, SRZ ;  /* 0x0000000000147805 */ /* 0x001fe4000001ff00 */
[----:B------:R-:W0:Y:S01]  /*14e80*/  SHFL.BFLY PT, R91, R86, 0x10, 0x1f ;  /* 0x0e001f00565b7f89 */ /* 0x000e2200000e0000 */
        /* <DEDUP_REMOVED lines=9> */
[----:B------:R-:W0:Y:S01]  /*14f20*/  @!P1 LDS.64 R20, [R92] ;  /* 0x000000005c149984 */ /* 0x000e220000000a00 */
[----:B------:R-:W-:Y:S01]  /*14f30*/  PLOP3.LUT P1, PT, PT, PT, UP3, 0x40, 0x4 ;  /* 0x000000000004781c */ /* 0x000fe20003f2e838 */
[----:B-1----:R-:W-:Y:S01]  /*14f40*/  IMAD.IADD R23, R89, 0x1, R86 ;  /* 0x0000000159177824 */ /* 0x002fe200078e0256 */
[----:B------:R-:W-:-:S04]  /*14f50*/  I2FP.F32.S32 R89, R89 ;  /* 0x0000005900597245 */ /* 0x000fc80000201400 */
        /* <DEDUP_REMOVED lines=10> */
[----:B------:R-:W-:Y:S02]  /*15000*/  IADD3 R21, PT, PT, R23, R86, RZ ;  /* 0x0000005617157210 */ /* 0x000fe40007ffe0ff */
[----:B------:R-:W-:Y:S01]  /*15010*/  FMUL.FTZ R20, R93, R91 ;  /* 0x0000005b5d147220 */ /* 0x000fe20000410000 */
[----:B-1----:R-:W-:Y:S01]  /*15020*/  FMUL.FTZ R91, R81, R92 ;  /* 0x0000005c515b7220 */ /* 0x002fe20000410000 */
[----:B------:R-:W-:Y:S02]  /*15030*/  I2FP.F32.S32 R21, R21 ;  /* 0x0000001500157245 */ /* 0x000fe40000201400 */
[----:B------:R-:W-:Y:S01]  /*15040*/  FMUL.FTZ R89, R20, R89 ;  /* 0x0000005914597220 */ /* 0x000fe20000410000 */
[----:B------:R-:W-:Y:S01]  /*15050*/  I2FP.F32.S32 R86, R86 ;  /* 0x0000005600567245 */ /* 0x000fe20000201400 */
[----:B------:R-:W0:Y:S01]  /*15060*/  SHFL.DOWN PT, R20, R91, 0x1, 0x1f ;  /* 0x08201f005b147f89 */ /* 0x000e2200000e0000 */
[----:B------:R-:W-:Y:S01]  /*15070*/  SHF.L.U32 R92, R103, 0x10, RZ ;  /* 0x00000010675c7819 */ /* 0x000fe200000006ff */
[----:B------:R-:W-:Y:S01]  /*15080*/  FFMA.FTZ R81, R81, R89, R90 ;  /* 0x0000005951517223 */ /* 0x000fe2000001005a */
[----:B------:R-:W1:Y:S04]  /*15090*/  MUFU.RCP R21, R21 ;  /* 0x0000001500157308 */ /* 0x000e680000001000 */
[----:B------:R-:W2:Y:S01]  /*150a0*/  SHFL.DOWN PT, R90, R81, 0x1, 0x1f ;  /* 0x08201f00515a7f89 */ /* 0x000ea200000e0000 */
[----:B0-----:R-:W-:Y:S01]  /*150b0*/  FADD.FTZ R23, R91, -R20 ;  /* 0x800000145b177221 */ /* 0x001fe20000010000 */
[----:B------:R-:W-:-:S03]  /*150c0*/  FMUL.FTZ R89, R20, R86 ;  /* 0x0000005614597220 */ /* 0x000fc60000410000 */
[----:B------:R-:W-:Y:S01]  /*150d0*/  FMUL.FTZ R23, R23, R23 ;  /* 0x0000001717177220 */ /* 0x000fe20000410000 */
[----:B--2---:R-:W-:-:S03]  /*150e0*/  FADD.FTZ R90, R81, R90 ;  /* 0x0000005a515a7221 */ /* 0x004fc60000010000 */
[C---:B------:R-:W-:Y:S01]  /*150f0*/  FMUL.FTZ R23, R22.reuse, R23 ;  /* 0x0000001716177220 */ /* 0x040fe20000410000 */
[----:B------:R-:W-:Y:S01]  /*15100*/  FFMA.FTZ R22, R22, R91, R89 ;  /* 0x0000005b16167223 */ /* 0x000fe20000010059 */
[----:B------:R-:W0:Y:S02]  /*15110*/  LDC R81, c[0x0][0x448] ;  /* 0x00011200ff517b82 */ /* 0x000e240000000800 */
[----:B------:R-:W-:Y:S01]  /*15120*/  FMUL.FTZ R23, R23, R86 ;  /* 0x0000005617177220 */ /* 0x000fe20000410000 */
[----:B-1----:R-:W-:-:S03]  /*15130*/  FMUL.FTZ R22, R21, R22 ;  /* 0x0000001615167220 */ /* 0x002fc60000410000 */
[----:B------:R-:W-:Y:S02]  /*15140*/  FFMA.FTZ R23, R21, R23, R90 ;  /* 0x0000001715177223 */ /* 0x000fe4000001005a */
[----:B------:R1:W2:Y:S01]  /*15150*/  SHFL.IDX PT, R89, R22, RZ, 0x1f ;  /* 0x00001fff16597589 */ /* 0x0002a200000e0000 */
[----:B------:R-:W3:Y:S03]  /*15160*/  @!P0 LDC.64 R20, c[0x0][0x3c0] ;  /* 0x0000f000ff148b82 */ /* 0x000ee60000000a00 */
[----:B------:R-:W0:Y:S01]  /*15170*/  SHFL.IDX PT, R90, R23, RZ, 0x1f ;  /* 0x00001fff175a7589 */ /* 0x000e2200000e0000 */
[----:B-1----:R-:W-:Y:S01]  /*15180*/  SHF.L.U32 R22, R19, 0x10, RZ ;  /* 0x0000001013167819 */ /* 0x002fe200000006ff */
[----:B--2---:R-:W-:Y:S01]  /*15190*/  FMUL.FTZ R86, R89, R89 ;  /* 0x0000005959567220 */ /* 0x004fe20000410000 */
[----:B0-----:R-:W-:-:S04]  /*151a0*/  FFMA.FTZ R81, R90, UR19, R81 ;  /* 0x000000135a517c23 */ /* 0x001fc80008010051 */
[----:B------:R-:W-:Y:S02]  /*151b0*/  FSEL R86, R86, RZ, !P1 ;  /* 0x000000ff56567208 */ /* 0x000fe40004800000 */
[----:B------:R-:W-:Y:S02]  /*151c0*/  PLOP3.LUT P1, PT, PT, PT, UP3, 0x40, 0x4 ;  /* 0x000000000004781c */ /* 0x000fe40003f2e838 */
[----:B------:R-:W-:Y:S01]  /*151d0*/  SHF.L.U32 R90, R95, 0x10, RZ ;  /* 0x000000105f5a7819 */ /* 0x000fe200000006ff */
[----:B------:R-:W-:Y:S01]  /*151e0*/  FADD.FTZ R86, R81, R86 ;  /* 0x0000005651567221 */ /* 0x000fe20000010000 */
[----:B------:R-:W-:-:S04]  /*151f0*/  IMAD.U32 R81, RZ, RZ, UR16 ;  /* 0x00000010ff517e24 */ /* 0x000fc8000f8e00ff */
[----:B---3--:R-:W-:Y:S01]  /*15200*/  @!P0 IMAD.WIDE R20, R81, 0x4, R20 ;  /* 0x0000000451148825 */ /* 0x008fe200078e0214 */
[----:B------:R-:W0:Y:S01]  /*15210*/  MUFU.RSQ R86, R86 ;  /* 0x0000005600567308 */ /* 0x000e220000001400 */
[----:B------:R-:W-:-:S03]  /*15220*/  FSEL R81, R89, RZ, P1 ;  /* 0x000000ff59517208 */ /* 0x000fc60000800000 */
[----:B------:R1:W-:Y:S02]  /*15230*/  @!P0 STG.E desc[UR8][R20.64], R89 ;  /* 0x0000005914008986 */ /* 0x0003e4000c101908 */
[C---:B------:R-:W-:Y:S01]  /*15240*/  FADD.FTZ R23, -R81.reuse, R48 ;  /* 0x0000003051177221 */ /* 0x040fe20000010100 */
[----:B------:R-:W-:Y:S02]  /*15250*/  IMAD.U32 R48, R64, 0x10000, RZ ;  /* 0x0001000040307824 */ /* 0x000fe400078e00ff */
        /* <DEDUP_REMOVED lines=8> */
[----:B-1----:R-:W-:-:S02]  /*152e0*/  IMAD.U32 R21, R77, 0x10000, RZ ;  /* 0x000100004d157824 */ /* 0x002fc400078e00ff */
[----:B------:R-:W-:Y:S01]  /*152f0*/  FADD.FTZ R33, -R81, R33 ;  /* 0x0000002151217221 */ /* 0x000fe20000010100 */
[C---:B0-----:R-:W-:Y:S01]  /*15300*/  FMUL.FTZ R23, R86.reuse, R23 ;  /* 0x0000001756177220 */ /* 0x041fe20000410000 */
[C---:B------:R-:W-:Y:S01]  /*15310*/  FMUL.FTZ R45, R86.reuse, R45 ;  /* 0x0000002d562d7220 */ /* 0x040fe20000410000 */
[C---:B------:R-:W-:Y:S01]  /*15320*/  FMUL.FTZ R47, R86.reuse, R47 ;  /* 0x0000002f562f7220 */ /* 0x040fe20000410000 */
[----:B------:R-:W-:Y:S01]  /*15330*/  FMUL.FTZ R41, R86, R41 ;  /* 0x0000002956297220 */ /* 0x000fe20000410000 */
[----:B------:R-:W-:Y:S01]  /*15340*/  FFMA.FTZ R20, R23, R22, R48 ;  /* 0x0000001617147223 */ /* 0x000fe20000010030 */
[----:B------:R-:W-:Y:S01]  /*15350*/  SHF.L.U32 R23, R76, 0x10, RZ ;  /* 0x000000104c177819 */ /* 0x000fe200000006ff */
[----:B------:R-:W-:Y:S01]  /*15360*/  FMUL.FTZ R48, R86, R49 ;  /* 0x0000003156307220 */ /* 0x000fe20000410000 */
[----:B------:R-:W-:Y:S01]  /*15370*/  FADD.FTZ R49, -R81, R50 ;  /* 0x0000003251317221 */ /* 0x000fe20000010100 */
[----:B------:R-:W-:Y:S01]  /*15380*/  SHF.L.U32 R22, R18, 0x10, RZ ;  /* 0x0000001012167819 */ /* 0x000fe200000006ff */
[----:B------:R-:W-:-:S02]  /*15390*/  IMAD.U32 R50, R65, 0x10000, RZ ;  /* 0x0001000041327824 */ /* 0x000fc400078e00ff */
[----:B------:R-:W-:Y:S01]  /*153a0*/  FFMA.FTZ R48, R48, R23, R21 ;  /* 0x0000001730307223 */ /* 0x000fe20000010015 */
[C---:B------:R-:W-:Y:S01]  /*153b0*/  FMUL.FTZ R21, R86.reuse, R49 ;  /* 0x0000003156157220 */ /* 0x040fe20000410000 */
[----:B------:R-:W-:Y:S01]  /*153c0*/  FMUL.FTZ R49, R86, R51 ;  /* 0x0000003356317220 */ /* 0x000fe20000410000 */
[----:B------:R-:W-:Y:S01]  /*153d0*/  FADD.FTZ R23, -R81, R44 ;  /* 0x0000002c51177221 */ /* 0x000fe20000010100 */
[----:B------:R-:W-:Y:S02]  /*153e0*/  IMAD.U32 R51, R66, 0x10000, RZ ;  /* 0x0001000042337824 */ /* 0x000fe400078e00ff */
[----:B------:R-:W-:Y:S01]  /*153f0*/  FFMA.FTZ R21, R21, R22, R50 ;  /* 0x0000001615157223 */ /* 0x000fe20000010032 */
[----:B------:R-:W-:Y:S01]  /*15400*/  SHF.L.U32 R22, R78, 0x10, RZ ;  /* 0x000000104e167819 */ /* 0x000fe200000006ff */
[----:B------:R-:W-:Y:S02]  /*15410*/  IMAD.U32 R50, R79, 0x10000, RZ ;  /* 0x000100004f327824 */ /* 0x000fe400078e00ff */
[----:B------:R-:W-:Y:S01]  /*15420*/  FMUL.FTZ R43, R86, R43 ;  /* 0x0000002b562b7220 */ /* 0x000fe20000410000 */
[----:B------:R-:W-:-:S02]  /*15430*/  IMAD.U32 R44, R94, 0x10000, RZ ;  /* 0x000100005e2c7824 */ /* 0x000fc400078e00ff */
[C---:B------:R-:W-:Y:S01]  /*15440*/  FMUL.FTZ R37, R86.reuse, R37 ;  /* 0x0000002556257220 */ /* 0x040fe20000410000 */
[----:B------:R-:W-:Y:S01]  /*15450*/  FFMA.FTZ R49, R49, R22, R50 ;  /* 0x0000001631317223 */ /* 0x000fe20000010032 */
[----:B------:R-:W-:Y:S01]  /*15460*/  FMUL.FTZ R22, R86, R23 ;  /* 0x0000001756167220 */ /* 0x000fe20000410000 */
[----:B------:R-:W-:Y:S01]  /*15470*/  SHF.L.U32 R23, R16, 0x10, RZ ;  /* 0x0000001010177819 */ /* 0x000fe200000006ff */
[C---:B------:R-:W-:Y:S01]  /*15480*/  FMUL.FTZ R39, R86.reuse, R39 ;  /* 0x0000002756277220 */ /* 0x040fe20000410000 */
[----:B------:R-:W-:Y:S01]  /*15490*/  SHF.L.U32 R50, R87, 0x10, RZ ;  /* 0x0000001057327819 */ /* 0x000fe200000006ff */
[----:B------:R-:W-:Y:S01]  /*154a0*/  FMUL.FTZ R33, R86, R33 ;  /* 0x0000002156217220 */ /* 0x000fe20000410000 */
[C---:B------:R-:W-:Y:S01]  /*154b0*/  FADD.FTZ R35, -R81.reuse, R35 ;  /* 0x0000002351237221 */ /* 0x040fe20000010100 */
[----:B------:R-:W-:Y:S01]  /*154c0*/  FFMA.FTZ R22, R22, R23, R51 ;  /* 0x0000001716167223 */ /* 0x000fe20000010033 */
[----:B------:R-:W-:Y:S01]  /*154d0*/  FADD.FTZ R23, -R81, R46 ;  /* 0x0000002e51177221 */ /* 0x000fe20000010100 */
[----:B------:R-:W-:Y:S01]  /*154e0*/  FFMA.FTZ R50, R45, R50, R44 ;  /* 0x000000322d327223 */ /* 0x000fe2000001002c */
[----:B------:R-:W-:Y:S01]  /*154f0*/  SHF.L.U32 R44, R15, 0x10, RZ ;  /* 0x000000100f2c7819 */ /* 0x000fe200000006ff */
[----:B------:R-:W-:-:S02]  /*15500*/  IMAD.U32 R46, R67, 0x10000, RZ ;  /* 0x00010000432e7824 */ /* 0x000fc400078e00ff */
[C---:B------:R-:W-:Y:S01]  /*15510*/  FMUL.FTZ R23, R86.reuse, R23 ;  /* 0x0000001756177220 */ /* 0x040fe20000410000 */
[----:B------:R-:W-:Y:S01]  /*15520*/  FADD.FTZ R45, -R81, R40 ;  /* 0x00000028512d7221 */ /* 0x000fe20000010100 */
[----:B------:R-:W-:Y:S01]  /*15530*/  SHF.L.U32 R40, R97, 0x10, RZ ;  /* 0x0000001061287819 */ /* 0x000fe200000006ff */
[----:B------:R-:W-:Y:S01]  /*15540*/  FMUL.FTZ R35, R86, R35 ;  /* 0x0000002356237220 */ /* 0x000fe20000410000 */
[----:B------:R-:W-:Y:S01]  /*15550*/  FFMA.FTZ R23, R23, R44, R46 ;  /* 0x0000002c17177223 */ /* 0x000fe2000001002e */
[----:B------:R-:W-:Y:S02]  /*15560*/  IMAD.U32 R44, R96, 0x10000, RZ ;  /* 0x00010000602c7824 */ /* 0x000fe400078e00ff */
[C---:B------:R-:W-:Y:S01]  /*15570*/  FADD.FTZ R69, -R81.reuse, R69 ;  /* 0x0000004551457221 */ /* 0x040fe20000010100 */
[----:B------:R-:W-:Y:S02]  /*15580*/  IMAD.U32 R46, R98, 0x10000, RZ ;  /* 0x00010000622e7824 */ /* 0x000fe400078e00ff */
[----:B------:R-:W-:Y:S01]  /*15590*/  FADD.FTZ R71, -R81, R71 ;  /* 0x0000004751477221 */ /* 0x000fe20000010100 */
[----:B------:R-:W-:Y:S01]  /*155a0*/  FFMA.FTZ R90, R47, R90, R44 ;  /* 0x0000005a2f5a7223 */ /* 0x000fe2000001002c */
[----:B------:R-:W-:Y:S01]  /*155b0*/  FMUL.FTZ R44, R86, R45 ;  /* 0x0000002d562c7220 */ /* 0x000fe20000410000 */
[----:B------:R-:W-:Y:S01]  /*155c0*/  SHF.L.U32 R45, R14, 0x10, RZ ;  /* 0x000000100e2d7819 */ /* 0x000fe200000006ff */
[----:B------:R-:W-:-:S02]  /*155d0*/  IMAD.U32 R47, R60, 0x10000, RZ ;  /* 0x000100003c2f7824 */ /* 0x000fc400078e00ff */
[C---:B------:R-:W-:Y:S01]  /*155e0*/  FMUL.FTZ R69, R86.reuse, R69 ;  /* 0x0000004556457220 */ /* 0x040fe20000410000 */
[----:B------:R-:W-:Y:S01]  /*155f0*/  FMUL.FTZ R71, R86, R71 ;  /* 0x0000004756477220 */ /* 0x000fe20000410000 */
[C---:B------:R-:W-:Y:S01]  /*15600*/  FADD.FTZ R25, -R81.reuse, R25 ;  /* 0x0000001951197221 */ /* 0x040fe20000010100 */
[----:B------:R-:W-:Y:S01]  /*15610*/  FFMA.FTZ R44, R44, R45, R47 ;  /* 0x0000002d2c2c7223 */ /* 0x000fe2000001002f */
[----:B------:R-:W-:Y:S01]  /*15620*/  FADD.FTZ R47, -R81, R42 ;  /* 0x0000002a512f7221 */ /* 0x000fe20000010100 */
[----:B------:R-:W-:Y:S01]  /*15630*/  FFMA.FTZ R45, R41, R40, R46 ;  /* 0x00000028292d7223 */ /* 0x000fe2000001002e */
[----:B------:R-:W-:Y:S01]  /*15640*/  SHF.L.U32 R41, R13, 0x10, RZ ;  /* 0x000000100d297819 */ /* 0x000fe200000006ff */
[----:B------:R-:W-:Y:S02]  /*15650*/  IMAD.U32 R42, R100, 0x10000, RZ ;  /* 0x00010000642a7824 */ /* 0x000fe400078e00ff */
[C---:B------:R-:W-:Y:S01]  /*15660*/  FMUL.FTZ R46, R86.reuse, R47 ;  /* 0x0000002f562e7220 */ /* 0x040fe20000410000 */
[----:B------:R-:W-:Y:S01]  /*15670*/  IMAD.U32 R47, R61, 0x10000, RZ ;  /* 0x000100003d2f7824 */ /* 0x000fe200078e00ff */
        /* <DEDUP_REMOVED lines=9> */
[----:B------:R-:W0:Y:S01]  /*15710*/  @!P0 LDC.64 R42, c[0x0][0x3c8] ;  /* 0x0000f200ff2a8b82 */ /* 0x000e220000000a00 */
[----:B------:R-:W-:Y:S01]  /*15720*/  FMUL.FTZ R27, R86, R27 ;  /* 0x0000001b561b7220 */ /* 0x000fe20000410000 */
[----:B------:R-:W-:Y:S01]  /*15730*/  F2FP.BF16.F32.PACK_AB R23, R90, R23 ;  /* 0x000000175a17723e */ /* 0x000fe200000010ff */
[----:B------:R-:W-:Y:S01]  /*15740*/  FFMA.FTZ R51, R41, R36, R40 ;  /* 0x0000002429337223 */ /* 0x000fe20000010028 */
[----:B------:R-:W-:Y:S01]  /*15750*/  SHF.L.U32 R36, R101, 0x10, RZ ;  /* 0x0000001065247819 */ /* 0x000fe200000006ff */
[----:B------:R-:W-:Y:S02]  /*15760*/  IMAD.U32 R40, R102, 0x10000, RZ ;  /* 0x0001000066287824 */ /* 0x000fe400078e00ff */
[----:B------:R-:W-:Y:S01]  /*15770*/  FADD.FTZ R41, -R81, R38 ;  /* 0x0000002651297221 */ /* 0x000fe20000010100 */
[----:B------:R-:W-:Y:S01]  /*15780*/  IMAD.U32 R38, R63, 0x10000, RZ ;  /* 0x000100003f267824 */ /* 0x000fe200078e00ff */
[----:B------:R-:W-:Y:S01]  /*15790*/  F2FP.BF16.F32.PACK_AB R22, R50, R22 ;  /* 0x000000163216723e */ /* 0x000fe200000010ff */
[----:B------:R-:W-:Y:S01]  /*157a0*/  FFMA.FTZ R89, R37, R36, R40 ;  /* 0x0000002425597223 */ /* 0x000fe20000010028 */
[----:B------:R-:W-:Y:S01]  /*157b0*/  SHF.L.U32 R36, R11, 0x10, RZ ;  /* 0x000000100b247819 */ /* 0x000fe200000006ff */
[----:B------:R-:W-:Y:S01]  /*157c0*/  FMUL.FTZ R41, R86, R41 ;  /* 0x0000002956297220 */ /* 0x000fe20000410000 */
[----:B------:R-:W-:Y:S01]  /*157d0*/  FADD.FTZ R37, -R81, R32 ;  /* 0x0000002051257221 */ /* 0x000fe20000010100 */
[----:B------:R-:W-:-:S02]  /*157e0*/  F2FP.BF16.F32.PACK_AB R21, R49, R21 ;  /* 0x000000153115723e */ /* 0x000fc400000010ff */
[----:B------:R-:W-:Y:S01]  /*157f0*/  FFMA.FTZ R91, R41, R36, R38 ;  /* 0x00000024295b7223 */ /* 0x000fe20000010026 */
[----:B------:R-:W-:Y:S02]  /*15800*/  IMAD.U32 R36, R104, 0x10000, RZ ;  /* 0x0001000068247824 */ /* 0x000fe400078e00ff */
[----:B------:R-:W-:Y:S01]  /*15810*/  FMUL.FTZ R32, R86, R37 ;  /* 0x0000002556207220 */ /* 0x000fe20000410000 */
[----:B------:R-:W-:Y:S01]  /*15820*/  SHF.L.U32 R37, R10, 0x10, RZ ;  /* 0x000000100a257819 */ /* 0x000fe200000006ff */
[----:B------:R-:W-:Y:S02]  /*15830*/  IMAD.U32 R38, R106, 0x10000, RZ ;  /* 0x000100006a267824 */ /* 0x000fe400078e00ff */
[----:B------:R-:W-:Y:S01]  /*15840*/  FFMA.FTZ R92, R39, R92, R36 ;  /* 0x0000005c275c7223 */ /* 0x000fe20000010024 */
[----:B------:R-:W-:Y:S01]  /*15850*/  IMAD.U32 R39, R56, 0x10000, RZ ;  /* 0x0001000038277824 */ /* 0x000fe200078e00ff */
[----:B------:R-:W-:Y:S01]  /*15860*/  SHF.L.U32 R36, R105, 0x10, RZ ;  /* 0x0000001069247819 */ /* 0x000fe200000006ff */
[----:B------:R-:W1:Y:S01]  /*15870*/  LDC.64 R40, c[0x0][0x428] ;  /* 0x00010a00ff287b82 */ /* 0x000e620000000a00 */
[----:B------:R-:W-:Y:S01]  /*15880*/  F2FP.BF16.F32.PACK_AB R20, R48, R20 ;  /* 0x000000143014723e */ /* 0x000fe200000010ff */
[----:B------:R-:W-:Y:S01]  /*15890*/  FFMA.FTZ R32, R32, R37, R39 ;  /* 0x0000002520207223 */ /* 0x000fe20000010027 */
[----:B------:R-:W-:Y:S01]  /*158a0*/  FADD.FTZ R37, -R81, R34 ;  /* 0x0000002251257221 */ /* 0x000fe20000010100 */
[----:B------:R-:W-:-:S02]  /*158b0*/  IMAD.U32 R39, R57, 0x10000, RZ ;  /* 0x0001000039277824 */ /* 0x000fc400078e00ff */
[----:B------:R-:W-:Y:S01]  /*158c0*/  FFMA.FTZ R33, R33, R36, R38 ;  /* 0x0000002421217223 */ /* 0x000fe20000010026 */
[----:B------:R-:W-:Y:S01]  /*158d0*/  SHF.L.U32 R36, R107, 0x10, RZ ;  /* 0x000000106b247819 */ /* 0x000fe200000006ff */
[----:B------:R-:W-:Y:S01]  /*158e0*/  FMUL.FTZ R34, R86, R37 ;  /* 0x0000002556227220 */ /* 0x000fe20000410000 */
[----:B------:R-:W-:Y:S01]  /*158f0*/  SHF.L.U32 R37, R9, 0x10, RZ ;  /* 0x0000001009257819 */ /* 0x000fe200000006ff */
[----:B------:R-:W-:-:S04]  /*15900*/  IMAD.U32 R38, R109, 0x10000, RZ ;  /* 0x000100006d267824 */ /* 0x000fc800078e00ff */
[----:B------:R-:W-:Y:S01]  /*15910*/  FFMA.FTZ R34, R34, R37, R39 ;  /* 0x0000002522227223 */ /* 0x000fe20000010027 */
[----:B------:R-:W-:Y:S01]  /*15920*/  FADD.FTZ R37, -R81, R28 ;  /* 0x0000001c51257221 */ /* 0x000fe20000010100 */
[----:B------:R-:W-:Y:S01]  /*15930*/  FFMA.FTZ R28, R35, R36, R38 ;  /* 0x00000024231c7223 */ /* 0x000fe20000010026 */
[----:B------:R-:W-:Y:S01]  /*15940*/  SHF.L.U32 R36, R8, 0x10, RZ ;  /* 0x0000001008247819 */ /* 0x000fe200000006ff */
[----:B------:R-:W-:Y:S02]  /*15950*/  IMAD.U32 R38, R58, 0x10000, RZ ;  /* 0x000100003a267824 */ /* 0x000fe400078e00ff */
[----:B------:R-:W-:Y:S01]  /*15960*/  FMUL.FTZ R37, R86, R37 ;  /* 0x0000002556257220 */ /* 0x000fe20000410000 */
[----:B------:R-:W-:-:S03]  /*15970*/  FADD.FTZ R35, -R81, R29 ;  /* 0x0000001d51237221 */ /* 0x000fc60000010100 */
[----:B------:R-:W-:Y:S01]  /*15980*/  FFMA.FTZ R29, R37, R36, R38 ;  /* 0x00000024251d7223 */ /* 0x000fe20000010026 */
[----:B------:R-:W-:Y:S01]  /*15990*/  SHF.L.U32 R36, R110, 0x10, RZ ;  /* 0x000000106e247819 */ /* 0x000fe200000006ff */
[C---:B------:R-:W-:Y:S01]  /*159a0*/  FMUL.FTZ R35, R86.reuse, R35 ;  /* 0x0000002356237220 */ /* 0x040fe20000410000 */
[----:B------:R-:W-:Y:S02]  /*159b0*/  IMAD.U32 R38, R113, 0x10000, RZ ;  /* 0x0001000071267824 */ /* 0x000fe400078e00ff */
[----:B------:R-:W-:Y:S02]  /*159c0*/  FADD.FTZ R37, -R81, R30 ;  /* 0x0000001e51257221 */ /* 0x000fe40000010100 */
[----:B------:R-:W-:Y:S01]  /*159d0*/  FFMA.FTZ R30, R35, R36, R38 ;  /* 0x00000024231e7223 */ /* 0x000fe20000010026 */
[----:B------:R-:W-:Y:S01]  /*159e0*/  SHF.L.U32 R36, R7, 0x10, RZ ;  /* 0x0000001007247819 */ /* 0x000fe200000006ff */
[----:B------:R-:W-:Y:S01]  /*159f0*/  FMUL.FTZ R37, R86, R37 ;  /* 0x0000002556257220 */ /* 0x000fe20000410000 */
[----:B------:R-:W-:-:S02]  /*15a00*/  IMAD.U32 R38, R59, 0x10000, RZ ;  /* 0x000100003b267824 */ /* 0x000fc400078e00ff */
[----:B------:R-:W-:Y:S01]  /*15a10*/  FADD.FTZ R35, -R81, R31 ;  /* 0x0000001f51237221 */ /* 0x000fe20000010100 */
[----:B------:R-:W-:Y:S01]  /*15a20*/  F2FP.BF16.F32.PACK_AB R30, R30, R29 ;  /* 0x0000001d1e1e723e */ /* 0x000fe200000010ff */
[----:B------:R-:W-:Y:S01]  /*15a30*/  FFMA.FTZ R31, R37, R36, R38 ;  /* 0x00000024251f7223 */ /* 0x000fe20000010026 */
[----:B------:R-:W-:Y:S01]  /*15a40*/  SHF.L.U32 R36, R114, 0x10, RZ ;  /* 0x0000001072247819 */ /* 0x000fe200000006ff */
[----:B------:R-:W-:Y:S01]  /*15a50*/  FMUL.FTZ R35, R86, R35 ;  /* 0x0000002356237220 */ /* 0x000fe20000410000 */
[----:B------:R-:W-:Y:S02]  /*15a60*/  IMAD.U32 R38, R115, 0x10000, RZ ;  /* 0x0001000073267824 */ /* 0x000fe400078e00ff */
[----:B------:R-:W-:Y:S01]  /*15a70*/  FADD.FTZ R37, -R81, R68 ;  /* 0x0000004451257221 */ /* 0x000fe20000010100 */
[----:B------:R-:W-:Y:S01]  /*15a80*/  SHF.L.U32 R68, R6, 0x10, RZ ;  /* 0x0000001006447819 */ /* 0x000fe200000006ff */
[----:B------:R-:W-:Y:S02]  /*15a90*/  FFMA.FTZ R35, R35, R36, R38 ;  /* 0x0000002423237223 */ /* 0x000fe40000010026 */
[----:B------:R-:W-:Y:S01]  /*15aa0*/  FMUL.FTZ R37, R86, R37 ;  /* 0x0000002556257220 */ /* 0x000fe20000410000 */
[----:B------:R-:W-:Y:S01]  /*15ab0*/  IMAD.U32 R36, R52, 0x10000, RZ ;  /* 0x0001000034247824 */ /* 0x000fe200078e00ff */
[----:B------:R-:W-:Y:S01]  /*15ac0*/  F2FP.BF16.F32.PACK_AB R29, R28, R34 ;  /* 0x000000221c1d723e */ /* 0x000fe200000010ff */
[----:B------:R-:W-:Y:S01]  /*15ad0*/  IMAD.U32 R38, R117, 0x10000, RZ ;  /* 0x0001000075267824 */ /* 0x000fe200078e00ff */
[----:B------:R-:W-:Y:S01]  /*15ae0*/  F2FP.BF16.F32.PACK_AB R31, R35, R31 ;  /* 0x0000001f231f723e */ /* 0x000fe200000010ff */
[----:B------:R-:W-:Y:S01]  /*15af0*/  FFMA.FTZ R68, R37, R68, R36 ;  /* 0x0000004425447223 */ /* 0x000fe20000010024 */
[----:B------:R-:W-:Y:S01]  /*15b00*/  SHF.L.U32 R36, R116, 0x10, RZ ;  /* 0x0000001074247819 */ /* 0x000fe200000006ff */
[----:B------:R-:W-:Y:S01]  /*15b10*/  FADD.FTZ R37, -R81, R70 ;  /* 0x0000004651257221 */ /* 0x000fe20000010100 */
[----:B------:R-:W-:-:S02]  /*15b20*/  SHF.L.U32 R70, R5, 0x10, RZ ;  /* 0x0000001005467819 */ /* 0x000fc400000006ff */
[----:B------:R-:W-:Y:S01]  /*15b30*/  F2FP.BF16.F32.PACK_AB R28, R33, R32 ;  /* 0x00000020211c723e */ /* 0x000fe200000010ff */
[----:B------:R-:W-:Y:S01]  /*15b40*/  FFMA.FTZ R69, R69, R36, R38 ;  /* 0x0000002445457223 */ /* 0x000fe20000010026 */
[----:B------:R-:W-:Y:S01]  /*15b50*/  FMUL.FTZ R37, R86, R37 ;  /* 0x0000002556257220 */ /* 0x000fe20000410000 */
[----:B------:R-:W-:Y:S02]  /*15b60*/  IMAD.U32 R36, R53, 0x10000, RZ ;  /* 0x0001000035247824 */ /* 0x000fe400078e00ff */
[----:B------:R-:W-:Y:S01]  /*15b70*/  IMAD.U32 R38, R119, 0x10000, RZ ;  /* 0x0001000077267824 */ /* 0x000fe200078e00ff */
[----:B------:R-:W-:Y:S01]  /*15b80*/  F2FP.BF16.F32.PACK_AB R32, R69, R68 ;  /* 0x000000444520723e */ /* 0x000fe200000010ff */
[----:B------:R-:W-:Y:S01]  /*15b90*/  FFMA.FTZ R70, R37, R70, R36 ;  /* 0x0000004625467223 */ /* 0x000fe20000010024 */
[----:B------:R-:W-:Y:S01]  /*15ba0*/  SHF.L.U32 R36, R118, 0x10, RZ ;  /* 0x0000001076247819 */ /* 0x000fe200000006ff */
[----:B------:R-:W-:Y:S01]  /*15bb0*/  FADD.FTZ R37, -R81, R24 ;  /* 0x0000001851257221 */ /* 0x000fe20000010100 */
[----:B------:R-:W-:-:S03]  /*15bc0*/  SHF.L.U32 R24, R4, 0x10, RZ ;  /* 0x0000001004187819 */ /* 0x000fc600000006ff */
[----:B------:R-:W-:Y:S01]  /*15bd0*/  FFMA.FTZ R71, R71, R36, R38 ;  /* 0x0000002447477223 */ /* 0x000fe20000010026 */
[----:B------:R-:W-:Y:S01]  /*15be0*/  FMUL.FTZ R37, R86, R37 ;  /* 0x0000002556257220 */ /* 0x000fe20000410000 */
[----:B------:R-:W-:Y:S02]  /*15bf0*/  IMAD.U32 R36, R54, 0x10000, RZ ;  /* 0x0001000036247824 */ /* 0x000fe400078e00ff */
[----:B-1----:R-:W-:Y:S01]  /*15c00*/  IMAD.WIDE.U32 R38, R84, 0x10, R40 ;  /* 0x0000001054267825 */ /* 0x002fe200078e0028 */
[----:B------:R-:W-:-:S03]  /*15c10*/  F2FP.BF16.F32.PACK_AB R33, R71, R70 ;  /* 0x000000464721723e */ /* 0x000fc600000010ff */
[----:B------:R-:W-:Y:S01]  /*15c20*/  FFMA.FTZ R93, R37, R24, R36 ;  /* 0x00000018255d7223 */ /* 0x000fe20000010024 */
[----:B------:R-:W-:Y:S02]  /*15c30*/  IMAD.U32 R24, R121, 0x10000, RZ ;  /* 0x0001000079187824 */ /* 0x000fe400078e00ff */
[----:B------:R-:W-:-:S04]  /*15c40*/  IMAD.WIDE.U32 R36, R83, 0x10, R40 ;  /* 0x0000001053247825 */ /* 0x000fc800078e0028 */
[----:B------:R-:W-:Y:S01]  /*15c50*/  FFMA.FTZ R108, R25, R108, R24 ;  /* 0x0000006c196c7223 */ /* 0x000fe20000010018 */
[----:B------:R-:W-:Y:S01]  /*15c60*/  FADD.FTZ R25, -R81, R26 ;  /* 0x0000001a51197221 */ /* 0x000fe20000010100 */
[----:B------:R-:W-:Y:S01]  /*15c70*/  SHF.L.U32 R24, R3, 0x10, RZ ;  /* 0x0000001003187819 */ /* 0x000fe200000006ff */
[----:B------:R-:W-:Y:S02]  /*15c80*/  IMAD.U32 R26, R55, 0x10000, RZ ;  /* 0x00010000371a7824 */ /* 0x000fe400078e00ff */
[----:B------:R-:W-:Y:S01]  /*15c90*/  FMUL.FTZ R25, R86, R25 ;  /* 0x0000001956197220 */ /* 0x000fe20000410000 */
[----:B------:R-:W-:Y:S01]  /*15ca0*/  IMAD.WIDE.U32 R80, R80, 0x10, R40 ;  /* 0x0000001050507825 */ /* 0x000fe200078e0028 */
[----:B------:R-:W-:-:S03]  /*15cb0*/  F2FP.BF16.F32.PACK_AB R34, R108, R93 ;  /* 0x0000005d6c22723e */ /* 0x000fc600000010ff */
[----:B------:R-:W-:Y:S01]  /*15cc0*/  FFMA.FTZ R111, R25, R24, R26 ;  /* 0x00000018196f7223 */ /* 0x000fe2000001001a */
[----:B------:R-:W-:Y:S01]  /*15cd0*/  IMAD.U32 R24, R123, 0x10000, RZ ;  /* 0x000100007b187824 */ /* 0x000fe200078e00ff */
[----:B------:R-:W-:Y:S01]  /*15ce0*/  MOV R25, UR16 ;  /* 0x0000001000197c02 */ /* 0x000fe20008000f00 */
[----:B------:R-:W-:Y:S01]  /*15cf0*/  IMAD.WIDE.U32 R40, R85, 0x10, R40 ;  /* 0x0000001055287825 */ /* 0x000fe200078e0028 */
[----:B------:R-:W-:-:S03]  /*15d00*/  F2FP.BF16.F32.PACK_AB R26, R89, R51 ;  /* 0x00000033591a723e */ /* 0x000fc600000010ff */
[----:B------:R-:W-:Y:S01]  /*15d10*/  FFMA.FTZ R112, R27, R112, R24 ;  /* 0x000000701b707223 */ /* 0x000fe20000010018 */
[----:B------:R-:W-:Y:S01]  /*15d20*/  F2FP.BF16.F32.PACK_AB R27, R92, R91 ;  /* 0x0000005b5c1b723e */ /* 0x000fe200000010ff */
[----:B0-----:R-:W-:Y:S01]  /*15d30*/  @!P0 IMAD.WIDE R42, R25, 0x4, R42 ;  /* 0x00000004192a8825 */ /* 0x001fe200078e022a */
[----:B------:R-:W-:Y:S01]  /*15d40*/  F2FP.BF16.F32.PACK_AB R25, R47, R46 ;  /* 0x0000002e2f19723e */ /* 0x000fe200000010ff */
[----:B------:R-:W-:Y:S01]  /*15d50*/  UIADD3 UR16, UPT, UPT, UR16, UR14, URZ ;  /* 0x0000000e10107290 */ /* 0x000fe2000fffe0ff */
[----:B------:R-:W-:Y:S02]  /*15d60*/  F2FP.BF16.F32.PACK_AB R24, R45, R44 ;  /* 0x0000002c2d18723e */ /* 0x000fe400000010ff */
[----:B------:R-:W-:Y:S01]  /*15d70*/  F2FP.BF16.F32.PACK_AB R35, R112, R111 ;  /* 0x0000006f7023723e */ /* 0x000fe200000010ff */
[----:B------:R0:W-:Y:S01]  /*15d80*/  @!P0 STG.E desc[UR8][R42.64], R86 ;  /* 0x000000562a008986 */ /* 0x0001e2000c101908 */
[----:B------:R-:W-:-:S03]  /*15d90*/  UISETP.GE.AND UP1, UPT, UR16, UR15, UPT ;  /* 0x0000000f1000728c */ /* 0x000fc6000bf26270 */
[----:B------:R0:W-:Y:S04]  /*15da0*/  STG.E.128 desc[UR8][R80.64], R20 ;  /* 0x0000001450007986 */ /* 0x0001e8000c101d08 */
[----:B------:R0:W-:Y:S04]  /*15db0*/  STG.E.128 desc[UR8][R36.64], R24 ;  /* 0x0000001824007986 */ /* 0x0001e8000c101d08 */
[----:B------:R0:W-:Y:S04]  /*15dc0*/  STG.E.128 desc[UR8][R38.64], R28 ;  /* 0x0000001c26007986 */ /* 0x0001e8000c101d08 */
[----:B------:R0:W-:Y:S01]  /*15dd0*/  STG.E.128 desc[UR8][R40.64], R32 ;  /* 0x0000002028007986 */ /* 0x0001e2000c101d08 */
[----:B------:R-:W-:Y:S05]  /*15de0*/  BRA.U !UP1, `(.L_x_8784) ;  /* 0xfffffead09a87547 */ /* 0x000fea000b83ffff */
[----:B------:R-:W-:Y:S05]  /*15df0*/  EXIT ;  /* 0x000000000000794d */ /* 0x000fea0003800000 */
.L_x_8785:
        /* <DEDUP_REMOVED lines=16> */
.L_x_27255:


//--------------------- .text._ZN10layer_norm13ln_fwd_kernelINS_13Kernel_traitsI13__nv_bfloat16S2_fS2_fjLj4096ELj1ELj1ELj4ELj16ENS_18Kernel_traits_baseILj4096ES2_S2_fS2_fjLj128EEEEELb1ELb0ELb1ELb0EEEvNS_9FwdParamsE --------------------------
	.section	.text._ZN10layer_norm13ln_fwd_kernelINS_13Kernel_traitsI13__nv_bfloat16S2_fS2_fjLj4096ELj1ELj1ELj4ELj16ENS_18Kernel_traits_baseILj4096ES2_S2_fS2_fjLj128EEEEELb1ELb0ELb1ELb0EEEvNS_9FwdParamsE,"ax",@progbits
	.align	128
        .global         _ZN10layer_norm13ln_fwd_kernelINS_13Kernel_traitsI13__nv_bfloat16S2_fS2_fjLj4096ELj1ELj1ELj4ELj16ENS_18Kernel_traits_baseILj4096ES2_S2_fS2_fjLj128EEEEELb1ELb0ELb1ELb0EEEvNS_9FwdParamsE
        .type           _ZN10layer_norm13ln_fwd_kernelINS_13Kernel_traitsI13__nv_bfloat16S2_fS2_fjLj4096ELj1ELj1ELj4ELj16ENS_18Kernel_traits_baseILj4096ES2_S2_fS2_fjLj128EEEEELb1ELb0ELb1ELb0EEEvNS_9FwdParamsE,@function
        .size           _ZN10layer_norm13ln_fwd_kernelINS_13Kernel_traitsI13__nv_bfloat16S2_fS2_fjLj4096ELj1ELj1ELj4ELj16ENS_18Kernel_traits_baseILj4096ES2_S2_fS2_fjLj128EEEEELb1ELb0ELb1ELb0EEEvNS_9FwdParamsE,(.L_x_27256 - _ZN10layer_norm13ln_fwd_kernelINS_13Kernel_traitsI13__nv_bfloat16S2_fS2_fjLj4096ELj1ELj1ELj4ELj16ENS_18Kernel_traits_baseILj4096ES2_S2_fS2_fjLj128EEEEELb1ELb0ELb1ELb0EEEvNS_9FwdParamsE)
        .other          _ZN10layer_norm13ln_fwd_kernelINS_13Kernel_traitsI13__nv_bfloat16S2_fS2_fjLj4096ELj1ELj1ELj4ELj16ENS_18Kernel_traits_baseILj4096ES2_S2_fS2_fjLj128EEEEELb1ELb0ELb1ELb0EEEvNS_9FwdParamsE,@"STO_CUDA_ENTRY STV_DEFAULT"
_ZN10layer_norm13ln_fwd_kernelINS_13Kernel_traitsI13__nv_bfloat16S2_fS2_fjLj4096ELj1ELj1ELj4ELj16ENS_18Kernel_traits_baseILj4096ES2_S2_fS2_fjLj128EEEEELb1ELb0ELb1ELb0EEEvNS_9FwdParamsE:
.text._ZN10layer_norm13ln_fwd_kernelINS_13Kernel_traitsI13__nv_bfloat16S2_fS2_fjLj4096ELj1ELj1ELj4ELj16ENS_18Kernel_traits_baseILj4096ES2_S2_fS2_fjLj128EEEEELb1ELb0ELb1ELb0EEEvNS_9FwdParamsE:
        /* <DEDUP_REMOVED lines=15> */
[----:B----4-:R3:W1:Y:S01]  /*00f0*/  @P0 LDG.E.64 R4, desc[UR12][R6.64] ;  /* 0x0000000c06040981 */ /* 0x010662000c1e1b00 */
[----:B0-----:R-:W-:Y:S01]  /*0100*/  UISETP.NE.U32.AND UP0, UPT, UR4, URZ, UPT ;  /* 0x000000ff0400728c */ /* 0x001fe2000bf05070 */
[----:B------:R-:W-:Y:S03]  /*0110*/  BSSY.RECONVERGENT B0, `(.L_x_8786) ;  /* 0x0000065000007945 */ /* 0x000fe60003800200 */
[----:B------:R-:W0:Y:S01]  /*0120*/  S2UR UR22, SR_CTAID.X ;  /* 0x00000000001679c3 */ /* 0x000e220000002500 */
[----:B-----5:R-:W-:Y:S01]  /*0130*/  LOP3.LUT R16, R9, 0x60, RZ, 0xc0, !PT ;  /* 0x0000006009107812 */ /* 0x020fe200078ec0ff */
[----:B------:R-:W-:Y:S01]  /*0140*/  UISETP.NE.AND.EX UP0, UPT, UR5, URZ, UPT, UP0 ;  /* 0x000000ff0500728c */ /* 0x000fe2000bf05300 */
[----:B------:R-:W-:-:S02]  /*0150*/  SHF.R.S32.HI R0, RZ, 0x1f, R15 ;  /* 0x0000001fff007819 */ /* 0x000fc4000001140f */
[--C-:B------:R-:W-:Y:S02]  /*0160*/  LOP3.LUT R17, R16, 0x1f, R9.reuse, 0xf8, !PT ;  /* 0x0000001f10117812 */ /* 0x100fe400078ef809 */
[----:B------:R-:W-:Y:S01]  /*0170*/  LEA.HI R0, R0, R15, RZ, 0x3 ;  /* 0x0000000f00007211 */ /* 0x000fe200078f18ff */
[----:B------:R-:W0:Y:S01]  /*0180*/  LDC R124, c[0x0][0x360] ;  /* 0x0000d800ff7c7b82 */ /* 0x000e220000000800 */
[----:B---3--:R-:W-:Y:S02]  /*0190*/  LOP3.LUT R7, R9, 0x1f, RZ, 0xc0, !PT ;  /* 0x0000001f09077812 */ /* 0x008fe400078ec0ff */
[----:B------:R-:W-:Y:S01]  /*01a0*/  SHF.R.S32.HI R18, RZ, 0x3, R0 ;  /* 0x00000003ff127819 */ /* 0x000fe20000011400 */
[----:B0-----:R-:W-:Y:S01]  /*01b0*/  IMAD R124, R124, UR22, R9 ;  /* 0x000000167c7c7c24 */ /* 0x001fe2000f8e0209 */
[----:B--2---:R-:W-:Y:S02]  /*01c0*/  @P0 R2UR UR14, R2 ;  /* 0x00000000020e02ca */ /* 0x004fe400000e0000 */
[----:B------:R-:W-:-:S02]  /*01d0*/  @P0 R2UR UR15, R3 ;  /* 0x00000000030f02ca */ /* 0x000fc400000e0000 */
[----:B-1----:R-:W-:Y:S02]  /*01e0*/  @P0 IADD3 R6, P1, PT, R4, R13, RZ ;  /* 0x0000000d04060210 */ /* 0x002fe40007f3e0ff */
[----:B------:R-:W-:-:S03]  /*01f0*/  LOP3.LUT R3, R17, 0x7f, RZ, 0x3c, !PT ;  /* 0x0000007f11037812 */ /* 0x000fc600078e3cff */
[----:B------:R-:W-:Y:S02]  /*0200*/  @P0 IMAD.X R11, RZ, RZ, R5, P1 ;  /* 0x000000ffff0b0224 */ /* 0x000fe400008e0605 */
[----:B------:R-:W-:Y:S02]  /*0210*/  IMAD.IADD R0, R18, 0x1, R3 ;  /* 0x0000000112007824 */ /* 0x000fe400078e0203 */
        /* <DEDUP_REMOVED lines=54> */
.L_x_8787:
        /* <DEDUP_REMOVED lines=14> */
[C---:B--2---:R-:W-:Y:S01]  /*0660*/  @P2 IMAD.WIDE.U32 R10, R17.reuse, 0x10, R10 ;  /* 0x00000010110a2825 */ /* 0x044fe200078e000a */
[----:B------:R-:W-:-:S04]  /*0670*/  @P2 IADD3 R17, PT, PT, R17, 0x80, RZ ;  /* 0x0000008011112810 */ /* 0x000fc80007ffe0ff */
        /* <DEDUP_REMOVED lines=14> */
.L_x_8788:
[----:B------:R-:W-:Y:S05]  /*0760*/  BSYNC.RECONVERGENT B0 ;  /* 0x0000000000007941 */ /* 0x000fea0003800200 */
.L_x_8786:
[----:B------:R-:W0:Y:S02]  /*0770*/  LDCU UR4, c[0x0][0x384] ;  /* 0x00007080ff0477ac */ /* 0x000e240008000800 */
[----:B0-----:R-:W-:-:S06]  /*0780*/  UISETP.GE.AND UP0, UPT, UR22, UR4, UPT ;  /* 0x000000041600728c */ /* 0x001fcc000bf06270 */
[----:B------:R-:W-:-:S13]  /*0790*/  PLOP3.LUT P0, PT, PT, PT, UP0, 0x80, 0x8 ;  /* 0x000000000008781c */ /* 0x000fda0003f0f008 */
[----:B------:R-:W-:Y:S05]  /*07a0*/  @P0 EXIT ;  /* 0x000000000000094d */ /* 0x000fea0003800000 */
[----:B------:R-:W-:Y:S01]  /*07b0*/  IMAD.HI.U32 R3, R124, -0x326172a9, RZ ;  /* 0xcd9e8d577c037827 */ /* 0x000fe200078e00ff */
[----:B------:R-:W-:Y:S01]  /*07c0*/  LOP3.LUT R11, R18, 0x7f, RZ, 0xc0, !PT ;  /* 0x0000007f120b7812 */ /* 0x000fe200078ec0ff */
[----:B------:R-:W-:Y:S01]  /*07d0*/  UPLOP3.LUT UP1, UPT, UPT, UPT, UPT, 0x40, 0x4 ;  /* 0x000000000004789c */ /* 0x000fe20003f2e870 */
[----:B-----5:R-:W-:Y:S01]  /*07e0*/  PRMT R121, R55, 0x7632, R121 ;  /* 0x0000763237797816 */ /* 0x020fe20000000079 */
[----:B------:R-:W-:Y:S01]  /*07f0*/  IMAD.HI.U32 R2, R123, -0x2daee0ad, RZ ;  /* 0xd2511f537b027827 */ /* 0x000fe200078e00ff */
[----:B------:R-:W-:Y:S01]  /*0800*/  LOP3.LUT R3, R122, UR14, R3, 0x96, !PT ;  /* 0x0000000e7a037c12 */ /* 0x000fe2000f8e9603 */
[----:B------:R-:W0:Y:S01]  /*0810*/  LDCU UR23, c[0x0][0x404] ;  /* 0x00008080ff1777ac */ /* 0x000e220008000800 */
        /* <DEDUP_REMOVED lines=33> */
[----:B------:R-:W-:Y:S01]  /*0a30*/  IMAD.HI.U32 R4, R3, -0x326172a9, RZ ;  /* 0xcd9e8d5703047827 */ /* 0x000fe200078e00ff */
        /* <DEDUP_REMOVED lines=29> */
[----:B------:R-:W-:-:S03]  /*0c10*/  PRMT R107, R24, 0x7632, R107 ;  /* 0x00007632186b7816 */ /* 0x000fc6000000006b */
[----:B------:R-:W-:Y:S01]  /*0c20*/  IMAD.HI.U32 R3, R4, -0x2daee0ad, RZ ;  /* 0xd2511f5304037827 */ /* 0x000fe200078e00ff */
[----:B------:R-:W-:-:S03]  /*0c30*/  LOP3.LUT R2, R9, UR36, R2, 0x96, !PT ;  /* 0x0000002409027c12 */ /* 0x000fc6000f8e9602 */
[----:B------:R-:W-:Y:S01]  /*0c40*/  IMAD R7, R7, -0x20, R11 ;  /* 0xffffffe007077824 */ /* 0x000fe200078e020b */
[----:B------:R-:W-:Y:S01]  /*0c50*/  LOP3.LUT R3, R8, UR37, R3, 0x96, !PT ;  /* 0x0000002508037c12 */ /* 0x000fe2000f8e9603 */
[----:B------:R-:W-:Y:S01]  /*0c60*/  IMAD.SHL.U32 R18, R18, 0x2, RZ ;  /* 0x0000000212127824 */ /* 0x000fe200078e00ff */
[----:B------:R-:W-:Y:S01]  /*0c70*/  VIADDMNMX R11, R11, -R16, RZ, !PT ;  /* 0x800000100b0b7246 */ /* 0x000fe200078001ff */
[----:B------:R-:W-:Y:S01]  /*0c80*/  IMAD R9, R4, -0x2daee0ad, RZ ;  /* 0xd2511f5304097824 */ /* 0x000fe200078e02ff */
[----:B------:R-:W-:Y:S01]  /*0c90*/  VIMNMX R7, PT, PT, RZ, R7, !PT ;  /* 0x00000007ff077248 */ /* 0x000fe20007fe0100 */
[----:B------:R-:W-:Y:S01]  /*0ca0*/  IMAD.HI.U32 R8, R2, -0x2daee0ad, RZ ;  /* 0xd2511f5302087827 */ /* 0x000fe200078e00ff */
[----:B------:R-:W-:Y:S02]  /*0cb0*/  LOP3.LUT R18, R18, 0xffffff00, RZ, 0xc0, !PT ;  /* 0xffffff0012127812 */ /* 0x000fe400078ec0ff */
[----:B------:R-:W-:Y:S01]  /*0cc0*/  VIMNMX R11, PT, PT, R11, 0x20, PT ;  /* 0x000000200b0b7848 */ /* 0x000fe20003fe0100 */
[----:B------:R-:W-:Y:S01]  /*0cd0*/  IMAD R5, R5, -0x326172a9, RZ ;  /* 0xcd9e8d5705057824 */ /* 0x000fe200078e02ff */
[----:B------:R-:W-:Y:S01]  /*0ce0*/  LOP3.LUT R8, R9, UR39, R8, 0x96, !PT ;  /* 0x0000002709087c12 */ /* 0x000fe2000f8e9608 */
[----:B------:R-:W-:Y:S01]  /*0cf0*/  IMAD.HI.U32 R4, R3, -0x326172a9, RZ ;  /* 0xcd9e8d5703047827 */ /* 0x000fe200078e00ff */
[----:B------:R-:W-:-:S02]  /*0d00*/  VIMNMX R7, PT, PT, R7, 0x20, PT ;  /* 0x0000002007077848 */ /* 0x000fc40003fe0100 */
[----:B------:R-:W-:Y:S01]  /*0d10*/  PRMT R9, R52, 0x7632, R9 ;  /* 0x0000763234097816 */ /* 0x000fe20000000009 */
[----:B------:R-:W-:Y:S01]  /*0d20*/  IMAD R56, R11, 0x8, R18 ;  /* 0x000000080b387824 */ /* 0x000fe200078e0212 */
[----:B------:R-:W-:Y:S01]  /*0d30*/  LOP3.LUT R4, R5, UR38, R4, 0x96, !PT ;  /* 0x0000002605047c12 */ /* 0x000fe2000f8e9604 */
[----:B------:R-:W-:Y:S01]  /*0d40*/  IMAD R10, R3, -0x326172a9, RZ ;  /* 0xcd9e8d57030a7824 */ /* 0x000fe200078e02ff */
[----:B------:R-:W-:Y:S01]  /*0d50*/  PRMT R11, R47, 0x7632, R11 ;  /* 0x000076322f0b7816 */ /* 0x000fe2000000000b */
[----:B------:R-:W-:Y:S01]  /*0d60*/  IMAD.HI.U32 R3, R8, -0x326172a9, RZ ;  /* 0xcd9e8d5708037827 */ /* 0x000fe200078e00ff */
[----:B------:R-:W-:Y:S02]  /*0d70*/  I2FP.F32.U32 R56, R56 ;  /* 0x0000003800387245 */ /* 0x000fe40000201000 */
[----:B------:R-:W-:Y:S01]  /*0d80*/  PRMT R16, R41, 0x7632, R16 ;  /* 0x0000763229107816 */ /* 0x000fe20000000010 */
[----:B------:R-:W-:Y:S01]  /*0d90*/  IMAD R5, R2, -0x2daee0ad, RZ ;  /* 0xd2511f5302057824 */ /* 0x000fe200078e02ff */
[----:B------:R-:W-:Y:S01]  /*0da0*/  LOP3.LUT R110, R10, UR40, R3, 0x96, !PT ;  /* 0x000000280a6e7c12 */ /* 0x000fe2000f8e9603 */
[----:B------:R-:W-:Y:S01]  /*0db0*/  IMAD.HI.U32 R2, R4, -0x2daee0ad, RZ ;  /* 0xd2511f5304027827 */ /* 0x000fe200078e00ff */
[----:B------:R0:W0:Y:S01]  /*0dc0*/  MUFU.RCP R99, R56 ;  /* 0x0000003800637308 */ /* 0x0000220000001000 */
[----:B------:R-:W-:-:S02]  /*0dd0*/  PRMT R10, R48, 0x7632, R10 ;  /* 0x00007632300a7816 */ /* 0x000fc4000000000a */
[----:B------:R-:W-:Y:S01]  /*0de0*/  IMAD R4, R4, -0x2daee0ad, RZ ;  /* 0xd2511f5304047824 */ /* 0x000fe200078e02ff */
[----:B------:R-:W-:Y:S01]  /*0df0*/  LOP3.LUT R112, R5, UR41, R2, 0x96, !PT ;  /* 0x0000002905707c12 */ /* 0x000fe2000f8e9602 */
[----:B------:R-:W-:Y:S01]  /*0e00*/  IMAD.HI.U32 R3, R110, -0x2daee0ad, RZ ;  /* 0xd2511f536e037827 */ /* 0x000fe200078e00ff */
[----:B------:R-:W-:Y:S02]  /*0e10*/  LEA R2, R7, R18, 0x3 ;  /* 0x0000001207027211 */ /* 0x000fe400078e18ff */
[----:B------:R-:W-:Y:S01]  /*0e20*/  PRMT R7, R53, 0x7632, R7 ;  /* 0x0000763235077816 */ /* 0x000fe20000000007 */
[----:B------:R-:W-:Y:S01]  /*0e30*/  IMAD R8, R8, -0x326172a9, RZ ;  /* 0xcd9e8d5708087824 */ /* 0x000fe200078e02ff */
[----:B------:R-:W-:Y:S01]  /*0e40*/  LOP3.LUT R3, R4, UR43, R3, 0x96, !PT ;  /* 0x0000002b04037c12 */ /* 0x000fe2000f8e9603 */
[----:B------:R-:W-:Y:S01]  /*0e50*/  IMAD.HI.U32 R5, R112, -0x326172a9, RZ ;  /* 0xcd9e8d5770057827 */ /* 0x000fe200078e00ff */
[----:B------:R-:W-:-:S03]  /*0e60*/  PRMT R18, R40, 0x7632, R18 ;  /* 0x0000763228127816 */ /* 0x000fc60000000012 */
[----:B------:R-:W-:Y:S01]  /*0e70*/  IMAD.MOV.U32 R108, RZ, RZ, RZ ;  /* 0x000000ffff6c7224 */ /* 0x000fe200078e00ff */
[----:B------:R-:W-:Y:S01]  /*0e80*/  LOP3.LUT R4, R8, UR42, R5, 0x96, !PT ;  /* 0x0000002a08047c12 */ /* 0x000fe2000f8e9605 */
[----:B------:R-:W-:Y:S01]  /*0e90*/  IMAD R110, R110, -0x2daee0ad, RZ ;  /* 0xd2511f536e6e7824 */ /* 0x000fe200078e02ff */
[----:B------:R-:W-:Y:S01]  /*0ea0*/  LOP3.LUT R5, R6, 0x3, RZ, 0xc0, !PT ;  /* 0x0000000306057812 */ /* 0x000fe200078ec0ff */
[----:B------:R-:W-:Y:S01]  /*0eb0*/  IMAD R112, R112, -0x326172a9, RZ ;  /* 0xcd9e8d5770707824 */ /* 0x000fe200078e02ff */
[----:B------:R-:W-:Y:S02]  /*0ec0*/  PRMT R6, R50, 0x7632, R6 ;  /* 0x0000763232067816 */ /* 0x000fe40000000006 */
[----:B01234-:R-:W-:-:S07]  /*0ed0*/  PRMT R8, R49, 0x7632, R8 ;  /* 0x0000763231087816 */ /* 0x01ffce0000000008 */
.L_x_9196:
[----:B------:R-:W-:-:S06]  /*0ee0*/  UIMAD.WIDE UR4, UR22, 0x4, UR8 ;  /* 0x00000004160478a5 */ /* 0x000fcc000f8e0208 */
[----:B0123--:R-:W-:Y:S01]  /*0ef0*/  IMAD.U32 R94, RZ, RZ, UR4 ;  /* 0x00000004ff5e7e24 */ /* 0x00ffe2000f8e00ff */
        /* <DEDUP_REMOVED lines=32> */
.L_x_8791:
[----:B------:R-:W-:Y:S05]  /*1100*/  BRA.U !UP0, `(.L_x_8792) ;  /* 0x0000002d08007547 */ /* 0x000fea000b800000 */
[----:B------:R-:W0:Y:S02]  /*1110*/  LDC.64 R92, c[0x0][0x3a0] ;  /* 0x0000e800ff5c7b82 */ /* 0x000e240000000a00 */
[----:B0-----:R-:W-:-:S05]  /*1120*/  IMAD.WIDE.U32 R92, R130, 0x20, R92 ;  /* 0x00000020825c7825 */ /* 0x001fca00078e005c */
[----:B------:R0:W5:Y:S04]  /*1130*/  LDG.E.128 R60, desc[UR12][R92.64] ;  /* 0x0000000c5c3c7981 */ /* 0x000168000c1e1d00 */
[----:B------:R0:W5:Y:S01]  /*1140*/  LDG.E.128 R64, desc[UR12][R92.64+0x10] ;  /* 0x0000100c5c407981 */ /* 0x000162000c1e1d00 */
[----:B------:R-:W-:-:S13]  /*1150*/  ISETP.LT.AND P1, PT, RZ, UR44, PT ;  /* 0x0000002cff007c0c */ /* 0x000fda000bf21270 */
[----:B------:R-:W-:Y:S01]  /*1160*/  @!P1 MOV R94, R5 ;  /* 0x00000005005e9202 */ /* 0x000fe20000000f00 */
[----:B------:R-:W-:Y:S01]  /*1170*/  @!P1 IMAD.MOV.U32 R126, RZ, RZ, R110 ;  /* 0x000000ffff7e9224 */ /* 0x000fe200078e006e */
[----:B0-----:R-:W-:Y:S06]  /*1180*/  @!P1 BRA `(.L_x_8793) ;  /* 0x00000004004c9947 */ /* 0x001fec0003800000 */
        /* <DEDUP_REMOVED lines=16> */
.L_x_8796:
        /* <DEDUP_REMOVED lines=13> */
.L_x_8798:
[----:B------:R-:W-:Y:S05]  /*1360*/  BSYNC.RECONVERGENT B2 ;  /* 0x0000000000027941 */ /* 0x000fea0003800200 */
.L_x_8797:
        /* <DEDUP_REMOVED lines=42> */
.L_x_8795:
[----:B------:R-:W-:Y:S05]  /*1610*/  BSYNC.RECONVERGENT B1 ;  /* 0x0000000000017941 */ /* 0x000fea0003800200 */
.L_x_8794:
        /* <DEDUP_REMOVED lines=9> */
[----:B------:R-:W-:-:S07]  /*16b0*/  FADD.FTZ R60, R60, R5 ;  /* 0x000000053c3c7221 */ /* 0x000fce0000010000 */
.L_x_8793:
[----:B------:R-:W-:Y:S01]  /*16c0*/  @!P1 IMAD.MOV.U32 R5, RZ, RZ, R94 ;  /* 0x000000ffff059224 */ /* 0x000fe200078e005e */
        /* <DEDUP_REMOVED lines=18> */
.L_x_8802:
        /* <DEDUP_REMOVED lines=13> */
.L_x_8804:
[----:B------:R-:W-:Y:S05]  /*18c0*/  BSYNC.RECONVERGENT B2 ;  /* 0x0000000000027941 */ /* 0x000fea0003800200 */
.L_x_8803:
        /* <DEDUP_REMOVED lines=43> */
.L_x_8801:
[----:B------:R-:W-:Y:S05]  /*1b80*/  BSYNC.RECONVERGENT B1 ;  /* 0x0000000000017941 */ /* 0x000fea0003800200 */
.L_x_8800:
        /* <DEDUP_REMOVED lines=11> */
.L_x_8799:
        /* <DEDUP_REMOVED lines=19> */
.L_x_8808:
        /* <DEDUP_REMOVED lines=13> */
.L_x_8810:
[----:B------:R-:W-:Y:S05]  /*1e40*/  BSYNC.RECONVERGENT B2 ;  /* 0x0000000000027941 */ /* 0x000fea0003800200 */
.L_x_8809:
        /* <DEDUP_REMOVED lines=42> */
.L_x_8807:
[----:B------:R-:W-:Y:S05]  /*20f0*/  BSYNC.RECONVERGENT B1 ;  /* 0x0000000000017941 */ /* 0x000fea0003800200 */
.L_x_8806:
        /* <DEDUP_REMOVED lines=9> */
[----:B------:R-:W-:-:S07]  /*2190*/  FADD.FTZ R62, R62, R93 ;  /* 0x0000005d3e3e7221 */ /* 0x000fce0000010000 */
.L_x_8805:
[----:B------:R-:W-:Y:S02]  /*21a0*/  @!P1 IMAD.MOV.U32 R5, RZ, RZ, R92 ;  /* 0x000000ffff059224 */ /* 0x000fe400078e005c */
        /* <DEDUP_REMOVED lines=18> */
.L_x_8814:
        /* <DEDUP_REMOVED lines=13> */
.L_x_8816:
[----:B------:R-:W-:Y:S05]  /*23a0*/  BSYNC.RECONVERGENT B2 ;  /* 0x0000000000027941 */ /* 0x000fea0003800200 */
.L_x_8815:
        /* <DEDUP_REMOVED lines=43> */
.L_x_8813:
[----:B------:R-:W-:Y:S05]  /*2660*/  BSYNC.RECONVERGENT B1 ;  /* 0x0000000000017941 */ /* 0x000fea0003800200 */
.L_x_8812:
[----:B-----5:R-:W-:Y:S02]  /*2670*/  PRMT R94, R57, 0x7632, R94 ;  /* 0x00007632395e7816 */ /* 0x020fe4000000005e */
        /* <DEDUP_REMOVED lines=9> */
[----:B------:R-:W-:-:S07]  /*2710*/  FADD.FTZ R63, R63, R94 ;  /* 0x0000005e3f3f7221 */ /* 0x000fce0000010000 */
.L_x_8811:
        /* <DEDUP_REMOVED lines=19> */
.L_x_8820:
        /* <DEDUP_REMOVED lines=13> */
.L_x_8822:
[----:B------:R-:W-:Y:S05]  /*2920*/  BSYNC.RECONVERGENT B2 ;  /* 0x0000000000027941 */ /* 0x000fea0003800200 */
.L_x_8821:
        /* <DEDUP_REMOVED lines=43> */
.L_x_8819:
[----:B------:R-:W-:Y:S05]  /*2be0*/  BSYNC.RECONVERGENT B1 ;  /* 0x0000000000017941 */ /* 0x000fea0003800200 */
.L_x_8818:
        /* <DEDUP_REMOVED lines=10> */
.L_x_8817:
        /* <DEDUP_REMOVED lines=19> */
.L_x_8826:
        /* <DEDUP_REMOVED lines=13> */
.L_x_8828:
[----:B------:R-:W-:Y:S05]  /*2e90*/  BSYNC.RECONVERGENT B2 ;  /* 0x0000000000027941 */ /* 0x000fea0003800200 */
.L_x_8827:
        /* <DEDUP_REMOVED lines=43> */
.L_x_8825:
[----:B------:R-:W-:Y:S05]  /*3150*/  BSYNC.RECONVERGENT B1 ;  /* 0x0000000000017941 */ /* 0x000fea0003800200 */
.L_x_8824:
        /* <DEDUP_REMOVED lines=11> */
.L_x_8823:
        /* <DEDUP_REMOVED lines=19> */
.L_x_8832:
        /* <DEDUP_REMOVED lines=13> */
.L_x_8834:
[----:B------:R-:W-:Y:S05]  /*3410*/  BSYNC.RECONVERGENT B2 ;  /* 0x0000000000027941 */ /* 0x000fea0003800200 */
.L_x_8833:
        /* <DEDUP_REMOVED lines=43> */
.L_x_8831:
[----:B------:R-:W-:Y:S05]  /*36d0*/  BSYNC.RECONVERGENT B1 ;  /* 0x0000000000017941 */ /* 0x000fea0003800200 */
.L_x_8830:
        /* <DEDUP_REMOVED lines=10> */
.L_x_8829:
        /* <DEDUP_REMOVED lines=19> */
.L_x_8838:
        /* <DEDUP_REMOVED lines=13> */
.L_x_8840:
[----:B------:R-:W-:Y:S05]  /*3980*/  BSYNC.RECONVERGENT B2 ;  /* 0x0000000000027941 */ /* 0x000fea0003800200 */
.L_x_8839:
        /* <DEDUP_REMOVED lines=43> */
.L_x_8837:
[----:B------:R-:W-:Y:S05]  /*3c40*/  BSYNC.RECONVERGENT B1 ;  /* 0x0000000000017941 */ /* 0x000fea0003800200 */
.L_x_8836:
        /* <DEDUP_REMOVED lines=10> */
[----:B------:R-:W-:Y:S01]  /*3cf0*/  FADD.FTZ R67, R67, R94 ;  /* 0x0000005e43437221 */ /* 0x000fe20000010000 */
[----:B------:R-:W-:Y:S06]  /*3d00*/  BRA `(.L_x_8835) ;  /* 0x0000002800787947 */ /* 0x000fec0003800000 */
.L_x_8792:
[----:B------:R-:W-:Y:S02]  /*3d10*/  HFMA2 R60, -RZ, RZ, 0, 0 ;  /* 0x00000000ff3c7431 */ /* 0x000fe400000001ff */
[----:B------:R-:W-:Y:S02]  /*3d20*/  IMAD.MOV.U32 R62, RZ, RZ, R5 ;  /* 0x000000ffff3e7224 */ /* 0x000fe400078e0005 */
        /* <DEDUP_REMOVED lines=18> */
.L_x_8844:
        /* <DEDUP_REMOVED lines=13> */
.L_x_8846:
[----:B------:R-:W-:Y:S05]  /*3f20*/  BSYNC.RECONVERGENT B2 ;  /* 0x0000000000027941 */ /* 0x000fea0003800200 */
.L_x_8845:
        /* <DEDUP_REMOVED lines=42> */
.L_x_8843:
[----:B------:R-:W-:Y:S05]  /*41d0*/  BSYNC.RECONVERGENT B1 ;  /* 0x0000000000017941 */ /* 0x000fea0003800200 */
.L_x_8842:
        /* <DEDUP_REMOVED lines=9> */
.L_x_8841:
[----:B------:R-:W-:Y:S02]  /*4270*/  IMAD.MOV.U32 R5, RZ, RZ, R62 ;  /* 0x000000ffff057224 */ /* 0x000fe400078e003e */
[----:B------:R-:W-:Y:S01]  /*4280*/  IMAD.MOV.U32 R61, RZ, RZ, RZ ;  /* 0x000000ffff3d7224 */ /* 0x000fe200078e00ff */
        /* <DEDUP_REMOVED lines=14> */
.L_x_8850:
        /* <DEDUP_REMOVED lines=13> */
.L_x_8852:
[----:B------:R-:W-:Y:S05]  /*4440*/  BSYNC.RECONVERGENT B2 ;  /* 0x0000000000027941 */ /* 0x000fea0003800200 */
.L_x_8851:
        /* <DEDUP_REMOVED lines=43> */
.L_x_8849:
[----:B------:R-:W-:Y:S05]  /*4700*/  BSYNC.RECONVERGENT B1 ;  /* 0x0000000000017941 */ /* 0x000fea0003800200 */
.L_x_8848:
        /* <DEDUP_REMOVED lines=10> */
.L_x_8847:
        /* <DEDUP_REMOVED lines=16> */
.L_x_8856:
        /* <DEDUP_REMOVED lines=13> */
.L_x_8858:
[----:B------:R-:W-:Y:S05]  /*4980*/  BSYNC.RECONVERGENT B2 ;  /* 0x0000000000027941 */ /* 0x000fea0003800200 */
.L_x_8857:
        /* <DEDUP_REMOVED lines=42> */
.L_x_8855:
[----:B------:R-:W-:Y:S05]  /*4c30*/  BSYNC.RECONVERGENT B1 ;  /* 0x0000000000017941 */ /* 0x000fea0003800200 */
.L_x_8854:
        /* <DEDUP_REMOVED lines=9> */
.L_x_8853:
[----:B------:R-:W-:Y:S01]  /*4cd0*/  MOV R5, R64 ;  /* 0x0000004000057202 */ /* 0x000fe20000000f00 */
[----:B------:R-:W-:Y:S01]  /*4ce0*/  IMAD.MOV.U32 R63, RZ, RZ, RZ ;  /* 0x000000ffff3f7224 */ /* 0x000fe200078e00ff */
        /* <DEDUP_REMOVED lines=14> */
.L_x_8862:
        /* <DEDUP_REMOVED lines=13> */
.L_x_8864:
[----:B------:R-:W-:Y:S05]  /*4ea0*/  BSYNC.RECONVERGENT B2 ;  /* 0x0000000000027941 */ /* 0x000fea0003800200 */
.L_x_8863:
        /* <DEDUP_REMOVED lines=39> */
[----:B------:R-:W-:Y:S02]  /*5120*/  LOP3.LUT R4, R4, UR42, R93, 0x96, !PT ;  /* 0x0000002a04047c12 */ /* 0x000fe4000f8e965d */
[----:B------:R-:W-:Y:S01]  /*5130*/  MOV R112, R92 ;  /* 0x0000005c00707202 */ /* 0x000fe20000000f00 */
[----:B------:R-:W-:Y:S01]  /*5140*/  IMAD.MOV.U32 R128, RZ, RZ, R64 ;  /* 0x000000ffff807224 */ /* 0x000fe200078e0040 */
[----:B------:R-:W-:-:S07]  /*5150*/  LOP3.LUT R3, R66, UR43, R65, 0x96, !PT ;  /* 0x0000002b42037c12 */ /* 0x000fce000f8e9641 */
.L_x_8861:
[----:B------:R-:W-:Y:S05]  /*5160*/  BSYNC.RECONVERGENT B1 ;  /* 0x0000000000017941 */ /* 0x000fea0003800200 */
.L_x_8860:
        /* <DEDUP_REMOVED lines=10> */
.L_x_8859:
        /* <DEDUP_REMOVED lines=16> */
.L_x_8868:
        /* <DEDUP_REMOVED lines=13> */
.L_x_8870:
[----:B------:R-:W-:Y:S05]  /*53e0*/  BSYNC.RECONVERGENT B2 ;  /* 0x0000000000027941 */ /* 0x000fea0003800200 */
.L_x_8869:
        /* <DEDUP_REMOVED lines=43> */
.L_x_8867:
[----:B------:R-:W-:Y:S05]  /*56a0*/  BSYNC.RECONVERGENT B1 ;  /* 0x0000000000017941 */ /* 0x000fea0003800200 */
.L_x_8866:
        /* <DEDUP_REMOVED lines=9> */
.L_x_8865:
        /* <DEDUP_REMOVED lines=16> */
.L_x_8874:
        /* <DEDUP_REMOVED lines=13> */
.L_x_8876:
[----:B------:R-:W-:Y:S05]  /*5910*/  BSYNC.RECONVERGENT B2 ;  /* 0x0000000000027941 */ /* 0x000fea0003800200 */
.L_x_8875:
        /* <DEDUP_REMOVED lines=43> */
.L_x_8873:
[----:B------:R-:W-:Y:S05]  /*5bd0*/  BSYNC.RECONVERGENT B1 ;  /* 0x0000000000017941 */ /* 0x000fea0003800200 */
.L_x_8872:
        /* <DEDUP_REMOVED lines=10> */
.L_x_8871:
        /* <DEDUP_REMOVED lines=16> */
.L_x_8880:
        /* <DEDUP_REMOVED lines=13> */
.L_x_8882:
[----:B------:R-:W-:Y:S05]  /*5e50*/  BSYNC.RECONVERGENT B2 ;  /* 0x0000000000027941 */ /* 0x000fea0003800200 */
.L_x_8881:
        /* <DEDUP_REMOVED lines=43> */
.L_x_8879:
[----:B------:R-:W-:Y:S05]  /*6110*/  BSYNC.RECONVERGENT B1 ;  /* 0x0000000000017941 */ /* 0x000fea0003800200 */
.L_x_8878:
        /* <DEDUP_REMOVED lines=9> */
.L_x_8877:
        /* <DEDUP_REMOVED lines=16> */
.L_x_8885:
        /* <DEDUP_REMOVED lines=13> */
.L_x_8887:
[----:B------:R-:W-:Y:S05]  /*6380*/  BSYNC.RECONVERGENT B2 ;  /* 0x0000000000027941 */ /* 0x000fea0003800200 */
.L_x_8886:
        /* <DEDUP_REMOVED lines=43> */
.L_x_8884:
[----:B------:R-:W-:Y:S05]  /*6640*/  BSYNC.RECONVERGENT B1 ;  /* 0x0000000000017941 */ /* 0x000fea0003800200 */
.L_x_8883:
        /* <DEDUP_REMOVED lines=10> */
.L_x_8835:
[----:B------:R-:W0:Y:S01]  /*66f0*/  LDC.64 R92, c[0x0][0x3a8] ;  /* 0x0000ea00ff5c7b82 */ /* 0x000e220000000a00 */
[----:B------:R-:W-:Y:S01]  /*6700*/  MOV R110, R128 ;  /* 0x00000080006e7202 */ /* 0x000fe20000000f00 */
[----:B0-----:R-:W-:-:S05]  /*6710*/  IMAD.WIDE.U32 R92, R130, 0x20, R92 ;  /* 0x00000020825c7825 */ /* 0x001fca00078e005c */
[----:B-----5:R0:W-:Y:S04]  /*6720*/  STG.E.128 desc[UR12][R92.64], R60 ;  /* 0x0000003c5c007986 */ /* 0x0201e8000c101d0c */
[----:B------:R0:W-:Y:S01]  /*6730*/  STG.E.128 desc[UR12][R92.64+0x10], R64 ;  /* 0x000010405c007986 */ /* 0x0001e2000c101d0c */
[----:B------:R-:W-:Y:S05]  /*6740*/  BRA.U !UP2, `(.L_x_8888) ;  /* 0x000000010a507547 */ /* 0x000fea000b800000 */
[----:B------:R-:W-:Y:S01]  /*6750*/  IMAD.U32 R95, R117, 0x10000, RZ ;  /* 0x00010000755f7824 */ /* 0x000fe200078e00ff */
[----:B0-----:R-:W0:Y:S01]  /*6760*/  LDC.64 R92, c[0x0][0x3b0] ;  /* 0x0000ec00ff5c7b82 */ /* 0x001e220000000a00 */
[----:B------:R-:W-:Y:S02]  /*6770*/  LOP3.LUT R94, R118, 0xffff, RZ, 0xc0, !PT ;  /* 0x0000ffff765e7812 */ /* 0x000fe400078ec0ff */
[----:B------:R-:W-:Y:S02]  /*6780*/  LOP3.LUT R128, R114, 0xff, RZ, 0xc0, !PT ;  /* 0x000000ff72807812 */ /* 0x000fe400078ec0ff */
[----:B------:R-:W-:Y:S02]  /*6790*/  LOP3.LUT R127, R95, 0xff0000, RZ, 0xc0, !PT ;  /* 0x00ff00005f7f7812 */ /* 0x000fe400078ec0ff */
[----:B------:R-:W-:Y:S01]  /*67a0*/  PRMT R95, R116, 0x7104, RZ ;  /* 0x00007104745f7816 */ /* 0x000fe200000000ff */
[----:B------:R-:W-:Y:S01]  /*67b0*/  IMAD.WIDE.U32 R128, R128, 0x1000000, RZ ;  /* 0x0100000080807825 */ /* 0x000fe200078e00ff */
[----:B------:R-:W-:-:S02]  /*67c0*/  PRMT R132, R127, 0x4210, R94 ;  /* 0x000042107f847816 */ /* 0x000fc4000000005e */
[----:B------:R-:W-:Y:S02]  /*67d0*/  LOP3.LUT R126, R113, 0xff, RZ, 0xc0, !PT ;  /* 0x000000ff717e7812 */ /* 0x000fe400078ec0ff */
        /* <DEDUP_REMOVED lines=11> */
.L_x_8888:
[----:B------:R-:W-:Y:S01]  /*6890*/  VIADD R130, R130, 0x80 ;  /* 0x0000008082827836 */ /* 0x000fe20000000000 */
[----:B------:R-:W-:-:S07]  /*68a0*/  IADD3 R131, PT, PT, R131, 0x80, RZ ;  /* 0x0000008083837810 */ /* 0x000fce0007ffe0ff */
.L_x_8790:
[----:B------:R-:W-:Y:S05]  /*68b0*/  BSYNC.RECONVERGENT B0 ;  /* 0x0000000000007941 */ /* 0x000fea0003800200 */
.L_x_8789:
        /* <DEDUP_REMOVED lines=9> */
.L_x_8891:
[----:B------:R-:W-:Y:S05]  /*6950*/  BRA.U !UP0, `(.L_x_8892) ;  /* 0x0000002d08007547 */ /* 0x000fea000b800000 */
[----:B01----:R-:W0:Y:S02]  /*6960*/  LDC.64 R92, c[0x0][0x3a0] ;  /* 0x0000e800ff5c7b82 */ /* 0x003e240000000a00 */
[----:B0-----:R-:W-:-:S05]  /*6970*/  IMAD.WIDE.U32 R92, R130, 0x20, R92 ;  /* 0x00000020825c7825 */ /* 0x001fca00078e005c */
[----:B------:R0:W5:Y:S04]  /*6980*/  LDG.E.128 R68, desc[UR12][R92.64] ;  /* 0x0000000c5c447981 */ /* 0x000168000c1e1d00 */
[----:B------:R0:W5:Y:S01]  /*6990*/  LDG.E.128 R72, desc[UR12][R92.64+0x10] ;  /* 0x0000100c5c487981 */ /* 0x000162000c1e1d00 */
[----:B------:R-:W-:-:S13]  /*69a0*/  ISETP.LT.AND P2, PT, RZ, UR44, PT ;  /* 0x0000002cff007c0c */ /* 0x000fda000bf41270 */
[----:B------:R-:W-:Y:S02]  /*69b0*/  @!P2 IMAD.MOV.U32 R94, RZ, RZ, R5 ;  /* 0x000000ffff5ea224 */ /* 0x000fe400078e0005 */
[----:B------:R-:W-:Y:S01]  /*69c0*/  @!P2 IMAD.MOV.U32 R126, RZ, RZ, R110 ;  /* 0x000000ffff7ea224 */ /* 0x000fe200078e006e */
[----:B0-----:R-:W-:Y:S06]  /*69d0*/  @!P2 BRA `(.L_x_8893) ;  /* 0x00000004004ca947 */ /* 0x001fec0003800000 */
        /* <DEDUP_REMOVED lines=16> */
.L_x_8896:
        /* <DEDUP_REMOVED lines=13> */
.L_x_8898:
[----:B------:R-:W-:Y:S05]  /*6bb0*/  BSYNC.RECONVERGENT B2 ;  /* 0x0000000000027941 */ /* 0x000fea0003800200 */
.L_x_8897:
        /* <DEDUP_REMOVED lines=42> */
.L_x_8895:
[----:B------:R-:W-:Y:S05]  /*6e60*/  BSYNC.RECONVERGENT B1 ;  /* 0x0000000000017941 */ /* 0x000fea0003800200 */
.L_x_8894:
        /* <DEDUP_REMOVED lines=10> */
.L_x_8893:
        /* <DEDUP_REMOVED lines=19> */
.L_x_8902:
        /* <DEDUP_REMOVED lines=13> */
.L_x_8904:
[----:B------:R-:W-:Y:S05]  /*7110*/  BSYNC.RECONVERGENT B2 ;  /* 0x0000000000027941 */ /* 0x000fea0003800200 */
.L_x_8903:
        /* <DEDUP_REMOVED lines=41> */
[----:B------:R-:W-:Y:S01]  /*73b0*/  LOP3.LUT R3, R94, UR43, R93, 0x96, !PT ;  /* 0x0000002b5e037c12 */ /* 0x000fe2000f8e965d */
[----:B------:R-:W-:-:S07]  /*73c0*/  IMAD.MOV.U32 R92, RZ, RZ, R126 ;  /* 0x000000ffff5c7224 */ /* 0x000fce00078e007e */
.L_x_8901:
[----:B------:R-:W-:Y:S05]  /*73d0*/  BSYNC.RECONVERGENT B1 ;  /* 0x0000000000017941 */ /* 0x000fea0003800200 */
.L_x_8900:
        /* <DEDUP_REMOVED lines=11> */
.L_x_8899:
        /* <DEDUP_REMOVED lines=19> */
.L_x_8908:
        /* <DEDUP_REMOVED lines=13> */
.L_x_8910:
[----:B------:R-:W-:Y:S05]  /*7690*/  BSYNC.RECONVERGENT B2 ;  /* 0x0000000000027941 */ /* 0x000fea0003800200 */
.L_x_8909:
        /* <DEDUP_REMOVED lines=42> */
.L_x_8907:
[----:B------:R-:W-:Y:S05]  /*7940*/  BSYNC.RECONVERGENT B1 ;  /* 0x0000000000017941 */ /* 0x000fea0003800200 */
.L_x_8906:
        /* <DEDUP_REMOVED lines=10> */
.L_x_8905:
        /* <DEDUP_REMOVED lines=19> */
.L_x_8914:
        /* <DEDUP_REMOVED lines=13> */
.L_x_8916:
[----:B------:R-:W-:Y:S05]  /*7bf0*/  BSYNC.RECONVERGENT B2 ;  /* 0x0000000000027941 */ /* 0x000fea0003800200 */
.L_x_8915:
        /* <DEDUP_REMOVED lines=43> */
.L_x_8913:
[----:B------:R-:W-:Y:S05]  /*7eb0*/  BSYNC.RECONVERGENT B1 ;  /* 0x0000000000017941 */ /* 0x000fea0003800200 */
.L_x_8912:
[----:B-----5:R-:W-:Y:S02]  /*7ec0*/  PRMT R94, R57, 0x7632, R94 ;  /* 0x00007632395e7816 */ /* 0x020fe4000000005e */
        /* <DEDUP_REMOVED lines=9> */
[----:B------:R-:W-:-:S07]  /*7f60*/  FADD.FTZ R71, R71, R94 ;  /* 0x0000005e47477221 */ /* 0x000fce0000010000 */
.L_x_8911:
        /* <DEDUP_REMOVED lines=19> */
.L_x_8920:
        /* <DEDUP_REMOVED lines=13> */
.L_x_8922:
[----:B------:R-:W-:Y:S05]  /*8170*/  BSYNC.RECONVERGENT B2 ;  /* 0x0000000000027941 */ /* 0x000fea0003800200 */
.L_x_8921:
        /* <DEDUP_REMOVED lines=43> */
.L_x_8919:
[----:B------:R-:W-:Y:S05]  /*8430*/  BSYNC.RECONVERGENT B1 ;  /* 0x0000000000017941 */ /* 0x000fea0003800200 */
.L_x_8918:
        /* <DEDUP_REMOVED lines=10> */
.L_x_8917:
        /* <DEDUP_REMOVED lines=19> */
.L_x_8926:
        /* <DEDUP_REMOVED lines=13> */
.L_x_8928:
[----:B------:R-:W-:Y:S05]  /*86e0*/  BSYNC.RECONVERGENT B2 ;  /* 0x0000000000027941 */ /* 0x000fea0003800200 */
.L_x_8927:
        /* <DEDUP_REMOVED lines=43> */
.L_x_8925:
[----:B------:R-:W-:Y:S05]  /*89a0*/  BSYNC.RECONVERGENT B1 ;  /* 0x0000000000017941 */ /* 0x000fea0003800200 */
.L_x_8924:
        /* <DEDUP_REMOVED lines=11> */
.L_x_8923:
        /* <DEDUP_REMOVED lines=19> */
.L_x_8932:
        /* <DEDUP_REMOVED lines=13> */
.L_x_8934:
[----:B------:R-:W-:Y:S05]  /*8c60*/  BSYNC.RECONVERGENT B2 ;  /* 0x0000000000027941 */ /* 0x000fea0003800200 */
.L_x_8933:
        /* <DEDUP_REMOVED lines=43> */
.L_x_8931:
[----:B------:R-:W-:Y:S05]  /*8f20*/  BSYNC.RECONVERGENT B1 ;  /* 0x0000000000017941 */ /* 0x000fea0003800200 */
.L_x_8930:
        /* <DEDUP_REMOVED lines=10> */
.L_x_8929:
        /* <DEDUP_REMOVED lines=19> */
.L_x_8938:
        /* <DEDUP_REMOVED lines=13> */
.L_x_8940:
[----:B------:R-:W-:Y:S05]  /*91d0*/  BSYNC.RECONVERGENT B2 ;  /* 0x0000000000027941 */ /* 0x000fea0003800200 */
.L_x_8939:
        /* <DEDUP_REMOVED lines=43> */
.L_x_8937:
[----:B------:R-:W-:Y:S05]  /*9490*/  BSYNC.RECONVERGENT B1 ;  /* 0x0000000000017941 */ /* 0x000fea0003800200 */
.L_x_8936:
        /* <DEDUP_REMOVED lines=10> */
[----:B------:R-:W-:Y:S01]  /*9540*/  FADD.FTZ R75, R75, R94 ;  /* 0x0000005e4b4b7221 */ /* 0x000fe20000010000 */
[----:B------:R-:W-:Y:S06]  /*9550*/  BRA `(.L_x_8935) ;  /* 0x0000002800787947 */ /* 0x000fec0003800000 */
.L_x_8892:
[----:B------:R-:W-:Y:S01]  /*9560*/  IMAD.MOV.U32 R70, RZ, RZ, R5 ;  /* 0x000000ffff467224 */ /* 0x000fe200078e0005 */
[----:B------:R-:W-:Y:S01]  /*9570*/  MOV R128, R110 ;  /* 0x0000006e00807202 */ /* 0x000fe20000000f00 */
[----:B------:R-:W-:Y:S01]  /*9580*/  IMAD.MOV.U32 R68, RZ, RZ, RZ ;  /* 0x000000ffff447224 */ /* 0x000fe200078e00ff */
        /* <DEDUP_REMOVED lines=17> */
.L_x_8944:
        /* <DEDUP_REMOVED lines=13> */
.L_x_8946:
[----:B------:R-:W-:Y:S05]  /*9770*/  BSYNC.RECONVERGENT B2 ;  /* 0x0000000000027941 */ /* 0x000fea0003800200 */
.L_x_8945:
        /* <DEDUP_REMOVED lines=42> */
.L_x_8943:
[----:B------:R-:W-:Y:S05]  /*9a20*/  BSYNC.RECONVERGENT B1 ;  /* 0x0000000000017941 */ /* 0x000fea0003800200 */
.L_x_8942:
        /* <DEDUP_REMOVED lines=9> */
.L_x_8941:
[----:B------:R-:W-:Y:S01]  /*9ac0*/  IMAD.MOV.U32 R5, RZ, RZ, R70 ;  /* 0x000000ffff057224 */ /* 0x000fe200078e0046 */
[----:B------:R-:W-:Y:S01]  /*9ad0*/  MOV R69, RZ ;  /* 0x000000ff00457202 */ /* 0x000fe20000000f00 */
        /* <DEDUP_REMOVED lines=14> */
.L_x_8950:
        /* <DEDUP_REMOVED lines=13> */
.L_x_8952:
[----:B------:R-:W-:Y:S05]  /*9c90*/  BSYNC.RECONVERGENT B2 ;  /* 0x0000000000027941 */ /* 0x000fea0003800200 */
.L_x_8951:
        /* <DEDUP_REMOVED lines=43> */
.L_x_8949:
[----:B------:R-:W-:Y:S05]  /*9f50*/  BSYNC.RECONVERGENT B1 ;  /* 0x0000000000017941 */ /* 0x000fea0003800200 */
.L_x_8948:
        /* <DEDUP_REMOVED lines=10> */
.L_x_8947:
        /* <DEDUP_REMOVED lines=16> */
.L_x_8956:
        /* <DEDUP_REMOVED lines=13> */
.L_x_8958:
[----:B------:R-:W-:Y:S05]  /*a1d0*/  BSYNC.RECONVERGENT B2 ;  /* 0x0000000000027941 */ /* 0x000fea0003800200 */
.L_x_8957:
        /* <DEDUP_REMOVED lines=42> */
.L_x_8955:
[----:B------:R-:W-:Y:S05]  /*a480*/  BSYNC.RECONVERGENT B1 ;  /* 0x0000000000017941 */ /* 0x000fea0003800200 */
.L_x_8954:
        /* <DEDUP_REMOVED lines=9> */
.L_x_8953:
        /* <DEDUP_REMOVED lines=16> */
.L_x_8962:
        /* <DEDUP_REMOVED lines=13> */
.L_x_8964:
[----:B------:R-:W-:Y:S05]  /*a6f0*/  BSYNC.RECONVERGENT B2 ;  /* 0x0000000000027941 */ /* 0x000fea0003800200 */
.L_x_8963:
[----:B------:R-:W-:Y:S01]  /*a700*/  IMAD.WIDE.U32 R4, R124, -0x326172a9, RZ ;  /* 0xcd9e8d577c047825 */ /* 0x000fe200078e00ff */
[----:B------:R-:W-:-:S03]  /*a710*/  LOP3.LUT R72, R108, UR15, R75, 0x96, !PT ;  /* 0x0000000f6c487c12 */ /* 0x000fc6000f8e964b */
[----:B------:R-:W-:Y:S01]  /*a720*/  IMAD.MOV.U32 R71, RZ, RZ, R128 ;  /* 0x000000ffff477224 */ /* 0x000fe200078e0080 */
[----:B01----:R-:W-:Y:S01]  /*a730*/  LOP3.LUT R92, R122, UR14, R5, 0x96, !PT ;  /* 0x0000000e7a5c7c12 */ /* 0x003fe2000f8e9605 */
        /* <DEDUP_REMOVED lines=39> */
.L_x_8961:
[----:B------:R-:W-:Y:S05]  /*a9b0*/  BSYNC.RECONVERGENT B1 ;  /* 0x0000000000017941 */ /* 0x000fea0003800200 */
.L_x_8960:
        /* <DEDUP_REMOVED lines=10> */
.L_x_8959:
        /* <DEDUP_REMOVED lines=16> */
.L_x_8968:
        /* <DEDUP_REMOVED lines=13> */
.L_x_8970:
[----:B------:R-:W-:Y:S05]  /*ac30*/  BSYNC.RECONVERGENT B2 ;  /* 0x0000000000027941 */ /* 0x000fea0003800200 */
.L_x_8969:
[----:B------:R-:W-:Y:S01]  /*ac40*/  IMAD.WIDE.U32 R4, R124, -0x326172a9, RZ ;  /* 0xcd9e8d577c047825 */ /* 0x000fe200078e00ff */
[----:B------:R-:W-:-:S04]  /*ac50*/  LOP3.LUT R72, R108, UR15, R75, 0x96, !PT ;  /* 0x0000000f6c487c12 */ /* 0x000fc8000f8e964b */
        /* <DEDUP_REMOVED lines=41> */
.L_x_8967:
[----:B------:R-:W-:Y:S05]  /*aef0*/  BSYNC.RECONVERGENT B1 ;  /* 0x0000000000017941 */ /* 0x000fea0003800200 */
.L_x_8966:
        /* <DEDUP_REMOVED lines=9> */
.L_x_8965:
        /* <DEDUP_REMOVED lines=16> */
.L_x_8974:
[----:B------:R-:W-:Y:S01]  /*b090*/  IADD3 R123, PT, PT, R123, 0x1, RZ ;  /* 0x000000017b7b7810 */ /* 0x000fe20007ffe0ff */
[----:B------:R-:W-:Y:S03]  /*b0a0*/  BSSY.RECONVERGENT B2, `(.L_x_8975) ;  /* 0x000000c000027945 */ /* 0x000fe60003800200 */
[C---:B------:R-:W-:Y:S01]  /*b0b0*/  ISETP.NE.AND P2, PT, R123.reuse, RZ, PT ;  /* 0x000000ff7b00720c */ /* 0x040fe20003f45270 */
[----:B01----:R-:W-:-:S12]  /*b0c0*/  IMAD.WIDE.U32 R92, R123, -0x2daee0ad, RZ ;  /* 0xd2511f537b5c7825 */ /* 0x003fd800078e00ff */
        /* <DEDUP_REMOVED lines=9> */
.L_x_8976:
[----:B------:R-:W-:Y:S05]  /*b160*/  BSYNC.RECONVERGENT B2 ;  /* 0x0000000000027941 */ /* 0x000fea0003800200 */
.L_x_8975:
        /* <DEDUP_REMOVED lines=43> */
.L_x_8973:
[----:B------:R-:W-:Y:S05]  /*b420*/  BSYNC.RECONVERGENT B1 ;  /* 0x0000000000017941 */ /* 0x000fea0003800200 */
.L_x_8972:
[----:B-----5:R-:W-:Y:S01]  /*b430*/  PRMT R74, R58, 0x7632, R74 ;  /* 0x000076323a4a7816 */ /* 0x020fe2000000004a */
[----:B01----:R-:W-:Y:S01]  /*b440*/  IMAD.MOV.U32 R92, RZ, RZ, 0x2f800000 ;  /* 0x2f800000ff5c7424 */ /* 0x003fe200078e00ff */
        /* <DEDUP_REMOVED lines=8> */
.L_x_8971:
[----:B01----:R-:W-:Y:S02]  /*b4d0*/  IMAD.MOV.U32 R92, RZ, RZ, R5 ;  /* 0x000000ffff5c7224 */ /* 0x003fe400078e0005 */
        /* <DEDUP_REMOVED lines=15> */
.L_x_8980:
        /* <DEDUP_REMOVED lines=13> */
.L_x_8982:
[----:B------:R-:W-:Y:S05]  /*b6a0*/  BSYNC.RECONVERGENT B2 ;  /* 0x0000000000027941 */ /* 0x000fea0003800200 */
.L_x_8981:
        /* <DEDUP_REMOVED lines=43> */
.L_x_8979:
[----:B------:R-:W-:Y:S05]  /*b960*/  BSYNC.RECONVERGENT B1 ;  /* 0x0000000000017941 */ /* 0x000fea0003800200 */
.L_x_8978:
        /* <DEDUP_REMOVED lines=9> */
.L_x_8977:
        /* <DEDUP_REMOVED lines=16> */
.L_x_8985:
        /* <DEDUP_REMOVED lines=13> */
.L_x_8987:
[----:B------:R-:W-:Y:S05]  /*bbd0*/  BSYNC.RECONVERGENT B2 ;  /* 0x0000000000027941 */ /* 0x000fea0003800200 */
.L_x_8986:
        /* <DEDUP_REMOVED lines=43> */
.L_x_8984:
[----:B------:R-:W-:Y:S05]  /*be90*/  BSYNC.RECONVERGENT B1 ;  /* 0x0000000000017941 */ /* 0x000fea0003800200 */
.L_x_8983:
        /* <DEDUP_REMOVED lines=10> */
.L_x_8935:
[----:B------:R-:W0:Y:S01]  /*bf40*/  LDC.64 R92, c[0x0][0x3a8] ;  /* 0x0000ea00ff5c7b82 */ /* 0x000e220000000a00 */
[----:B------:R-:W-:Y:S02]  /*bf50*/  IMAD.MOV.U32 R110, RZ, RZ, R128 ;  /* 0x000000ffff6e7224 */ /* 0x000fe400078e0080 */
[----:B0-----:R-:W-:-:S05]  /*bf60*/  IMAD.WIDE.U32 R92, R130, 0x20, R92 ;  /* 0x00000020825c7825 */ /* 0x001fca00078e005c */
[----:B-----5:R0:W-:Y:S04]  /*bf70*/  STG.E.128 desc[UR12][R92.64], R68 ;  /* 0x000000445c007986 */ /* 0x0201e8000c101d0c */
[----:B------:R0:W-:Y:S01]  /*bf80*/  STG.E.128 desc[UR12][R92.64+0x10], R72 ;  /* 0x000010485c007986 */ /* 0x0001e2000c101d0c */
[----:B------:R-:W-:Y:S05]  /*bf90*/  BRA.U !UP2, `(.L_x_8988) ;  /* 0x000000010a507547 */ /* 0x000fea000b800000 */
        /* <DEDUP_REMOVED lines=20> */
.L_x_8988:
[----:B------:R-:W-:Y:S01]  /*c0e0*/  IADD3 R130, PT, PT, R130, 0x80, RZ ;  /* 0x0000008082827810 */ /* 0x000fe20007ffe0ff */
[----:B------:R-:W-:-:S07]  /*c0f0*/  VIADD R131, R131, 0x80 ;  /* 0x0000008083837836 */ /* 0x000fce0000000000 */
.L_x_8890:
[----:B------:R-:W-:Y:S05]  /*c100*/  BSYNC.RECONVERGENT B0 ;  /* 0x0000000000007941 */ /* 0x000fea0003800200 */
.L_x_8889:
        /* <DEDUP_REMOVED lines=9> */
.L_x_8991:
[----:B------:R-:W-:Y:S05]  /*c1a0*/  BRA.U !UP0, `(.L_x_8992) ;  /* 0x0000002d08007547 */ /* 0x000fea000b800000 */
[----:B01----:R-:W0:Y:S02]  /*c1b0*/  LDC.64 R92, c[0x0][0x3a0] ;  /* 0x0000e800ff5c7b82 */ /* 0x003e240000000a00 */
[----:B0-----:R-:W-:-:S05]  /*c1c0*/  IMAD.WIDE.U32 R92, R130, 0x20, R92 ;  /* 0x00000020825c7825 */ /* 0x001fca00078e005c */
[----:B------:R0:W5:Y:S04]  /*c1d0*/  LDG.E.128 R76, desc[UR12][R92.64] ;  /* 0x0000000c5c4c7981 */ /* 0x000168000c1e1d00 */
[----:B------:R0:W5:Y:S01]  /*c1e0*/  LDG.E.128 R80, desc[UR12][R92.64+0x10] ;  /* 0x0000100c5c507981 */ /* 0x000162000c1e1d00 */
[----:B------:R-:W-:-:S13]  /*c1f0*/  ISETP.LT.AND P3, PT, RZ, UR44, PT ;  /* 0x0000002cff007c0c */ /* 0x000fda000bf61270 */
[----:B------:R-:W-:Y:S01]  /*c200*/  @!P3 IMAD.MOV.U32 R94, RZ, RZ, R5 ;  /* 0x000000ffff5eb224 */ /* 0x000fe200078e0005 */
[----:B------:R-:W-:Y:S01]  /*c210*/  @!P3 MOV R126, R110 ;  /* 0x0000006e007eb202 */ /* 0x000fe20000000f00 */
        /* <DEDUP_REMOVED lines=17> */
.L_x_8996:
        /* <DEDUP_REMOVED lines=13> */
.L_x_8998:
[----:B------:R-:W-:Y:S05]  /*c400*/  BSYNC.RECONVERGENT B2 ;  /* 0x0000000000027941 */ /* 0x000fea0003800200 */
.L_x_8997:
        /* <DEDUP_REMOVED lines=42> */
.L_x_8995:
[----:B------:R-:W-:Y:S05]  /*c6b0*/  BSYNC.RECONVERGENT B1 ;  /* 0x0000000000017941 */ /* 0x000fea0003800200 */
.L_x_8994:
        /* <DEDUP_REMOVED lines=10> */
.L_x_8993:
        /* <DEDUP_REMOVED lines=19> */
.L_x_9002:
        /* <DEDUP_REMOVED lines=13> */
.L_x_9004:
[----:B------:R-:W-:Y:S05]  /*c960*/  BSYNC.RECONVERGENT B2 ;  /* 0x0000000000027941 */ /* 0x000fea0003800200 */
.L_x_9003:
        /* <DEDUP_REMOVED lines=43> */
.L_x_9001:
[----:B------:R-:W-:Y:S05]  /*cc20*/  BSYNC.RECONVERGENT B1 ;  /* 0x0000000000017941 */ /* 0x000fea0003800200 */
.L_x_9000:
        /* <DEDUP_REMOVED lines=11> */
.L_x_8999:
        /* <DEDUP_REMOVED lines=19> */
.L_x_9008:
        /* <DEDUP_REMOVED lines=13> */
.L_x_9010:
[----:B------:R-:W-:Y:S05]  /*cee0*/  BSYNC.RECONVERGENT B2 ;  /* 0x0000000000027941 */ /* 0x000fea0003800200 */
.L_x_9009:
        /* <DEDUP_REMOVED lines=42> */
.L_x_9007:
[----:B------:R-:W-:Y:S05]  /*d190*/  BSYNC.RECONVERGENT B1 ;  /* 0x0000000000017941 */ /* 0x000fea0003800200 */
.L_x_9006:
        /* <DEDUP_REMOVED lines=10> */
.L_x_9005:
        /* <DEDUP_REMOVED lines=19> */
.L_x_9014:
        /* <DEDUP_REMOVED lines=13> */
.L_x_9016:
[----:B------:R-:W-:Y:S05]  /*d440*/  BSYNC.RECONVERGENT B2 ;  /* 0x0000000000027941 */ /* 0x000fea0003800200 */
.L_x_9015:
        /* <DEDUP_REMOVED lines=43> */
.L_x_9013:
[----:B------:R-:W-:Y:S05]  /*d700*/  BSYNC.RECONVERGENT B1 ;  /* 0x0000000000017941 */ /* 0x000fea0003800200 */
.L_x_9012:
[----:B-----5:R-:W-:Y:S02]  /*d710*/  PRMT R94, R57, 0x7632, R94 ;  /* 0x00007632395e7816 */ /* 0x020fe4000000005e */
        /* <DEDUP_REMOVED lines=10> */
.L_x_9011:
        /* <DEDUP_REMOVED lines=19> */
.L_x_9020:
        /* <DEDUP_REMOVED lines=13> */
.L_x_9022:
[----:B------:R-:W-:Y:S05]  /*d9c0*/  BSYNC.RECONVERGENT B2 ;  /* 0x0000000000027941 */ /* 0x000fea0003800200 */
.L_x_9021:
        /* <DEDUP_REMOVED lines=43> */
.L_x_9019:
[----:B------:R-:W-:Y:S05]  /*dc80*/  BSYNC.RECONVERGENT B1 ;  /* 0x0000000000017941 */ /* 0x000fea0003800200 */
.L_x_9018:
        /* <DEDUP_REMOVED lines=10> */
.L_x_9017:
        /* <DEDUP_REMOVED lines=19> */
.L_x_9026:
        /* <DEDUP_REMOVED lines=13> */
.L_x_9028:
[----:B------:R-:W-:Y:S05]  /*df30*/  BSYNC.RECONVERGENT B2 ;  /* 0x0000000000027941 */ /* 0x000fea0003800200 */
.L_x_9027:
        /* <DEDUP_REMOVED lines=43> */
.L_x_9025:
[----:B------:R-:W-:Y:S05]  /*e1f0*/  BSYNC.RECONVERGENT B1 ;  /* 0x0000000000017941 */ /* 0x000fea0003800200 */
.L_x_9024:
        /* <DEDUP_REMOVED lines=11> */
.L_x_9023:
        /* <DEDUP_REMOVED lines=19> */
.L_x_9032:
        /* <DEDUP_REMOVED lines=13> */
.L_x_9034:
[----:B------:R-:W-:Y:S05]  /*e4b0*/  BSYNC.RECONVERGENT B2 ;  /* 0x0000000000027941 */ /* 0x000fea0003800200 */
.L_x_9033:
        /* <DEDUP_REMOVED lines=43> */
.L_x_9031:
[----:B------:R-:W-:Y:S05]  /*e770*/  BSYNC.RECONVERGENT B1 ;  /* 0x0000000000017941 */ /* 0x000fea0003800200 */
.L_x_9030:
        /* <DEDUP_REMOVED lines=10> */
.L_x_9029:
        /* <DEDUP_REMOVED lines=19> */
.L_x_9038:
        /* <DEDUP_REMOVED lines=13> */
.L_x_9040:
[----:B------:R-:W-:Y:S05]  /*ea20*/  BSYNC.RECONVERGENT B2 ;  /* 0x0000000000027941 */ /* 0x000fea0003800200 */
.L_x_9039:
        /* <DEDUP_REMOVED lines=43> */
.L_x_9037:
[----:B------:R-:W-:Y:S05]  /*ece0*/  BSYNC.RECONVERGENT B1 ;  /* 0x0000000000017941 */ /* 0x000fea0003800200 */
.L_x_9036:
        /* <DEDUP_REMOVED lines=12> */
.L_x_8992:
[----:B------:R-:W-:Y:S01]  /*edb0*/  MOV R78, R5 ;  /* 0x00000005004e7202 */ /* 0x000fe20000000f00 */
[----:B------:R-:W-:Y:S02]  /*edc0*/  IMAD.MOV.U32 R128, RZ, RZ, R110 ;  /* 0x000000ffff807224 */ /* 0x000fe400078e006e */
[----:B------:R-:W-:Y:S01]  /*edd0*/  IMAD.MOV.U32 R76, RZ, RZ, RZ ;  /* 0x000000ffff4c7224 */ /* 0x000fe200078e00ff */
        /* <DEDUP_REMOVED lines=17> */
.L_x_9044:
        /* <DEDUP_REMOVED lines=13> */
.L_x_9046:
[----:B------:R-:W-:Y:S05]  /*efc0*/  BSYNC.RECONVERGENT B2 ;  /* 0x0000000000027941 */ /* 0x000fea0003800200 */
.L_x_9045:
        /* <DEDUP_REMOVED lines=42> */
.L_x_9043:
[----:B------:R-:W-:Y:S05]  /*f270*/  BSYNC.RECONVERGENT B1 ;  /* 0x0000000000017941 */ /* 0x000fea0003800200 */
.L_x_9042:
        /* <DEDUP_REMOVED lines=9> */
.L_x_9041:
        /* <DEDUP_REMOVED lines=16> */
.L_x_9050:
        /* <DEDUP_REMOVED lines=13> */
.L_x_9052:
[----:B------:R-:W-:Y:S05]  /*f4e0*/  BSYNC.RECONVERGENT B2 ;  /* 0x0000000000027941 */ /* 0x000fea0003800200 */
.L_x_9051:
        /* <DEDUP_REMOVED lines=41> */
[----:B------:R-:W-:Y:S01]  /*f780*/  LOP3.LUT R3, R80, UR43, R79, 0x96, !PT ;  /* 0x0000002b50037c12 */ /* 0x000fe2000f8e964f */
[----:B------:R-:W-:-:S07]  /*f790*/  IMAD.MOV.U32 R128, RZ, RZ, R78 ;  /* 0x000000ffff807224 */ /* 0x000fce00078e004e */
.L_x_9049:
[----:B------:R-:W-:Y:S05]  /*f7a0*/  BSYNC.RECONVERGENT B1 ;  /* 0x0000000000017941 */ /* 0x000fea0003800200 */
.L_x_9048:
        /* <DEDUP_REMOVED lines=10> */
.L_x_9047:
[----:B------:R-:W-:Y:S01]  /*f850*/  IMAD.MOV.U32 R80, RZ, RZ, R5 ;  /* 0x000000ffff507224 */ /* 0x000fe200078e0005 */
[----:B------:R-:W-:Y:S01]  /*f860*/  MOV R78, RZ ;  /* 0x000000ff004e7202 */ /* 0x000fe20000000f00 */
        /* <DEDUP_REMOVED lines=14> */
.L_x_9056:
        /* <DEDUP_REMOVED lines=13> */
.L_x_9058:
[----:B------:R-:W-:Y:S05]  /*fa20*/  BSYNC.RECONVERGENT B2 ;  /* 0x0000000000027941 */ /* 0x000fea0003800200 */
.L_x_9057:
        /* <DEDUP_REMOVED lines=42> */
.L_x_9055:
[----:B------:R-:W-:Y:S05]  /*fcd0*/  BSYNC.RECONVERGENT B1 ;  /* 0x0000000000017941 */ /* 0x000fea0003800200 */
.L_x_9054:
        /* <DEDUP_REMOVED lines=9> */
.L_x_9053:
        /* <DEDUP_REMOVED lines=16> */
.L_x_9062:
        /* <DEDUP_REMOVED lines=13> */
.L_x_9064:
[----:B------:R-:W-:Y:S05]  /*ff40*/  BSYNC.RECONVERGENT B2 ;  /* 0x0000000000027941 */ /* 0x000fea0003800200 */
.L_x_9063:
        /* <DEDUP_REMOVED lines=43> */
.L_x_9061:
[----:B------:R-:W-:Y:S05]  /*10200*/  BSYNC.RECONVERGENT B1 ;  /* 0x0000000000017941 */ /* 0x000fea0003800200 */
.L_x_9060:
        /* <DEDUP_REMOVED lines=10> */
.L_x_9059:
[----:B------:R-:W-:Y:S01]  /*102b0*/  MOV R82, R5 ;  /* 0x0000000500527202 */ /* 0x000fe20000000f00 */
[----:B------:R-:W-:Y:S01]  /*102c0*/  IMAD.MOV.U32 R80, RZ, RZ, RZ ;  /* 0x000000ffff507224 */ /* 0x000fe200078e00ff */
        /* <DEDUP_REMOVED lines=14> */
.L_x_9068:
        /* <DEDUP_REMOVED lines=13> */
.L_x_9070:
[----:B------:R-:W-:Y:S05]  /*10480*/  BSYNC.RECONVERGENT B2 ;  /* 0x0000000000027941 */ /* 0x000fea0003800200 */
.L_x_9069:
        /* <DEDUP_REMOVED lines=43> */
.L_x_9067:
[----:B------:R-:W-:Y:S05]  /*10740*/  BSYNC.RECONVERGENT B1 ;  /* 0x0000000000017941 */ /* 0x000fea0003800200 */
.L_x_9066:
        /* <DEDUP_REMOVED lines=9> */
.L_x_9065:
        /* <DEDUP_REMOVED lines=16> */
.L_x_9074:
[----:B------:R-:W-:Y:S01]  /*108e0*/  VIADD R123, R123, 0x1 ;  /* 0x000000017b7b7836 */ /* 0x000fe20000000000 */
[----:B------:R-:W-:Y:S03]  /*108f0*/  BSSY.RECONVERGENT B2, `(.L_x_9075) ;  /* 0x000000c000027945 */ /* 0x000fe60003800200 */
[C---:B01----:R-:W-:Y:S01]  /*10900*/  IMAD.WIDE.U32 R92, R123.reuse, -0x2daee0ad, RZ ;  /* 0xd2511f537b5c7825 */ /* 0x043fe200078e00ff */
        /* <DEDUP_REMOVED lines=10> */
.L_x_9076:
[----:B------:R-:W-:Y:S05]  /*109b0*/  BSYNC.RECONVERGENT B2 ;  /* 0x0000000000027941 */ /* 0x000fea0003800200 */
.L_x_9075:
        /* <DEDUP_REMOVED lines=43> */
.L_x_9073:
[----:B------:R-:W-:Y:S05]  /*10c70*/  BSYNC.RECONVERGENT B1 ;  /* 0x0000000000017941 */ /* 0x000fea0003800200 */
.L_x_9072:
[----:B-----5:R-:W-:Y:S01]  /*10c80*/  PRMT R82, R58, 0x7632, R82 ;  /* 0x000076323a527816 */ /* 0x020fe20000000052 */
[----:B01----:R-:W-:Y:S01]  /*10c90*/  HFMA2 R92, -RZ, RZ, 0.1171875, 0 ;  /* 0x2f800000ff5c7431 */ /* 0x003fe200000001ff */
        /* <DEDUP_REMOVED lines=8> */
.L_x_9071:
[----:B01----:R-:W-:Y:S01]  /*10d20*/  MOV R92, R5 ;  /* 0x00000005005c7202 */ /* 0x003fe20000000f00 */
        /* <DEDUP_REMOVED lines=15> */
.L_x_9080:
        /* <DEDUP_REMOVED lines=13> */
.L_x_9082:
[----:B------:R-:W-:Y:S05]  /*10ef0*/  BSYNC.RECONVERGENT B2 ;  /* 0x0000000000027941 */ /* 0x000fea0003800200 */
.L_x_9081:
        /* <DEDUP_REMOVED lines=43> */
.L_x_9079:
[----:B------:R-:W-:Y:S05]  /*111b0*/  BSYNC.RECONVERGENT B1 ;  /* 0x0000000000017941 */ /* 0x000fea0003800200 */
.L_x_9078:
        /* <DEDUP_REMOVED lines=9> */
.L_x_9077:
        /* <DEDUP_REMOVED lines=16> */
.L_x_9085:
        /* <DEDUP_REMOVED lines=13> */
.L_x_9087:
[----:B------:R-:W-:Y:S05]  /*11420*/  BSYNC.RECONVERGENT B2 ;  /* 0x0000000000027941 */ /* 0x000fea0003800200 */
.L_x_9086:
        /* <DEDUP_REMOVED lines=43> */
.L_x_9084:
[----:B------:R-:W-:Y:S05]  /*116e0*/  BSYNC.RECONVERGENT B1 ;  /* 0x0000000000017941 */ /* 0x000fea0003800200 */
.L_x_9083:
        /* <DEDUP_REMOVED lines=10> */
.L_x_9035:
        /* <DEDUP_REMOVED lines=26> */
.L_x_9088:
[----:B------:R-:W-:Y:S01]  /*11930*/  IADD3 R130, PT, PT, R130, 0x80, RZ ;  /* 0x0000008082827810 */ /* 0x000fe20007ffe0ff */
[----:B------:R-:W-:-:S07]  /*11940*/  VIADD R131, R131, 0x80 ;  /* 0x0000008083837836 */ /* 0x000fce0000000000 */
.L_x_8990:
[----:B------:R-:W-:Y:S05]  /*11950*/  BSYNC.RECONVERGENT B0 ;  /* 0x0000000000007941 */ /* 0x000fea0003800200 */
.L_x_8989:
        /* <DEDUP_REMOVED lines=9> */
.L_x_9091:
[----:B------:R-:W-:Y:S05]  /*119f0*/  BRA.U !UP0, `(.L_x_9092) ;  /* 0x0000002908fc7547 */ /* 0x000fea000b800000 */
[----:B01----:R-:W0:Y:S02]  /*11a00*/  LDC.64 R92, c[0x0][0x3a0] ;  /* 0x0000e800ff5c7b82 */ /* 0x003e240000000a00 */
        /* <DEDUP_REMOVED lines=23> */
.L_x_9096:
        /* <DEDUP_REMOVED lines=13> */
.L_x_9098:
[----:B------:R-:W-:Y:S05]  /*11c50*/  BSYNC.RECONVERGENT B2 ;  /* 0x0000000000027941 */ /* 0x000fea0003800200 */
.L_x_9097:
        /* <DEDUP_REMOVED lines=42> */
.L_x_9095:
[----:B------:R-:W-:Y:S05]  /*11f00*/  BSYNC.RECONVERGENT B1 ;  /* 0x0000000000017941 */ /* 0x000fea0003800200 */
.L_x_9094:
        /* <DEDUP_REMOVED lines=10> */
.L_x_9093:
        /* <DEDUP_REMOVED lines=19> */
.L_x_9102:
        /* <DEDUP_REMOVED lines=13> */
.L_x_9104:
[----:B------:R-:W-:Y:S05]  /*121b0*/  BSYNC.RECONVERGENT B2 ;  /* 0x0000000000027941 */ /* 0x000fea0003800200 */
.L_x_9103:
        /* <DEDUP_REMOVED lines=40> */
[----:B------:R-:W-:Y:S01]  /*12440*/  MOV R110, R92 ;  /* 0x0000005c006e7202 */ /* 0x000fe20000000f00 */
[----:B------:R-:W-:Y:S01]  /*12450*/  IMAD.MOV.U32 R92, RZ, RZ, R126 ;  /* 0x000000ffff5c7224 */ /* 0x000fe200078e007e */
[----:B------:R-:W-:-:S07]  /*12460*/  LOP3.LUT R3, R94, UR43, R93, 0x96, !PT ;  /* 0x0000002b5e037c12 */ /* 0x000fce000f8e965d */
.L_x_9101:
[----:B------:R-:W-:Y:S05]  /*12470*/  BSYNC.RECONVERGENT B1 ;  /* 0x0000000000017941 */ /* 0x000fea0003800200 */
.L_x_9100:
        /* <DEDUP_REMOVED lines=11> */
.L_x_9099:
        /* <DEDUP_REMOVED lines=19> */
.L_x_9108:
        /* <DEDUP_REMOVED lines=13> */
.L_x_9110:
[----:B------:R-:W-:Y:S05]  /*12730*/  BSYNC.RECONVERGENT B2 ;  /* 0x0000000000027941 */ /* 0x000fea0003800200 */
.L_x_9109:
        /* <DEDUP_REMOVED lines=42> */
.L_x_9107:
[----:B------:R-:W-:Y:S05]  /*129e0*/  BSYNC.RECONVERGENT B1 ;  /* 0x0000000000017941 */ /* 0x000fea0003800200 */
.L_x_9106:
        /* <DEDUP_REMOVED lines=10> */
.L_x_9105:
        /* <DEDUP_REMOVED lines=19> */
.L_x_9114:
        /* <DEDUP_REMOVED lines=13> */
.L_x_9116:
[----:B------:R-:W-:Y:S05]  /*12c90*/  BSYNC.RECONVERGENT B2 ;  /* 0x0000000000027941 */ /* 0x000fea0003800200 */
.L_x_9115:
        /* <DEDUP_REMOVED lines=43> */
.L_x_9113:
[----:B------:R-:W-:Y:S05]  /*12f50*/  BSYNC.RECONVERGENT B1 ;  /* 0x0000000000017941 */ /* 0x000fea0003800200 */
.L_x_9112:
        /* <DEDUP_REMOVED lines=11> */
.L_x_9111:
        /* <DEDUP_REMOVED lines=19> */
.L_x_9120:
        /* <DEDUP_REMOVED lines=13> */
.L_x_9122:
[----:B------:R-:W-:Y:S05]  /*13210*/  BSYNC.RECONVERGENT B2 ;  /* 0x0000000000027941 */ /* 0x000fea0003800200 */
.L_x_9121:
        /* <DEDUP_REMOVED lines=43> */
.L_x_9119:
[----:B------:R-:W-:Y:S05]  /*134d0*/  BSYNC.RECONVERGENT B1 ;  /* 0x0000000000017941 */ /* 0x000fea0003800200 */
.L_x_9118:
        /* <DEDUP_REMOVED lines=10> */
.L_x_9117:
        /* <DEDUP_REMOVED lines=19> */
.L_x_9126:
        /* <DEDUP_REMOVED lines=13> */
.L_x_9128:
[----:B------:R-:W-:Y:S05]  /*13780*/  BSYNC.RECONVERGENT B2 ;  /* 0x0000000000027941 */ /* 0x000fea0003800200 */
.L_x_9127:
        /* <DEDUP_REMOVED lines=43> */
.L_x_9125:
[----:B------:R-:W-:Y:S05]  /*13a40*/  BSYNC.RECONVERGENT B1 ;  /* 0x0000000000017941 */ /* 0x000fea0003800200 */
.L_x_9124:
        /* <DEDUP_REMOVED lines=11> */
.L_x_9123:
        /* <DEDUP_REMOVED lines=19> */
.L_x_9132:
        /* <DEDUP_REMOVED lines=13> */
.L_x_9134:
[----:B------:R-:W-:Y:S05]  /*13d00*/  BSYNC.RECONVERGENT B2 ;  /* 0x0000000000027941 */ /* 0x000fea0003800200 */
.L_x_9133:
        /* <DEDUP_REMOVED lines=41> */
[----:B------:R-:W-:-:S07]  /*13fa0*/  HFMA2 R92, -RZ, RZ, 0, 0 ;  /* 0x00000000ff5c7431 */ /* 0x000fce00000001ff */
.L_x_9131:
[----:B------:R-:W-:Y:S05]  /*13fb0*/  BSYNC.RECONVERGENT B1 ;  /* 0x0000000000017941 */ /* 0x000fea0003800200 */
.L_x_9130:
        /* <DEDUP_REMOVED lines=10> */
.L_x_9129:
        /* <DEDUP_REMOVED lines=19> */
.L_x_9138:
        /* <DEDUP_REMOVED lines=13> */
.L_x_9140:
[----:B------:R-:W-:Y:S05]  /*14260*/  BSYNC.RECONVERGENT B2 ;  /* 0x0000000000027941 */ /* 0x000fea0003800200 */
.L_x_9139:
        /* <DEDUP_REMOVED lines=41> */
[----:B------:R-:W-:Y:S01]  /*14500*/  IMAD.MOV.U32 R93, RZ, RZ, R128 ;  /* 0x000000ffff5d7224 */ /* 0x000fe200078e0080 */
[----:B------:R-:W-:-:S07]  /*14510*/  MOV R110, R92 ;  /* 0x0000005c006e7202 */ /* 0x000fce0000000f00 */
.L_x_9137:
[----:B------:R-:W-:Y:S05]  /*14520*/  BSYNC.RECONVERGENT B1 ;  /* 0x0000000000017941 */ /* 0x000fea0003800200 */
.L_x_9136:
        /* <DEDUP_REMOVED lines=12> */
.L_x_9092:
[----:B------:R-:W-:Y:S01]  /*145f0*/  IMAD.MOV.U32 R86, RZ, RZ, R5 ;  /* 0x000000ffff567224 */ /* 0x000fe200078e0005 */
[----:B------:R-:W-:Y:S01]  /*14600*/  MOV R128, R110 ;  /* 0x0000006e00807202 */ /* 0x000fe20000000f00 */
[----:B------:R-:W-:Y:S01]  /*14610*/  IMAD.MOV.U32 R84, RZ, RZ, RZ ;  /* 0x000000ffff547224 */ /* 0x000fe200078e00ff */
        /* <DEDUP_REMOVED lines=17> */
.L_x_9144:
        /* <DEDUP_REMOVED lines=13> */
.L_x_9146:
[----:B------:R-:W-:Y:S05]  /*14800*/  BSYNC.RECONVERGENT B2 ;  /* 0x0000000000027941 */ /* 0x000fea0003800200 */
.L_x_9145:
        /* <DEDUP_REMOVED lines=42> */
.L_x_9143:
[----:B------:R-:W-:Y:S05]  /*14ab0*/  BSYNC.RECONVERGENT B1 ;  /* 0x0000000000017941 */ /* 0x000fea0003800200 */
.L_x_9142:
        /* <DEDUP_REMOVED lines=9> */
.L_x_9141:
        /* <DEDUP_REMOVED lines=16> */
.L_x_9150:
        /* <DEDUP_REMOVED lines=13> */
.L_x_9152:
[----:B------:R-:W-:Y:S05]  /*14d20*/  BSYNC.RECONVERGENT B2 ;  /* 0x0000000000027941 */ /* 0x000fea0003800200 */
.L_x_9151:
        /* <DEDUP_REMOVED lines=43> */
.L_x_9149:
[----:B------:R-:W-:Y:S05]  /*14fe0*/  BSYNC.RECONVERGENT B1 ;  /* 0x0000000000017941 */ /* 0x000fea0003800200 */
.L_x_9148:
        /* <DEDUP_REMOVED lines=10> */
.L_x_9147:
        /* <DEDUP_REMOVED lines=16> */
.L_x_9156:
        /* <DEDUP_REMOVED lines=13> */
.L_x_9158:
[----:B------:R-:W-:Y:S05]  /*15260*/  BSYNC.RECONVERGENT B2 ;  /* 0x0000000000027941 */ /* 0x000fea0003800200 */
.L_x_9157:
        /* <DEDUP_REMOVED lines=42> */
.L_x_9155:
[----:B------:R-:W-:Y:S05]  /*15510*/  BSYNC.RECONVERGENT B1 ;  /* 0x0000000000017941 */ /* 0x000fea0003800200 */
.L_x_9154:
        /* <DEDUP_REMOVED lines=9> */
.L_x_9153:
        /* <DEDUP_REMOVED lines=16> */
.L_x_9162:
        /* <DEDUP_REMOVED lines=13> */
.L_x_9164:
[----:B------:R-:W-:Y:S05]  /*15780*/  BSYNC.RECONVERGENT B2 ;  /* 0x0000000000027941 */ /* 0x000fea0003800200 */
.L_x_9163:
[----:B------:R-:W-:Y:S01]  /*15790*/  IMAD.WIDE.U32 R4, R124, -0x326172a9, RZ ;  /* 0xcd9e8d577c047825 */ /* 0x000fe200078e00ff */
[----:B------:R-:W-:Y:S02]  /*157a0*/  LOP3.LUT R88, R108, UR15, R91, 0x96, !PT ;  /* 0x0000000f6c587c12 */ /* 0x000fe4000f8e965b */
[----:B------:R-:W-:Y:S02]  /*157b0*/  MOV R87, R128 ;  /* 0x0000008000577202 */ /* 0x000fe40000000f00 */
        /* <DEDUP_REMOVED lines=40> */
.L_x_9161:
[----:B------:R-:W-:Y:S05]  /*15a40*/  BSYNC.RECONVERGENT B1 ;  /* 0x0000000000017941 */ /* 0x000fea0003800200 */
.L_x_9160:
        /* <DEDUP_REMOVED lines=10> */
.L_x_9159:
        /* <DEDUP_REMOVED lines=16> */
.L_x_9168:
        /* <DEDUP_REMOVED lines=13> */
.L_x_9170:
[----:B------:R-:W-:Y:S05]  /*15cc0*/  BSYNC.RECONVERGENT B2 ;  /* 0x0000000000027941 */ /* 0x000fea0003800200 */
.L_x_9169:
        /* <DEDUP_REMOVED lines=43> */
.L_x_9167:
[----:B------:R-:W-:Y:S05]  /*15f80*/  BSYNC.RECONVERGENT B1 ;  /* 0x0000000000017941 */ /* 0x000fea0003800200 */
.L_x_9166:
        /* <DEDUP_REMOVED lines=9> */
.L_x_9165:
        /* <DEDUP_REMOVED lines=16> */
.L_x_9174:
[----:B------:R-:W-:Y:S01]  /*16120*/  IADD3 R123, PT, PT, R123, 0x1, RZ ;  /* 0x000000017b7b7810 */ /* 0x000fe20007ffe0ff */
[----:B------:R-:W-:Y:S03]  /*16130*/  BSSY.RECONVERGENT B2, `(.L_x_9175) ;  /* 0x000000c000027945 */ /* 0x000fe60003800200 */
[C---:B------:R-:W-:Y:S01]  /*16140*/  ISETP.NE.AND P4, PT, R123.reuse, RZ, PT ;  /* 0x000000ff7b00720c */ /* 0x040fe20003f85270 */
[----:B01----:R-:W-:-:S12]  /*16150*/  IMAD.WIDE.U32 R92, R123, -0x2daee0ad, RZ ;  /* 0xd2511f537b5c7825 */ /* 0x003fd800078e00ff */
        /* <DEDUP_REMOVED lines=9> */
.L_x_9176:
[----:B------:R-:W-:Y:S05]  /*161f0*/  BSYNC.RECONVERGENT B2 ;  /* 0x0000000000027941 */ /* 0x000fea0003800200 */
.L_x_9175:
        /* <DEDUP_REMOVED lines=43> */
.L_x_9173:
[----:B------:R-:W-:Y:S05]  /*164b0*/  BSYNC.RECONVERGENT B1 ;  /* 0x0000000000017941 */ /* 0x000fea0003800200 */
.L_x_9172:
        /* <DEDUP_REMOVED lines=10> */
.L_x_9171:
[----:B01----:R-:W-:Y:S01]  /*16560*/  IMAD.MOV.U32 R92, RZ, RZ, R5 ;  /* 0x000000ffff5c7224 */ /* 0x003fe200078e0005 */
        /* <DEDUP_REMOVED lines=15> */
.L_x_9180:
        /* <DEDUP_REMOVED lines=13> */
.L_x_9182:
[----:B------:R-:W-:Y:S05]  /*16730*/  BSYNC.RECONVERGENT B2 ;  /* 0x0000000000027941 */ /* 0x000fea0003800200 */
.L_x_9181:
        /* <DEDUP_REMOVED lines=43> */
.L_x_9179:
[----:B------:R-:W-:Y:S05]  /*169f0*/  BSYNC.RECONVERGENT B1 ;  /* 0x0000000000017941 */ /* 0x000fea0003800200 */
.L_x_9178:
        /* <DEDUP_REMOVED lines=9> */
.L_x_9177:
[----:B------:R-:W-:Y:S01]  /*16a90*/  MOV R5, R92 ;  /* 0x0000005c00057202 */ /* 0x000fe20000000f00 */
[----:B------:R-:W-:Y:S01]  /*16aa0*/  IMAD.MOV.U32 R110, RZ, RZ, R128 ;  /* 0x000000ffff6e7224 */ /* 0x000fe200078e0080 */
[----:B------:R-:W-:Y:S01]  /*16ab0*/  MOV R91, RZ ;  /* 0x000000ff005b7202 */ /* 0x000fe20000000f00 */
        /* <DEDUP_REMOVED lines=17> */
.L_x_9185:
        /* <DEDUP_REMOVED lines=13> */
.L_x_9187:
[----:B------:R-:W-:Y:S05]  /*16ca0*/  BSYNC.RECONVERGENT B2 ;  /* 0x0000000000027941 */ /* 0x000fea0003800200 */
.L_x_9186:
        /* <DEDUP_REMOVED lines=41> */
[----:B------:R-:W-:Y:S02]  /*16f40*/  LOP3.LUT R3, R94, UR43, R93, 0x96, !PT ;  /* 0x0000002b5e037c12 */ /* 0x000fe4000f8e965d */
[----:B------:R-:W-:-:S07]  /*16f50*/  MOV R110, R92 ;  /* 0x0000005c006e7202 */ /* 0x000fce0000000f00 */
.L_x_9184:
[----:B------:R-:W-:Y:S05]  /*16f60*/  BSYNC.RECONVERGENT B1 ;  /* 0x0000000000017941 */ /* 0x000fea0003800200 */
.L_x_9183:
        /* <DEDUP_REMOVED lines=10> */
.L_x_9135:
[----:B------:R-:W0:Y:S02]  /*17010*/  LDC.64 R92, c[0x0][0x3a8] ;  /* 0x0000ea00ff5c7b82 */ /* 0x000e240000000a00 */
[----:B0-----:R-:W-:-:S05]  /*17020*/  IMAD.WIDE.U32 R92, R130, 0x20, R92 ;  /* 0x00000020825c7825 */ /* 0x001fca00078e005c */
[----:B-----5:R2:W-:Y:S04]  /*17030*/  STG.E.128 desc[UR12][R92.64], R84 ;  /* 0x000000545c007986 */ /* 0x0205e8000c101d0c */
[----:B------:R2:W-:Y:S01]  /*17040*/  STG.E.128 desc[UR12][R92.64+0x10], R88 ;  /* 0x000010585c007986 */ /* 0x0005e2000c101d0c */
[----:B------:R-:W-:Y:S05]  /*17050*/  BRA.U !UP2, `(.L_x_9090) ;  /* 0x000000010a507547 */ /* 0x000fea000b800000 */
[----:B------:R-:W-:Y:S01]  /*17060*/  IMAD.U32 R95, R117, 0x10000, RZ ;  /* 0x00010000755f7824 */ /* 0x000fe200078e00ff */
[----:B--2---:R-:W0:Y:S01]  /*17070*/  LDC.64 R92, c[0x0][0x3b0] ;  /* 0x0000ec00ff5c7b82 */ /* 0x004e220000000a00 */
        /* <DEDUP_REMOVED lines=18> */
.L_x_9090:
[----:B------:R-:W-:Y:S05]  /*171a0*/  BSYNC.RECONVERGENT B0 ;  /* 0x0000000000007941 */ /* 0x000fea0003800200 */
.L_x_9089:
[----:B0123--:R-:W-:Y:S01]  /*171b0*/  FADD.FTZ R92, RZ, R60 ;  /* 0x0000003cff5c7221 */ /* 0x00ffe20000010000 */
[C---:B------:R-:W-:Y:S01]  /*171c0*/  ISETP.GT.U32.AND P6, PT, R0.reuse, 0xff, PT ;  /* 0x000000ff0000780c */ /* 0x040fe20003fc4070 */
[----:B------:R-:W0:Y:S01]  /*171d0*/  S2UR UR5, SR_CgaCtaId ;  /* 0x00000000000579c3 */ /* 0x000e220000008800 */
[C---:B------:R-:W-:Y:S01]  /*171e0*/  ISETP.GT.U32.AND P5, PT, R0.reuse, 0x17f, PT ;  /* 0x0000017f0000780c */ /* 0x040fe20003fa4070 */
[----:B------:R-:W-:Y:S01]  /*171f0*/  FADD.FTZ R93, R61, R92 ;  /* 0x0000005c3d5d7221 */ /* 0x000fe20000010000 */
[----:B------:R-:W-:Y:S01]  /*17200*/  ISETP.GT.U32.AND P4, PT, R0, 0x1ff, PT ;  /* 0x000001ff0000780c */ /* 0x000fe20003f84070 */
[----:B------:R-:W-:Y:S01]  /*17210*/  UMOV UR4, 0x400 ;  /* 0x0000040000047882 */ /* 0x000fe20000000000 */
[----:B------:R-:W-:Y:S01]  /*17220*/  LOP3.LUT R129, R125, 0x1f, RZ, 0xc0, !PT ;  /* 0x0000001f7d817812 */ /* 0x000fe200078ec0ff */
[----:B------:R-:W-:Y:S01]  /*17230*/  FADD.FTZ R92, R62, R93 ;  /* 0x0000005d3e5c7221 */ /* 0x000fe20000010000 */
[----:B------:R-:W-:Y:S01]  /*17240*/  MOV R135, UR22 ;  /* 0x0000001600877c02 */ /* 0x000fe20008000f00 */
[----:B------:R-:W-:-:S02]  /*17250*/  UISETP.GE.AND UP0, UPT, UR6, 0x1, UPT ;  /* 0x000000010600788c */ /* 0x000fc4000bf06270 */
        /* <DEDUP_REMOVED lines=123> */
[----:B------:R-:W-:Y:S01]  /*17a10*/  @!P5 SHF.L.U32 R128, R125, 0x3, RZ ;  /* 0x000000037d80d819 */ /* 0x000fe200000006ff */
[----:B------:R-:W-:Y:S01]  /*17a20*/  IMAD.MOV.U32 R127, RZ, RZ, RZ ;  /* 0x000000ffff7f7224 */ /* 0x000fe200078e00ff */
[----:B------:R-:W-:-:S02]  /*17a30*/  @!P5 MOV R127, R2 ;  /* 0x00000002007fd202 */ /* 0x000fc40000000f00 */
[----:B------:R0:W-:Y:S01]  /*17a40*/  @!P4 STS.64 [R126+UR4], R92 ;  /* 0x0000005c7e00c988 */ /* 0x0001e20008000a04 */
[----:B------:R-:W-:Y:S01]  /*17a50*/  @!P5 LOP3.LUT R128, R128, 0xf8, RZ, 0xc0, !PT ;  /* 0x000000f88080d812 */ /* 0x000fe200078ec0ff */
[----:B------:R-:W-:Y:S01]  /*17a60*/  BAR.SYNC.DEFER_BLOCKING 0x0 ;  /* 0x0000000000007b1d */ /* 0x000fe20000010000 */
[----:B------:R-:W-:-:S05]  /*17a70*/  ISETP.NE.AND P4, PT, R125, RZ, PT ;  /* 0x000000ff7d00720c */ /* 0x000fca0003f85270 */
[----:B------:R-:W1:Y:S01]  /*17a80*/  SHFL.DOWN PT, R130, R127, 0x2, 0x1f ;  /* 0x08401f007f827f89 */ /* 0x000e6200000e0000 */
[----:B0-----:R-:W-:-:S03]  /*17a90*/  I2FP.F32.S32 R92, R127 ;  /* 0x0000007f005c7245 */ /* 0x001fc60000201400 */
[----:B------:R-:W-:Y:S01]  /*17aa0*/  @!P5 LDS.64 R94, [R128+UR4] ;  /* 0x00000004805ed984 */ /* 0x000fe20008000a00 */
[----:B------:R-:W-:Y:S01]  /*17ab0*/  ISETP.NE.AND P5, PT, RZ, UR24, PT ;  /* 0x00000018ff007c0c */ /* 0x000fe2000bfa5270 */
        /* <DEDUP_REMOVED lines=30> */
[----:B------:R-:W-:Y:S01]  /*17ca0*/  FMUL.FTZ R126, R126, R127 ;  /* 0x0000007f7e7e7220 */ /* 0x000fe20000410000 */
[----:B------:R-:W0:Y:S01]  /*17cb0*/  @!P4 LDC.64 R94, c[0x0][0x3c0] ;  /* 0x0000f000ff5ecb82 */ /* 0x000e220000000a00 */
[----:B------:R-:W2:Y:S02]  /*17cc0*/  SHFL.IDX PT, R133, R128, RZ, 0x1f ;  /* 0x00001fff80857589 */ /* 0x000ea400000e0000 */
[----:B------:R-:W-:Y:S01]  /*17cd0*/  FFMA.FTZ R126, R131, R126, R92 ;  /* 0x0000007e837e7223 */ /* 0x000fe2000001005c */
[----:B------:R-:W-:-:S04]  /*17ce0*/  IMAD.U32 R131, RZ, RZ, UR22 ;  /* 0x00000016ff837e24 */ /* 0x000fc8000f8e00ff */
[----:B------:R-:W3:Y:S01]  /*17cf0*/  @!P4 LDC.64 R92, c[0x0][0x3c8] ;  /* 0x0000f200ff5ccb82 */ /* 0x000ee20000000a00 */
[----:B------:R-:W1:Y:S01]  /*17d00*/  SHFL.IDX PT, R126, R126, RZ, 0x1f ;  /* 0x00001fff7e7e7589 */ /* 0x000e6200000e0000 */
[----:B0-----:R-:W-:-:S04]  /*17d10*/  @!P4 IMAD.WIDE R94, R131, 0x4, R94 ;  /* 0x00000004835ec825 */ /* 0x001fc800078e025e */
[----:B--2---:R-:W-:Y:S01]  /*17d20*/  FMUL.FTZ R127, R133, R133 ;  /* 0x00000085857f7220 */ /* 0x004fe20000410000 */
[----:B------:R0:W-:Y:S04]  /*17d30*/  @!P4 STG.E desc[UR12][R94.64], R133 ;  /* 0x000000855e00c986 */ /* 0x0001e8000c10190c */
[----:B------:R-:W-:Y:S01]  /*17d40*/  FSEL R130, R127, RZ, P5 ;  /* 0x000000ff7f827208 */ /* 0x000fe20002800000 */
[----:B---3--:R-:W-:-:S04]  /*17d50*/  @!P4 IMAD.WIDE R92, R135, 0x4, R92 ;  /* 0x00000004875cc825 */ /* 0x008fc800078e025c */
[----:B-1----:R-:W-:-:S04]  /*17d60*/  FFMA.FTZ R127, R126, UR25, R129 ;  /* 0x000000197e7f7c23 */ /* 0x002fc80008010081 */
[----:B------:R-:W-:-:S04]  /*17d70*/  FADD.FTZ R127, R127, R130 ;  /* 0x000000827f7f7221 */ /* 0x000fc80000010000 */
[----:B------:R-:W1:Y:S02]  /*17d80*/  MUFU.RSQ R129, R127 ;  /* 0x0000007f00817308 */ /* 0x000e640000001400 */
        /* <DEDUP_REMOVED lines=8> */
[----:B0-----:R-:W-:-:S05]  /*17e10*/  IMAD.U32 R92, RZ, RZ, UR5 ;  /* 0x00000005ff5c7e24 */ /* 0x001fca000f8e00ff */
[----:B------:R-:W-:Y:S01]  /*17e20*/  LEA.HI.SX32 R125, R92, R125, 0x1d ;  /* 0x0000007d5c7d7211 */ /* 0x000fe200078feaff */
[----:B------:R-:W-:Y:S06]  /*17e30*/  @!P0 BRA `(.L_x_9190) ;  /* 0x0000000000c08947 */ /* 0x000fec0003800000 */
[--C-:B------:R-:W-:Y:S01]  /*17e40*/  FADD.FTZ R126, R64, -R128.reuse ;  /* 0x80000080407e7221 */ /* 0x100fe20000010000 */
[--C-:B------:R-:W-:Y:S01]  /*17e50*/  FADD.FTZ R94, R62, -R128.reuse ;  /* 0x800000803e5e7221 */ /* 0x100fe20000010000 */
        /* <DEDUP_REMOVED lines=46> */
.L_x_9190:
[----:B------:R-:W-:Y:S05]  /*18140*/  BSYNC.RECONVERGENT B0 ;  /* 0x0000000000007941 */ /* 0x000fea0003800200 */
.L_x_9189:
[----:B------:R-:W-:Y:S04]  /*18150*/  BSSY.RECONVERGENT B0, `(.L_x_9191) ;  /* 0x0000032000007945 */ /* 0x000fe80003800200 */
[----:B------:R-:W-:Y:S05]  /*18160*/  @!P1 BRA `(.L_x_9192) ;  /* 0x0000000000c09947 */ /* 0x000fea0003800000 */
[--C-:B0-----:R-:W-:Y:S01]  /*18170*/  FADD.FTZ R126, R72, -R128.reuse ;  /* 0x80000080487e7221 */ /* 0x101fe20000010000 */
[--C-:B------:R-:W-:Y:S01]  /*18180*/  FADD.FTZ R94, R70, -R128.reuse ;  /* 0x80000080465e7221 */ /* 0x100fe20000010000 */
        /* <DEDUP_REMOVED lines=46> */
.L_x_9192:
[----:B------:R-:W-:Y:S05]  /*18470*/  BSYNC.RECONVERGENT B0 ;  /* 0x0000000000007941 */ /* 0x000fea0003800200 */
.L_x_9191:
[----:B------:R-:W-:Y:S04]  /*18480*/  BSSY.RECONVERGENT B0, `(.L_x_9193) ;  /* 0x0000032000007945 */ /* 0x000fe80003800200 */
[----:B------:R-:W-:Y:S05]  /*18490*/  @!P2 BRA `(.L_x_9194) ;  /* 0x0000000000c0a947 */ /* 0x000fea0003800000 */
[--C-:B01----:R-:W-:Y:S01]  /*184a0*/  FADD.FTZ R126, R80, -R128.reuse ;  /* 0x80000080507e7221 */ /* 0x103fe20000010000 */
        /* <DEDUP_REMOVED lines=47> */
.L_x_9194:
[----:B------:R-:W-:Y:S05]  /*187a0*/  BSYNC.RECONVERGENT B0 ;  /* 0x0000000000007941 */ /* 0x000fea0003800200 */
.L_x_9193:
        /* <DEDUP_REMOVED lines=49> */
.L_x_9195:
[----:B------:R-:W-:Y:S05]  /*18ac0*/  BSYNC.RECONVERGENT B0 ;  /* 0x0000000000007941 */ /* 0x000fea0003800200 */
.L_x_9188:
[----:B------:R-:W-:Y:S02]  /*18ad0*/  UIADD3 UR22, UPT, UPT, UR22, UR20, URZ ;  /* 0x0000001416167290 */ /* 0x000fe4000fffe0ff */
[----:B------:R-:W-:Y:S02]  /*18ae0*/  UPLOP3.LUT UP1, UPT, UPT, UPT, UP1, 0x40, 0x4 ;  /* 0x000000000004789c */ /* 0x000fe40003f2e810 */
[----:B------:R-:W-:-:S09]  /*18af0*/  UISETP.GE.AND UP0, UPT, UR22, UR21, UPT ;  /* 0x000000151600728c */ /* 0x000fd2000bf06270 */
[----:B------:R-:W-:Y:S05]  /*18b00*/  BRA.U !UP0, `(.L_x_9196) ;  /* 0xfffffe8108f47547 */ /* 0x000fea000b83ffff */
[----:B------:R-:W-:Y:S05]  /*18b10*/  EXIT ;  /* 0x000000000000794d */ /* 0x000fea0003800000 */
.L_x_9197:
        /* <DEDUP_REMOVED lines=14> */
.L_x_27256:


//--------------------- .text._ZN10layer_norm13ln_fwd_kernelINS_13Kernel_traitsI13__nv_bfloat16S2_fS2_fjLj4096ELj1ELj1ELj4ELj16ENS_18Kernel_traits_baseILj4096ES2_S2_fS2_fjLj128EEEEELb1ELb0ELb1ELb1EEEvNS_9FwdParamsE --------------------------
	.section	.text._ZN10layer_norm13ln_fwd_kernelINS_13Kernel_traitsI13__nv_bfloat16S2_fS2_fjLj4096ELj1ELj1ELj4ELj16ENS_18Kernel_traits_baseILj4096ES2_S2_fS2_fjLj128EEEEELb1ELb0ELb1ELb1EEEvNS_9FwdParamsE,"ax",@progbits
	.align	128
        .global         _ZN10layer_norm13ln_fwd_kernelINS_13Kernel_traitsI13__nv_bfloat16S2_fS2_fjLj4096ELj1ELj1ELj4ELj16ENS_18Kernel_traits_baseILj4096ES2_S2_fS2_fjLj128EEEEELb1ELb0ELb1ELb1EEEvNS_9FwdParamsE
        .type           _ZN10layer_norm13ln_fwd_kernelINS_13Kernel_traitsI13__nv_bfloat16S2_fS2_fjLj4096ELj1ELj1ELj4ELj16ENS_18Kernel_traits_baseILj4096ES2_S2_fS2_fjLj128EEEEELb1ELb0ELb1ELb1EEEvNS_9FwdParamsE,@function
        .size           _ZN10layer_norm13ln_fwd_kernelINS_13Kernel_traitsI13__nv_bfloat16S2_fS2_fjLj4096ELj1ELj1ELj4ELj16ENS_18Kernel_traits_baseILj4096ES2_S2_fS2_fjLj128EEEEELb1ELb0ELb1ELb1EEEvNS_9FwdParamsE,(.L_x_27257 - _ZN10layer_norm13ln_fwd_kernelINS_13Kernel_traitsI13__nv_bfloat16S2_fS2_fjLj4096ELj1ELj1ELj4ELj16ENS_18Kernel_traits_baseILj4096ES2_S2_fS2_fjLj128EEEEELb1ELb0ELb1ELb1EEEvNS_9FwdParamsE)
        .other          _ZN10layer_norm13ln_fwd_kernelINS_13Kernel_traitsI13__nv_bfloat16S2_fS2_fjLj4096ELj1ELj1ELj4ELj16ENS_18Kernel_traits_baseILj4096ES2_S2_fS2_fjLj128EEEEELb1ELb0ELb1ELb1EEEvNS_9FwdParamsE,@"STO_CUDA_ENTRY STV_DEFAULT"
_ZN10layer_norm13ln_fwd_kernelINS_13Kernel_traitsI13__nv_bfloat16S2_fS2_fjLj4096ELj1ELj1ELj4ELj16ENS_18Kernel_traits_baseILj4096ES2_S2_fS2_fjLj128EEEEELb1ELb0ELb1ELb1EEEvNS_9FwdParamsE:
.text._ZN10layer_norm13ln_fwd_kernelINS_13Kernel_traitsI13__nv_bfloat16S2_fS2_fjLj4096ELj1ELj1ELj4ELj16ENS_18Kernel_traits_baseILj4096ES2_S2_fS2_fjLj128EEEEELb1ELb0ELb1ELb1EEEvNS_9FwdParamsE:
        /* <DEDUP_REMOVED lines=58> */
[----:B------:R-:W-:Y:S01]  /*03a0*/  LOP3.LUT R130, R130, 0x3, RZ, 0xc0, !PT ;  /* 0x0000000382827812 */ /* 0x000fe200078ec0ff */
[----:B0-----:R-:W-:Y:S01]  /*03b0*/  IMAD R120, R25, UR7, R0 ;  /* 0x0000000719787c24 */ /* 0x001fe2000f8e0200 */
[----:B------:R-:W-:Y:S01]  /*03c0*/  UIADD3 UR27, UPT, UPT, UR14, 0x3c6ef372, URZ ;  /* 0x3c6ef3720e1b7890 */ /* 0x000fe2000fffe0ff */
[----:B------:R-:W-:Y:S01]  /*03d0*/  IMAD.HI.U32 R4, R2, -0x326172a9, RZ ;  /* 0xcd9e8d5702047827 */ /* 0x000fe200078e00ff */
[----:B------:R-:W-:Y:S01]  /*03e0*/  UIADD3 UR29, UPT, UPT, UR14, -0x255992d5, URZ ;  /* 0xdaa66d2b0e1d7890 */ /* 0x000fe2000fffe0ff */
[----:B------:R-:W-:Y:S01]  /*03f0*/  PRMT R25, R11, 0x7632, R25 ;  /* 0x000076320b197816 */ /* 0x000fe20000000019 */
[----:B------:R-:W-:Y:S01]  /*0400*/  UIADD3 UR30, UPT, UPT, UR15, 0x32370b8f, URZ ;  /* 0x32370b8f0f1e7890 */ /* 0x000fe2000fffe0ff */
[----:B------:R-:W-:Y:S01]  /*0410*/  IMAD.HI.U32 R3, R120, -0x326172a9, RZ ;  /* 0xcd9e8d5778037827 */ /* 0x000fe200078e00ff */
[----:B------:R-:W-:Y:S01]  /*0420*/  UIADD3 UR32, UPT, UPT, UR15, -0x126145ec, URZ ;  /* 0xed9eba140f207890 */ /* 0x000fe2000fffe0ff */
[----:B------:R-:W-:Y:S01]  /*0430*/  PRMT R26, R10, 0x7632, R26 ;  /* 0x000076320a1a7816 */ /* 0x000fe2000000001a */
[----:B------:R-:W-:Y:S01]  /*0440*/  UIADD3 UR31, UPT, UPT, UR14, 0x78dde6e4, URZ ;  /* 0x78dde6e40e1f7890 */ /* 0x000fe2000fffe0ff */
[----:B------:R-:W-:Y:S01]  /*0450*/  IMAD R5, R120, -0x326172a9, RZ ;  /* 0xcd9e8d5778057824 */ /* 0x000fe200078e02ff */
[----:B------:R-:W-:Y:S01]  /*0460*/  LOP3.LUT R3, R118, UR14, R3, 0x96, !PT ;  /* 0x0000000e76037c12 */ /* 0x000fe2000f8e9603 */
[----:B------:R-:W-:Y:S01]  /*0470*/  UIADD3 UR33, UPT, UPT, UR14, 0x1715609d, URZ ;  /* 0x1715609d0e217890 */ /* 0x000fe2000fffe0ff */
[----:B------:R-:W-:Y:S01]  /*0480*/  PRMT R27, R9, 0x7632, R27 ;  /* 0x00007632091b7816 */ /* 0x000fe2000000001b */
[----:B------:R-:W-:Y:S01]  /*0490*/  UIADD3 UR34, UPT, UPT, UR15, -0x56f99767, URZ ;  /* 0xa90668990f227890 */ /* 0x000fe2000fffe0ff */
[----:B------:R-:W-:Y:S01]  /*04a0*/  LOP3.LUT R4, R5, UR25, R4, 0x96, !PT ;  /* 0x0000001905047c12 */ /* 0x000fe2000f8e9604 */
[C---:B------:R-:W-:Y:S01]  /*04b0*/  IMAD.HI.U32 R6, R3.reuse, -0x2daee0ad, RZ ;  /* 0xd2511f5303067827 */ /* 0x040fe200078e00ff */
[----:B------:R-:W-:Y:S01]  /*04c0*/  UIADD3 UR36, UPT, UPT, UR15, 0x646e171e, URZ ;  /* 0x646e171e0f247890 */ /* 0x000fe2000fffe0ff */
[----:B------:R-:W-:Y:S01]  /*04d0*/  PRMT R80, R8, 0x7632, R80 ;  /* 0x0000763208507816 */ /* 0x000fe20000000050 */
[----:B------:R-:W-:Y:S01]  /*04e0*/  UIADD3 UR35, UPT, UPT, UR14, -0x4ab325aa, URZ ;  /* 0xb54cda560e237890 */ /* 0x000fe2000fffe0ff */
[----:B------:R-:W-:Y:S01]  /*04f0*/  IMAD R24, R3, -0x2daee0ad, RZ ;  /* 0xd2511f5303187824 */ /* 0x000fe200078e02ff */
[----:B------:R-:W-:Y:S01]  /*0500*/  LOP3.LUT R6, R7, UR26, R6, 0x96, !PT ;  /* 0x0000001a07067c12 */ /* 0x000fe2000f8e9606 */
[----:B------:R-:W-:Y:S01]  /*0510*/  IMAD.HI.U32 R5, R4, -0x2daee0ad, RZ ;  /* 0xd2511f5304057827 */ /* 0x000fe200078e00ff */
[----:B------:R-:W-:Y:S01]  /*0520*/  UIADD3 UR37, UPT, UPT, UR14, 0x5384540f, URZ ;  /* 0x5384540f0e257890 */ /* 0x000fe2000fffe0ff */
[----:B------:R-:W-:Y:S01]  /*0530*/  PRMT R81, R15, 0x7632, R81 ;  /* 0x000076320f517816 */ /* 0x000fe20000000051 */
[----:B------:R-:W-:Y:S01]  /*0540*/  UIADD3 UR38, UPT, UPT, UR15, 0x1fd5c5a3, URZ ;  /* 0x1fd5c5a30f267890 */ /* 0x000fe2000fffe0ff */
        /* <DEDUP_REMOVED lines=15> */
[----:B------:R-:W-:Y:S01]  /*0640*/  PRMT R84, R12, 0x7632, R84 ;  /* 0x000076320c547816 */ /* 0x000fe20000000054 */
[----:B------:R-:W-:Y:S01]  /*0650*/  UPLOP3.LUT UP1, UPT, UPT, UPT, UPT, 0x40, 0x4 ;  /* 0x000000000004789c */ /* 0x000fe20003f2e870 */
[----:B------:R-:W-:Y:S01]  /*0660*/  PRMT R85, R19, 0x7632, R85 ;  /* 0x0000763213557816 */ /* 0x000fe20000000055 */
[----:B------:R-:W-:Y:S01]  /*0670*/  IMAD.HI.U32 R6, R3, -0x2daee0ad, RZ ;  /* 0xd2511f5303067827 */ /* 0x000fe200078e00ff */
[----:B------:R-:W-:Y:S01]  /*0680*/  LOP3.LUT R4, R7, UR30, R4, 0x96, !PT ;  /* 0x0000001e07047c12 */ /* 0x000fe2000f8e9604 */
[----:B------:R-:W0:Y:S01]  /*0690*/  LDCU UR23, c[0x0][0x404] ;  /* 0x00008080ff1777ac */ /* 0x000e220008000800 */
[----:B------:R-:W-:Y:S01]  /*06a0*/  PRMT R86, R18, 0x7632, R86 ;  /* 0x0000763212567816 */ /* 0x000fe20000000056 */
[----:B------:R-:W-:Y:S01]  /*06b0*/  IMAD R7, R2, -0x2daee0ad, RZ ;  /* 0xd2511f5302077824 */ /* 0x000fe200078e02ff */
[----:B------:R-:W-:Y:S01]  /*06c0*/  PRMT R87, R17, 0x7632, R87 ;  /* 0x0000763211577816 */ /* 0x000fe20000000057 */
[----:B------:R-:W-:Y:S01]  /*06d0*/  IMAD R5, R5, -0x326172a9, RZ ;  /* 0xcd9e8d5705057824 */ /* 0x000fe200078e02ff */
[----:B------:R-:W-:Y:S01]  /*06e0*/  PRMT R88, R16, 0x7632, R88 ;  /* 0x0000763210587816 */ /* 0x000fe20000000058 */
[C---:B------:R-:W-:Y:S01]  /*06f0*/  IMAD.HI.U32 R2, R4.reuse, -0x326172a9, RZ ;  /* 0xcd9e8d5704027827 */ /* 0x040fe200078e00ff */
[----:B------:R-:W-:Y:S01]  /*0700*/  LOP3.LUT R6, R7, UR32, R6, 0x96, !PT ;  /* 0x0000002007067c12 */ /* 0x000fe2000f8e9606 */
[----:B------:R-:W2:Y:S01]  /*0710*/  LDCU UR22, c[0x0][0x388] ;  /* 0x00007100ff1677ac */ /* 0x000ea20008000800 */
[----:B-1----:R-:W-:Y:S01]  /*0720*/  ISETP.NE.AND P1, PT, RZ, UR4, PT ;  /* 0x00000004ff007c0c */ /* 0x002fe2000bf25270 */
        /* <DEDUP_REMOVED lines=10> */
[----:B------:R-:W3:Y:S01]  /*07d0*/  LDCU.64 UR16, c[0x0][0x408] ;  /* 0x00008100ff1077ac */ /* 0x000ee20008000a00 */
[----:B------:R-:W-:Y:S01]  /*07e0*/  PRMT R92, R68, 0x7632, R92 ;  /* 0x00007632445c7816 */ /* 0x000fe2000000005c */
[----:B------:R-:W-:Y:S01]  /*07f0*/  IMAD R5, R6, -0x326172a9, RZ ;  /* 0xcd9e8d5706057824 */ /* 0x000fe200078e02ff */
[----:B------:R-:W-:Y:S01]  /*0800*/  LOP3.LUT R3, R24, UR34, R3, 0x96, !PT ;  /* 0x0000002218037c12 */ /* 0x000fe2000f8e9603 */
[----:B------:R-:W-:Y:S01]  /*0810*/  IMAD R24, R2, -0x2daee0ad, RZ ;  /* 0xd2511f5302187824 */ /* 0x000fe200078e02ff */
[----:B------:R-:W-:Y:S01]  /*0820*/  PRMT R93, R67, 0x7632, R93 ;  /* 0x00007632435d7816 */ /* 0x000fe2000000005d */
[----:B------:R-:W-:Y:S01]  /*0830*/  IMAD.HI.U32 R7, R4, -0x2daee0ad, RZ ;  /* 0xd2511f5304077827 */ /* 0x000fe200078e00ff */
[----:B------:R-:W-:Y:S01]  /*0840*/  PRMT R94, R66, 0x7632, R94 ;  /* 0x00007632425e7816 */ /* 0x000fe2000000005e */
[----:B------:R-:W4:Y:S01]  /*0850*/  LDCU.128 UR8, c[0x0][0x3f0] ;  /* 0x00007e00ff0877ac */ /* 0x000f220008000c00 */
[----:B------:R-:W-:Y:S01]  /*0860*/  PRMT R95, R65, 0x7632, R95 ;  /* 0x00007632415f7816 */ /* 0x000fe2000000005f */
[C---:B------:R-:W-:Y:S01]  /*0870*/  IMAD.HI.U32 R2, R3.reuse, -0x326172a9, RZ ;  /* 0xcd9e8d5703027827 */ /* 0x040fe200078e00ff */
[----:B------:R-:W-:Y:S01]  /*0880*/  LOP3.LUT R7, R24, UR36, R7, 0x96, !PT ;  /* 0x0000002418077c12 */ /* 0x000fe2000f8e9607 */
[----:B------:R-:W0:Y:S01]  /*0890*/  LDCU.64 UR18, c[0x0][0x3a0] ;  /* 0x00007400ff1277ac */ /* 0x000e220008000a00 */
        /* <DEDUP_REMOVED lines=25> */
[----:B------:R-:W-:Y:S01]  /*0a30*/  @P0 MOV R2, R20 ;  /* 0x0000001400020202 */ /* 0x000fe20000000f00 */
[----:B------:R-:W-:-:S04]  /*0a40*/  IMAD.HI.U32 R4, R106, -0x326172a9, RZ ;  /* 0xcd9e8d576a047827 */ /* 0x000fc800078e00ff */
[----:B------:R-:W-:Y:S01]  /*0a50*/  IMAD.HI.U32 R5, R126, -0x2daee0ad, RZ ;  /* 0xd2511f537e057827 */ /* 0x000fe200078e00ff */
[----:B------:R-:W-:-:S03]  /*0a60*/  LOP3.LUT R4, R7, UR41, R4, 0x96, !PT ;  /* 0x0000002907047c12 */ /* 0x000fc6000f8e9604 */
[----:B------:R-:W-:Y:S01]  /*0a70*/  @P0 IMAD.MOV.U32 R7, RZ, RZ, R23 ;  /* 0x000000ffff070224 */ /* 0x000fe200078e0017 */
[----:B------:R-:W-:Y:S01]  /*0a80*/  LOP3.LUT R5, R6, UR42, R5, 0x96, !PT ;  /* 0x0000002a06057c12 */ /* 0x000fe2000f8e9605 */
[----:B------:R-:W-:Y:S01]  /*0a90*/  @P0 IMAD.MOV.U32 R3, RZ, RZ, R21 ;  /* 0x000000ffff030224 */ /* 0x000fe200078e0015 */
[----:B------:R-:W-:Y:S01]  /*0aa0*/  @!P0 MOV R3, R21 ;  /* 0x0000001500038202 */ /* 0x000fe20000000f00 */
[----:B------:R-:W-:Y:S02]  /*0ab0*/  @!P0 IMAD.MOV.U32 R2, RZ, RZ, R20 ;  /* 0x000000ffff028224 */ /* 0x000fe400078e0014 */
[--C-:B------:R-:W-:Y:S01]  /*0ac0*/  @P0 IMAD.MOV.U32 R6, RZ, RZ, R22.reuse ;  /* 0x000000ffff060224 */ /* 0x100fe200078e0016 */
[----:B------:R-:W-:Y:S01]  /*0ad0*/  @!P0 MOV R6, R22 ;  /* 0x0000001600068202 */ /* 0x000fe20000000f00 */
[--C-:B------:R-:W-:Y:S01]  /*0ae0*/  @!P0 IMAD.MOV.U32 R7, RZ, RZ, R23.reuse ;  /* 0x000000ffff078224 */ /* 0x100fe200078e0017 */
[----:B------:R-:W-:Y:S01]  /*0af0*/  PRMT R23, R3, 0x7632, R23 ;  /* 0x0000763203177816 */ /* 0x000fe20000000017 */
[----:B------:R-:W-:Y:S01]  /*0b00*/  IMAD.MOV.U32 R20, RZ, RZ, RZ ;  /* 0x000000ffff147224 */ /* 0x000fe200078e00ff */
[----:B------:R-:W-:Y:S01]  /*0b10*/  PRMT R22, R6, 0x7632, R22 ;  /* 0x0000763206167816 */ /* 0x000fe20000000016 */
[----:B------:R-:W-:Y:S01]  /*0b20*/  IMAD R106, R106, -0x326172a9, RZ ;  /* 0xcd9e8d576a6a7824 */ /* 0x000fe200078e02ff */
[----:B------:R-:W-:Y:S01]  /*0b30*/  PRMT R21, R7, 0x7632, R21 ;  /* 0x0000763207157816 */ /* 0x000fe20000000015 */
[----:B------:R-:W-:Y:S01]  /*0b40*/  IMAD R126, R126, -0x2daee0ad, RZ ;  /* 0xd2511f537e7e7824 */ /* 0x000fe200078e02ff */
[----:B01234-:R-:W-:-:S07]  /*0b50*/  PRMT R24, R2, 0x7632, R24 ;  /* 0x0000763202187816 */ /* 0x01ffce0000000018 */
.L_x_9462:
[----:B------:R-:W-:-:S06]  /*0b60*/  UIMAD.WIDE UR4, UR7, 0x4, UR8 ;  /* 0x00000004070478a5 */ /* 0x000fcc000f8e0208 */
[----:B------:R-:W-:Y:S01]  /*0b70*/  MOV R122, UR4 ;  /* 0x00000004007a7c02 */ /* 0x000fe20008000f00 */
[----:B-1----:R-:W-:-:S05]  /*0b80*/  IMAD.U32 R123, RZ, RZ, UR5 ;  /* 0x00000005ff7b7e24 */ /* 0x002fca000f8e00ff */
[----:B------:R-:W2:Y:S01]  /*0b90*/  LDG.E R122, desc[UR12][R122.64] ;  /* 0x0000000c7a7a7981 */ /* 0x000ea2000c1e1900 */
[----:B------:R-:W-:Y:S01]  /*0ba0*/  UIMAD.WIDE UR4, UR7, 0x4, UR10 ;  /* 0x00000004070478a5 */ /* 0x000fe2000f8e020a */
[----:B------:R-:W-:Y:S01]  /*0bb0*/  HFMA2 R127, -RZ, RZ, 0, 0 ;  /* 0x00000000ff7f7431 */ /* 0x000fe200000001ff */
[----:B--2---:R-:W-:-:S13]  /*0bc0*/  ISETP.GE.AND P0, PT, R122, 0x1, PT ;  /* 0x000000017a00780c */ /* 0x004fda0003f06270 */
[----:B0-----:R-:W-:Y:S01]  /*0bd0*/  @P0 VIADD R30, R122, 0xffffffff ;  /* 0xffffffff7a1e0836 */ /* 0x001fe20000000000 */
        /* <DEDUP_REMOVED lines=9> */
[----:B------:R-:W3:Y:S01]  /*0c70*/  @P0 LDG.E.128 R52, desc[UR12][R28.64] ;  /* 0x0000000c1c340981 */ /* 0x000ee2000c1e1d00 */
        /* <DEDUP_REMOVED lines=13> */
[----:B------:R-:W0:Y:S01]  /*0d50*/  LDC.64 R28, c[0x0][0x3a0] ;  /* 0x0000e800ff1c7b82 */ /* 0x000e220000000a00 */
[----:B------:R-:W-:-:S13]  /*0d60*/  ISETP.GT.AND P2, PT, R122, RZ, PT ;  /* 0x000000ff7a00720c */ /* 0x000fda0003f44270 */
[----:B------:R-:W-:Y:S02]  /*0d70*/  @!P2 IMAD.MOV.U32 R30, RZ, RZ, R130 ;  /* 0x000000ffff1ea224 */ /* 0x000fe400078e0082 */
[----:B------:R-:W-:Y:S02]  /*0d80*/  @!P2 IMAD.MOV.U32 R38, RZ, RZ, R126 ;  /* 0x000000ffff26a224 */ /* 0x000fe400078e007e */
[----:B0-----:R-:W-:-:S05]  /*0d90*/  IMAD.WIDE.U32 R28, R129, 0x20, R28 ;  /* 0x00000020811c7825 */ /* 0x001fca00078e001c */
[----:B------:R0:W5:Y:S04]  /*0da0*/  LDG.E.128 R48, desc[UR12][R28.64] ;  /* 0x0000000c1c307981 */ /* 0x000168000c1e1d00 */
[----:B------:R0:W5:Y:S01]  /*0db0*/  LDG.E.128 R44, desc[UR12][R28.64+0x10] ;  /* 0x0000100c1c2c7981 */ /* 0x000162000c1e1d00 */
[----:B------:R-:W-:Y:S05]  /*0dc0*/  @!P2 BRA `(.L_x_9199) ;  /* 0x000000040040a947 */ /* 0x000fea0003800000 */
[----:B------:R-:W-:Y:S01]  /*0dd0*/  ISETP.NE.AND P3, PT, R130, 0x1, PT ;  /* 0x000000018200780c */ /* 0x000fe20003f65270 */
[----:B0-----:R-:W-:Y:S01]  /*0de0*/  IMAD.MOV.U32 R28, RZ, RZ, R106 ;  /* 0x000000ffff1c7224 */ /* 0x001fe200078e006a */
        /* <DEDUP_REMOVED lines=13> */
.L_x_9201:
        /* <DEDUP_REMOVED lines=12> */
.L_x_9202:
        /* <DEDUP_REMOVED lines=43> */
.L_x_9200:
        /* <DEDUP_REMOVED lines=9> */
[----:B-----5:R-:W-:-:S07]  /*12c0*/  FADD.FTZ R48, R48, R29 ;  /* 0x0000001d30307221 */ /* 0x020fce0000010000 */
.L_x_9199:
[----:B0-----:R-:W-:Y:S02]  /*12d0*/  @!P2 IMAD.MOV.U32 R28, RZ, RZ, R30 ;  /* 0x000000ffff1ca224 */ /* 0x001fe400078e001e */
        /* <DEDUP_REMOVED lines=17> */
.L_x_9205:
        /* <DEDUP_REMOVED lines=12> */
.L_x_9206:
        /* <DEDUP_REMOVED lines=42> */
.L_x_9204:
        /* <DEDUP_REMOVED lines=9> */
[----:B-----5:R-:W-:-:S07]  /*17e0*/  FADD.FTZ R49, R49, R30 ;  /* 0x0000001e31317221 */ /* 0x020fce0000010000 */
.L_x_9203:
        /* <DEDUP_REMOVED lines=18> */
.L_x_9209:
        /* <DEDUP_REMOVED lines=12> */
.L_x_9210:
        /* <DEDUP_REMOVED lines=43> */
.L_x_9208:
        /* <DEDUP_REMOVED lines=10> */
.L_x_9207:
        /* <DEDUP_REMOVED lines=18> */
.L_x_9213:
        /* <DEDUP_REMOVED lines=12> */
.L_x_9214:
        /* <DEDUP_REMOVED lines=43> */
.L_x_9212:
        /* <DEDUP_REMOVED lines=10> */
.L_x_9211:
        /* <DEDUP_REMOVED lines=18> */
.L_x_9217:
        /* <DEDUP_REMOVED lines=12> */
.L_x_9218:
        /* <DEDUP_REMOVED lines=43> */
.L_x_9216:
        /* <DEDUP_REMOVED lines=10> */
.L_x_9215:
        /* <DEDUP_REMOVED lines=18> */
.L_x_9221:
        /* <DEDUP_REMOVED lines=12> */
.L_x_9222:
        /* <DEDUP_REMOVED lines=43> */
.L_x_9220:
        /* <DEDUP_REMOVED lines=10> */
.L_x_9219:
        /* <DEDUP_REMOVED lines=18> */
.L_x_9225:
        /* <DEDUP_REMOVED lines=12> */
.L_x_9226:
        /* <DEDUP_REMOVED lines=43> */
.L_x_9224:
        /* <DEDUP_REMOVED lines=10> */
.L_x_9223:
        /* <DEDUP_REMOVED lines=18> */
.L_x_9229:
        /* <DEDUP_REMOVED lines=12> */
.L_x_9230:
        /* <DEDUP_REMOVED lines=42> */
.L_x_9228:
        /* <DEDUP_REMOVED lines=9> */
[----:B-----5:R-:W-:Y:S01]  /*36f0*/  FADD.FTZ R47, R47, R34 ;  /* 0x000000222f2f7221 */ /* 0x020fe20000010000 */
[----:B------:R-:W-:Y:S06]  /*3700*/  BRA `(.L_x_9227) ;  /* 0x0000002400e87947 */ /* 0x000fec0003800000 */
.L_x_9198:
[----:B------:R-:W-:Y:S01]  /*3710*/  IMAD.MOV.U32 R28, RZ, RZ, R130 ;  /* 0x000000ffff1c7224 */ /* 0x000fe200078e0082 */
[----:B------:R-:W-:Y:S01]  /*3720*/  MOV R72, R126 ;  /* 0x0000007e00487202 */ /* 0x000fe20000000f00 */
[----:B------:R-:W-:Y:S01]  /*3730*/  IMAD.MOV.U32 R48, RZ, RZ, RZ ;  /* 0x000000ffff307224 */ /* 0x000fe200078e00ff */
        /* <DEDUP_REMOVED lines=16> */
.L_x_9233:
        /* <DEDUP_REMOVED lines=12> */
.L_x_9234:
        /* <DEDUP_REMOVED lines=42> */
.L_x_9232:
        /* <DEDUP_REMOVED lines=9> */
.L_x_9231:
[----:B------:R-:W-:Y:S01]  /*3c30*/  IMAD.MOV.U32 R29, RZ, RZ, R28 ;  /* 0x000000ffff1d7224 */ /* 0x000fe200078e001c */
[----:B------:R-:W-:Y:S01]  /*3c40*/  MOV R49, RZ ;  /* 0x000000ff00317202 */ /* 0x000fe20000000f00 */
        /* <DEDUP_REMOVED lines=13> */
.L_x_9237:
        /* <DEDUP_REMOVED lines=12> */
.L_x_9238:
        /* <DEDUP_REMOVED lines=42> */
.L_x_9236:
        /* <DEDUP_REMOVED lines=9> */
.L_x_9235:
[----:B------:R-:W-:Y:S02]  /*4110*/  IMAD.MOV.U32 R28, RZ, RZ, R29 ;  /* 0x000000ffff1c7224 */ /* 0x000fe400078e001d */
[----:B------:R-:W-:Y:S01]  /*4120*/  IMAD.MOV.U32 R50, RZ, RZ, RZ ;  /* 0x000000ffff327224 */ /* 0x000fe200078e00ff */
        /* <DEDUP_REMOVED lines=13> */
.L_x_9241:
        /* <DEDUP_REMOVED lines=12> */
.L_x_9242:
        /* <DEDUP_REMOVED lines=43> */
.L_x_9240:
        /* <DEDUP_REMOVED lines=9> */
.L_x_9239:
        /* <DEDUP_REMOVED lines=15> */
.L_x_9245:
        /* <DEDUP_REMOVED lines=12> */
.L_x_9246:
        /* <DEDUP_REMOVED lines=43> */
.L_x_9244:
        /* <DEDUP_REMOVED lines=9> */
.L_x_9243:
        /* <DEDUP_REMOVED lines=15> */
.L_x_9249:
        /* <DEDUP_REMOVED lines=12> */
.L_x_9250:
        /* <DEDUP_REMOVED lines=43> */
.L_x_9248:
        /* <DEDUP_REMOVED lines=9> */
.L_x_9247:
        /* <DEDUP_REMOVED lines=15> */
.L_x_9253:
        /* <DEDUP_REMOVED lines=12> */
.L_x_9254:
        /* <DEDUP_REMOVED lines=43> */
.L_x_9252:
        /* <DEDUP_REMOVED lines=9> */
.L_x_9251:
        /* <DEDUP_REMOVED lines=15> */
.L_x_9257:
        /* <DEDUP_REMOVED lines=12> */
.L_x_9258:
        /* <DEDUP_REMOVED lines=43> */
.L_x_9256:
        /* <DEDUP_REMOVED lines=9> */
.L_x_9255:
        /* <DEDUP_REMOVED lines=15> */
.L_x_9260:
        /* <DEDUP_REMOVED lines=12> */
.L_x_9261:
        /* <DEDUP_REMOVED lines=43> */
.L_x_9259:
        /* <DEDUP_REMOVED lines=9> */
.L_x_9227:
[----:B------:R-:W0:Y:S01]  /*5eb0*/  LDC.64 R108, c[0x0][0x3a8] ;  /* 0x0000ea00ff6c7b82 */ /* 0x000e220000000a00 */
[----:B------:R-:W-:Y:S02]  /*5ec0*/  VIADD R35, R129, 0x80 ;  /* 0x0000008081237836 */ /* 0x000fe40000000000 */
[----:B------:R-:W-:Y:S02]  /*5ed0*/  VIADD R73, R127, 0x80 ;  /* 0x000000807f497836 */ /* 0x000fe40000000000 */
[----:B0-----:R-:W-:-:S05]  /*5ee0*/  IMAD.WIDE.U32 R28, R129, 0x20, R108 ;  /* 0x00000020811c7825 */ /* 0x001fca00078e006c */
[----:B-----5:R0:W-:Y:S04]  /*5ef0*/  STG.E.128 desc[UR12][R28.64], R48 ;  /* 0x000000301c007986 */ /* 0x0201e8000c101d0c */
[----:B------:R0:W-:Y:S01]  /*5f00*/  STG.E.128 desc[UR12][R28.64+0x10], R44 ;  /* 0x0000102c1c007986 */ /* 0x0001e2000c101d0c */
[----:B------:R-:W-:Y:S05]  /*5f10*/  @!P0 BRA `(.L_x_9262) ;  /* 0x0000000000508947 */ /* 0x000fea0003800000 */
[----:B------:R-:W-:Y:S01]  /*5f20*/  SHF.L.U32 R31, R116, 0x10, RZ ;  /* 0x00000010741f7819 */ /* 0x000fe200000006ff */
[----:B0-----:R-:W0:Y:S01]  /*5f30*/  LDC.64 R28, c[0x0][0x3b0] ;  /* 0x0000ec00ff1c7b82 */ /* 0x001e220000000a00 */
        /* <DEDUP_REMOVED lines=18> */
.L_x_9262:
[----:B------:R-:W-:Y:S05]  /*6060*/  @!P0 BRA `(.L_x_9263) ;  /* 0x00000000000c8947 */ /* 0x000fea0003800000 */
[----:B01----:R-:W0:Y:S02]  /*6070*/  LDC.64 R28, c[0x0][0x390] ;  /* 0x0000e400ff1c7b82 */ /* 0x003e240000000a00 */
[----:B0-----:R-:W-:-:S05]  /*6080*/  IMAD.WIDE.U32 R28, R73, 0x10, R28 ;  /* 0x00000010491c7825 */ /* 0x001fca00078e001c */
[----:B------:R2:W5:Y:S02]  /*6090*/  LDG.E.128 R52, desc[UR12][R28.64] ;  /* 0x0000000c1c347981 */ /* 0x000564000c1e1d00 */
.L_x_9263:
[----:B-----5:R-:W-:Y:S02]  /*60a0*/  PRMT R34, R55, 0x7632, R34 ;  /* 0x0000763237227816 */ /* 0x020fe40000000022 */
[----:B------:R-:W-:Y:S02]  /*60b0*/  PRMT R38, R54, 0x7632, R38 ;  /* 0x0000763236267816 */ /* 0x000fe40000000026 */
[----:B------:R-:W-:Y:S02]  /*60c0*/  PRMT R36, R53, 0x7632, R36 ;  /* 0x0000763235247816 */ /* 0x000fe40000000024 */
[----:B------:R-:W-:Y:S01]  /*60d0*/  PRMT R37, R52, 0x7632, R37 ;  /* 0x0000763234257816 */ /* 0x000fe20000000025 */
[----:B------:R-:W-:Y:S06]  /*60e0*/  BRA.U !UP0, `(.L_x_9264) ;  /* 0x0000002908807547 */ /* 0x000fec000b800000 */
[----:B012---:R-:W0:Y:S01]  /*60f0*/  LDC.64 R28, c[0x0][0x3a0] ;  /* 0x0000e800ff1c7b82 */ /* 0x007e220000000a00 */
        /* <DEDUP_REMOVED lines=8> */
[----:B------:R-:W-:Y:S02]  /*6180*/  HFMA2 R30, -RZ, RZ, 0, 1.1920928955078125e-07 ;  /* 0x00000002ff1e7431 */ /* 0x000fe400000001ff */
[----:B0-----:R-:W-:Y:S02]  /*6190*/  IMAD.MOV.U32 R28, RZ, RZ, R106 ;  /* 0x000000ffff1c7224 */ /* 0x001fe400078e006a */
        /* <DEDUP_REMOVED lines=12> */
.L_x_9267:
        /* <DEDUP_REMOVED lines=12> */
.L_x_9268:
        /* <DEDUP_REMOVED lines=43> */
.L_x_9266:
        /* <DEDUP_REMOVED lines=10> */
.L_x_9265:
        /* <DEDUP_REMOVED lines=18> */
.L_x_9271:
        /* <DEDUP_REMOVED lines=12> */
.L_x_9272:
        /* <DEDUP_REMOVED lines=42> */
.L_x_9270:
        /* <DEDUP_REMOVED lines=11> */
.L_x_9269:
        /* <DEDUP_REMOVED lines=18> */
.L_x_9275:
        /* <DEDUP_REMOVED lines=12> */
.L_x_9276:
        /* <DEDUP_REMOVED lines=43> */
.L_x_9274:
        /* <DEDUP_REMOVED lines=10> */
.L_x_9273:
        /* <DEDUP_REMOVED lines=18> */
.L_x_9279:
        /* <DEDUP_REMOVED lines=12> */
.L_x_9280:
        /* <DEDUP_REMOVED lines=43> */
.L_x_9278:
[----:B------:R-:W-:Y:S02]  /*7560*/  PRMT R31, R53, 0x7632, R31 ;  /* 0x00007632351f7816 */ /* 0x000fe4000000001f */
        /* <DEDUP_REMOVED lines=10> */
.L_x_9277:
        /* <DEDUP_REMOVED lines=18> */
.L_x_9283:
        /* <DEDUP_REMOVED lines=12> */
.L_x_9284:
        /* <DEDUP_REMOVED lines=43> */
.L_x_9282:
        /* <DEDUP_REMOVED lines=10> */
.L_x_9281:
        /* <DEDUP_REMOVED lines=18> */
.L_x_9287:
        /* <DEDUP_REMOVED lines=12> */
.L_x_9288:
        /* <DEDUP_REMOVED lines=43> */
.L_x_9286:
        /* <DEDUP_REMOVED lines=11> */
.L_x_9285:
        /* <DEDUP_REMOVED lines=18> */
.L_x_9291:
        /* <DEDUP_REMOVED lines=12> */
.L_x_9292:
        /* <DEDUP_REMOVED lines=43> */
.L_x_9290:
        /* <DEDUP_REMOVED lines=10> */
.L_x_9289:
        /* <DEDUP_REMOVED lines=18> */
.L_x_9295:
        /* <DEDUP_REMOVED lines=12> */
.L_x_9296:
        /* <DEDUP_REMOVED lines=42> */
.L_x_9294:
[----:B------:R-:W-:Y:S01]  /*8a30*/  PRMT R29, R55, 0x7632, R29 ;  /* 0x00007632371d7816 */ /* 0x000fe2000000001d */
        /* <DEDUP_REMOVED lines=9> */
[----:B-----5:R-:W-:Y:S01]  /*8ad0*/  FADD.FTZ R39, R39, R28 ;  /* 0x0000001c27277221 */ /* 0x020fe20000010000 */
[----:B------:R-:W-:Y:S06]  /*8ae0*/  BRA `(.L_x_9293) ;  /* 0x0000002400e87947 */ /* 0x000fec0003800000 */
.L_x_9264:
[----:B012---:R-:W-:Y:S01]  /*8af0*/  IMAD.MOV.U32 R28, RZ, RZ, R74 ;  /* 0x000000ffff1c7224 */ /* 0x007fe200078e004a */
        /* <DEDUP_REMOVED lines=18> */
.L_x_9299:
        /* <DEDUP_REMOVED lines=12> */
.L_x_9300:
        /* <DEDUP_REMOVED lines=42> */
.L_x_9298:
        /* <DEDUP_REMOVED lines=9> */
.L_x_9297:
        /* <DEDUP_REMOVED lines=15> */
.L_x_9303:
        /* <DEDUP_REMOVED lines=12> */
.L_x_9304:
        /* <DEDUP_REMOVED lines=42> */
.L_x_9302:
        /* <DEDUP_REMOVED lines=9> */
.L_x_9301:
        /* <DEDUP_REMOVED lines=15> */
.L_x_9307:
        /* <DEDUP_REMOVED lines=12> */
.L_x_9308:
        /* <DEDUP_REMOVED lines=43> */
.L_x_9306:
        /* <DEDUP_REMOVED lines=9> */
.L_x_9305:
        /* <DEDUP_REMOVED lines=15> */
.L_x_9311:
        /* <DEDUP_REMOVED lines=12> */
.L_x_9312:
        /* <DEDUP_REMOVED lines=43> */
.L_x_9310:
        /* <DEDUP_REMOVED lines=9> */
.L_x_9309:
        /* <DEDUP_REMOVED lines=15> */
.L_x_9315:
        /* <DEDUP_REMOVED lines=12> */
.L_x_9316:
        /* <DEDUP_REMOVED lines=43> */
.L_x_9314:
        /* <DEDUP_REMOVED lines=9> */
.L_x_9313:
        /* <DEDUP_REMOVED lines=15> */
.L_x_9319:
        /* <DEDUP_REMOVED lines=12> */
.L_x_9320:
        /* <DEDUP_REMOVED lines=43> */
.L_x_9318:
        /* <DEDUP_REMOVED lines=9> */
.L_x_9317:
        /* <DEDUP_REMOVED lines=15> */
.L_x_9323:
        /* <DEDUP_REMOVED lines=12> */
.L_x_9324:
        /* <DEDUP_REMOVED lines=43> */
.L_x_9322:
        /* <DEDUP_REMOVED lines=9> */
.L_x_9321:
        /* <DEDUP_REMOVED lines=15> */
.L_x_9326:
        /* <DEDUP_REMOVED lines=12> */
.L_x_9327:
        /* <DEDUP_REMOVED lines=43> */
.L_x_9325:
        /* <DEDUP_REMOVED lines=9> */
.L_x_9293:
[----:B------:R-:W-:-:S04]  /*b290*/  IMAD.WIDE.U32 R28, R35, 0x20, R108 ;  /* 0x00000020231c7825 */ /* 0x000fc800078e006c */
[----:B------:R-:W-:Y:S01]  /*b2a0*/  VIADD R111, R127, 0x100 ;  /* 0x000001007f6f7836 */ /* 0x000fe20000000000 */
[----:B-----5:R0:W-:Y:S04]  /*b2b0*/  STG.E.128 desc[UR12][R28.64], R40 ;  /* 0x000000281c007986 */ /* 0x0201e8000c101d0c */
        /* <DEDUP_REMOVED lines=22> */
.L_x_9328:
[----:B------:R-:W-:Y:S05]  /*b420*/  @!P0 BRA `(.L_x_9329) ;  /* 0x00000000000c8947 */ /* 0x000fea0003800000 */
[----:B01----:R-:W0:Y:S02]  /*b430*/  LDC.64 R28, c[0x0][0x390] ;  /* 0x0000e400ff1c7b82 */ /* 0x003e240000000a00 */
[----:B0-----:R-:W-:-:S05]  /*b440*/  IMAD.WIDE.U32 R28, R111, 0x10, R28 ;  /* 0x000000106f1c7825 */ /* 0x001fca00078e001c */
[----:B------:R2:W5:Y:S02]  /*b450*/  LDG.E.128 R52, desc[UR12][R28.64] ;  /* 0x0000000c1c347981 */ /* 0x000564000c1e1d00 */
.L_x_9329:
[----:B------:R-:W-:Y:S01]  /*b460*/  IADD3 R79, PT, PT, R129, 0x100, RZ ;  /* 0x00000100814f7810 */ /* 0x000fe20007ffe0ff */
[----:B------:R-:W-:Y:S06]  /*b470*/  BRA.U !UP0, `(.L_x_9330) ;  /* 0x0000002908847547 */ /* 0x000fec000b800000 */
[----:B------:R-:W3:Y:S01]  /*b480*/  LDC.64 R72, c[0x0][0x3a0] ;  /* 0x0000e800ff487b82 */ /* 0x000ee20000000a00 */
[----:B------:R-:W-:-:S13]  /*b490*/  ISETP.GT.AND P2, PT, R122, RZ, PT ;  /* 0x000000ff7a00720c */ /* 0x000fda0003f44270 */
[----:B------:R-:W-:Y:S02]  /*b4a0*/  @!P2 IMAD.MOV.U32 R75, RZ, RZ, R74 ;  /* 0x000000ffff4ba224 */ /* 0x000fe400078e004a */
[----:B------:R-:W-:Y:S02]  /*b4b0*/  @!P2 IMAD.MOV.U32 R110, RZ, RZ, R78 ;  /* 0x000000ffff6ea224 */ /* 0x000fe400078e004e */
[----:B---3--:R-:W-:-:S05]  /*b4c0*/  IMAD.WIDE.U32 R72, R79, 0x20, R72 ;  /* 0x000000204f487825 */ /* 0x008fca00078e0048 */
[----:B------:R3:W5:Y:S04]  /*b4d0*/  LDG.E.128 R32, desc[UR12][R72.64] ;  /* 0x0000000c48207981 */ /* 0x000768000c1e1d00 */
[----:B012---:R3:W5:Y:S01]  /*b4e0*/  LDG.E.128 R28, desc[UR12][R72.64+0x10] ;  /* 0x0000100c481c7981 */ /* 0x007762000c1e1d00 */
[----:B------:R-:W-:Y:S05]  /*b4f0*/  @!P2 BRA `(.L_x_9331) ;  /* 0x000000040040a947 */ /* 0x000fea0003800000 */
[----:B------:R-:W-:Y:S01]  /*b500*/  ISETP.NE.AND P3, PT, R74, 0x1, PT ;  /* 0x000000014a00780c */ /* 0x000fe20003f65270 */
[----:B------:R-:W-:Y:S02]  /*b510*/  HFMA2 R75, -RZ, RZ, 0, 1.1920928955078125e-07 ;  /* 0x00000002ff4b7431 */ /* 0x000fe400000001ff */
[----:B---3--:R-:W-:Y:S02]  /*b520*/  IMAD.MOV.U32 R72, RZ, RZ, R106 ;  /* 0x000000ffff487224 */ /* 0x008fe400078e006a */
        /* <DEDUP_REMOVED lines=12> */
.L_x_9333:
        /* <DEDUP_REMOVED lines=12> */
.L_x_9334:
        /* <DEDUP_REMOVED lines=43> */
.L_x_9332:
        /* <DEDUP_REMOVED lines=10> */
.L_x_9331:
[----:B---3--:R-:W-:Y:S02]  /*ba00*/  @!P2 IMAD.MOV.U32 R72, RZ, RZ, R75 ;  /* 0x000000ffff48a224 */ /* 0x008fe400078e004b */
        /* <DEDUP_REMOVED lines=17> */
.L_x_9337:
        /* <DEDUP_REMOVED lines=12> */
.L_x_9338:
        /* <DEDUP_REMOVED lines=42> */
.L_x_9336:
        /* <DEDUP_REMOVED lines=11> */
.L_x_9335:
        /* <DEDUP_REMOVED lines=18> */
.L_x_9341:
        /* <DEDUP_REMOVED lines=12> */
.L_x_9342:
        /* <DEDUP_REMOVED lines=43> */
.L_x_9340:
        /* <DEDUP_REMOVED lines=10> */
.L_x_9339:
        /* <DEDUP_REMOVED lines=18> */
.L_x_9345:
        /* <DEDUP_REMOVED lines=12> */
.L_x_9346:
        /* <DEDUP_REMOVED lines=43> */
.L_x_9344:
        /* <DEDUP_REMOVED lines=11> */
.L_x_9343:
        /* <DEDUP_REMOVED lines=18> */
.L_x_9349:
        /* <DEDUP_REMOVED lines=12> */
.L_x_9350:
        /* <DEDUP_REMOVED lines=43> */
.L_x_9348:
        /* <DEDUP_REMOVED lines=10> */
.L_x_9347:
        /* <DEDUP_REMOVED lines=18> */
.L_x_9353:
        /* <DEDUP_REMOVED lines=12> */
.L_x_9354:
        /* <DEDUP_REMOVED lines=43> */
.L_x_9352:
        /* <DEDUP_REMOVED lines=11> */
.L_x_9351:
        /* <DEDUP_REMOVED lines=18> */
.L_x_9357:
        /* <DEDUP_REMOVED lines=12> */
.L_x_9358:
        /* <DEDUP_REMOVED lines=43> */
.L_x_9356:
        /* <DEDUP_REMOVED lines=10> */
.L_x_9355:
        /* <DEDUP_REMOVED lines=18> */
.L_x_9361:
        /* <DEDUP_REMOVED lines=12> */
.L_x_9362:
        /* <DEDUP_REMOVED lines=43> */
.L_x_9360:
[----:B-----5:R-:W-:Y:S02]  /*ddd0*/  PRMT R73, R55, 0x7632, R73 ;  /* 0x0000763237497816 */ /* 0x020fe40000000049 */
[----:B------:R-:W-:Y:S02]  /*dde0*/  I2FP.F32.U32 R72, R72 ;  /* 0x0000004800487245 */ /* 0x000fe40000201000 */
[----:B------:R-:W-:Y:S01]  /*ddf0*/  MOV R75, 0x2f800000 ;  /* 0x2f800000004b7802 */ /* 0x000fe20000000f00 */
[----:B------:R-:W-:-:S04]  /*de00*/  IMAD.U32 R73, R73, 0x10000, RZ ;  /* 0x0001000049497824 */ /* 0x000fc800078e00ff */
        /* <DEDUP_REMOVED lines=8> */
.L_x_9330:
[----:B------:R-:W-:Y:S01]  /*de90*/  HFMA2 R32, -RZ, RZ, 0, 0 ;  /* 0x00000000ff207431 */ /* 0x000fe200000001ff */
[----:B012---:R-:W-:Y:S01]  /*dea0*/  MOV R28, R74 ;  /* 0x0000004a001c7202 */ /* 0x007fe20000000f00 */
        /* <DEDUP_REMOVED lines=17> */
.L_x_9365:
        /* <DEDUP_REMOVED lines=12> */
.L_x_9366:
        /* <DEDUP_REMOVED lines=43> */
.L_x_9364:
        /* <DEDUP_REMOVED lines=9> */
.L_x_9363:
        /* <DEDUP_REMOVED lines=15> */
.L_x_9369:
        /* <DEDUP_REMOVED lines=12> */
.L_x_9370:
        /* <DEDUP_REMOVED lines=42> */
.L_x_9368:
        /* <DEDUP_REMOVED lines=10> */
.L_x_9367:
        /* <DEDUP_REMOVED lines=15> */
.L_x_9373:
        /* <DEDUP_REMOVED lines=12> */
.L_x_9374:
        /* <DEDUP_REMOVED lines=43> */
.L_x_9372:
        /* <DEDUP_REMOVED lines=9> */
.L_x_9371:
[----:B------:R-:W-:Y:S01]  /*eda0*/  MOV R29, R28 ;  /* 0x0000001c001d7202 */ /* 0x000fe20000000f00 */
[----:B------:R-:W-:Y:S01]  /*edb0*/  IMAD.MOV.U32 R35, RZ, RZ, RZ ;  /* 0x000000ffff237224 */ /* 0x000fe200078e00ff */
        /* <DEDUP_REMOVED lines=13> */
.L_x_9377:
        /* <DEDUP_REMOVED lines=12> */
.L_x_9378:
        /* <DEDUP_REMOVED lines=43> */
.L_x_9376:
        /* <DEDUP_REMOVED lines=10> */
.L_x_9375:
        /* <DEDUP_REMOVED lines=15> */
.L_x_9381:
        /* <DEDUP_REMOVED lines=12> */
.L_x_9382:
        /* <DEDUP_REMOVED lines=43> */
.L_x_9380:
        /* <DEDUP_REMOVED lines=9> */
.L_x_9379:
        /* <DEDUP_REMOVED lines=15> */
.L_x_9385:
        /* <DEDUP_REMOVED lines=12> */
.L_x_9386:
        /* <DEDUP_REMOVED lines=43> */
.L_x_9384:
        /* <DEDUP_REMOVED lines=10> */
.L_x_9383:
        /* <DEDUP_REMOVED lines=15> */
.L_x_9389:
        /* <DEDUP_REMOVED lines=12> */
.L_x_9390:
        /* <DEDUP_REMOVED lines=43> */
.L_x_9388:
        /* <DEDUP_REMOVED lines=9> */
.L_x_9387:
        /* <DEDUP_REMOVED lines=15> */
.L_x_9392:
        /* <DEDUP_REMOVED lines=12> */
.L_x_9393:
        /* <DEDUP_REMOVED lines=43> */
.L_x_9391:
        /* <DEDUP_REMOVED lines=10> */
.L_x_9359:
[----:B------:R-:W-:-:S04]  /*10680*/  IMAD.WIDE.U32 R72, R79, 0x20, R108 ;  /* 0x000000204f487825 */ /* 0x000fc800078e006c */
[----:B------:R-:W-:Y:S01]  /*10690*/  VIADD R127, R127, 0x180 ;  /* 0x000001807f7f7836 */ /* 0x000fe20000000000 */
        /* <DEDUP_REMOVED lines=23> */
.L_x_9394:
[----:B------:R-:W-:Y:S05]  /*10810*/  @!P0 BRA `(.L_x_9395) ;  /* 0x00000000000c8947 */ /* 0x000fea0003800000 */
[----:B------:R-:W2:Y:S02]  /*10820*/  LDC.64 R52, c[0x0][0x390] ;  /* 0x0000e400ff347b82 */ /* 0x000ea40000000a00 */
[----:B--2---:R-:W-:-:S06]  /*10830*/  IMAD.WIDE.U32 R52, R127, 0x10, R52 ;  /* 0x000000107f347825 */ /* 0x004fcc00078e0034 */
[----:B------:R-:W5:Y:S02]  /*10840*/  LDG.E.128 R52, desc[UR12][R52.64] ;  /* 0x0000000c34347981 */ /* 0x000f64000c1e1d00 */
.L_x_9395:
[----:B------:R-:W-:Y:S01]  /*10850*/  VIADD R129, R129, 0x180 ;  /* 0x0000018081817836 */ /* 0x000fe20000000000 */
[----:B------:R-:W-:Y:S06]  /*10860*/  BRA.U !UP0, `(.L_x_9396) ;  /* 0x0000002908847547 */ /* 0x000fec000b800000 */
[----:B------:R-:W2:Y:S01]  /*10870*/  LDC.64 R110, c[0x0][0x3a0] ;  /* 0x0000e800ff6e7b82 */ /* 0x000ea20000000a00 */
[----:B------:R-:W-:-:S13]  /*10880*/  ISETP.GT.AND P2, PT, R122, RZ, PT ;  /* 0x000000ff7a00720c */ /* 0x000fda0003f44270 */
[----:B------:R-:W-:Y:S01]  /*10890*/  @!P2 MOV R122, R123 ;  /* 0x0000007b007aa202 */ /* 0x000fe20000000f00 */
[----:B------:R-:W-:Y:S02]  /*108a0*/  @!P2 IMAD.MOV.U32 R124, RZ, RZ, R128 ;  /* 0x000000ffff7ca224 */ /* 0x000fe400078e0080 */
[----:B--2---:R-:W-:-:S05]  /*108b0*/  IMAD.WIDE.U32 R110, R129, 0x20, R110 ;  /* 0x00000020816e7825 */ /* 0x004fca00078e006e */
[----:B------:R2:W5:Y:S04]  /*108c0*/  LDG.E.128 R76, desc[UR12][R110.64] ;  /* 0x0000000c6e4c7981 */ /* 0x000568000c1e1d00 */
[----:B01----:R2:W5:Y:S01]  /*108d0*/  LDG.E.128 R72, desc[UR12][R110.64+0x10] ;  /* 0x0000100c6e487981 */ /* 0x003562000c1e1d00 */
[----:B------:R-:W-:Y:S05]  /*108e0*/  @!P2 BRA `(.L_x_9397) ;  /* 0x000000040040a947 */ /* 0x000fea0003800000 */
        /* <DEDUP_REMOVED lines=15> */
.L_x_9399:
        /* <DEDUP_REMOVED lines=12> */
.L_x_9400:
[----:B------:R-:W-:Y:S01]  /*10aa0*/  IMAD.WIDE.U32 R4, R120, -0x326172a9, RZ ;  /* 0xcd9e8d5778047825 */ /* 0x000fe200078e00ff */
[----:B--2---:R-:W-:Y:S02]  /*10ab0*/  LOP3.LUT R110, R20, UR15, R123, 0x96, !PT ;  /* 0x0000000f146e7c12 */ /* 0x004fe4000f8e967b */
        /* <DEDUP_REMOVED lines=40> */
[----:B------:R-:W-:-:S07]  /*10d40*/  IMAD.MOV.U32 R122, RZ, RZ, RZ ;  /* 0x000000ffff7a7224 */ /* 0x000fce00078e00ff */
.L_x_9398:
[----:B------:R-:W-:Y:S01]  /*10d50*/  I2FP.F32.U32 R105, R105 ;  /* 0x0000006900697245 */ /* 0x000fe20000201000 */
[----:B--2--5:R-:W-:Y:S01]  /*10d60*/  IMAD.U32 R111, R52, 0x10000, RZ ;  /* 0x00010000346f7824 */ /* 0x024fe200078e00ff */
[----:B------:R-:W-:-:S03]  /*10d70*/  MOV R110, 0x2f800000 ;  /* 0x2f800000006e7802 */ /* 0x000fc60000000f00 */
[----:B------:R-:W-:Y:S02]  /*10d80*/  FMUL.FTZ R111, R111, UR17 ;  /* 0x000000116f6f7c20 */ /* 0x000fe40008410000 */
[----:B------:R-:W-:Y:S02]  /*10d90*/  FFMA.FTZ R105, R105, R110, 1.1641532182693481445e-10 ;  /* 0x2f00000069697423 */ /* 0x000fe4000001006e */
[----:B------:R-:W-:-:S03]  /*10da0*/  FMUL.FTZ R111, R111, UR16 ;  /* 0x000000106f6f7c20 */ /* 0x000fc60008410000 */
[----:B------:R-:W-:-:S04]  /*10db0*/  FSETP.GTU.FTZ.AND P3, PT, R105, UR23, PT ;  /* 0x0000001769007c0b */ /* 0x000fc8000bf7c000 */
[----:B------:R-:W-:Y:S02]  /*10dc0*/  FSEL R111, R111, RZ, !P3 ;  /* 0x000000ff6f6f7208 */ /* 0x000fe40005800000 */
[----:B------:R-:W-:-:S03]  /*10dd0*/  SEL R105, RZ, 0x1, P3 ;  /* 0x00000001ff697807 */ /* 0x000fc60001800000 */
[----:B------:R-:W-:-:S07]  /*10de0*/  FADD.FTZ R76, R76, R111 ;  /* 0x0000006f4c4c7221 */ /* 0x000fce0000010000 */
.L_x_9397:
[----:B--2---:R-:W-:Y:S01]  /*10df0*/  @!P2 MOV R110, R122 ;  /* 0x0000007a006ea202 */ /* 0x004fe20000000f00 */
        /* <DEDUP_REMOVED lines=17> */
.L_x_9403:
        /* <DEDUP_REMOVED lines=12> */
.L_x_9404:
        /* <DEDUP_REMOVED lines=42> */
.L_x_9402:
        /* <DEDUP_REMOVED lines=11> */
.L_x_9401:
[----:B------:R-:W-:Y:S01]  /*11320*/  @!P2 IMAD.MOV.U32 R111, RZ, RZ, R110 ;  /* 0x000000ffff6fa224 */ /* 0x000fe200078e006e */
        /* <DEDUP_REMOVED lines=17> */
.L_x_9407:
        /* <DEDUP_REMOVED lines=12> */
.L_x_9408:
        /* <DEDUP_REMOVED lines=43> */
.L_x_9406:
        /* <DEDUP_REMOVED lines=9> */
[----:B------:R-:W-:-:S07]  /*11840*/  FADD.FTZ R78, R78, R123 ;  /* 0x0000007b4e4e7221 */ /* 0x000fce0000010000 */
.L_x_9405:
        /* <DEDUP_REMOVED lines=18> */
.L_x_9411:
        /* <DEDUP_REMOVED lines=12> */
.L_x_9412:
        /* <DEDUP_REMOVED lines=43> */
.L_x_9410:
        /* <DEDUP_REMOVED lines=11> */
.L_x_9409:
        /* <DEDUP_REMOVED lines=18> */
.L_x_9415:
        /* <DEDUP_REMOVED lines=12> */
.L_x_9416:
        /* <DEDUP_REMOVED lines=43> */
.L_x_9414:
        /* <DEDUP_REMOVED lines=10> */
.L_x_9413:
        /* <DEDUP_REMOVED lines=18> */
.L_x_9419:
        /* <DEDUP_REMOVED lines=12> */
.L_x_9420:
        /* <DEDUP_REMOVED lines=43> */
.L_x_9418:
        /* <DEDUP_REMOVED lines=11> */
.L_x_9417:
        /* <DEDUP_REMOVED lines=18> */
.L_x_9423:
        /* <DEDUP_REMOVED lines=12> */
.L_x_9424:
        /* <DEDUP_REMOVED lines=43> */
.L_x_9422:
        /* <DEDUP_REMOVED lines=10> */
.L_x_9421:
        /* <DEDUP_REMOVED lines=18> */
.L_x_9427:
        /* <DEDUP_REMOVED lines=12> */
.L_x_9428:
        /* <DEDUP_REMOVED lines=43> */
.L_x_9426:
        /* <DEDUP_REMOVED lines=12> */
.L_x_9396:
[----:B01----:R-:W-:Y:S01]  /*13280*/  IMAD.MOV.U32 R72, RZ, RZ, R123 ;  /* 0x000000ffff487224 */ /* 0x003fe200078e007b */
[----:B------:R-:W-:Y:S01]  /*13290*/  MOV R126, R128 ;  /* 0x00000080007e7202 */ /* 0x000fe20000000f00 */
[----:B------:R-:W-:Y:S01]  /*132a0*/  IMAD.MOV.U32 R76, RZ, RZ, RZ ;  /* 0x000000ffff4c7224 */ /* 0x000fe200078e00ff */
        /* <DEDUP_REMOVED lines=16> */
.L_x_9431:
        /* <DEDUP_REMOVED lines=12> */
.L_x_9432:
        /* <DEDUP_REMOVED lines=43> */
.L_x_9430:
        /* <DEDUP_REMOVED lines=9> */
.L_x_9429:
[----:B------:R-:W-:Y:S01]  /*137b0*/  MOV R73, R72 ;  /* 0x0000004800497202 */ /* 0x000fe20000000f00 */
        /* <DEDUP_REMOVED lines=14> */
.L_x_9435:
        /* <DEDUP_REMOVED lines=12> */
.L_x_9436:
        /* <DEDUP_REMOVED lines=42> */
.L_x_9434:
[----:B------:R-:W-:Y:S02]  /*13c00*/  I2FP.F32.U32 R72, R74 ;  /* 0x0000004a00487245 */ /* 0x000fe40000201000 */
[----:B-----5:R-:W-:Y:S02]  /*13c10*/  PRMT R74, R52, 0x7632, R74 ;  /* 0x00007632344a7816 */ /* 0x020fe4000000004a */
[----:B------:R-:W-:-:S03]  /*13c20*/  MOV R75, 0x2f800000 ;  /* 0x2f800000004b7802 */ /* 0x000fc60000000f00 */
[----:B------:R-:W-:Y:S02]  /*13c30*/  IMAD.U32 R74, R74, 0x10000, RZ ;  /* 0x000100004a4a7824 */ /* 0x000fe400078e00ff */
[----:B------:R-:W-:Y:S02]  /*13c40*/  FFMA.FTZ R72, R72, R75, 1.1641532182693481445e-10 ;  /* 0x2f00000048487423 */ /* 0x000fe4000001004b */
[----:B------:R-:W-:-:S03]  /*13c50*/  FMUL.FTZ R74, R74, UR17 ;  /* 0x000000114a4a7c20 */ /* 0x000fc60008410000 */
[----:B------:R-:W-:Y:S01]  /*13c60*/  FSETP.GTU.FTZ.AND P2, PT, R72, UR23, PT ;  /* 0x0000001748007c0b */ /* 0x000fe2000bf5c000 */
[----:B------:R-:W-:-:S03]  /*13c70*/  FMUL.FTZ R74, R74, UR16 ;  /* 0x000000104a4a7c20 */ /* 0x000fc60008410000 */
[----:B------:R-:W-:Y:S02]  /*13c80*/  SEL R107, RZ, 0x1, P2 ;  /* 0x00000001ff6b7807 */ /* 0x000fe40001000000 */
[----:B------:R-:W-:-:S07]  /*13c90*/  FSEL R77, R74, RZ, !P2 ;  /* 0x000000ff4a4d7208 */ /* 0x000fce0005000000 */
.L_x_9433:
        /* <DEDUP_REMOVED lines=15> */
.L_x_9439:
        /* <DEDUP_REMOVED lines=12> */
.L_x_9440:
        /* <DEDUP_REMOVED lines=43> */
.L_x_9438:
        /* <DEDUP_REMOVED lines=9> */
.L_x_9437:
        /* <DEDUP_REMOVED lines=15> */
.L_x_9443:
        /* <DEDUP_REMOVED lines=12> */
.L_x_9444:
        /* <DEDUP_REMOVED lines=43> */
.L_x_9442:
        /* <DEDUP_REMOVED lines=10> */
.L_x_9441:
        /* <DEDUP_REMOVED lines=15> */
.L_x_9447:
        /* <DEDUP_REMOVED lines=12> */
.L_x_9448:
        /* <DEDUP_REMOVED lines=43> */
.L_x_9446:
        /* <DEDUP_REMOVED lines=9> */
.L_x_9445:
        /* <DEDUP_REMOVED lines=15> */
.L_x_9451:
        /* <DEDUP_REMOVED lines=12> */
.L_x_9452:
        /* <DEDUP_REMOVED lines=43> */
.L_x_9450:
        /* <DEDUP_REMOVED lines=10> */
.L_x_9449:
        /* <DEDUP_REMOVED lines=15> */
.L_x_9455:
        /* <DEDUP_REMOVED lines=12> */
.L_x_9456:
        /* <DEDUP_REMOVED lines=43> */
.L_x_9454:
        /* <DEDUP_REMOVED lines=9> */
.L_x_9453:
        /* <DEDUP_REMOVED lines=15> */
.L_x_9458:
        /* <DEDUP_REMOVED lines=12> */
.L_x_9459:
        /* <DEDUP_REMOVED lines=43> */
.L_x_9457:
        /* <DEDUP_REMOVED lines=10> */
.L_x_9425:
[----:B------:R-:W-:Y:S01]  /*15a70*/  FADD.FTZ R110, RZ, R48 ;  /* 0x00000030ff6e7221 */ /* 0x000fe20000010000 */
[----:B------:R-:W-:-:S04]  /*15a80*/  IMAD.WIDE.U32 R108, R129, 0x20, R108 ;  /* 0x00000020816c7825 */ /* 0x000fc800078e006c */
[----:B------:R-:W-:Y:S01]  /*15a90*/  FADD.FTZ R111, R110, R49 ;  /* 0x000000316e6f7221 */ /* 0x000fe20000010000 */
[----:B-----5:R0:W-:Y:S03]  /*15aa0*/  STG.E.128 desc[UR12][R108.64], R76 ;  /* 0x0000004c6c007986 */ /* 0x0201e6000c101d0c */
        /* <DEDUP_REMOVED lines=52> */
.L_x_9460:
[----:B0-----:R-:W0:Y:S01]  /*15df0*/  SHFL.BFLY PT, R109, R128, 0x1, 0x1f ;  /* 0x0c201f00806d7f89 */ /* 0x001e2200000e0000 */
[----:B------:R-:W1:Y:S01]  /*15e00*/  S2UR UR5, SR_CgaCtaId ;  /* 0x00000000000579c3 */ /* 0x000e620000008800 */
[C---:B------:R-:W-:Y:S01]  /*15e10*/  ISETP.NE.AND P0, PT, R121.reuse, RZ, PT ;  /* 0x000000ff7900720c */ /* 0x040fe20003f05270 */
[----:B------:R-:W-:Y:S01]  /*15e20*/  UMOV UR4, 0x400 ;  /* 0x0000040000047882 */ /* 0x000fe20000000000 */
[----:B------:R-:W-:Y:S01]  /*15e30*/  ISETP.GT.U32.AND P2, PT, R121, 0x3, PT ;  /* 0x000000037900780c */ /* 0x000fe20003f44070 */
        /* <DEDUP_REMOVED lines=91> */
[----:B------:R-:W-:Y:S01]  /*163f0*/  IMAD.MOV.U32 R123, RZ, RZ, RZ ;  /* 0x000000ffff7b7224 */ /* 0x000fe200078e00ff */
[----:B------:R-:W-:-:S02]  /*16400*/  @!P2 MOV R123, 0x400 ;  /* 0x00000400007ba802 */ /* 0x000fc40000000f00 */
[----:B------:R0:W-:Y:S01]  /*16410*/  @!P0 STS.64 [R122+UR4], R108 ;  /* 0x0000006c7a008988 */ /* 0x0001e20008000a04 */
[----:B------:R-:W-:Y:S01]  /*16420*/  BAR.SYNC.DEFER_BLOCKING 0x0 ;  /* 0x0000000000007b1d */ /* 0x000fe20000010000 */
[----:B------:R-:W-:-:S05]  /*16430*/  ISETP.NE.AND P0, PT, R0, RZ, PT ;  /* 0x000000ff0000720c */ /* 0x000fca0003f05270 */
[----:B------:R-:W1:Y:S01]  /*16440*/  SHFL.DOWN PT, R128, R123, 0x2, 0x1f ;  /* 0x08401f007b807f89 */ /* 0x000e6200000e0000 */
[----:B0-----:R-:W-:-:S03]  /*16450*/  I2FP.F32.U32 R108, R123 ;  /* 0x0000007b006c7245 */ /* 0x001fc60000201000 */
[----:B------:R-:W-:Y:S01]  /*16460*/  @!P2 LDS.64 R110, [R124] ;  /* 0x000000007c6ea984 */ /* 0x000fe20000000a00 */
        /* <DEDUP_REMOVED lines=21> */
[----:B------:R-:W-:-:S04]  /*165c0*/  MOV R131, UR7 ;  /* 0x0000000700837c02 */ /* 0x000fc80008000f00 */
[----:B------:R-:W1:Y:S01]  /*165d0*/  SHFL.DOWN PT, R108, R125, 0x1, 0x1f ;  /* 0x08201f007d6c7f89 */ /* 0x000e6200000e0000 */
        /* <DEDUP_REMOVED lines=8> */
[----:B------:R-:W0:Y:S01]  /*16660*/  LDC R125, c[0x0][0x448] ;  /* 0x00011200ff7d7b82 */ /* 0x000e220000000800 */
[----:B------:R-:W1:Y:S02]  /*16670*/  SHFL.IDX PT, R129, R124, RZ, 0x1f ;  /* 0x00001fff7c817589 */ /* 0x000e6400000e0000 */
        /* <DEDUP_REMOVED lines=15> */
[----:B-1----:R-:W-:Y:S01]  /*16770*/  FSEL R108, R129, RZ, !P1 ;  /* 0x000000ff816c7208 */ /* 0x002fe20004800000 */
[----:B------:R-:W-:Y:S01]  /*16780*/  IMAD.U32 R111, R6, 0x10000, RZ ;  /* 0x00010000066f7824 */ /* 0x000fe200078e00ff */
[----:B------:R-:W-:Y:S01]  /*16790*/  SHF.L.U32 R125, R70, 0x10, RZ ;  /* 0x00000010467d7819 */ /* 0x000fe200000006ff */
[----:B------:R-:W-:Y:S01]  /*167a0*/  IMAD.U32 R127, R22, 0x10000, RZ ;  /* 0x00010000167f7824 */ /* 0x000fe200078e00ff */
[----:B------:R-:W-:Y:S01]  /*167b0*/  SHF.L.U32 R109, R91, 0x10, RZ ;  /* 0x000000105b6d7819 */ /* 0x000fe200000006ff */
[C---:B------:R-:W-:Y:S01]  /*167c0*/  FADD.FTZ R48, -R108.reuse, R48 ;  /* 0x000000306c307221 */ /* 0x040fe20000010100 */
[C---:B------:R-:W-:Y:S01]  /*167d0*/  FADD.FTZ R110, -R108.reuse, R49 ;  /* 0x000000316c6e7221 */ /* 0x040fe20000010100 */
[C---:B------:R-:W-:Y:S01]  /*167e0*/  FADD.FTZ R142, -R108.reuse, R33 ;  /* 0x000000216c8e7221 */ /* 0x040fe20000010100 */
[C---:B------:R-:W-:Y:S01]  /*167f0*/  FADD.FTZ R146, -R108.reuse, R28 ;  /* 0x0000001c6c927221 */ /* 0x040fe20000010100 */
[C---:B------:R-:W-:Y:S01]  /*16800*/  FADD.FTZ R148, -R108.reuse, R29 ;  /* 0x0000001d6c947221 */ /* 0x040fe20000010100 */
[----:B------:R-:W-:Y:S01]  /*16810*/  FADD.FTZ R158, -R108, R79 ;  /* 0x0000004f6c9e7221 */ /* 0x000fe20000010100 */
[----:B------:R-:W-:Y:S01]  /*16820*/  SHF.L.U32 R33, R68, 0x10, RZ ;  /* 0x0000001044217819 */ /* 0x000fe200000006ff */
[----:B------:R-:W-:Y:S01]  /*16830*/  FADD.FTZ R140, -R108, R39 ;  /* 0x000000276c8c7221 */ /* 0x000fe20000010100 */
[----:B------:R-:W-:Y:S01]  /*16840*/  IMAD.U32 R29, R2, 0x10000, RZ ;  /* 0x00010000021d7824 */ /* 0x000fe200078e00ff */
[----:B------:R-:W-:Y:S01]  /*16850*/  SHF.L.U32 R79, R92, 0x10, RZ ;  /* 0x000000105c4f7819 */ /* 0x000fe200000006ff */
[----:B------:R-:W-:Y:S01]  /*16860*/  FMUL.FTZ R28, R123, R48 ;  /* 0x000000307b1c7220 */ /* 0x000fe20000410000 */
[----:B------:R-:W-:-:S02]  /*16870*/  IMAD.U32 R39, R24, 0x10000, RZ ;  /* 0x0001000018277824 */ /* 0x000fc400078e00ff */
[----:B------:R-:W-:Y:S01]  /*16880*/  FMUL.FTZ R110, R123, R110 ;  /* 0x0000006e7b6e7220 */ /* 0x000fe20000410000 */
[C---:B------:R-:W-:Y:S01]  /*16890*/  FADD.FTZ R50, -R108.reuse, R50 ;  /* 0x000000326c327221 */ /* 0x040fe20000010100 */
[----:B------:R-:W-:Y:S01]  /*168a0*/  FADD.FTZ R44, -R108, R44 ;  /* 0x0000002c6c2c7221 */ /* 0x000fe20000010100 */
[----:B------:R-:W-:Y:S01]  /*168b0*/  FFMA.FTZ R28, R28, R29, R33 ;  /* 0x0000001d1c1c7223 */ /* 0x000fe20000010021 */
[C---:B------:R-:W-:Y:S01]  /*168c0*/  FADD.FTZ R122, -R108.reuse, R51 ;  /* 0x000000336c7a7221 */ /* 0x040fe20000010100 */
[----:B------:R-:W-:Y:S01]  /*168d0*/  FADD.FTZ R124, -R108, R45 ;  /* 0x0000002d6c7c7221 */ /* 0x000fe20000010100 */
        /* <DEDUP_REMOVED lines=24> */
[----:B------:R-:W-:Y:S01]  /*16a60*/  FADD.FTZ R108, -R108, R75 ;  /* 0x0000004b6c6c7221 */ /* 0x000fe20000010100 */
[C---:B------:R-:W-:Y:S01]  /*16a70*/  FMUL.FTZ R72, R123.reuse, R44 ;  /* 0x0000002c7b487220 */ /* 0x040fe20000410000 */
[----:B------:R-:W-:Y:S01]  /*16a80*/  SHF.L.U32 R129, R90, 0x10, RZ ;  /* 0x000000105a817819 */ /* 0x000fe200000006ff */
[C---:B------:R-:W-:Y:S01]  /*16a90*/  FMUL.FTZ R122, R123.reuse, R122 ;  /* 0x0000007a7b7a7220 */ /* 0x040fe20000410000 */
[----:B------:R-:W-:Y:S01]  /*16aa0*/  FMUL.FTZ R124, R123, R124 ;  /* 0x0000007c7b7c7220 */ /* 0x000fe20000410000 */
[----:B------:R-:W-:Y:S02]  /*16ab0*/  IMAD.U32 R79, R23, 0x10000, RZ ;  /* 0x00010000174f7824 */ /* 0x000fe400078e00ff */
        /* <DEDUP_REMOVED lines=26> */
[----:B------:R-:W-:Y:S01]  /*16c60*/  FMUL.FTZ R123, R123, R108 ;  /* 0x0000006c7b7b7220 */ /* 0x000fe20000410000 */
        /* <DEDUP_REMOVED lines=15> */
[----:B------:R-:W-:Y:S01]  /*16d60*/  SHF.L.U32 R110, R94, 0x10, RZ ;  /* 0x000000105e6e7819 */ /* 0x000fe200000006ff */
[----:B------:R-:W-:Y:S01]  /*16d70*/  FFMA.FTZ R73, R73, R122, R124 ;  /* 0x0000007a49497223 */ /* 0x000fe2000001007c */
[----:B------:R-:W-:Y:S01]  /*16d80*/  FFMA.FTZ R76, R76, R79, R109 ;  /* 0x0000004f4c4c7223 */ /* 0x000fe2000001006d */
[----:B------:R-:W-:Y:S01]  /*16d90*/  IMAD.U32 R108, R26, 0x10000, RZ ;  /* 0x000100001a6c7824 */ /* 0x000fe200078e00ff */
        /* <DEDUP_REMOVED lines=9> */
[----:B------:R-:W-:Y:S02]  /*16e30*/  IMAD.U32 R128, R12, 0x10000, RZ ;  /* 0x000100000c807824 */ /* 0x000fe400078e00ff */
        /* <DEDUP_REMOVED lines=10> */
[----:B------:R-:W-:Y:S01]  /*16ee0*/  UIADD3 UR4, UPT, UPT, UR6, -0x1, URZ ;  /* 0xffffffff06047890 */ /* 0x000fe2000fffe0ff */
[----:B------:R-:W-:Y:S01]  /*16ef0*/  SHF.L.U32 R128, R62, 0x10, RZ ;  /* 0x000000103e807819 */ /* 0x000fe200000006ff */
[----:B------:R-:W-:Y:S01]  /*16f00*/  FFMA.FTZ R122, R46, R47, R49 ;  /* 0x0000002f2e7a7223 */ /* 0x000fe20000010031 */
[----:B------:R-:W-:Y:S01]  /*16f10*/  FFMA.FTZ R124, R45, R124, R48 ;  /* 0x0000007c2d7c7223 */ /* 0x000fe20000010030 */
[----:B------:R-:W-:Y:S01]  /*16f20*/  FFMA.FTZ R125, R44, R125, R51 ;  /* 0x0000007d2c7d7223 */ /* 0x000fe20000010033 */
[----:B------:R-:W-:Y:S01]  /*16f30*/  IMAD.U32 R50, R14, 0x10000, RZ ;  /* 0x000100000e327824 */ /* 0x000fe200078e00ff */
[----:B------:R-:W-:Y:S01]  /*16f40*/  SHF.L.U32 R46, R63, 0x10, RZ ;  /* 0x000000103f2e7819 */ /* 0x000fe200000006ff */
[----:B------:R-:W-:Y:S01]  /*16f50*/  IMAD.U32 R44, R15, 0x10000, RZ ;  /* 0x000100000f2c7824 */ /* 0x000fe200078e00ff */
[----:B------:R-:W-:Y:S01]  /*16f60*/  SHF.L.U32 R47, R97, 0x10, RZ ;  /* 0x00000010612f7819 */ /* 0x000fe200000006ff */
[----:B------:R-:W-:Y:S01]  /*16f70*/  IMAD.U32 R45, R81, 0x10000, RZ ;  /* 0x00010000512d7824 */ /* 0x000fe200078e00ff */
[----:B------:R-:W-:Y:S01]  /*16f80*/  UIMAD UR4, UR4, UR22, URZ ;  /* 0x00000016040472a4 */ /* 0x000fe2000f8e02ff */
[----:B------:R-:W-:Y:S01]  /*16f90*/  FFMA.FTZ R43, R43, R50, R128 ;  /* 0x000000322b2b7223 */ /* 0x000fe20000010080 */
[----:B------:R-:W-:Y:S01]  /*16fa0*/  FFMA.FTZ R41, R41, R44, R46 ;  /* 0x0000002c29297223 */ /* 0x000fe2000001002e */
[----:B------:R-:W-:Y:S01]  /*16fb0*/  FFMA.FTZ R128, R40, R45, R47 ;  /* 0x0000002d28807223 */ /* 0x000fe2000001002f */
[----:B------:R-:W-:Y:S01]  /*16fc0*/  USHF.R.S32.HI UR5, URZ, 0x1f, UR4 ;  /* 0x0000001fff057899 */ /* 0x000fe20008011404 */
[----:B------:R-:W0:Y:S01]  /*16fd0*/  LDC.64 R44, c[0x0][0x428] ;  /* 0x00010a00ff2c7b82 */ /* 0x000e220000000a00 */
[----:B------:R-:W-:Y:S01]  /*16fe0*/  SHF.L.U32 R129, R98, 0x10, RZ ;  /* 0x0000001062817819 */ /* 0x000fe200000006ff */
[----:B------:R-:W-:Y:S01]  /*16ff0*/  IMAD.U32 R127, R82, 0x10000, RZ ;  /* 0x00010000527f7824 */ /* 0x000fe200078e00ff */
[----:B------:R-:W-:Y:S01]  /*17000*/  SHF.L.U32 R50, R104, 0x10, RZ ;  /* 0x0000001068327819 */ /* 0x000fe200000006ff */
[----:B------:R-:W-:Y:S01]  /*17010*/  IMAD.U32 R48, R88, 0x10000, RZ ;  /* 0x0001000058307824 */ /* 0x000fe200078e00ff */
[----:B------:R-:W-:Y:S01]  /*17020*/  SHF.L.U32 R51, R56, 0x10, RZ ;  /* 0x0000001038337819 */ /* 0x000fe200000006ff */
[----:B------:R-:W-:Y:S01]  /*17030*/  IMAD.U32 R49, R16, 0x10000, RZ ;  /* 0x0001000010317824 */ /* 0x000fe200078e00ff */
[----:B------:R-:W-:Y:S01]  /*17040*/  ULEA.HI UR5, UR5, UR4, URZ, 0x3 ;  /* 0x0000000405057291 */ /* 0x000fe2000f8f18ff */
[----:B------:R-:W-:Y:S01]  /*17050*/  FFMA.FTZ R42, R42, R127, R129 ;  /* 0x0000007f2a2a7223 */ /* 0x000fe20000010081 */
[----:B------:R-:W-:Y:S01]  /*17060*/  SHF.L.U32 R133, R71, 0x10, RZ ;  /* 0x0000001047857819 */ /* 0x000fe200000006ff */
[----:B------:R-:W-:Y:S01]  /*17070*/  FFMA.FTZ R127, R37, R48, R50 ;  /* 0x00000030257f7223 */ /* 0x000fe20000010032 */
[----:B------:R-:W-:Y:S01]  /*17080*/  SHF.L.U32 R47, R103, 0x10, RZ ;  /* 0x00000010672f7819 */ /* 0x000fe200000006ff */
[----:B------:R-:W-:-:S02]  /*17090*/  IMAD.U32 R131, R7, 0x10000, RZ ;  /* 0x0001000007837824 */ /* 0x000fc400078e00ff */
[----:B------:R-:W-:Y:S01]  /*170a0*/  FFMA.FTZ R40, R38, R49, R51 ;  /* 0x0000003126287223 */ /* 0x000fe20000010033 */
[----:B------:R-:W-:Y:S01]  /*170b0*/  SHF.L.U32 R46, R57, 0x10, RZ ;  /* 0x00000010392e7819 */ /* 0x000fe200000006ff */
[----:B------:R-:W-:Y:S01]  /*170c0*/  IMAD.U32 R37, R87, 0x10000, RZ ;  /* 0x0001000057257824 */ /* 0x000fe200078e00ff */
[----:B------:R-:W-:Y:S01]  /*170d0*/  SHF.L.U32 R50, R58, 0x10, RZ ;  /* 0x000000103a327819 */ /* 0x000fe200000006ff */
[----:B------:R-:W-:Y:S02]  /*170e0*/  IMAD.U32 R38, R17, 0x10000, RZ ;  /* 0x0001000011267824 */ /* 0x000fe400078e00ff */
[----:B------:R-:W-:Y:S01]  /*170f0*/  FFMA.FTZ R74, R74, R131, R133 ;  /* 0x000000834a4a7223 */ /* 0x000fe20000010085 */
[----:B------:R-:W-:Y:S02]  /*17100*/  IMAD.U32 R48, R18, 0x10000, RZ ;  /* 0x0001000012307824 */ /* 0x000fe400078e00ff */
[----:B------:R-:W-:Y:S01]  /*17110*/  FFMA.FTZ R132, R34, R37, R47 ;  /* 0x0000002522847223 */ /* 0x000fe2000001002f */
[----:B------:R-:W-:-:S02]  /*17120*/  IMAD.U32 R51, RZ, RZ, UR5 ;  /* 0x00000005ff337e24 */ /* 0x000fc4000f8e00ff */
        /* <DEDUP_REMOVED lines=10> */
[----:B------:R-:W-:Y:S01]  /*171d0*/  IADD3 R49, PT, PT, R51, 0x80, RZ ;  /* 0x0000008033317810 */ /* 0x000fe20007ffe0ff */
[----:B------:R-:W-:Y:S01]  /*171e0*/  IMAD.U32 R34, R101, 0x10000, RZ ;  /* 0x0001000065227824 */ /* 0x000fe200078e00ff */
[C---:B------:R-:W-:Y:S01]  /*171f0*/  IADD3 R31, PT, PT, R51.reuse, 0x180, RZ ;  /* 0x00000180331f7810 */ /* 0x040fe20007ffe0ff */
[----:B------:R-:W-:Y:S01]  /*17200*/  VIADD R47, R51, 0x100 ;  /* 0x00000100332f7836 */ /* 0x000fe20000000000 */
        /* <DEDUP_REMOVED lines=25> */
.L_x_9461:
[----:B------:R-:W-:Y:S02]  /*173a0*/  UIADD3 UR7, UPT, UPT, UR7, UR20, URZ ;  /* 0x0000001407077290 */ /* 0x000fe4000fffe0ff */
[----:B------:R-:W-:Y:S02]  /*173b0*/  UPLOP3.LUT UP1, UPT, UPT, UPT, UP1, 0x40, 0x4 ;  /* 0x000000000004789c */ /* 0x000fe40003f2e810 */
[----:B------:R-:W-:-:S09]  /*173c0*/  UISETP.GE.AND UP0, UPT, UR7, UR21, UPT ;  /* 0x000000150700728c */ /* 0x000fd2000bf06270 */
[----:B------:R-:W-:Y:S05]  /*173d0*/  BRA.U !UP0, `(.L_x_9462) ;  /* 0xfffffe9508e07547 */ /* 0x000fea000b83ffff */
[----:B------:R-:W-:Y:S05]  /*173e0*/  EXIT ;  /* 0x000000000000794d */ /* 0x000fea0003800000 */
.L_x_9463:
        /* <DEDUP_REMOVED lines=9> */
.L_x_27257:


//--------------------- .text._ZN10layer_norm13ln_fwd_kernelINS_13Kernel_traitsI13__nv_bfloat16S2_fS2_fjLj4096ELj1ELj1ELj4ELj16ENS_18Kernel_traits_baseILj4096ES2_S2_fS2_fjLj128EEEEELb1ELb1ELb0ELb0EEEvNS_9FwdParamsE --------------------------
	.section	.text._ZN10layer_norm13ln_fwd_kernelINS_13Kernel_traitsI13__nv_bfloat16S2_fS2_fjLj4096ELj1ELj1ELj4ELj16ENS_18Kernel_traits_baseILj4096ES2_S2_fS2_fjLj128EEEEELb1ELb1ELb0ELb0EEEvNS_9FwdParamsE,"ax",@progbits
	.align	128
        .global         _ZN10layer_norm13ln_fwd_kernelINS_13Kernel_traitsI13__nv_bfloat16S2_fS2_fjLj4096ELj1ELj1ELj4ELj16ENS_18Kernel_traits_baseILj4096ES2_S2_fS2_fjLj128EEEEELb1ELb1ELb0ELb0EEEvNS_9FwdParamsE
        .type           _ZN10layer_norm13ln_fwd_kernelINS_13Kernel_traitsI13__nv_bfloat16S2_fS2_fjLj4096ELj1ELj1ELj4ELj16ENS_18Kernel_traits_baseILj4096ES2_S2_fS2_fjLj128EEEEELb1ELb1ELb0ELb0EEEvNS_9FwdParamsE,@function
        .size           _ZN10layer_norm13ln_fwd_kernelINS_13Kernel_traitsI13__nv_bfloat16S2_fS2_fjLj4096ELj1ELj1ELj4ELj16ENS_18Kernel_traits_baseILj4096ES2_S2_fS2_fjLj128EEEEELb1ELb1ELb0ELb0EEEvNS_9FwdParamsE,(.L_x_27258 - _ZN10layer_norm13ln_fwd_kernelINS_13Kernel_traitsI13__nv_bfloat16S2_fS2_fjLj4096ELj1ELj1ELj4ELj16ENS_18Kernel_traits_baseILj4096ES2_S2_fS2_fjLj128EEEEELb1ELb1ELb0ELb0EEEvNS_9FwdParamsE)
        .other          _ZN10layer_norm13ln_fwd_kernelINS_13Kernel_traitsI13__nv_bfloat16S2_fS2_fjLj4096ELj1ELj1ELj4ELj16ENS_18Kernel_traits_baseILj4096ES2_S2_fS2_fjLj128EEEEELb1ELb1ELb0ELb0EEEvNS_9FwdParamsE,@"STO_CUDA_ENTRY STV_DEFAULT"
_ZN10layer_norm13ln_fwd_kernelINS_13Kernel_traitsI13__nv_bfloat16S2_fS2_fjLj4096ELj1ELj1ELj4ELj16ENS_18Kernel_traits_baseILj4096ES2_S2_fS2_fjLj128EEEEELb1ELb1ELb0ELb0EEEvNS_9FwdParamsE:
.text._ZN10layer_norm13ln_fwd_kernelINS_13Kernel_traitsI13__nv_bfloat16S2_fS2_fjLj4096ELj1ELj1ELj4ELj16ENS_18Kernel_traits_baseILj4096ES2_S2_fS2_fjLj128EEEEELb1ELb1ELb0ELb0EEEvNS_9FwdParamsE:
        /* <DEDUP_REMOVED lines=17> */
[----:B------:R-:W-:Y:S01]  /*0110*/  USHF.R.S32.HI UR4, URZ, 0x1f, UR5 ;  /* 0x0000001fff047899 */ /* 0x000fe20008011405 */
[----:B------:R-:W1:Y:S01]  /*0120*/  S2R R5, SR_TID.X ;  /* 0x0000000000057919 */ /* 0x000e620000002100 */
[----:B------:R-:W3:Y:S01]  /*0130*/  S2UR UR14, SR_CTAID.X ;  /* 0x00000000000e79c3 */ /* 0x000ee20000002500 */
[----:B------:R-:W-:-:S02]  /*0140*/  UISETP.NE.AND.EX UP0, UPT, UR11, URZ, UPT, UP0 ;  /* 0x000000ff0b00728c */ /* 0x000fc4000bf05300 */
[----:B------:R-:W-:-:S04]  /*0150*/  ULEA.HI UR4, UR4, UR5, URZ, 0x3 ;  /* 0x0000000504047291 */ /* 0x000fc8000f8f18ff */
[----:B------:R-:W-:Y:S01]  /*0160*/  USHF.R.S32.HI UR4, URZ, 0x3, UR4 ;  /* 0x00000003ff047899 */ /* 0x000fe20008011404 */
[----:B------:R-:W3:Y:S01]  /*0170*/  LDC R4, c[0x0][0x360] ;  /* 0x0000d800ff047b82 */ /* 0x000ee20000000800 */
[----:B-1----:R-:W-:-:S04]  /*0180*/  IMAD.MOV.U32 R3, RZ, RZ, R5 ;  /* 0x000000ffff037224 */ /* 0x002fc800078e0005 */
[----:B---3--:R-:W-:Y:S01]  /*0190*/  IMAD R139, R4, UR14, R3 ;  /* 0x0000000e048b7c24 */ /* 0x008fe2000f8e0203 */
[----:B------:R-:W-:-:S04]  /*01a0*/  LOP3.LUT R0, R3, 0x7f, RZ, 0x3c, !PT ;  /* 0x0000007f03007812 */ /* 0x000fc800078e3cff */
[----:B------:R-:W-:Y:S02]  /*01b0*/  IADD3 R0, PT, PT, R0, UR4, RZ ;  /* 0x0000000400007c10 */ /* 0x000fe4000fffe0ff */
[----:B--2---:R-:W-:Y:S02]  /*01c0*/  @P0 R2UR UR8, R6 ;  /* 0x00000000060802ca */ /* 0x004fe400000e0000 */
[----:B------:R-:W-:Y:S02]  /*01d0*/  @P0 R2UR UR9, R7 ;  /* 0x00000000070902ca */ /* 0x000fe400000e0000 */
[----:B0-----:R-:W-:Y:S02]  /*01e0*/  @P0 IADD3 R2, P1, PT, R8, R11, RZ ;  /* 0x0000000b08020210 */ /* 0x001fe40007f3e0ff */
[----:B------:R-:W-:-:S03]  /*01f0*/  LOP3.LUT R6, R5, 0x60, RZ, 0xc0, !PT ;  /* 0x0000006005067812 */ /* 0x000fc600078ec0ff */
[----:B------:R-:W-:-:S04]  /*0200*/  @P0 IMAD.X R137, RZ, RZ, R9, P1 ;  /* 0x000000ffff890224 */ /* 0x000fc800008e0609 */
        /* <DEDUP_REMOVED lines=66> */
.L_x_9465:
        /* <DEDUP_REMOVED lines=12> */
[----:B------:R-:W-:-:S04]  /*06f0*/  @P0 LOP3.LUT R3, R3, 0x80, RZ, 0xfc, !PT ;  /* 0x0000008003030812 */ /* 0x000fc800078efcff */
[----:B------:R-:W5:Y:S02]  /*0700*/  @P0 LDG.E.128 R28, desc[UR6][R14.64] ;  /* 0x000000060e1c0981 */ /* 0x000f64000c1e1d00 */
[----:B------:R-:W1:Y:S01]  /*0710*/  @P2 LDC.64 R36, c[0x0][0x3e8] ;  /* 0x0000fa00ff242b82 */ /* 0x000e620000000a00 */
[----:B--2---:R-:W-:-:S05]  /*0720*/  @P1 IMAD.WIDE.U32 R16, R3, 0x10, R16 ;  /* 0x0000001003101825 */ /* 0x004fca00078e0010 */
[----:B------:R-:W5:Y:S02]  /*0730*/  @P1 LDG.E.128 R32, desc[UR6][R16.64] ;  /* 0x0000000610201981 */ /* 0x000f64000c1e1d00 */
[----:B------:R-:W2:Y:S01]  /*0740*/  @P3 LDC.64 R48, c[0x0][0x3d0] ;  /* 0x0000f400ff303b82 */ /* 0x000ea20000000a00 */
[C---:B---3--:R-:W-:Y:S01]  /*0750*/  @P1 IMAD.WIDE.U32 R18, R3.reuse, 0x10, R18 ;  /* 0x0000001003121825 */ /* 0x048fe200078e0012 */
[----:B------:R-:W-:-:S04]  /*0760*/  @P1 IADD3 R3, PT, PT, R3, 0x80, RZ ;  /* 0x0000008003031810 */ /* 0x000fc80007ffe0ff */
[----:B------:R-:W5:Y:S02]  /*0770*/  @P1 LDG.E.128 R40, desc[UR6][R18.64] ;  /* 0x0000000612281981 */ /* 0x000f64000c1e1d00 */
[----:B------:R-:W3:Y:S01]  /*0780*/  @P3 LDC.64 R70, c[0x0][0x3e8] ;  /* 0x0000fa00ff463b82 */ /* 0x000ee20000000a00 */
[----:B0-----:R-:W-:-:S04]  /*0790*/  @P2 IMAD.WIDE.U32 R24, R3, 0x10, R24 ;  /* 0x0000001003182825 */ /* 0x001fc800078e0018 */
[----:B------:R-:W-:Y:S01]  /*07a0*/  HFMA2 R38, -RZ, RZ, 0, 0 ;  /* 0x00000000ff267431 */ /* 0x000fe200000001ff */
[----:B------:R-:W-:Y:S02]  /*07b0*/  @P3 CS2R R62, SRZ ;  /* 0x00000000003e3805 */ /* 0x000fe4000001ff00 */
[----:B------:R-:W-:Y:S01]  /*07c0*/  @P3 CS2R R60, SRZ ;  /* 0x00000000003c3805 */ /* 0x000fe2000001ff00 */
[----:B------:R-:W-:Y:S01]  /*07d0*/  IMAD.MOV.U32 R50, RZ, RZ, RZ ;  /* 0x000000ffff327224 */ /* 0x000fe200078e00ff */
        /* <DEDUP_REMOVED lines=8> */
[----:B------:R-:W-:Y:S02]  /*0860*/  CS2R R48, SRZ ;  /* 0x0000000000307805 */ /* 0x000fe4000001ff00 */
[----:B------:R-:W-:Y:S01]  /*0870*/  CS2R R36, SRZ ;  /* 0x0000000000247805 */ /* 0x000fe2000001ff00 */
[----:B------:R-:W-:Y:S01]  /*0880*/  IMAD.MOV.U32 R26, RZ, RZ, RZ ;  /* 0x000000ffff1a7224 */ /* 0x000fe200078e00ff */
[----:B0-----:R-:W-:Y:S01]  /*0890*/  CS2R R24, SRZ ;  /* 0x0000000000187805 */ /* 0x001fe2000001ff00 */
[----:B------:R-:W-:Y:S01]  /*08a0*/  @P0 IMAD.MOV.U32 R27, RZ, RZ, RZ ;  /* 0x000000ffff1b0224 */ /* 0x000fe200078e00ff */
[----:B------:R-:W-:Y:S01]  /*08b0*/  @P1 MOV R39, RZ ;  /* 0x000000ff00271202 */ /* 0x000fe20000000f00 */
[----:B------:R-:W-:-:S07]  /*08c0*/  @P2 IMAD.MOV.U32 R51, RZ, RZ, RZ ;  /* 0x000000ffff332224 */ /* 0x000fce00078e00ff */
.L_x_9466:
[----:B------:R-:W-:Y:S05]  /*08d0*/  BSYNC.RECONVERGENT B0 ;  /* 0x0000000000007941 */ /* 0x000fea0003800200 */
.L_x_9464:
[----:B------:R-:W0:Y:S02]  /*08e0*/  LDCU UR5, c[0x0][0x384] ;  /* 0x00007080ff0577ac */ /* 0x000e240008000800 */
[----:B0-----:R-:W-:-:S06]  /*08f0*/  UISETP.GE.AND UP0, UPT, UR14, UR5, UPT ;  /* 0x000000050e00728c */ /* 0x001fcc000bf06270 */
[----:B------:R-:W-:-:S13]  /*0900*/  PLOP3.LUT P0, PT, PT, PT, UP0, 0x80, 0x8 ;  /* 0x000000000008781c */ /* 0x000fda0003f0f008 */
[----:B------:R-:W-:Y:S05]  /*0910*/  @P0 EXIT ;  /* 0x000000000000094d */ /* 0x000fea0003800000 */
[----:B------:R-:W-:Y:S01]  /*0920*/  IMAD.HI.U32 R3, R138, -0x2daee0ad, RZ ;  /* 0xd2511f538a037827 */ /* 0x000fe200078e00ff */
[----:B------:R-:W-:Y:S01]  /*0930*/  USHF.L.U32 UR5, UR4, 0x1, URZ ;  /* 0x0000000104057899 */ /* 0x000fe200080006ff */
[----:B-1----:R-:W-:Y:S01]  /*0940*/  SHF.L.U32 R69, R5, 0x5, RZ ;  /* 0x0000000505457819 */ /* 0x002fe200000006ff */
[----:B------:R-:W0:Y:S01]  /*0950*/  LDCU.64 UR10, c[0x0][0x3e0] ;  /* 0x00007c00ff0a77ac */ /* 0x000e220008000a00 */
[----:B------:R-:W-:Y:S01]  /*0960*/  IMAD.HI.U32 R4, R139, -0x326172a9, RZ ;  /* 0xcd9e8d578b047827 */ /* 0x000fe200078e00ff */
[----:B------:R-:W-:Y:S01]  /*0970*/  LOP3.LUT R3, R3, UR9, RZ, 0x3c, !PT ;  /* 0x0000000903037c12 */ /* 0x000fe2000f8e3cff */
[----:B------:R-:W-:Y:S02]  /*0980*/  ULOP3.LUT UR5, UR5, 0xffffff00, URZ, 0xc0, !UPT ;  /* 0xffffff0005057892 */ /* 0x000fe4000f8ec0ff */
[----:B------:R-:W-:Y:S01]  /*0990*/  IMAD R8, R139, -0x326172a9, RZ ;  /* 0xcd9e8d578b087824 */ /* 0x000fe200078e02ff */
[----:B------:R-:W-:Y:S01]  /*09a0*/  LOP3.LUT R4, R137, UR8, R4, 0x96, !PT ;  /* 0x0000000889047c12 */ /* 0x000fe2000f8e9604 */
[----:B------:R-:W-:Y:S01]  /*09b0*/  IMAD.HI.U32 R7, R3, -0x326172a9, RZ ;  /* 0xcd9e8d5703077827 */ /* 0x000fe200078e00ff */
[----:B------:R-:W-:Y:S01]  /*09c0*/  LOP3.LUT R69, R69, 0x3e0, RZ, 0xc0, !PT ;  /* 0x000003e045457812 */ /* 0x000fe200078ec0ff */
[----:B------:R-:W-:Y:S01]  /*09d0*/  UPLOP3.LUT UP2, UPT, UPT, UPT, UPT, 0x40, 0x4 ;  /* 0x000000000004789c */ /* 0x000fe20003f4e870 */
[----:B------:R-:W-:Y:S01]  /*09e0*/  LOP3.LUT R2, R2, 0x3, RZ, 0xc0, !PT ;  /* 0x0000000302027812 */ /* 0x000fe200078ec0ff */
[----:B------:R-:W-:Y:S01]  /*09f0*/  IMAD R10, R138, -0x2daee0ad, RZ ;  /* 0xd2511f538a0a7824 */ /* 0x000fe200078e02ff */
[----:B------:R-:W-:Y:S01]  /*0a00*/  LOP3.LUT R7, R8, UR21, R7, 0x96, !PT ;  /* 0x0000001508077c12 */ /* 0x000fe2000f8e9607 */
[----:B------:R-:W-:Y:S01]  /*0a10*/  IMAD.HI.U32 R9, R4, -0x2daee0ad, RZ ;  /* 0xd2511f5304097827 */ /* 0x000fe200078e00ff */
[----:B-----5:R-:W-:-:S02]  /*0a20*/  PRMT R136, R51, 0x7632, R136 ;  /* 0x0000763233887816 */ /* 0x020fc40000000088 */
[----:B------:R-:W-:Y:S01]  /*0a30*/  PRMT R135, R47, 0x7632, R135 ;  /* 0x000076322f877816 */ /* 0x000fe20000000087 */
[----:B------:R-:W-:Y:S01]  /*0a40*/  IMAD R11, R4, -0x2daee0ad, RZ ;  /* 0xd2511f53040b7824 */ /* 0x000fe200078e02ff */
[----:B------:R-:W-:Y:S01]  /*0a50*/  LOP3.LUT R9, R10, UR22, R9, 0x96, !PT ;  /* 0x000000160a097c12 */ /* 0x000fe2000f8e9609 */
[----:B------:R-:W-:Y:S01]  /*0a60*/  IMAD.HI.U32 R4, R7, -0x2daee0ad, RZ ;  /* 0xd2511f5307047827 */ /* 0x000fe200078e00ff */
[----:B0-----:R-:W-:Y:S01]  /*0a70*/  UISETP.NE.U32.AND UP0, UPT, UR10, URZ, UPT ;  /* 0x000000ff0a00728c */ /* 0x001fe2000bf05070 */
[----:B------:R-:W-:Y:S02]  /*0a80*/  PRMT R133, R44, 0x7632, R133 ;  /* 0x000076322c857816 */ /* 0x000fe40000000085 */
        /* <DEDUP_REMOVED lines=49> */
[----:B------:R-:W-:Y:S01]  /*0da0*/  LOP3.LUT R4, R9, UR20, R4, 0x96, !PT ;  /* 0x0000001409047c12 */ /* 0x000fe2000f8e9604 */
[----:B------:R-:W-:Y:S01]  /*0db0*/  ULOP3.LUT UR20, UR4, 0x7f, URZ, 0xc0, !UPT ;  /* 0x0000007f04147892 */ /* 0x000fe2000f8ec0ff */
[----:B------:R-:W-:Y:S01]  /*0dc0*/  PRMT R120, R52, 0x7632, R120 ;  /* 0x0000763234787816 */ /* 0x000fe20000000078 */
[--C-:B------:R-:W-:Y:S01]  /*0dd0*/  IMAD.MOV R68, RZ, RZ, -R6.reuse ;  /* 0x000000ffff447224 */ /* 0x100fe200078e0a06 */
[----:B------:R-:W-:Y:S01]  /*0de0*/  LOP3.LUT R3, R10, UR16, R3, 0x96, !PT ;  /* 0x000000100a037c12 */ /* 0x000fe2000f8e9603 */
[----:B------:R-:W-:Y:S01]  /*0df0*/  IMAD R10, R7, -0x2daee0ad, RZ ;  /* 0xd2511f53070a7824 */ /* 0x000fe200078e02ff */
[----:B------:R-:W-:Y:S01]  /*0e00*/  PRMT R6, R35, 0x7632, R6 ;  /* 0x0000763223067816 */ /* 0x000fe20000000006 */
[----:B------:R-:W-:Y:S01]  /*0e10*/  IMAD R8, R8, -0x326172a9, RZ ;  /* 0xcd9e8d5708087824 */ /* 0x000fe200078e02ff */
[----:B------:R-:W-:Y:S01]  /*0e20*/  VIADDMNMX R68, R68, UR20, RZ, !PT ;  /* 0x0000001444447c46 */ /* 0x000fe2000f8001ff */
[----:B------:R-:W-:Y:S01]  /*0e30*/  IMAD.HI.U32 R9, R3, -0x2daee0ad, RZ ;  /* 0xd2511f5303097827 */ /* 0x000fe200078e00ff */
[----:B------:R-:W-:-:S02]  /*0e40*/  PRMT R121, R43, 0x7632, R121 ;  /* 0x000076322b797816 */ /* 0x000fc40000000079 */
[----:B------:R-:W-:Y:S01]  /*0e50*/  VIMNMX R68, PT, PT, R68, 0x20, PT ;  /* 0x0000002044447848 */ /* 0x000fe20003fe0100 */
[----:B------:R-:W-:Y:S01]  /*0e60*/  IMAD.HI.U32 R7, R4, -0x326172a9, RZ ;  /* 0xcd9e8d5704077827 */ /* 0x000fe200078e00ff */
[----:B------:R-:W-:Y:S02]  /*0e70*/  LOP3.LUT R9, R10, UR26, R9, 0x96, !PT ;  /* 0x0000001a0a097c12 */ /* 0x000fe4000f8e9609 */
[----:B------:R-:W-:Y:S01]  /*0e80*/  LEA R68, R68, UR5, 0x3 ;  /* 0x0000000544447c11 */ /* 0x000fe2000f8e18ff */
[----:B------:R-:W-:Y:S01]  /*0e90*/  IMAD R11, R4, -0x326172a9, RZ ;  /* 0xcd9e8d57040b7824 */ /* 0x000fe200078e02ff */
[----:B------:R-:W-:Y:S01]  /*0ea0*/  LOP3.LUT R7, R8, UR25, R7, 0x96, !PT ;  /* 0x0000001908077c12 */ /* 0x000fe2000f8e9607 */
[----:B------:R-:W-:Y:S01]  /*0eb0*/  IMAD R8, R3, -0x2daee0ad, RZ ;  /* 0xd2511f5303087824 */ /* 0x000fe200078e02ff */
[----:B------:R-:W-:Y:S01]  /*0ec0*/  I2FP.F32.U32 R68, R68 ;  /* 0x0000004400447245 */ /* 0x000fe20000201000 */
[----:B------:R-:W-:Y:S01]  /*0ed0*/  IMAD.HI.U32 R4, R9, -0x326172a9, RZ ;  /* 0xcd9e8d5709047827 */ /* 0x000fe200078e00ff */
[----:B------:R-:W-:-:S02]  /*0ee0*/  PRMT R10, R33, 0x7632, R10 ;  /* 0x00007632210a7816 */ /* 0x000fc4000000000a */
[----:B------:R0:W0:Y:S01]  /*0ef0*/  MUFU.RCP R124, R68 ;  /* 0x00000044007c7308 */ /* 0x0000220000001000 */
[----:B------:R-:W-:Y:S01]  /*0f00*/  IMAD.HI.U32 R3, R7, -0x2daee0ad, RZ ;  /* 0xd2511f5307037827 */ /* 0x000fe200078e00ff */
[----:B------:R-:W-:Y:S02]  /*0f10*/  LOP3.LUT R132, R11, UR27, R4, 0x96, !PT ;  /* 0x0000001b0b847c12 */ /* 0x000fe4000f8e9604 */
[----:B------:R-:W-:Y:S01]  /*0f20*/  PRMT R11, R36, 0x7632, R11 ;  /* 0x00007632240b7816 */ /* 0x000fe2000000000b */
[----:B------:R-:W-:Y:S01]  /*0f30*/  IMAD.MOV R69, RZ, RZ, -R69 ;  /* 0x000000ffff457224 */ /* 0x000fe200078e0a45 */
[----:B------:R-:W-:Y:S01]  /*0f40*/  LOP3.LUT R134, R8, UR28, R3, 0x96, !PT ;  /* 0x0000001c08867c12 */ /* 0x000fe2000f8e9603 */
[----:B------:R-:W-:Y:S01]  /*0f50*/  IMAD R7, R7, -0x2daee0ad, RZ ;  /* 0xd2511f5307077824 */ /* 0x000fe200078e02ff */
[----:B------:R-:W-:Y:S01]  /*0f60*/  PRMT R122, R42, 0x7632, R122 ;  /* 0x000076322a7a7816 */ /* 0x000fe2000000007a */
[----:B------:R-:W-:Y:S01]  /*0f70*/  IMAD.HI.U32 R4, R132, -0x2daee0ad, RZ ;  /* 0xd2511f5384047827 */ /* 0x000fe200078e00ff */
[----:B------:R-:W-:-:S02]  /*0f80*/  VIADDMNMX R69, R69, UR20, RZ, !PT ;  /* 0x0000001445457c46 */ /* 0x000fc4000f8001ff */
[----:B------:R-:W-:Y:S01]  /*0f90*/  PRMT R123, R41, 0x7632, R123 ;  /* 0x00007632297b7816 */ /* 0x000fe2000000007b */
[----:B------:R-:W-:Y:S01]  /*0fa0*/  IMAD R8, R9, -0x326172a9, RZ ;  /* 0xcd9e8d5709087824 */ /* 0x000fe200078e02ff */
[----:B------:R-:W-:Y:S01]  /*0fb0*/  VIMNMX R69, PT, PT, R69, 0x20, PT ;  /* 0x0000002045457848 */ /* 0x000fe20003fe0100 */
[----:B------:R-:W-:Y:S01]  /*0fc0*/  IMAD.HI.U32 R3, R134, -0x326172a9, RZ ;  /* 0xcd9e8d5786037827 */ /* 0x000fe200078e00ff */
[----:B------:R-:W-:Y:S02]  /*0fd0*/  LOP3.LUT R4, R7, UR30, R4, 0x96, !PT ;  /* 0x0000001e07047c12 */ /* 0x000fe4000f8e9604 */
[----:B------:R-:W-:Y:S01]  /*0fe0*/  PRMT R7, R38, 0x7632, R7 ;  /* 0x0000763226077816 */ /* 0x000fe20000000007 */
[----:B------:R-:W-:Y:S01]  /*0ff0*/  IMAD.MOV.U32 R130, RZ, RZ, RZ ;  /* 0x000000ffff827224 */ /* 0x000fe200078e00ff */
[----:B------:R-:W-:Y:S01]  /*1000*/  LOP3.LUT R3, R8, UR29, R3, 0x96, !PT ;  /* 0x0000001d08037c12 */ /* 0x000fe2000f8e9603 */
[----:B------:R-:W-:Y:S01]  /*1010*/  IMAD R132, R132, -0x2daee0ad, RZ ;  /* 0xd2511f5384847824 */ /* 0x000fe200078e02ff */
[----:B------:R-:W-:Y:S01]  /*1020*/  PRMT R8, R34, 0x7632, R8 ;  /* 0x0000763222087816 */ /* 0x000fe20000000008 */
[----:B------:R-:W-:Y:S01]  /*1030*/  IMAD R134, R134, -0x326172a9, RZ ;  /* 0xcd9e8d5786867824 */ /* 0x000fe200078e02ff */
[----:B------:R-:W-:-:S02]  /*1040*/  PRMT R9, R37, 0x7632, R9 ;  /* 0x0000763225097816 */ /* 0x000fc40000000009 */
[----:B------:R-:W-:Y:S02]  /*1050*/  PRMT R125, R40, 0x7632, R125 ;  /* 0x00007632287d7816 */ /* 0x000fe4000000007d */
[----:B------:R-:W-:Y:S02]  /*1060*/  PRMT R126, R31, 0x7632, R126 ;  /* 0x000076321f7e7816 */ /* 0x000fe4000000007e */
[----:B------:R-:W-:Y:S02]  /*1070*/  PRMT R127, R30, 0x7632, R127 ;  /* 0x000076321e7f7816 */ /* 0x000fe4000000007f */
[----:B------:R-:W-:Y:S02]  /*1080*/  PRMT R128, R29, 0x7632, R128 ;  /* 0x000076321d807816 */ /* 0x000fe40000000080 */
[----:B------:R-:W-:Y:S02]  /*1090*/  PRMT R129, R28, 0x7632, R129 ;  /* 0x000076321c817816 */ /* 0x000fe40000000081 */
[----:B01234-:R-:W-:-:S07]  /*10a0*/  LEA R131, R69, UR5, 0x3 ;  /* 0x0000000545837c11 */ /* 0x01ffce000f8e18ff */
.L_x_9814:
        /* <DEDUP_REMOVED lines=29> */
[----:B------:R0:W5:Y:S04]  /*1280*/  LDG.E.128 R68, desc[UR6][R76.64] ;  /* 0x000000064c447981 */ /* 0x000168000c1e1d00 */
        /* <DEDUP_REMOVED lines=12> */
.L_x_27094:
[----:B------:R-:W-:Y:S05]  /*1350*/  BRX R76 -0x1360                                        (*"BRANCH_TARGETS .L_x_27095,.L_x_27096,.L_x_27097"*) ;  /* 0xffffffec4c287949 */ /* 0x000fea000383ffff */
.L_x_27097:
[----:B------:R-:W-:Y:S01]  /*1360*/  IADD3 R78, PT, PT, R2, 0x1, RZ ;  /* 0x00000001024e7810 */ /* 0x000fe20007ffe0ff */
[----:B------:R-:W-:Y:S02]  /*1370*/  IMAD.MOV.U32 R148, RZ, RZ, R132 ;  /* 0x000000ffff947224 */ /* 0x000fe400078e0084 */
[----:B------:R-:W-:Y:S01]  /*1380*/  IMAD.MOV.U32 R79, RZ, RZ, R3 ;  /* 0x000000ffff4f7224 */ /* 0x000fe200078e0003 */
[----:B------:R-:W-:Y:S06]  /*1390*/  BRA `(.L_x_9471) ;  /* 0x0000000400307947 */ /* 0x000fec0003800000 */
.L_x_27095:
[----:B------:R-:W-:Y:S01]  /*13a0*/  MOV R148, R132 ;  /* 0x0000008400947202 */ /* 0x000fe20000000f00 */
[----:B------:R-:W-:Y:S02]  /*13b0*/  IMAD.MOV.U32 R78, RZ, RZ, 0x3 ;  /* 0x00000003ff4e7424 */ /* 0x000fe400078e00ff */
[----:B------:R-:W-:Y:S01]  /*13c0*/  IMAD.MOV.U32 R79, RZ, RZ, R4 ;  /* 0x000000ffff4f7224 */ /* 0x000fe200078e0004 */
[----:B------:R-:W-:Y:S06]  /*13d0*/  BRA `(.L_x_9471) ;  /* 0x0000000400207947 */ /* 0x000fec0003800000 */
.L_x_27096:
        /* <DEDUP_REMOVED lines=13> */
.L_x_9473:
[----:B------:R-:W-:Y:S05]  /*14b0*/  BSYNC.RECONVERGENT B2 ;  /* 0x0000000000027941 */ /* 0x000fea0003800200 */
.L_x_9472:
        /* <DEDUP_REMOVED lines=54> */
[----:B------:R-:W-:Y:S02]  /*1820*/  HFMA2 R78, -RZ, RZ, 0, 0 ;  /* 0x00000000ff4e7431 */ /* 0x000fe400000001ff */
[----:B------:R-:W-:Y:S01]  /*1830*/  IMAD.MOV.U32 R134, RZ, RZ, R76 ;  /* 0x000000ffff867224 */ /* 0x000fe200078e004c */
[----:B------:R-:W-:Y:S01]  /*1840*/  LOP3.LUT R4, R2, UR20, R149, 0x96, !PT ;  /* 0x0000001402047c12 */ /* 0x000fe2000f8e9695 */
[----:B------:R-:W-:-:S07]  /*1850*/  IMAD.MOV.U32 R79, RZ, RZ, R132 ;  /* 0x000000ffff4f7224 */ /* 0x000fce00078e0084 */
.L_x_9471:
[----:B------:R-:W-:Y:S05]  /*1860*/  BSYNC.RECONVERGENT B1 ;  /* 0x0000000000017941 */ /* 0x000fea0003800200 */
.L_x_9470:
[----:B------:R-:W0:Y:S01]  /*1870*/  LDC R132, c[0x0][0x408] ;  /* 0x00010200ff847b82 */ /* 0x000e220000000800 */
[----:B------:R-:W-:Y:S01]  /*1880*/  I2FP.F32.U32 R2, R79 ;  /* 0x0000004f00027245 */ /* 0x000fe20000201000 */
[----:B------:R-:W-:Y:S01]  /*1890*/  IMAD.MOV.U32 R143, RZ, RZ, 0x2f800000 ;  /* 0x2f800000ff8f7424 */ /* 0x000fe200078e00ff */
[----:B------:R-:W-:Y:S01]  /*18a0*/  ISETP.NE.AND P1, PT, R78, 0x1, PT ;  /* 0x000000014e00780c */ /* 0x000fe20003f25270 */
[----:B-----5:R-:W-:Y:S01]  /*18b0*/  IMAD.U32 R76, R80, 0x10000, RZ ;  /* 0x00010000504c7824 */ /* 0x020fe200078e00ff */
        /* <DEDUP_REMOVED lines=8> */
[----:B-1----:R-:W-:Y:S01]  /*1940*/  FSETP.GTU.FTZ.AND P0, PT, R2, R141, PT ;  /* 0x0000008d0200720b */ /* 0x002fe20003f1c000 */
[----:B------:R-:W-:-:S03]  /*1950*/  IMAD.MOV.U32 R2, RZ, RZ, R134 ;  /* 0x000000ffff027224 */ /* 0x000fc600078e0086 */
        /* <DEDUP_REMOVED lines=13> */
.L_x_9476:
        /* <DEDUP_REMOVED lines=13> */
.L_x_9478:
[----:B------:R-:W-:Y:S05]  /*1b00*/  BSYNC.RECONVERGENT B2 ;  /* 0x0000000000027941 */ /* 0x000fea0003800200 */
.L_x_9477:
        /* <DEDUP_REMOVED lines=59> */
.L_x_9475:
[----:B------:R-:W-:Y:S05]  /*1ec0*/  BSYNC.RECONVERGENT B1 ;  /* 0x0000000000017941 */ /* 0x000fea0003800200 */
.L_x_9474:
        /* <DEDUP_REMOVED lines=9> */
[----:B------:R-:W-:-:S05]  /*1f60*/  FMUL.FTZ R77, R77, R132 ;  /* 0x000000844d4d7220 */ /* 0x000fca0000410000 */
        /* <DEDUP_REMOVED lines=13> */
.L_x_9481:
        /* <DEDUP_REMOVED lines=13> */
.L_x_9483:
[----:B------:R-:W-:Y:S05]  /*2110*/  BSYNC.RECONVERGENT B2 ;  /* 0x0000000000027941 */ /* 0x000fea0003800200 */
.L_x_9482:
        /* <DEDUP_REMOVED lines=59> */
.L_x_9480:
[----:B------:R-:W-:Y:S05]  /*24d0*/  BSYNC.RECONVERGENT B1 ;  /* 0x0000000000017941 */ /* 0x000fea0003800200 */
.L_x_9479:
[----:B------:R-:W-:Y:S01]  /*24e0*/  I2FP.F32.U32 R2, R2 ;  /* 0x0000000200027245 */ /* 0x000fe20000201000 */
[----:B------:R-:W-:Y:S01]  /*24f0*/  IMAD.U32 R78, R81, 0x10000, RZ ;  /* 0x00010000514e7824 */ /* 0x000fe200078e00ff */
[----:B------:R-:W-:Y:S01]  /*2500*/  ISETP.NE.AND P2, PT, R80, 0x1, PT ;  /* 0x000000015000780c */ /* 0x000fe20003f45270 */
[----:B------:R-:W-:Y:S02]  /*2510*/  BSSY.RECONVERGENT B1, `(.L_x_9484) ;  /* 0x000005e000017945 */ /* 0x000fe40003800200 */
[----:B------:R-:W-:Y:S01]  /*2520*/  FFMA.FTZ R2, R2, R143, 1.1641532182693481445e-10 ;  /* 0x2f00000002027423 */ /* 0x000fe2000001008f */
[----:B------:R-:W-:Y:S01]  /*2530*/  FMUL.FTZ R79, R78, UR4 ;  /* 0x000000044e4f7c20 */ /* 0x000fe20008410000 */
[----:B------:R-:W-:-:S03]  /*2540*/  IMAD.U32 R78, R29, 0x10000, RZ ;  /* 0x000100001d4e7824 */ /* 0x000fc600078e00ff */
[----:B------:R-:W-:Y:S01]  /*2550*/  FMUL.FTZ R79, R79, R132 ;  /* 0x000000844f4f7220 */ /* 0x000fe20000410000 */
[----:B------:R-:W-:Y:S01]  /*2560*/  FSETP.GTU.FTZ.AND P1, PT, R2, R141, PT ;  /* 0x0000008d0200720b */ /* 0x000fe20003f3c000 */
[----:B------:R-:W-:-:S03]  /*2570*/  IMAD.MOV.U32 R2, RZ, RZ, R134 ;  /* 0x000000ffff027224 */ /* 0x000fc600078e0086 */
[----:B------:R-:W-:Y:S02]  /*2580*/  FSEL R79, R79, RZ, !P1 ;  /* 0x000000ff4f4f7208 */ /* 0x000fe40004800000 */
[----:B------:R-:W-:-:S03]  /*2590*/  PLOP3.LUT P1, PT, P1, PT, PT, 0x8, 0x80 ;  /* 0x000000000080781c */ /* 0x000fc60000f2e170 */
[----:B------:R-:W-:Y:S01]  /*25a0*/  FFMA.FTZ R78, R79, R78, R70 ;  /* 0x0000004e4f4e7223 */ /* 0x000fe20000010046 */
[----:B------:R-:W-:Y:S01]  /*25b0*/  PRMT R79, R81, 0x7632, R79 ;  /* 0x00007632514f7816 */ /* 0x000fe2000000004f */
[----:B------:R-:W-:Y:S01]  /*25c0*/  HFMA2 R81, -RZ, RZ, 0, 1.1920928955078125e-07 ;  /* 0x00000002ff517431 */ /* 0x000fe200000001ff */
        /* <DEDUP_REMOVED lines=9> */
.L_x_9486:
        /* <DEDUP_REMOVED lines=13> */
.L_x_9488:
[----:B------:R-:W-:Y:S05]  /*2730*/  BSYNC.RECONVERGENT B2 ;  /* 0x0000000000027941 */ /* 0x000fea0003800200 */
.L_x_9487:
        /* <DEDUP_REMOVED lines=59> */
.L_x_9485:
[----:B------:R-:W-:Y:S05]  /*2af0*/  BSYNC.RECONVERGENT B1 ;  /* 0x0000000000017941 */ /* 0x000fea0003800200 */
.L_x_9484:
        /* <DEDUP_REMOVED lines=23> */
.L_x_9491:
        /* <DEDUP_REMOVED lines=13> */
.L_x_9493:
[----:B------:R-:W-:Y:S05]  /*2d40*/  BSYNC.RECONVERGENT B2 ;  /* 0x0000000000027941 */ /* 0x000fea0003800200 */
.L_x_9492:
        /* <DEDUP_REMOVED lines=59> */
.L_x_9490:
[----:B------:R-:W-:Y:S05]  /*3100*/  BSYNC.RECONVERGENT B1 ;  /* 0x0000000000017941 */ /* 0x000fea0003800200 */
.L_x_9489:
        /* <DEDUP_REMOVED lines=24> */
.L_x_9496:
        /* <DEDUP_REMOVED lines=13> */
.L_x_9498:
[----:B------:R-:W-:Y:S05]  /*3360*/  BSYNC.RECONVERGENT B2 ;  /* 0x0000000000027941 */ /* 0x000fea0003800200 */
.L_x_9497:
        /* <DEDUP_REMOVED lines=53> */
[----:B------:R-:W-:-:S03]  /*36c0*/  MOV R134, R110 ;  /* 0x0000006e00867202 */ /* 0x000fc60000000f00 */
[----:B------:R-:W-:Y:S01]  /*36d0*/  HFMA2 R110, -RZ, RZ, 0, 0 ;  /* 0x00000000ff6e7431 */ /* 0x000fe200000001ff */
[----:B------:R-:W-:Y:S02]  /*36e0*/  LOP3.LUT R3, R144, UR5, R111, 0x96, !PT ;  /* 0x0000000590037c12 */ /* 0x000fe4000f8e966f */
[----:B------:R-:W-:Y:S01]  /*36f0*/  LOP3.LUT R4, R2, UR20, R109, 0x96, !PT ;  /* 0x0000001402047c12 */ /* 0x000fe2000f8e966d */
[----:B------:R-:W-:Y:S02]  /*3700*/  IMAD.MOV.U32 R2, RZ, RZ, R148 ;  /* 0x000000ffff027224 */ /* 0x000fe400078e0094 */
[----:B------:R-:W-:-:S07]  /*3710*/  IMAD.MOV.U32 R148, RZ, RZ, R108 ;  /* 0x000000ffff947224 */ /* 0x000fce00078e006c */
.L_x_9495:
[----:B------:R-:W-:Y:S05]  /*3720*/  BSYNC.RECONVERGENT B1 ;  /* 0x0000000000017941 */ /* 0x000fea0003800200 */
.L_x_9494:
[----:B------:R-:W-:Y:S01]  /*3730*/  I2FP.F32.U32 R2, R2 ;  /* 0x0000000200027245 */ /* 0x000fe20000201000 */
[----:B------:R-:W-:Y:S01]  /*3740*/  IMAD.U32 R82, R82, 0x10000, RZ ;  /* 0x0001000052527824 */ /* 0x000fe200078e00ff */
[----:B------:R-:W-:Y:S01]  /*3750*/  ISETP.NE.AND P5, PT, R110, 0x1, PT ;  /* 0x000000016e00780c */ /* 0x000fe20003fa5270 */
[----:B------:R-:W-:Y:S01]  /*3760*/  BSSY.RECONVERGENT B1, `(.L_x_9499) ;  /* 0x000005d000017945 */ /* 0x000fe20003800200 */
[----:B------:R-:W-:Y:S01]  /*3770*/  MOV R108, 0x2 ;  /* 0x00000002006c7802 */ /* 0x000fe20000000f00 */
[----:B------:R-:W-:Y:S01]  /*3780*/  FFMA.FTZ R2, R2, R143, 1.1641532182693481445e-10 ;  /* 0x2f00000002027423 */ /* 0x000fe2000001008f */
[----:B------:R-:W-:Y:S01]  /*3790*/  FMUL.FTZ R81, R82, UR4 ;  /* 0x0000000452517c20 */ /* 0x000fe20008410000 */
[----:B------:R-:W-:Y:S02]  /*37a0*/  IMAD.U32 R82, R127, 0x10000, RZ ;  /* 0x000100007f527824 */ /* 0x000fe400078e00ff */
[----:B------:R-:W-:Y:S02]  /*37b0*/  IMAD.MOV.U32 R109, RZ, RZ, R134 ;  /* 0x000000ffff6d7224 */ /* 0x000fe400078e0086 */
[----:B------:R-:W-:Y:S01]  /*37c0*/  FMUL.FTZ R81, R81, R132 ;  /* 0x0000008451517220 */ /* 0x000fe20000410000 */
[----:B------:R-:W-:-:S04]  /*37d0*/  FSETP.GTU.FTZ.AND P4, PT, R2, R141, PT ;  /* 0x0000008d0200720b */ /* 0x000fc80003f9c000 */
        /* <DEDUP_REMOVED lines=12> */
.L_x_9501:
        /* <DEDUP_REMOVED lines=13> */
.L_x_9503:
[----:B------:R-:W-:Y:S05]  /*3970*/  BSYNC.RECONVERGENT B2 ;  /* 0x0000000000027941 */ /* 0x000fea0003800200 */
.L_x_9502:
        /* <DEDUP_REMOVED lines=59> */
.L_x_9500:
[----:B------:R-:W-:Y:S05]  /*3d30*/  BSYNC.RECONVERGENT B1 ;  /* 0x0000000000017941 */ /* 0x000fea0003800200 */
.L_x_9499:
[----:B------:R-:W-:Y:S01]  /*3d40*/  I2FP.F32.U32 R2, R109 ;  /* 0x0000006d00027245 */ /* 0x000fe20000201000 */
[C---:B------:R-:W-:Y:S01]  /*3d50*/  IMAD.U32 R82, R83.reuse, 0x10000, RZ ;  /* 0x0001000053527824 */ /* 0x040fe200078e00ff */
[----:B------:R-:W-:Y:S01]  /*3d60*/  ISETP.NE.AND P6, PT, R108, 0x1, PT ;  /* 0x000000016c00780c */ /* 0x000fe20003fc5270 */
[----:B------:R-:W-:Y:S01]  /*3d70*/  BSSY.RECONVERGENT B1, `(.L_x_9504) ;  /* 0x0000060000017945 */ /* 0x000fe20003800200 */
[----:B------:R-:W-:Y:S01]  /*3d80*/  PRMT R83, R83, 0x7632, R83 ;  /* 0x0000763253537816 */ /* 0x000fe20000000053 */
[----:B------:R-:W-:Y:S01]  /*3d90*/  FFMA.FTZ R2, R2, R143, 1.1641532182693481445e-10 ;  /* 0x2f00000002027423 */ /* 0x000fe2000001008f */
[----:B------:R-:W-:Y:S01]  /*3da0*/  FMUL.FTZ R109, R82, UR4 ;  /* 0x00000004526d7c20 */ /* 0x000fe20008410000 */
[----:B------:R-:W-:-:S03]  /*3db0*/  SHF.L.U32 R82, R31, 0x10, RZ ;  /* 0x000000101f527819 */ /* 0x000fc600000006ff */
        /* <DEDUP_REMOVED lines=16> */
.L_x_9506:
        /* <DEDUP_REMOVED lines=15> */
.L_x_9508:
[----:B------:R-:W-:Y:S05]  /*3fb0*/  BSYNC.RECONVERGENT B2 ;  /* 0x0000000000027941 */ /* 0x000fea0003800200 */
.L_x_9507:
        /* <DEDUP_REMOVED lines=59> */
.L_x_9505:
[----:B------:R-:W-:Y:S05]  /*4370*/  BSYNC.RECONVERGENT B1 ;  /* 0x0000000000017941 */ /* 0x000fea0003800200 */
.L_x_9504:
[----:B------:R-:W-:Y:S02]  /*4380*/  I2FP.F32.U32 R108, R109 ;  /* 0x0000006d006c7245 */ /* 0x000fe40000201000 */
[----:B------:R-:W-:-:S03]  /*4390*/  SHF.L.U32 R83, R83, 0x10, RZ ;  /* 0x0000001053537819 */ /* 0x000fc600000006ff */
[----:B------:R-:W-:Y:S02]  /*43a0*/  FFMA.FTZ R108, R108, R143, 1.1641532182693481445e-10 ;  /* 0x2f0000006c6c7423 */ /* 0x000fe4000001008f */
[----:B------:R-:W-:-:S03]  /*43b0*/  FMUL.FTZ R83, R83, UR4 ;  /* 0x0000000453537c20 */ /* 0x000fc60008410000 */
[----:B------:R-:W-:Y:S01]  /*43c0*/  FSETP.GTU.FTZ.AND P6, PT, R108, R141, PT ;  /* 0x0000008d6c00720b */ /* 0x000fe20003fdc000 */
[----:B------:R-:W-:-:S05]  /*43d0*/  FMUL.FTZ R83, R83, R132 ;  /* 0x0000008453537220 */ /* 0x000fca0000410000 */
[----:B------:R-:W-:Y:S01]  /*43e0*/  FSEL R108, R83, RZ, !P6 ;  /* 0x000000ff536c7208 */ /* 0x000fe20007000000 */
[----:B------:R-:W-:Y:S01]  /*43f0*/  IMAD.U32 R83, R126, 0x10000, RZ ;  /* 0x000100007e537824 */ /* 0x000fe200078e00ff */
[----:B------:R-:W-:-:S03]  /*4400*/  PLOP3.LUT P6, PT, P6, PT, PT, 0x8, 0x80 ;  /* 0x000000000080781c */ /* 0x000fc600037ce170 */
[----:B------:R-:W-:Y:S01]  /*4410*/  FFMA.FTZ R83, R108, R83, R75 ;  /* 0x000000536c537223 */ /* 0x000fe2000001004b */
[----:B------:R-:W-:Y:S09]  /*4420*/  BRA `(.L_x_9509) ;  /* 0x0000003000507947 */ /* 0x000ff20003800000 */
.L_x_9469:
        /* <DEDUP_REMOVED lines=16> */
.L_x_9512:
        /* <DEDUP_REMOVED lines=13> */
.L_x_9514:
[----:B------:R-:W-:Y:S05]  /*4600*/  BSYNC.RECONVERGENT B2 ;  /* 0x0000000000027941 */ /* 0x000fea0003800200 */
.L_x_9513:
        /* <DEDUP_REMOVED lines=58> */
.L_x_9511:
[----:B------:R-:W-:Y:S05]  /*49b0*/  BSYNC.RECONVERGENT B1 ;  /* 0x0000000000017941 */ /* 0x000fea0003800200 */
.L_x_9510:
        /* <DEDUP_REMOVED lines=10> */
[----:B------:R-:W-:-:S03]  /*4a60*/  PRMT R80, R80, 0x7632, R80 ;  /* 0x0000763250507816 */ /* 0x000fc60000000050 */
[----:B0-----:R-:W-:Y:S01]  /*4a70*/  FMUL.FTZ R76, R77, R132 ;  /* 0x000000844d4c7220 */ /* 0x001fe20000410000 */
[----:B------:R-:W-:Y:S01]  /*4a80*/  IMAD.U32 R77, R28, 0x10000, RZ ;  /* 0x000100001c4d7824 */ /* 0x000fe200078e00ff */
[----:B-1----:R-:W-:Y:S01]  /*4a90*/  FSETP.GTU.FTZ.AND P0, PT, R2, R141, PT ;  /* 0x0000008d0200720b */ /* 0x002fe20003f1c000 */
        /* <DEDUP_REMOVED lines=14> */
.L_x_9517:
        /* <DEDUP_REMOVED lines=13> */
.L_x_9519:
[----:B------:R-:W-:Y:S05]  /*4c50*/  BSYNC.RECONVERGENT B2 ;  /* 0x0000000000027941 */ /* 0x000fea0003800200 */
.L_x_9518:
        /* <DEDUP_REMOVED lines=59> */
.L_x_9516:
[----:B------:R-:W-:Y:S05]  /*5010*/  BSYNC.RECONVERGENT B1 ;  /* 0x0000000000017941 */ /* 0x000fea0003800200 */
.L_x_9515:
[----:B------:R-:W-:Y:S01]  /*5020*/  I2FP.F32.U32 R2, R2 ;  /* 0x0000000200027245 */ /* 0x000fe20000201000 */
[----:B------:R-:W-:Y:S01]  /*5030*/  IMAD.U32 R80, R80, 0x10000, RZ ;  /* 0x0001000050507824 */ /* 0x000fe200078e00ff */
[----:B------:R-:W-:Y:S01]  /*5040*/  ISETP.NE.AND P1, PT, R79, 0x1, PT ;  /* 0x000000014f00780c */ /* 0x000fe20003f25270 */
[----:B------:R-:W-:Y:S02]  /*5050*/  BSSY.RECONVERGENT B1, `(.L_x_9520) ;  /* 0x000005d000017945 */ /* 0x000fe40003800200 */
        /* <DEDUP_REMOVED lines=19> */
.L_x_9522:
        /* <DEDUP_REMOVED lines=13> */
.L_x_9524:
[----:B------:R-:W-:Y:S05]  /*5260*/  BSYNC.RECONVERGENT B2 ;  /* 0x0000000000027941 */ /* 0x000fea0003800200 */
.L_x_9523:
        /* <DEDUP_REMOVED lines=58> */
[----:B------:R-:W-:-:S07]  /*5610*/  IMAD.MOV.U32 R148, RZ, RZ, R78 ;  /* 0x000000ffff947224 */ /* 0x000fce00078e004e */
.L_x_9521:
[----:B------:R-:W-:Y:S05]  /*5620*/  BSYNC.RECONVERGENT B1 ;  /* 0x0000000000017941 */ /* 0x000fea0003800200 */
.L_x_9520:
        /* <DEDUP_REMOVED lines=8> */
[----:B------:R-:W-:Y:S01]  /*56b0*/  IMAD.U32 R79, R29, 0x10000, RZ ;  /* 0x000100001d4f7824 */ /* 0x000fe200078e00ff */
[----:B------:R-:W-:-:S03]  /*56c0*/  MOV R2, R134 ;  /* 0x0000008600027202 */ /* 0x000fc60000000f00 */
[----:B------:R-:W-:Y:S02]  /*56d0*/  FSEL R78, R78, RZ, !P1 ;  /* 0x000000ff4e4e7208 */ /* 0x000fe40004800000 */
[----:B------:R-:W-:-:S03]  /*56e0*/  PLOP3.LUT P1, PT, P1, PT, PT, 0x8, 0x80 ;  /* 0x000000000080781c */ /* 0x000fc60000f2e170 */
[----:B------:R-:W-:Y:S01]  /*56f0*/  FMUL.FTZ R78, R78, R79 ;  /* 0x0000004f4e4e7220 */ /* 0x000fe20000410000 */
[----:B------:R-:W-:Y:S01]  /*5700*/  PRMT R79, R81, 0x7632, R79 ;  /* 0x00007632514f7816 */ /* 0x000fe2000000004f */
[----:B------:R-:W-:Y:S01]  /*5710*/  IMAD.MOV.U32 R81, RZ, RZ, 0x2 ;  /* 0x00000002ff517424 */ /* 0x000fe200078e00ff */
        /* <DEDUP_REMOVED lines=9> */
.L_x_9527:
        /* <DEDUP_REMOVED lines=13> */
.L_x_9529:
[----:B------:R-:W-:Y:S05]  /*5880*/  BSYNC.RECONVERGENT B2 ;  /* 0x0000000000027941 */ /* 0x000fea0003800200 */
.L_x_9528:
        /* <DEDUP_REMOVED lines=59> */
.L_x_9526:
[----:B------:R-:W-:Y:S05]  /*5c40*/  BSYNC.RECONVERGENT B1 ;  /* 0x0000000000017941 */ /* 0x000fea0003800200 */
.L_x_9525:
        /* <DEDUP_REMOVED lines=23> */
.L_x_9532:
        /* <DEDUP_REMOVED lines=13> */
.L_x_9534:
[----:B------:R-:W-:Y:S05]  /*5e90*/  BSYNC.RECONVERGENT B2 ;  /* 0x0000000000027941 */ /* 0x000fea0003800200 */
.L_x_9533:
        /* <DEDUP_REMOVED lines=59> */
.L_x_9531:
[----:B------:R-:W-:Y:S05]  /*6250*/  BSYNC.RECONVERGENT B1 ;  /* 0x0000000000017941 */ /* 0x000fea0003800200 */
.L_x_9530:
[----:B------:R-:W-:Y:S01]  /*6260*/  I2FP.F32.U32 R2, R2 ;  /* 0x0000000200027245 */ /* 0x000fe20000201000 */
[----:B------:R-:W-:Y:S01]  /*6270*/  IMAD.U32 R80, R82, 0x10000, RZ ;  /* 0x0001000052507824 */ /* 0x000fe200078e00ff */
[----:B------:R-:W-:Y:S01]  /*6280*/  ISETP.NE.AND P4, PT, R108, 0x1, PT ;  /* 0x000000016c00780c */ /* 0x000fe20003f85270 */
[----:B------:R-:W-:Y:S01]  /*6290*/  BSSY.RECONVERGENT B1, `(.L_x_9535) ;  /* 0x000005e000017945 */ /* 0x000fe20003800200 */
[----:B------:R-:W-:Y:S01]  /*62a0*/  PRMT R82, R82, 0x7632, R82 ;  /* 0x0000763252527816 */ /* 0x000fe20000000052 */
[----:B------:R-:W-:Y:S01]  /*62b0*/  FFMA.FTZ R2, R2, R143, 1.1641532182693481445e-10 ;  /* 0x2f00000002027423 */ /* 0x000fe2000001008f */
[----:B------:R-:W-:Y:S01]  /*62c0*/  FMUL.FTZ R81, R80, UR4 ;  /* 0x0000000450517c20 */ /* 0x000fe20008410000 */
[----:B------:R-:W-:-:S03]  /*62d0*/  IMAD.MOV.U32 R109, RZ, RZ, 0x2 ;  /* 0x00000002ff6d7424 */ /* 0x000fc600078e00ff */
[----:B------:R-:W-:Y:S01]  /*62e0*/  FMUL.FTZ R80, R81, R132 ;  /* 0x0000008451507220 */ /* 0x000fe20000410000 */
[----:B------:R-:W-:Y:S01]  /*62f0*/  FSETP.GTU.FTZ.AND P3, PT, R2, R141, PT ;  /* 0x0000008d0200720b */ /* 0x000fe20003f7c000 */
[----:B------:R-:W-:Y:S01]  /*6300*/  IMAD.MOV.U32 R2, RZ, RZ, R134 ;  /* 0x000000ffff027224 */ /* 0x000fe200078e0086 */
[----:B------:R-:W-:Y:S02]  /*6310*/  SHF.L.U32 R81, R30, 0x10, RZ ;  /* 0x000000101e517819 */ /* 0x000fe400000006ff */
        /* <DEDUP_REMOVED lines=12> */
.L_x_9537:
        /* <DEDUP_REMOVED lines=13> */
.L_x_9539:
[----:B------:R-:W-:Y:S05]  /*64b0*/  BSYNC.RECONVERGENT B2 ;  /* 0x0000000000027941 */ /* 0x000fea0003800200 */
.L_x_9538:
        /* <DEDUP_REMOVED lines=59> */
.L_x_9536:
[----:B------:R-:W-:Y:S05]  /*6870*/  BSYNC.RECONVERGENT B1 ;  /* 0x0000000000017941 */ /* 0x000fea0003800200 */
.L_x_9535:
        /* <DEDUP_REMOVED lines=23> */
.L_x_9542:
        /* <DEDUP_REMOVED lines=13> */
.L_x_9544:
[----:B------:R-:W-:Y:S05]  /*6ac0*/  BSYNC.RECONVERGENT B2 ;  /* 0x0000000000027941 */ /* 0x000fea0003800200 */
.L_x_9543:
        /* <DEDUP_REMOVED lines=59> */
.L_x_9541:
[----:B------:R-:W-:Y:S05]  /*6e80*/  BSYNC.RECONVERGENT B1 ;  /* 0x0000000000017941 */ /* 0x000fea0003800200 */
.L_x_9540:
[----:B------:R-:W-:Y:S01]  /*6e90*/  I2FP.F32.U32 R2, R2 ;  /* 0x0000000200027245 */ /* 0x000fe20000201000 */
[----:B------:R-:W-:Y:S01]  /*6ea0*/  IMAD.U32 R82, R83, 0x10000, RZ ;  /* 0x0001000053527824 */ /* 0x000fe200078e00ff */
[----:B------:R-:W-:Y:S01]  /*6eb0*/  ISETP.NE.AND P6, PT, R108, 0x1, PT ;  /* 0x000000016c00780c */ /* 0x000fe20003fc5270 */
[----:B------:R-:W-:Y:S01]  /*6ec0*/  IMAD.U32 R111, R31, 0x10000, RZ ;  /* 0x000100001f6f7824 */ /* 0x000fe200078e00ff */
[----:B------:R-:W-:Y:S01]  /*6ed0*/  BSSY.RECONVERGENT B1, `(.L_x_9545) ;  /* 0x000005f000017945 */ /* 0x000fe20003800200 */
[----:B------:R-:W-:Y:S01]  /*6ee0*/  FFMA.FTZ R2, R2, R143, 1.1641532182693481445e-10 ;  /* 0x2f00000002027423 */ /* 0x000fe2000001008f */
[----:B------:R-:W-:Y:S01]  /*6ef0*/  FMUL.FTZ R109, R82, UR4 ;  /* 0x00000004526d7c20 */ /* 0x000fe20008410000 */
[----:B------:R-:W-:-:S03]  /*6f00*/  PRMT R83, R83, 0x7632, R83 ;  /* 0x0000763253537816 */ /* 0x000fc60000000053 */
[----:B------:R-:W-:Y:S01]  /*6f10*/  FMUL.FTZ R82, R109, R132 ;  /* 0x000000846d527220 */ /* 0x000fe20000410000 */
[----:B------:R-:W-:Y:S01]  /*6f20*/  FSETP.GTU.FTZ.AND P5, PT, R2, R141, PT ;  /* 0x0000008d0200720b */ /* 0x000fe20003fbc000 */
[----:B------:R-:W-:Y:S01]  /*6f30*/  IMAD.MOV.U32 R109, RZ, RZ, R134 ;  /* 0x000000ffff6d7224 */ /* 0x000fe200078e0086 */
[----:B------:R-:W-:Y:S02]  /*6f40*/  MOV R2, 0x2 ;  /* 0x0000000200027802 */ /* 0x000fe40000000f00 */
        /* <DEDUP_REMOVED lines=12> */
.L_x_9547:
        /* <DEDUP_REMOVED lines=15> */
.L_x_9549:
[----:B------:R-:W-:Y:S05]  /*7100*/  BSYNC.RECONVERGENT B2 ;  /* 0x0000000000027941 */ /* 0x000fea0003800200 */
.L_x_9548:
        /* <DEDUP_REMOVED lines=59> */
.L_x_9546:
[----:B------:R-:W-:Y:S05]  /*74c0*/  BSYNC.RECONVERGENT B1 ;  /* 0x0000000000017941 */ /* 0x000fea0003800200 */
.L_x_9545:
[----:B------:R-:W-:Y:S01]  /*74d0*/  I2FP.F32.U32 R108, R109 ;  /* 0x0000006d006c7245 */ /* 0x000fe20000201000 */
[----:B------:R-:W-:-:S04]  /*74e0*/  IMAD.U32 R83, R83, 0x10000, RZ ;  /* 0x0001000053537824 */ /* 0x000fc800078e00ff */
[----:B------:R-:W-:Y:S01]  /*74f0*/  FFMA.FTZ R108, R108, R143, 1.1641532182693481445e-10 ;  /* 0x2f0000006c6c7423 */ /* 0x000fe2000001008f */
[----:B------:R-:W-:-:S04]  /*7500*/  FMUL.FTZ R83, R83, UR4 ;  /* 0x0000000453537c20 */ /* 0x000fc80008410000 */
[----:B------:R-:W-:Y:S01]  /*7510*/  FMUL.FTZ R83, R83, R132 ;  /* 0x0000008453537220 */ /* 0x000fe20000410000 */
[----:B------:R-:W-:Y:S02]  /*7520*/  FSETP.GTU.FTZ.AND P6, PT, R108, R141, PT ;  /* 0x0000008d6c00720b */ /* 0x000fe40003fdc000 */
[----:B------:R-:W-:Y:S02]  /*7530*/  SHF.L.U32 R108, R126, 0x10, RZ ;  /* 0x000000107e6c7819 */ /* 0x000fe400000006ff */
[----:B------:R-:W-:Y:S02]  /*7540*/  FSEL R83, R83, RZ, !P6 ;  /* 0x000000ff53537208 */ /* 0x000fe40007000000 */
[----:B------:R-:W-:-:S03]  /*7550*/  PLOP3.LUT P6, PT, P6, PT, PT, 0x8, 0x80 ;  /* 0x000000000080781c */ /* 0x000fc600037ce170 */
[----:B------:R-:W-:-:S10]  /*7560*/  FMUL.FTZ R83, R83, R108 ;  /* 0x0000006c53537220 */ /* 0x000fd40000410000 */
.L_x_9509:
[----:B------:R-:W0:Y:S01]  /*7570*/  LDC.64 R144, c[0x0][0x3a8] ;  /* 0x0000ea00ff907b82 */ /* 0x000e220000000a00 */
[----:B------:R-:W-:Y:S02]  /*7580*/  SEL R143, RZ, 0x1000000, !P6 ;  /* 0x01000000ff8f7807 */ /* 0x000fe40007000000 */
[----:B------:R-:W-:Y:S02]  /*7590*/  SEL R141, RZ, 0x10000, !P5 ;  /* 0x00010000ff8d7807 */ /* 0x000fe40006800000 */
[----:B------:R-:W-:Y:S02]  /*75a0*/  SEL R150, RZ, 0x100, !P4 ;  /* 0x00000100ff967807 */ /* 0x000fe40006000000 */
[----:B------:R-:W-:Y:S01]  /*75b0*/  SEL R132, RZ, 0x1000000, !P2 ;  /* 0x01000000ff847807 */ /* 0x000fe20005000000 */
[----:B------:R-:W1:Y:S01]  /*75c0*/  LDC.64 R108, c[0x0][0x3b0] ;  /* 0x0000ec00ff6c7b82 */ /* 0x000e620000000a00 */
[----:B------:R-:W-:Y:S02]  /*75d0*/  SEL R111, RZ, 0x10000, !P1 ;  /* 0x00010000ff6f7807 */ /* 0x000fe40004800000 */
[----:B------:R-:W-:-:S02]  /*75e0*/  SEL R110, RZ, 0x100, !P0 ;  /* 0x00000100ff6e7807 */ /* 0x000fc40004000000 */
[----:B------:R-:W-:Y:S01]  /*75f0*/  ISETP.NE.AND P6, PT, R147, RZ, PT ;  /* 0x000000ff9300720c */ /* 0x000fe20003fc5270 */
[----:B------:R-:W-:Y:S01]  /*7600*/  VIADD R147, R140, 0x80 ;  /* 0x000000808c937836 */ /* 0x000fe20000000000 */
[----:B------:R-:W-:Y:S02]  /*7610*/  LOP3.LUT R150, R150, R143, R141, 0xfe, !PT ;  /* 0x0000008f96967212 */ /* 0x000fe400078efe8d */
[----:B------:R-:W-:Y:S01]  /*7620*/  LOP3.LUT R110, R110, R132, R111, 0xfe, !PT ;  /* 0x000000846e6e7212 */ /* 0x000fe200078efe6f */
[----:B------:R-:W-:Y:S01]  /*7630*/  IMAD.MOV.U32 R132, RZ, RZ, R148 ;  /* 0x000000ffff847224 */ /* 0x000fe200078e0094 */
[----:B------:R-:W-:Y:S02]  /*7640*/  SEL R111, RZ, 0x1, !P3 ;  /* 0x00000001ff6f7807 */ /* 0x000fe40005800000 */
[----:B------:R-:W-:Y:S02]  /*7650*/  SEL R141, RZ, 0x1, !P6 ;  /* 0x00000001ff8d7807 */ /* 0x000fe40007000000 */
[----:B------:R-:W-:Y:S01]  /*7660*/  LOP3.LUT R111, R150, R111, RZ, 0xfc, !PT ;  /* 0x0000006f966f7212 */ /* 0x000fe200078efcff */
[----:B0-----:R-:W-:Y:S01]  /*7670*/  IMAD.WIDE.U32 R144, R140, 0x20, R144 ;  /* 0x000000208c907825 */ /* 0x001fe200078e0090 */
[----:B------:R-:W-:-:S04]  /*7680*/  LOP3.LUT R110, R110, R141, RZ, 0xfc, !PT ;  /* 0x0000008d6e6e7212 */ /* 0x000fc800078efcff */
[----:B------:R0:W-:Y:S01]  /*7690*/  STG.E.128 desc[UR6][R144.64], R76 ;  /* 0x0000004c90007986 */ /* 0x0001e2000c101d06 */
[----:B-1----:R-:W-:-:S03]  /*76a0*/  IMAD.WIDE.U32 R108, R140, 0x8, R108 ;  /* 0x000000088c6c7825 */ /* 0x002fc600078e006c */
[----:B------:R0:W-:Y:S04]  /*76b0*/  STG.E.128 desc[UR6][R144.64+0x10], R80 ;  /* 0x0000105090007986 */ /* 0x0001e8000c101d06 */
[----:B------:R0:W-:Y:S02]  /*76c0*/  STG.E.64 desc[UR6][R108.64], R110 ;  /* 0x0000006e6c007986 */ /* 0x0001e4000c101b06 */
.L_x_9468:
[----:B------:R-:W-:Y:S05]  /*76d0*/  BSYNC.RECONVERGENT B0 ;  /* 0x0000000000007941 */ /* 0x000fea0003800200 */
.L_x_9467:
[----:B------:R-:W-:Y:S01]  /*76e0*/  ISETP.GE.U32.AND P0, PT, R0, 0x100, PT ;  /* 0x000001000000780c */ /* 0x000fe20003f06070 */
[----:B------:R-:W-:Y:S03]  /*76f0*/  BSSY.RECONVERGENT B0, `(.L_x_9550) ;  /* 0x000064c000007945 */ /* 0x000fe60003800200 */
[----:B------:R-:W-:-:S09]  /*7700*/  P2R R143, PR, RZ, 0x1 ;  /* 0x00000001ff8f7803 */ /* 0x000fd20000000000 */
        /* <DEDUP_REMOVED lines=11> */
[----:B------:R-:W-:Y:S01]  /*77c0*/  ISETP.NE.AND P0, PT, R2, 0x1, PT ;  /* 0x000000010200780c */ /* 0x000fe20003f05270 */
[----:B------:R-:W-:Y:S01]  /*77d0*/  BSSY.RECONVERGENT B1, `(.L_x_9553) ;  /* 0x0000057000017945 */ /* 0x000fe20003800200 */
[----:B------:R-:W-:Y:S02]  /*77e0*/  HFMA2 R86, -RZ, RZ, 0, 1.1920928955078125e-07 ;  /* 0x00000002ff567431 */ /* 0x000fe400000001ff */
[----:B-1----:R-:W-:Y:S02]  /*77f0*/  IMAD.MOV.U32 R84, RZ, RZ, R134 ;  /* 0x000000ffff547224 */ /* 0x002fe400078e0086 */
        /* <DEDUP_REMOVED lines=12> */
.L_x_9555:
        /* <DEDUP_REMOVED lines=13> */
.L_x_9557:
[----:B------:R-:W-:Y:S05]  /*7990*/  BSYNC.RECONVERGENT B2 ;  /* 0x0000000000027941 */ /* 0x000fea0003800200 */
.L_x_9556:
[----:B------:R-:W-:Y:S01]  /*79a0*/  IMAD.WIDE.U32 R2, R139, -0x326172a9, RZ ;  /* 0xcd9e8d578b027825 */ /* 0x000fe200078e00ff */
[----:B------:R-:W-:Y:S01]  /*79b0*/  LOP3.LUT R84, R130, UR9, R87, 0x96, !PT ;  /* 0x0000000982547c12 */ /* 0x000fe2000f8e9657 */
[----:B------:R-:W-:Y:S02]  /*79c0*/  UIADD3 UR5, UPT, UPT, UR8, -0x61c88647, URZ ;  /* 0x9e3779b908057890 */ /* 0x000fe4000fffe0ff */
[----:B------:R-:W-:Y:S01]  /*79d0*/  UIADD3 UR20, UPT, UPT, UR9, -0x4498517b, URZ ;  /* 0xbb67ae8509147890 */ /* 0x000fe2000fffe0ff */
[----:B0-----:R-:W-:Y:S01]  /*79e0*/  LOP3.LUT R108, R137, UR8, R3, 0x96, !PT ;  /* 0x00000008896c7c12 */ /* 0x001fe2000f8e9603 */
        /* <DEDUP_REMOVED lines=53> */
.L_x_9554:
[----:B------:R-:W-:Y:S05]  /*7d40*/  BSYNC.RECONVERGENT B1 ;  /* 0x0000000000017941 */ /* 0x000fea0003800200 */
.L_x_9553:
[----:B------:R-:W1:Y:S01]  /*7d50*/  LDC R132, c[0x0][0x408] ;  /* 0x00010200ff847b82 */ /* 0x000e620000000800 */
[----:B------:R-:W-:Y:S01]  /*7d60*/  I2FP.F32.U32 R2, R84 ;  /* 0x0000005400027245 */ /* 0x000fe20000201000 */
[----:B------:R-:W-:Y:S01]  /*7d70*/  IMAD.MOV.U32 R149, RZ, RZ, 0x2f800000 ;  /* 0x2f800000ff957424 */ /* 0x000fe200078e00ff */
[----:B------:R-:W-:Y:S01]  /*7d80*/  ISETP.NE.AND P1, PT, R86, 0x1, PT ;  /* 0x000000015600780c */ /* 0x000fe20003f25270 */
[----:B-----5:R-:W-:Y:S01]  /*7d90*/  IMAD.U32 R84, R88, 0x10000, RZ ;  /* 0x0001000058547824 */ /* 0x020fe200078e00ff */
[----:B------:R-:W-:Y:S01]  /*7da0*/  BSSY.RECONVERGENT B1, `(.L_x_9558) ;  /* 0x0000060000017945 */ /* 0x000fe20003800200 */
[----:B------:R-:W-:Y:S01]  /*7db0*/  FFMA.FTZ R2, R2, R149, 1.1641532182693481445e-10 ;  /* 0x2f00000002027423 */ /* 0x000fe20000010095 */
[----:B------:R-:W-:Y:S01]  /*7dc0*/  PRMT R88, R88, 0x7632, R88 ;  /* 0x0000763258587816 */ /* 0x000fe20000000058 */
[----:B------:R-:W2:Y:S01]  /*7dd0*/  LDC R141, c[0x0][0x404] ;  /* 0x00010100ff8d7b82 */ /* 0x000ea20000000800 */
[----:B------:R-:W-:Y:S01]  /*7de0*/  FMUL.FTZ R85, R84, UR4 ;  /* 0x0000000454557c20 */ /* 0x000fe20008410000 */
[----:B------:R-:W-:Y:S01]  /*7df0*/  SHF.L.U32 R84, R40, 0x10, RZ ;  /* 0x0000001028547819 */ /* 0x000fe200000006ff */
[----:B------:R-:W-:-:S02]  /*7e00*/  IMAD.MOV.U32 R87, RZ, RZ, 0x2 ;  /* 0x00000002ff577424 */ /* 0x000fc400078e00ff */
[----:B-1----:R-:W-:Y:S01]  /*7e10*/  FMUL.FTZ R85, R85, R132 ;  /* 0x0000008455557220 */ /* 0x002fe20000410000 */
[----:B--2---:R-:W-:Y:S01]  /*7e20*/  FSETP.GTU.FTZ.AND P0, PT, R2, R141, PT ;  /* 0x0000008d0200720b */ /* 0x004fe20003f1c000 */
        /* <DEDUP_REMOVED lines=14> */
.L_x_9560:
[----:B------:R-:W-:Y:S01]  /*7f10*/  VIADD R138, R138, 0x1 ;  /* 0x000000018a8a7836 */ /* 0x000fe20000000000 */
[----:B------:R-:W-:Y:S03]  /*7f20*/  BSSY.RECONVERGENT B2, `(.L_x_9561) ;  /* 0x000000c000027945 */ /* 0x000fe60003800200 */
        /* <DEDUP_REMOVED lines=11> */
.L_x_9562:
[----:B------:R-:W-:Y:S05]  /*7fe0*/  BSYNC.RECONVERGENT B2 ;  /* 0x0000000000027941 */ /* 0x000fea0003800200 */
.L_x_9561:
        /* <DEDUP_REMOVED lines=59> */
.L_x_9559:
[----:B------:R-:W-:Y:S05]  /*83a0*/  BSYNC.RECONVERGENT B1 ;  /* 0x0000000000017941 */ /* 0x000fea0003800200 */
.L_x_9558:
        /* <DEDUP_REMOVED lines=23> */
.L_x_9565:
[----:B------:R-:W-:Y:S01]  /*8520*/  VIADD R138, R138, 0x1 ;  /* 0x000000018a8a7836 */ /* 0x000fe20000000000 */
[----:B------:R-:W-:Y:S03]  /*8530*/  BSSY.RECONVERGENT B2, `(.L_x_9566) ;  /* 0x000000c000027945 */ /* 0x000fe60003800200 */
[C---:B0-----:R-:W-:Y:S01]  /*8540*/  IMAD.WIDE.U32 R110, R138.reuse, -0x2daee0ad, RZ ;  /* 0xd2511f538a6e7825 */ /* 0x041fe200078e00ff */
        /* <DEDUP_REMOVED lines=10> */
.L_x_9567:
[----:B------:R-:W-:Y:S05]  /*85f0*/  BSYNC.RECONVERGENT B2 ;  /* 0x0000000000027941 */ /* 0x000fea0003800200 */
.L_x_9566:
        /* <DEDUP_REMOVED lines=59> */
.L_x_9564:
[----:B------:R-:W-:Y:S05]  /*89b0*/  BSYNC.RECONVERGENT B1 ;  /* 0x0000000000017941 */ /* 0x000fea0003800200 */
.L_x_9563:
        /* <DEDUP_REMOVED lines=24> */
.L_x_9570:
[----:B------:R-:W-:Y:S01]  /*8b40*/  IADD3 R138, PT, PT, R138, 0x1, RZ ;  /* 0x000000018a8a7810 */ /* 0x000fe20007ffe0ff */
[----:B------:R-:W-:Y:S03]  /*8b50*/  BSSY.RECONVERGENT B2, `(.L_x_9571) ;  /* 0x000000c000027945 */ /* 0x000fe60003800200 */
[C---:B------:R-:W-:Y:S01]  /*8b60*/  ISETP.NE.AND P2, PT, R138.reuse, RZ, PT ;  /* 0x000000ff8a00720c */ /* 0x040fe20003f45270 */
[----:B0-----:R-:W-:-:S12]  /*8b70*/  IMAD.WIDE.U32 R110, R138, -0x2daee0ad, RZ ;  /* 0xd2511f538a6e7825 */ /* 0x001fd800078e00ff */
        /* <DEDUP_REMOVED lines=9> */
.L_x_9572:
[----:B------:R-:W-:Y:S05]  /*8c10*/  BSYNC.RECONVERGENT B2 ;  /* 0x0000000000027941 */ /* 0x000fea0003800200 */
.L_x_9571:
        /* <DEDUP_REMOVED lines=59> */
.L_x_9569:
[----:B------:R-:W-:Y:S05]  /*8fd0*/  BSYNC.RECONVERGENT B1 ;  /* 0x0000000000017941 */ /* 0x000fea0003800200 */
.L_x_9568:
[----:B------:R-:W-:Y:S01]  /*8fe0*/  I2FP.F32.U32 R2, R2 ;  /* 0x0000000200027245 */ /* 0x000fe20000201000 */
[----:B------:R-:W-:Y:S01]  /*8ff0*/  IMAD.U32 R87, R87, 0x10000, RZ ;  /* 0x0001000057577824 */ /* 0x000fe200078e00ff */
[----:B------:R-:W-:Y:S01]  /*9000*/  ISETP.NE.AND P3, PT, R89, 0x1, PT ;  /* 0x000000015900780c */ /* 0x000fe20003f65270 */
[----:B------:R-:W-:Y:S01]  /*9010*/  BSSY.RECONVERGENT B1, `(.L_x_9573) ;  /* 0x000005d000017945 */ /* 0x000fe20003800200 */
[----:B------:R-:W-:Y:S01]  /*9020*/  SHF.L.U32 R88, R123, 0x10, RZ ;  /* 0x000000107b587819 */ /* 0x000fe200000006ff */
[----:B------:R-:W-:Y:S01]  /*9030*/  FFMA.FTZ R2, R2, R149, 1.1641532182693481445e-10 ;  /* 0x2f00000002027423 */ /* 0x000fe20000010095 */
[----:B------:R-:W-:Y:S01]  /*9040*/  FMUL.FTZ R87, R87, UR4 ;  /* 0x0000000457577c20 */ /* 0x000fe20008410000 */
[----:B0-----:R-:W-:-:S03]  /*9050*/  IMAD.MOV.U32 R108, RZ, RZ, 0x2 ;  /* 0x00000002ff6c7424 */ /* 0x001fc600078e00ff */
        /* <DEDUP_REMOVED lines=15> */
.L_x_9575:
        /* <DEDUP_REMOVED lines=13> */
.L_x_9577:
[----:B------:R-:W-:Y:S05]  /*9220*/  BSYNC.RECONVERGENT B2 ;  /* 0x0000000000027941 */ /* 0x000fea0003800200 */
.L_x_9576:
        /* <DEDUP_REMOVED lines=59> */
.L_x_9574:
[----:B------:R-:W-:Y:S05]  /*95e0*/  BSYNC.RECONVERGENT B1 ;  /* 0x0000000000017941 */ /* 0x000fea0003800200 */
.L_x_9573:
        /* <DEDUP_REMOVED lines=24> */
.L_x_9580:
        /* <DEDUP_REMOVED lines=13> */
.L_x_9582:
[----:B------:R-:W-:Y:S05]  /*9840*/  BSYNC.RECONVERGENT B2 ;  /* 0x0000000000027941 */ /* 0x000fea0003800200 */
.L_x_9581:
        /* <DEDUP_REMOVED lines=59> */
.L_x_9579:
[----:B------:R-:W-:Y:S05]  /*9c00*/  BSYNC.RECONVERGENT B1 ;  /* 0x0000000000017941 */ /* 0x000fea0003800200 */
.L_x_9578:
        /* <DEDUP_REMOVED lines=23> */
.L_x_9585:
        /* <DEDUP_REMOVED lines=13> */
.L_x_9587:
[----:B------:R-:W-:Y:S05]  /*9e50*/  BSYNC.RECONVERGENT B2 ;  /* 0x0000000000027941 */ /* 0x000fea0003800200 */
.L_x_9586:
        /* <DEDUP_REMOVED lines=59> */
.L_x_9584:
[----:B------:R-:W-:Y:S05]  /*a210*/  BSYNC.RECONVERGENT B1 ;  /* 0x0000000000017941 */ /* 0x000fea0003800200 */
.L_x_9583:
        /* <DEDUP_REMOVED lines=24> */
.L_x_9590:
        /* <DEDUP_REMOVED lines=15> */
.L_x_9592:
[----:B------:R-:W-:Y:S05]  /*a490*/  BSYNC.RECONVERGENT B2 ;  /* 0x0000000000027941 */ /* 0x000fea0003800200 */
.L_x_9591:
        /* <DEDUP_REMOVED lines=59> */
.L_x_9589:
[----:B------:R-:W-:Y:S05]  /*a850*/  BSYNC.RECONVERGENT B1 ;  /* 0x0000000000017941 */ /* 0x000fea0003800200 */
.L_x_9588:
        /* <DEDUP_REMOVED lines=11> */
.L_x_9552:
[----:B------:R-:W-:Y:S01]  /*a910*/  ISETP.NE.AND P0, PT, R2, 0x1, PT ;  /* 0x000000010200780c */ /* 0x000fe20003f05270 */
[----:B------:R-:W-:Y:S01]  /*a920*/  BSSY.RECONVERGENT B1, `(.L_x_9594) ;  /* 0x0000057000017945 */ /* 0x000fe20003800200 */
[----:B------:R-:W-:Y:S01]  /*a930*/  IMAD.MOV.U32 R86, RZ, RZ, 0x2 ;  /* 0x00000002ff567424 */ /* 0x000fe200078e00ff */
[----:B-1----:R-:W-:Y:S01]  /*a940*/  MOV R84, R134 ;  /* 0x0000008600547202 */ /* 0x002fe20000000f00 */
        /* <DEDUP_REMOVED lines=12> */
.L_x_9596:
        /* <DEDUP_REMOVED lines=13> */
.L_x_9598:
[----:B------:R-:W-:Y:S05]  /*aae0*/  BSYNC.RECONVERGENT B2 ;  /* 0x0000000000027941 */ /* 0x000fea0003800200 */
.L_x_9597:
        /* <DEDUP_REMOVED lines=58> */
.L_x_9595:
[----:B------:R-:W-:Y:S05]  /*ae90*/  BSYNC.RECONVERGENT B1 ;  /* 0x0000000000017941 */ /* 0x000fea0003800200 */
.L_x_9594:
[----:B------:R-:W1:Y:S01]  /*aea0*/  LDC R132, c[0x0][0x408] ;  /* 0x00010200ff847b82 */ /* 0x000e620000000800 */
[----:B------:R-:W-:Y:S01]  /*aeb0*/  I2FP.F32.U32 R2, R84 ;  /* 0x0000005400027245 */ /* 0x000fe20000201000 */
[----:B------:R-:W-:Y:S02]  /*aec0*/  HFMA2 R149, -RZ, RZ, 0.1171875, 0 ;  /* 0x2f800000ff957431 */ /* 0x000fe400000001ff */
[----:B-----5:R-:W-:Y:S01]  /*aed0*/  IMAD.U32 R84, R88, 0x10000, RZ ;  /* 0x0001000058547824 */ /* 0x020fe200078e00ff */
[----:B------:R-:W-:Y:S01]  /*aee0*/  ISETP.NE.AND P1, PT, R86, 0x1, PT ;  /* 0x000000015600780c */ /* 0x000fe20003f25270 */
[----:B------:R-:W-:Y:S01]  /*aef0*/  BSSY.RECONVERGENT B1, `(.L_x_9599) ;  /* 0x0000060000017945 */ /* 0x000fe20003800200 */
[----:B------:R-:W-:Y:S02]  /*af00*/  HFMA2 R87, -RZ, RZ, 0, 1.1920928955078125e-07 ;  /* 0x00000002ff577431 */ /* 0x000fe400000001ff */
[----:B------:R-:W-:Y:S01]  /*af10*/  FFMA.FTZ R2, R2, R149, 1.1641532182693481445e-10 ;  /* 0x2f00000002027423 */ /* 0x000fe20000010095 */
[----:B------:R-:W2:Y:S01]  /*af20*/  LDC R141, c[0x0][0x404] ;  /* 0x00010100ff8d7b82 */ /* 0x000ea20000000800 */
[----:B------:R-:W-:Y:S01]  /*af30*/  FMUL.FTZ R85, R84, UR4 ;  /* 0x0000000454557c20 */ /* 0x000fe20008410000 */
[----:B------:R-:W-:-:S03]  /*af40*/  PRMT R88, R88, 0x7632, R88 ;  /* 0x0000763258587816 */ /* 0x000fc60000000058 */
[----:B-1----:R-:W-:Y:S01]  /*af50*/  FMUL.FTZ R84, R85, R132 ;  /* 0x0000008455547220 */ /* 0x002fe20000410000 */
[----:B------:R-:W-:Y:S01]  /*af60*/  IMAD.U32 R85, R40, 0x10000, RZ ;  /* 0x0001000028557824 */ /* 0x000fe200078e00ff */
[----:B--2---:R-:W-:Y:S01]  /*af70*/  FSETP.GTU.FTZ.AND P0, PT, R2, R141, PT ;  /* 0x0000008d0200720b */ /* 0x004fe20003f1c000 */
        /* <DEDUP_REMOVED lines=14> */
.L_x_9601:
        /* <DEDUP_REMOVED lines=13> */
.L_x_9603:
[----:B------:R-:W-:Y:S05]  /*b130*/  BSYNC.RECONVERGENT B2 ;  /* 0x0000000000027941 */ /* 0x000fea0003800200 */
.L_x_9602:
        /* <DEDUP_REMOVED lines=59> */
.L_x_9600:
[----:B------:R-:W-:Y:S05]  /*b4f0*/  BSYNC.RECONVERGENT B1 ;  /* 0x0000000000017941 */ /* 0x000fea0003800200 */
.L_x_9599:
        /* <DEDUP_REMOVED lines=23> */
.L_x_9606:
        /* <DEDUP_REMOVED lines=13> */
.L_x_9608:
[----:B------:R-:W-:Y:S05]  /*b740*/  BSYNC.RECONVERGENT B2 ;  /* 0x0000000000027941 */ /* 0x000fea0003800200 */
.L_x_9607:
        /* <DEDUP_REMOVED lines=59> */
.L_x_9605:
[----:B------:R-:W-:Y:S05]  /*bb00*/  BSYNC.RECONVERGENT B1 ;  /* 0x0000000000017941 */ /* 0x000fea0003800200 */
.L_x_9604:
        /* <DEDUP_REMOVED lines=24> */
.L_x_9611:
        /* <DEDUP_REMOVED lines=13> */
.L_x_9613:
[----:B------:R-:W-:Y:S05]  /*bd60*/  BSYNC.RECONVERGENT B2 ;  /* 0x0000000000027941 */ /* 0x000fea0003800200 */
.L_x_9612:
        /* <DEDUP_REMOVED lines=59> */
.L_x_9610:
[----:B------:R-:W-:Y:S05]  /*c120*/  BSYNC.RECONVERGENT B1 ;  /* 0x0000000000017941 */ /* 0x000fea0003800200 */
.L_x_9609:
[----:B------:R-:W-:Y:S01]  /*c130*/  I2FP.F32.U32 R2, R2 ;  /* 0x0000000200027245 */ /* 0x000fe20000201000 */
[----:B------:R-:W-:Y:S01]  /*c140*/  IMAD.U32 R87, R87, 0x10000, RZ ;  /* 0x0001000057577824 */ /* 0x000fe200078e00ff */
[----:B------:R-:W-:Y:S01]  /*c150*/  ISETP.NE.AND P3, PT, R89, 0x1, PT ;  /* 0x000000015900780c */ /* 0x000fe20003f65270 */
[----:B------:R-:W-:Y:S01]  /*c160*/  BSSY.RECONVERGENT B1, `(.L_x_9614) ;  /* 0x000005d000017945 */ /* 0x000fe20003800200 */
[----:B0-----:R-:W-:Y:S02]  /*c170*/  HFMA2 R108, -RZ, RZ, 0, 1.1920928955078125e-07 ;  /* 0x00000002ff6c7431 */ /* 0x001fe400000001ff */
        /* <DEDUP_REMOVED lines=18> */
.L_x_9616:
        /* <DEDUP_REMOVED lines=13> */
.L_x_9618:
[----:B------:R-:W-:Y:S05]  /*c370*/  BSYNC.RECONVERGENT B2 ;  /* 0x0000000000027941 */ /* 0x000fea0003800200 */
.L_x_9617:
        /* <DEDUP_REMOVED lines=59> */
.L_x_9615:
[----:B------:R-:W-:Y:S05]  /*c730*/  BSYNC.RECONVERGENT B1 ;  /* 0x0000000000017941 */ /* 0x000fea0003800200 */
.L_x_9614:
        /* <DEDUP_REMOVED lines=24> */
.L_x_9621:
        /* <DEDUP_REMOVED lines=13> */
.L_x_9623:
[----:B------:R-:W-:Y:S05]  /*c990*/  BSYNC.RECONVERGENT B2 ;  /* 0x0000000000027941 */ /* 0x000fea0003800200 */
.L_x_9622:
        /* <DEDUP_REMOVED lines=59> */
.L_x_9620:
[----:B------:R-:W-:Y:S05]  /*cd50*/  BSYNC.RECONVERGENT B1 ;  /* 0x0000000000017941 */ /* 0x000fea0003800200 */
.L_x_9619:
        /* <DEDUP_REMOVED lines=23> */
.L_x_9626:
        /* <DEDUP_REMOVED lines=13> */
.L_x_9628:
[----:B------:R-:W-:Y:S05]  /*cfa0*/  BSYNC.RECONVERGENT B2 ;  /* 0x0000000000027941 */ /* 0x000fea0003800200 */
.L_x_9627:
        /* <DEDUP_REMOVED lines=59> */
.L_x_9625:
[----:B------:R-:W-:Y:S05]  /*d360*/  BSYNC.RECONVERGENT B1 ;  /* 0x0000000000017941 */ /* 0x000fea0003800200 */
.L_x_9624:
        /* <DEDUP_REMOVED lines=24> */
.L_x_9631:
        /* <DEDUP_REMOVED lines=15> */
.L_x_9633:
[----:B------:R-:W-:Y:S05]  /*d5e0*/  BSYNC.RECONVERGENT B2 ;  /* 0x0000000000027941 */ /* 0x000fea0003800200 */
.L_x_9632:
        /* <DEDUP_REMOVED lines=59> */
.L_x_9630:
[----:B------:R-:W-:Y:S05]  /*d9a0*/  BSYNC.RECONVERGENT B1 ;  /* 0x0000000000017941 */ /* 0x000fea0003800200 */
.L_x_9629:
        /* <DEDUP_REMOVED lines=10> */
.L_x_9593:
        /* <DEDUP_REMOVED lines=19> */
[----:B------:R2:W-:Y:S01]  /*db80*/  STG.E.128 desc[UR6][R144.64+0x10], R88 ;  /* 0x0000105890007986 */ /* 0x0005e2000c101d06 */
[----:B------:R-:W-:-:S03]  /*db90*/  VIADD R147, R147, 0x80 ;  /* 0x0000008093937836 */ /* 0x000fc60000000000 */
[----:B------:R2:W-:Y:S04]  /*dba0*/  STG.E.64 desc[UR6][R108.64], R110 ;  /* 0x0000006e6c007986 */ /* 0x0005e8000c101b06 */
.L_x_9551:
[----:B------:R-:W-:Y:S05]  /*dbb0*/  BSYNC.RECONVERGENT B0 ;  /* 0x0000000000007941 */ /* 0x000fea0003800200 */
.L_x_9550:
[----:B------:R-:W-:Y:S01]  /*dbc0*/  ISETP.GE.U32.AND P0, PT, R0, 0x180, PT ;  /* 0x000001800000780c */ /* 0x000fe20003f06070 */
[----:B------:R-:W-:Y:S03]  /*dbd0*/  BSSY.RECONVERGENT B0, `(.L_x_9634) ;  /* 0x000064c000007945 */ /* 0x000fe60003800200 */
[----:B------:R-:W-:-:S09]  /*dbe0*/  P2R R141, PR, RZ, 0x1 ;  /* 0x00000001ff8d7803 */ /* 0x000fd20000000000 */
[----:B------:R-:W-:Y:S05]  /*dbf0*/  @!P0 BRA `(.L_x_9635) ;  /* 0x0000006400248947 */ /* 0x000fea0003800000 */
[----:B------:R-:W-:Y:S01]  /*dc00*/  ISETP.NE.U32.AND P0, PT, RZ, UR10, PT ;  /* 0x0000000aff007c0c */ /* 0x000fe2000bf05070 */
[----:B------:R-:W1:Y:S03]  /*dc10*/  LDC.64 R96, c[0x0][0x390] ;  /* 0x0000e400ff607b82 */ /* 0x000e660000000a00 */
[----:B------:R-:W-:-:S13]  /*dc20*/  ISETP.NE.AND.EX P0, PT, RZ, UR11, PT, P0 ;  /* 0x0000000bff007c0c */ /* 0x000fda000bf05300 */
[----:B------:R-:W3:Y:S01]  /*dc30*/  @P0 LDC.64 R92, c[0x0][0x3a0] ;  /* 0x0000e800ff5c0b82 */ /* 0x000ee20000000a00 */
[----:B-1----:R-:W-:-:S06]  /*dc40*/  IMAD.WIDE.U32 R96, R147, 0x10, R96 ;  /* 0x0000001093607825 */ /* 0x002fcc00078e0060 */
[----:B------:R-:W5:Y:S01]  /*dc50*/  LDG.E.128 R96, desc[UR6][R96.64] ;  /* 0x0000000660607981 */ /* 0x000f62000c1e1d00 */
[----:B---3--:R-:W-:-:S05]  /*dc60*/  @P0 IMAD.WIDE.U32 R92, R147, 0x20, R92 ;  /* 0x00000020935c0825 */ /* 0x008fca00078e005c */
        /* <DEDUP_REMOVED lines=19> */
.L_x_9639:
        /* <DEDUP_REMOVED lines=13> */
.L_x_9641:
[----:B------:R-:W-:Y:S05]  /*de70*/  BSYNC.RECONVERGENT B2 ;  /* 0x0000000000027941 */ /* 0x000fea0003800200 */
.L_x_9640:
[----:B------:R-:W-:Y:S01]  /*de80*/  IMAD.WIDE.U32 R2, R139, -0x326172a9, RZ ;  /* 0xcd9e8d578b027825 */ /* 0x000fe200078e00ff */
[----:B------:R-:W-:Y:S01]  /*de90*/  LOP3.LUT R92, R130, UR9, R95, 0x96, !PT ;  /* 0x00000009825c7c12 */ /* 0x000fe2000f8e965f */
[----:B------:R-:W-:Y:S02]  /*dea0*/  UIADD3 UR5, UPT, UPT, UR8, -0x61c88647, URZ ;  /* 0x9e3779b908057890 */ /* 0x000fe4000fffe0ff */
[----:B------:R-:W-:Y:S01]  /*deb0*/  UIADD3 UR20, UPT, UPT, UR9, -0x4498517b, URZ ;  /* 0xbb67ae8509147890 */ /* 0x000fe2000fffe0ff */
[----:B0-2---:R-:W-:Y:S01]  /*dec0*/  LOP3.LUT R108, R137, UR8, R3, 0x96, !PT ;  /* 0x00000008896c7c12 */ /* 0x005fe2000f8e9603 */
        /* <DEDUP_REMOVED lines=53> */
.L_x_9638:
[----:B------:R-:W-:Y:S05]  /*e220*/  BSYNC.RECONVERGENT B1 ;  /* 0x0000000000017941 */ /* 0x000fea0003800200 */
.L_x_9637:
[----:B------:R-:W1:Y:S01]  /*e230*/  LDC R132, c[0x0][0x408] ;  /* 0x00010200ff847b82 */ /* 0x000e620000000800 */
[----:B------:R-:W-:Y:S01]  /*e240*/  I2FP.F32.U32 R93, R92 ;  /* 0x0000005c005d7245 */ /* 0x000fe20000201000 */
[----:B------:R-:W-:Y:S01]  /*e250*/  IMAD.MOV.U32 R150, RZ, RZ, 0x2f800000 ;  /* 0x2f800000ff967424 */ /* 0x000fe200078e00ff */
[----:B------:R-:W-:Y:S01]  /*e260*/  ISETP.NE.AND P1, PT, R94, 0x1, PT ;  /* 0x000000015e00780c */ /* 0x000fe20003f25270 */
[C---:B-----5:R-:W-:Y:S01]  /*e270*/  IMAD.U32 R92, R96.reuse, 0x10000, RZ ;  /* 0x00010000605c7824 */ /* 0x060fe200078e00ff */
[----:B------:R-:W-:Y:S01]  /*e280*/  BSSY.RECONVERGENT B1, `(.L_x_9642) ;  /* 0x0000060000017945 */ /* 0x000fe20003800200 */
[----:B------:R-:W-:Y:S01]  /*e290*/  FFMA.FTZ R2, R93, R150, 1.1641532182693481445e-10 ;  /* 0x2f0000005d027423 */ /* 0x000fe20000010096 */
[----:B------:R-:W-:Y:S01]  /*e2a0*/  PRMT R96, R96, 0x7632, R96 ;  /* 0x0000763260607816 */ /* 0x000fe20000000060 */
[----:B------:R-:W3:Y:S01]  /*e2b0*/  LDC R149, c[0x0][0x404] ;  /* 0x00010100ff957b82 */ /* 0x000ee20000000800 */
[----:B------:R-:W-:Y:S01]  /*e2c0*/  FMUL.FTZ R93, R92, UR4 ;  /* 0x000000045c5d7c20 */ /* 0x000fe20008410000 */
[----:B------:R-:W-:Y:S01]  /*e2d0*/  SHF.L.U32 R92, R52, 0x10, RZ ;  /* 0x00000010345c7819 */ /* 0x000fe200000006ff */
[----:B------:R-:W-:-:S02]  /*e2e0*/  IMAD.MOV.U32 R95, RZ, RZ, 0x2 ;  /* 0x00000002ff5f7424 */ /* 0x000fc400078e00ff */
[----:B-1----:R-:W-:Y:S01]  /*e2f0*/  FMUL.FTZ R93, R93, R132 ;  /* 0x000000845d5d7220 */ /* 0x002fe20000410000 */
[----:B---3--:R-:W-:Y:S01]  /*e300*/  FSETP.GTU.FTZ.AND P0, PT, R2, R149, PT ;  /* 0x000000950200720b */ /* 0x008fe20003f1c000 */
        /* <DEDUP_REMOVED lines=14> */
.L_x_9644:
[----:B------:R-:W-:Y:S01]  /*e3f0*/  VIADD R138, R138, 0x1 ;  /* 0x000000018a8a7836 */ /* 0x000fe20000000000 */
[----:B------:R-:W-:Y:S03]  /*e400*/  BSSY.RECONVERGENT B2, `(.L_x_9645) ;  /* 0x000000c000027945 */ /* 0x000fe60003800200 */
[C---:B0-2---:R-:W-:Y:S01]  /*e410*/  IMAD.WIDE.U32 R110, R138.reuse, -0x2daee0ad, RZ ;  /* 0xd2511f538a6e7825 */ /* 0x045fe200078e00ff */
        /* <DEDUP_REMOVED lines=10> */
.L_x_9646:
[----:B------:R-:W-:Y:S05]  /*e4c0*/  BSYNC.RECONVERGENT B2 ;  /* 0x0000000000027941 */ /* 0x000fea0003800200 */
.L_x_9645:
        /* <DEDUP_REMOVED lines=59> */
.L_x_9643:
[----:B------:R-:W-:Y:S05]  /*e880*/  BSYNC.RECONVERGENT B1 ;  /* 0x0000000000017941 */ /* 0x000fea0003800200 */
.L_x_9642:
        /* <DEDUP_REMOVED lines=23> */
.L_x_9649:
[----:B------:R-:W-:Y:S01]  /*ea00*/  VIADD R138, R138, 0x1 ;  /* 0x000000018a8a7836 */ /* 0x000fe20000000000 */
[----:B------:R-:W-:Y:S03]  /*ea10*/  BSSY.RECONVERGENT B2, `(.L_x_9650) ;  /* 0x000000c000027945 */ /* 0x000fe60003800200 */
[C---:B0-2---:R-:W-:Y:S01]  /*ea20*/  IMAD.WIDE.U32 R110, R138.reuse, -0x2daee0ad, RZ ;  /* 0xd2511f538a6e7825 */ /* 0x045fe200078e00ff */
        /* <DEDUP_REMOVED lines=10> */
.L_x_9651:
[----:B------:R-:W-:Y:S05]  /*ead0*/  BSYNC.RECONVERGENT B2 ;  /* 0x0000000000027941 */ /* 0x000fea0003800200 */
.L_x_9650:
        /* <DEDUP_REMOVED lines=59> */
.L_x_9648:
[----:B------:R-:W-:Y:S05]  /*ee90*/  BSYNC.RECONVERGENT B1 ;  /* 0x0000000000017941 */ /* 0x000fea0003800200 */
.L_x_9647:
[----:B------:R-:W-:Y:S01]  /*eea0*/  I2FP.F32.U32 R95, R2 ;  /* 0x00000002005f7245 */ /* 0x000fe20000201000 */
[----:B------:R-:W-:Y:S01]  /*eeb0*/  IMAD.U32 R94, R97, 0x10000, RZ ;  /* 0x00010000615e7824 */ /* 0x000fe200078e00ff */
[----:B------:R-:W-:Y:S01]  /*eec0*/  ISETP.NE.AND P2, PT, R96, 0x1, PT ;  /* 0x000000016000780c */ /* 0x000fe20003f45270 */
[----:B------:R-:W-:Y:S01]  /*eed0*/  BSSY.RECONVERGENT B1, `(.L_x_9652) ;  /* 0x000005e000017945 */ /* 0x000fe20003800200 */
[----:B0-2---:R-:W-:Y:S02]  /*eee0*/  HFMA2 R108, -RZ, RZ, 0, 1.1920928955078125e-07 ;  /* 0x00000002ff6c7431 */ /* 0x005fe400000001ff */
        /* <DEDUP_REMOVED lines=19> */
.L_x_9654:
        /* <DEDUP_REMOVED lines=13> */
.L_x_9656:
[----:B------:R-:W-:Y:S05]  /*f0f0*/  BSYNC.RECONVERGENT B2 ;  /* 0x0000000000027941 */ /* 0x000fea0003800200 */
.L_x_9655:
        /* <DEDUP_REMOVED lines=59> */
.L_x_9653:
[----:B------:R-:W-:Y:S05]  /*f4b0*/  BSYNC.RECONVERGENT B1 ;  /* 0x0000000000017941 */ /* 0x000fea0003800200 */
.L_x_9652:
[----:B------:R-:W-:Y:S01]  /*f4c0*/  I2FP.F32.U32 R97, R2 ;  /* 0x0000000200617245 */ /* 0x000fe20000201000 */
[----:B------:R-:W-:Y:S01]  /*f4d0*/  IMAD.U32 R95, R95, 0x10000, RZ ;  /* 0x000100005f5f7824 */ /* 0x000fe200078e00ff */
[----:B------:R-:W-:Y:S01]  /*f4e0*/  ISETP.NE.AND P3, PT, R108, 0x1, PT ;  /* 0x000000016c00780c */ /* 0x000fe20003f65270 */
[----:B------:R-:W-:Y:S01]  /*f4f0*/  BSSY.RECONVERGENT B1, `(.L_x_9657) ;  /* 0x000005d000017945 */ /* 0x000fe20003800200 */
[----:B------:R-:W-:Y:S01]  /*f500*/  SHF.L.U32 R96, R119, 0x10, RZ ;  /* 0x0000001077607819 */ /* 0x000fe200000006ff */
        /* <DEDUP_REMOVED lines=18> */
.L_x_9659:
        /* <DEDUP_REMOVED lines=13> */
.L_x_9661:
[----:B------:R-:W-:Y:S05]  /*f700*/  BSYNC.RECONVERGENT B2 ;  /* 0x0000000000027941 */ /* 0x000fea0003800200 */
.L_x_9660:
        /* <DEDUP_REMOVED lines=59> */
.L_x_9658:
[----:B------:R-:W-:Y:S05]  /*fac0*/  BSYNC.RECONVERGENT B1 ;  /* 0x0000000000017941 */ /* 0x000fea0003800200 */
.L_x_9657:
        /* <DEDUP_REMOVED lines=24> */
.L_x_9664:
        /* <DEDUP_REMOVED lines=13> */
.L_x_9666:
[----:B------:R-:W-:Y:S05]  /*fd20*/  BSYNC.RECONVERGENT B2 ;  /* 0x0000000000027941 */ /* 0x000fea0003800200 */
.L_x_9665:
        /* <DEDUP_REMOVED lines=59> */
.L_x_9663:
[----:B------:R-:W-:Y:S05]  /*100e0*/  BSYNC.RECONVERGENT B1 ;  /* 0x0000000000017941 */ /* 0x000fea0003800200 */
.L_x_9662:
        /* <DEDUP_REMOVED lines=23> */
.L_x_9669:
        /* <DEDUP_REMOVED lines=13> */
.L_x_9671:
[----:B------:R-:W-:Y:S05]  /*10330*/  BSYNC.RECONVERGENT B2 ;  /* 0x0000000000027941 */ /* 0x000fea0003800200 */
.L_x_9670:
        /* <DEDUP_REMOVED lines=59> */
.L_x_9668:
[----:B------:R-:W-:Y:S05]  /*106f0*/  BSYNC.RECONVERGENT B1 ;  /* 0x0000000000017941 */ /* 0x000fea0003800200 */
.L_x_9667:
        /* <DEDUP_REMOVED lines=24> */
.L_x_9674:
        /* <DEDUP_REMOVED lines=15> */
.L_x_9676:
[----:B------:R-:W-:Y:S05]  /*10970*/  BSYNC.RECONVERGENT B2 ;  /* 0x0000000000027941 */ /* 0x000fea0003800200 */
.L_x_9675:
        /* <DEDUP_REMOVED lines=59> */
.L_x_9673:
[----:B------:R-:W-:Y:S05]  /*10d30*/  BSYNC.RECONVERGENT B1 ;  /* 0x0000000000017941 */ /* 0x000fea0003800200 */
.L_x_9672:
        /* <DEDUP_REMOVED lines=11> */
.L_x_9636:
        /* <DEDUP_REMOVED lines=16> */
.L_x_9680:
        /* <DEDUP_REMOVED lines=13> */
.L_x_9682:
[----:B------:R-:W-:Y:S05]  /*10fc0*/  BSYNC.RECONVERGENT B2 ;  /* 0x0000000000027941 */ /* 0x000fea0003800200 */
.L_x_9681:
        /* <DEDUP_REMOVED lines=58> */
.L_x_9679:
[----:B------:R-:W-:Y:S05]  /*11370*/  BSYNC.RECONVERGENT B1 ;  /* 0x0000000000017941 */ /* 0x000fea0003800200 */
.L_x_9678:
        /* <DEDUP_REMOVED lines=8> */
[----:B------:R-:W3:Y:S01]  /*11400*/  LDC R149, c[0x0][0x404] ;  /* 0x00010100ff957b82 */ /* 0x000ee20000000800 */
[----:B------:R-:W-:Y:S01]  /*11410*/  FMUL.FTZ R93, R92, UR4 ;  /* 0x000000045c5d7c20 */ /* 0x000fe20008410000 */
[----:B------:R-:W-:-:S03]  /*11420*/  PRMT R96, R96, 0x7632, R96 ;  /* 0x0000763260607816 */ /* 0x000fc60000000060 */
[----:B-1----:R-:W-:Y:S01]  /*11430*/  FMUL.FTZ R92, R93, R132 ;  /* 0x000000845d5c7220 */ /* 0x002fe20000410000 */
[----:B------:R-:W-:Y:S01]  /*11440*/  IMAD.U32 R93, R52, 0x10000, RZ ;  /* 0x00010000345d7824 */ /* 0x000fe200078e00ff */
[----:B---3--:R-:W-:Y:S01]  /*11450*/  FSETP.GTU.FTZ.AND P0, PT, R2, R149, PT ;  /* 0x000000950200720b */ /* 0x008fe20003f1c000 */
        /* <DEDUP_REMOVED lines=14> */
.L_x_9685:
[----:B------:R-:W-:Y:S01]  /*11540*/  IADD3 R138, PT, PT, R138, 0x1, RZ ;  /* 0x000000018a8a7810 */ /* 0x000fe20007ffe0ff */
[----:B------:R-:W-:Y:S03]  /*11550*/  BSSY.RECONVERGENT B2, `(.L_x_9686) ;  /* 0x000000c000027945 */ /* 0x000fe60003800200 */
[C---:B------:R-:W-:Y:S01]  /*11560*/  ISETP.NE.AND P0, PT, R138.reuse, RZ, PT ;  /* 0x000000ff8a00720c */ /* 0x040fe20003f05270 */
[----:B0-2---:R-:W-:-:S12]  /*11570*/  IMAD.WIDE.U32 R110, R138, -0x2daee0ad, RZ ;  /* 0xd2511f538a6e7825 */ /* 0x005fd800078e00ff */
        /* <DEDUP_REMOVED lines=9> */
.L_x_9687:
[----:B------:R-:W-:Y:S05]  /*11610*/  BSYNC.RECONVERGENT B2 ;  /* 0x0000000000027941 */ /* 0x000fea0003800200 */
.L_x_9686:
        /* <DEDUP_REMOVED lines=59> */
.L_x_9684:
[----:B------:R-:W-:Y:S05]  /*119d0*/  BSYNC.RECONVERGENT B1 ;  /* 0x0000000000017941 */ /* 0x000fea0003800200 */
.L_x_9683:
        /* <DEDUP_REMOVED lines=23> */
.L_x_9690:
        /* <DEDUP_REMOVED lines=13> */
.L_x_9692:
[----:B------:R-:W-:Y:S05]  /*11c20*/  BSYNC.RECONVERGENT B2 ;  /* 0x0000000000027941 */ /* 0x000fea0003800200 */
.L_x_9691:
        /* <DEDUP_REMOVED lines=59> */
.L_x_9689:
[----:B------:R-:W-:Y:S05]  /*11fe0*/  BSYNC.RECONVERGENT B1 ;  /* 0x0000000000017941 */ /* 0x000fea0003800200 */
.L_x_9688:
[----:B------:R-:W-:Y:S01]  /*11ff0*/  I2FP.F32.U32 R95, R2 ;  /* 0x00000002005f7245 */ /* 0x000fe20000201000 */
[----:B------:R-:W-:Y:S01]  /*12000*/  BSSY.RECONVERGENT B1, `(.L_x_9693) ;  /* 0x0000060000017945 */ /* 0x000fe20003800200 */
[----:B------:R-:W-:Y:S01]  /*12010*/  SHF.L.U32 R94, R97, 0x10, RZ ;  /* 0x00000010615e7819 */ /* 0x000fe200000006ff */
[----:B0-2---:R-:W-:Y:S01]  /*12020*/  IMAD.MOV.U32 R108, RZ, RZ, 0x2 ;  /* 0x00000002ff6c7424 */ /* 0x005fe200078e00ff */
        /* <DEDUP_REMOVED lines=20> */
.L_x_9695:
        /* <DEDUP_REMOVED lines=13> */
.L_x_9697:
[----:B------:R-:W-:Y:S05]  /*12240*/  BSYNC.RECONVERGENT B2 ;  /* 0x0000000000027941 */ /* 0x000fea0003800200 */
.L_x_9696:
        /* <DEDUP_REMOVED lines=59> */
.L_x_9694:
[----:B------:R-:W-:Y:S05]  /*12600*/  BSYNC.RECONVERGENT B1 ;  /* 0x0000000000017941 */ /* 0x000fea0003800200 */
.L_x_9693:
        /* <DEDUP_REMOVED lines=23> */
.L_x_9700:
        /* <DEDUP_REMOVED lines=13> */
.L_x_9702:
[----:B------:R-:W-:Y:S05]  /*12850*/  BSYNC.RECONVERGENT B2 ;  /* 0x0000000000027941 */ /* 0x000fea0003800200 */
.L_x_9701:
        /* <DEDUP_REMOVED lines=59> */
.L_x_9699:
[----:B------:R-:W-:Y:S05]  /*12c10*/  BSYNC.RECONVERGENT B1 ;  /* 0x0000000000017941 */ /* 0x000fea0003800200 */
.L_x_9698:
[----:B------:R-:W-:Y:S01]  /*12c20*/  I2FP.F32.U32 R97, R2 ;  /* 0x0000000200617245 */ /* 0x000fe20000201000 */
[----:B------:R-:W-:Y:S01]  /*12c30*/  IMAD.U32 R96, R98, 0x10000, RZ ;  /* 0x0001000062607824 */ /* 0x000fe200078e00ff */
[----:B------:R-:W-:Y:S01]  /*12c40*/  ISETP.NE.AND P4, PT, R110, 0x1, PT ;  /* 0x000000016e00780c */ /* 0x000fe20003f85270 */
[----:B------:R-:W-:Y:S01]  /*12c50*/  BSSY.RECONVERGENT B1, `(.L_x_9703) ;  /* 0x000005e000017945 */ /* 0x000fe20003800200 */
[----:B------:R-:W-:Y:S01]  /*12c60*/  SHF.L.U32 R109, R54, 0x10, RZ ;  /* 0x00000010366d7819 */ /* 0x000fe200000006ff */
[----:B------:R-:W-:Y:S01]  /*12c70*/  FFMA.FTZ R2, R97, R150, 1.1641532182693481445e-10 ;  /* 0x2f00000061027423 */ /* 0x000fe20000010096 */
[----:B------:R-:W-:Y:S01]  /*12c80*/  FMUL.FTZ R97, R96, UR4 ;  /* 0x0000000460617c20 */ /* 0x000fe20008410000 */
[----:B------:R-:W-:Y:S01]  /*12c90*/  PRMT R98, R98, 0x7632, R98 ;  /* 0x0000763262627816 */ /* 0x000fe20000000062 */
        /* <DEDUP_REMOVED lines=16> */
.L_x_9705:
        /* <DEDUP_REMOVED lines=13> */
.L_x_9707:
[----:B------:R-:W-:Y:S05]  /*12e70*/  BSYNC.RECONVERGENT B2 ;  /* 0x0000000000027941 */ /* 0x000fea0003800200 */
.L_x_9706:
        /* <DEDUP_REMOVED lines=59> */
.L_x_9704:
[----:B------:R-:W-:Y:S05]  /*13230*/  BSYNC.RECONVERGENT B1 ;  /* 0x0000000000017941 */ /* 0x000fea0003800200 */
.L_x_9703:
        /* <DEDUP_REMOVED lines=23> */
.L_x_9710:
        /* <DEDUP_REMOVED lines=13> */
.L_x_9712:
[----:B------:R-:W-:Y:S05]  /*13480*/  BSYNC.RECONVERGENT B2 ;  /* 0x0000000000027941 */ /* 0x000fea0003800200 */
.L_x_9711:
        /* <DEDUP_REMOVED lines=59> */
.L_x_9709:
[----:B------:R-:W-:Y:S05]  /*13840*/  BSYNC.RECONVERGENT B1 ;  /* 0x0000000000017941 */ /* 0x000fea0003800200 */
.L_x_9708:
        /* <DEDUP_REMOVED lines=24> */
.L_x_9715:
        /* <DEDUP_REMOVED lines=15> */
.L_x_9717:
[----:B------:R-:W-:Y:S05]  /*13ac0*/  BSYNC.RECONVERGENT B2 ;  /* 0x0000000000027941 */ /* 0x000fea0003800200 */
.L_x_9716:
        /* <DEDUP_REMOVED lines=59> */
.L_x_9714:
[----:B------:R-:W-:Y:S05]  /*13e80*/  BSYNC.RECONVERGENT B1 ;  /* 0x0000000000017941 */ /* 0x000fea0003800200 */
.L_x_9713:
        /* <DEDUP_REMOVED lines=9> */
[----:B------:R-:W-:-:S10]  /*13f20*/  FMUL.FTZ R99, R108, R99 ;  /* 0x000000636c637220 */ /* 0x000fd40000410000 */
.L_x_9677:
        /* <DEDUP_REMOVED lines=18> */
[----:B-1----:R-:W-:-:S03]  /*14050*/  IMAD.WIDE.U32 R108, R147, 0x8, R108 ;  /* 0x00000008936c7825 */ /* 0x002fc600078e006c */
[----:B------:R3:W-:Y:S01]  /*14060*/  STG.E.128 desc[UR6][R110.64+0x10], R96 ;  /* 0x000010606e007986 */ /* 0x0007e2000c101d06 */
[----:B------:R-:W-:-:S03]  /*14070*/  VIADD R147, R147, 0x80 ;  /* 0x0000008093937836 */ /* 0x000fc60000000000 */
[----:B------:R3:W-:Y:S04]  /*14080*/  STG.E.64 desc[UR6][R108.64], R144 ;  /* 0x000000906c007986 */ /* 0x0007e8000c101b06 */
.L_x_9635:
[----:B------:R-:W-:Y:S05]  /*14090*/  BSYNC.RECONVERGENT B0 ;  /* 0x0000000000007941 */ /* 0x000fea0003800200 */
.L_x_9634:
[----:B------:R-:W-:Y:S01]  /*140a0*/  ISETP.GE.U32.AND P0, PT, R0, 0x200, PT ;  /* 0x000002000000780c */ /* 0x000fe20003f06070 */
[----:B------:R-:W-:-:S12]  /*140b0*/  BSSY.RECONVERGENT B0, `(.L_x_9718) ;  /* 0x000064d000007945 */ /* 0x000fd80003800200 */
[----:B------:R-:W-:Y:S05]  /*140c0*/  @!P0 BRA `(.L_x_9719) ;  /* 0x00000064002c8947 */ /* 0x000fea0003800000 */
[----:B------:R-:W-:Y:S01]  /*140d0*/  ISETP.NE.U32.AND P1, PT, RZ, UR10, PT ;  /* 0x0000000aff007c0c */ /* 0x000fe2000bf25070 */
[----:B------:R-:W1:Y:S03]  /*140e0*/  LDC.64 R104, c[0x0][0x390] ;  /* 0x0000e400ff687b82 */ /* 0x000e660000000a00 */
[----:B------:R-:W-:-:S13]  /*140f0*/  ISETP.NE.AND.EX P1, PT, RZ, UR11, PT, P1 ;  /* 0x0000000bff007c0c */ /* 0x000fda000bf25310 */
[----:B------:R-:W4:Y:S01]  /*14100*/  @P1 LDC.64 R100, c[0x0][0x3a0] ;  /* 0x0000e800ff641b82 */ /* 0x000f220000000a00 */
[----:B-1----:R-:W-:-:S06]  /*14110*/  IMAD.WIDE.U32 R104, R147, 0x10, R104 ;  /* 0x0000001093687825 */ /* 0x002fcc00078e0068 */
[----:B------:R-:W5:Y:S01]  /*14120*/  LDG.E.128 R104, desc[UR6][R104.64] ;  /* 0x0000000668687981 */ /* 0x000f62000c1e1d00 */
[----:B----4-:R-:W-:-:S05]  /*14130*/  @P1 IMAD.WIDE.U32 R100, R147, 0x20, R100 ;  /* 0x0000002093641825 */ /* 0x010fca00078e0064 */
        /* <DEDUP_REMOVED lines=19> */
.L_x_9723:
        /* <DEDUP_REMOVED lines=13> */
.L_x_9725:
[----:B------:R-:W-:Y:S05]  /*14340*/  BSYNC.RECONVERGENT B2 ;  /* 0x0000000000027941 */ /* 0x000fea0003800200 */
.L_x_9724:
[----:B------:R-:W-:Y:S01]  /*14350*/  IMAD.WIDE.U32 R2, R139, -0x326172a9, RZ ;  /* 0xcd9e8d578b027825 */ /* 0x000fe200078e00ff */
[----:B------:R-:W-:Y:S01]  /*14360*/  LOP3.LUT R100, R130, UR9, R103, 0x96, !PT ;  /* 0x0000000982647c12 */ /* 0x000fe2000f8e9667 */
[----:B------:R-:W-:Y:S02]  /*14370*/  UIADD3 UR5, UPT, UPT, UR8, -0x61c88647, URZ ;  /* 0x9e3779b908057890 */ /* 0x000fe4000fffe0ff */
[----:B------:R-:W-:Y:S01]  /*14380*/  UIADD3 UR20, UPT, UPT, UR9, -0x4498517b, URZ ;  /* 0xbb67ae8509147890 */ /* 0x000fe2000fffe0ff */
[----:B0-23--:R-:W-:Y:S01]  /*14390*/  LOP3.LUT R108, R137, UR8, R3, 0x96, !PT ;  /* 0x00000008896c7c12 */ /* 0x00dfe2000f8e9603 */
        /* <DEDUP_REMOVED lines=53> */
.L_x_9722:
[----:B------:R-:W-:Y:S05]  /*146f0*/  BSYNC.RECONVERGENT B1 ;  /* 0x0000000000017941 */ /* 0x000fea0003800200 */
.L_x_9721:
        /* <DEDUP_REMOVED lines=8> */
[----:B------:R-:W4:Y:S01]  /*14780*/  LDC R149, c[0x0][0x404] ;  /* 0x00010100ff957b82 */ /* 0x000f220000000800 */
[----:B------:R-:W-:Y:S01]  /*14790*/  FMUL.FTZ R101, R100, UR4 ;  /* 0x0000000464657c20 */ /* 0x000fe20008410000 */
[----:B------:R-:W-:Y:S01]  /*147a0*/  SHF.L.U32 R100, R64, 0x10, RZ ;  /* 0x0000001040647819 */ /* 0x000fe200000006ff */
[----:B------:R-:W-:-:S02]  /*147b0*/  IMAD.MOV.U32 R103, RZ, RZ, 0x2 ;  /* 0x00000002ff677424 */ /* 0x000fc400078e00ff */
[----:B-1----:R-:W-:Y:S01]  /*147c0*/  FMUL.FTZ R101, R101, R132 ;  /* 0x0000008465657220 */ /* 0x002fe20000410000 */
[----:B----4-:R-:W-:Y:S01]  /*147d0*/  FSETP.GTU.FTZ.AND P1, PT, R2, R149, PT ;  /* 0x000000950200720b */ /* 0x010fe20003f3c000 */
        /* <DEDUP_REMOVED lines=14> */
.L_x_9728:
[----:B------:R-:W-:Y:S01]  /*148c0*/  VIADD R138, R138, 0x1 ;  /* 0x000000018a8a7836 */ /* 0x000fe20000000000 */
[----:B------:R-:W-:Y:S03]  /*148d0*/  BSSY.RECONVERGENT B2, `(.L_x_9729) ;  /* 0x000000c000027945 */ /* 0x000fe60003800200 */
[C---:B0-23--:R-:W-:Y:S01]  /*148e0*/  IMAD.WIDE.U32 R110, R138.reuse, -0x2daee0ad, RZ ;  /* 0xd2511f538a6e7825 */ /* 0x04dfe200078e00ff */
        /* <DEDUP_REMOVED lines=10> */
.L_x_9730:
[----:B------:R-:W-:Y:S05]  /*14990*/  BSYNC.RECONVERGENT B2 ;  /* 0x0000000000027941 */ /* 0x000fea0003800200 */
.L_x_9729:
        /* <DEDUP_REMOVED lines=59> */
.L_x_9727:
[----:B------:R-:W-:Y:S05]  /*14d50*/  BSYNC.RECONVERGENT B1 ;  /* 0x0000000000017941 */ /* 0x000fea0003800200 */
.L_x_9726:
        /* <DEDUP_REMOVED lines=24> */
.L_x_9733:
[----:B------:R-:W-:Y:S01]  /*14ee0*/  VIADD R138, R138, 0x1 ;  /* 0x000000018a8a7836 */ /* 0x000fe20000000000 */
[----:B------:R-:W-:Y:S03]  /*14ef0*/  BSSY.RECONVERGENT B2, `(.L_x_9734) ;  /* 0x000000c000027945 */ /* 0x000fe60003800200 */
[C---:B0-23--:R-:W-:Y:S01]  /*14f00*/  IMAD.WIDE.U32 R110, R138.reuse, -0x2daee0ad, RZ ;  /* 0xd2511f538a6e7825 */ /* 0x04dfe200078e00ff */
        /* <DEDUP_REMOVED lines=10> */
.L_x_9735:
[----:B------:R-:W-:Y:S05]  /*14fb0*/  BSYNC.RECONVERGENT B2 ;  /* 0x0000000000027941 */ /* 0x000fea0003800200 */
.L_x_9734:
        /* <DEDUP_REMOVED lines=59> */
.L_x_9732:
[----:B------:R-:W-:Y:S05]  /*15370*/  BSYNC.RECONVERGENT B1 ;  /* 0x0000000000017941 */ /* 0x000fea0003800200 */
.L_x_9731:
[----:B------:R-:W-:Y:S01]  /*15380*/  I2FP.F32.U32 R103, R2 ;  /* 0x0000000200677245 */ /* 0x000fe20000201000 */
[----:B------:R-:W-:Y:S01]  /*15390*/  IMAD.U32 R102, R105, 0x10000, RZ ;  /* 0x0001000069667824 */ /* 0x000fe200078e00ff */
[----:B------:R-:W-:Y:S01]  /*153a0*/  ISETP.NE.AND P2, PT, R104, 0x1, PT ;  /* 0x000000016800780c */ /* 0x000fe20003f45270 */
[----:B------:R-:W-:Y:S01]  /*153b0*/  BSSY.RECONVERGENT B1, `(.L_x_9736) ;  /* 0x000005e000017945 */ /* 0x000fe20003800200 */
[----:B0-23--:R-:W-:Y:S01]  /*153c0*/  MOV R108, 0x2 ;  /* 0x00000002006c7802 */ /* 0x00dfe20000000f00 */
[----:B------:R-:W-:Y:S01]  /*153d0*/  FFMA.FTZ R2, R103, R150, 1.1641532182693481445e-10 ;  /* 0x2f00000067027423 */ /* 0x000fe20000010096 */
[----:B------:R-:W-:Y:S01]  /*153e0*/  FMUL.FTZ R103, R102, UR4 ;  /* 0x0000000466677c20 */ /* 0x000fe20008410000 */
[----:B------:R-:W-:-:S03]  /*153f0*/  IMAD.U32 R102, R65, 0x10000, RZ ;  /* 0x0001000041667824 */ /* 0x000fc600078e00ff */
[----:B------:R-:W-:Y:S01]  /*15400*/  FMUL.FTZ R103, R103, R132 ;  /* 0x0000008467677220 */ /* 0x000fe20000410000 */
[----:B------:R-:W-:Y:S01]  /*15410*/  FSETP.GTU.FTZ.AND P1, PT, R2, R149, PT ;  /* 0x000000950200720b */ /* 0x000fe20003f3c000 */
[----:B------:R-:W-:-:S03]  /*15420*/  IMAD.MOV.U32 R2, RZ, RZ, R134 ;  /* 0x000000ffff027224 */ /* 0x000fc600078e0086 */
[----:B------:R-:W-:Y:S02]  /*15430*/  FSEL R109, R103, RZ, !P1 ;  /* 0x000000ff676d7208 */ /* 0x000fe40004800000 */
[----:B------:R-:W-:Y:S02]  /*15440*/  PRMT R103, R105, 0x7632, R103 ;  /* 0x0000763269677816 */ /* 0x000fe40000000067 */
[----:B------:R-:W-:Y:S01]  /*15450*/  PLOP3.LUT P1, PT, P1, PT, PT, 0x8, 0x80 ;  /* 0x000000000080781c */ /* 0x000fe20000f2e170 */
[----:B------:R-:W-:Y:S01]  /*15460*/  FFMA.FTZ R102, R109, R102, R70 ;  /* 0x000000666d667223 */ /* 0x000fe20000010046 */
        /* <DEDUP_REMOVED lines=9> */
.L_x_9738:
        /* <DEDUP_REMOVED lines=13> */
.L_x_9740:
[----:B------:R-:W-:Y:S05]  /*155d0*/  BSYNC.RECONVERGENT B2 ;  /* 0x0000000000027941 */ /* 0x000fea0003800200 */
.L_x_9739:
        /* <DEDUP_REMOVED lines=59> */
.L_x_9737:
[----:B------:R-:W-:Y:S05]  /*15990*/  BSYNC.RECONVERGENT B1 ;  /* 0x0000000000017941 */ /* 0x000fea0003800200 */
.L_x_9736:
[----:B------:R-:W-:Y:S01]  /*159a0*/  I2FP.F32.U32 R105, R2 ;  /* 0x0000000200697245 */ /* 0x000fe20000201000 */
[----:B------:R-:W-:Y:S01]  /*159b0*/  IMAD.U32 R103, R103, 0x10000, RZ ;  /* 0x0001000067677824 */ /* 0x000fe200078e00ff */
[----:B------:R-:W-:Y:S01]  /*159c0*/  ISETP.NE.AND P3, PT, R108, 0x1, PT ;  /* 0x000000016c00780c */ /* 0x000fe20003f65270 */
[----:B------:R-:W-:Y:S01]  /*159d0*/  BSSY.RECONVERGENT B1, `(.L_x_9741) ;  /* 0x000005d000017945 */ /* 0x000fe20003800200 */
[----:B------:R-:W-:Y:S01]  /*159e0*/  SHF.L.U32 R104, R115, 0x10, RZ ;  /* 0x0000001073687819 */ /* 0x000fe200000006ff */
        /* <DEDUP_REMOVED lines=18> */
.L_x_9743:
        /* <DEDUP_REMOVED lines=13> */
.L_x_9745:
[----:B------:R-:W-:Y:S05]  /*15be0*/  BSYNC.RECONVERGENT B2 ;  /* 0x0000000000027941 */ /* 0x000fea0003800200 */
.L_x_9744:
        /* <DEDUP_REMOVED lines=59> */
.L_x_9742:
[----:B------:R-:W-:Y:S05]  /*15fa0*/  BSYNC.RECONVERGENT B1 ;  /* 0x0000000000017941 */ /* 0x000fea0003800200 */
.L_x_9741:
[----:B------:R-:W-:Y:S01]  /*15fb0*/  I2FP.F32.U32 R105, R105 ;  /* 0x0000006900697245 */ /* 0x000fe20000201000 */
[----:B------:R-:W-:Y:S01]  /*15fc0*/  BSSY.RECONVERGENT B1, `(.L_x_9746) ;  /* 0x0000060000017945 */ /* 0x000fe20003800200 */
[C---:B------:R-:W-:Y:S01]  /*15fd0*/  SHF.L.U32 R104, R106.reuse, 0x10, RZ ;  /* 0x000000106a687819 */ /* 0x040fe200000006ff */
        /* <DEDUP_REMOVED lines=8> */
[----:B------:R-:W-:-:S04]  /*16060*/  IMAD.MOV.U32 R2, RZ, RZ, R134 ;  /* 0x000000ffff027224 */ /* 0x000fc800078e0086 */
        /* <DEDUP_REMOVED lines=12> */
.L_x_9748:
        /* <DEDUP_REMOVED lines=13> */
.L_x_9750:
[----:B------:R-:W-:Y:S05]  /*16200*/  BSYNC.RECONVERGENT B2 ;  /* 0x0000000000027941 */ /* 0x000fea0003800200 */
.L_x_9749:
        /* <DEDUP_REMOVED lines=59> */
.L_x_9747:
[----:B------:R-:W-:Y:S05]  /*165c0*/  BSYNC.RECONVERGENT B1 ;  /* 0x0000000000017941 */ /* 0x000fea0003800200 */
.L_x_9746:
[----:B------:R-:W-:Y:S01]  /*165d0*/  I2FP.F32.U32 R105, R2 ;  /* 0x0000000200697245 */ /* 0x000fe20000201000 */
[----:B------:R-:W-:Y:S01]  /*165e0*/  IMAD.U32 R106, R106, 0x10000, RZ ;  /* 0x000100006a6a7824 */ /* 0x000fe200078e00ff */
[----:B------:R-:W-:Y:S01]  /*165f0*/  ISETP.NE.AND P5, PT, R108, 0x1, PT ;  /* 0x000000016c00780c */ /* 0x000fe20003fa5270 */
[----:B------:R-:W-:Y:S01]  /*16600*/  BSSY.RECONVERGENT B1, `(.L_x_9751) ;  /* 0x000005d000017945 */ /* 0x000fe20003800200 */
[----:B------:R-:W-:Y:S02]  /*16610*/  IMAD.MOV.U32 R110, RZ, RZ, 0x2 ;  /* 0x00000002ff6e7424 */ /* 0x000fe400078e00ff */
[----:B------:R-:W-:Y:S01]  /*16620*/  FFMA.FTZ R2, R105, R150, 1.1641532182693481445e-10 ;  /* 0x2f00000069027423 */ /* 0x000fe20000010096 */
[----:B------:R-:W-:Y:S01]  /*16630*/  FMUL.FTZ R105, R106, UR4 ;  /* 0x000000046a697c20 */ /* 0x000fe20008410000 */
[----:B------:R-:W-:Y:S02]  /*16640*/  SHF.L.U32 R106, R114, 0x10, RZ ;  /* 0x00000010726a7819 */ /* 0x000fe400000006ff */
[----:B------:R-:W-:Y:S01]  /*16650*/  MOV R109, R134 ;  /* 0x00000086006d7202 */ /* 0x000fe20000000f00 */
        /* <DEDUP_REMOVED lines=14> */
.L_x_9753:
        /* <DEDUP_REMOVED lines=13> */
.L_x_9755:
[----:B------:R-:W-:Y:S05]  /*16810*/  BSYNC.RECONVERGENT B2 ;  /* 0x0000000000027941 */ /* 0x000fea0003800200 */
.L_x_9754:
        /* <DEDUP_REMOVED lines=59> */
.L_x_9752:
[----:B------:R-:W-:Y:S05]  /*16bd0*/  BSYNC.RECONVERGENT B1 ;  /* 0x0000000000017941 */ /* 0x000fea0003800200 */
.L_x_9751:
[----:B------:R-:W-:Y:S01]  /*16be0*/  I2FP.F32.U32 R109, R109 ;  /* 0x0000006d006d7245 */ /* 0x000fe20000201000 */
[----:B------:R-:W-:Y:S01]  /*16bf0*/  BSSY.RECONVERGENT B1, `(.L_x_9756) ;  /* 0x0000062000017945 */ /* 0x000fe20003800200 */
[----:B------:R-:W-:Y:S02]  /*16c00*/  SHF.L.U32 R106, R107, 0x10, RZ ;  /* 0x000000106b6a7819 */ /* 0x000fe400000006ff */
[----:B------:R-:W-:Y:S01]  /*16c10*/  ISETP.NE.AND P6, PT, R110, 0x1, PT ;  /* 0x000000016e00780c */ /* 0x000fe20003fc5270 */
[----:B------:R-:W-:Y:S01]  /*16c20*/  FFMA.FTZ R2, R109, R150, 1.1641532182693481445e-10 ;  /* 0x2f0000006d027423 */ /* 0x000fe20000010096 */
[----:B------:R-:W-:Y:S01]  /*16c30*/  PRMT R107, R107, 0x7632, R107 ;  /* 0x000076326b6b7816 */ /* 0x000fe2000000006b */
[----:B------:R-:W-:Y:S01]  /*16c40*/  FMUL.FTZ R109, R106, UR4 ;  /* 0x000000046a6d7c20 */ /* 0x000fe20008410000 */
[----:B------:R-:W-:Y:S02]  /*16c50*/  IMAD.U32 R106, R67, 0x10000, RZ ;  /* 0x00010000436a7824 */ /* 0x000fe400078e00ff */
[----:B------:R-:W-:Y:S01]  /*16c60*/  FSETP.GTU.FTZ.AND P5, PT, R2, R149, PT ;  /* 0x000000950200720b */ /* 0x000fe20003fbc000 */
[----:B------:R-:W-:Y:S01]  /*16c70*/  FMUL.FTZ R109, R109, R132 ;  /* 0x000000846d6d7220 */ /* 0x000fe20000410000 */
[----:B------:R-:W-:-:S04]  /*16c80*/  HFMA2 R2, -RZ, RZ, 0, 1.1920928955078125e-07 ;  /* 0x00000002ff027431 */ /* 0x000fc800000001ff */
        /* <DEDUP_REMOVED lines=13> */
.L_x_9758:
        /* <DEDUP_REMOVED lines=15> */
.L_x_9760:
[----:B------:R-:W-:Y:S05]  /*16e50*/  BSYNC.RECONVERGENT B2 ;  /* 0x0000000000027941 */ /* 0x000fea0003800200 */
.L_x_9759:
        /* <DEDUP_REMOVED lines=59> */
.L_x_9757:
[----:B------:R-:W-:Y:S05]  /*17210*/  BSYNC.RECONVERGENT B1 ;  /* 0x0000000000017941 */ /* 0x000fea0003800200 */
.L_x_9756:
[----:B------:R-:W-:Y:S01]  /*17220*/  I2FP.F32.U32 R109, R109 ;  /* 0x0000006d006d7245 */ /* 0x000fe20000201000 */
[----:B------:R-:W-:-:S04]  /*17230*/  IMAD.U32 R107, R107, 0x10000, RZ ;  /* 0x000100006b6b7824 */ /* 0x000fc800078e00ff */
[----:B------:R-:W-:Y:S01]  /*17240*/  FFMA.FTZ R150, R109, R150, 1.1641532182693481445e-10 ;  /* 0x2f0000006d967423 */ /* 0x000fe20000010096 */
[----:B------:R-:W-:-:S04]  /*17250*/  FMUL.FTZ R107, R107, UR4 ;  /* 0x000000046b6b7c20 */ /* 0x000fc80008410000 */
[----:B------:R-:W-:Y:S01]  /*17260*/  FMUL.FTZ R107, R107, R132 ;  /* 0x000000846b6b7220 */ /* 0x000fe20000410000 */
[----:B------:R-:W-:-:S04]  /*17270*/  FSETP.GTU.FTZ.AND P6, PT, R150, R149, PT ;  /* 0x000000959600720b */ /* 0x000fc80003fdc000 */
[----:B------:R-:W-:Y:S02]  /*17280*/  FSEL R108, R107, RZ, !P6 ;  /* 0x000000ff6b6c7208 */ /* 0x000fe40007000000 */
[----:B------:R-:W-:Y:S02]  /*17290*/  SHF.L.U32 R107, R113, 0x10, RZ ;  /* 0x00000010716b7819 */ /* 0x000fe400000006ff */
[----:B------:R-:W-:-:S03]  /*172a0*/  PLOP3.LUT P6, PT, P6, PT, PT, 0x8, 0x80 ;  /* 0x000000000080781c */ /* 0x000fc600037ce170 */
[----:B------:R-:W-:Y:S01]  /*172b0*/  FFMA.FTZ R107, R108, R107, R75 ;  /* 0x0000006b6c6b7223 */ /* 0x000fe2000001004b */
[----:B------:R-:W-:Y:S09]  /*172c0*/  BRA `(.L_x_9761) ;  /* 0x0000003000547947 */ /* 0x000ff20003800000 */
.L_x_9720:
        /* <DEDUP_REMOVED lines=16> */
.L_x_9764:
        /* <DEDUP_REMOVED lines=13> */
.L_x_9766:
[----:B------:R-:W-:Y:S05]  /*174a0*/  BSYNC.RECONVERGENT B2 ;  /* 0x0000000000027941 */ /* 0x000fea0003800200 */
.L_x_9765:
        /* <DEDUP_REMOVED lines=58> */
.L_x_9763:
[----:B------:R-:W-:Y:S05]  /*17850*/  BSYNC.RECONVERGENT B1 ;  /* 0x0000000000017941 */ /* 0x000fea0003800200 */
.L_x_9762:
        /* <DEDUP_REMOVED lines=8> */
[----:B------:R-:W4:Y:S01]  /*178e0*/  LDC R149, c[0x0][0x404] ;  /* 0x00010100ff957b82 */ /* 0x000f220000000800 */
[----:B------:R-:W-:Y:S01]  /*178f0*/  FMUL.FTZ R101, R100, UR4 ;  /* 0x0000000464657c20 */ /* 0x000fe20008410000 */
[----:B------:R-:W-:-:S03]  /*17900*/  IMAD.MOV.U32 R103, RZ, RZ, 0x2 ;  /* 0x00000002ff677424 */ /* 0x000fc600078e00ff */
[----:B-1----:R-:W-:Y:S01]  /*17910*/  FMUL.FTZ R100, R101, R132 ;  /* 0x0000008465647220 */ /* 0x002fe20000410000 */
[----:B------:R-:W-:Y:S02]  /*17920*/  SHF.L.U32 R101, R64, 0x10, RZ ;  /* 0x0000001040657819 */ /* 0x000fe400000006ff */
[----:B----4-:R-:W-:Y:S02]  /*17930*/  FSETP.GTU.FTZ.AND P1, PT, R2, R149, PT ;  /* 0x000000950200720b */ /* 0x010fe40003f3c000 */
        /* <DEDUP_REMOVED lines=14> */
.L_x_9769:
[----:B------:R-:W-:Y:S01]  /*17a20*/  VIADD R138, R138, 0x1 ;  /* 0x000000018a8a7836 */ /* 0x000fe20000000000 */
[----:B------:R-:W-:Y:S03]  /*17a30*/  BSSY.RECONVERGENT B2, `(.L_x_9770) ;  /* 0x000000c000027945 */ /* 0x000fe60003800200 */
[C---:B0-23--:R-:W-:Y:S01]  /*17a40*/  IMAD.WIDE.U32 R110, R138.reuse, -0x2daee0ad, RZ ;  /* 0xd2511f538a6e7825 */ /* 0x04dfe200078e00ff */
        /* <DEDUP_REMOVED lines=10> */
.L_x_9771:
[----:B------:R-:W-:Y:S05]  /*17af0*/  BSYNC.RECONVERGENT B2 ;  /* 0x0000000000027941 */ /* 0x000fea0003800200 */
.L_x_9770:
        /* <DEDUP_REMOVED lines=59> */
.L_x_9768:
[----:B------:R-:W-:Y:S05]  /*17eb0*/  BSYNC.RECONVERGENT B1 ;  /* 0x0000000000017941 */ /* 0x000fea0003800200 */
.L_x_9767:
[----:B------:R-:W-:Y:S01]  /*17ec0*/  I2FP.F32.U32 R101, R2 ;  /* 0x0000000200657245 */ /* 0x000fe20000201000 */
[----:B------:R-:W-:Y:S01]  /*17ed0*/  BSSY.RECONVERGENT B1, `(.L_x_9772) ;  /* 0x0000060000017945 */ /* 0x000fe20003800200 */
[----:B------:R-:W-:Y:S02]  /*17ee0*/  SHF.L.U32 R104, R104, 0x10, RZ ;  /* 0x0000001068687819 */ /* 0x000fe400000006ff */
[----:B------:R-:W-:Y:S01]  /*17ef0*/  ISETP.NE.AND P1, PT, R103, 0x1, PT ;  /* 0x000000016700780c */ /* 0x000fe20003f25270 */
[----:B------:R-:W-:Y:S02]  /*17f00*/  FFMA.FTZ R2, R101, R150, 1.1641532182693481445e-10 ;  /* 0x2f00000065027423 */ /* 0x000fe40000010096 */
[----:B------:R-:W-:Y:S01]  /*17f10*/  FMUL.FTZ R101, R104, UR4 ;  /* 0x0000000468657c20 */ /* 0x000fe20008410000 */
[----:B------:R-:W-:Y:S02]  /*17f20*/  HFMA2 R104, -RZ, RZ, 0, 1.1920928955078125e-07 ;  /* 0x00000002ff687431 */ /* 0x000fe400000001ff */
[----:B------:R-:W-:Y:S01]  /*17f30*/  FSETP.GTU.FTZ.AND P2, PT, R2, R149, PT ;  /* 0x000000950200720b */ /* 0x000fe20003f5c000 */
[----:B------:R-:W-:Y:S01]  /*17f40*/  FMUL.FTZ R101, R101, R132 ;  /* 0x0000008465657220 */ /* 0x000fe20000410000 */
[----:B------:R-:W-:-:S04]  /*17f50*/  IMAD.U32 R2, R116, 0x10000, RZ ;  /* 0x0001000074027824 */ /* 0x000fc800078e00ff */
        /* <DEDUP_REMOVED lines=14> */
.L_x_9774:
[----:B------:R-:W-:Y:S01]  /*18040*/  IADD3 R138, PT, PT, R138, 0x1, RZ ;  /* 0x000000018a8a7810 */ /* 0x000fe20007ffe0ff */
[----:B------:R-:W-:Y:S03]  /*18050*/  BSSY.RECONVERGENT B2, `(.L_x_9775) ;  /* 0x000000c000027945 */ /* 0x000fe60003800200 */
[C---:B------:R-:W-:Y:S01]  /*18060*/  ISETP.NE.AND P1, PT, R138.reuse, RZ, PT ;  /* 0x000000ff8a00720c */ /* 0x040fe20003f25270 */
[----:B0-23--:R-:W-:-:S12]  /*18070*/  IMAD.WIDE.U32 R110, R138, -0x2daee0ad, RZ ;  /* 0xd2511f538a6e7825 */ /* 0x00dfd800078e00ff */
        /* <DEDUP_REMOVED lines=9> */
.L_x_9776:
[----:B------:R-:W-:Y:S05]  /*18110*/  BSYNC.RECONVERGENT B2 ;  /* 0x0000000000027941 */ /* 0x000fea0003800200 */
.L_x_9775:
        /* <DEDUP_REMOVED lines=59> */
.L_x_9773:
[----:B------:R-:W-:Y:S05]  /*184d0*/  BSYNC.RECONVERGENT B1 ;  /* 0x0000000000017941 */ /* 0x000fea0003800200 */
.L_x_9772:
[----:B------:R-:W-:Y:S01]  /*184e0*/  I2FP.F32.U32 R103, R2 ;  /* 0x0000000200677245 */ /* 0x000fe20000201000 */
[----:B------:R-:W-:Y:S01]  /*184f0*/  IMAD.U32 R102, R105, 0x10000, RZ ;  /* 0x0001000069667824 */ /* 0x000fe200078e00ff */
[----:B------:R-:W-:Y:S01]  /*18500*/  ISETP.NE.AND P2, PT, R104, 0x1, PT ;  /* 0x000000016800780c */ /* 0x000fe20003f45270 */
[----:B------:R-:W-:Y:S01]  /*18510*/  BSSY.RECONVERGENT B1, `(.L_x_9777) ;  /* 0x000005e000017945 */ /* 0x000fe20003800200 */
[----:B0-23--:R-:W-:Y:S01]  /*18520*/  SHF.L.U32 R109, R65, 0x10, RZ ;  /* 0x00000010416d7819 */ /* 0x00dfe200000006ff */
[----:B------:R-:W-:Y:S01]  /*18530*/  FFMA.FTZ R2, R103, R150, 1.1641532182693481445e-10 ;  /* 0x2f00000067027423 */ /* 0x000fe20000010096 */
[----:B------:R-:W-:Y:S01]  /*18540*/  FMUL.FTZ R103, R102, UR4 ;  /* 0x0000000466677c20 */ /* 0x000fe20008410000 */
[----:B------:R-:W-:-:S03]  /*18550*/  IMAD.MOV.U32 R108, RZ, RZ, 0x2 ;  /* 0x00000002ff6c7424 */ /* 0x000fc600078e00ff */
        /* <DEDUP_REMOVED lines=16> */
.L_x_9779:
        /* <DEDUP_REMOVED lines=13> */
.L_x_9781:
[----:B------:R-:W-:Y:S05]  /*18730*/  BSYNC.RECONVERGENT B2 ;  /* 0x0000000000027941 */ /* 0x000fea0003800200 */
.L_x_9780:
        /* <DEDUP_REMOVED lines=59> */
.L_x_9778:
[----:B------:R-:W-:Y:S05]  /*18af0*/  BSYNC.RECONVERGENT B1 ;  /* 0x0000000000017941 */ /* 0x000fea0003800200 */
.L_x_9777:
        /* <DEDUP_REMOVED lines=23> */
.L_x_9784:
        /* <DEDUP_REMOVED lines=13> */
.L_x_9786:
[----:B------:R-:W-:Y:S05]  /*18d40*/  BSYNC.RECONVERGENT B2 ;  /* 0x0000000000027941 */ /* 0x000fea0003800200 */
.L_x_9785:
        /* <DEDUP_REMOVED lines=59> */
.L_x_9783:
[----:B------:R-:W-:Y:S05]  /*19100*/  BSYNC.RECONVERGENT B1 ;  /* 0x0000000000017941 */ /* 0x000fea0003800200 */
.L_x_9782:
        /* <DEDUP_REMOVED lines=24> */
.L_x_9789:
        /* <DEDUP_REMOVED lines=13> */
.L_x_9791:
[----:B------:R-:W-:Y:S05]  /*19360*/  BSYNC.RECONVERGENT B2 ;  /* 0x0000000000027941 */ /* 0x000fea0003800200 */
.L_x_9790:
        /* <DEDUP_REMOVED lines=59> */
.L_x_9788:
[----:B------:R-:W-:Y:S05]  /*19720*/  BSYNC.RECONVERGENT B1 ;  /* 0x0000000000017941 */ /* 0x000fea0003800200 */
.L_x_9787:
        /* <DEDUP_REMOVED lines=23> */
.L_x_9794:
        /* <DEDUP_REMOVED lines=13> */
.L_x_9796:
[----:B------:R-:W-:Y:S05]  /*19970*/  BSYNC.RECONVERGENT B2 ;  /* 0x0000000000027941 */ /* 0x000fea0003800200 */
.L_x_9795:
        /* <DEDUP_REMOVED lines=59> */
.L_x_9793:
[----:B------:R-:W-:Y:S05]  /*19d30*/  BSYNC.RECONVERGENT B1 ;  /* 0x0000000000017941 */ /* 0x000fea0003800200 */
.L_x_9792:
[----:B------:R-:W-:Y:S01]  /*19d40*/  I2FP.F32.U32 R109, R2 ;  /* 0x00000002006d7245 */ /* 0x000fe20000201000 */
[----:B------:R-:W-:Y:S01]  /*19d50*/  IMAD.U32 R106, R107, 0x10000, RZ ;  /* 0x000100006b6a7824 */ /* 0x000fe200078e00ff */
[----:B------:R-:W-:Y:S01]  /*19d60*/  ISETP.NE.AND P6, PT, R110, 0x1, PT ;  /* 0x000000016e00780c */ /* 0x000fe20003fc5270 */
[----:B------:R-:W-:Y:S01]  /*19d70*/  BSSY.RECONVERGENT B1, `(.L_x_9797) ;  /* 0x0000060000017945 */ /* 0x000fe20003800200 */
[----:B------:R-:W-:Y:S01]  /*19d80*/  SHF.L.U32 R111, R67, 0x10, RZ ;  /* 0x00000010436f7819 */ /* 0x000fe200000006ff */
[----:B------:R-:W-:Y:S01]  /*19d90*/  FFMA.FTZ R2, R109, R150, 1.1641532182693481445e-10 ;  /* 0x2f0000006d027423 */ /* 0x000fe20000010096 */
[----:B------:R-:W-:Y:S01]  /*19da0*/  FMUL.FTZ R109, R106, UR4 ;  /* 0x000000046a6d7c20 */ /* 0x000fe20008410000 */
[----:B------:R-:W-:-:S03]  /*19db0*/  PRMT R107, R107, 0x7632, R107 ;  /* 0x000076326b6b7816 */ /* 0x000fc6000000006b */
[----:B------:R-:W-:Y:S01]  /*19dc0*/  FMUL.FTZ R106, R109, R132 ;  /* 0x000000846d6a7220 */ /* 0x000fe20000410000 */
[----:B------:R-:W-:Y:S01]  /*19dd0*/  FSETP.GTU.FTZ.AND P5, PT, R2, R149, PT ;  /* 0x000000950200720b */ /* 0x000fe20003fbc000 */
[----:B------:R-:W-:Y:S01]  /*19de0*/  IMAD.MOV.U32 R2, RZ, RZ, 0x2 ;  /* 0x00000002ff027424 */ /* 0x000fe200078e00ff */
        /* <DEDUP_REMOVED lines=13> */
.L_x_9799:
        /* <DEDUP_REMOVED lines=15> */
.L_x_9801:
[----:B------:R-:W-:Y:S05]  /*19fb0*/  BSYNC.RECONVERGENT B2 ;  /* 0x0000000000027941 */ /* 0x000fea0003800200 */
.L_x_9800:
        /* <DEDUP_REMOVED lines=59> */
.L_x_9798:
[----:B------:R-:W-:Y:S05]  /*1a370*/  BSYNC.RECONVERGENT B1 ;  /* 0x0000000000017941 */ /* 0x000fea0003800200 */
.L_x_9797:
[----:B------:R-:W-:Y:S01]  /*1a380*/  I2FP.F32.U32 R109, R109 ;  /* 0x0000006d006d7245 */ /* 0x000fe20000201000 */
[----:B------:R-:W-:Y:S01]  /*1a390*/  IMAD.U32 R108, R113, 0x10000, RZ ;  /* 0x00010000716c7824 */ /* 0x000fe200078e00ff */
[----:B------:R-:W-:-:S03]  /*1a3a0*/  SHF.L.U32 R107, R107, 0x10, RZ ;  /* 0x000000106b6b7819 */ /* 0x000fc600000006ff */
[----:B------:R-:W-:Y:S02]  /*1a3b0*/  FFMA.FTZ R150, R109, R150, 1.1641532182693481445e-10 ;  /* 0x2f0000006d967423 */ /* 0x000fe40000010096 */
[----:B------:R-:W-:-:S03]  /*1a3c0*/  FMUL.FTZ R107, R107, UR4 ;  /* 0x000000046b6b7c20 */ /* 0x000fc60008410000 */
[----:B------:R-:W-:Y:S01]  /*1a3d0*/  FSETP.GTU.FTZ.AND P6, PT, R150, R149, PT ;  /* 0x000000959600720b */ /* 0x000fe20003fdc000 */
[----:B------:R-:W-:-:S05]  /*1a3e0*/  FMUL.FTZ R107, R107, R132 ;  /* 0x000000846b6b7220 */ /* 0x000fca0000410000 */
[----:B------:R-:W-:Y:S02]  /*1a3f0*/  FSEL R107, R107, RZ, !P6 ;  /* 0x000000ff6b6b7208 */ /* 0x000fe40007000000 */
[----:B------:R-:W-:-:S03]  /*1a400*/  PLOP3.LUT P6, PT, P6, PT, PT, 0x8, 0x80 ;  /* 0x000000000080781c */ /* 0x000fc600037ce170 */
[----:B------:R-:W-:-:S10]  /*1a410*/  FMUL.FTZ R107, R108, R107 ;  /* 0x0000006b6c6b7220 */ /* 0x000fd40000410000 */
.L_x_9761:
        /* <DEDUP_REMOVED lines=9> */
[----:B------:R-:W-:Y:S02]  /*1a4b0*/  ISETP.NE.AND P6, PT, R151, RZ, PT ;  /* 0x000000ff9700720c */ /* 0x000fe40003fc5270 */
[----:B------:R-:W-:Y:S02]  /*1a4c0*/  LOP3.LUT R150, R150, R153, R149, 0xfe, !PT ;  /* 0x0000009996967212 */ /* 0x000fe400078efe95 */
[----:B------:R-:W-:Y:S02]  /*1a4d0*/  LOP3.LUT R110, R110, R132, R111, 0xfe, !PT ;  /* 0x000000846e6e7212 */ /* 0x000fe400078efe6f */
[----:B------:R-:W-:Y:S02]  /*1a4e0*/  SEL R111, RZ, 0x1, !P3 ;  /* 0x00000001ff6f7807 */ /* 0x000fe40005800000 */
[----:B------:R-:W-:Y:S01]  /*1a4f0*/  SEL R149, RZ, 0x1, !P6 ;  /* 0x00000001ff957807 */ /* 0x000fe20007000000 */
[----:B0-----:R-:W-:Y:S01]  /*1a500*/  IMAD.WIDE.U32 R144, R147, 0x20, R144 ;  /* 0x0000002093907825 */ /* 0x001fe200078e0090 */
[----:B------:R-:W-:-:S02]  /*1a510*/  LOP3.LUT R111, R150, R111, RZ, 0xfc, !PT ;  /* 0x0000006f966f7212 */ /* 0x000fc400078efcff */
[----:B------:R-:W-:Y:S02]  /*1a520*/  LOP3.LUT R110, R110, R149, RZ, 0xfc, !PT ;  /* 0x000000956e6e7212 */ /* 0x000fe400078efcff */
[----:B------:R4:W-:Y:S01]  /*1a530*/  STG.E.128 desc[UR6][R144.64], R100 ;  /* 0x0000006490007986 */ /* 0x0009e2000c101d06 */
[----:B------:R-:W-:Y:S01]  /*1a540*/  MOV R132, R148 ;  /* 0x0000009400847202 */ /* 0x000fe20000000f00 */
[----:B-1----:R-:W-:Y:S02]  /*1a550*/  IMAD.WIDE.U32 R108, R147, 0x8, R108 ;  /* 0x00000008936c7825 */ /* 0x002fe400078e006c */
[----:B------:R4:W-:Y:S04]  /*1a560*/  STG.E.128 desc[UR6][R144.64+0x10], R104 ;  /* 0x0000106890007986 */ /* 0x0009e8000c101d06 */
[----:B------:R4:W-:Y:S02]  /*1a570*/  STG.E.64 desc[UR6][R108.64], R110 ;  /* 0x0000006e6c007986 */ /* 0x0009e4000c101b06 */
.L_x_9719:
[----:B------:R-:W-:Y:S05]  /*1a580*/  BSYNC.RECONVERGENT B0 ;  /* 0x0000000000007941 */ /* 0x000fea0003800200 */
.L_x_9718:
[----:B0-234-:R-:W-:Y:S01]  /*1a590*/  FADD.FTZ R108, RZ, R76 ;  /* 0x0000004cff6c7221 */ /* 0x01dfe20000010000 */
[----:B------:R-:W-:Y:S01]  /*1a5a0*/  ISETP.NE.AND P4, PT, R146, RZ, PT ;  /* 0x000000ff9200720c */ /* 0x000fe20003f85270 */
[----:B------:R-:W-:Y:S01]  /*1a5b0*/  BSSY.RECONVERGENT B0, `(.L_x_9802) ;  /* 0x0000085000007945 */ /* 0x000fe20003800200 */
[C---:B------:R-:W-:Y:S01]  /*1a5c0*/  ISETP.GT.U32.AND P3, PT, R0.reuse, 0xff, PT ;  /* 0x000000ff0000780c */ /* 0x040fe20003f64070 */
[----:B------:R-:W-:Y:S01]  /*1a5d0*/  FADD.FTZ R109, R77, R108 ;  /* 0x0000006c4d6d7221 */ /* 0x000fe20000010000 */
[C---:B------:R-:W-:Y:S01]  /*1a5e0*/  ISETP.GT.U32.AND P2, PT, R0.reuse, 0x17f, PT ;  /* 0x0000017f0000780c */ /* 0x040fe20003f44070 */
[----:B------:R-:W-:Y:S01]  /*1a5f0*/  IMAD.MOV.U32 R148, RZ, RZ, RZ ;  /* 0x000000ffff947224 */ /* 0x000fe200078e00ff */
        /* <DEDUP_REMOVED lines=128> */
.L_x_9803:
[----:B------:R-:W-:Y:S05]  /*1ae00*/  BSYNC.RECONVERGENT B0 ;  /* 0x0000000000007941 */ /* 0x000fea0003800200 */
.L_x_9802:
        /* <DEDUP_REMOVED lines=12> */
.L_x_9805:
[----:B------:R-:W-:Y:S05]  /*1aed0*/  BSYNC.RECONVERGENT B0 ;  /* 0x0000000000007941 */ /* 0x000fea0003800200 */
.L_x_9804:
        /* <DEDUP_REMOVED lines=33> */
[C---:B--2---:R-:W-:Y:S01]  /*1b0f0*/  FMUL.FTZ R145, R146.reuse, R145 ;  /* 0x0000009192917220 */ /* 0x044fe20000410000 */
[----:B------:R-:W0:Y:S02]  /*1b100*/  LDC R144, c[0x0][0x448] ;  /* 0x00011200ff907b82 */ /* 0x000e240000000800 */
[----:B------:R-:W-:Y:S01]  /*1b110*/  FMUL.FTZ R111, R111, R151 ;  /* 0x000000976f6f7220 */ /* 0x000fe20000410000 */
[----:B------:R-:W-:Y:S02]  /*1b120*/  IMAD.U32 R151, RZ, RZ, UR14 ;  /* 0x0000000eff977e24 */ /* 0x000fe4000f8e00ff */
[----:B------:R-:W1:Y:S01]  /*1b130*/  SHFL.IDX PT, R145, R145, RZ, 0x1f ;  /* 0x00001fff91917589 */ /* 0x000e6200000e0000 */
[----:B------:R-:W-:-:S02]  /*1b140*/  FFMA.FTZ R146, R146, R111, R109 ;  /* 0x0000006f92927223 */ /* 0x000fc4000001006d */
[----:B------:R-:W2:Y:S03]  /*1b150*/  @!P2 LDC.64 R110, c[0x0][0x3c0] ;  /* 0x0000f000ff6eab82 */ /* 0x000ea60000000a00 */
[----:B------:R3:W0:Y:S05]  /*1b160*/  SHFL.IDX PT, R149, R146, RZ, 0x1f ;  /* 0x00001fff92957589 */ /* 0x00062a00000e0000 */
[----:B------:R-:W4:Y:S01]  /*1b170*/  @!P2 LDC.64 R108, c[0x0][0x3c8] ;  /* 0x0000f200ff6cab82 */ /* 0x000f220000000a00 */
[C---:B-1----:R-:W-:Y:S01]  /*1b180*/  FMUL.FTZ R142, R145.reuse, R145 ;  /* 0x00000091918e7220 */ /* 0x042fe20000410000 */
[----:B---3--:R-:W-:-:S04]  /*1b190*/  FSEL R146, R145, RZ, !P1 ;  /* 0x000000ff91927208 */ /* 0x008fc80004800000 */
[----:B------:R-:W-:Y:S01]  /*1b1a0*/  FSEL R147, R142, RZ, P1 ;  /* 0x000000ff8e937208 */ /* 0x000fe20000800000 */
[----:B0-----:R-:W-:Y:S01]  /*1b1b0*/  FFMA.FTZ R142, R149, UR19, R144 ;  /* 0x00000013958e7c23 */ /* 0x001fe20008010090 */
[----:B------:R-:W-:-:S03]  /*1b1c0*/  MOV R149, UR14 ;  /* 0x0000000e00957c02 */ /* 0x000fc60008000f00 */
[----:B------:R-:W-:Y:S01]  /*1b1d0*/  FADD.FTZ R147, R142, R147 ;  /* 0x000000938e937221 */ /* 0x000fe20000010000 */
[----:B----4-:R-:W-:-:S04]  /*1b1e0*/  @!P2 IMAD.WIDE R108, R151, 0x4, R108 ;  /* 0x00000004976ca825 */ /* 0x010fc800078e026c */
[----:B--2---:R-:W-:Y:S01]  /*1b1f0*/  @!P2 IMAD.WIDE R110, R149, 0x4, R110 ;  /* 0x00000004956ea825 */ /* 0x004fe200078e026e */
[----:B------:R-:W0:Y:S04]  /*1b200*/  MUFU.RSQ R147, R147 ;  /* 0x0000009300937308 */ /* 0x000e280000001400 */
[----:B------:R1:W-:Y:S04]  /*1b210*/  @!P2 STG.E desc[UR6][R110.64], R145 ;  /* 0x000000916e00a986 */ /* 0x0003e8000c101906 */
[----:B0-----:R1:W-:Y:S01]  /*1b220*/  @!P2 STG.E desc[UR6][R108.64], R147 ;  /* 0x000000936c00a986 */ /* 0x0013e2000c101906 */
[----:B------:R-:W-:Y:S05]  /*1b230*/  @!P4 BRA `(.L_x_9807) ;  /* 0x0000000000c0c947 */ /* 0x000fea0003800000 */
[--C-:B-1----:R-:W-:Y:S01]  /*1b240*/  FADD.FTZ R108, R76, -R146.reuse ;  /* 0x800000924c6c7221 */ /* 0x102fe20000010000 */
[--C-:B------:R-:W-:Y:S01]  /*1b250*/  FADD.FTZ R110, R78, -R146.reuse ;  /* 0x800000924e6e7221 */ /* 0x100fe20000010000 */
[----:B------:R-:W-:Y:S01]  /*1b260*/  FADD.FTZ R144, R80, -R146 ;  /* 0x8000009250907221 */ /* 0x000fe20000010000 */
[----:B------:R-:W-:Y:S01]  /*1b270*/  SHF.L.U32 R109, R20, 0x10, RZ ;  /* 0x00000010146d7819 */ /* 0x000fe200000006ff */
[----:B------:R-:W-:Y:S01]  /*1b280*/  IMAD.U32 R111, R24, 0x10000, RZ ;  /* 0x00010000186f7824 */ /* 0x000fe200078e00ff */
[----:B------:R-:W-:Y:S01]  /*1b290*/  SHF.L.U32 R145, R21, 0x10, RZ ;  /* 0x0000001015917819 */ /* 0x000fe200000006ff */
[----:B------:R-:W-:Y:S01]  /*1b2a0*/  FMUL.FTZ R108, R147, R108 ;  /* 0x0000006c936c7220 */ /* 0x000fe20000410000 */
[----:B------:R-:W-:Y:S01]  /*1b2b0*/  IMAD.U32 R149, R25, 0x10000, RZ ;  /* 0x0001000019957824 */ /* 0x000fe200078e00ff */
[----:B------:R-:W-:Y:S01]  /*1b2c0*/  SHF.L.U32 R155, R22, 0x10, RZ ;  /* 0x00000010169b7819 */ /* 0x000fe200000006ff */
[----:B------:R-:W-:Y:S01]  /*1b2d0*/  FMUL.FTZ R110, R147, R110 ;  /* 0x0000006e936e7220 */ /* 0x000fe20000410000 */
[----:B------:R-:W-:-:S02]  /*1b2e0*/  IMAD.U32 R157, R26, 0x10000, RZ ;  /* 0x000100001a9d7824 */ /* 0x000fc400078e00ff */
[----:B------:R-:W-:Y:S01]  /*1b2f0*/  FMUL.FTZ R144, R147, R144 ;  /* 0x0000009093907220 */ /* 0x000fe20000410000 */
[----:B------:R-:W-:Y:S01]  /*1b300*/  FFMA.FTZ R108, R108, R109, R111 ;  /* 0x0000006d6c6c7223 */ /* 0x000fe2000001006f */
[----:B------:R-:W-:Y:S01]  /*1b310*/  FFMA.FTZ R109, R110, R145, R149 ;  /* 0x000000916e6d7223 */ /* 0x000fe20000010095 */
[--C-:B------:R-:W-:Y:S01]  /*1b320*/  FADD.FTZ R142, R79, -R146.reuse ;  /* 0x800000924f8e7221 */ /* 0x100fe20000010000 */
[----:B------:R-:W-:Y:S01]  /*1b330*/  FFMA.FTZ R110, R144, R155, R157 ;  /* 0x0000009b906e7223 */ /* 0x000fe2000001009d */
[--C-:B------:R-:W-:Y:S01]  /*1b340*/  FADD.FTZ R144, R81, -R146.reuse ;  /* 0x8000009251907221 */ /* 0x100fe20000010000 */
[----:B------:R-:W-:Y:S01]  /*1b350*/  SHF.L.U32 R151, R18, 0x10, RZ ;  /* 0x0000001012977819 */ /* 0x000fe200000006ff */
[----:B------:R-:W-:Y:S02]  /*1b360*/  IMAD.U32 R153, R17, 0x10000, RZ ;  /* 0x0001000011997824 */ /* 0x000fe400078e00ff */
[C---:B------:R-:W-:Y:S01]  /*1b370*/  FMUL.FTZ R142, R147.reuse, R142 ;  /* 0x0000008e938e7220 */ /* 0x040fe20000410000 */
[----:B------:R-:W-:Y:S01]  /*1b380*/  SHF.L.U32 R148, R16, 0x10, RZ ;  /* 0x0000001010947819 */ /* 0x000fe200000006ff */
[----:B------:R-:W-:Y:S01]  /*1b390*/  FMUL.FTZ R111, R147, R144 ;  /* 0x00000090936f7220 */ /* 0x000fe20000410000 */
[----:B------:R-:W-:Y:S01]  /*1b3a0*/  IMAD.U32 R150, R15, 0x10000, RZ ;  /* 0x000100000f967824 */ /* 0x000fe200078e00ff */
[----:B------:R-:W0:Y:S01]  /*1b3b0*/  LDC.64 R144, c[0x0][0x428] ;  /* 0x00010a00ff907b82 */ /* 0x000e220000000a00 */
[----:B------:R-:W-:Y:S01]  /*1b3c0*/  FFMA.FTZ R142, R142, R151, R153 ;  /* 0x000000978e8e7223 */ /* 0x000fe20000010099 */
[----:B------:R-:W-:Y:S01]  /*1b3d0*/  FADD.FTZ R152, R82, -R146 ;  /* 0x8000009252987221 */ /* 0x000fe20000010000 */
[----:B------:R-:W-:Y:S01]  /*1b3e0*/  FFMA.FTZ R151, R111, R148, R150 ;  /* 0x000000946f977223 */ /* 0x000fe20000010096 */
[----:B------:R-:W-:Y:S01]  /*1b3f0*/  FADD.FTZ R148, R83, -R146 ;  /* 0x8000009253947221 */ /* 0x000fe20000010000 */
[----:B------:R-:W-:Y:S01]  /*1b400*/  SHF.L.U32 R149, R23, 0x10, RZ ;  /* 0x0000001017957819 */ /* 0x000fe200000006ff */
[----:B------:R-:W-:-:S02]  /*1b410*/  IMAD.U32 R153, R27, 0x10000, RZ ;  /* 0x000100001b997824 */ /* 0x000fc400078e00ff */
[----:B------:R-:W-:Y:S01]  /*1b420*/  FMUL.FTZ R152, R147, R152 ;  /* 0x0000009893987220 */ /* 0x000fe20000410000 */
[----:B------:R-:W-:Y:S01]  /*1b430*/  SHF.L.U32 R150, R14, 0x10, RZ ;  /* 0x000000100e967819 */ /* 0x000fe200000006ff */
[----:B------:R-:W-:Y:S02]  /*1b440*/  IMAD.U32 R154, R13, 0x10000, RZ ;  /* 0x000100000d9a7824 */ /* 0x000fe400078e00ff */
[----:B------:R-:W-:Y:S01]  /*1b450*/  FMUL.FTZ R111, R147, R148 ;  /* 0x00000094936f7220 */ /* 0x000fe20000410000 */
[----:B------:R-:W-:Y:S01]  /*1b460*/  FADD.FTZ R148, R77, -R146 ;  /* 0x800000924d947221 */ /* 0x000fe20000010000 */
[----:B------:R-:W-:Y:S01]  /*1b470*/  FFMA.FTZ R152, R152, R149, R153 ;  /* 0x0000009598987223 */ /* 0x000fe20000010099 */
[----:B------:R-:W-:Y:S02]  /*1b480*/  IMAD.U32 R149, R19, 0x10000, RZ ;  /* 0x0001000013957824 */ /* 0x000fe400078e00ff */
[----:B------:R-:W-:Y:S01]  /*1b490*/  FFMA.FTZ R153, R111, R150, R154 ;  /* 0x000000966f997223 */ /* 0x000fe2000001009a */
[----:B------:R-:W-:Y:S01]  /*1b4a0*/  SHF.L.U32 R111, R112, 0x10, RZ ;  /* 0x00000010706f7819 */ /* 0x000fe200000006ff */
[----:B------:R-:W-:Y:S01]  /*1b4b0*/  FMUL.FTZ R148, R147, R148 ;  /* 0x0000009493947220 */ /* 0x000fe20000410000 */
[----:B------:R-:W-:-:S02]  /*1b4c0*/  F2FP.BF16.F32.PACK_AB R110, R151, R110 ;  /* 0x0000006e976e723e */ /* 0x000fc400000010ff */
[----:B------:R-:W-:Y:S01]  /*1b4d0*/  F2FP.BF16.F32.PACK_AB R109, R142, R109 ;  /* 0x0000006d8e6d723e */ /* 0x000fe200000010ff */
[----:B------:R-:W-:Y:S01]  /*1b4e0*/  FFMA.FTZ R149, R148, R111, R149 ;  /* 0x0000006f94957223 */ /* 0x000fe20000010095 */
[----:B------:R-:W-:Y:S01]  /*1b4f0*/  F2FP.BF16.F32.PACK_AB R111, R153, R152 ;  /* 0x00000098996f723e */ /* 0x000fe200000010ff */
[----:B0-----:R-:W-:-:S03]  /*1b500*/  IMAD.WIDE.U32 R144, R140, 0x10, R144 ;  /* 0x000000108c907825 */ /* 0x001fc600078e0090 */
[----:B------:R-:W-:Y:S02]  /*1b510*/  F2FP.BF16.F32.PACK_AB R108, R149, R108 ;  /* 0x0000006c956c723e */ /* 0x000fe400000010ff */
[----:B------:R-:W-:-:S03]  /*1b520*/  IADD3 R140, PT, PT, R140, 0x80, RZ ;  /* 0x000000808c8c7810 */ /* 0x000fc60007ffe0ff */
[----:B------:R0:W-:Y:S04]  /*1b530*/  STG.E.128 desc[UR6][R144.64], R108 ;  /* 0x0000006c90007986 */ /* 0x0001e8000c101d06 */
.L_x_9807:
[----:B------:R-:W-:Y:S05]  /*1b540*/  BSYNC.RECONVERGENT B0 ;  /* 0x0000000000007941 */ /* 0x000fea0003800200 */
.L_x_9806:
[----:B------:R-:W-:Y:S01]  /*1b550*/  ISETP.NE.AND P1, PT, R143, RZ, PT ;  /* 0x000000ff8f00720c */ /* 0x000fe20003f25270 */
[----:B------:R-:W-:-:S12]  /*1b560*/  BSSY.RECONVERGENT B0, `(.L_x_9808) ;  /* 0x0000032000007945 */ /* 0x000fd80003800200 */
[----:B------:R-:W-:Y:S05]  /*1b570*/  @!P1 BRA `(.L_x_9809) ;  /* 0x0000000000c09947 */ /* 0x000fea0003800000 */
[--C-:B------:R-:W-:Y:S01]  /*1b580*/  FADD.FTZ R142, R87, -R146.reuse ;  /* 0x80000092578e7221 */ /* 0x100fe20000010000 */
[----:B------:R-:W-:Y:S01]  /*1b590*/  SHF.L.U32 R151, R9, 0x10, RZ ;  /* 0x0000001009977819 */ /* 0x000fe200000006ff */
[--C-:B0-----:R-:W-:Y:S01]  /*1b5a0*/  FADD.FTZ R144, R88, -R146.reuse ;  /* 0x8000009258907221 */ /* 0x101fe20000010000 */
[----:B------:R-:W-:Y:S02]  /*1b5b0*/  IMAD.U32 R149, R10, 0x10000, RZ ;  /* 0x000100000a957824 */ /* 0x000fe400078e00ff */
[C---:B------:R-:W-:Y:S01]  /*1b5c0*/  FMUL.FTZ R142, R147.reuse, R142 ;  /* 0x0000008e938e7220 */ /* 0x040fe20000410000 */
[--C-:B-1----:R-:W-:Y:S01]  /*1b5d0*/  FADD.FTZ R108, R84, -R146.reuse ;  /* 0x80000092546c7221 */ /* 0x102fe20000010000 */
[----:B------:R-:W-:Y:S01]  /*1b5e0*/  FADD.FTZ R110, R86, -R146 ;  /* 0x80000092566e7221 */ /* 0x000fe20000010000 */
[----:B------:R-:W-:Y:S01]  /*1b5f0*/  FMUL.FTZ R148, R147, R144 ;  /* 0x0000009093947220 */ /* 0x000fe20000410000 */
[----:B------:R-:W-:Y:S01]  /*1b600*/  SHF.L.U32 R111, R36, 0x10, RZ ;  /* 0x00000010246f7819 */ /* 0x000fe200000006ff */
[----:B------:R-:W-:Y:S01]  /*1b610*/  FFMA.FTZ R144, R142, R149, R151 ;  /* 0x000000958e907223 */ /* 0x000fe20000010097 */
[----:B------:R-:W-:Y:S01]  /*1b620*/  IMAD.U32 R109, R32, 0x10000, RZ ;  /* 0x00010000206d7824 */ /* 0x000fe200078e00ff */
[----:B------:R-:W-:Y:S01]  /*1b630*/  SHF.L.U32 R145, R37, 0x10, RZ ;  /* 0x0000001025917819 */ /* 0x000fe200000006ff */
[----:B------:R-:W-:-:S02]  /*1b640*/  IMAD.U32 R143, R33, 0x10000, RZ ;  /* 0x00010000218f7824 */ /* 0x000fc400078e00ff */
[----:B------:R-:W-:Y:S01]  /*1b650*/  FMUL.FTZ R108, R147, R108 ;  /* 0x0000006c936c7220 */ /* 0x000fe20000410000 */
[--C-:B------:R-:W-:Y:S01]  /*1b660*/  FADD.FTZ R142, R89, -R146.reuse ;  /* 0x80000092598e7221 */ /* 0x100fe20000010000 */
[C---:B------:R-:W-:Y:S01]  /*1b670*/  FMUL.FTZ R110, R147.reuse, R110 ;  /* 0x0000006e936e7220 */ /* 0x040fe20000410000 */
[----:B------:R-:W-:Y:S01]  /*1b680*/  SHF.L.U32 R155, R38, 0x10, RZ ;  /* 0x00000010269b7819 */ /* 0x000fe200000006ff */
[----:B------:R-:W-:Y:S02]  /*1b690*/  IMAD.U32 R153, R34, 0x10000, RZ ;  /* 0x0001000022997824 */ /* 0x000fe400078e00ff */
[----:B------:R-:W-:Y:S01]  /*1b6a0*/  FFMA.FTZ R108, R108, R109, R111 ;  /* 0x0000006d6c6c7223 */ /* 0x000fe2000001006f */
[----:B------:R-:W-:Y:S01]  /*1b6b0*/  FFMA.FTZ R109, R110, R143, R145 ;  /* 0x0000008f6e6d7223 */ /* 0x000fe20000010091 */
[----:B------:R-:W-:Y:S01]  /*1b6c0*/  FMUL.FTZ R111, R147, R142 ;  /* 0x0000008e936f7220 */ /* 0x000fe20000410000 */
[----:B------:R-:W-:Y:S01]  /*1b6d0*/  FFMA.FTZ R110, R148, R153, R155 ;  /* 0x00000099946e7223 */ /* 0x000fe2000001009b */
[----:B------:R-:W-:Y:S01]  /*1b6e0*/  SHF.L.U32 R150, R7, 0x10, RZ ;  /* 0x0000001007967819 */ /* 0x000fe200000006ff */
        /* <DEDUP_REMOVED lines=8> */
[----:B------:R-:W-:Y:S02]  /*1b770*/  IMAD.U32 R150, R6, 0x10000, RZ ;  /* 0x0001000006967824 */ /* 0x000fe400078e00ff */
[----:B------:R-:W-:Y:S01]  /*1b780*/  FFMA.FTZ R151, R152, R145, R151 ;  /* 0x0000009198977223 */ /* 0x000fe20000010097 */
[----:B------:R-:W-:Y:S01]  /*1b790*/  SHF.L.U32 R152, R5, 0x10, RZ ;  /* 0x0000001005987819 */ /* 0x000fe200000006ff */
[----:B------:R-:W-:Y:S01]  /*1b7a0*/  FMUL.FTZ R111, R147, R148 ;  /* 0x00000094936f7220 */ /* 0x000fe20000410000 */
[----:B------:R-:W-:Y:S01]  /*1b7b0*/  FADD.FTZ R148, R85, -R146 ;  /* 0x8000009255947221 */ /* 0x000fe20000010000 */
[----:B------:R-:W-:Y:S02]  /*1b7c0*/  SHF.L.U32 R145, R11, 0x10, RZ ;  /* 0x000000100b917819 */ /* 0x000fe400000006ff */
[----:B------:R-:W-:Y:S01]  /*1b7d0*/  FFMA.FTZ R150, R111, R150, R152 ;  /* 0x000000966f967223 */ /* 0x000fe20000010098 */
[----:B------:R-:W-:-:S02]  /*1b7e0*/  IMAD.U32 R111, R12, 0x10000, RZ ;  /* 0x000100000c6f7824 */ /* 0x000fc400078e00ff */
[----:B------:R-:W-:Y:S01]  /*1b7f0*/  FMUL.FTZ R148, R147, R148 ;  /* 0x0000009493947220 */ /* 0x000fe20000410000 */
[----:B------:R-:W-:Y:S02]  /*1b800*/  F2FP.BF16.F32.PACK_AB R110, R149, R110 ;  /* 0x0000006e956e723e */ /* 0x000fe400000010ff */
[----:B------:R-:W-:Y:S01]  /*1b810*/  F2FP.BF16.F32.PACK_AB R109, R144, R109 ;  /* 0x0000006d906d723e */ /* 0x000fe200000010ff */
[----:B------:R-:W-:Y:S01]  /*1b820*/  FFMA.FTZ R145, R148, R111, R145 ;  /* 0x0000006f94917223 */ /* 0x000fe20000010091 */
[----:B------:R-:W-:Y:S01]  /*1b830*/  F2FP.BF16.F32.PACK_AB R111, R150, R151 ;  /* 0x00000097966f723e */ /* 0x000fe200000010ff */
[----:B0-----:R-:W-:-:S03]  /*1b840*/  IMAD.WIDE.U32 R142, R140, 0x10, R142 ;  /* 0x000000108c8e7825 */ /* 0x001fc600078e008e */
[----:B------:R-:W-:Y:S01]  /*1b850*/  F2FP.BF16.F32.PACK_AB R108, R145, R108 ;  /* 0x0000006c916c723e */ /* 0x000fe200000010ff */
[----:B------:R-:W-:-:S04]  /*1b860*/  VIADD R140, R140, 0x80 ;  /* 0x000000808c8c7836 */ /* 0x000fc80000000000 */
[----:B------:R2:W-:Y:S03]  /*1b870*/  STG.E.128 desc[UR6][R142.64], R108 ;  /* 0x0000006c8e007986 */ /* 0x0005e6000c101d06 */
.L_x_9809:
[----:B------:R-:W-:Y:S05]  /*1b880*/  BSYNC.RECONVERGENT B0 ;  /* 0x0000000000007941 */ /* 0x000fea0003800200 */
.L_x_9808:
[----:B------:R-:W-:Y:S01]  /*1b890*/  ISETP.NE.AND P1, PT, R141, RZ, PT ;  /* 0x000000ff8d00720c */ /* 0x000fe20003f25270 */
[----:B------:R-:W-:-:S12]  /*1b8a0*/  BSSY.RECONVERGENT B0, `(.L_x_9810) ;  /* 0x0000037000007945 */ /* 0x000fd80003800200 */
[----:B------:R-:W-:Y:S05]  /*1b8b0*/  @!P1 BRA `(.L_x_9811) ;  /* 0x0000000000d49947 */ /* 0x000fea0003800000 */
[----:B012---:R-:W-:Y:S01]  /*1b8c0*/  PRMT R111, R48, 0x7632, R111 ;  /* 0x00007632306f7816 */ /* 0x007fe2000000006f */
[--C-:B------:R-:W-:Y:S01]  /*1b8d0*/  FADD.FTZ R108, R93, -R146.reuse ;  /* 0x800000925d6c7221 */ /* 0x100fe20000010000 */
[----:B------:R-:W-:Y:S01]  /*1b8e0*/  SHF.L.U32 R109, R133, 0x10, RZ ;  /* 0x00000010856d7819 */ /* 0x000fe200000006ff */
[--C-:B------:R-:W-:Y:S01]  /*1b8f0*/  FADD.FTZ R110, R94, -R146.reuse ;  /* 0x800000925e6e7221 */ /* 0x100fe20000010000 */
[----:B------:R-:W-:Y:S01]  /*1b900*/  SHF.L.U32 R142, R45, 0x10, RZ ;  /* 0x000000102d8e7819 */ /* 0x000fe200000006ff */
[----:B------:R-:W-:Y:S02]  /*1b910*/  IMAD.U32 R111, R111, 0x10000, RZ ;  /* 0x000100006f6f7824 */ /* 0x000fe400078e00ff */
[----:B------:R-:W-:Y:S01]  /*1b920*/  FMUL.FTZ R108, R147, R108 ;  /* 0x0000006c936c7220 */ /* 0x000fe20000410000 */
[C---:B------:R-:W-:Y:S01]  /*1b930*/  IMAD.U32 R144, R49.reuse, 0x10000, RZ ;  /* 0x0001000031907824 */ /* 0x040fe200078e00ff */
[----:B------:R-:W-:Y:S01]  /*1b940*/  PRMT R141, R49, 0x7632, R141 ;  /* 0x00007632318d7816 */ /* 0x000fe2000000008d */
[--C-:B------:R-:W-:Y:S01]  /*1b950*/  FADD.FTZ R148, R95, -R146.reuse ;  /* 0x800000925f947221 */ /* 0x100fe20000010000 */
[--C-:B------:R-:W-:Y:S01]  /*1b960*/  FFMA.FTZ R108, R108, R109, R111.reuse ;  /* 0x0000006d6c6c7223 */ /* 0x100fe2000001006f */
[----:B------:R-:W-:Y:S01]  /*1b970*/  PRMT R111, R45, 0x7632, R111 ;  /* 0x000076322d6f7816 */ /* 0x000fe2000000006f */
[----:B------:R-:W-:Y:S01]  /*1b980*/  FMUL.FTZ R109, R147, R110 ;  /* 0x0000006e936d7220 */ /* 0x000fe20000410000 */
[----:B------:R-:W-:Y:S01]  /*1b990*/  PRMT R143, R46, 0x7632, R143 ;  /* 0x000076322e8f7816 */ /* 0x000fe2000000008f */
[----:B------:R-:W-:Y:S01]  /*1b9a0*/  FADD.FTZ R150, R97, -R146 ;  /* 0x8000009261967221 */ /* 0x000fe20000010000 */
[----:B------:R-:W-:Y:S01]  /*1b9b0*/  PRMT R145, R50, 0x7632, R145 ;  /* 0x0000763232917816 */ /* 0x000fe20000000091 */
[----:B------:R-:W-:Y:S01]  /*1b9c0*/  FFMA.FTZ R109, R109, R142, R144 ;  /* 0x0000008e6d6d7223 */ /* 0x000fe20000010090 */
[----:B------:R-:W-:Y:S01]  /*1b9d0*/  SHF.L.U32 R111, R111, 0x10, RZ ;  /* 0x000000106f6f7819 */ /* 0x000fe200000006ff */
[----:B------:R-:W-:Y:S01]  /*1b9e0*/  FMUL.FTZ R148, R147, R148 ;  /* 0x0000009493947220 */ /* 0x000fe20000410000 */
[----:B------:R-:W-:Y:S01]  /*1b9f0*/  IMAD.U32 R141, R141, 0x10000, RZ ;  /* 0x000100008d8d7824 */ /* 0x000fe200078e00ff */
[----:B------:R-:W-:Y:S01]  /*1ba00*/  SHF.L.U32 R143, R143, 0x10, RZ ;  /* 0x000000108f8f7819 */ /* 0x000fe200000006ff */
[----:B------:R-:W-:Y:S01]  /*1ba10*/  FADD.FTZ R142, R98, -R146 ;  /* 0x80000092628e7221 */ /* 0x000fe20000010000 */
[----:B------:R-:W-:-:S02]  /*1ba20*/  IMAD.U32 R145, R145, 0x10000, RZ ;  /* 0x0001000091917824 */ /* 0x000fc400078e00ff */
[C---:B------:R-:W-:Y:S01]  /*1ba30*/  FMUL.FTZ R150, R147.reuse, R150 ;  /* 0x0000009693967220 */ /* 0x040fe20000410000 */
[----:B------:R-:W-:Y:S01]  /*1ba40*/  FADD.FTZ R110, R96, -R146 ;  /* 0x80000092606e7221 */ /* 0x000fe20000010000 */
[----:B------:R-:W-:Y:S01]  /*1ba50*/  FFMA.FTZ R144, R148, R111, R141 ;  /* 0x0000006f94907223 */ /* 0x000fe2000001008d */
[----:B------:R-:W-:Y:S01]  /*1ba60*/  SHF.L.U32 R111, R46, 0x10, RZ ;  /* 0x000000102e6f7819 */ /* 0x000fe200000006ff */
[----:B------:R-:W-:Y:S01]  /*1ba70*/  FFMA.FTZ R150, R150, R143, R145 ;  /* 0x0000008f96967223 */ /* 0x000fe20000010091 */
[C---:B------:R-:W-:Y:S01]  /*1ba80*/  FMUL.FTZ R148, R147.reuse, R142 ;  /* 0x0000008e93947220 */ /* 0x040fe20000410000 */
[----:B------:R-:W-:Y:S02]  /*1ba90*/  IMAD.U32 R141, R50, 0x10000, RZ ;  /* 0x00010000328d7824 */ /* 0x000fe400078e00ff */
[----:B------:R-:W-:Y:S01]  /*1baa0*/  FMUL.FTZ R110, R147, R110 ;  /* 0x0000006e936e7220 */ /* 0x000fe20000410000 */
[----:B------:R-:W0:Y:S01]  /*1bab0*/  LDC.64 R142, c[0x0][0x428] ;  /* 0x00010a00ff8e7b82 */ /* 0x000e220000000a00 */
[----:B------:R-:W-:Y:S01]  /*1bac0*/  SHF.L.U32 R149, R47, 0x10, RZ ;  /* 0x000000102f957819 */ /* 0x000fe200000006ff */
[----:B------:R-:W-:-:S02]  /*1bad0*/  IMAD.U32 R151, R51, 0x10000, RZ ;  /* 0x0001000033977824 */ /* 0x000fc400078e00ff */
[----:B------:R-:W-:Y:S01]  /*1bae0*/  FFMA.FTZ R145, R110, R111, R141 ;  /* 0x0000006f6e917223 */ /* 0x000fe2000001008d */
[--C-:B------:R-:W-:Y:S01]  /*1baf0*/  FADD.FTZ R110, R99, -R146.reuse ;  /* 0x80000092636e7221 */ /* 0x100fe20000010000 */
[----:B------:R-:W-:Y:S01]  /*1bb00*/  SHF.L.U32 R152, R135, 0x10, RZ ;  /* 0x0000001087987819 */ /* 0x000fe200000006ff */
[----:B------:R-:W-:Y:S02]  /*1bb10*/  IMAD.U32 R154, R136, 0x10000, RZ ;  /* 0x00010000889a7824 */ /* 0x000fe400078e00ff */
[----:B------:R-:W-:Y:S01]  /*1bb20*/  FFMA.FTZ R148, R148, R149, R151 ;  /* 0x0000009594947223 */ /* 0x000fe20000010097 */
[----:B------:R-:W-:Y:S01]  /*1bb30*/  FMUL.FTZ R111, R147, R110 ;  /* 0x0000006e936f7220 */ /* 0x000fe20000410000 */
[----:B------:R-:W-:Y:S01]  /*1bb40*/  FADD.FTZ R110, R92, -R146 ;  /* 0x800000925c6e7221 */ /* 0x000fe20000010000 */
[----:B------:R-:W-:Y:S01]  /*1bb50*/  IMAD.U32 R141, R48, 0x10000, RZ ;  /* 0x00010000308d7824 */ /* 0x000fe200078e00ff */
[----:B------:R-:W-:Y:S01]  /*1bb60*/  F2FP.BF16.F32.PACK_AB R109, R144, R109 ;  /* 0x0000006d906d723e */ /* 0x000fe200000010ff */
[----:B------:R-:W-:Y:S01]  /*1bb70*/  FFMA.FTZ R149, R111, R152, R154 ;  /* 0x000000986f957223 */ /* 0x000fe2000001009a */
[----:B------:R-:W-:Y:S01]  /*1bb80*/  SHF.L.U32 R111, R44, 0x10, RZ ;  /* 0x000000102c6f7819 */ /* 0x000fe200000006ff */
[----:B------:R-:W-:-:S04]  /*1bb90*/  FMUL.FTZ R110, R147, R110 ;  /* 0x0000006e936e7220 */ /* 0x000fc80000410000 */
[----:B------:R-:W-:Y:S01]  /*1bba0*/  FFMA.FTZ R141, R110, R111, R141 ;  /* 0x0000006f6e8d7223 */ /* 0x000fe2000001008d */
[----:B------:R-:W-:Y:S02]  /*1bbb0*/  F2FP.BF16.F32.PACK_AB R111, R149, R148 ;  /* 0x00000094956f723e */ /* 0x000fe400000010ff */
[----:B------:R-:W-:Y:S02]  /*1bbc0*/  F2FP.BF16.F32.PACK_AB R110, R150, R145 ;  /* 0x00000091966e723e */ /* 0x000fe400000010ff */
[----:B------:R-:W-:Y:S01]  /*1bbd0*/  F2FP.BF16.F32.PACK_AB R108, R108, R141 ;  /* 0x0000008d6c6c723e */ /* 0x000fe200000010ff */
[C---:B0-----:R-:W-:Y:S01]  /*1bbe0*/  IMAD.WIDE.U32 R142, R140.reuse, 0x10, R142 ;  /* 0x000000108c8e7825 */ /* 0x041fe200078e008e */
[----:B------:R-:W-:-:S04]  /*1bbf0*/  IADD3 R140, PT, PT, R140, 0x80, RZ ;  /* 0x000000808c8c7810 */ /* 0x000fc80007ffe0ff */
[----:B------:R3:W-:Y:S03]  /*1bc00*/  STG.E.128 desc[UR6][R142.64], R108 ;  /* 0x0000006c8e007986 */ /* 0x0007e6000c101d06 */
.L_x_9811:
[----:B------:R-:W-:Y:S05]  /*1bc10*/  BSYNC.RECONVERGENT B0 ;  /* 0x0000000000007941 */ /* 0x000fea0003800200 */
.L_x_9810:
[----:B------:R-:W-:Y:S04]  /*1bc20*/  BSSY.RECONVERGENT B0, `(.L_x_9812) ;  /* 0x0000039000007945 */ /* 0x000fe80003800200 */
[----:B------:R-:W-:Y:S05]  /*1bc30*/  @!P0 BRA `(.L_x_9813) ;  /* 0x0000000000dc8947 */ /* 0x000fea0003800000 */
[--C-:B0123--:R-:W-:Y:S01]  /*1bc40*/  FADD.FTZ R108, R100, -R146.reuse ;  /* 0x80000092646c7221 */ /* 0x10ffe20000010000 */
[----:B------:R-:W-:Y:S01]  /*1bc50*/  SHF.L.U32 R111, R60, 0x10, RZ ;  /* 0x000000103c6f7819 */ /* 0x000fe200000006ff */
[----:B------:R-:W-:Y:S01]  /*1bc60*/  IMAD.U32 R109, R56, 0x10000, RZ ;  /* 0x00010000386d7824 */ /* 0x000fe200078e00ff */
[----:B------:R-:W-:Y:S01]  /*1bc70*/  PRMT R143, R57, 0x7632, R143 ;  /* 0x00007632398f7816 */ /* 0x000fe2000000008f */
[----:B------:R-:W-:Y:S01]  /*1bc80*/  FADD.FTZ R110, R103, -R146 ;  /* 0x80000092676e7221 */ /* 0x000fe20000010000 */
[----:B------:R-:W-:Y:S01]  /*1bc90*/  PRMT R141, R61, 0x7632, R141 ;  /* 0x000076323d8d7816 */ /* 0x000fe2000000008d */
[----:B------:R-:W-:Y:S01]  /*1bca0*/  FMUL.FTZ R108, R147, R108 ;  /* 0x0000006c936c7220 */ /* 0x000fe20000410000 */
[----:B------:R-:W-:Y:S01]  /*1bcb0*/  PRMT R144, R58, 0x7632, R144 ;  /* 0x000076323a907816 */ /* 0x000fe20000000090 */
[----:B------:R-:W-:Y:S01]  /*1bcc0*/  IMAD.U32 R143, R143, 0x10000, RZ ;  /* 0x000100008f8f7824 */ /* 0x000fe200078e00ff */
[----:B------:R-:W-:Y:S01]  /*1bcd0*/  SHF.L.U32 R141, R141, 0x10, RZ ;  /* 0x000000108d8d7819 */ /* 0x000fe200000006ff */
[----:B------:R-:W-:Y:S01]  /*1bce0*/  FMUL.FTZ R110, R147, R110 ;  /* 0x0000006e936e7220 */ /* 0x000fe20000410000 */
[----:B------:R-:W-:Y:S01]  /*1bcf0*/  FFMA.FTZ R142, R108, R109, R111 ;  /* 0x0000006d6c8e7223 */ /* 0x000fe2000001006f */
[----:B------:R-:W-:Y:S01]  /*1bd00*/  FADD.FTZ R108, R104, -R146 ;  /* 0x80000092686c7221 */ /* 0x000fe20000010000 */
[----:B------:R-:W-:-:S02]  /*1bd10*/  IMAD.U32 R109, R58, 0x10000, RZ ;  /* 0x000100003a6d7824 */ /* 0x000fc400078e00ff */
[----:B------:R-:W-:Y:S01]  /*1bd20*/  FFMA.FTZ R143, R110, R143, R141 ;  /* 0x0000008f6e8f7223 */ /* 0x000fe2000001008d */
[C---:B------:R-:W-:Y:S01]  /*1bd30*/  SHF.L.U32 R111, R62.reuse, 0x10, RZ ;  /* 0x000000103e6f7819 */ /* 0x040fe200000006ff */
[----:B------:R-:W-:Y:S01]  /*1bd40*/  FADD.FTZ R110, R105, -R146 ;  /* 0x80000092696e7221 */ /* 0x000fe20000010000 */
[----:B------:R-:W-:Y:S01]  /*1bd50*/  PRMT R148, R62, 0x7632, R148 ;  /* 0x000076323e947816 */ /* 0x000fe20000000094 */
[C---:B------:R-:W-:Y:S01]  /*1bd60*/  FMUL.FTZ R108, R147.reuse, R108 ;  /* 0x0000006c936c7220 */ /* 0x040fe20000410000 */
[----:B------:R-:W-:Y:S01]  /*1bd70*/  FADD.FTZ R150, R106, -R146 ;  /* 0x800000926a967221 */ /* 0x000fe20000010000 */
[----:B------:R-:W-:Y:S01]  /*1bd80*/  SHF.L.U32 R144, R144, 0x10, RZ ;  /* 0x0000001090907819 */ /* 0x000fe200000006ff */
[----:B------:R-:W-:Y:S01]  /*1bd90*/  FMUL.FTZ R145, R147, R110 ;  /* 0x0000006e93917220 */ /* 0x000fe20000410000 */
[----:B------:R-:W-:Y:S01]  /*1bda0*/  SHF.L.U32 R149, R63, 0x10, RZ ;  /* 0x000000103f957819 */ /* 0x000fe200000006ff */
[----:B------:R-:W-:Y:S02]  /*1bdb0*/  IMAD.U32 R141, R59, 0x10000, RZ ;  /* 0x000100003b8d7824 */ /* 0x000fe400078e00ff */
[----:B------:R-:W-:Y:S01]  /*1bdc0*/  FMUL.FTZ R150, R147, R150 ;  /* 0x0000009693967220 */ /* 0x000fe20000410000 */
[----:B------:R-:W-:-:S02]  /*1bdd0*/  IMAD.U32 R148, R148, 0x10000, RZ ;  /* 0x0001000094947824 */ /* 0x000fc400078e00ff */
[----:B------:R-:W-:Y:S01]  /*1bde0*/  FFMA.FTZ R110, R108, R109, R111 ;  /* 0x0000006d6c6e7223 */ /* 0x000fe2000001006f */
[----:B------:R-:W-:Y:S01]  /*1bdf0*/  IMAD.U32 R151, R61, 0x10000, RZ ;  /* 0x000100003d977824 */ /* 0x000fe200078e00ff */
[----:B------:R-:W0:Y:S01]  /*1be00*/  LDC.64 R108, c[0x0][0x428] ;  /* 0x00010a00ff6c7b82 */ /* 0x000e220000000a00 */
[----:B------:R-:W-:Y:S01]  /*1be10*/  FFMA.FTZ R145, R145, R144, R148 ;  /* 0x0000009091917223 */ /* 0x000fe20000010094 */
[----:B------:R-:W-:Y:S01]  /*1be20*/  FFMA.FTZ R111, R150, R141, R149 ;  /* 0x0000008d966f7223 */ /* 0x000fe20000010095 */
[--C-:B------:R-:W-:Y:S01]  /*1be30*/  FADD.FTZ R144, R101, -R146.reuse ;  /* 0x8000009265907221 */ /* 0x100fe20000010000 */
[----:B------:R-:W-:Y:S01]  /*1be40*/  PRMT R141, R59, 0x7632, R141 ;  /* 0x000076323b8d7816 */ /* 0x000fe2000000008d */
[--C-:B------:R-:W-:Y:S01]  /*1be50*/  FADD.FTZ R148, R107, -R146.reuse ;  /* 0x800000926b947221 */ /* 0x100fe20000010000 */
[----:B------:R-:W-:Y:S01]  /*1be60*/  PRMT R149, R63, 0x7632, R149 ;  /* 0x000076323f957816 */ /* 0x000fe20000000095 */
[----:B------:R-:W-:Y:S01]  /*1be70*/  FADD.FTZ R146, R102, -R146 ;  /* 0x8000009266927221 */ /* 0x000fe20000010000 */
[----:B------:R-:W-:Y:S01]  /*1be80*/  FMUL.FTZ R144, R147, R144 ;  /* 0x0000009093907220 */ /* 0x000fe20000410000 */
[----:B------:R-:W-:Y:S01]  /*1be90*/  IMAD.U32 R141, R141, 0x10000, RZ ;  /* 0x000100008d8d7824 */ /* 0x000fe200078e00ff */
[----:B------:R-:W-:Y:S01]  /*1bea0*/  SHF.L.U32 R149, R149, 0x10, RZ ;  /* 0x0000001095957819 */ /* 0x000fe200000006ff */
[C---:B------:R-:W-:Y:S01]  /*1beb0*/  FMUL.FTZ R148, R147.reuse, R148 ;  /* 0x0000009493947220 */ /* 0x040fe20000410000 */
[----:B------:R-:W-:Y:S01]  /*1bec0*/  FMUL.FTZ R146, R147, R146 ;  /* 0x0000009293927220 */ /* 0x000fe20000410000 */
[----:B------:R-:W-:-:S02]  /*1bed0*/  PRMT R147, R56, 0x7632, R147 ;  /* 0x0000763238937816 */ /* 0x000fc40000000093 */
[----:B------:R-:W-:Y:S01]  /*1bee0*/  PRMT R150, R60, 0x7632, R150 ;  /* 0x000076323c967816 */ /* 0x000fe20000000096 */
[----:B------:R-:W-:Y:S01]  /*1bef0*/  FFMA.FTZ R148, R148, R141, R149 ;  /* 0x0000008d94947223 */ /* 0x000fe20000010095 */
[----:B------:R-:W-:Y:S01]  /*1bf00*/  SHF.L.U32 R141, R147, 0x10, RZ ;  /* 0x00000010938d7819 */ /* 0x000fe200000006ff */
[----:B------:R-:W-:Y:S01]  /*1bf10*/  IMAD.U32 R149, R57, 0x10000, RZ ;  /* 0x0001000039957824 */ /* 0x000fe200078e00ff */
[----:B------:R-:W-:Y:S02]  /*1bf20*/  SHF.L.U32 R147, R150, 0x10, RZ ;  /* 0x0000001096937819 */ /* 0x000fe400000006ff */
[----:B------:R-:W-:Y:S01]  /*1bf30*/  F2FP.BF16.F32.PACK_AB R111, R148, R111 ;  /* 0x0000006f946f723e */ /* 0x000fe200000010ff */
[----:B------:R-:W-:Y:S01]  /*1bf40*/  FFMA.FTZ R146, R146, R149, R151 ;  /* 0x0000009592927223 */ /* 0x000fe20000010097 */
[----:B------:R-:W-:Y:S01]  /*1bf50*/  F2FP.BF16.F32.PACK_AB R110, R145, R110 ;  /* 0x0000006e916e723e */ /* 0x000fe200000010ff */
[----:B------:R-:W-:Y:S01]  /*1bf60*/  FFMA.FTZ R147, R144, R141, R147 ;  /* 0x0000008d90937223 */ /* 0x000fe20000010093 */
[----:B0-----:R-:W-:-:S02]  /*1bf70*/  IMAD.WIDE.U32 R140, R140, 0x10, R108 ;  /* 0x000000108c8c7825 */ /* 0x001fc400078e006c */
[----:B------:R-:W-:Y:S02]  /*1bf80*/  F2FP.BF16.F32.PACK_AB R109, R143, R146 ;  /* 0x000000928f6d723e */ /* 0x000fe400000010ff */
[----:B------:R-:W-:-:S05]  /*1bf90*/  F2FP.BF16.F32.PACK_AB R108, R147, R142 ;  /* 0x0000008e936c723e */ /* 0x000fca00000010ff */
[----:B------:R4:W-:Y:S02]  /*1bfa0*/  STG.E.128 desc[UR6][R140.64], R108 ;  /* 0x0000006c8c007986 */ /* 0x0009e4000c101d06 */
.L_x_9813:
[----:B------:R-:W-:Y:S05]  /*1bfb0*/  BSYNC.RECONVERGENT B0 ;  /* 0x0000000000007941 */ /* 0x000fea0003800200 */
.L_x_9812:
[----:B------:R-:W-:Y:S02]  /*1bfc0*/  UIADD3 UR14, UPT, UPT, UR14, UR12, URZ ;  /* 0x0000000c0e0e7290 */ /* 0x000fe4000fffe0ff */
[----:B------:R-:W-:Y:S02]  /*1bfd0*/  UPLOP3.LUT UP2, UPT, UPT, UPT, UP2, 0x40, 0x4 ;  /* 0x000000000004789c */ /* 0x000fe40003f4e820 */
[----:B------:R-:W-:-:S09]  /*1bfe0*/  UISETP.GE.AND UP1, UPT, UR14, UR13, UPT ;  /* 0x0000000d0e00728c */ /* 0x000fd2000bf26270 */
[----:B------:R-:W-:Y:S05]  /*1bff0*/  BRA.U !UP1, `(.L_x_9814) ;  /* 0xfffffe51092c7547 */ /* 0x000fea000b83ffff */
[----:B------:R-:W-:Y:S05]  /*1c000*/  EXIT ;  /* 0x000000000000794d */ /* 0x000fea0003800000 */
.L_x_9815:
        /* <DEDUP_REMOVED lines=15> */
.L_x_27258:


//--------------------- .text._ZN10layer_norm13ln_fwd_kernelINS_13Kernel_traitsI13__nv_bfloat16S2_fS2_fjLj4096ELj1ELj1ELj4ELj16ENS_18Kernel_traits_baseILj4096ES2_S2_fS2_fjLj128EEEEELb1ELb1ELb0ELb1EEEvNS_9FwdParamsE --------------------------
	.section	.text._ZN10layer_norm13ln_fwd_kernelINS_13Kernel_traitsI13__nv_bfloat16S2_fS2_fjLj4096ELj1ELj1ELj4ELj16ENS_18Kernel_traits_baseILj4096ES2_S2_fS2_fjLj128EEEEELb1ELb1ELb0ELb1EEEvNS_9FwdParamsE,"ax",@progbits
	.align	128
        .global         _ZN10layer_norm13ln_fwd_kernelINS_13Kernel_traitsI13__nv_bfloat16S2_fS2_fjLj4096ELj1ELj1ELj4ELj16ENS_18Kernel_traits_baseILj4096ES2_S2_fS2_fjLj128EEEEELb1ELb1ELb0ELb1EEEvNS_9FwdParamsE
        .type           _ZN10layer_norm13ln_fwd_kernelINS_13Kernel_traitsI13__nv_bfloat16S2_fS2_fjLj4096ELj1ELj1ELj4ELj16ENS_18Kernel_traits_baseILj4096ES2_S2_fS2_fjLj128EEEEELb1ELb1ELb0ELb1EEEvNS_9FwdParamsE,@function
        .size           _ZN10layer_norm13ln_fwd_kernelINS_13Kernel_traitsI13__nv_bfloat16S2_fS2_fjLj4096ELj1ELj1ELj4ELj16ENS_18Kernel_traits_baseILj4096ES2_S2_fS2_fjLj128EEEEELb1ELb1ELb0ELb1EEEvNS_9FwdParamsE,(.L_x_27259 - _ZN10layer_norm13ln_fwd_kernelINS_13Kernel_traitsI13__nv_bfloat16S2_fS2_fjLj4096ELj1ELj1ELj4ELj16ENS_18Kernel_traits_baseILj4096ES2_S2_fS2_fjLj128EEEEELb1ELb1ELb0ELb1EEEvNS_9FwdParamsE)
        .other          _ZN10layer_norm13ln_fwd_kernelINS_13Kernel_traitsI13__nv_bfloat16S2_fS2_fjLj4096ELj1ELj1ELj4ELj16ENS_18Kernel_traits_baseILj4096ES2_S2_fS2_fjLj128EEEEELb1ELb1ELb0ELb1EEEvNS_9FwdParamsE,@"STO_CUDA_ENTRY STV_DEFAULT"
_ZN10layer_norm13ln_fwd_kernelINS_13Kernel_traitsI13__nv_bfloat16S2_fS2_fjLj4096ELj1ELj1ELj4ELj16ENS_18Kernel_traits_baseILj4096ES2_S2_fS2_fjLj128EEEEELb1ELb1ELb0ELb1EEEvNS_9FwdParamsE:
.text._ZN10layer_norm13ln_fwd_kernelINS_13Kernel_traitsI13__nv_bfloat16S2_fS2_fjLj4096ELj1ELj1ELj4ELj16ENS_18Kernel_traits_baseILj4096ES2_S2_fS2_fjLj128EEEEELb1ELb1ELb0ELb1EEEvNS_9FwdParamsE:
        /* <DEDUP_REMOVED lines=72> */
[----:B------:R-:W-:-:S02]  /*0480*/  @P0 MOV R92, R30 ;  /* 0x0000001e005c0202 */ /* 0x000fc40000000f00 */
[----:B------:R-:W-:Y:S01]  /*0490*/  @!P0 CS2R R70, SRZ ;  /* 0x0000000000468805 */ /* 0x000fe2000001ff00 */
[----:B------:R-:W-:Y:S01]  /*04a0*/  IMAD.HI.U32 R0, R3, -0x2daee0ad, RZ ;  /* 0xd2511f5303007827 */ /* 0x000fe200078e00ff */
[----:B------:R-:W-:Y:S01]  /*04b0*/  LOP3.LUT R2, R7, UR4, R2, 0x96, !PT ;  /* 0x0000000407027c12 */ /* 0x000fe2000f8e9602 */
[----:B------:R-:W-:Y:S01]  /*04c0*/  UIADD3 UR4, UPT, UPT, UR8, -0x255992d5, URZ ;  /* 0xdaa66d2b08047890 */ /* 0x000fe2000fffe0ff */
[----:B------:R-:W-:Y:S01]  /*04d0*/  @!P0 MOV R92, R30 ;  /* 0x0000001e005c8202 */ /* 0x000fe20000000f00 */
[----:B------:R-:W-:Y:S01]  /*04e0*/  IMAD R7, R3, -0x2daee0ad, RZ ;  /* 0xd2511f5303077824 */ /* 0x000fe200078e02ff */
[----:B------:R-:W-:Y:S01]  /*04f0*/  LOP3.LUT R0, R41, UR23, R0, 0x96, !PT ;  /* 0x0000001729007c12 */ /* 0x000fe2000f8e9600 */
[----:B------:R-:W-:Y:S01]  /*0500*/  IMAD.HI.U32 R6, R2, -0x2daee0ad, RZ ;  /* 0xd2511f5302067827 */ /* 0x000fe200078e00ff */
[----:B------:R-:W-:Y:S02]  /*0510*/  @P0 MOV R84, R35 ;  /* 0x0000002300540202 */ /* 0x000fe40000000f00 */
[----:B------:R-:W-:-:S02]  /*0520*/  @!P0 CS2R R68, SRZ ;  /* 0x0000000000448805 */ /* 0x000fc4000001ff00 */
[----:B------:R-:W-:Y:S01]  /*0530*/  @!P0 MOV R84, R35 ;  /* 0x0000002300548202 */ /* 0x000fe20000000f00 */
[----:B------:R-:W-:Y:S01]  /*0540*/  IMAD R4, R5, -0x326172a9, RZ ;  /* 0xcd9e8d5705047824 */ /* 0x000fe200078e02ff */
[----:B------:R-:W-:Y:S01]  /*0550*/  LOP3.LUT R6, R7, UR5, R6, 0x96, !PT ;  /* 0x0000000507067c12 */ /* 0x000fe2000f8e9606 */
[----:B------:R-:W-:Y:S01]  /*0560*/  IMAD.HI.U32 R3, R0, -0x326172a9, RZ ;  /* 0xcd9e8d5700037827 */ /* 0x000fe200078e00ff */
[----:B------:R-:W-:Y:S01]  /*0570*/  UIADD3 UR5, UPT, UPT, UR8, 0x78dde6e4, URZ ;  /* 0x78dde6e408057890 */ /* 0x000fe2000fffe0ff */
[----:B------:R-:W-:Y:S02]  /*0580*/  LOP3.LUT R136, R136, 0x3, RZ, 0xc0, !PT ;  /* 0x0000000388887812 */ /* 0x000fe400078ec0ff */
[----:B------:R-:W-:Y:S01]  /*0590*/  @!P0 CS2R R66, SRZ ;  /* 0x0000000000428805 */ /* 0x000fe2000001ff00 */
        /* <DEDUP_REMOVED lines=10> */
[----:B------:R-:W-:Y:S01]  /*0640*/  UIADD3 UR5, UPT, UPT, UR8, -0x4ab325aa, URZ ;  /* 0xb54cda5608057890 */ /* 0x000fe2000fffe0ff */
        /* <DEDUP_REMOVED lines=9> */
[----:B------:R-:W-:Y:S01]  /*06e0*/  IMAD.HI.U32 R3, R2, -0x326172a9, RZ ;  /* 0xcd9e8d5702037827 */ /* 0x000fe200078e00ff */
[----:B------:R-:W-:Y:S01]  /*06f0*/  PRMT R98, R75, 0x7632, R98 ;  /* 0x000076324b627816 */ /* 0x000fe20000000062 */
[----:B------:R-:W0:Y:S01]  /*0700*/  LDCU UR6, c[0x0][0x404] ;  /* 0x00008080ff0677ac */ /* 0x000e220008000800 */
[----:B------:R-:W-:Y:S01]  /*0710*/  PRMT R97, R74, 0x7632, R97 ;  /* 0x000076324a617816 */ /* 0x000fe20000000061 */
[----:B------:R-:W-:Y:S01]  /*0720*/  IMAD R5, R2, -0x326172a9, RZ ;  /* 0xcd9e8d5702057824 */ /* 0x000fe200078e02ff */
[----:B------:R-:W-:Y:S01]  /*0730*/  LOP3.LUT R3, R6, UR4, R3, 0x96, !PT ;  /* 0x0000000406037c12 */ /* 0x000fe2000f8e9603 */
[----:B------:R-:W-:Y:S01]  /*0740*/  UIADD3 UR4, UPT, UPT, UR9, 0x646e171e, URZ ;  /* 0x646e171e09047890 */ /* 0x000fe2000fffe0ff */
[----:B------:R-:W-:Y:S01]  /*0750*/  IMAD R7, R0, -0x2daee0ad, RZ ;  /* 0xd2511f5300077824 */ /* 0x000fe200078e02ff */
[----:B------:R-:W-:Y:S01]  /*0760*/  PRMT R96, R73, 0x7632, R96 ;  /* 0x0000763249607816 */ /* 0x000fe20000000060 */
[----:B------:R-:W-:Y:S01]  /*0770*/  IMAD.HI.U32 R2, R4, -0x326172a9, RZ ;  /* 0xcd9e8d5704027827 */ /* 0x000fe200078e00ff */
[----:B------:R-:W-:Y:S01]  /*0780*/  PRMT R95, R72, 0x7632, R95 ;  /* 0x00007632485f7816 */ /* 0x000fe2000000005f */
[----:B------:R-:W1:Y:S02]  /*0790*/  LDCU UR7, c[0x0][0x408] ;  /* 0x00008100ff0777ac */ /* 0x000e640008000800 */
[----:B------:R-:W-:Y:S01]  /*07a0*/  IMAD.HI.U32 R0, R3, -0x2daee0ad, RZ ;  /* 0xd2511f5303007827 */ /* 0x000fe200078e00ff */
[----:B------:R-:W-:Y:S01]  /*07b0*/  LOP3.LUT R2, R5, UR5, R2, 0x96, !PT ;  /* 0x0000000505027c12 */ /* 0x000fe2000f8e9602 */
[----:B------:R-:W-:-:S02]  /*07c0*/  UIADD3 UR5, UPT, UPT, UR9, -0x24c28bd8, URZ ;  /* 0xdb3d742809057890 */ /* 0x000fc4000fffe0ff */
[----:B------:R-:W-:Y:S01]  /*07d0*/  IMAD R6, R3, -0x2daee0ad, RZ ;  /* 0xd2511f5303067824 */ /* 0x000fe200078e02ff */
[----:B------:R-:W-:Y:S01]  /*07e0*/  LOP3.LUT R0, R7, UR4, R0, 0x96, !PT ;  /* 0x0000000407007c12 */ /* 0x000fe2000f8e9600 */
[----:B------:R-:W-:Y:S01]  /*07f0*/  UIADD3 UR4, UPT, UPT, UR9, 0x1fd5c5a3, URZ ;  /* 0x1fd5c5a309047890 */ /* 0x000fe2000fffe0ff */
[----:B------:R-:W-:Y:S01]  /*0800*/  IMAD.HI.U32 R5, R2, -0x2daee0ad, RZ ;  /* 0xd2511f5302057827 */ /* 0x000fe200078e00ff */
[----:B------:R-:W2:Y:S03]  /*0810*/  LDCU UR18, c[0x0][0x388] ;  /* 0x00007100ff1277ac */ /* 0x000ea60008000800 */
[----:B------:R-:W-:Y:S01]  /*0820*/  IMAD R4, R4, -0x326172a9, RZ ;  /* 0xcd9e8d5704047824 */ /* 0x000fe200078e02ff */
[----:B------:R-:W-:Y:S01]  /*0830*/  LOP3.LUT R5, R6, UR4, R5, 0x96, !PT ;  /* 0x0000000406057c12 */ /* 0x000fe2000f8e9605 */
[C---:B------:R-:W-:Y:S01]  /*0840*/  IMAD.HI.U32 R3, R0.reuse, -0x326172a9, RZ ;  /* 0xcd9e8d5700037827 */ /* 0x040fe200078e00ff */
[----:B------:R-:W-:Y:S01]  /*0850*/  UIADD3 UR4, UPT, UPT, UR8, -0xe443238, URZ ;  /* 0xf1bbcdc808047890 */ /* 0x000fe2000fffe0ff */
[----:B------:R-:W3:Y:S02]  /*0860*/  LDCU.U8 UR19, c[0x0][0x410] ;  /* 0x00008200ff1377ac */ /* 0x000ee40008000000 */
[----:B------:R-:W-:Y:S01]  /*0870*/  IMAD R7, R0, -0x326172a9, RZ ;  /* 0xcd9e8d5700077824 */ /* 0x000fe200078e02ff */
[----:B------:R-:W-:Y:S01]  /*0880*/  LOP3.LUT R3, R4, UR26, R3, 0x96, !PT ;  /* 0x0000001a04037c12 */ /* 0x000fe2000f8e9603 */
[----:B------:R-:W-:Y:S01]  /*0890*/  IMAD R41, R2, -0x2daee0ad, RZ ;  /* 0xd2511f5302297824 */ /* 0x000fe200078e02ff */
[----:B------:R-:W4:Y:S01]  /*08a0*/  LDCU UR20, c[0x0][0x400] ;  /* 0x00008000ff1477ac */ /* 0x000f220008000800 */
[----:B------:R-:W-:Y:S01]  /*08b0*/  IMAD.HI.U32 R0, R5, -0x326172a9, RZ ;  /* 0xcd9e8d5705007827 */ /* 0x000fe200078e00ff */
[----:B------:R-:W0:Y:S03]  /*08c0*/  LDCU.64 UR14, c[0x0][0x3a0] ;  /* 0x00007400ff0e77ac */ /* 0x000e260008000a00 */
[----:B------:R-:W-:Y:S01]  /*08d0*/  IMAD.HI.U32 R2, R3, -0x2daee0ad, RZ ;  /* 0xd2511f5303027827 */ /* 0x000fe200078e00ff */
[----:B------:R-:W-:Y:S01]  /*08e0*/  LOP3.LUT R134, R7, UR4, R0, 0x96, !PT ;  /* 0x0000000407867c12 */ /* 0x000fe2000f8e9600 */
[----:B------:R-:W-:-:S02]  /*08f0*/  UIADD3 UR4, UPT, UPT, UR8, -0x700cb87f, URZ ;  /* 0x8ff3478108047890 */ /* 0x000fc4000fffe0ff */
[----:B------:R-:W-:Y:S01]  /*0900*/  IMAD R0, R5, -0x326172a9, RZ ;  /* 0xcd9e8d5705007824 */ /* 0x000fe200078e02ff */
[----:B------:R-:W-:Y:S01]  /*0910*/  LOP3.LUT R41, R41, UR5, R2, 0x96, !PT ;  /* 0x0000000529297c12 */ /* 0x000fe2000f8e9602 */
[----:B------:R-:W-:Y:S01]  /*0920*/  UIADD3 UR5, UPT, UPT, UR9, -0x695add53, URZ ;  /* 0x96a522ad09057890 */ /* 0x000fe2000fffe0ff */
[----:B------:R-:W-:Y:S01]  /*0930*/  IMAD R3, R3, -0x2daee0ad, RZ ;  /* 0xd2511f5303037824 */ /* 0x000fe200078e02ff */
[----:B------:R-:W-:Y:S01]  /*0940*/  @P0 MOV R5, R12 ;  /* 0x0000000c00050202 */ /* 0x000fe20000000f00 */
[----:B------:R-:W-:Y:S01]  /*0950*/  IMAD.HI.U32 R86, R134, -0x2daee0ad, RZ ;  /* 0xd2511f5386567827 */ /* 0x000fe200078e00ff */
[----:B------:R-:W0:Y:S03]  /*0960*/  LDCU.64 UR12, c[0x0][0x380] ;  /* 0x00007000ff0c77ac */ /* 0x000e260008000a00 */
[----:B------:R-:W-:Y:S01]  /*0970*/  IMAD.HI.U32 R85, R41, -0x326172a9, RZ ;  /* 0xcd9e8d5729557827 */ /* 0x000fe200078e00ff */
[----:B------:R-:W-:-:S02]  /*0980*/  LOP3.LUT R86, R3, UR5, R86, 0x96, !PT ;  /* 0x0000000503567c12 */ /* 0x000fc4000f8e9656 */
[----:B------:R-:W-:Y:S01]  /*0990*/  @P0 MOV R3, R10 ;  /* 0x0000000a00030202 */ /* 0x000fe20000000f00 */
[----:B------:R-:W-:Y:S01]  /*09a0*/  @P0 IMAD.MOV.U32 R2, RZ, RZ, R9 ;  /* 0x000000ffff020224 */ /* 0x000fe200078e0009 */
[----:B------:R-:W-:Y:S01]  /*09b0*/  LOP3.LUT R85, R0, UR4, R85, 0x96, !PT ;  /* 0x0000000400557c12 */ /* 0x000fe2000f8e9655 */
[----:B------:R-:W1:Y:S01]  /*09c0*/  LDCU.64 UR4, c[0x0][0x3e0] ;  /* 0x00007c00ff0477ac */ /* 0x000e620008000a00 */
[----:B------:R-:W-:Y:S01]  /*09d0*/  @P0 IMAD.MOV.U32 R7, RZ, RZ, R14 ;  /* 0x000000ffff070224 */ /* 0x000fe200078e000e */
[----:B------:R-:W-:Y:S01]  /*09e0*/  @!P0 MOV R2, R9 ;  /* 0x0000000900028202 */ /* 0x000fe20000000f00 */
[--C-:B------:R-:W-:Y:S01]  /*09f0*/  @P0 IMAD.MOV.U32 R0, RZ, RZ, R8.reuse ;  /* 0x000000ffff000224 */ /* 0x100fe200078e0008 */
[----:B------:R-:W-:Y:S01]  /*0a00*/  @!P0 MOV R7, R14 ;  /* 0x0000000e00078202 */ /* 0x000fe20000000f00 */
[----:B------:R-:W-:Y:S01]  /*0a10*/  @!P0 IMAD.MOV.U32 R0, RZ, RZ, R8 ;  /* 0x000000ffff008224 */ /* 0x000fe200078e0008 */
[----:B------:R-:W-:Y:S01]  /*0a20*/  @P0 MOV R8, R15 ;  /* 0x0000000f00080202 */ /* 0x000fe20000000f00 */
[----:B------:R-:W-:Y:S01]  /*0a30*/  @P0 IMAD.MOV.U32 R9, RZ, RZ, R16 ;  /* 0x000000ffff090224 */ /* 0x000fe200078e0010 */
[----:B------:R-:W-:Y:S01]  /*0a40*/  @!P0 MOV R9, R16 ;  /* 0x0000001000098202 */ /* 0x000fe20000000f00 */
[----:B------:R-:W-:Y:S01]  /*0a50*/  @P0 IMAD.MOV.U32 R14, RZ, RZ, R21 ;  /* 0x000000ffff0e0224 */ /* 0x000fe200078e0015 */
[----:B------:R-:W-:Y:S01]  /*0a60*/  @!P0 MOV R14, R21 ;  /* 0x00000015000e8202 */ /* 0x000fe20000000f00 */
[----:B------:R-:W-:Y:S01]  /*0a70*/  @P0 IMAD.MOV.U32 R4, RZ, RZ, R11 ;  /* 0x000000ffff040224 */ /* 0x000fe200078e000b */
[----:B------:R-:W-:Y:S01]  /*0a80*/  PRMT R128, R2, 0x7632, R128 ;  /* 0x0000763202807816 */ /* 0x000fe20000000080 */
[----:B------:R-:W-:Y:S01]  /*0a90*/  @P0 IMAD.MOV.U32 R6, RZ, RZ, R13 ;  /* 0x000000ffff060224 */ /* 0x000fe200078e000d */
[----:B------:R-:W-:Y:S01]  /*0aa0*/  PRMT R127, R0, 0x7632, R127 ;  /* 0x00007632007f7816 */ /* 0x000fe2000000007f */
[----:B------:R-:W-:Y:S01]  /*0ab0*/  @!P0 IMAD.MOV.U32 R8, RZ, RZ, R15 ;  /* 0x000000ffff088224 */ /* 0x000fe200078e000f */
[----:B------:R-:W-:Y:S01]  /*0ac0*/  @P0 MOV R15, R22 ;  /* 0x00000016000f0202 */ /* 0x000fe20000000f00 */
[----:B------:R-:W-:Y:S01]  /*0ad0*/  @P0 IMAD.MOV.U32 R16, RZ, RZ, R23 ;  /* 0x000000ffff100224 */ /* 0x000fe200078e0017 */
[----:B-1----:R-:W-:Y:S01]  /*0ae0*/  UISETP.NE.U32.AND UP0, UPT, UR4, URZ, UPT ;  /* 0x000000ff0400728c */ /* 0x002fe2000bf05070 */
[----:B------:R-:W-:Y:S01]  /*0af0*/  @P0 IMAD.MOV.U32 R21, RZ, RZ, R24 ;  /* 0x000000ffff150224 */ /* 0x000fe200078e0018 */
[----:B------:R-:W-:Y:S01]  /*0b00*/  PRMT R126, R8, 0x7632, R126 ;  /* 0x00007632087e7816 */ /* 0x000fe2000000007e */
[----:B------:R-:W-:Y:S01]  /*0b10*/  @!P0 IMAD.MOV.U32 R3, RZ, RZ, R10 ;  /* 0x000000ffff038224 */ /* 0x000fe200078e000a */
[----:B------:R-:W-:Y:S01]  /*0b20*/  @P0 MOV R10, R17 ;  /* 0x00000011000a0202 */ /* 0x000fe20000000f00 */
        /* <DEDUP_REMOVED lines=10> */
[----:B------:R-:W-:Y:S01]  /*0bd0*/  @P0 IMAD.MOV.U32 R11, RZ, RZ, R18 ;  /* 0x000000ffff0b0224 */ /* 0x000fe200078e0012 */
[----:B------:R-:W-:Y:S01]  /*0be0*/  PRMT R118, R16, 0x7632, R118 ;  /* 0x0000763210767816 */ /* 0x000fe20000000076 */
[----:B------:R-:W-:Y:S01]  /*0bf0*/  @P0 IMAD.MOV.U32 R13, RZ, RZ, R20 ;  /* 0x000000ffff0d0224 */ /* 0x000fe200078e0014 */
[----:B------:R-:W-:Y:S01]  /*0c00*/  PRMT R123, R5, 0x7632, R123 ;  /* 0x00007632057b7816 */ /* 0x000fe2000000007b */
[----:B------:R-:W-:Y:S01]  /*0c10*/  @!P0 IMAD.MOV.U32 R15, RZ, RZ, R22 ;  /* 0x000000ffff0f8224 */ /* 0x000fe200078e0016 */
[-C--:B------:R-:W-:Y:S01]  /*0c20*/  @P0 MOV R22, R25.reuse ;  /* 0x0000001900160202 */ /* 0x080fe20000000f00 */
[----:B------:R-:W-:Y:S01]  /*0c30*/  @P0 IMAD.MOV.U32 R23, RZ, RZ, R26 ;  /* 0x000000ffff170224 */ /* 0x000fe200078e001a */
[----:B------:R-:W-:Y:S01]  /*0c40*/  @!P0 MOV R22, R25 ;  /* 0x0000001900168202 */ /* 0x000fe20000000f00 */
[----:B------:R-:W-:Y:S01]  /*0c50*/  @P0 IMAD.MOV.U32 R24, RZ, RZ, R27 ;  /* 0x000000ffff180224 */ /* 0x000fe200078e001b */
[-C--:B------:R-:W-:Y:S01]  /*0c60*/  @P0 MOV R25, R32.reuse ;  /* 0x0000002000190202 */ /* 0x080fe20000000f00 */
[----:B------:R-:W-:Y:S01]  /*0c70*/  @P0 IMAD.MOV.U32 R90, RZ, RZ, R28 ;  /* 0x000000ffff5a0224 */ /* 0x000fe200078e001c */
[----:B------:R-:W-:Y:S01]  /*0c80*/  @!P0 MOV R25, R32 ;  /* 0x0000002000198202 */ /* 0x000fe20000000f00 */
[----:B------:R-:W-:Y:S01]  /*0c90*/  @P0 IMAD.MOV.U32 R91, RZ, RZ, R29 ;  /* 0x000000ffff5b0224 */ /* 0x000fe200078e001d */
[----:B------:R-:W-:Y:S01]  /*0ca0*/  PRMT R117, R15, 0x7632, R117 ;  /* 0x000076320f757816 */ /* 0x000fe20000000075 */
[----:B------:R-:W-:Y:S01]  /*0cb0*/  @P0 IMAD.MOV.U32 R93, RZ, RZ, R31 ;  /* 0x000000ffff5d0224 */ /* 0x000fe200078e001f */
[----:B------:R-:W-:Y:S01]  /*0cc0*/  PRMT R116, R14, 0x7632, R116 ;  /* 0x000076320e747816 */ /* 0x000fe20000000074 */
[----:B------:R-:W-:Y:S01]  /*0cd0*/  @P0 IMAD.MOV.U32 R12, RZ, RZ, R19 ;  /* 0x000000ffff0c0224 */ /* 0x000fe200078e0013 */
[----:B------:R-:W-:Y:S01]  /*0ce0*/  @!P0 MOV R12, R19 ;  /* 0x00000013000c8202 */ /* 0x000fe20000000f00 */
[----:B------:R-:W-:Y:S01]  /*0cf0*/  @!P0 IMAD.MOV.U32 R10, RZ, RZ, R17 ;  /* 0x000000ffff0a8224 */ /* 0x000fe200078e0011 */
[----:B------:R-:W-:Y:S01]  /*0d00*/  @P0 MOV R17, R36 ;  /* 0x0000002400110202 */ /* 0x000fe20000000f00 */
[----:B------:R-:W-:Y:S01]  /*0d10*/  @!P0 IMAD.MOV.U32 R11, RZ, RZ, R18 ;  /* 0x000000ffff0b8224 */ /* 0x000fe200078e0012 */
        /* <DEDUP_REMOVED lines=16> */
[----:B------:R-:W-:Y:S01]  /*0e20*/  @!P0 MOV R19, R38 ;  /* 0x0000002600138202 */ /* 0x000fe20000000f00 */
[----:B------:R-:W-:Y:S01]  /*0e30*/  @P0 IMAD.MOV.U32 R26, RZ, RZ, R33 ;  /* 0x000000ffff1a0224 */ /* 0x000fe200078e0021 */
[----:B------:R-:W-:Y:S01]  /*0e40*/  PRMT R109, R21, 0x7632, R109 ;  /* 0x00007632156d7816 */ /* 0x000fe2000000006d */
[----:B------:R-:W-:Y:S01]  /*0e50*/  @P0 IMAD.MOV.U32 R27, RZ, RZ, R34 ;  /* 0x000000ffff1b0224 */ /* 0x000fe200078e0022 */
[----:B------:R-:W-:Y:S01]  /*0e60*/  PRMT R108, R93, 0x7632, R108 ;  /* 0x000076325d6c7816 */ /* 0x000fe2000000006c */
[----:B------:R-:W-:Y:S01]  /*0e70*/  @!P0 IMAD.MOV.U32 R17, RZ, RZ, R36 ;  /* 0x000000ffff118224 */ /* 0x000fe200078e0024 */
[----:B------:R-:W-:Y:S01]  /*0e80*/  PRMT R106, R91, 0x7632, R106 ;  /* 0x000076325b6a7816 */ /* 0x000fe2000000006a */
[----:B------:R-:W-:Y:S01]  /*0e90*/  @!P0 IMAD.MOV.U32 R18, RZ, RZ, R37 ;  /* 0x000000ffff128224 */ /* 0x000fe200078e0025 */
[----:B------:R-:W-:Y:S01]  /*0ea0*/  PRMT R103, R90, 0x7632, R103 ;  /* 0x000076325a677816 */ /* 0x000fe20000000067 */
[----:B------:R-:W-:Y:S01]  /*0eb0*/  @!P0 IMAD.MOV.U32 R20, RZ, RZ, R39 ;  /* 0x000000ffff148224 */ /* 0x000fe200078e0027 */
[----:B------:R-:W-:Y:S01]  /*0ec0*/  UISETP.NE.AND.EX UP0, UPT, UR5, URZ, UPT, UP0 ;  /* 0x000000ff0500728c */ /* 0x000fe2000bf05300 */
[----:B------:R-:W-:-:S02]  /*0ed0*/  @!P0 IMAD.MOV.U32 R26, RZ, RZ, R33 ;  /* 0x000000ffff1a8224 */ /* 0x000fc400078e0021 */
[----:B------:R-:W-:Y:S02]  /*0ee0*/  @!P0 IMAD.MOV.U32 R27, RZ, RZ, R34 ;  /* 0x000000ffff1b8224 */ /* 0x000fe400078e0022 */
[----:B------:R-:W-:Y:S02]  /*0ef0*/  IMAD.MOV.U32 R131, RZ, RZ, RZ ;  /* 0x000000ffff837224 */ /* 0x000fe400078e00ff */
[----:B------:R-:W-:Y:S02]  /*0f00*/  IMAD R134, R134, -0x2daee0ad, RZ ;  /* 0xd2511f5386867824 */ /* 0x000fe400078e02ff */
[----:B0-234-:R-:W-:-:S07]  /*0f10*/  IMAD R94, R41, -0x326172a9, RZ ;  /* 0xcd9e8d57295e7824 */ /* 0x01dfce00078e02ff */
.L_x_10019:
[----:B0-----:R-:W0:Y:S01]  /*0f20*/  @UP0 LDCU.64 UR4, c[0x0][0x3e0] ;  /* 0x00007c00ff0407ac */ /* 0x001e220008000a00 */
[----:B------:R-:W1:Y:S01]  /*0f30*/  S2R R135, SR_TID.X ;  /* 0x0000000000877919 */ /* 0x000e620000002100 */
[----:B------:R-:W-:Y:S01]  /*0f40*/  PLOP3.LUT P0, PT, PT, PT, UP0, 0x80, 0x8 ;  /* 0x000000000008781c */ /* 0x000fe20003f0f008 */
[----:B------:R-:W2:Y:S01]  /*0f50*/  LDC.64 R80, c[0x0][0x390] ;  /* 0x0000e400ff507b82 */ /* 0x000ea20000000a00 */
[----:B0-----:R-:W-:-:S06]  /*0f60*/  @UP0 UIMAD.WIDE UR4, UR16, 0x2, UR4 ;  /* 0x00000002100408a5 */ /* 0x001fcc000f8e0204 */
[----:B------:R-:W-:Y:S01]  /*0f70*/  MOV R32, UR4 ;  /* 0x0000000400207c02 */ /* 0x000fe20008000f00 */
[----:B------:R-:W-:Y:S01]  /*0f80*/  UIMAD UR4, UR16, UR18, URZ ;  /* 0x00000012100472a4 */ /* 0x000fe2000f8e02ff */
[----:B------:R-:W-:-:S03]  /*0f90*/  IMAD.U32 R33, RZ, RZ, UR5 ;  /* 0x00000005ff217e24 */ /* 0x000fc6000f8e00ff */
        /* <DEDUP_REMOVED lines=8> */
[----:B------:R-:W-:Y:S01]  /*1020*/  UMOV UR17, 0x3f800000 ;  /* 0x3f80000000117882 */ /* 0x000fe20000000000 */
[----:B------:R-:W-:Y:S01]  /*1030*/  UIADD3 UR27, UPT, UPT, UR8, -0xe443238, URZ ;  /* 0xf1bbcdc8081b7890 */ /* 0x000fe2000fffe0ff */
[----:B------:R-:W-:Y:S01]  /*1040*/  HFMA2 R142, -RZ, RZ, 0.1171875, 0 ;  /* 0x2f800000ff8e7431 */ /* 0x000fe200000001ff */
[----:B------:R-:W-:Y:S02]  /*1050*/  UIADD3 UR28, UPT, UPT, UR9, 0x1fd5c5a3, URZ ;  /* 0x1fd5c5a3091c7890 */ /* 0x000fe4000fffe0ff */
[----:B------:R-:W-:Y:S02]  /*1060*/  UIADD3 UR29, UPT, UPT, UR8, -0x700cb87f, URZ ;  /* 0x8ff34781081d7890 */ /* 0x000fe4000fffe0ff */
[----:B------:R-:W-:Y:S02]  /*1070*/  UIADD3 UR30, UPT, UPT, UR8, -0x4ab325aa, URZ ;  /* 0xb54cda56081e7890 */ /* 0x000fe4000fffe0ff */
[----:B------:R-:W-:-:S02]  /*1080*/  UIADD3 UR31, UPT, UPT, UR9, -0x24c28bd8, URZ ;  /* 0xdb3d7428091f7890 */ /* 0x000fc4000fffe0ff */
[----:B------:R-:W-:Y:S02]  /*1090*/  UIADD3 UR32, UPT, UPT, UR8, 0x78dde6e4, URZ ;  /* 0x78dde6e408207890 */ /* 0x000fe4000fffe0ff */
[----:B------:R-:W-:Y:S02]  /*10a0*/  UIADD3 UR33, UPT, UPT, UR8, -0x255992d5, URZ ;  /* 0xdaa66d2b08217890 */ /* 0x000fe4000fffe0ff */
[----:B------:R-:W-:Y:S02]  /*10b0*/  UIADD3 UR34, UPT, UPT, UR9, 0x646e171e, URZ ;  /* 0x646e171e09227890 */ /* 0x000fe4000fffe0ff */
[----:B------:R-:W-:Y:S02]  /*10c0*/  UIADD3 UR35, UPT, UPT, UR9, -0x695add53, URZ ;  /* 0x96a522ad09237890 */ /* 0x000fe4000fffe0ff */
[----:B------:R-:W-:Y:S02]  /*10d0*/  UIADD3 UR36, UPT, UPT, UR8, 0x1715609d, URZ ;  /* 0x1715609d08247890 */ /* 0x000fe4000fffe0ff */
[----:B------:R-:W-:-:S02]  /*10e0*/  UIADD3 UR37, UPT, UPT, UR9, 0x32370b8f, URZ ;  /* 0x32370b8f09257890 */ /* 0x000fc4000fffe0ff */
[----:B------:R-:W-:Y:S01]  /*10f0*/  UIADD3 UR38, UPT, UPT, UR8, 0x3c6ef372, URZ ;  /* 0x3c6ef37208267890 */ /* 0x000fe2000fffe0ff */
[----:B---3--:R-:W-:Y:S02]  /*1100*/  @P0 R2UR UR4, R32 ;  /* 0x00000000200402ca */ /* 0x008fe400000e0000 */
[----:B------:R-:W-:-:S04]  /*1110*/  ISETP.NE.U32.AND P0, PT, RZ, UR14, PT ;  /* 0x0000000eff007c0c */ /* 0x000fc8000bf05070 */
[----:B------:R-:W-:-:S07]  /*1120*/  ISETP.NE.AND.EX P0, PT, RZ, UR15, PT, P0 ;  /* 0x0000000fff007c0c */ /* 0x000fce000bf05300 */
[----:B------:R-:W-:-:S06]  /*1130*/  @UP0 USHF.L.U32 UR17, UR4, 0x10, URZ ;  /* 0x0000001004110899 */ /* 0x000fcc00080006ff */
[----:B------:R-:W-:Y:S06]  /*1140*/  @!P0 BRA `(.L_x_9816) ;  /* 0x0000002400f48947 */ /* 0x000fec0003800000 */
[----:B------:R-:W0:Y:S02]  /*1150*/  LDC.64 R32, c[0x0][0x3a0] ;  /* 0x0000e800ff207b82 */ /* 0x000e240000000a00 */
[----:B0-----:R-:W-:-:S05]  /*1160*/  IMAD.WIDE.U32 R32, R143, 0x20, R32 ;  /* 0x000000208f207825 */ /* 0x001fca00078e0020 */
[----:B------:R0:W5:Y:S04]  /*1170*/  LDG.E.128 R60, desc[UR10][R32.64] ;  /* 0x0000000a203c7981 */ /* 0x000168000c1e1d00 */
[----:B------:R0:W5:Y:S01]  /*1180*/  LDG.E.128 R56, desc[UR10][R32.64+0x10] ;  /* 0x0000100a20387981 */ /* 0x000162000c1e1d00 */
[----:B------:R-:W-:Y:S01]  /*1190*/  ISETP.NE.AND P1, PT, R136, 0x1, PT ;  /* 0x000000018800780c */ /* 0x000fe20003f25270 */
[----:B------:R-:W-:Y:S01]  /*11a0*/  IMAD.MOV.U32 R34, RZ, RZ, 0x2 ;  /* 0x00000002ff227424 */ /* 0x000fe200078e00ff */
[----:B------:R-:W-:Y:S01]  /*11b0*/  MOV R40, R134 ;  /* 0x0000008600287202 */ /* 0x000fe20000000f00 */
[----:B------:R-:W-:-:S10]  /*11c0*/  IMAD.MOV.U32 R35, RZ, RZ, R94 ;  /* 0x000000ffff237224 */ /* 0x000fd400078e005e */
[----:B0-----:R-:W-:Y:S05]  /*11d0*/  @!P1 BRA `(.L_x_9817) ;  /* 0x0000000400109947 */ /* 0x001fea0003800000 */
[----:B------:R-:W-:-:S05]  /*11e0*/  IMAD.MOV.U32 R33, RZ, RZ, 0x2 ;  /* 0x00000002ff217424 */ /* 0x000fca00078e00ff */
[----:B------:R-:W-:-:S05]  /*11f0*/  VIADDMNMX.U32 R32, R136, 0xfffffffe, R33, PT ;  /* 0xfffffffe88207846 */ /* 0x000fca0003800021 */
[----:B------:R-:W-:-:S04]  /*1200*/  IMAD.SHL.U32 R34, R32, 0x4, RZ ;  /* 0x0000000420227824 */ /* 0x000fc800078e00ff */
[----:B------:R-:W0:Y:S02]  /*1210*/  LDC R32, c[0x2][R34] ;  /* 0x0080000022207b82 */ /* 0x000e240000000800 */
[----:B0-----:R-:W-:-:S04]  /*1220*/  SHF.R.S32.HI R33, RZ, 0x1f, R32 ;  /* 0x0000001fff217819 */ /* 0x001fc80000011420 */
.L_x_27098:
[----:B------:R-:W-:Y:S05]  /*1230*/  BRX R32 -0x1240                                        (*"BRANCH_TARGETS .L_x_27099,.L_x_27100,.L_x_27101"*) ;  /* 0xffffffec20707949 */ /* 0x000fea000383ffff */
.L_x_27101:
[----:B------:R-:W-:Y:S01]  /*1240*/  IADD3 R34, PT, PT, R136, 0x1, RZ ;  /* 0x0000000188227810 */ /* 0x000fe20007ffe0ff */
[----:B------:R-:W-:Y:S02]  /*1250*/  IMAD.MOV.U32 R40, RZ, RZ, R134 ;  /* 0x000000ffff287224 */ /* 0x000fe400078e0086 */
[----:B------:R-:W-:Y:S01]  /*1260*/  IMAD.MOV.U32 R35, RZ, RZ, R85 ;  /* 0x000000ffff237224 */ /* 0x000fe200078e0055 */
[----:B------:R-:W-:Y:S06]  /*1270*/  BRA `(.L_x_9817) ;  /* 0x0000000000e87947 */ /* 0x000fec0003800000 */
.L_x_27099:
[----:B------:R-:W-:Y:S01]  /*1280*/  MOV R40, R134 ;  /* 0x0000008600287202 */ /* 0x000fe20000000f00 */
[----:B------:R-:W-:Y:S02]  /*1290*/  IMAD.MOV.U32 R34, RZ, RZ, 0x3 ;  /* 0x00000003ff227424 */ /* 0x000fe400078e00ff */
[----:B------:R-:W-:Y:S01]  /*12a0*/  IMAD.MOV.U32 R35, RZ, RZ, R86 ;  /* 0x000000ffff237224 */ /* 0x000fe200078e0056 */
[----:B------:R-:W-:Y:S06]  /*12b0*/  BRA `(.L_x_9817) ;  /* 0x0000000000d87947 */ /* 0x000fec0003800000 */
.L_x_27100:
        /* <DEDUP_REMOVED lines=12> */
.L_x_9818:
        /* <DEDUP_REMOVED lines=42> */
.L_x_9817:
        /* <DEDUP_REMOVED lines=10> */
[----:B------:R-:W-:-:S04]  /*16c0*/  FSETP.GTU.FTZ.AND P1, PT, R33, UR4, PT ;  /* 0x0000000421007c0b */ /* 0x000fc8000bf3c000 */
[----:B------:R-:W-:Y:S02]  /*16d0*/  FSEL R33, R32, RZ, !P1 ;  /* 0x000000ff20217208 */ /* 0x000fe40004800000 */
[----:B------:R-:W-:Y:S02]  /*16e0*/  PLOP3.LUT P1, PT, P1, PT, PT, 0x8, 0x80 ;  /* 0x000000000080781c */ /* 0x000fe40000f2e170 */
[----:B------:R-:W-:Y:S01]  /*16f0*/  MOV R32, 0x2 ;  /* 0x0000000200207802 */ /* 0x000fe20000000f00 */
        /* <DEDUP_REMOVED lines=12> */
.L_x_9820:
        /* <DEDUP_REMOVED lines=12> */
.L_x_9821:
        /* <DEDUP_REMOVED lines=43> */
.L_x_9819:
        /* <DEDUP_REMOVED lines=23> */
.L_x_9823:
        /* <DEDUP_REMOVED lines=12> */
.L_x_9824:
        /* <DEDUP_REMOVED lines=43> */
.L_x_9822:
        /* <DEDUP_REMOVED lines=23> */
.L_x_9826:
        /* <DEDUP_REMOVED lines=12> */
.L_x_9827:
        /* <DEDUP_REMOVED lines=43> */
.L_x_9825:
        /* <DEDUP_REMOVED lines=22> */
.L_x_9829:
        /* <DEDUP_REMOVED lines=12> */
.L_x_9830:
        /* <DEDUP_REMOVED lines=43> */
.L_x_9828:
[----:B------:R-:W-:Y:S01]  /*29c0*/  I2FP.F32.U32 R29, R29 ;  /* 0x0000001d001d7245 */ /* 0x000fe20000201000 */
[----:B------:R-:W-:Y:S01]  /*29d0*/  IMAD.U32 R28, R30, 0x10000, RZ ;  /* 0x000100001e1c7824 */ /* 0x000fe200078e00ff */
[----:B------:R-:W-:Y:S02]  /*29e0*/  ISETP.NE.AND P4, PT, R33, 0x1, PT ;  /* 0x000000012100780c */ /* 0x000fe40003f85270 */
[----:B------:R-:W-:Y:S01]  /*29f0*/  SHF.L.U32 R48, R7, 0x10, RZ ;  /* 0x0000001007307819 */ /* 0x000fe200000006ff */
[----:B------:R-:W-:Y:S01]  /*2a00*/  FFMA.FTZ R29, R29, R142, 1.1641532182693481445e-10 ;  /* 0x2f0000001d1d7423 */ /* 0x000fe2000001008e */
[----:B------:R-:W-:Y:S01]  /*2a10*/  FMUL.FTZ R28, R28, UR17 ;  /* 0x000000111c1c7c20 */ /* 0x000fe20008410000 */
[----:B------:R-:W-:-:S03]  /*2a20*/  PRMT R30, R30, 0x7632, R30 ;  /* 0x000076321e1e7816 */ /* 0x000fc6000000001e */
[----:B------:R-:W-:Y:S01]  /*2a30*/  FMUL.FTZ R28, R28, UR5 ;  /* 0x000000051c1c7c20 */ /* 0x000fe20008410000 */
[----:B------:R-:W-:-:S04]  /*2a40*/  FSETP.GTU.FTZ.AND P3, PT, R29, UR4, PT ;  /* 0x000000041d007c0b */ /* 0x000fc8000bf7c000 */
[----:B------:R-:W-:Y:S01]  /*2a50*/  FSEL R29, R28, RZ, !P3 ;  /* 0x000000ff1c1d7208 */ /* 0x000fe20005800000 */
[----:B------:R-:W-:Y:S01]  /*2a60*/  IMAD.MOV.U32 R28, RZ, RZ, 0x2 ;  /* 0x00000002ff1c7424 */ /* 0x000fe200078e00ff */
        /* <DEDUP_REMOVED lines=12> */
.L_x_9832:
        /* <DEDUP_REMOVED lines=12> */
.L_x_9833:
        /* <DEDUP_REMOVED lines=43> */
.L_x_9831:
        /* <DEDUP_REMOVED lines=22> */
.L_x_9835:
        /* <DEDUP_REMOVED lines=12> */
.L_x_9836:
        /* <DEDUP_REMOVED lines=43> */
.L_x_9834:
[----:B------:R-:W-:Y:S01]  /*3370*/  I2FP.F32.U32 R29, R29 ;  /* 0x0000001d001d7245 */ /* 0x000fe20000201000 */
[C---:B------:R-:W-:Y:S01]  /*3380*/  IMAD.U32 R28, R31.reuse, 0x10000, RZ ;  /* 0x000100001f1c7824 */ /* 0x040fe200078e00ff */
[----:B------:R-:W-:Y:S01]  /*3390*/  ISETP.NE.AND P6, PT, R32, 0x1, PT ;  /* 0x000000012000780c */ /* 0x000fe20003fc5270 */
[----:B------:R-:W-:Y:S01]  /*33a0*/  IMAD.U32 R50, R8, 0x10000, RZ ;  /* 0x0001000008327824 */ /* 0x000fe200078e00ff */
        /* <DEDUP_REMOVED lines=19> */
.L_x_9838:
        /* <DEDUP_REMOVED lines=14> */
.L_x_9839:
        /* <DEDUP_REMOVED lines=43> */
.L_x_9837:
[----:B------:R-:W-:Y:S01]  /*3870*/  I2FP.F32.U32 R29, R29 ;  /* 0x0000001d001d7245 */ /* 0x000fe20000201000 */
[----:B------:R-:W-:Y:S01]  /*3880*/  IMAD.U32 R36, R36, 0x10000, RZ ;  /* 0x0001000024247824 */ /* 0x000fe200078e00ff */
[----:B------:R-:W-:-:S03]  /*3890*/  SHF.L.U32 R51, R126, 0x10, RZ ;  /* 0x000000107e337819 */ /* 0x000fc600000006ff */
[----:B------:R-:W-:Y:S01]  /*38a0*/  FFMA.FTZ R29, R29, R142, 1.1641532182693481445e-10 ;  /* 0x2f0000001d1d7423 */ /* 0x000fe2000001008e */
[----:B------:R-:W-:-:S04]  /*38b0*/  FMUL.FTZ R36, R36, UR17 ;  /* 0x0000001124247c20 */ /* 0x000fc80008410000 */
[----:B------:R-:W-:Y:S01]  /*38c0*/  FMUL.FTZ R36, R36, UR5 ;  /* 0x0000000524247c20 */ /* 0x000fe20008410000 */
[----:B------:R-:W-:-:S04]  /*38d0*/  FSETP.GTU.FTZ.AND P6, PT, R29, UR4, PT ;  /* 0x000000041d007c0b */ /* 0x000fc8000bfdc000 */
[----:B------:R-:W-:Y:S02]  /*38e0*/  FSEL R36, R36, RZ, !P6 ;  /* 0x000000ff24247208 */ /* 0x000fe40007000000 */
[----:B------:R-:W-:-:S03]  /*38f0*/  PLOP3.LUT P6, PT, P6, PT, PT, 0x8, 0x80 ;  /* 0x000000000080781c */ /* 0x000fc600037ce170 */
[----:B------:R-:W-:Y:S01]  /*3900*/  FFMA.FTZ R51, R36, R51, R59 ;  /* 0x0000003324337223 */ /* 0x000fe2000001003b */
[----:B------:R-:W-:Y:S09]  /*3910*/  BRA `(.L_x_9840) ;  /* 0x0000002400d07947 */ /* 0x000ff20003800000 */
.L_x_9816:
        /* <DEDUP_REMOVED lines=15> */
.L_x_9842:
        /* <DEDUP_REMOVED lines=12> */
.L_x_9843:
        /* <DEDUP_REMOVED lines=42> */
.L_x_9841:
[----:B------:R-:W-:Y:S01]  /*3d70*/  I2FP.F32.U32 R33, R32 ;  /* 0x0000002000217245 */ /* 0x000fe20000201000 */
[----:B-----5:R-:W-:Y:S01]  /*3d80*/  IMAD.U32 R32, R28, 0x10000, RZ ;  /* 0x000100001c207824 */ /* 0x020fe200078e00ff */
[----:B------:R-:W-:Y:S01]  /*3d90*/  ISETP.NE.AND P2, PT, R34, 0x1, PT ;  /* 0x000000012200780c */ /* 0x000fe20003f45270 */
[----:B------:R-:W-:Y:S01]  /*3da0*/  UMOV UR5, UR7 ;  /* 0x0000000700057c82 */ /* 0x000fe20008000000 */
[----:B------:R-:W-:Y:S01]  /*3db0*/  UMOV UR4, UR6 ;  /* 0x0000000600047c82 */ /* 0x000fe20008000000 */
[----:B------:R-:W-:Y:S01]  /*3dc0*/  FFMA.FTZ R33, R33, R142, 1.1641532182693481445e-10 ;  /* 0x2f00000021217423 */ /* 0x000fe2000001008e */
[----:B------:R-:W-:Y:S01]  /*3dd0*/  FMUL.FTZ R32, R32, UR17 ;  /* 0x0000001120207c20 */ /* 0x000fe20008410000 */
[----:B------:R-:W-:-:S03]  /*3de0*/  PRMT R28, R28, 0x7632, R28 ;  /* 0x000076321c1c7816 */ /* 0x000fc6000000001c */
[----:B------:R-:W-:Y:S01]  /*3df0*/  FMUL.FTZ R32, R32, UR5 ;  /* 0x0000000520207c20 */ /* 0x000fe20008410000 */
[----:B------:R-:W-:Y:S02]  /*3e00*/  FSETP.GTU.FTZ.AND P1, PT, R33, UR4, PT ;  /* 0x0000000421007c0b */ /* 0x000fe4000bf3c000 */
[----:B------:R-:W-:Y:S02]  /*3e10*/  SHF.L.U32 R33, R5, 0x10, RZ ;  /* 0x0000001005217819 */ /* 0x000fe400000006ff */
[----:B------:R-:W-:Y:S01]  /*3e20*/  FSEL R52, R32, RZ, !P1 ;  /* 0x000000ff20347208 */ /* 0x000fe20004800000 */
[----:B------:R-:W-:Y:S01]  /*3e30*/  IMAD.MOV.U32 R32, RZ, RZ, 0x2 ;  /* 0x00000002ff207424 */ /* 0x000fe200078e00ff */
        /* <DEDUP_REMOVED lines=13> */
.L_x_9845:
        /* <DEDUP_REMOVED lines=12> */
.L_x_9846:
        /* <DEDUP_REMOVED lines=43> */
.L_x_9844:
        /* <DEDUP_REMOVED lines=23> */
.L_x_9848:
        /* <DEDUP_REMOVED lines=12> */
.L_x_9849:
        /* <DEDUP_REMOVED lines=43> */
.L_x_9847:
[----:B------:R-:W-:Y:S01]  /*4760*/  I2FP.F32.U32 R33, R28 ;  /* 0x0000001c00217245 */ /* 0x000fe20000201000 */
[C---:B------:R-:W-:Y:S01]  /*4770*/  IMAD.U32 R28, R29.reuse, 0x10000, RZ ;  /* 0x000100001d1c7824 */ /* 0x040fe200078e00ff */
[----:B------:R-:W-:Y:S02]  /*4780*/  ISETP.NE.AND P2, PT, R34, 0x1, PT ;  /* 0x000000012200780c */ /* 0x000fe40003f45270 */
[----:B------:R-:W-:Y:S01]  /*4790*/  PRMT R41, R29, 0x7632, R41 ;  /* 0x000076321d297816 */ /* 0x000fe20000000029 */
[----:B------:R-:W-:Y:S01]  /*47a0*/  FFMA.FTZ R33, R33, R142, 1.1641532182693481445e-10 ;  /* 0x2f00000021217423 */ /* 0x000fe2000001008e */
[----:B------:R-:W-:Y:S01]  /*47b0*/  FMUL.FTZ R28, R28, UR17 ;  /* 0x000000111c1c7c20 */ /* 0x000fe20008410000 */
[----:B------:R-:W-:Y:S01]  /*47c0*/  MOV R32, 0x2 ;  /* 0x0000000200207802 */ /* 0x000fe20000000f00 */
[----:B------:R-:W-:Y:S02]  /*47d0*/  IMAD.MOV.U32 R29, RZ, RZ, R94 ;  /* 0x000000ffff1d7224 */ /* 0x000fe400078e005e */
[----:B------:R-:W-:Y:S01]  /*47e0*/  FMUL.FTZ R28, R28, UR5 ;  /* 0x000000051c1c7c20 */ /* 0x000fe20008410000 */
[----:B------:R-:W-:Y:S01]  /*47f0*/  FSETP.GTU.FTZ.AND P1, PT, R33, UR4, PT ;  /* 0x0000000421007c0b */ /* 0x000fe2000bf3c000 */
[----:B------:R-:W-:-:S03]  /*4800*/  IMAD.U32 R33, R6, 0x10000, RZ ;  /* 0x0001000006217824 */ /* 0x000fc600078e00ff */
        /* <DEDUP_REMOVED lines=12> */
.L_x_9851:
        /* <DEDUP_REMOVED lines=12> */
.L_x_9852:
        /* <DEDUP_REMOVED lines=43> */
.L_x_9850:
        /* <DEDUP_REMOVED lines=22> */
.L_x_9854:
        /* <DEDUP_REMOVED lines=12> */
.L_x_9855:
        /* <DEDUP_REMOVED lines=43> */
.L_x_9853:
[----:B------:R-:W-:Y:S02]  /*5110*/  I2FP.F32.U32 R29, R29 ;  /* 0x0000001d001d7245 */ /* 0x000fe40000201000 */
[C---:B------:R-:W-:Y:S02]  /*5120*/  SHF.L.U32 R28, R30.reuse, 0x10, RZ ;  /* 0x000000101e1c7819 */ /* 0x040fe400000006ff */
[----:B------:R-:W-:Y:S01]  /*5130*/  ISETP.NE.AND P4, PT, R33, 0x1, PT ;  /* 0x000000012100780c */ /* 0x000fe20003f85270 */
[----:B------:R-:W-:Y:S01]  /*5140*/  FFMA.FTZ R29, R29, R142, 1.1641532182693481445e-10 ;  /* 0x2f0000001d1d7423 */ /* 0x000fe2000001008e */
[----:B------:R-:W-:Y:S01]  /*5150*/  PRMT R30, R30, 0x7632, R30 ;  /* 0x000076321e1e7816 */ /* 0x000fe2000000001e */
[----:B------:R-:W-:-:S03]  /*5160*/  FMUL.FTZ R28, R28, UR17 ;  /* 0x000000111c1c7c20 */ /* 0x000fc60008410000 */
[----:B------:R-:W-:Y:S01]  /*5170*/  FSETP.GTU.FTZ.AND P3, PT, R29, UR4, PT ;  /* 0x000000041d007c0b */ /* 0x000fe2000bf7c000 */
[----:B------:R-:W-:Y:S01]  /*5180*/  FMUL.FTZ R28, R28, UR5 ;  /* 0x000000051c1c7c20 */ /* 0x000fe20008410000 */
[----:B------:R-:W-:-:S04]  /*5190*/  IMAD.U32 R29, R7, 0x10000, RZ ;  /* 0x00010000071d7824 */ /* 0x000fc800078e00ff */
        /* <DEDUP_REMOVED lines=14> */
.L_x_9857:
        /* <DEDUP_REMOVED lines=12> */
.L_x_9858:
        /* <DEDUP_REMOVED lines=43> */
.L_x_9856:
        /* <DEDUP_REMOVED lines=22> */
.L_x_9860:
        /* <DEDUP_REMOVED lines=12> */
.L_x_9861:
        /* <DEDUP_REMOVED lines=43> */
.L_x_9859:
        /* <DEDUP_REMOVED lines=23> */
.L_x_9863:
        /* <DEDUP_REMOVED lines=14> */
.L_x_9864:
        /* <DEDUP_REMOVED lines=43> */
.L_x_9862:
[----:B------:R-:W-:Y:S01]  /*5fc0*/  I2FP.F32.U32 R29, R29 ;  /* 0x0000001d001d7245 */ /* 0x000fe20000201000 */
[----:B------:R-:W-:Y:S01]  /*5fd0*/  IMAD.U32 R51, R126, 0x10000, RZ ;  /* 0x000100007e337824 */ /* 0x000fe200078e00ff */
[----:B------:R-:W-:-:S03]  /*5fe0*/  SHF.L.U32 R36, R36, 0x10, RZ ;  /* 0x0000001024247819 */ /* 0x000fc600000006ff */
[----:B------:R-:W-:Y:S02]  /*5ff0*/  FFMA.FTZ R29, R29, R142, 1.1641532182693481445e-10 ;  /* 0x2f0000001d1d7423 */ /* 0x000fe4000001008e */
[----:B------:R-:W-:-:S03]  /*6000*/  FMUL.FTZ R36, R36, UR17 ;  /* 0x0000001124247c20 */ /* 0x000fc60008410000 */
[----:B------:R-:W-:Y:S01]  /*6010*/  FSETP.GTU.FTZ.AND P6, PT, R29, UR4, PT ;  /* 0x000000041d007c0b */ /* 0x000fe2000bfdc000 */
[----:B------:R-:W-:-:S05]  /*6020*/  FMUL.FTZ R36, R36, UR5 ;  /* 0x0000000524247c20 */ /* 0x000fca0008410000 */
[----:B------:R-:W-:Y:S02]  /*6030*/  FSEL R36, R36, RZ, !P6 ;  /* 0x000000ff24247208 */ /* 0x000fe40007000000 */
[----:B------:R-:W-:-:S03]  /*6040*/  PLOP3.LUT P6, PT, P6, PT, PT, 0x8, 0x80 ;  /* 0x000000000080781c */ /* 0x000fc600037ce170 */
[----:B------:R-:W-:-:S10]  /*6050*/  FMUL.FTZ R51, R36, R51 ;  /* 0x0000003324337220 */ /* 0x000fd40000410000 */
.L_x_9840:
[----:B------:R-:W0:Y:S01]  /*6060*/  LDC.64 R132, c[0x0][0x3a8] ;  /* 0x0000ea00ff847b82 */ /* 0x000e220000000a00 */
[----:B------:R-:W-:Y:S01]  /*6070*/  SEL R34, RZ, 0x10000, !P5 ;  /* 0x00010000ff227807 */ /* 0x000fe20006800000 */
[----:B------:R-:W-:Y:S01]  /*6080*/  VIADD R145, R143, 0x80 ;  /* 0x000000808f917836 */ /* 0x000fe20000000000 */
[----:B------:R-:W-:Y:S02]  /*6090*/  ISETP.NE.AND P5, PT, R39, RZ, PT ;  /* 0x000000ff2700720c */ /* 0x000fe40003fa5270 */
[----:B------:R-:W-:Y:S02]  /*60a0*/  SEL R32, RZ, 0x1000000, !P2 ;  /* 0x01000000ff207807 */ /* 0x000fe40005000000 */
[----:B------:R-:W-:Y:S01]  /*60b0*/  SEL R31, RZ, 0x10000, !P1 ;  /* 0x00010000ff1f7807 */ /* 0x000fe20004800000 */
[----:B------:R-:W1:Y:S01]  /*60c0*/  @P0 LDC.64 R28, c[0x0][0x3a0] ;  /* 0x0000e800ff1c0b82 */ /* 0x000e620000000a00 */
[----:B------:R-:W-:Y:S02]  /*60d0*/  SEL R30, RZ, 0x100, !P5 ;  /* 0x00000100ff1e7807 */ /* 0x000fe40006800000 */
[----:B------:R-:W-:-:S02]  /*60e0*/  SEL R35, RZ, 0x1000000, !P6 ;  /* 0x01000000ff237807 */ /* 0x000fc40007000000 */
[----:B------:R-:W-:Y:S02]  /*60f0*/  SEL R33, RZ, 0x100, !P4 ;  /* 0x00000100ff217807 */ /* 0x000fe40006000000 */
[----:B------:R-:W-:Y:S01]  /*6100*/  ISETP.NE.AND P6, PT, R38, RZ, PT ;  /* 0x000000ff2600720c */ /* 0x000fe20003fc5270 */
[----:B------:R-:W2:Y:S01]  /*6110*/  LDC.64 R104, c[0x0][0x3b0] ;  /* 0x0000ec00ff687b82 */ /* 0x000ea20000000a00 */
        /* <DEDUP_REMOVED lines=8> */
[----:B-1----:R-:W-:-:S03]  /*61a0*/  @P0 IMAD.WIDE.U32 R38, R145, 0x20, R28 ;  /* 0x0000002091260825 */ /* 0x002fc600078e001c */
[----:B------:R0:W-:Y:S01]  /*61b0*/  STG.E.128 desc[UR10][R36.64+0x10], R48 ;  /* 0x0000103024007986 */ /* 0x0001e2000c101d0a */
[----:B------:R-:W-:-:S04]  /*61c0*/  IMAD.WIDE.U32 R28, R145, 0x10, R80 ;  /* 0x00000010911c7825 */ /* 0x000fc800078e0050 */
[----:B--2---:R-:W-:-:S05]  /*61d0*/  IMAD.WIDE.U32 R34, R143, 0x8, R104 ;  /* 0x000000088f227825 */ /* 0x004fca00078e0068 */
[----:B------:R0:W-:Y:S04]  /*61e0*/  STG.E.64 desc[UR10][R34.64], R32 ;  /* 0x0000002022007986 */ /* 0x0001e8000c101b0a */
[----:B------:R0:W5:Y:S04]  /*61f0*/  @P0 LDG.E.128 R60, desc[UR10][R38.64] ;  /* 0x0000000a263c0981 */ /* 0x000168000c1e1d00 */
[----:B------:R0:W5:Y:S04]  /*6200*/  @P0 LDG.E.128 R56, desc[UR10][R38.64+0x10] ;  /* 0x0000100a26380981 */ /* 0x000168000c1e1d00 */
[----:B------:R-:W5:Y:S01]  /*6210*/  LDG.E.128 R28, desc[UR10][R28.64] ;  /* 0x0000000a1c1c7981 */ /* 0x000f62000c1e1d00 */
[----:B------:R-:W-:Y:S05]  /*6220*/  @!P0 BRA `(.L_x_9865) ;  /* 0x0000002400cc8947 */ /* 0x000fea0003800000 */
        /* <DEDUP_REMOVED lines=15> */
.L_x_9867:
        /* <DEDUP_REMOVED lines=12> */
.L_x_9868:
        /* <DEDUP_REMOVED lines=42> */
.L_x_9866:
[----:B------:R-:W-:Y:S01]  /*6680*/  I2FP.F32.U32 R33, R32 ;  /* 0x0000002000217245 */ /* 0x000fe20000201000 */
[----:B-----5:R-:W-:Y:S01]  /*6690*/  IMAD.U32 R32, R28, 0x10000, RZ ;  /* 0x000100001c207824 */ /* 0x020fe200078e00ff */
[----:B------:R-:W-:Y:S01]  /*66a0*/  ISETP.NE.AND P2, PT, R34, 0x1, PT ;  /* 0x000000012200780c */ /* 0x000fe20003f45270 */
[----:B------:R-:W-:Y:S01]  /*66b0*/  IMAD.U32 R44, R13, 0x10000, RZ ;  /* 0x000100000d2c7824 */ /* 0x000fe200078e00ff */
[----:B------:R-:W-:Y:S01]  /*66c0*/  PRMT R28, R28, 0x7632, R28 ;  /* 0x000076321c1c7816 */ /* 0x000fe2000000001c */
[----:B------:R-:W-:Y:S01]  /*66d0*/  FFMA.FTZ R33, R33, R142, 1.1641532182693481445e-10 ;  /* 0x2f00000021217423 */ /* 0x000fe2000001008e */
[----:B------:R-:W-:-:S04]  /*66e0*/  FMUL.FTZ R32, R32, UR17 ;  /* 0x0000001120207c20 */ /* 0x000fc80008410000 */
        /* <DEDUP_REMOVED lines=17> */
.L_x_9870:
        /* <DEDUP_REMOVED lines=12> */
.L_x_9871:
        /* <DEDUP_REMOVED lines=43> */
.L_x_9869:
        /* <DEDUP_REMOVED lines=23> */
.L_x_9873:
        /* <DEDUP_REMOVED lines=12> */
.L_x_9874:
        /* <DEDUP_REMOVED lines=43> */
.L_x_9872:
[----:B------:R-:W-:Y:S01]  /*7050*/  I2FP.F32.U32 R33, R28 ;  /* 0x0000001c00217245 */ /* 0x000fe20000201000 */
[----:B------:R-:W-:Y:S01]  /*7060*/  IMAD.U32 R46, R14, 0x10000, RZ ;  /* 0x000100000e2e7824 */ /* 0x000fe200078e00ff */
[----:B------:R-:W-:Y:S02]  /*7070*/  SHF.L.U32 R28, R29, 0x10, RZ ;  /* 0x000000101d1c7819 */ /* 0x000fe400000006ff */
[----:B------:R-:W-:Y:S01]  /*7080*/  ISETP.NE.AND P2, PT, R34, 0x1, PT ;  /* 0x000000012200780c */ /* 0x000fe20003f45270 */
[----:B------:R-:W-:Y:S01]  /*7090*/  FFMA.FTZ R33, R33, R142, 1.1641532182693481445e-10 ;  /* 0x2f00000021217423 */ /* 0x000fe2000001008e */
[----:B------:R-:W-:Y:S01]  /*70a0*/  PRMT R40, R29, 0x7632, R40 ;  /* 0x000076321d287816 */ /* 0x000fe20000000028 */
[----:B------:R-:W-:Y:S01]  /*70b0*/  FMUL.FTZ R28, R28, UR17 ;  /* 0x000000111c1c7c20 */ /* 0x000fe20008410000 */
[----:B------:R-:W-:Y:S02]  /*70c0*/  MOV R29, R94 ;  /* 0x0000005e001d7202 */ /* 0x000fe40000000f00 */
[----:B------:R-:W-:Y:S01]  /*70d0*/  FSETP.GTU.FTZ.AND P1, PT, R33, UR4, PT ;  /* 0x0000000421007c0b */ /* 0x000fe2000bf3c000 */
[----:B------:R-:W-:-:S05]  /*70e0*/  FMUL.FTZ R28, R28, UR5 ;  /* 0x000000051c1c7c20 */ /* 0x000fca0008410000 */
[----:B------:R-:W-:Y:S01]  /*70f0*/  FSEL R33, R28, RZ, !P1 ;  /* 0x000000ff1c217208 */ /* 0x000fe20004800000 */
[----:B------:R-:W-:Y:S01]  /*7100*/  IMAD.MOV.U32 R28, RZ, RZ, 0x2 ;  /* 0x00000002ff1c7424 */ /* 0x000fe200078e00ff */
        /* <DEDUP_REMOVED lines=11> */
.L_x_9876:
        /* <DEDUP_REMOVED lines=12> */
.L_x_9877:
        /* <DEDUP_REMOVED lines=43> */
.L_x_9875:
        /* <DEDUP_REMOVED lines=22> */
.L_x_9879:
        /* <DEDUP_REMOVED lines=12> */
.L_x_9880:
        /* <DEDUP_REMOVED lines=43> */
.L_x_9878:
        /* <DEDUP_REMOVED lines=23> */
.L_x_9882:
        /* <DEDUP_REMOVED lines=12> */
.L_x_9883:
        /* <DEDUP_REMOVED lines=43> */
.L_x_9881:
        /* <DEDUP_REMOVED lines=22> */
.L_x_9885:
        /* <DEDUP_REMOVED lines=12> */
.L_x_9886:
        /* <DEDUP_REMOVED lines=43> */
.L_x_9884:
        /* <DEDUP_REMOVED lines=23> */
.L_x_9888:
        /* <DEDUP_REMOVED lines=14> */
.L_x_9889:
        /* <DEDUP_REMOVED lines=43> */
.L_x_9887:
        /* <DEDUP_REMOVED lines=11> */
.L_x_9865:
        /* <DEDUP_REMOVED lines=15> */
.L_x_9892:
        /* <DEDUP_REMOVED lines=12> */
.L_x_9893:
        /* <DEDUP_REMOVED lines=42> */
.L_x_9891:
        /* <DEDUP_REMOVED lines=24> */
.L_x_9895:
        /* <DEDUP_REMOVED lines=12> */
.L_x_9896:
        /* <DEDUP_REMOVED lines=43> */
.L_x_9894:
        /* <DEDUP_REMOVED lines=23> */
.L_x_9898:
        /* <DEDUP_REMOVED lines=12> */
.L_x_9899:
        /* <DEDUP_REMOVED lines=43> */
.L_x_9897:
[----:B------:R-:W-:Y:S01]  /*9780*/  I2FP.F32.U32 R33, R28 ;  /* 0x0000001c00217245 */ /* 0x000fe20000201000 */
[C---:B------:R-:W-:Y:S01]  /*9790*/  IMAD.U32 R28, R29.reuse, 0x10000, RZ ;  /* 0x000100001d1c7824 */ /* 0x040fe200078e00ff */
[----:B------:R-:W-:Y:S02]  /*97a0*/  ISETP.NE.AND P2, PT, R34, 0x1, PT ;  /* 0x000000012200780c */ /* 0x000fe40003f45270 */
[----:B------:R-:W-:Y:S01]  /*97b0*/  PRMT R40, R29, 0x7632, R40 ;  /* 0x000076321d287816 */ /* 0x000fe20000000028 */
[----:B------:R-:W-:Y:S01]  /*97c0*/  FFMA.FTZ R33, R33, R142, 1.1641532182693481445e-10 ;  /* 0x2f00000021217423 */ /* 0x000fe2000001008e */
[----:B------:R-:W-:Y:S01]  /*97d0*/  FMUL.FTZ R28, R28, UR17 ;  /* 0x000000111c1c7c20 */ /* 0x000fe20008410000 */
[----:B------:R-:W-:-:S03]  /*97e0*/  IMAD.MOV.U32 R29, RZ, RZ, R94 ;  /* 0x000000ffff1d7224 */ /* 0x000fc600078e005e */
[----:B------:R-:W-:Y:S01]  /*97f0*/  FMUL.FTZ R28, R28, UR5 ;  /* 0x000000051c1c7c20 */ /* 0x000fe20008410000 */
[----:B------:R-:W-:Y:S01]  /*9800*/  FSETP.GTU.FTZ.AND P1, PT, R33, UR4, PT ;  /* 0x0000000421007c0b */ /* 0x000fe2000bf3c000 */
[----:B------:R-:W-:-:S03]  /*9810*/  IMAD.U32 R33, R14, 0x10000, RZ ;  /* 0x000100000e217824 */ /* 0x000fc600078e00ff */
        /* <DEDUP_REMOVED lines=13> */
.L_x_9901:
        /* <DEDUP_REMOVED lines=12> */
.L_x_9902:
        /* <DEDUP_REMOVED lines=43> */
.L_x_9900:
        /* <DEDUP_REMOVED lines=22> */
.L_x_9904:
        /* <DEDUP_REMOVED lines=12> */
.L_x_9905:
        /* <DEDUP_REMOVED lines=43> */
.L_x_9903:
        /* <DEDUP_REMOVED lines=23> */
.L_x_9907:
        /* <DEDUP_REMOVED lines=12> */
.L_x_9908:
        /* <DEDUP_REMOVED lines=43> */
.L_x_9906:
        /* <DEDUP_REMOVED lines=22> */
.L_x_9910:
        /* <DEDUP_REMOVED lines=12> */
.L_x_9911:
        /* <DEDUP_REMOVED lines=43> */
.L_x_9909:
        /* <DEDUP_REMOVED lines=23> */
.L_x_9913:
        /* <DEDUP_REMOVED lines=14> */
.L_x_9914:
        /* <DEDUP_REMOVED lines=43> */
.L_x_9912:
        /* <DEDUP_REMOVED lines=10> */
.L_x_9890:
[----:B------:R-:W0:Y:S01]  /*b080*/  @P0 LDC.64 R28, c[0x0][0x3a0] ;  /* 0x0000e800ff1c0b82 */ /* 0x000e220000000a00 */
[----:B------:R-:W-:Y:S01]  /*b090*/  SEL R34, RZ, 0x10000, !P5 ;  /* 0x00010000ff227807 */ /* 0x000fe20006800000 */
[----:B------:R-:W-:Y:S01]  /*b0a0*/  VIADD R147, R143, 0x100 ;  /* 0x000001008f937836 */ /* 0x000fe20000000000 */
[----:B------:R-:W-:Y:S02]  /*b0b0*/  ISETP.NE.AND P5, PT, R37, RZ, PT ;  /* 0x000000ff2500720c */ /* 0x000fe40003fa5270 */
[----:B------:R-:W-:Y:S02]  /*b0c0*/  SEL R32, RZ, 0x1000000, !P2 ;  /* 0x01000000ff207807 */ /* 0x000fe40005000000 */
[----:B------:R-:W-:Y:S02]  /*b0d0*/  SEL R31, RZ, 0x10000, !P1 ;  /* 0x00010000ff1f7807 */ /* 0x000fe40004800000 */
[----:B------:R-:W-:Y:S02]  /*b0e0*/  SEL R30, RZ, 0x100, !P5 ;  /* 0x00000100ff1e7807 */ /* 0x000fe40006800000 */
[----:B------:R-:W-:-:S02]  /*b0f0*/  SEL R35, RZ, 0x1000000, !P6 ;  /* 0x01000000ff237807 */ /* 0x000fc40007000000 */
[----:B------:R-:W-:Y:S02]  /*b100*/  SEL R33, RZ, 0x100, !P4 ;  /* 0x00000100ff217807 */ /* 0x000fe40006000000 */
[----:B------:R-:W-:Y:S01]  /*b110*/  ISETP.NE.AND P6, PT, R36, RZ, PT ;  /* 0x000000ff2400720c */ /* 0x000fe20003fc5270 */
[----:B------:R-:W-:Y:S01]  /*b120*/  IMAD.WIDE.U32 R36, R145, 0x20, R132 ;  /* 0x0000002091247825 */ /* 0x000fe200078e0084 */
[----:B------:R-:W-:Y:S02]  /*b130*/  LOP3.LUT R30, R30, R32, R31, 0xfe, !PT ;  /* 0x000000201e1e7212 */ /* 0x000fe400078efe1f */
[----:B------:R-:W-:Y:S01]  /*b140*/  LOP3.LUT R33, R33, R35, R34, 0xfe, !PT ;  /* 0x0000002321217212 */ /* 0x000fe200078efe22 */
[----:B------:R-:W-:Y:S01]  /*b150*/  IMAD.WIDE.U32 R34, R145, 0x8, R104 ;  /* 0x0000000891227825 */ /* 0x000fe200078e0068 */
[----:B------:R-:W-:Y:S01]  /*b160*/  SEL R32, RZ, 0x1, !P3 ;  /* 0x00000001ff207807 */ /* 0x000fe20005800000 */
[----:B------:R1:W-:Y:S01]  /*b170*/  STG.E.128 desc[UR10][R36.64], R44 ;  /* 0x0000002c24007986 */ /* 0x0003e2000c101d0a */
[----:B------:R-:W-:Y:S01]  /*b180*/  SEL R31, RZ, 0x1, !P6 ;  /* 0x00000001ff1f7807 */ /* 0x000fe20007000000 */
[----:B0-----:R-:W-:Y:S01]  /*b190*/  @P0 IMAD.WIDE.U32 R38, R147, 0x20, R28 ;  /* 0x0000002093260825 */ /* 0x001fe200078e001c */
[----:B------:R-:W-:Y:S01]  /*b1a0*/  LOP3.LUT R33, R33, R32, RZ, 0xfc, !PT ;  /* 0x0000002021217212 */ /* 0x000fe200078efcff */
[----:B------:R1:W-:Y:S01]  /*b1b0*/  STG.E.128 desc[UR10][R36.64+0x10], R40 ;  /* 0x0000102824007986 */ /* 0x0003e2000c101d0a */
[----:B------:R-:W-:Y:S01]  /*b1c0*/  LOP3.LUT R32, R30, R31, RZ, 0xfc, !PT ;  /* 0x0000001f1e207212 */ /* 0x000fe200078efcff */
[----:B------:R-:W-:-:S04]  /*b1d0*/  IMAD.WIDE.U32 R28, R147, 0x10, R80 ;  /* 0x00000010931c7825 */ /* 0x000fc800078e0050 */
[----:B------:R1:W-:Y:S04]  /*b1e0*/  STG.E.64 desc[UR10][R34.64], R32 ;  /* 0x0000002022007986 */ /* 0x0003e8000c101b0a */
[----:B------:R1:W5:Y:S04]  /*b1f0*/  @P0 LDG.E.128 R60, desc[UR10][R38.64] ;  /* 0x0000000a263c0981 */ /* 0x000368000c1e1d00 */
[----:B------:R1:W5:Y:S04]  /*b200*/  @P0 LDG.E.128 R56, desc[UR10][R38.64+0x10] ;  /* 0x0000100a26380981 */ /* 0x000368000c1e1d00 */
[----:B------:R-:W5:Y:S01]  /*b210*/  LDG.E.128 R28, desc[UR10][R28.64] ;  /* 0x0000000a1c1c7981 */ /* 0x000f62000c1e1d00 */
[----:B------:R-:W-:Y:S05]  /*b220*/  @!P0 BRA `(.L_x_9915) ;  /* 0x0000002400cc8947 */ /* 0x000fea0003800000 */
        /* <DEDUP_REMOVED lines=15> */
.L_x_9917:
        /* <DEDUP_REMOVED lines=12> */
.L_x_9918:
        /* <DEDUP_REMOVED lines=42> */
.L_x_9916:
        /* <DEDUP_REMOVED lines=24> */
.L_x_9920:
        /* <DEDUP_REMOVED lines=12> */
.L_x_9921:
        /* <DEDUP_REMOVED lines=43> */
.L_x_9919:
        /* <DEDUP_REMOVED lines=23> */
.L_x_9923:
        /* <DEDUP_REMOVED lines=12> */
.L_x_9924:
        /* <DEDUP_REMOVED lines=43> */
.L_x_9922:
        /* <DEDUP_REMOVED lines=23> */
.L_x_9926:
        /* <DEDUP_REMOVED lines=12> */
.L_x_9927:
        /* <DEDUP_REMOVED lines=43> */
.L_x_9925:
        /* <DEDUP_REMOVED lines=22> */
.L_x_9929:
        /* <DEDUP_REMOVED lines=12> */
.L_x_9930:
        /* <DEDUP_REMOVED lines=43> */
.L_x_9928:
        /* <DEDUP_REMOVED lines=23> */
.L_x_9932:
        /* <DEDUP_REMOVED lines=12> */
.L_x_9933:
        /* <DEDUP_REMOVED lines=43> */
.L_x_9931:
        /* <DEDUP_REMOVED lines=22> */
.L_x_9935:
        /* <DEDUP_REMOVED lines=12> */
.L_x_9936:
        /* <DEDUP_REMOVED lines=43> */
.L_x_9934:
        /* <DEDUP_REMOVED lines=23> */
.L_x_9938:
        /* <DEDUP_REMOVED lines=14> */
.L_x_9939:
        /* <DEDUP_REMOVED lines=43> */
.L_x_9937:
[----:B------:R-:W-:Y:S01]  /*d8b0*/  I2FP.F32.U32 R29, R29 ;  /* 0x0000001d001d7245 */ /* 0x000fe20000201000 */
[----:B------:R-:W-:-:S04]  /*d8c0*/  IMAD.U32 R35, R35, 0x10000, RZ ;  /* 0x0001000023237824 */ /* 0x000fc800078e00ff */
[----:B------:R-:W-:Y:S01]  /*d8d0*/  FFMA.FTZ R29, R29, R142, 1.1641532182693481445e-10 ;  /* 0x2f0000001d1d7423 */ /* 0x000fe2000001008e */
[----:B------:R-:W-:-:S04]  /*d8e0*/  FMUL.FTZ R35, R35, UR17 ;  /* 0x0000001123237c20 */ /* 0x000fc80008410000 */
[----:B------:R-:W-:Y:S01]  /*d8f0*/  FMUL.FTZ R35, R35, UR5 ;  /* 0x0000000523237c20 */ /* 0x000fe20008410000 */
[----:B------:R-:W-:-:S04]  /*d900*/  FSETP.GTU.FTZ.AND P6, PT, R29, UR4, PT ;  /* 0x000000041d007c0b */ /* 0x000fc8000bfdc000 */
[----:B------:R-:W-:Y:S02]  /*d910*/  FSEL R28, R35, RZ, !P6 ;  /* 0x000000ff231c7208 */ /* 0x000fe40007000000 */
[----:B------:R-:W-:Y:S02]  /*d920*/  SHF.L.U32 R35, R114, 0x10, RZ ;  /* 0x0000001072237819 */ /* 0x000fe400000006ff */
[----:B------:R-:W-:-:S03]  /*d930*/  PLOP3.LUT P6, PT, P6, PT, PT, 0x8, 0x80 ;  /* 0x000000000080781c */ /* 0x000fc600037ce170 */
[----:B------:R-:W-:Y:S01]  /*d940*/  FFMA.FTZ R35, R28, R35, R59 ;  /* 0x000000231c237223 */ /* 0x000fe2000001003b */
[----:B------:R-:W-:Y:S09]  /*d950*/  BRA `(.L_x_9940) ;  /* 0x0000002400c87947 */ /* 0x000ff20003800000 */
.L_x_9915:
        /* <DEDUP_REMOVED lines=15> */
.L_x_9942:
        /* <DEDUP_REMOVED lines=12> */
.L_x_9943:
        /* <DEDUP_REMOVED lines=42> */
.L_x_9941:
        /* <DEDUP_REMOVED lines=24> */
.L_x_9945:
        /* <DEDUP_REMOVED lines=12> */
.L_x_9946:
        /* <DEDUP_REMOVED lines=43> */
.L_x_9944:
        /* <DEDUP_REMOVED lines=23> */
.L_x_9948:
        /* <DEDUP_REMOVED lines=12> */
.L_x_9949:
        /* <DEDUP_REMOVED lines=43> */
.L_x_9947:
        /* <DEDUP_REMOVED lines=23> */
.L_x_9951:
        /* <DEDUP_REMOVED lines=12> */
.L_x_9952:
        /* <DEDUP_REMOVED lines=43> */
.L_x_9950:
        /* <DEDUP_REMOVED lines=22> */
.L_x_9954:
        /* <DEDUP_REMOVED lines=12> */
.L_x_9955:
        /* <DEDUP_REMOVED lines=43> */
.L_x_9953:
        /* <DEDUP_REMOVED lines=23> */
.L_x_9957:
        /* <DEDUP_REMOVED lines=12> */
.L_x_9958:
        /* <DEDUP_REMOVED lines=43> */
.L_x_9956:
        /* <DEDUP_REMOVED lines=22> */
.L_x_9960:
        /* <DEDUP_REMOVED lines=12> */
.L_x_9961:
        /* <DEDUP_REMOVED lines=43> */
.L_x_9959:
        /* <DEDUP_REMOVED lines=23> */
.L_x_9963:
        /* <DEDUP_REMOVED lines=14> */
.L_x_9964:
        /* <DEDUP_REMOVED lines=43> */
.L_x_9962:
        /* <DEDUP_REMOVED lines=9> */
[----:B------:R-:W-:-:S10]  /*10070*/  FMUL.FTZ R35, R28, R35 ;  /* 0x000000231c237220 */ /* 0x000fd40000410000 */
.L_x_9940:
[----:B------:R-:W0:Y:S01]  /*10080*/  @P0 LDC.64 R28, c[0x0][0x3a0] ;  /* 0x0000e800ff1c0b82 */ /* 0x000e220000000a00 */
[----:B------:R-:W-:Y:S01]  /*10090*/  SEL R83, RZ, 0x10000, !P5 ;  /* 0x00010000ff537807 */ /* 0x000fe20006800000 */
[----:B------:R-:W-:Y:S01]  /*100a0*/  VIADD R149, R143, 0x180 ;  /* 0x000001808f957836 */ /* 0x000fe20000000000 */
[----:B------:R-:W-:Y:S01]  /*100b0*/  ISETP.NE.AND P5, PT, R136, RZ, PT ;  /* 0x000000ff8800720c */ /* 0x000fe20003fa5270 */
[----:B------:R-:W-:Y:S01]  /*100c0*/  IMAD.WIDE.U32 R136, R147, 0x20, R132 ;  /* 0x0000002093887825 */ /* 0x000fe200078e0084 */
[----:B------:R-:W-:Y:S02]  /*100d0*/  SEL R82, RZ, 0x1000000, !P2 ;  /* 0x01000000ff527807 */ /* 0x000fe40005000000 */
[----:B------:R-:W-:Y:S01]  /*100e0*/  SEL R31, RZ, 0x10000, !P1 ;  /* 0x00010000ff1f7807 */ /* 0x000fe20004800000 */
[----:B------:R-:W-:Y:S01]  /*100f0*/  IMAD.WIDE.U32 R80, R149, 0x10, R80 ;  /* 0x0000001095507825 */ /* 0x000fe200078e0050 */
[----:B------:R-:W-:Y:S01]  /*10100*/  SEL R30, RZ, 0x100, !P5 ;  /* 0x00000100ff1e7807 */ /* 0x000fe20006800000 */
[----:B------:R1:W-:Y:S01]  /*10110*/  STG.E.128 desc[UR10][R136.64], R36 ;  /* 0x0000002488007986 */ /* 0x0003e2000c101d0a */
[----:B------:R-:W-:-:S02]  /*10120*/  SEL R113, RZ, 0x1000000, !P6 ;  /* 0x01000000ff717807 */ /* 0x000fc40007000000 */
[----:B------:R-:W-:Y:S01]  /*10130*/  SEL R112, RZ, 0x100, !P4 ;  /* 0x00000100ff707807 */ /* 0x000fe20006000000 */
[----:B------:R1:W-:Y:S01]  /*10140*/  STG.E.128 desc[UR10][R136.64+0x10], R32 ;  /* 0x0000102088007986 */ /* 0x0003e2000c101d0a */
[----:B------:R-:W-:Y:S02]  /*10150*/  ISETP.NE.AND P6, PT, R134, RZ, PT ;  /* 0x000000ff8600720c */ /* 0x000fe40003fc5270 */
[----:B------:R-:W-:Y:S02]  /*10160*/  LOP3.LUT R30, R30, R82, R31, 0xfe, !PT ;  /* 0x000000521e1e7212 */ /* 0x000fe400078efe1f */
[----:B------:R-:W-:Y:S02]  /*10170*/  LOP3.LUT R112, R112, R113, R83, 0xfe, !PT ;  /* 0x0000007170707212 */ /* 0x000fe400078efe53 */
[----:B------:R-:W-:Y:S02]  /*10180*/  SEL R31, RZ, 0x1, !P3 ;  /* 0x00000001ff1f7807 */ /* 0x000fe40005800000 */
[----:B------:R-:W-:Y:S01]  /*10190*/  SEL R83, RZ, 0x1, !P6 ;  /* 0x00000001ff537807 */ /* 0x000fe20007000000 */
[----:B0-----:R-:W-:Y:S01]  /*101a0*/  @P0 IMAD.WIDE.U32 R28, R149, 0x20, R28 ;  /* 0x00000020951c0825 */ /* 0x001fe200078e001c */
[----:B------:R-:W-:-:S02]  /*101b0*/  LOP3.LUT R31, R112, R31, RZ, 0xfc, !PT ;  /* 0x0000001f701f7212 */ /* 0x000fc400078efcff */
[----:B------:R-:W-:Y:S01]  /*101c0*/  LOP3.LUT R30, R30, R83, RZ, 0xfc, !PT ;  /* 0x000000531e1e7212 */ /* 0x000fe200078efcff */
[----:B------:R-:W-:-:S05]  /*101d0*/  IMAD.WIDE.U32 R112, R147, 0x8, R104 ;  /* 0x0000000893707825 */ /* 0x000fca00078e0068 */
[----:B------:R1:W-:Y:S04]  /*101e0*/  STG.E.64 desc[UR10][R112.64], R30 ;  /* 0x0000001e70007986 */ /* 0x0003e8000c101b0a */
[----:B------:R1:W5:Y:S04]  /*101f0*/  @P0 LDG.E.128 R60, desc[UR10][R28.64] ;  /* 0x0000000a1c3c0981 */ /* 0x000368000c1e1d00 */
[----:B------:R1:W5:Y:S04]  /*10200*/  @P0 LDG.E.128 R56, desc[UR10][R28.64+0x10] ;  /* 0x0000100a1c380981 */ /* 0x000368000c1e1d00 */
[----:B------:R-:W5:Y:S01]  /*10210*/  LDG.E.128 R80, desc[UR10][R80.64] ;  /* 0x0000000a50507981 */ /* 0x000f62000c1e1d00 */
        /* <DEDUP_REMOVED lines=16> */
.L_x_9967:
        /* <DEDUP_REMOVED lines=12> */
.L_x_9968:
        /* <DEDUP_REMOVED lines=43> */
.L_x_9966:
[----:B------:R-:W-:Y:S01]  /*10690*/  I2FP.F32.U32 R29, R28 ;  /* 0x0000001c001d7245 */ /* 0x000fe20000201000 */
[----:B------:R-:W-:Y:S01]  /*106a0*/  IMAD.U32 R30, R90, 0x10000, RZ ;  /* 0x000100005a1e7824 */ /* 0x000fe200078e00ff */
[C---:B-----5:R-:W-:Y:S02]  /*106b0*/  SHF.L.U32 R28, R80.reuse, 0x10, RZ ;  /* 0x00000010501c7819 */ /* 0x060fe400000006ff */
        /* <DEDUP_REMOVED lines=21> */
.L_x_9970:
        /* <DEDUP_REMOVED lines=12> */
.L_x_9971:
        /* <DEDUP_REMOVED lines=43> */
.L_x_9969:
        /* <DEDUP_REMOVED lines=22> */
.L_x_9973:
        /* <DEDUP_REMOVED lines=12> */
.L_x_9974:
        /* <DEDUP_REMOVED lines=43> */
.L_x_9972:
        /* <DEDUP_REMOVED lines=23> */
.L_x_9976:
        /* <DEDUP_REMOVED lines=12> */
.L_x_9977:
        /* <DEDUP_REMOVED lines=43> */
.L_x_9975:
        /* <DEDUP_REMOVED lines=22> */
.L_x_9979:
        /* <DEDUP_REMOVED lines=12> */
.L_x_9980:
        /* <DEDUP_REMOVED lines=43> */
.L_x_9978:
        /* <DEDUP_REMOVED lines=23> */
.L_x_9982:
        /* <DEDUP_REMOVED lines=12> */
.L_x_9983:
        /* <DEDUP_REMOVED lines=43> */
.L_x_9981:
        /* <DEDUP_REMOVED lines=22> */
.L_x_9985:
        /* <DEDUP_REMOVED lines=12> */
.L_x_9986:
        /* <DEDUP_REMOVED lines=43> */
.L_x_9984:
        /* <DEDUP_REMOVED lines=23> */
.L_x_9988:
        /* <DEDUP_REMOVED lines=14> */
.L_x_9989:
        /* <DEDUP_REMOVED lines=43> */
.L_x_9987:
        /* <DEDUP_REMOVED lines=11> */
.L_x_9965:
        /* <DEDUP_REMOVED lines=15> */
.L_x_9992:
        /* <DEDUP_REMOVED lines=12> */
.L_x_9993:
        /* <DEDUP_REMOVED lines=43> */
.L_x_9991:
        /* <DEDUP_REMOVED lines=24> */
.L_x_9995:
        /* <DEDUP_REMOVED lines=12> */
.L_x_9996:
        /* <DEDUP_REMOVED lines=43> */
.L_x_9994:
        /* <DEDUP_REMOVED lines=22> */
.L_x_9998:
        /* <DEDUP_REMOVED lines=12> */
.L_x_9999:
        /* <DEDUP_REMOVED lines=43> */
.L_x_9997:
        /* <DEDUP_REMOVED lines=23> */
.L_x_10001:
        /* <DEDUP_REMOVED lines=12> */
.L_x_10002:
        /* <DEDUP_REMOVED lines=43> */
.L_x_10000:
        /* <DEDUP_REMOVED lines=22> */
.L_x_10004:
        /* <DEDUP_REMOVED lines=12> */
.L_x_10005:
        /* <DEDUP_REMOVED lines=43> */
.L_x_10003:
        /* <DEDUP_REMOVED lines=23> */
.L_x_10007:
        /* <DEDUP_REMOVED lines=12> */
.L_x_10008:
        /* <DEDUP_REMOVED lines=43> */
.L_x_10006:
        /* <DEDUP_REMOVED lines=22> */
.L_x_10010:
        /* <DEDUP_REMOVED lines=12> */
.L_x_10011:
        /* <DEDUP_REMOVED lines=43> */
.L_x_10009:
        /* <DEDUP_REMOVED lines=23> */
.L_x_10013:
        /* <DEDUP_REMOVED lines=14> */
.L_x_10014:
        /* <DEDUP_REMOVED lines=43> */
.L_x_10012:
        /* <DEDUP_REMOVED lines=10> */
.L_x_9990:
        /* <DEDUP_REMOVED lines=9> */
[----:B------:R-:W-:Y:S01]  /*15110*/  SEL R144, RZ, 0x1000000, !P2 ;  /* 0x01000000ff907807 */ /* 0x000fe20005000000 */
[----:B------:R-:W-:Y:S01]  /*15120*/  STG.E.128 desc[UR10][R132.64], R28 ;  /* 0x0000001c84007986 */ /* 0x000fe2000c101d0a */
[----:B------:R-:W-:Y:S01]  /*15130*/  LOP3.LUT R146, R146, R137, R148, 0xfe, !PT ;  /* 0x0000008992927212 */ /* 0x000fe200078efe94 */
[----:B------:R-:W-:Y:S01]  /*15140*/  FADD.FTZ R113, R112, R55 ;  /* 0x0000003770717221 */ /* 0x000fe20000010000 */
[----:B------:R-:W-:Y:S01]  /*15150*/  SEL R137, RZ, 0x1, !P3 ;  /* 0x00000001ff897807 */ /* 0x000fe20005800000 */
[----:B------:R-:W-:Y:S01]  /*15160*/  STG.E.128 desc[UR10][R132.64+0x10], R80 ;  /* 0x0000105084007986 */ /* 0x000fe2000c101d0a */
[----:B------:R-:W-:Y:S01]  /*15170*/  BSSY.RECONVERGENT B0, `(.L_x_10015) ;  /* 0x0000082000007945 */ /* 0x000fe20003800200 */
        /* <DEDUP_REMOVED lines=108> */
[----:B------:R-:W-:Y:S01]  /*15840*/  LOP3.LUT R113, R113, R144, R142, 0xfe, !PT ;  /* 0x0000009071717212 */ /* 0x000fe200078efe8e */
[----:B0-----:R-:W-:Y:S01]  /*15850*/  FADD.FTZ R139, R138, R139 ;  /* 0x0000008b8a8b7221 */ /* 0x001fe20000010000 */
[----:B------:R-:W-:-:S04]  /*15860*/  SEL R138, RZ, 0x1, !P6 ;  /* 0x00000001ff8a7807 */ /* 0x000fc80007000000 */
[----:B------:R-:W0:Y:S01]  /*15870*/  SHFL.BFLY PT, R140, R139, 0x4, 0x1f ;  /* 0x0c801f008b8c7f89 */ /* 0x000e2200000e0000 */
[----:B------:R-:W-:Y:S01]  /*15880*/  LOP3.LUT R138, R113, R138, RZ, 0xfc, !PT ;  /* 0x0000008a718a7212 */ /* 0x000fe200078efcff */
[----:B0-----:R-:W-:Y:S01]  /*15890*/  FADD.FTZ R140, R139, R140 ;  /* 0x0000008c8b8c7221 */ /* 0x001fe20000010000 */
[----:B------:R-:W-:Y:S02]  /*158a0*/  LOP3.LUT R139, R146, R137, RZ, 0xfc, !PT ;  /* 0x00000089928b7212 */ /* 0x000fe400078efcff */
[----:B------:R-:W-:Y:S02]  /*158b0*/  LOP3.LUT P0, R137, R135, 0x1f, RZ, 0xc0, !PT ;  /* 0x0000001f87897812 */ /* 0x000fe4000780c0ff */
[----:B------:R-:W0:Y:S04]  /*158c0*/  SHFL.BFLY PT, R141, R140, 0x8, 0x1f ;  /* 0x0d001f008c8d7f89 */ /* 0x000e2800000e0000 */
[----:B------:R-:W-:Y:S01]  /*158d0*/  STG.E.64 desc[UR10][R104.64], R138 ;  /* 0x0000008a68007986 */ /* 0x000fe2000c101b0a */
        /* <DEDUP_REMOVED lines=11> */
.L_x_10016:
[----:B------:R-:W-:Y:S05]  /*15990*/  BSYNC.RECONVERGENT B0 ;  /* 0x0000000000007941 */ /* 0x000fea0003800200 */
.L_x_10015:
[----:B------:R-:W-:Y:S01]  /*159a0*/  BAR.SYNC.DEFER_BLOCKING 0x0 ;  /* 0x0000000000007b1d */ /* 0x000fe20000010000 */
[----:B------:R-:W-:Y:S01]  /*159b0*/  ISETP.GT.U32.AND P0, PT, R137, 0x3, PT ;  /* 0x000000038900780c */ /* 0x000fe20003f04070 */
[----:B0-----:R-:W-:Y:S01]  /*159c0*/  HFMA2 R113, -RZ, RZ, 0, 0 ;  /* 0x00000000ff717431 */ /* 0x001fe200000001ff */
[----:B------:R-:W-:-:S03]  /*159d0*/  CS2R R104, SRZ ;  /* 0x0000000000687805 */ /* 0x000fc6000001ff00 */
        /* <DEDUP_REMOVED lines=10> */
.L_x_10018:
[----:B------:R-:W-:Y:S05]  /*15a80*/  BSYNC.RECONVERGENT B0 ;  /* 0x0000000000007941 */ /* 0x000fea0003800200 */
.L_x_10017:
[----:B------:R-:W1:Y:S01]  /*15a90*/  SHFL.DOWN PT, R132, R113, 0x2, 0x1f ;  /* 0x08401f0071847f89 */ /* 0x000e6200000e0000 */
[----:B------:R-:W-:Y:S01]  /*15aa0*/  I2FP.F32.U32 R139, R113 ;  /* 0x00000071008b7245 */ /* 0x000fe20000201000 */
[----:B------:R-:W-:Y:S01]  /*15ab0*/  UPLOP3.LUT UP1, UPT, UPT, UPT, UP1, 0x40, 0x4 ;  /* 0x000000000004789c */ /* 0x000fe20003f2e810 */
[----:B------:R-:W-:Y:S01]  /*15ac0*/  ISETP.NE.AND P1, PT, RZ, UR19, PT ;  /* 0x00000013ff007c0c */ /* 0x000fe2000bf25270 */
[----:B0-----:R-:W0:Y:S01]  /*15ad0*/  SHFL.DOWN PT, R133, R104, 0x2, 0x1f ;  /* 0x08401f0068857f89 */ /* 0x001e2200000e0000 */
[----:B------:R-:W-:Y:S02]  /*15ae0*/  ISETP.NE.AND P0, PT, R135, RZ, PT ;  /* 0x000000ff8700720c */ /* 0x000fe40003f05270 */
[----:B------:R-:W-:Y:S01]  /*15af0*/  MOV R153, UR16 ;  /* 0x0000001000997c02 */ /* 0x000fe20008000f00 */
[----:B-1----:R-:W-:Y:S01]  /*15b00*/  IMAD.IADD R137, R132, 0x1, R113 ;  /* 0x0000000184897824 */ /* 0x002fe200078e0271 */
[----:B------:R-:W-:Y:S02]  /*15b10*/  I2FP.F32.S32 R140, R132 ;  /* 0x00000084008c7245 */ /* 0x000fe40000201400 */
[----:B------:R-:W-:Y:S02]  /*15b20*/  SHFL.DOWN PT, R132, R105, 0x2, 0x1f ;  /* 0x08401f0069847f89 */ /* 0x000fe400000e0000 */
[----:B------:R-:W-:Y:S01]  /*15b30*/  I2FP.F32.S32 R112, R137 ;  /* 0x0000008900707245 */ /* 0x000fe20000201400 */
[----:B0-----:R-:W-:Y:S01]  /*15b40*/  FMUL.FTZ R142, R133, R140 ;  /* 0x0000008c858e7220 */ /* 0x001fe20000410000 */
[----:B------:R-:W0:Y:S02]  /*15b50*/  SHFL.DOWN PT, R144, R137, 0x1, 0x1f ;  /* 0x08201f0089907f89 */ /* 0x000e2400000e0000 */
[----:B------:R-:W1:Y:S01]  /*15b60*/  MUFU.RCP R138, R112 ;  /* 0x00000070008a7308 */ /* 0x000e620000001000 */
[----:B------:R-:W-:Y:S01]  /*15b70*/  FFMA.FTZ R141, R139, R104, R142 ;  /* 0x000000688b8d7223 */ /* 0x000fe2000001008e */
[----:B------:R-:W-:-:S04]  /*15b80*/  FADD.FTZ R104, -R133, R104 ;  /* 0x0000006885687221 */ /* 0x000fc80000010100 */
[----:B------:R-:W-:-:S04]  /*15b90*/  FMUL.FTZ R104, R104, R104 ;  /* 0x0000006868687220 */ /* 0x000fc80000410000 */
[----:B------:R-:W-:Y:S01]  /*15ba0*/  FMUL.FTZ R104, R104, R139 ;  /* 0x0000008b68687220 */ /* 0x000fe20000410000 */
[----:B------:R-:W-:-:S03]  /*15bb0*/  SHF.L.U32 R139, R26, 0x10, RZ ;  /* 0x000000101a8b7819 */ /* 0x000fc600000006ff */
[----:B------:R-:W-:Y:S01]  /*15bc0*/  FMUL.FTZ R104, R104, R140 ;  /* 0x0000008c68687220 */ /* 0x000fe20000410000 */
[----:B-1----:R-:W-:Y:S01]  /*15bd0*/  FMUL.FTZ R141, R138, R141 ;  /* 0x0000008d8a8d7220 */ /* 0x002fe20000410000 */
[----:B0-----:R-:W-:-:S04]  /*15be0*/  IADD3 R113, PT, PT, R137, R144, RZ ;  /* 0x0000009089717210 */ /* 0x001fc80007ffe0ff */
[----:B------:R-:W0:Y:S01]  /*15bf0*/  SHFL.DOWN PT, R142, R141, 0x1, 0x1f ;  /* 0x08201f008d8e7f89 */ /* 0x000e2200000e0000 */
[----:B------:R-:W-:Y:S02]  /*15c00*/  I2FP.F32.S32 R144, R144 ;  /* 0x0000009000907245 */ /* 0x000fe40000201400 */
[----:B------:R-:W-:Y:S01]  /*15c10*/  I2FP.F32.S32 R133, R113 ;  /* 0x0000007100857245 */ /* 0x000fe20000201400 */
[----:B------:R-:W-:Y:S01]  /*15c20*/  FADD.FTZ R113, R132, R105 ;  /* 0x0000006984717221 */ /* 0x000fe20000010000 */
[----:B------:R-:W-:-:S03]  /*15c30*/  SHF.L.U32 R137, R20, 0x10, RZ ;  /* 0x0000001014897819 */ /* 0x000fc600000006ff */
[----:B------:R-:W-:Y:S01]  /*15c40*/  FFMA.FTZ R104, R138, R104, R113 ;  /* 0x000000688a687223 */ /* 0x000fe20000010071 */
[----:B------:R-:W1:Y:S04]  /*15c50*/  MUFU.RCP R133, R133 ;  /* 0x0000008500857308 */ /* 0x000e680000001000 */
[----:B------:R-:W2:Y:S01]  /*15c60*/  SHFL.DOWN PT, R113, R104, 0x1, 0x1f ;  /* 0x08201f0068717f89 */ /* 0x000ea200000e0000 */
[----:B0-----:R-:W-:-:S04]  /*15c70*/  FMUL.FTZ R105, R142, R144 ;  /* 0x000000908e697220 */ /* 0x001fc80000410000 */
[----:B------:R-:W-:Y:S01]  /*15c80*/  FFMA.FTZ R132, R112, R141, R105 ;  /* 0x0000008d70847223 */ /* 0x000fe20000010069 */
[----:B------:R-:W-:-:S03]  /*15c90*/  FADD.FTZ R141, R141, -R142 ;  /* 0x8000008e8d8d7221 */ /* 0x000fc60000010000 */
[----:B-1----:R-:W-:Y:S01]  /*15ca0*/  FMUL.FTZ R105, R133, R132 ;  /* 0x0000008485697220 */ /* 0x002fe20000410000 */
[----:B------:R-:W-:-:S04]  /*15cb0*/  FMUL.FTZ R141, R141, R141 ;  /* 0x0000008d8d8d7220 */ /* 0x000fc80000410000 */
[----:B------:R-:W-:Y:S01]  /*15cc0*/  FMUL.FTZ R141, R112, R141 ;  /* 0x0000008d708d7220 */ /* 0x000fe20000410000 */
[----:B------:R-:W0:Y:S01]  /*15cd0*/  SHFL.IDX PT, R105, R105, RZ, 0x1f ;  /* 0x00001fff69697589 */ /* 0x000e2200000e0000 */
[----:B--2---:R-:W-:Y:S02]  /*15ce0*/  FADD.FTZ R112, R104, R113 ;  /* 0x0000007168707221 */ /* 0x004fe40000010000 */
[----:B------:R-:W-:Y:S01]  /*15cf0*/  FMUL.FTZ R141, R141, R144 ;  /* 0x000000908d8d7220 */ /* 0x000fe20000410000 */
[----:B------:R-:W1:Y:S03]  /*15d00*/  LDC R113, c[0x0][0x448] ;  /* 0x00011200ff717b82 */ /* 0x000e660000000800 */
[----:B------:R-:W-:Y:S01]  /*15d10*/  FFMA.FTZ R141, R133, R141, R112 ;  /* 0x0000008d858d7223 */ /* 0x000fe20000010070 */
[----:B------:R-:W-:-:S04]  /*15d20*/  SHF.L.U32 R133, R12, 0x10, RZ ;  /* 0x000000100c857819 */ /* 0x000fc800000006ff */
[----:B------:R-:W1:Y:S01]  /*15d30*/  SHFL.IDX PT, R148, R141, RZ, 0x1f ;  /* 0x00001fff8d947589 */ /* 0x000e6200000e0000 */
[----:B0-----:R-:W-:-:S05]  /*15d40*/  FSEL R104, R105, RZ, !P1 ;  /* 0x000000ff69687208 */ /* 0x001fca0004800000 */
[C---:B------:R-:W-:Y:S01]  /*15d50*/  FADD.FTZ R142, -R104.reuse, R51 ;  /* 0x00000033688e7221 */ /* 0x040fe20000010100 */
[----:B------:R-:W-:Y:S01]  /*15d60*/  FMUL.FTZ R51, R105, R105 ;  /* 0x0000006969337220 */ /* 0x000fe20000410000 */
[C---:B------:R-:W-:Y:S01]  /*15d70*/  FADD.FTZ R146, -R104.reuse, R45 ;  /* 0x0000002d68927221 */ /* 0x040fe20000010100 */
[C---:B------:R-:W-:Y:S01]  /*15d80*/  FADD.FTZ R138, -R104.reuse, R48 ;  /* 0x00000030688a7221 */ /* 0x040fe20000010100 */
[C---:B------:R-:W-:Y:S01]  /*15d90*/  FADD.FTZ R140, -R104.reuse, R49 ;  /* 0x00000031688c7221 */ /* 0x040fe20000010100 */
[----:B------:R-:W-:Y:S01]  /*15da0*/  FADD.FTZ R112, -R104, R55 ;  /* 0x0000003768707221 */ /* 0x000fe20000010100 */
[----:B------:R-:W-:Y:S01]  /*15db0*/  FSEL R152, R51, RZ, P1 ;  /* 0x000000ff33987208 */ /* 0x000fe20000800000 */
[----:B-1----:R-:W-:Y:S01]  /*15dc0*/  FFMA.FTZ R45, R148, UR20, R113 ;  /* 0x00000014942d7c23 */ /* 0x002fe20008010071 */
[----:B------:R-:W0:Y:S01]  /*15dd0*/  @!P0 LDC.64 R48, c[0x0][0x3c0] ;  /* 0x0000f000ff308b82 */ /* 0x000e220000000a00 */
[----:B------:R-:W-:Y:S01]  /*15de0*/  FADD.FTZ R156, -R104, R33 ;  /* 0x00000021689c7221 */ /* 0x000fe20000010100 */
[----:B------:R-:W-:-:S02]  /*15df0*/  IMAD.U32 R33, RZ, RZ, UR16 ;  /* 0x00000010ff217e24 */ /* 0x000fc4000f8e00ff */
[----:B------:R-:W-:Y:S01]  /*15e00*/  FADD.FTZ R45, R45, R152 ;  /* 0x000000982d2d7221 */ /* 0x000fe20000010000 */
[C---:B------:R-:W-:Y:S01]  /*15e10*/  FADD.FTZ R52, -R104.reuse, R52 ;  /* 0x0000003468347221 */ /* 0x040fe20000010100 */
[C---:B------:R-:W-:Y:S01]  /*15e20*/  FADD.FTZ R132, -R104.reuse, R53 ;  /* 0x0000003568847221 */ /* 0x040fe20000010100 */
[C---:B------:R-:W-:Y:S01]  /*15e30*/  FADD.FTZ R160, -R104.reuse, R28 ;  /* 0x0000001c68a07221 */ /* 0x040fe20000010100 */
[----:B------:R-:W1:Y:S01]  /*15e40*/  MUFU.RSQ R55, R45 ;  /* 0x0000002d00377308 */ /* 0x000e620000001400 */
[C---:B------:R-:W-:Y:S01]  /*15e50*/  FADD.FTZ R154, -R104.reuse, R37 ;  /* 0x00000025689a7221 */ /* 0x040fe20000010100 */
[----:B------:R-:W-:Y:S01]  /*15e60*/  FADD.FTZ R164, -R104, R29 ;  /* 0x0000001d68a47221 */ /* 0x000fe20000010100 */
[----:B------:R-:W-:Y:S01]  /*15e70*/  SHF.L.U32 R28, R0, 0x10, RZ ;  /* 0x00000010001c7819 */ /* 0x000fe200000006ff */
[C---:B------:R-:W-:Y:S01]  /*15e80*/  FADD.FTZ R148, -R104.reuse, R41 ;  /* 0x0000002968947221 */ /* 0x040fe20000010100 */
[----:B------:R-:W-:Y:S01]  /*15e90*/  FADD.FTZ R158, -R104, R35 ;  /* 0x00000023689e7221 */ /* 0x000fe20000010100 */
[----:B------:R-:W-:Y:S01]  /*15ea0*/  IMAD.U32 R29, R76, 0x10000, RZ ;  /* 0x000100004c1d7824 */ /* 0x000fe200078e00ff */
[----:B------:R-:W-:Y:S01]  /*15eb0*/  SHF.L.U32 R37, R127, 0x10, RZ ;  /* 0x000000107f257819 */ /* 0x000fe200000006ff */
[----:B------:R-:W-:-:S02]  /*15ec0*/  IMAD.U32 R41, R99, 0x10000, RZ ;  /* 0x0001000063297824 */ /* 0x000fc400078e00ff */
[C---:B------:R-:W-:Y:S01]  /*15ed0*/  FADD.FTZ R54, -R104.reuse, R54 ;  /* 0x0000003668367221 */ /* 0x040fe20000010100 */
[C---:B------:R-:W-:Y:S01]  /*15ee0*/  FADD.FTZ R144, -R104.reuse, R47 ;  /* 0x0000002f68907221 */ /* 0x040fe20000010100 */
[C---:B------:R-:W-:Y:S01]  /*15ef0*/  FADD.FTZ R150, -R104.reuse, R43 ;  /* 0x0000002b68967221 */ /* 0x040fe20000010100 */
[C---:B------:R-:W-:Y:S01]  /*15f00*/  FADD.FTZ R152, -R104.reuse, R39 ;  /* 0x0000002768987221 */ /* 0x040fe20000010100 */
[----:B------:R-:W-:Y:S01]  /*15f10*/  SHF.L.U32 R47, R129, 0x10, RZ ;  /* 0x00000010812f7819 */ /* 0x000fe200000006ff */
[C---:B------:R-:W-:Y:S01]  /*15f20*/  FADD.FTZ R50, -R104.reuse, R50 ;  /* 0x0000003268327221 */ /* 0x040fe20000010100 */
[C---:B------:R-:W-:Y:S01]  /*15f30*/  FADD.FTZ R44, -R104.reuse, R44 ;  /* 0x0000002c682c7221 */ /* 0x040fe20000010100 */
[----:B------:R-:W-:Y:S01]  /*15f40*/  FADD.FTZ R46, -R104, R46 ;  /* 0x0000002e682e7221 */ /* 0x000fe20000010100 */
[----:B0-----:R-:W-:-:S04]  /*15f50*/  @!P0 IMAD.WIDE R48, R33, 0x4, R48 ;  /* 0x0000000421308825 */ /* 0x001fc800078e0230 */
[C---:B-1----:R-:W-:Y:S01]  /*15f60*/  FMUL.FTZ R33, R55.reuse, R52 ;  /* 0x0000003437217220 */ /* 0x042fe20000410000 */
[C---:B------:R-:W-:Y:S01]  /*15f70*/  FMUL.FTZ R35, R55.reuse, R132 ;  /* 0x0000008437237220 */ /* 0x040fe20000410000 */
[C---:B------:R-:W-:Y:S01]  /*15f80*/  FMUL.FTZ R54, R55.reuse, R54 ;  /* 0x0000003637367220 */ /* 0x040fe20000410000 */
[----:B------:R-:W-:Y:S01]  /*15f90*/  FMUL.FTZ R112, R55, R112 ;  /* 0x0000007037707220 */ /* 0x000fe20000410000 */
[----:B------:R-:W-:Y:S01]  /*15fa0*/  FFMA.FTZ R33, R33, R28, R29 ;  /* 0x0000001c21217223 */ /* 0x000fe2000001001d */
[----:B------:R-:W-:Y:S01]  /*15fb0*/  FFMA.FTZ R28, R35, R37, R41 ;  /* 0x00000025231c7223 */ /* 0x000fe20000010029 */
[----:B------:R-:W-:Y:S01]  /*15fc0*/  SHF.L.U32 R29, R2, 0x10, RZ ;  /* 0x00000010021d7819 */ /* 0x000fe200000006ff */
[----:B------:R-:W-:Y:S01]  /*15fd0*/  IMAD.U32 R35, R77, 0x10000, RZ ;  /* 0x000100004d237824 */ /* 0x000fe200078e00ff */
[----:B------:R-:W-:Y:S01]  /*15fe0*/  SHF.L.U32 R37, R128, 0x10, RZ ;  /* 0x0000001080257819 */ /* 0x000fe200000006ff */
        /* <DEDUP_REMOVED lines=14> */
[----:B------:R-:W-:-:S02]  /*160d0*/  IMAD.U32 R51, R101, 0x10000, RZ ;  /* 0x0001000065337824 */ /* 0x000fc400078e00ff */
[C---:B------:R-:W-:Y:S01]  /*160e0*/  FMUL.FTZ R140, R55.reuse, R140 ;  /* 0x0000008c378c7220 */ /* 0x040fe20000410000 */
[----:B------:R-:W-:Y:S02]  /*160f0*/  IMAD.U32 R45, R78, 0x10000, RZ ;  /* 0x000100004e2d7824 */ /* 0x000fe400078e00ff */
[----:B------:R-:W-:Y:S01]  /*16100*/  FMUL.FTZ R104, R55, R138 ;  /* 0x0000008a37687220 */ /* 0x000fe20000410000 */
[----:B------:R-:W-:Y:S01]  /*16110*/  FFMA.FTZ R82, R54, R29, R35 ;  /* 0x0000001d36527223 */ /* 0x000fe20000010023 */
[----:B------:R-:W-:Y:S01]  /*16120*/  FFMA.FTZ R29, R112, R37, R41 ;  /* 0x00000025701d7223 */ /* 0x000fe20000010029 */
[----:B------:R-:W-:Y:S01]  /*16130*/  FFMA.FTZ R35, R140, R47, R51 ;  /* 0x0000002f8c237223 */ /* 0x000fe20000010033 */
[----:B------:R-:W-:Y:S01]  /*16140*/  SHF.L.U32 R37, R4, 0x10, RZ ;  /* 0x0000001004257819 */ /* 0x000fe200000006ff */
[----:B------:R0:W-:Y:S01]  /*16150*/  @!P0 STG.E desc[UR10][R48.64], R105 ;  /* 0x0000006930008986 */ /* 0x0001e2000c10190a */
        /* <DEDUP_REMOVED lines=11> */
[----:B0-----:R-:W-:Y:S01]  /*16210*/  IMAD.U32 R49, R95, 0x10000, RZ ;  /* 0x000100005f317824 */ /* 0x001fe200078e00ff */
[----:B------:R-:W-:Y:S01]  /*16220*/  SHF.L.U32 R48, R130, 0x10, RZ ;  /* 0x0000001082307819 */ /* 0x000fe200000006ff */
[----:B------:R-:W-:Y:S01]  /*16230*/  FFMA.FTZ R54, R44, R43, R45 ;  /* 0x0000002b2c367223 */ /* 0x000fe2000001002d */
[----:B------:R-:W-:Y:S01]  /*16240*/  SHF.L.U32 R41, R120, 0x10, RZ ;  /* 0x0000001078297819 */ /* 0x000fe200000006ff */
[----:B------:R-:W-:Y:S01]  /*16250*/  FFMA.FTZ R37, R146, R47, R49 ;  /* 0x0000002f92257223 */ /* 0x000fe20000010031 */
[----:B------:R-:W-:Y:S01]  /*16260*/  SHF.L.U32 R47, R11, 0x10, RZ ;  /* 0x000000100b2f7819 */ /* 0x000fe200000006ff */
[----:B------:R-:W-:Y:S01]  /*16270*/  FFMA.FTZ R83, R83, R48, R52 ;  /* 0x0000003053537223 */ /* 0x000fe20000010034 */
[----:B------:R-:W-:Y:S01]  /*16280*/  SHF.L.U32 R44, R10, 0x10, RZ ;  /* 0x000000100a2c7819 */ /* 0x000fe200000006ff */
[----:B------:R-:W-:-:S02]  /*16290*/  IMAD.U32 R45, R96, 0x10000, RZ ;  /* 0x00010000602d7824 */ /* 0x000fc400078e00ff */
[C---:B------:R-:W-:Y:S01]  /*162a0*/  FMUL.FTZ R144, R55.reuse, R144 ;  /* 0x0000009037907220 */ /* 0x040fe20000410000 */
[----:B------:R-:W-:Y:S02]  /*162b0*/  IMAD.U32 R49, R74, 0x10000, RZ ;  /* 0x000100004a317824 */ /* 0x000fe400078e00ff */
[----:B------:R-:W-:Y:S01]  /*162c0*/  FMUL.FTZ R112, R55, R40 ;  /* 0x0000002837707220 */ /* 0x000fe20000410000 */
[----:B------:R-:W-:Y:S02]  /*162d0*/  IMAD.U32 R48, R73, 0x10000, RZ ;  /* 0x0001000049307824 */ /* 0x000fe400078e00ff */
[----:B------:R-:W-:Y:S01]  /*162e0*/  FMUL.FTZ R43, R55, R46 ;  /* 0x0000002e372b7220 */ /* 0x000fe20000410000 */
[----:B------:R-:W-:Y:S01]  /*162f0*/  PRMT R53, R17, 0x7632, R53 ;  /* 0x0000763211357816 */ /* 0x000fe20000000035 */
[----:B------:R-:W-:Y:S01]  /*16300*/  FFMA.FTZ R40, R144, R41, R45 ;  /* 0x0000002990287223 */ /* 0x000fe2000001002d */
[----:B------:R-:W-:Y:S01]  /*16310*/  PRMT R105, R68, 0x7632, R105 ;  /* 0x0000763244697816 */ /* 0x000fe20000000069 */
[----:B------:R-:W-:Y:S01]  /*16320*/  FFMA.FTZ R112, R112, R47, R49 ;  /* 0x0000002f70707223 */ /* 0x000fe20000010031 */
[----:B------:R-:W-:Y:S01]  /*16330*/  FFMA.FTZ R43, R43, R44, R48 ;  /* 0x0000002c2b2b7223 */ /* 0x000fe20000010030 */
        /* <DEDUP_REMOVED lines=8> */
[----:B------:R-:W-:Y:S01]  /*163c0*/  FMUL.FTZ R36, R55, R36 ;  /* 0x0000002437247220 */ /* 0x000fe20000410000 */
[----:B------:R-:W-:Y:S01]  /*163d0*/  PRMT R44, R19, 0x7632, R44 ;  /* 0x00007632132c7816 */ /* 0x000fe2000000002c */
[----:B------:R-:W-:Y:S01]  /*163e0*/  IMAD.U32 R105, R105, 0x10000, RZ ;  /* 0x0001000069697824 */ /* 0x000fe200078e00ff */
[----:B------:R-:W-:Y:S01]  /*163f0*/  PRMT R46, R70, 0x7632, R46 ;  /* 0x00007632462e7816 */ /* 0x000fe2000000002e */
        /* <DEDUP_REMOVED lines=9> */
[----:B------:R-:W-:-:S02]  /*16490*/  IMAD.U32 R46, R46, 0x10000, RZ ;  /* 0x000100002e2e7824 */ /* 0x000fc400078e00ff */
[C---:B------:R-:W-:Y:S01]  /*164a0*/  FMUL.FTZ R38, R55.reuse, R38 ;  /* 0x0000002637267220 */ /* 0x040fe20000410000 */
[C---:B------:R-:W-:Y:S01]  /*164b0*/  FMUL.FTZ R135, R55.reuse, R156 ;  /* 0x0000009c37877220 */ /* 0x040fe20000410000 */
[----:B------:R-:W-:Y:S02]  /*164c0*/  IMAD.U32 R53, R70, 0x10000, RZ ;  /* 0x0001000046357824 */ /* 0x000fe400078e00ff */
[----:B------:R-:W-:Y:S01]  /*164d0*/  FMUL.FTZ R32, R55, R32 ;  /* 0x0000002037207220 */ /* 0x000fe20000410000 */
[----:B------:R-:W-:Y:S01]  /*164e0*/  FFMA.FTZ R113, R38, R113, R45 ;  /* 0x0000007126717223 */ /* 0x000fe2000001002d */
[----:B------:R-:W-:Y:S01]  /*164f0*/  FFMA.FTZ R135, R135, R44, R46 ;  /* 0x0000002c87877223 */ /* 0x000fe2000001002e */
[----:B------:R-:W-:Y:S02]  /*16500*/  IMAD.U32 R45, R71, 0x10000, RZ ;  /* 0x00010000472d7824 */ /* 0x000fe400078e00ff */
[----:B------:R-:W-:Y:S01]  /*16510*/  FFMA.FTZ R38, R32, R51, R53 ;  /* 0x0000003320267223 */ /* 0x000fe20000010035 */
[----:B------:R-:W-:Y:S01]  /*16520*/  PRMT R44, R64, 0x7632, R44 ;  /* 0x00007632402c7816 */ /* 0x000fe2000000002c */
[----:B------:R-:W-:Y:S01]  /*16530*/  FMUL.FTZ R34, R55, R34 ;  /* 0x0000002237227220 */ /* 0x000fe20000410000 */
[----:B------:R-:W-:Y:S01]  /*16540*/  PRMT R32, R25, 0x7632, R32 ;  /* 0x0000763219207816 */ /* 0x000fe20000000020 */
[----:B------:R-:W-:Y:S01]  /*16550*/  IMAD.U32 R52, R97, 0x10000, RZ ;  /* 0x0001000061347824 */ /* 0x000fe200078e00ff */
[----:B------:R-:W-:Y:S01]  /*16560*/  PRMT R47, R18, 0x7632, R47 ;  /* 0x00007632122f7816 */ /* 0x000fe2000000002f */
[----:B------:R-:W-:Y:S01]  /*16570*/  FFMA.FTZ R137, R34, R137, R45 ;  /* 0x0000008922897223 */ /* 0x000fe2000001002d */
[----:B------:R-:W-:Y:S01]  /*16580*/  PRMT R49, R69, 0x7632, R49 ;  /* 0x0000763245317816 */ /* 0x000fe20000000031 */
[----:B------:R-:W-:Y:S01]  /*16590*/  IMAD.U32 R44, R44, 0x10000, RZ ;  /* 0x000100002c2c7824 */ /* 0x000fe200078e00ff */
[----:B------:R-:W-:Y:S01]  /*165a0*/  SHF.L.U32 R32, R32, 0x10, RZ ;  /* 0x0000001020207819 */ /* 0x000fe200000006ff */
[----:B------:R-:W-:Y:S01]  /*165b0*/  IMAD.U32 R45, R65, 0x10000, RZ ;  /* 0x00010000412d7824 */ /* 0x000fe200078e00ff */
[----:B------:R-:W-:Y:S01]  /*165c0*/  SHF.L.U32 R50, R121, 0x10, RZ ;  /* 0x0000001079327819 */ /* 0x000fe200000006ff */
[----:B------:R-:W-:Y:S01]  /*165d0*/  IMAD.U32 R53, R64, 0x10000, RZ ;  /* 0x0001000040357824 */ /* 0x000fe200078e00ff */
[----:B------:R-:W-:Y:S01]  /*165e0*/  SHF.L.U32 R51, R25, 0x10, RZ ;  /* 0x0000001019337819 */ /* 0x000fe200000006ff */
[C---:B------:R-:W-:Y:S01]  /*165f0*/  FMUL.FTZ R105, R55.reuse, R164 ;  /* 0x000000a437697220 */ /* 0x040fe20000410000 */
[C---:B------:R-:W-:Y:S01]  /*16600*/  FMUL.FTZ R30, R55.reuse, R30 ;  /* 0x0000001e371e7220 */ /* 0x040fe20000410000 */
[C---:B------:R-:W-:Y:S01]  /*16610*/  FMUL.FTZ R81, R55.reuse, R148 ;  /* 0x0000009437517220 */ /* 0x040fe20000410000 */
[----:B------:R-:W-:Y:S01]  /*16620*/  FMUL.FTZ R140, R55, R160 ;  /* 0x000000a0378c7220 */ /* 0x000fe20000410000 */
[----:B------:R-:W-:Y:S01]  /*16630*/  SHF.L.U32 R47, R47, 0x10, RZ ;  /* 0x000000102f2f7819 */ /* 0x000fe200000006ff */
[----:B------:R-:W-:-:S02]  /*16640*/  IMAD.U32 R49, R49, 0x10000, RZ ;  /* 0x0001000031317824 */ /* 0x000fc400078e00ff */
[----:B------:R-:W-:Y:S01]  /*16650*/  FMUL.FTZ R42, R55, R152 ;  /* 0x00000098372a7220 */ /* 0x000fe20000410000 */
[----:B------:R-:W-:Y:S01]  /*16660*/  FFMA.FTZ R105, R105, R32, R44 ;  /* 0x0000002069697223 */ /* 0x000fe2000001002c */
[----:B------:R-:W-:Y:S01]  /*16670*/  FFMA.FTZ R139, R30, R139, R45 ;  /* 0x0000008b1e8b7223 */ /* 0x000fe2000001002d */
[----:B------:R-:W-:Y:S01]  /*16680*/  FFMA.FTZ R81, R81, R50, R52 ;  /* 0x0000003251517223 */ /* 0x000fe20000010034 */
[----:B------:R-:W-:Y:S01]  /*16690*/  FFMA.FTZ R140, R140, R51, R53 ;  /* 0x000000338c8c7223 */ /* 0x000fe20000010035 */
[----:B------:R-:W0:Y:S01]  /*166a0*/  @!P0 LDC.64 R44, c[0x0][0x3c8] ;  /* 0x0000f200ff2c8b82 */ /* 0x000e220000000a00 */
[----:B------:R-:W-:Y:S01]  /*166b0*/  FFMA.FTZ R42, R42, R47, R49 ;  /* 0x0000002f2a2a7223 */ /* 0x000fe20000010031 */
[----:B------:R-:W-:Y:S01]  /*166c0*/  PRMT R47, R20, 0x7632, R47 ;  /* 0x00007632142f7816 */ /* 0x000fe2000000002f */
[----:B------:R-:W-:Y:S01]  /*166d0*/  FMUL.FTZ R144, R55, R158 ;  /* 0x0000009e37907220 */ /* 0x000fe20000410000 */
[----:B------:R-:W-:Y:S01]  /*166e0*/  PRMT R49, R71, 0x7632, R49 ;  /* 0x0000763247317816 */ /* 0x000fe20000000031 */
[----:B------:R-:W-:Y:S01]  /*166f0*/  FMUL.FTZ R31, R55, R31 ;  /* 0x0000001f371f7220 */ /* 0x000fe20000410000 */
[----:B------:R-:W-:Y:S01]  /*16700*/  PRMT R146, R26, 0x7632, R146 ;  /* 0x000076321a927816 */ /* 0x000fe20000000092 */
[----:B------:R-:W-:Y:S01]  /*16710*/  IMAD.U32 R34, R84, 0x10000, RZ ;  /* 0x0001000054227824 */ /* 0x000fe200078e00ff */
[----:B------:R-:W1:Y:S01]  /*16720*/  LDC.64 R52, c[0x0][0x428] ;  /* 0x00010a00ff347b82 */ /* 0x000e620000000a00 */
[----:B------:R-:W-:Y:S01]  /*16730*/  PRMT R32, R65, 0x7632, R32 ;  /* 0x0000763241207816 */ /* 0x000fe20000000020 */
[----:B------:R-:W-:Y:S01]  /*16740*/  IMAD.U32 R49, R49, 0x10000, RZ ;  /* 0x0001000031317824 */ /* 0x000fe200078e00ff */
[----:B------:R-:W-:Y:S01]  /*16750*/  SHF.L.U32 R47, R47, 0x10, RZ ;  /* 0x000000102f2f7819 */ /* 0x000fe200000006ff */
[----:B------:R-:W-:Y:S01]  /*16760*/  FMUL.FTZ R80, R55, R80 ;  /* 0x0000005037507220 */ /* 0x000fe20000410000 */
[----:B------:R-:W-:Y:S01]  /*16770*/  SHF.L.U32 R146, R146, 0x10, RZ ;  /* 0x0000001092927819 */ /* 0x000fe200000006ff */
[----:B------:R-:W-:Y:S01]  /*16780*/  IMAD.U32 R32, R32, 0x10000, RZ ;  /* 0x0001000020207824 */ /* 0x000fe200078e00ff */
[----:B------:R-:W-:Y:S01]  /*16790*/  PRMT R30, R27, 0x7632, R30 ;  /* 0x000076321b1e7816 */ /* 0x000fe2000000001e */
[--C-:B------:R-:W-:Y:S01]  /*167a0*/  FFMA.FTZ R144, R144, R47, R49.reuse ;  /* 0x0000002f90907223 */ /* 0x100fe20000010031 */
[----:B------:R-:W-:Y:S01]  /*167b0*/  PRMT R49, R84, 0x7632, R49 ;  /* 0x0000763254317816 */ /* 0x000fe20000000031 */
[--C-:B------:R-:W-:Y:S01]  /*167c0*/  FFMA.FTZ R146, R31, R146, R32.reuse ;  /* 0x000000921f927223 */ /* 0x100fe20000010020 */
[----:B------:R-:W-:Y:S01]  /*167d0*/  PRMT R32, R66, 0x7632, R32 ;  /* 0x0000763242207816 */ /* 0x000fe20000000020 */
[----:B------:R-:W-:Y:S01]  /*167e0*/  IMAD.U32 R31, R27, 0x10000, RZ ;  /* 0x000100001b1f7824 */ /* 0x000fe200078e00ff */
[----:B------:R-:W-:Y:S01]  /*167f0*/  PRMT R51, R67, 0x7632, R51 ;  /* 0x0000763243337816 */ /* 0x000fe20000000033 */
[----:B------:R-:W-:Y:S01]  /*16800*/  IMAD.U32 R30, R30, 0x10000, RZ ;  /* 0x000100001e1e7824 */ /* 0x000fe200078e00ff */
[----:B------:R-:W-:Y:S01]  /*16810*/  SHF.L.U32 R47, R66, 0x10, RZ ;  /* 0x00000010422f7819 */ /* 0x000fe200000006ff */
[----:B------:R-:W-:Y:S01]  /*16820*/  IMAD.U32 R49, R49, 0x10000, RZ ;  /* 0x0001000031317824 */ /* 0x000fe200078e00ff */
[----:B------:R-:W-:Y:S01]  /*16830*/  SHF.L.U32 R46, R67, 0x10, RZ ;  /* 0x00000010432e7819 */ /* 0x000fe200000006ff */
[C---:B------:R-:W-:Y:S01]  /*16840*/  FMUL.FTZ R141, R55.reuse, R162 ;  /* 0x000000a2378d7220 */ /* 0x040fe20000410000 */
[----:B------:R-:W-:Y:S01]  /*16850*/  SHF.L.U32 R32, R32, 0x10, RZ ;  /* 0x0000001020207819 */ /* 0x000fe200000006ff */
[----:B------:R-:W-:Y:S01]  /*16860*/  FMUL.FTZ R39, R55, R39 ;  /* 0x0000002737277220 */ /* 0x000fe20000410000 */
[----:B------:R-:W-:Y:S01]  /*16870*/  SHF.L.U32 R51, R51, 0x10, RZ ;  /* 0x0000001033337819 */ /* 0x000fe200000006ff */
[----:B------:R-:W-:Y:S01]  /*16880*/  FMUL.FTZ R48, R55, R132 ;  /* 0x0000008437307220 */ /* 0x000fe20000410000 */
[----:B------:R-:W-:Y:S01]  /*16890*/  FFMA.FTZ R80, R80, R31, R47 ;  /* 0x0000001f50507223 */ /* 0x000fe2000001002f */
[----:B------:R-:W-:Y:S01]  /*168a0*/  FFMA.FTZ R141, R141, R30, R32 ;  /* 0x0000001e8d8d7223 */ /* 0x000fe20000010020 */
[----:B------:R-:W-:Y:S01]  /*168b0*/  FFMA.FTZ R132, R39, R34, R46 ;  /* 0x0000002227847223 */ /* 0x000fe2000001002e */
[----:B------:R-:W-:Y:S01]  /*168c0*/  FFMA.FTZ R151, R48, R49, R51 ;  /* 0x0000003130977223 */ /* 0x000fe20000010033 */
[----:B0-----:R-:W-:Y:S01]  /*168d0*/  @!P0 IMAD.WIDE R44, R153, 0x4, R44 ;  /* 0x00000004992c8825 */ /* 0x001fe200078e022c */
[----:B------:R-:W-:Y:S01]  /*168e0*/  F2FP.BF16.F32.PACK_AB R31, R83, R138 ;  /* 0x0000008a531f723e */ /* 0x000fe200000010ff */
[----:B------:R-:W-:Y:S01]  /*168f0*/  UIADD3 UR16, UPT, UPT, UR16, UR12, URZ ;  /* 0x0000000c10107290 */ /* 0x000fe2000fffe0ff */
[----:B------:R-:W-:Y:S01]  /*16900*/  F2FP.BF16.F32.PACK_AB R30, R35, R104 ;  /* 0x00000068231e723e */ /* 0x000fe200000010ff */
[--C-:B-1----:R-:W-:Y:S01]  /*16910*/  IMAD.WIDE.U32 R46, R143, 0x10, R52.reuse ;  /* 0x000000108f2e7825 */ /* 0x102fe200078e0034 */
[----:B------:R-:W-:Y:S01]  /*16920*/  F2FP.BF16.F32.PACK_AB R29, R29, R82 ;  /* 0x000000521d1d723e */ /* 0x000fe200000010ff */
[----:B------:R0:W-:Y:S01]  /*16930*/  @!P0 STG.E desc[UR10][R44.64], R55 ;  /* 0x000000372c008986 */ /* 0x0001e2000c10190a */
[----:B------:R-:W-:Y:S01]  /*16940*/  F2FP.BF16.F32.PACK_AB R28, R28, R33 ;  /* 0x000000211c1c723e */ /* 0x000fe200000010ff */
[--C-:B------:R-:W-:Y:S01]  /*16950*/  IMAD.WIDE.U32 R48, R145, 0x10, R52.reuse ;  /* 0x0000001091307825 */ /* 0x100fe200078e0034 */
[----:B------:R-:W-:Y:S01]  /*16960*/  F2FP.BF16.F32.PACK_AB R35, R142, R133 ;  /* 0x000000858e23723e */ /* 0x000fe200000010ff */
[----:B------:R-:W-:Y:S01]  /*16970*/  UISETP.GE.AND UP2, UPT, UR16, UR13, UPT ;  /* 0x0000000d1000728c */ /* 0x000fe2000bf46270 */
[----:B------:R-:W-:Y:S01]  /*16980*/  F2FP.BF16.F32.PACK_AB R34, R81, R112 ;  /* 0x000000705122723e */ /* 0x000fe200000010ff */
[--C-:B------:R-:W-:Y:S01]  /*16990*/  IMAD.WIDE.U32 R50, R147, 0x10, R52.reuse ;  /* 0x0000001093327825 */ /* 0x100fe200078e0034 */
[----:B------:R-:W-:Y:S01]  /*169a0*/  F2FP.BF16.F32.PACK_AB R33, R40, R43 ;  /* 0x0000002b2821723e */ /* 0x000fe200000010ff */
[----:B------:R0:W-:Y:S01]  /*169b0*/  STG.E.128 desc[UR10][R46.64], R28 ;  /* 0x0000001c2e007986 */ /* 0x0001e2000c101d0a */
[----:B------:R-:W-:Y:S01]  /*169c0*/  F2FP.BF16.F32.PACK_AB R32, R37, R54 ;  /* 0x000000362520723e */ /* 0x000fe200000010ff */
[----:B------:R-:W-:Y:S01]  /*169d0*/  IMAD.WIDE.U32 R52, R149, 0x10, R52 ;  /* 0x0000001095347825 */ /* 0x000fe200078e0034 */
        /* <DEDUP_REMOVED lines=10> */
[----:B------:R0:W-:Y:S01]  /*16a80*/  STG.E.128 desc[UR10][R52.64], R40 ;  /* 0x0000002834007986 */ /* 0x0001e2000c101d0a */
[----:B------:R-:W-:Y:S05]  /*16a90*/  BRA.U !UP2, `(.L_x_10019) ;  /* 0xfffffea50a207547 */ /* 0x000fea000b83ffff */
[----:B------:R-:W-:Y:S05]  /*16aa0*/  EXIT ;  /* 0x000000000000794d */ /* 0x000fea0003800000 */
.L_x_10020:
        /* <DEDUP_REMOVED lines=13> */
.L_x_27259:


//--------------------- .text._ZN10layer_norm13ln_fwd_kernelINS_13Kernel_traitsI13__nv_bfloat16S2_fS2_fjLj4096ELj1ELj1ELj4ELj16ENS_18Kernel_traits_baseILj4096ES2_S2_fS2_fjLj128EEEEELb1ELb1ELb1ELb0EEEvNS_9FwdParamsE --------------------------
	.section	.text._ZN10layer_norm13ln_fwd_kernelINS_13Kernel_traitsI13__nv_bfloat16S2_fS2_fjLj4096ELj1ELj1ELj4ELj16ENS_18Kernel_traits_baseILj4096ES2_S2_fS2_fjLj128EEEEELb1ELb1ELb1ELb0EEEvNS_9FwdParamsE,"ax",@progbits
	.align	128
        .global         _ZN10layer_norm13ln_fwd_kernelINS_13Kernel_traitsI13__nv_bfloat16S2_fS2_fjLj4096ELj1ELj1ELj4ELj16ENS_18Kernel_traits_baseILj4096ES2_S2_fS2_fjLj128EEEEELb1ELb1ELb1ELb0EEEvNS_9FwdParamsE
        .type           _ZN10layer_norm13ln_fwd_kernelINS_13Kernel_traitsI13__nv_bfloat16S2_fS2_fjLj4096ELj1ELj1ELj4ELj16ENS_18Kernel_traits_baseILj4096ES2_S2_fS2_fjLj128EEEEELb1ELb1ELb1ELb0EEEvNS_9FwdParamsE,@function
        .size           _ZN10layer_norm13ln_fwd_kernelINS_13Kernel_traitsI13__nv_bfloat16S2_fS2_fjLj4096ELj1ELj1ELj4ELj16ENS_18Kernel_traits_baseILj4096ES2_S2_fS2_fjLj128EEEEELb1ELb1ELb1ELb0EEEvNS_9FwdParamsE,(.L_x_27260 - _ZN10layer_norm13ln_fwd_kernelINS_13Kernel_traitsI13__nv_bfloat16S2_fS2_fjLj4096ELj1ELj1ELj4ELj16ENS_18Kernel_traits_baseILj4096ES2_S2_fS2_fjLj128EEEEELb1ELb1ELb1ELb0EEEvNS_9FwdParamsE)
        .other          _ZN10layer_norm13ln_fwd_kernelINS_13Kernel_traitsI13__nv_bfloat16S2_fS2_fjLj4096ELj1ELj1ELj4ELj16ENS_18Kernel_traits_baseILj4096ES2_S2_fS2_fjLj128EEEEELb1ELb1ELb1ELb0EEEvNS_9FwdParamsE,@"STO_CUDA_ENTRY STV_DEFAULT"
_ZN10layer_norm13ln_fwd_kernelINS_13Kernel_traitsI13__nv_bfloat16S2_fS2_fjLj4096ELj1ELj1ELj4ELj16ENS_18Kernel_traits_baseILj4096ES2_S2_fS2_fjLj128EEEEELb1ELb1ELb1ELb0EEEvNS_9FwdParamsE:
.text._ZN10layer_norm13ln_fwd_kernelINS_13Kernel_traitsI13__nv_bfloat16S2_fS2_fjLj4096ELj1ELj1ELj4ELj16ENS_18Kernel_traits_baseILj4096ES2_S2_fS2_fjLj128EEEEELb1ELb1ELb1ELb0EEEvNS_9FwdParamsE:
[----:B------:R-:W-:Y:S01]  /*0000*/  LDC R1, c[0x0][0x37c] ;  /* 0x0000df00ff017b82 */ /* 0x000fe20000000800 */
[----:B------:R-:W0:Y:S07]  /*0010*/  LDCU.U8 UR4, c[0x0][0x464] ;  /* 0x00008c80ff0477ac */ /* 0x000e2e0008000000 */
[----:B------:R-:W1:Y:S01]  /*0020*/  LDC R132, c[0x0][0x458] ;  /* 0x00011600ff847b82 */ /* 0x000e620000000800 */
[----:B------:R-:W2:Y:S07]  /*0030*/  LDCU.64 UR8, c[0x0][0x358] ;  /* 0x00006b00ff0877ac */ /* 0x000eae0008000a00 */
[----:B------:R-:W3:Y:S01]  /*0040*/  LDC R103, c[0x0][0x45c] ;  /* 0x00011700ff677b82 */ /* 0x000ee20000000800 */
[----:B------:R-:W4:Y:S01]  /*0050*/  S2R R64, SR_TID.X ;  /* 0x0000000000407919 */ /* 0x000f220000002100 */
[----:B------:R-:W5:Y:S01]  /*0060*/  LDCU.64 UR10, c[0x0][0x438] ;  /* 0x00008700ff0a77ac */ /* 0x000f620008000a00 */
[----:B0-----:R-:W-:Y:S01]  /*0070*/  ISETP.NE.AND P0, PT, RZ, UR4, PT ;  /* 0x00000004ff007c0c */ /* 0x001fe2000bf05270 */
[----:B------:R-:W0:-:S12]  /*0080*/  LDCU.64 UR4, c[0x0][0x450] ;  /* 0x00008a00ff0477ac */ /* 0x000e180008000a00 */
[----:B-1----:R-:W-:Y:S01]  /*0090*/  @P0 IMAD.MOV.U32 R4, RZ, RZ, R132 ;  /* 0x000000ffff040224 */ /* 0x002fe200078e0084 */
[----:B------:R-:W1:Y:S01]  /*00a0*/  @P0 LDC R7, c[0x0][0x460] ;  /* 0x00011800ff070b82 */ /* 0x000e620000000800 */
[----:B---3--:R-:W-:-:S06]  /*00b0*/  @P0 IMAD.MOV.U32 R5, RZ, RZ, R103 ;  /* 0x000000ffff050224 */ /* 0x008fcc00078e0067 */
[----:B--2---:R-:W1:Y:S01]  /*00c0*/  @P0 LDG.E.64 R4, desc[UR8][R4.64] ;  /* 0x0000000804040981 */ /* 0x004e62000c1e1b00 */
[----:B0-----:R-:W-:Y:S01]  /*00d0*/  MOV R2, UR4 ;  /* 0x0000000400027c02 */ /* 0x001fe20008000f00 */
[----:B------:R-:W-:Y:S01]  /*00e0*/  IMAD.U32 R3, RZ, RZ, UR5 ;  /* 0x00000005ff037e24 */ /* 0x000fe2000f8e00ff */
[----:B------:R-:W0:Y:S05]  /*00f0*/  LDCU UR5, c[0x0][0x388] ;  /* 0x00007100ff0577ac */ /* 0x000e2a0008000800 */
[----:B------:R-:W2:Y:S01]  /*0100*/  @P0 LDG.E.64 R2, desc[UR8][R2.64] ;  /* 0x0000000802020981 */ /* 0x000ea2000c1e1b00 */
[----:B------:R-:W3:Y:S01]  /*0110*/  S2UR UR6, SR_CTAID.X ;  /* 0x00000000000679c3 */ /* 0x000ee20000002500 */
[----:B------:R-:W3:Y:S01]  /*0120*/  LDCU UR7, c[0x0][0x360] ;  /* 0x00006c00ff0777ac */ /* 0x000ee20008000800 */
[----:B----4-:R-:W-:Y:S01]  /*0130*/  IMAD.MOV.U32 R65, RZ, RZ, R64 ;  /* 0x000000ffff417224 */ /* 0x010fe200078e0040 */
[----:B------:R-:W-:Y:S01]  /*0140*/  BSSY.RECONVERGENT B0, `(.L_x_10021) ;  /* 0x0000079000007945 */ /* 0x000fe20003800200 */
[----:B------:R-:W-:Y:S01]  /*0150*/  LOP3.LUT R0, R64, 0x60, RZ, 0xc0, !PT ;  /* 0x0000006040007812 */ /* 0x000fe200078ec0ff */
[----:B-----5:R-:W-:-:S02]  /*0160*/  UISETP.NE.U32.AND UP0, UPT, UR10, URZ, UPT ;  /* 0x000000ff0a00728c */ /* 0x020fc4000bf05070 */
[----:B------:R-:W-:Y:S02]  /*0170*/  LOP3.LUT R101, R65, 0x7f, RZ, 0x3c, !PT ;  /* 0x0000007f41657812 */ /* 0x000fe400078e3cff */
[----:B------:R-:W-:Y:S02]  /*0180*/  UISETP.NE.AND.EX UP0, UPT, UR11, URZ, UPT, UP0 ;  /* 0x000000ff0b00728c */ /* 0x000fe4000bf05300 */
[----:B0-----:R-:W-:-:S04]  /*0190*/  USHF.R.S32.HI UR4, URZ, 0x1f, UR5 ;  /* 0x0000001fff047899 */ /* 0x001fc80008011405 */
[----:B------:R-:W-:-:S04]  /*01a0*/  ULEA.HI UR4, UR4, UR5, URZ, 0x3 ;  /* 0x0000000504047291 */ /* 0x000fc8000f8f18ff */
[----:B------:R-:W-:Y:S01]  /*01b0*/  USHF.R.S32.HI UR4, URZ, 0x3, UR4 ;  /* 0x00000003ff047899 */ /* 0x000fe20008011404 */
[----:B---3--:R-:W-:-:S05]  /*01c0*/  MOV R100, UR6 ;  /* 0x0000000600647c02 */ /* 0x008fca0008000f00 */
[----:B------:R-:W-:Y:S02]  /*01d0*/  VIADD R101, R101, UR4 ;  /* 0x0000000465657c36 */ /* 0x000fe40008000000 */
[----:B------:R-:W-:Y:S01]  /*01e0*/  IMAD R133, R100, UR7, R65 ;  /* 0x0000000764857c24 */ /* 0x000fe2000f8e0241 */
[----:B-1----:R-:W-:-:S05]  /*01f0*/  @P0 IADD3 R132, P1, PT, R4, R7, RZ ;  /* 0x0000000704840210 */ /* 0x002fca0007f3e0ff */
[----:B------:R-:W-:Y:S02]  /*0200*/  @P0 IMAD.X R103, RZ, RZ, R5, P1 ;  /* 0x000000ffff670224 */ /* 0x000fe400008e0605 */
[C---:B--2---:R-:W-:Y:S01]  /*0210*/  VIADD R66, R2.reuse, 0x9e3779b9 ;  /* 0x9e3779b902427836 */ /* 0x044fe20000000000 */
[C---:B------:R-:W-:Y:S01]  /*0220*/  IADD3 R67, PT, PT, R3.reuse, -0x4498517b, RZ ;  /* 0xbb67ae8503437810 */ /* 0x040fe20007ffe0ff */
[----:B------:R-:W-:Y:S01]  /*0230*/  VIADD R68, R2, 0x3c6ef372 ;  /* 0x3c6ef37202447836 */ /* 0x000fe20000000000 */
[--C-:B------:R-:W-:Y:S01]  /*0240*/  SHF.R.U64 R134, R132, 0x2, R103.reuse ;  /* 0x0000000284867819 */ /* 0x100fe20000001267 */
[C---:B------:R-:W-:Y:S01]  /*0250*/  VIADD R69, R3.reuse, 0x76cf5d0a ;  /* 0x76cf5d0a03457836 */ /* 0x040fe20000000000 */
[C---:B------:R-:W-:Y:S01]  /*0260*/  IADD3 R70, PT, PT, R2.reuse, -0x255992d5, RZ ;  /* 0xdaa66d2b02467810 */ /* 0x040fe20007ffe0ff */
[C---:B------:R-:W-:Y:S01]  /*0270*/  VIADD R71, R3.reuse, 0x32370b8f ;  /* 0x32370b8f03477836 */ /* 0x040fe20000000000 */
[C---:B------:R-:W-:Y:S01]  /*0280*/  IADD3 R73, PT, PT, R3.reuse, -0x126145ec, RZ ;  /* 0xed9eba1403497810 */ /* 0x040fe20007ffe0ff */
[C---:B------:R-:W-:Y:S01]  /*0290*/  VIADD R72, R2.reuse, 0x78dde6e4 ;  /* 0x78dde6e402487836 */ /* 0x040fe20000000000 */
[C---:B------:R-:W-:Y:S01]  /*02a0*/  IADD3 R76, PT, PT, R2.reuse, -0x4ab325aa, RZ ;  /* 0xb54cda56024c7810 */ /* 0x040fe20007ffe0ff */
[C---:B------:R-:W-:Y:S01]  /*02b0*/  VIADD R74, R2.reuse, 0x1715609d ;  /* 0x1715609d024a7836 */ /* 0x040fe20000000000 */
[C---:B------:R-:W-:Y:S01]  /*02c0*/  IADD3 R79, PT, PT, R3.reuse, 0x1fd5c5a3, RZ ;  /* 0x1fd5c5a3034f7810 */ /* 0x040fe20007ffe0ff */
[C---:B------:R-:W-:Y:S01]  /*02d0*/  VIADD R75, R3.reuse, 0xa9066899 ;  /* 0xa9066899034b7836 */ /* 0x040fe20000000000 */
[C---:B------:R-:W-:Y:S01]  /*02e0*/  IADD3 R82, PT, PT, R2.reuse, -0x700cb87f, RZ ;  /* 0x8ff3478102527810 */ /* 0x040fe20007ffe0ff */
[----:B------:R-:W-:Y:S01]  /*02f0*/  VIADD R77, R3, 0x646e171e ;  /* 0x646e171e034d7836 */ /* 0x000fe20000000000 */
[----:B------:R-:W-:Y:S01]  /*0300*/  SHF.R.U32.HI R103, RZ, 0x2, R103 ;  /* 0x00000002ff677819 */ /* 0x000fe20000011667 */
[----:B------:R-:W-:-:S02]  /*0310*/  VIADD R78, R2, 0x5384540f ;  /* 0x5384540f024e7836 */ /* 0x000fc40000000000 */
[----:B------:R-:W-:Y:S02]  /*0320*/  VIADD R80, R2, 0xf1bbcdc8 ;  /* 0xf1bbcdc802507836 */ /* 0x000fe40000000000 */
[C---:B------:R-:W-:Y:S02]  /*0330*/  VIADD R81, R3.reuse, 0xdb3d7428 ;  /* 0xdb3d742803517836 */ /* 0x040fe40000000000 */
[----:B------:R-:W-:Y:S01]  /*0340*/  VIADD R83, R3, 0x96a522ad ;  /* 0x96a522ad03537836 */ /* 0x000fe20000000000 */
[----:B------:R-:W-:Y:S06]  /*0350*/  BRA.U !UP0, `(.L_x_10022) ;  /* 0x0000000108b47547 */ /* 0x000fec000b800000 */
        /* <DEDUP_REMOVED lines=45> */
.L_x_10022:
        /* <DEDUP_REMOVED lines=8> */
[----:B0-----:R-:W-:-:S07]  /*06b0*/  @P0 IMAD.WIDE.U32 R4, R65, 0x10, R4 ;  /* 0x0000001041040825 */ /* 0x001fce00078e0004 */
[----:B------:R-:W0:Y:S01]  /*06c0*/  @P2 LDC.64 R50, c[0x0][0x3d0] ;  /* 0x0000f400ff322b82 */ /* 0x000e220000000a00 */
[C---:B-1----:R-:W-:Y:S01]  /*06d0*/  @P0 IMAD.WIDE.U32 R16, R65.reuse, 0x10, R16 ;  /* 0x0000001041100825 */ /* 0x042fe200078e0010 */
[----:B------:R-:W-:-:S03]  /*06e0*/  @P0 LOP3.LUT R65, R65, 0x80, RZ, 0xfc, !PT ;  /* 0x0000008041410812 */ /* 0x000fc600078efcff */
[----:B------:R-:W-:Y:S01]  /*06f0*/  HFMA2 R6, -RZ, RZ, 0, 0 ;  /* 0x00000000ff067431 */ /* 0x000fe200000001ff */
[----:B------:R-:W5:Y:S02]  /*0700*/  @P0 LDG.E.128 R124, desc[UR8][R4.64] ;  /* 0x00000008047c0981 */ /* 0x000f64000c1e1d00 */
[----:B------:R-:W1:Y:S01]  /*0710*/  @P2 LDC.64 R58, c[0x0][0x3e8] ;  /* 0x0000fa00ff3a2b82 */ /* 0x000e620000000a00 */
[C---:B--2---:R-:W-:Y:S01]  /*0720*/  @P1 IMAD.WIDE.U32 R52, R65.reuse, 0x10, R28 ;  /* 0x0000001041341825 */ /* 0x044fe200078e001c */
[----:B------:R2:W5:Y:S04]  /*0730*/  @P0 LDG.E.128 R8, desc[UR8][R16.64] ;  /* 0x0000000810080981 */ /* 0x000568000c1e1d00 */
[----:B------:R4:W5:Y:S02]  /*0740*/  @P1 LDG.E.128 R12, desc[UR8][R52.64] ;  /* 0x00000008340c1981 */ /* 0x000964000c1e1d00 */
[----:B------:R-:W2:Y:S01]  /*0750*/  @P3 LDC.64 R60, c[0x0][0x3d0] ;  /* 0x0000f400ff3c3b82 */ /* 0x000ea20000000a00 */
[----:B---3--:R-:W-:-:S04]  /*0760*/  @P1 IMAD.WIDE.U32 R54, R65, 0x10, R48 ;  /* 0x0000001041361825 */ /* 0x008fc800078e0030 */
[----:B------:R-:W-:Y:S01]  /*0770*/  @P1 VIADD R65, R65, 0x80 ;  /* 0x0000008041411836 */ /* 0x000fe20000000000 */
[----:B------:R4:W5:Y:S02]  /*0780*/  @P1 LDG.E.128 R20, desc[UR8][R54.64] ;  /* 0x0000000836141981 */ /* 0x000964000c1e1d00 */
[----:B------:R-:W3:Y:S01]  /*0790*/  @P3 LDC.64 R62, c[0x0][0x3e8] ;  /* 0x0000fa00ff3e3b82 */ /* 0x000ee20000000a00 */
[----:B0-----:R-:W-:-:S05]  /*07a0*/  @P2 IMAD.WIDE.U32 R56, R65, 0x10, R50 ;  /* 0x0000001041382825 */ /* 0x001fca00078e0032 */
        /* <DEDUP_REMOVED lines=8> */
[----:B------:R-:W-:Y:S01]  /*0830*/  IMAD.MOV.U32 R30, RZ, RZ, RZ ;  /* 0x000000ffff1e7224 */ /* 0x000fe200078e00ff */
[----:B------:R-:W-:Y:S01]  /*0840*/  CS2R R28, SRZ ;  /* 0x00000000001c7805 */ /* 0x000fe2000001ff00 */
[----:B------:R-:W-:Y:S01]  /*0850*/  IMAD.MOV.U32 R18, RZ, RZ, RZ ;  /* 0x000000ffff127224 */ /* 0x000fe200078e00ff */
[----:B------:R-:W-:Y:S02]  /*0860*/  CS2R R16, SRZ ;  /* 0x0000000000107805 */ /* 0x000fe4000001ff00 */
[----:B------:R-:W-:Y:S02]  /*0870*/  CS2R R4, SRZ ;  /* 0x0000000000047805 */ /* 0x000fe4000001ff00 */
[----:B------:R-:W-:Y:S02]  /*0880*/  @P3 CS2R R42, SRZ ;  /* 0x00000000002a3805 */ /* 0x000fe4000001ff00 */
[----:B------:R-:W-:Y:S01]  /*0890*/  @P3 CS2R R40, SRZ ;  /* 0x0000000000283805 */ /* 0x000fe2000001ff00 */
[----:B------:R-:W-:Y:S01]  /*08a0*/  @P0 IMAD.MOV.U32 R7, RZ, RZ, RZ ;  /* 0x000000ffff070224 */ /* 0x000fe200078e00ff */
[----:B------:R-:W-:Y:S01]  /*08b0*/  @P2 MOV R31, RZ ;  /* 0x000000ff001f2202 */ /* 0x000fe20000000f00 */
[----:B----4-:R-:W-:-:S07]  /*08c0*/  @P1 IMAD.MOV.U32 R19, RZ, RZ, RZ ;  /* 0x000000ffff131224 */ /* 0x010fce00078e00ff */
.L_x_10023:
[----:B------:R-:W-:Y:S05]  /*08d0*/  BSYNC.RECONVERGENT B0 ;  /* 0x0000000000007941 */ /* 0x000fea0003800200 */
.L_x_10021:
[----:B------:R-:W0:Y:S02]  /*08e0*/  LDCU UR5, c[0x0][0x384] ;  /* 0x00007080ff0577ac */ /* 0x000e240008000800 */
[----:B0-----:R-:W-:-:S13]  /*08f0*/  ISETP.GE.AND P0, PT, R100, UR5, PT ;  /* 0x0000000564007c0c */ /* 0x001fda000bf06270 */
[----:B------:R-:W-:Y:S05]  /*0900*/  @P0 EXIT ;  /* 0x000000000000094d */ /* 0x000fea0003800000 */
[----:B------:R-:W-:Y:S01]  /*0910*/  IMAD.HI.U32 R48, R133, -0x326172a9, RZ ;  /* 0xcd9e8d5785307827 */ /* 0x000fe200078e00ff */
[----:B------:R-:W-:Y:S01]  /*0920*/  ULOP3.LUT UR6, UR4, 0x7f, URZ, 0xc0, !UPT ;  /* 0x0000007f04067892 */ /* 0x000fe2000f8ec0ff */
[----:B------:R-:W-:Y:S01]  /*0930*/  LOP3.LUT R132, R132, 0x3, RZ, 0xc0, !PT ;  /* 0x0000000384847812 */ /* 0x000fe200078ec0ff */
[----:B------:R-:W-:Y:S01]  /*0940*/  USHF.L.U32 UR5, UR4, 0x1, URZ ;  /* 0x0000000104057899 */ /* 0x000fe200080006ff */
[C---:B------:R-:W-:Y:S01]  /*0950*/  IMAD.HI.U32 R49, R134.reuse, -0x2daee0ad, RZ ;  /* 0xd2511f5386317827 */ /* 0x040fe200078e00ff */
[----:B------:R-:W-:Y:S01]  /*0960*/  LOP3.LUT R48, R103, R48, R2, 0x96, !PT ;  /* 0x0000003067307212 */ /* 0x000fe200078e9602 */
[----:B------:R-:W-:Y:S01]  /*0970*/  UPLOP3.LUT UP1, UPT, UPT, UPT, UPT, 0x40, 0x4 ;  /* 0x000000000004789c */ /* 0x000fe20003f2e870 */
[----:B-----5:R-:W-:Y:S01]  /*0980*/  PRMT R135, R43, 0x7632, R135 ;  /* 0x000076322b877816 */ /* 0x020fe20000000087 */
[----:B------:R-:W-:Y:S01]  /*0990*/  IMAD R53, R134, -0x2daee0ad, RZ ;  /* 0xd2511f5386357824 */ /* 0x000fe200078e02ff */
[----:B------:R-:W-:Y:S01]  /*09a0*/  LOP3.LUT R49, R49, R3, RZ, 0x3c, !PT ;  /* 0x0000000331317212 */ /* 0x000fe200078e3cff */
[----:B------:R-:W-:Y:S01]  /*09b0*/  IMAD.HI.U32 R52, R48, -0x2daee0ad, RZ ;  /* 0xd2511f5330347827 */ /* 0x000fe200078e00ff */
[----:B------:R-:W-:Y:S01]  /*09c0*/  ULOP3.LUT UR5, UR5, 0xffffff00, URZ, 0xc0, !UPT ;  /* 0xffffff0005057892 */ /* 0x000fe2000f8ec0ff */
[----:B------:R-:W-:Y:S01]  /*09d0*/  PRMT R136, R39, 0x7632, R136 ;  /* 0x0000763227887816 */ /* 0x000fe20000000088 */
[----:B------:R-:W0:Y:S01]  /*09e0*/  LDCU UR7, c[0x0][0x404] ;  /* 0x00008080ff0777ac */ /* 0x000e220008000800 */
[----:B------:R-:W-:Y:S01]  /*09f0*/  IMAD R51, R133, -0x326172a9, RZ ;  /* 0xcd9e8d5785337824 */ /* 0x000fe200078e02ff */
[----:B------:R-:W-:Y:S01]  /*0a00*/  LOP3.LUT R52, R67, R53, R52, 0x96, !PT ;  /* 0x0000003543347212 */ /* 0x000fe200078e9634 */
[C---:B------:R-:W-:Y:S01]  /*0a10*/  IMAD.HI.U32 R50, R49.reuse, -0x326172a9, RZ ;  /* 0xcd9e8d5731327827 */ /* 0x040fe200078e00ff */
[----:B------:R-:W-:Y:S01]  /*0a20*/  PRMT R137, R42, 0x7632, R137 ;  /* 0x000076322a897816 */ /* 0x000fe20000000089 */
[----:B------:R-:W1:Y:S01]  /*0a30*/  LDCU.U8 UR14, c[0x0][0x410] ;  /* 0x00008200ff0e77ac */ /* 0x000e620008000000 */
[----:B------:R-:W-:Y:S01]  /*0a40*/  PRMT R138, R38, 0x7632, R138 ;  /* 0x00007632268a7816 */ /* 0x000fe2000000008a */
[----:B------:R-:W-:Y:S01]  /*0a50*/  IMAD R54, R49, -0x326172a9, RZ ;  /* 0xcd9e8d5731367824 */ /* 0x000fe200078e02ff */
[----:B------:R-:W-:Y:S01]  /*0a60*/  LOP3.LUT R50, R66, R51, R50, 0x96, !PT ;  /* 0x0000003342327212 */ /* 0x000fe200078e9632 */
[----:B------:R-:W-:Y:S01]  /*0a70*/  IMAD.HI.U32 R49, R52, -0x326172a9, RZ ;  /* 0xcd9e8d5734317827 */ /* 0x000fe200078e00ff */
[----:B------:R-:W-:Y:S01]  /*0a80*/  PRMT R139, R41, 0x7632, R139 ;  /* 0x00007632298b7816 */ /* 0x000fe2000000008b */
[----:B------:R-:W2:Y:S01]  /*0a90*/  LDCU UR15, c[0x0][0x400] ;  /* 0x00008000ff0f77ac */ /* 0x000ea20008000800 */
[----:B------:R-:W-:Y:S01]  /*0aa0*/  PRMT R140, R37, 0x7632, R140 ;  /* 0x00007632258c7816 */ /* 0x000fe2000000008c */
[----:B------:R-:W-:Y:S01]  /*0ab0*/  IMAD R51, R48, -0x2daee0ad, RZ ;  /* 0xd2511f5330337824 */ /* 0x000fe200078e02ff */
[----:B------:R-:W-:Y:S01]  /*0ac0*/  LOP3.LUT R49, R68, R54, R49, 0x96, !PT ;  /* 0x0000003644317212 */ /* 0x000fe200078e9631 */
[----:B------:R-:W-:Y:S01]  /*0ad0*/  IMAD.HI.U32 R48, R50, -0x2daee0ad, RZ ;  /* 0xd2511f5332307827 */ /* 0x000fe200078e00ff */
[----:B------:R-:W-:Y:S01]  /*0ae0*/  PRMT R141, R40, 0x7632, R141 ;  /* 0x00007632288d7816 */ /* 0x000fe2000000008d */
[----:B------:R-:W3:Y:S01]  /*0af0*/  LDCU.64 UR12, c[0x0][0x408] ;  /* 0x00008100ff0c77ac */ /* 0x000ee20008000a00 */
[----:B------:R-:W-:Y:S01]  /*0b00*/  PRMT R142, R36, 0x7632, R142 ;  /* 0x00007632248e7816 */ /* 0x000fe2000000008e */
[----:B------:R-:W-:Y:S01]  /*0b10*/  IMAD R54, R50, -0x2daee0ad, RZ ;  /* 0xd2511f5332367824 */ /* 0x000fe200078e02ff */
[----:B------:R-:W-:Y:S01]  /*0b20*/  LOP3.LUT R48, R69, R51, R48, 0x96, !PT ;  /* 0x0000003345307212 */ /* 0x000fe200078e9630 */
[----:B------:R-:W-:Y:S01]  /*0b30*/  IMAD.HI.U32 R53, R49, -0x2daee0ad, RZ ;  /* 0xd2511f5331357827 */ /* 0x000fe200078e00ff */
[----:B------:R-:W-:Y:S01]  /*0b40*/  PRMT R143, R31, 0x7632, R143 ;  /* 0x000076321f8f7816 */ /* 0x000fe2000000008f */
[----:B------:R-:W4:Y:S01]  /*0b50*/  LDCU.64 UR10, c[0x0][0x3a0] ;  /* 0x00007400ff0a77ac */ /* 0x000f220008000a00 */
[----:B------:R-:W-:Y:S01]  /*0b60*/  PRMT R144, R27, 0x7632, R144 ;  /* 0x000076321b907816 */ /* 0x000fe20000000090 */
[----:B------:R-:W-:Y:S01]  /*0b70*/  IMAD R51, R52, -0x326172a9, RZ ;  /* 0xcd9e8d5734337824 */ /* 0x000fe200078e02ff */
[----:B------:R-:W-:Y:S01]  /*0b80*/  LOP3.LUT R53, R71, R54, R53, 0x96, !PT ;  /* 0x0000003647357212 */ /* 0x000fe200078e9635 */
[----:B------:R-:W-:Y:S01]  /*0b90*/  IMAD.HI.U32 R50, R48, -0x326172a9, RZ ;  /* 0xcd9e8d5730327827 */ /* 0x000fe200078e00ff */
[----:B------:R-:W-:-:S02]  /*0ba0*/  PRMT R145, R30, 0x7632, R145 ;  /* 0x000076321e917816 */ /* 0x000fc40000000091 */
[----:B------:R-:W-:Y:S01]  /*0bb0*/  PRMT R146, R26, 0x7632, R146 ;  /* 0x000076321a927816 */ /* 0x000fe20000000092 */
[----:B------:R-:W-:Y:S01]  /*0bc0*/  IMAD R52, R49, -0x2daee0ad, RZ ;  /* 0xd2511f5331347824 */ /* 0x000fe200078e02ff */
[----:B------:R-:W-:Y:S01]  /*0bd0*/  LOP3.LUT R50, R70, R51, R50, 0x96, !PT ;  /* 0x0000003346327212 */ /* 0x000fe200078e9632 */
[----:B------:R-:W-:Y:S01]  /*0be0*/  IMAD R51, R48, -0x326172a9, RZ ;  /* 0xcd9e8d5730337824 */ /* 0x000fe200078e02ff */
[----:B------:R-:W-:Y:S01]  /*0bf0*/  PRMT R147, R29, 0x7632, R147 ;  /* 0x000076321d937816 */ /* 0x000fe20000000093 */
[----:B------:R-:W-:Y:S01]  /*0c00*/  IMAD.HI.U32 R48, R53, -0x326172a9, RZ ;  /* 0xcd9e8d5735307827 */ /* 0x000fe200078e00ff */
[----:B------:R-:W-:Y:S02]  /*0c10*/  PRMT R148, R25, 0x7632, R148 ;  /* 0x0000763219947816 */ /* 0x000fe40000000094 */
[----:B------:R-:W-:Y:S01]  /*0c20*/  PRMT R149, R28, 0x7632, R149 ;  /* 0x000076321c957816 */ /* 0x000fe20000000095 */
[----:B------:R-:W-:Y:S01]  /*0c30*/  IMAD.HI.U32 R49, R50, -0x2daee0ad, RZ ;  /* 0xd2511f5332317827 */ /* 0x000fe200078e00ff */
[----:B------:R-:W-:-:S02]  /*0c40*/  LOP3.LUT R48, R72, R51, R48, 0x96, !PT ;  /* 0x0000003348307212 */ /* 0x000fc400078e9630 */
        /* <DEDUP_REMOVED lines=13> */
[----:B------:R-:W-:Y:S01]  /*0d20*/  IMAD.HI.U32 R49, R51, -0x326172a9, RZ ;  /* 0xcd9e8d5733317827 */ /* 0x000fe200078e00ff */
[----:B------:R-:W-:Y:S02]  /*0d30*/  PRMT R155, R17, 0x7632, R155 ;  /* 0x00007632119b7816 */ /* 0x000fe4000000009b */
[----:B------:R-:W-:Y:S01]  /*0d40*/  PRMT R156, R13, 0x7632, R156 ;  /* 0x000076320d9c7816 */ /* 0x000fe2000000009c */
[----:B------:R-:W-:Y:S01]  /*0d50*/  IMAD R53, R48, -0x2daee0ad, RZ ;  /* 0xd2511f5330357824 */ /* 0x000fe200078e02ff */
[----:B------:R-:W-:Y:S01]  /*0d60*/  LOP3.LUT R49, R76, R52, R49, 0x96, !PT ;  /* 0x000000344c317212 */ /* 0x000fe200078e9631 */
[----:B------:R-:W-:Y:S01]  /*0d70*/  IMAD.HI.U32 R48, R50, -0x2daee0ad, RZ ;  /* 0xd2511f5332307827 */ /* 0x000fe200078e00ff */
[----:B------:R-:W-:-:S02]  /*0d80*/  PRMT R157, R16, 0x7632, R157 ;  /* 0x00007632109d7816 */ /* 0x000fc4000000009d */
[----:B------:R-:W-:Y:S01]  /*0d90*/  PRMT R158, R12, 0x7632, R158 ;  /* 0x000076320c9e7816 */ /* 0x000fe2000000009e */
[----:B------:R-:W-:Y:S01]  /*0da0*/  IMAD.HI.U32 R52, R49, -0x2daee0ad, RZ ;  /* 0xd2511f5331347827 */ /* 0x000fe200078e00ff */
[----:B------:R-:W-:Y:S02]  /*0db0*/  LOP3.LUT R48, R77, R53, R48, 0x96, !PT ;  /* 0x000000354d307212 */ /* 0x000fe400078e9630 */
[----:B------:R-:W-:Y:S01]  /*0dc0*/  PRMT R159, R7, 0x7632, R159 ;  /* 0x00007632079f7816 */ /* 0x000fe2000000009f */
[----:B------:R-:W-:Y:S01]  /*0dd0*/  IMAD R53, R50, -0x2daee0ad, RZ ;  /* 0xd2511f5332357824 */ /* 0x000fe200078e02ff */
[----:B------:R-:W-:Y:S01]  /*0de0*/  PRMT R160, R127, 0x7632, R160 ;  /* 0x000076327fa07816 */ /* 0x000fe200000000a0 */
[----:B------:R-:W-:Y:S01]  /*0df0*/  IMAD R51, R51, -0x326172a9, RZ ;  /* 0xcd9e8d5733337824 */ /* 0x000fe200078e02ff */
[----:B------:R-:W-:Y:S01]  /*0e00*/  PRMT R161, R6, 0x7632, R161 ;  /* 0x0000763206a17816 */ /* 0x000fe200000000a1 */
[----:B------:R-:W-:Y:S01]  /*0e10*/  IMAD.HI.U32 R50, R48, -0x326172a9, RZ ;  /* 0xcd9e8d5730327827 */ /* 0x000fe200078e00ff */
[----:B------:R-:W-:-:S02]  /*0e20*/  LOP3.LUT R52, R79, R53, R52, 0x96, !PT ;  /* 0x000000354f347212 */ /* 0x000fc400078e9634 */
[----:B------:R-:W-:Y:S01]  /*0e30*/  PRMT R162, R126, 0x7632, R162 ;  /* 0x000076327ea27816 */ /* 0x000fe200000000a2 */
[----:B------:R-:W-:Y:S01]  /*0e40*/  IMAD.MOV R0, RZ, RZ, -R0 ;  /* 0x000000ffff007224 */ /* 0x000fe200078e0a00 */
[----:B------:R-:W-:Y:S01]  /*0e50*/  LOP3.LUT R50, R78, R51, R50, 0x96, !PT ;  /* 0x000000334e327212 */ /* 0x000fe200078e9632 */
[----:B------:R-:W-:Y:S01]  /*0e60*/  IMAD R51, R48, -0x326172a9, RZ ;  /* 0xcd9e8d5730337824 */ /* 0x000fe200078e02ff */
[----:B------:R-:W-:Y:S01]  /*0e70*/  PRMT R163, R5, 0x7632, R163 ;  /* 0x0000763205a37816 */ /* 0x000fe200000000a3 */
[----:B------:R-:W-:Y:S01]  /*0e80*/  IMAD.HI.U32 R48, R52, -0x326172a9, RZ ;  /* 0xcd9e8d5734307827 */ /* 0x000fe200078e00ff */
[----:B------:R-:W-:Y:S02]  /*0e90*/  VIADDMNMX R0, R0, UR6, RZ, !PT ;  /* 0x0000000600007c46 */ /* 0x000fe4000f8001ff */
[----:B------:R-:W-:Y:S01]  /*0ea0*/  PRMT R164, R125, 0x7632, R164 ;  /* 0x000076327da47816 */ /* 0x000fe200000000a4 */
[----:B------:R-:W-:Y:S01]  /*0eb0*/  IMAD R54, R49, -0x2daee0ad, RZ ;  /* 0xd2511f5331367824 */ /* 0x000fe200078e02ff */
[----:B------:R-:W-:Y:S01]  /*0ec0*/  VIMNMX R0, PT, PT, R0, 0x20, PT ;  /* 0x0000002000007848 */ /* 0x000fe20003fe0100 */
[----:B------:R-:W-:Y:S01]  /*0ed0*/  IMAD.HI.U32 R49, R50, -0x2daee0ad, RZ ;  /* 0xd2511f5332317827 */ /* 0x000fe200078e00ff */
[----:B------:R-:W-:-:S02]  /*0ee0*/  LOP3.LUT R48, R80, R51, R48, 0x96, !PT ;  /* 0x0000003350307212 */ /* 0x000fc400078e9630 */
[----:B------:R-:W-:Y:S01]  /*0ef0*/  LEA R0, R0, UR5, 0x3 ;  /* 0x0000000500007c11 */ /* 0x000fe2000f8e18ff */
[----:B------:R-:W-:Y:S01]  /*0f00*/  IMAD R51, R50, -0x2daee0ad, RZ ;  /* 0xd2511f5332337824 */ /* 0x000fe200078e02ff */
[----:B------:R-:W-:Y:S01]  /*0f10*/  LOP3.LUT R49, R81, R54, R49, 0x96, !PT ;  /* 0x0000003651317212 */ /* 0x000fe200078e9631 */
[----:B------:R-:W-:Y:S01]  /*0f20*/  IMAD.SHL.U32 R50, R64, 0x20, RZ ;  /* 0x0000002040327824 */ /* 0x000fe200078e00ff */
[----:B------:R-:W-:Y:S01]  /*0f30*/  I2FP.F32.U32 R0, R0 ;  /* 0x0000000000007245 */ /* 0x000fe20000201000 */
[----:B------:R-:W-:Y:S01]  /*0f40*/  IMAD R53, R52, -0x326172a9, RZ ;  /* 0xcd9e8d5734357824 */ /* 0x000fe200078e02ff */
[----:B------:R-:W-:Y:S01]  /*0f50*/  PRMT R165, R4, 0x7632, R165 ;  /* 0x0000763204a57816 */ /* 0x000fe200000000a5 */
[----:B------:R-:W-:Y:S01]  /*0f60*/  IMAD.HI.U32 R130, R48, -0x2daee0ad, RZ ;  /* 0xd2511f5330827827 */ /* 0x000fe200078e00ff */
[----:B------:R-:W-:Y:S01]  /*0f70*/  LOP3.LUT R50, R50, 0x3e0, RZ, 0xc0, !PT ;  /* 0x000003e032327812 */ /* 0x000fe200078ec0ff */
[----:B------:R0:W0:Y:S01]  /*0f80*/  MUFU.RCP R104, R0 ;  /* 0x0000000000687308 */ /* 0x0000220000001000 */
[----:B------:R-:W-:Y:S01]  /*0f90*/  PRMT R166, R124, 0x7632, R166 ;  /* 0x000076327ca67816 */ /* 0x000fe200000000a6 */
[----:B------:R-:W-:Y:S01]  /*0fa0*/  IMAD.HI.U32 R102, R49, -0x326172a9, RZ ;  /* 0xcd9e8d5731667827 */ /* 0x000fe200078e00ff */
[----:B------:R-:W-:-:S02]  /*0fb0*/  IADD3 R50, PT, PT, RZ, -R50, RZ ;  /* 0x80000032ff327210 */ /* 0x000fc40007ffe0ff */
[----:B------:R-:W-:Y:S01]  /*0fc0*/  LOP3.LUT R130, R83, R51, R130, 0x96, !PT ;  /* 0x0000003353827212 */ /* 0x000fe200078e9682 */
[----:B------:R-:W-:Y:S01]  /*0fd0*/  IMAD.MOV.U32 R111, RZ, RZ, RZ ;  /* 0x000000ffff6f7224 */ /* 0x000fe200078e00ff */
[----:B------:R-:W-:Y:S01]  /*0fe0*/  VIADDMNMX R50, R50, UR6, RZ, !PT ;  /* 0x0000000632327c46 */ /* 0x000fe2000f8001ff */
[----:B------:R-:W-:Y:S01]  /*0ff0*/  IMAD R112, R49, -0x326172a9, RZ ;  /* 0xcd9e8d5731707824 */ /* 0x000fe200078e02ff */
[----:B------:R-:W-:Y:S01]  /*1000*/  LOP3.LUT R102, R82, R53, R102, 0x96, !PT ;  /* 0x0000003552667212 */ /* 0x000fe200078e9666 */
[----:B------:R-:W-:Y:S01]  /*1010*/  IMAD R120, R48, -0x2daee0ad, RZ ;  /* 0xd2511f5330787824 */ /* 0x000fe200078e02ff */
[----:B------:R-:W-:Y:S02]  /*1020*/  VIMNMX R50, PT, PT, R50, 0x20, PT ;  /* 0x0000002032327848 */ /* 0x000fe40003fe0100 */
        /* <DEDUP_REMOVED lines=17> */
.L_x_10432:
[----:B------:R-:W0:Y:S08]  /*1140*/  LDC.64 R92, c[0x0][0x3f0] ;  /* 0x0000fc00ff5c7b82 */ /* 0x000e300000000a00 */
[----:B------:R-:W1:Y:S08]  /*1150*/  LDC.64 R94, c[0x0][0x3f8] ;  /* 0x0000fe00ff5e7b82 */ /* 0x000e700000000a00 */
[----:B------:R-:W2:Y:S01]  /*1160*/  LDC R129, c[0x0][0x388] ;  /* 0x0000e200ff817b82 */ /* 0x000ea20000000800 */
[----:B0-----:R-:W-:-:S05]  /*1170*/  IMAD.WIDE R92, R100, 0x4, R92 ;  /* 0x00000004645c7825 */ /* 0x001fca00078e025c */
[----:B------:R-:W3:Y:S01]  /*1180*/  LDG.E R128, desc[UR8][R92.64] ;  /* 0x000000085c807981 */ /* 0x000ee2000c1e1900 */
[----:B-1----:R-:W-:-:S05]  /*1190*/  IMAD.WIDE R94, R100, 0x4, R94 ;  /* 0x00000004645e7825 */ /* 0x002fca00078e025e */
[----:B------:R0:W5:Y:S01]  /*11a0*/  LDG.E R123, desc[UR8][R94.64] ;  /* 0x000000085e7b7981 */ /* 0x000162000c1e1900 */
[----:B------:R-:W-:Y:S01]  /*11b0*/  ISETP.GE.U32.AND P1, PT, R101, 0x80, PT ;  /* 0x000000806500780c */ /* 0x000fe20003f26070 */
[----:B------:R-:W-:Y:S01]  /*11c0*/  BSSY.RECONVERGENT B0, `(.L_x_10024) ;  /* 0x00006b3000007945 */ /* 0x000fe20003800200 */
[----:B------:R-:W-:Y:S01]  /*11d0*/  HFMA2 R131, -RZ, RZ, 0, 0 ;  /* 0x00000000ff837431 */ /* 0x000fe200000001ff */
[----:B------:R-:W1:Y:S01]  /*11e0*/  S2R R122, SR_TID.X ;  /* 0x00000000007a7919 */ /* 0x000e620000002100 */
[----:B---3--:R-:W-:-:S13]  /*11f0*/  ISETP.GE.AND P0, PT, R128, 0x1, PT ;  /* 0x000000018000780c */ /* 0x008fda0003f06270 */
[----:B------:R-:W-:-:S04]  /*1200*/  @P0 VIADD R0, R128, 0xffffffff ;  /* 0xffffffff80000836 */ /* 0x000fc80000000000 */
[-C--:B--2---:R-:W-:Y:S02]  /*1210*/  @P0 IMAD R96, R0, R129.reuse, RZ ;  /* 0x0000008100600224 */ /* 0x084fe400078e02ff */
[----:B------:R-:W-:-:S03]  /*1220*/  IMAD R0, R100, R129, RZ ;  /* 0x0000008164007224 */ /* 0x000fc600078e02ff */
[----:B------:R-:W-:Y:S02]  /*1230*/  @P0 SHF.R.S32.HI R97, RZ, 0x1f, R96 ;  /* 0x0000001fff610819 */ /* 0x000fe40000011460 */
[----:B------:R-:W-:Y:S02]  /*1240*/  SHF.R.S32.HI R93, RZ, 0x1f, R0 ;  /* 0x0000001fff5d7819 */ /* 0x000fe40000011400 */
[----:B------:R-:W-:Y:S02]  /*1250*/  @P0 LEA.HI R97, R97, R96, RZ, 0x3 ;  /* 0x0000006061610211 */ /* 0x000fe400078f18ff */
[----:B------:R-:W-:Y:S02]  /*1260*/  LEA.HI R93, R93, R0, RZ, 0x3 ;  /* 0x000000005d5d7211 */ /* 0x000fe400078f18ff */
[-C--:B-1----:R-:W-:Y:S02]  /*1270*/  @P0 LEA.HI.SX32 R131, R97, R122.reuse, 0x1d ;  /* 0x0000007a61830211 */ /* 0x082fe400078feaff */
[----:B------:R-:W-:Y:S01]  /*1280*/  LEA.HI.SX32 R0, R93, R122, 0x1d ;  /* 0x0000007a5d007211 */ /* 0x000fe200078feaff */
[----:B0-----:R-:W-:Y:S06]  /*1290*/  @!P1 BRA `(.L_x_10025) ;  /* 0x0000006800949947 */ /* 0x001fec0003800000 */
[----:B------:R-:W-:-:S04]  /*12a0*/  UISETP.NE.U32.AND UP0, UPT, UR10, URZ, UPT ;  /* 0x000000ff0a00728c */ /* 0x000fc8000bf05070 */
[----:B------:R-:W-:Y:S01]  /*12b0*/  UISETP.NE.AND.EX UP0, UPT, UR11, URZ, UPT, UP0 ;  /* 0x000000ff0b00728c */ /* 0x000fe2000bf05300 */
[----:B------:R-:W-:Y:S10]  /*12c0*/  @!P0 BRA `(.L_x_10026) ;  /* 0x00000000000c8947 */ /* 0x000ff40003800000 */
[----:B------:R-:W0:Y:S02]  /*12d0*/  LDC.64 R64, c[0x0][0x390] ;  /* 0x0000e400ff407b82 */ /* 0x000e240000000a00 */
[----:B0-----:R-:W-:-:S06]  /*12e0*/  IMAD.WIDE.U32 R64, R131, 0x10, R64 ;  /* 0x0000001083407825 */ /* 0x001fcc00078e0040 */
[----:B------:R-:W5:Y:S02]  /*12f0*/  LDG.E.128 R64, desc[UR8][R64.64] ;  /* 0x0000000840407981 */ /* 0x000f64000c1e1d00 */
.L_x_10026:
[----:B------:R-:W-:Y:S05]  /*1300*/  BRA.U !UP0, `(.L_x_10027) ;  /* 0x0000003508107547 */ /* 0x000fea000b800000 */
[----:B------:R-:W0:Y:S02]  /*1310*/  LDC.64 R48, c[0x0][0x3a0] ;  /* 0x0000e800ff307b82 */ /* 0x000e240000000a00 */
[----:B0-----:R-:W-:-:S05]  /*1320*/  IMAD.WIDE.U32 R48, R0, 0x20, R48 ;  /* 0x0000002000307825 */ /* 0x001fca00078e0030 */
[----:B------:R-:W2:Y:S04]  /*1330*/  LDG.E.128 R60, desc[UR8][R48.64] ;  /* 0x00000008303c7981 */ /* 0x000ea8000c1e1d00 */
[----:B------:R0:W5:Y:S01]  /*1340*/  LDG.E.128 R56, desc[UR8][R48.64+0x10] ;  /* 0x0000100830387981 */ /* 0x000162000c1e1d00 */
[----:B------:R-:W-:-:S13]  /*1350*/  ISETP.GT.AND P2, PT, R128, RZ, PT ;  /* 0x000000ff8000720c */ /* 0x000fda0003f44270 */
[----:B------:R-:W-:Y:S02]  /*1360*/  @!P2 IMAD.MOV.U32 R50, RZ, RZ, R132 ;  /* 0x000000ffff32a224 */ /* 0x000fe400078e0084 */
[----:B------:R-:W-:Y:S01]  /*1370*/  @!P2 IMAD.MOV.U32 R92, RZ, RZ, R120 ;  /* 0x000000ffff5ca224 */ /* 0x000fe200078e0078 */
[----:B--2---:R-:W-:Y:S01]  /*1380*/  @!P2 MOV R52, R60 ;  /* 0x0000003c0034a202 */ /* 0x004fe20000000f00 */
        /* <DEDUP_REMOVED lines=17> */
.L_x_10031:
        /* <DEDUP_REMOVED lines=13> */
.L_x_10033:
[----:B------:R-:W-:Y:S05]  /*1570*/  BSYNC.RECONVERGENT B2 ;  /* 0x0000000000027941 */ /* 0x000fea0003800200 */
.L_x_10032:
[----:B------:R-:W-:Y:S01]  /*1580*/  IMAD.WIDE.U32 R52, R133, -0x326172a9, RZ ;  /* 0xcd9e8d5785347825 */ /* 0x000fe200078e00ff */
[----:B------:R-:W-:-:S03]  /*1590*/  LOP3.LUT R48, R111, R51, R3, 0x96, !PT ;  /* 0x000000336f307212 */ /* 0x000fc600078e9603 */
[----:B------:R-:W-:Y:S01]  /*15a0*/  VIADD R51, R2, 0x9e3779b9 ;  /* 0x9e3779b902337836 */ /* 0x000fe20000000000 */
[----:B------:R-:W-:Y:S01]  /*15b0*/  LOP3.LUT R54, R103, R53, R2, 0x96, !PT ;  /* 0x0000003567367212 */ /* 0x000fe200078e9602 */
[----:B------:R-:W-:Y:S01]  /*15c0*/  IMAD.WIDE.U32 R48, R48, -0x326172a9, RZ ;  /* 0xcd9e8d5730307825 */ /* 0x000fe200078e00ff */
[----:B------:R-:W-:-:S03]  /*15d0*/  IADD3 R53, PT, PT, R3, -0x4498517b, RZ ;  /* 0xbb67ae8503357810 */ /* 0x000fc60007ffe0ff */
[----:B------:R-:W-:Y:S01]  /*15e0*/  IMAD.WIDE.U32 R54, R54, -0x2daee0ad, RZ ;  /* 0xd2511f5336367825 */ /* 0x000fe200078e00ff */
[----:B------:R-:W-:-:S03]  /*15f0*/  LOP3.LUT R51, R51, R52, R49, 0x96, !PT ;  /* 0x0000003433337212 */ /* 0x000fc600078e9631 */
[----:B------:R-:W-:Y:S01]  /*1600*/  VIADD R49, R3, 0x76cf5d0a ;  /* 0x76cf5d0a03317836 */ /* 0x000fe20000000000 */
[----:B------:R-:W-:Y:S01]  /*1610*/  LOP3.LUT R52, R53, R50, R55, 0x96, !PT ;  /* 0x0000003235347212 */ /* 0x000fe200078e9637 */
[----:B------:R-:W-:-:S04]  /*1620*/  IMAD.WIDE.U32 R50, R51, -0x2daee0ad, RZ ;  /* 0xd2511f5333327825 */ /* 0x000fc800078e00ff */
[----:B------:R-:W-:Y:S01]  /*1630*/  IMAD.WIDE.U32 R52, R52, -0x326172a9, RZ ;  /* 0xcd9e8d5734347825 */ /* 0x000fe200078e00ff */
[----:B------:R-:W-:Y:S02]  /*1640*/  LOP3.LUT R49, R49, R54, R51, 0x96, !PT ;  /* 0x0000003631317212 */ /* 0x000fe400078e9633 */
[C---:B------:R-:W-:Y:S01]  /*1650*/  IADD3 R51, PT, PT, R2.reuse, -0x255992d5, RZ ;  /* 0xdaa66d2b02337810 */ /* 0x040fe20007ffe0ff */
[----:B------:R-:W-:-:S05]  /*1660*/  VIADD R55, R2, 0x3c6ef372 ;  /* 0x3c6ef37202377836 */ /* 0x000fca0000000000 */
[----:B------:R-:W-:Y:S01]  /*1670*/  LOP3.LUT R54, R55, R48, R53, 0x96, !PT ;  /* 0x0000003037367212 */ /* 0x000fe200078e9635 */
[----:B------:R-:W-:-:S04]  /*1680*/  IMAD.WIDE.U32 R48, R49, -0x326172a9, RZ ;  /* 0xcd9e8d5731307825 */ /* 0x000fc800078e00ff */
[----:B------:R-:W-:Y:S01]  /*1690*/  IMAD.WIDE.U32 R54, R54, -0x2daee0ad, RZ ;  /* 0xd2511f5336367825 */ /* 0x000fe200078e00ff */
[----:B------:R-:W-:-:S03]  /*16a0*/  LOP3.LUT R51, R51, R52, R49, 0x96, !PT ;  /* 0x0000003433337212 */ /* 0x000fc600078e9631 */
[C---:B------:R-:W-:Y:S02]  /*16b0*/  VIADD R53, R3.reuse, 0x32370b8f ;  /* 0x32370b8f03357836 */ /* 0x040fe40000000000 */
[----:B------:R-:W-:-:S03]  /*16c0*/  VIADD R49, R3, 0xed9eba14 ;  /* 0xed9eba1403317836 */ /* 0x000fc60000000000 */
[----:B------:R-:W-:Y:S01]  /*16d0*/  LOP3.LUT R52, R53, R50, R55, 0x96, !PT ;  /* 0x0000003235347212 */ /* 0x000fe200078e9637 */
[----:B------:R-:W-:Y:S01]  /*16e0*/  IMAD.WIDE.U32 R50, R51, -0x2daee0ad, RZ ;  /* 0xd2511f5333327825 */ /* 0x000fe200078e00ff */
[----:B------:R-:W-:-:S03]  /*16f0*/  IADD3 R55, PT, PT, R2, 0x78dde6e4, RZ ;  /* 0x78dde6e402377810 */ /* 0x000fc60007ffe0ff */
[----:B------:R-:W-:Y:S01]  /*1700*/  IMAD.WIDE.U32 R52, R52, -0x326172a9, RZ ;  /* 0xcd9e8d5734347825 */ /* 0x000fe200078e00ff */
[----:B------:R-:W-:-:S03]  /*1710*/  LOP3.LUT R49, R49, R54, R51, 0x96, !PT ;  /* 0x0000003631317212 */ /* 0x000fc600078e9633 */
[----:B------:R-:W-:Y:S01]  /*1720*/  VIADD R51, R2, 0x1715609d ;  /* 0x1715609d02337836 */ /* 0x000fe20000000000 */
[----:B------:R-:W-:Y:S01]  /*1730*/  LOP3.LUT R54, R55, R48, R53, 0x96, !PT ;  /* 0x0000003037367212 */ /* 0x000fe200078e9635 */
[----:B------:R-:W-:-:S04]  /*1740*/  IMAD.WIDE.U32 R48, R49, -0x326172a9, RZ ;  /* 0xcd9e8d5731307825 */ /* 0x000fc800078e00ff */
[----:B------:R-:W-:Y:S01]  /*1750*/  IMAD.WIDE.U32 R54, R54, -0x2daee0ad, RZ ;  /* 0xd2511f5336367825 */ /* 0x000fe200078e00ff */
[----:B------:R-:W-:Y:S02]  /*1760*/  LOP3.LUT R51, R51, R52, R49, 0x96, !PT ;  /* 0x0000003433337212 */ /* 0x000fe400078e9631 */
[C---:B------:R-:W-:Y:S01]  /*1770*/  IADD3 R49, PT, PT, R3.reuse, 0x646e171e, RZ ;  /* 0x646e171e03317810 */ /* 0x040fe20007ffe0ff */
        /* <DEDUP_REMOVED lines=15> */
[----:B------:R-:W-:-:S04]  /*1870*/  IMAD.WIDE.U32 R52, R52, -0x326172a9, RZ ;  /* 0xcd9e8d5734347825 */ /* 0x000fc800078e00ff */
[----:B------:R-:W-:Y:S01]  /*1880*/  VIADD R55, R3, 0xdb3d7428 ;  /* 0xdb3d742803377836 */ /* 0x000fe20000000000 */
[----:B------:R-:W-:Y:S01]  /*1890*/  LOP3.LUT R92, R49, R48, R53, 0x96, !PT ;  /* 0x00000030315c7212 */ /* 0x000fe200078e9635 */
[----:B------:R-:W-:Y:S01]  /*18a0*/  IMAD.MOV.U32 R48, RZ, RZ, R120 ;  /* 0x000000ffff307224 */ /* 0x000fe200078e0078 */
[----:B------:R-:W-:Y:S02]  /*18b0*/  IADD3 R49, PT, PT, R2, -0x700cb87f, RZ ;  /* 0x8ff3478102317810 */ /* 0x000fe40007ffe0ff */
[----:B------:R-:W-:Y:S01]  /*18c0*/  LOP3.LUT R112, R55, R54, R51, 0x96, !PT ;  /* 0x0000003637707212 */ /* 0x000fe200078e9633 */
[----:B------:R-:W-:-:S04]  /*18d0*/  IMAD.WIDE.U32 R92, R92, -0x2daee0ad, RZ ;  /* 0xd2511f535c5c7825 */ /* 0x000fc800078e00ff */
[----:B------:R-:W-:Y:S02]  /*18e0*/  VIADD R51, R3, 0x96a522ad ;  /* 0x96a522ad03337836 */ /* 0x000fe40000000000 */
[----:B------:R-:W-:-:S03]  /*18f0*/  IMAD.WIDE.U32 R112, R112, -0x326172a9, RZ ;  /* 0xcd9e8d5770707825 */ /* 0x000fc600078e00ff */
[----:B------:R-:W-:Y:S01]  /*1900*/  LOP3.LUT R130, R51, R50, R93, 0x96, !PT ;  /* 0x0000003233827212 */ /* 0x000fe200078e965d */
[----:B------:R-:W-:Y:S01]  /*1910*/  HFMA2 R50, -RZ, RZ, 0, 0 ;  /* 0x00000000ff327431 */ /* 0x000fe200000001ff */
[----:B------:R-:W-:-:S07]  /*1920*/  LOP3.LUT R102, R49, R52, R113, 0x96, !PT ;  /* 0x0000003431667212 */ /* 0x000fce00078e9671 */
.L_x_10030:
[----:B------:R-:W-:Y:S05]  /*1930*/  BSYNC.RECONVERGENT B1 ;  /* 0x0000000000017941 */ /* 0x000fea0003800200 */
.L_x_10029:
        /* <DEDUP_REMOVED lines=11> */
.L_x_10028:
[----:B------:R-:W-:Y:S02]  /*19f0*/  IMAD.MOV.U32 R48, RZ, RZ, R50 ;  /* 0x000000ffff307224 */ /* 0x000fe400078e0032 */
        /* <DEDUP_REMOVED lines=15> */
.L_x_10037:
        /* <DEDUP_REMOVED lines=13> */
.L_x_10039:
[----:B------:R-:W-:Y:S05]  /*1bc0*/  BSYNC.RECONVERGENT B2 ;  /* 0x0000000000027941 */ /* 0x000fea0003800200 */
.L_x_10038:
[----:B------:R-:W-:Y:S01]  /*1bd0*/  IMAD.WIDE.U32 R94, R133, -0x326172a9, RZ ;  /* 0xcd9e8d57855e7825 */ /* 0x000fe200078e00ff */
[----:B------:R-:W-:-:S03]  /*1be0*/  LOP3.LUT R48, R111, R55, R3, 0x96, !PT ;  /* 0x000000376f307212 */ /* 0x000fc600078e9603 */
[----:B------:R-:W-:Y:S01]  /*1bf0*/  VIADD R53, R2, 0x9e3779b9 ;  /* 0x9e3779b902357836 */ /* 0x000fe20000000000 */
[----:B------:R-:W-:Y:S01]  /*1c00*/  LOP3.LUT R50, R103, R95, R2, 0x96, !PT ;  /* 0x0000005f67327212 */ /* 0x000fe200078e9602 */
[----:B------:R-:W-:-:S04]  /*1c10*/  IMAD.WIDE.U32 R48, R48, -0x326172a9, RZ ;  /* 0xcd9e8d5730307825 */ /* 0x000fc800078e00ff */
[----:B------:R-:W-:Y:S01]  /*1c20*/  IMAD.WIDE.U32 R50, R50, -0x2daee0ad, RZ ;  /* 0xd2511f5332327825 */ /* 0x000fe200078e00ff */
[----:B------:R-:W-:-:S03]  /*1c30*/  LOP3.LUT R53, R53, R94, R49, 0x96, !PT ;  /* 0x0000005e35357212 */ /* 0x000fc600078e9631 */
[----:B------:R-:W-:Y:S02]  /*1c40*/  VIADD R55, R3, 0xbb67ae85 ;  /* 0xbb67ae8503377836 */ /* 0x000fe40000000000 */
[----:B------:R-:W-:-:S03]  /*1c50*/  VIADD R49, R2, 0x3c6ef372 ;  /* 0x3c6ef37202317836 */ /* 0x000fc60000000000 */
[----:B------:R-:W-:Y:S01]  /*1c60*/  LOP3.LUT R94, R55, R54, R51, 0x96, !PT ;  /* 0x00000036375e7212 */ /* 0x000fe200078e9633 */
[----:B------:R-:W-:Y:S01]  /*1c70*/  IMAD.WIDE.U32 R54, R53, -0x2daee0ad, RZ ;  /* 0xd2511f5335367825 */ /* 0x000fe200078e00ff */
[----:B------:R-:W-:-:S03]  /*1c80*/  IADD3 R51, PT, PT, R3, 0x76cf5d0a, RZ ;  /* 0x76cf5d0a03337810 */ /* 0x000fc60007ffe0ff */
[----:B------:R-:W-:Y:S01]  /*1c90*/  IMAD.WIDE.U32 R94, R94, -0x326172a9, RZ ;  /* 0xcd9e8d575e5e7825 */ /* 0x000fe200078e00ff */
[----:B------:R-:W-:Y:S02]  /*1ca0*/  LOP3.LUT R51, R51, R50, R55, 0x96, !PT ;  /* 0x0000003233337212 */ /* 0x000fe400078e9637 */
[----:B------:R-:W-:Y:S01]  /*1cb0*/  IADD3 R55, PT, PT, R3, 0x32370b8f, RZ ;  /* 0x32370b8f03377810 */ /* 0x000fe20007ffe0ff */
[----:B------:R-:W-:Y:S01]  /*1cc0*/  VIADD R53, R2, 0xdaa66d2b ;  /* 0xdaa66d2b02357836 */ /* 0x000fe20000000000 */
[----:B------:R-:W-:Y:S01]  /*1cd0*/  LOP3.LUT R50, R49, R48, R95, 0x96, !PT ;  /* 0x0000003031327212 */ /* 0x000fe200078e965f */
[----:B------:R-:W-:-:S04]  /*1ce0*/  IMAD.WIDE.U32 R48, R51, -0x326172a9, RZ ;  /* 0xcd9e8d5733307825 */ /* 0x000fc800078e00ff */
[----:B------:R-:W-:Y:S01]  /*1cf0*/  IMAD.WIDE.U32 R50, R50, -0x2daee0ad, RZ ;  /* 0xd2511f5332327825 */ /* 0x000fe200078e00ff */
[----:B------:R-:W-:-:S03]  /*1d00*/  LOP3.LUT R53, R53, R94, R49, 0x96, !PT ;  /* 0x0000005e35357212 */ /* 0x000fc600078e9631 */
[C---:B------:R-:W-:Y:S01]  /*1d10*/  VIADD R49, R2.reuse, 0x78dde6e4 ;  /* 0x78dde6e402317836 */ /* 0x040fe20000000000 */
[----:B------:R-:W-:Y:S01]  /*1d20*/  LOP3.LUT R94, R55, R54, R51, 0x96, !PT ;  /* 0x00000036375e7212 */ /* 0x000fe200078e9633 */
[----:B------:R-:W-:Y:S01]  /*1d30*/  IMAD.WIDE.U32 R54, R53, -0x2daee0ad, RZ ;  /* 0xd2511f5335367825 */ /* 0x000fe200078e00ff */
[----:B------:R-:W-:-:S03]  /*1d40*/  IADD3 R53, PT, PT, R2, 0x1715609d, RZ ;  /* 0x1715609d02357810 */ /* 0x000fc60007ffe0ff */
[----:B------:R-:W-:Y:S02]  /*1d50*/  VIADD R51, R3, 0xed9eba14 ;  /* 0xed9eba1403337836 */ /* 0x000fe40000000000 */
[----:B------:R-:W-:-:S03]  /*1d60*/  IMAD.WIDE.U32 R94, R94, -0x326172a9, RZ ;  /* 0xcd9e8d575e5e7825 */ /* 0x000fc600078e00ff */
[----:B------:R-:W-:Y:S01]  /*1d70*/  LOP3.LUT R51, R51, R50, R55, 0x96, !PT ;  /* 0x0000003233337212 */ /* 0x000fe200078e9637 */
[----:B------:R-:W-:Y:S01]  /*1d80*/  VIADD R55, R3, 0xa9066899 ;  /* 0xa906689903377836 */ /* 0x000fe20000000000 */
[----:B------:R-:W-:-:S03]  /*1d90*/  LOP3.LUT R50, R49, R48, R95, 0x96, !PT ;  /* 0x0000003031327212 */ /* 0x000fc600078e965f */
[----:B------:R-:W-:-:S04]  /*1da0*/  IMAD.WIDE.U32 R48, R51, -0x326172a9, RZ ;  /* 0xcd9e8d5733307825 */ /* 0x000fc800078e00ff */
[----:B------:R-:W-:Y:S01]  /*1db0*/  IMAD.WIDE.U32 R50, R50, -0x2daee0ad, RZ ;  /* 0xd2511f5332327825 */ /* 0x000fe200078e00ff */
[----:B------:R-:W-:Y:S02]  /*1dc0*/  LOP3.LUT R53, R53, R94, R49, 0x96, !PT ;  /* 0x0000005e35357212 */ /* 0x000fe400078e9631 */
[----:B------:R-:W-:Y:S02]  /*1dd0*/  IADD3 R49, PT, PT, R2, -0x4ab325aa, RZ ;  /* 0xb54cda5602317810 */ /* 0x000fe40007ffe0ff */
[----:B------:R-:W-:Y:S01]  /*1de0*/  LOP3.LUT R94, R55, R54, R51, 0x96, !PT ;  /* 0x00000036375e7212 */ /* 0x000fe200078e9633 */
[----:B------:R-:W-:-:S04]  /*1df0*/  IMAD.WIDE.U32 R54, R53, -0x2daee0ad, RZ ;  /* 0xd2511f5335367825 */ /* 0x000fc800078e00ff */
[----:B------:R-:W-:Y:S02]  /*1e00*/  VIADD R51, R3, 0x646e171e ;  /* 0x646e171e03337836 */ /* 0x000fe40000000000 */
[----:B------:R-:W-:-:S03]  /*1e10*/  IMAD.WIDE.U32 R94, R94, -0x326172a9, RZ ;  /* 0xcd9e8d575e5e7825 */ /* 0x000fc600078e00ff */
[----:B------:R-:W-:Y:S01]  /*1e20*/  LOP3.LUT R51, R51, R50, R55, 0x96, !PT ;  /* 0x0000003233337212 */ /* 0x000fe200078e9637 */
[----:B------:R-:W-:Y:S01]  /*1e30*/  VIADD R53, R3, 0x1fd5c5a3 ;  /* 0x1fd5c5a303357836 */ /* 0x000fe20000000000 */
[----:B------:R-:W-:-:S03]  /*1e40*/  LOP3.LUT R96, R49, R48, R95, 0x96, !PT ;  /* 0x0000003031607212 */ /* 0x000fc600078e965f */
[----:B------:R-:W-:-:S04]  /*1e50*/  IMAD.WIDE.U32 R48, R51, -0x326172a9, RZ ;  /* 0xcd9e8d5733307825 */ /* 0x000fc800078e00ff */
[----:B------:R-:W-:Y:S02]  /*1e60*/  VIADD R51, R2, 0x5384540f ;  /* 0x5384540f02337836 */ /* 0x000fe40000000000 */
[----:B------:R-:W-:-:S03]  /*1e70*/  IMAD.WIDE.U32 R96, R96, -0x2daee0ad, RZ ;  /* 0xd2511f5360607825 */ /* 0x000fc600078e00ff */
[----:B------:R-:W-:Y:S01]  /*1e80*/  LOP3.LUT R51, R51, R94, R49, 0x96, !PT ;  /* 0x0000005e33337212 */ /* 0x000fe200078e9631 */
[----:B------:R-:W-:Y:S01]  /*1e90*/  VIADD R49, R2, 0xf1bbcdc8 ;  /* 0xf1bbcdc802317836 */ /* 0x000fe20000000000 */
[----:B------:R-:W-:Y:S02]  /*1ea0*/  LOP3.LUT R54, R53, R54, R97, 0x96, !PT ;  /* 0x0000003635367212 */ /* 0x000fe400078e9661 */
[----:B------:R-:W-:Y:S01]  /*1eb0*/  IADD3 R53, PT, PT, R3, -0x24c28bd8, RZ ;  /* 0xdb3d742803357810 */ /* 0x000fe20007ffe0ff */
[----:B------:R-:W-:-:S04]  /*1ec0*/  IMAD.WIDE.U32 R50, R51, -0x2daee0ad, RZ ;  /* 0xd2511f5333327825 */ /* 0x000fc800078e00ff */
        /* <DEDUP_REMOVED lines=8> */
[----:B------:R-:W-:Y:S01]  /*1f50*/  IMAD.MOV.U32 R112, RZ, RZ, R94 ;  /* 0x000000ffff707224 */ /* 0x000fe200078e005e */
[----:B------:R-:W-:Y:S01]  /*1f60*/  LOP3.LUT R130, R53, R50, R49, 0x96, !PT ;  /* 0x0000003235827212 */ /* 0x000fe200078e9631 */
[----:B------:R-:W-:Y:S01]  /*1f70*/  IMAD.MOV.U32 R49, RZ, RZ, R92 ;  /* 0x000000ffff317224 */ /* 0x000fe200078e005c */
[----:B------:R-:W-:Y:S01]  /*1f80*/  MOV R92, R48 ;  /* 0x00000030005c7202 */ /* 0x000fe20000000f00 */
[----:B------:R-:W-:-:S07]  /*1f90*/  IMAD.MOV.U32 R48, RZ, RZ, RZ ;  /* 0x000000ffff307224 */ /* 0x000fce00078e00ff */
.L_x_10036:
[----:B------:R-:W-:Y:S05]  /*1fa0*/  BSYNC.RECONVERGENT B1 ;  /* 0x0000000000017941 */ /* 0x000fea0003800200 */
.L_x_10035:
[----:B-----5:R-:W-:Y:S01]  /*1fb0*/  PRMT R50, R64, 0x7632, R50 ;  /* 0x0000763240327816 */ /* 0x020fe20000000032 */
[----:B------:R-:W-:Y:S01]  /*1fc0*/  IMAD.MOV.U32 R54, RZ, RZ, 0x2f800000 ;  /* 0x2f800000ff367424 */ /* 0x000fe200078e00ff */
[----:B------:R-:W-:Y:S01]  /*1fd0*/  I2FP.F32.U32 R49, R49 ;  /* 0x0000003100317245 */ /* 0x000fe20000201000 */
[----:B------:R-:W-:Y:S01]  /*1fe0*/  IMAD.U32 R53, R109, 0x10000, RZ ;  /* 0x000100006d357824 */ /* 0x000fe200078e00ff */
[----:B------:R-:W-:-:S03]  /*1ff0*/  SHF.L.U32 R50, R50, 0x10, RZ ;  /* 0x0000001032327819 */ /* 0x000fc600000006ff */
[----:B------:R-:W-:Y:S02]  /*2000*/  FFMA.FTZ R49, R49, R54, 1.1641532182693481445e-10 ;  /* 0x2f00000031317423 */ /* 0x000fe40000010036 */
[----:B------:R-:W-:-:S03]  /*2010*/  FMUL.FTZ R50, R50, UR13 ;  /* 0x0000000d32327c20 */ /* 0x000fc60008410000 */
[----:B------:R-:W-:Y:S01]  /*2020*/  FSETP.GTU.FTZ.AND P3, PT, R49, UR7, PT ;  /* 0x0000000731007c0b */ /* 0x000fe2000bf7c000 */
[----:B------:R-:W-:-:S03]  /*2030*/  FMUL.FTZ R50, R50, UR12 ;  /* 0x0000000c32327c20 */ /* 0x000fc60008410000 */
[----:B------:R-:W-:Y:S02]  /*2040*/  SEL R114, RZ, 0x1, P3 ;  /* 0x00000001ff727807 */ /* 0x000fe40001800000 */
[----:B------:R-:W-:-:S05]  /*2050*/  FSEL R50, R50, RZ, !P3 ;  /* 0x000000ff32327208 */ /* 0x000fca0005800000 */
[----:B------:R-:W-:-:S07]  /*2060*/  FFMA.FTZ R53, R50, R53, R61 ;  /* 0x0000003532357223 */ /* 0x000fce000001003d */
.L_x_10034:
[----:B------:R-:W-:Y:S01]  /*2070*/  IMAD.MOV.U32 R49, RZ, RZ, R48 ;  /* 0x000000ffff317224 */ /* 0x000fe200078e0030 */
        /* <DEDUP_REMOVED lines=15> */
.L_x_10043:
        /* <DEDUP_REMOVED lines=13> */
.L_x_10045:
[----:B------:R-:W-:Y:S05]  /*2240*/  BSYNC.RECONVERGENT B2 ;  /* 0x0000000000027941 */ /* 0x000fea0003800200 */
.L_x_10044:
[----:B------:R-:W-:Y:S01]  /*2250*/  IMAD.WIDE.U32 R94, R133, -0x326172a9, RZ ;  /* 0xcd9e8d57855e7825 */ /* 0x000fe200078e00ff */
[----:B------:R-:W-:Y:S02]  /*2260*/  LOP3.LUT R48, R111, R55, R3, 0x96, !PT ;  /* 0x000000376f307212 */ /* 0x000fe400078e9603 */
[----:B------:R-:W-:Y:S01]  /*2270*/  IADD3 R93, PT, PT, R3, -0x4498517b, RZ ;  /* 0xbb67ae85035d7810 */ /* 0x000fe20007ffe0ff */
[----:B------:R-:W-:Y:S01]  /*2280*/  VIADD R55, R2, 0x9e3779b9 ;  /* 0x9e3779b902377836 */ /* 0x000fe20000000000 */
[----:B------:R-:W-:Y:S01]  /*2290*/  LOP3.LUT R50, R103, R95, R2, 0x96, !PT ;  /* 0x0000005f67327212 */ /* 0x000fe200078e9602 */
[----:B------:R-:W-:-:S04]  /*22a0*/  IMAD.WIDE.U32 R48, R48, -0x326172a9, RZ ;  /* 0xcd9e8d5730307825 */ /* 0x000fc800078e00ff */
[----:B------:R-:W-:Y:S01]  /*22b0*/  IMAD.WIDE.U32 R50, R50, -0x2daee0ad, RZ ;  /* 0xd2511f5332327825 */ /* 0x000fe200078e00ff */
[----:B------:R-:W-:-:S03]  /*22c0*/  LOP3.LUT R55, R55, R94, R49, 0x96, !PT ;  /* 0x0000005e37377212 */ /* 0x000fc600078e9631 */
[----:B------:R-:W-:Y:S01]  /*22d0*/  VIADD R49, R2, 0x3c6ef372 ;  /* 0x3c6ef37202317836 */ /* 0x000fe20000000000 */
[----:B------:R-:W-:Y:S01]  /*22e0*/  LOP3.LUT R93, R93, R54, R51, 0x96, !PT ;  /* 0x000000365d5d7212 */ /* 0x000fe200078e9633 */
        /* <DEDUP_REMOVED lines=9> */
[----:B------:R-:W-:Y:S02]  /*2380*/  LOP3.LUT R55, R55, R94, R49, 0x96, !PT ;  /* 0x0000005e37377212 */ /* 0x000fe400078e9631 */
[----:B------:R-:W-:Y:S02]  /*2390*/  IADD3 R49, PT, PT, R2, 0x78dde6e4, RZ ;  /* 0x78dde6e402317810 */ /* 0x000fe40007ffe0ff */
[----:B------:R-:W-:Y:S01]  /*23a0*/  LOP3.LUT R93, R93, R54, R51, 0x96, !PT ;  /* 0x000000365d5d7212 */ /* 0x000fe200078e9633 */
[----:B------:R-:W-:-:S04]  /*23b0*/  IMAD.WIDE.U32 R54, R55, -0x2daee0ad, RZ ;  /* 0xd2511f5337367825 */ /* 0x000fc800078e00ff */
[----:B------:R-:W-:Y:S02]  /*23c0*/  VIADD R51, R3, 0xed9eba14 ;  /* 0xed9eba1403337836 */ /* 0x000fe40000000000 */
[----:B------:R-:W-:-:S03]  /*23d0*/  IMAD.WIDE.U32 R94, R93, -0x326172a9, RZ ;  /* 0xcd9e8d575d5e7825 */ /* 0x000fc600078e00ff */
[----:B------:R-:W-:Y:S01]  /*23e0*/  LOP3.LUT R51, R51, R50, R55, 0x96, !PT ;  /* 0x0000003233337212 */ /* 0x000fe200078e9637 */
[----:B------:R-:W-:Y:S01]  /*23f0*/  VIADD R93, R3, 0xa9066899 ;  /* 0xa9066899035d7836 */ /* 0x000fe20000000000 */
[----:B------:R-:W-:Y:S01]  /*2400*/  LOP3.LUT R50, R49, R48, R95, 0x96, !PT ;  /* 0x0000003031327212 */ /* 0x000fe200078e965f */
[----:B------:R-:W-:Y:S02]  /*2410*/  VIADD R55, R2, 0x1715609d ;  /* 0x1715609d02377836 */ /* 0x000fe40000000000 */
[----:B------:R-:W-:-:S04]  /*2420*/  IMAD.WIDE.U32 R48, R51, -0x326172a9, RZ ;  /* 0xcd9e8d5733307825 */ /* 0x000fc800078e00ff */
[----:B------:R-:W-:Y:S01]  /*2430*/  IMAD.WIDE.U32 R50, R50, -0x2daee0ad, RZ ;  /* 0xd2511f5332327825 */ /* 0x000fe200078e00ff */
[----:B------:R-:W-:-:S03]  /*2440*/  LOP3.LUT R55, R55, R94, R49, 0x96, !PT ;  /* 0x0000005e37377212 */ /* 0x000fc600078e9631 */
[----:B------:R-:W-:Y:S01]  /*2450*/  VIADD R49, R2, 0xb54cda56 ;  /* 0xb54cda5602317836 */ /* 0x000fe20000000000 */
[----:B------:R-:W-:Y:S01]  /*2460*/  LOP3.LUT R93, R93, R54, R51, 0x96, !PT ;  /* 0x000000365d5d7212 */ /* 0x000fe200078e9633 */
[----:B------:R-:W-:Y:S01]  /*2470*/  IMAD.WIDE.U32 R54, R55, -0x2daee0ad, RZ ;  /* 0xd2511f5337367825 */ /* 0x000fe200078e00ff */
[----:B------:R-:W-:-:S03]  /*2480*/  IADD3 R51, PT, PT, R3, 0x646e171e, RZ ;  /* 0x646e171e03337810 */ /* 0x000fc60007ffe0ff */
[----:B------:R-:W-:Y:S01]  /*2490*/  IMAD.WIDE.U32 R94, R93, -0x326172a9, RZ ;  /* 0xcd9e8d575d5e7825 */ /* 0x000fe200078e00ff */
[----:B------:R-:W-:Y:S02]  /*24a0*/  LOP3.LUT R51, R51, R50, R55, 0x96, !PT ;  /* 0x0000003233337212 */ /* 0x000fe400078e9637 */
[C---:B------:R-:W-:Y:S01]  /*24b0*/  IADD3 R55, PT, PT, R3.reuse, 0x1fd5c5a3, RZ ;  /* 0x1fd5c5a303377810 */ /* 0x040fe20007ffe0ff */
[----:B------:R-:W-:Y:S01]  /*24c0*/  VIADD R93, R3, 0xdb3d7428 ;  /* 0xdb3d7428035d7836 */ /* 0x000fe20000000000 */
[----:B------:R-:W-:Y:S01]  /*24d0*/  LOP3.LUT R96, R49, R48, R95, 0x96, !PT ;  /* 0x0000003031607212 */ /* 0x000fe200078e965f */
[----:B------:R-:W-:-:S04]  /*24e0*/  IMAD.WIDE.U32 R48, R51, -0x326172a9, RZ ;  /* 0xcd9e8d5733307825 */ /* 0x000fc800078e00ff */
[----:B------:R-:W-:-:S04]  /*24f0*/  IMAD.WIDE.U32 R96, R96, -0x2daee0ad, RZ ;  /* 0xd2511f5360607825 */ /* 0x000fc800078e00ff */
[----:B------:R-:W-:Y:S01]  /*2500*/  VIADD R51, R2, 0x5384540f ;  /* 0x5384540f02337836 */ /* 0x000fe20000000000 */
[----:B------:R-:W-:-:S04]  /*2510*/  LOP3.LUT R55, R55, R54, R97, 0x96, !PT ;  /* 0x0000003637377212 */ /* 0x000fc800078e9661 */
        /* <DEDUP_REMOVED lines=11> */
[----:B------:R-:W-:Y:S01]  /*25d0*/  MOV R50, R92 ;  /* 0x0000005c00327202 */ /* 0x000fe20000000f00 */
[----:B------:R-:W-:Y:S01]  /*25e0*/  IMAD.MOV.U32 R112, RZ, RZ, R94 ;  /* 0x000000ffff707224 */ /* 0x000fe200078e005e */
[----:B------:R-:W-:Y:S01]  /*25f0*/  LOP3.LUT R102, R51, R54, R95, 0x96, !PT ;  /* 0x0000003633667212 */ /* 0x000fe200078e965f */
[----:B------:R-:W-:Y:S02]  /*2600*/  IMAD.MOV.U32 R92, RZ, RZ, R48 ;  /* 0x000000ffff5c7224 */ /* 0x000fe400078e0030 */
[----:B------:R-:W-:-:S07]  /*2610*/  IMAD.MOV.U32 R49, RZ, RZ, RZ ;  /* 0x000000ffff317224 */ /* 0x000fce00078e00ff */
.L_x_10042:
[----:B------:R-:W-:Y:S05]  /*2620*/  BSYNC.RECONVERGENT B1 ;  /* 0x0000000000017941 */ /* 0x000fea0003800200 */
.L_x_10041:
        /* <DEDUP_REMOVED lines=11> */
.L_x_10040:
[----:B------:R-:W-:Y:S01]  /*26e0*/  MOV R50, R49 ;  /* 0x0000003100327202 */ /* 0x000fe20000000f00 */
[----:B------:R-:W-:Y:S01]  /*26f0*/  IMAD.MOV.U32 R55, RZ, RZ, R63 ;  /* 0x000000ffff377224 */ /* 0x000fe200078e003f */
        /* <DEDUP_REMOVED lines=14> */
.L_x_10049:
        /* <DEDUP_REMOVED lines=13> */
.L_x_10051:
[----:B------:R-:W-:Y:S05]  /*28b0*/  BSYNC.RECONVERGENT B2 ;  /* 0x0000000000027941 */ /* 0x000fea0003800200 */
.L_x_10050:
[----:B------:R-:W-:Y:S01]  /*28c0*/  IMAD.WIDE.U32 R96, R133, -0x326172a9, RZ ;  /* 0xcd9e8d5785607825 */ /* 0x000fe200078e00ff */
[----:B------:R-:W-:Y:S02]  /*28d0*/  LOP3.LUT R48, R111, R95, R3, 0x96, !PT ;  /* 0x0000005f6f307212 */ /* 0x000fe400078e9603 */
[----:B------:R-:W-:Y:S01]  /*28e0*/  IADD3 R55, PT, PT, R2, -0x61c88647, RZ ;  /* 0x9e3779b902377810 */ /* 0x000fe20007ffe0ff */
[----:B------:R-:W-:Y:S01]  /*28f0*/  VIADD R93, R3, 0xbb67ae85 ;  /* 0xbb67ae85035d7836 */ /* 0x000fe20000000000 */
[----:B------:R-:W-:Y:S01]  /*2900*/  LOP3.LUT R50, R103, R97, R2, 0x96, !PT ;  /* 0x0000006167327212 */ /* 0x000fe200078e9602 */
        /* <DEDUP_REMOVED lines=50> */
[----:B------:R-:W-:-:S03]  /*2c30*/  MOV R112, R50 ;  /* 0x0000003200707202 */ /* 0x000fc60000000f00 */
[----:B------:R-:W-:Y:S01]  /*2c40*/  HFMA2 R50, -RZ, RZ, 0, 0 ;  /* 0x00000000ff327431 */ /* 0x000fe200000001ff */
[----:B------:R-:W-:Y:S01]  /*2c50*/  LOP3.LUT R102, R55, R96, R51, 0x96, !PT ;  /* 0x0000006037667212 */ /* 0x000fe200078e9633 */
[----:B------:R-:W-:Y:S01]  /*2c60*/  IMAD.MOV.U32 R51, RZ, RZ, R92 ;  /* 0x000000ffff337224 */ /* 0x000fe200078e005c */
[----:B------:R-:W-:Y:S01]  /*2c70*/  LOP3.LUT R130, R93, R94, R49, 0x96, !PT ;  /* 0x0000005e5d827212 */ /* 0x000fe200078e9631 */
[----:B------:R-:W-:-:S07]  /*2c80*/  IMAD.MOV.U32 R92, RZ, RZ, R48 ;  /* 0x000000ffff5c7224 */ /* 0x000fce00078e0030 */
.L_x_10048:
[----:B------:R-:W-:Y:S05]  /*2c90*/  BSYNC.RECONVERGENT B1 ;  /* 0x0000000000017941 */ /* 0x000fea0003800200 */
.L_x_10047:
        /* <DEDUP_REMOVED lines=12> */
.L_x_10046:
[----:B------:R-:W-:Y:S02]  /*2d60*/  IMAD.MOV.U32 R51, RZ, RZ, R50 ;  /* 0x000000ffff337224 */ /* 0x000fe400078e0032 */
[----:B-----5:R-:W-:Y:S01]  /*2d70*/  IMAD.MOV.U32 R48, RZ, RZ, R56 ;  /* 0x000000ffff307224 */ /* 0x020fe200078e0038 */
        /* <DEDUP_REMOVED lines=14> */
.L_x_10055:
        /* <DEDUP_REMOVED lines=13> */
.L_x_10057:
[----:B------:R-:W-:Y:S05]  /*2f30*/  BSYNC.RECONVERGENT B2 ;  /* 0x0000000000027941 */ /* 0x000fea0003800200 */
.L_x_10056:
        /* <DEDUP_REMOVED lines=56> */
[----:B------:R-:W-:Y:S01]  /*32c0*/  IMAD.MOV.U32 R112, RZ, RZ, R50 ;  /* 0x000000ffff707224 */ /* 0x000fe200078e0032 */
[----:B------:R-:W-:Y:S01]  /*32d0*/  LOP3.LUT R130, R95, R94, R49, 0x96, !PT ;  /* 0x0000005e5f827212 */ /* 0x000fe200078e9631 */
[----:B------:R-:W-:Y:S01]  /*32e0*/  IMAD.MOV.U32 R49, RZ, RZ, R92 ;  /* 0x000000ffff317224 */ /* 0x000fe200078e005c */
[----:B------:R-:W-:Y:S01]  /*32f0*/  MOV R92, R48 ;  /* 0x00000030005c7202 */ /* 0x000fe20000000f00 */
[----:B------:R-:W-:-:S07]  /*3300*/  IMAD.MOV.U32 R51, RZ, RZ, RZ ;  /* 0x000000ffff337224 */ /* 0x000fce00078e00ff */
.L_x_10054:
[----:B------:R-:W-:Y:S05]  /*3310*/  BSYNC.RECONVERGENT B1 ;  /* 0x0000000000017941 */ /* 0x000fea0003800200 */
.L_x_10053:
        /* <DEDUP_REMOVED lines=11> */
.L_x_10052:
        /* <DEDUP_REMOVED lines=16> */
.L_x_10061:
        /* <DEDUP_REMOVED lines=13> */
.L_x_10063:
[----:B------:R-:W-:Y:S05]  /*35a0*/  BSYNC.RECONVERGENT B2 ;  /* 0x0000000000027941 */ /* 0x000fea0003800200 */
.L_x_10062:
        /* <DEDUP_REMOVED lines=22> */
[----:B------:R-:W-:-:S04]  /*3710*/  IMAD.WIDE.U32 R96, R93, -0x2daee0ad, RZ ;  /* 0xd2511f535d607825 */ /* 0x000fc800078e00ff */
[----:B------:R-:W-:Y:S01]  /*3720*/  IMAD.WIDE.U32 R98, R49, -0x326172a9, RZ ;  /* 0xcd9e8d5731627825 */ /* 0x000fe200078e00ff */
[C---:B------:R-:W-:Y:S02]  /*3730*/  IADD3 R49, PT, PT, R2.reuse, 0x78dde6e4, RZ ;  /* 0x78dde6e402317810 */ /* 0x040fe40007ffe0ff */
[----:B------:R-:W-:Y:S01]  /*3740*/  LOP3.LUT R51, R51, R94, R97, 0x96, !PT ;  /* 0x0000005e33337212 */ /* 0x000fe200078e9661 */
[----:B------:R-:W-:Y:S01]  /*3750*/  VIADD R93, R2, 0x1715609d ;  /* 0x1715609d025d7836 */ /* 0x000fe20000000000 */
[----:B------:R-:W-:-:S03]  /*3760*/  LOP3.LUT R49, R49, R50, R99, 0x96, !PT ;  /* 0x0000003231317212 */ /* 0x000fc600078e9663 */
        /* <DEDUP_REMOVED lines=14> */
[----:B------:R-:W-:Y:S02]  /*3850*/  IADD3 R49, PT, PT, R3, 0x1fd5c5a3, RZ ;  /* 0x1fd5c5a303317810 */ /* 0x000fe40007ffe0ff */
[----:B------:R-:W-:Y:S01]  /*3860*/  LOP3.LUT R93, R93, R98, R51, 0x96, !PT ;  /* 0x000000625d5d7212 */ /* 0x000fe200078e9633 */
[----:B------:R-:W-:Y:S01]  /*3870*/  VIADD R51, R3, 0xdb3d7428 ;  /* 0xdb3d742803337836 */ /* 0x000fe20000000000 */
[----:B------:R-:W-:-:S03]  /*3880*/  LOP3.LUT R49, R49, R96, R95, 0x96, !PT ;  /* 0x0000006031317212 */ /* 0x000fc600078e965f */
[----:B------:R-:W-:-:S04]  /*3890*/  IMAD.WIDE.U32 R96, R93, -0x2daee0ad, RZ ;  /* 0xd2511f535d607825 */ /* 0x000fc800078e00ff */
[----:B------:R-:W-:Y:S01]  /*38a0*/  IMAD.WIDE.U32 R98, R49, -0x326172a9, RZ ;  /* 0xcd9e8d5731627825 */ /* 0x000fe200078e00ff */
[----:B------:R-:W-:-:S03]  /*38b0*/  LOP3.LUT R94, R51, R94, R97, 0x96, !PT ;  /* 0x0000005e335e7212 */ /* 0x000fc600078e9661 */
[----:B------:R-:W-:Y:S02]  /*38c0*/  VIADD R49, R2, 0xf1bbcdc8 ;  /* 0xf1bbcdc802317836 */ /* 0x000fe40000000000 */
[----:B------:R-:W-:-:S03]  /*38d0*/  IMAD.WIDE.U32 R94, R94, -0x326172a9, RZ ;  /* 0xcd9e8d575e5e7825 */ /* 0x000fc600078e00ff */
[----:B------:R-:W-:Y:S01]  /*38e0*/  LOP3.LUT R50, R49, R50, R99, 0x96, !PT ;  /* 0x0000003231327212 */ /* 0x000fe200078e9663 */
[----:B------:R-:W-:Y:S01]  /*38f0*/  VIADD R93, R3, 0x96a522ad ;  /* 0x96a522ad035d7836 */ /* 0x000fe20000000000 */
[----:B------:R-:W-:Y:S01]  /*3900*/  IADD3 R49, PT, PT, R2, -0x700cb87f, RZ ;  /* 0x8ff3478102317810 */ /* 0x000fe20007ffe0ff */
[----:B------:R-:W-:Y:S02]  /*3910*/  IMAD.MOV.U32 R112, RZ, RZ, R94 ;  /* 0x000000ffff707224 */ /* 0x000fe400078e005e */
[----:B------:R-:W-:Y:S01]  /*3920*/  IMAD.WIDE.U32 R50, R50, -0x2daee0ad, RZ ;  /* 0xd2511f5332327825 */ /* 0x000fe200078e00ff */
[----:B------:R-:W-:Y:S02]  /*3930*/  LOP3.LUT R102, R49, R98, R95, 0x96, !PT ;  /* 0x0000006231667212 */ /* 0x000fe400078e965f */
[----:B------:R-:W-:Y:S01]  /*3940*/  MOV R49, R92 ;  /* 0x0000005c00317202 */ /* 0x000fe20000000f00 */
[----:B------:R-:W-:Y:S01]  /*3950*/  IMAD.MOV.U32 R92, RZ, RZ, R50 ;  /* 0x000000ffff5c7224 */ /* 0x000fe200078e0032 */
[----:B------:R-:W-:Y:S01]  /*3960*/  LOP3.LUT R130, R93, R96, R51, 0x96, !PT ;  /* 0x000000605d827212 */ /* 0x000fe200078e9633 */
[----:B------:R-:W-:-:S07]  /*3970*/  IMAD.MOV.U32 R93, RZ, RZ, RZ ;  /* 0x000000ffff5d7224 */ /* 0x000fce00078e00ff */
.L_x_10060:
[----:B------:R-:W-:Y:S05]  /*3980*/  BSYNC.RECONVERGENT B1 ;  /* 0x0000000000017941 */ /* 0x000fea0003800200 */
.L_x_10059:
        /* <DEDUP_REMOVED lines=12> */
.L_x_10058:
        /* <DEDUP_REMOVED lines=16> */
.L_x_10067:
        /* <DEDUP_REMOVED lines=13> */
.L_x_10069:
[----:B------:R-:W-:Y:S05]  /*3c20*/  BSYNC.RECONVERGENT B2 ;  /* 0x0000000000027941 */ /* 0x000fea0003800200 */
.L_x_10068:
        /* <DEDUP_REMOVED lines=21> */
[----:B------:R-:W-:-:S03]  /*3d80*/  LOP3.LUT R98, R97, R96, R95, 0x96, !PT ;  /* 0x0000006061627212 */ /* 0x000fc600078e965f */
[----:B------:R-:W-:Y:S01]  /*3d90*/  IMAD.WIDE.U32 R96, R93, -0x2daee0ad, RZ ;  /* 0xd2511f535d607825 */ /* 0x000fe200078e00ff */
[----:B------:R-:W-:-:S03]  /*3da0*/  IADD3 R93, PT, PT, R3, -0x126145ec, RZ ;  /* 0xed9eba14035d7810 */ /* 0x000fc60007ffe0ff */
        /* <DEDUP_REMOVED lines=17> */
[----:B------:R-:W-:-:S03]  /*3ec0*/  IADD3 R93, PT, PT, R2, 0x5384540f, RZ ;  /* 0x5384540f025d7810 */ /* 0x000fc60007ffe0ff */
        /* <DEDUP_REMOVED lines=15> */
[----:B------:R-:W-:Y:S02]  /*3fc0*/  LOP3.LUT R102, R93, R98, R95, 0x96, !PT ;  /* 0x000000625d667212 */ /* 0x000fe400078e965f */
[----:B------:R-:W-:Y:S01]  /*3fd0*/  LOP3.LUT R130, R97, R96, R51, 0x96, !PT ;  /* 0x0000006061827212 */ /* 0x000fe200078e9633 */
[----:B------:R-:W-:Y:S02]  /*3fe0*/  IMAD.MOV.U32 R51, RZ, RZ, R92 ;  /* 0x000000ffff337224 */ /* 0x000fe400078e005c */
[----:B------:R-:W-:-:S07]  /*3ff0*/  IMAD.MOV.U32 R92, RZ, RZ, R50 ;  /* 0x000000ffff5c7224 */ /* 0x000fce00078e0032 */
.L_x_10066:
[----:B------:R-:W-:Y:S05]  /*4000*/  BSYNC.RECONVERGENT B1 ;  /* 0x0000000000017941 */ /* 0x000fea0003800200 */
.L_x_10065:
        /* <DEDUP_REMOVED lines=11> */
.L_x_10064:
        /* <DEDUP_REMOVED lines=16> */
.L_x_10073:
        /* <DEDUP_REMOVED lines=13> */
.L_x_10075:
[----:B------:R-:W-:Y:S05]  /*4290*/  BSYNC.RECONVERGENT B2 ;  /* 0x0000000000027941 */ /* 0x000fea0003800200 */
.L_x_10074:
        /* <DEDUP_REMOVED lines=8> */
[----:B------:R-:W-:Y:S02]  /*4320*/  VIADD R93, R3, 0xbb67ae85 ;  /* 0xbb67ae85035d7836 */ /* 0x000fe40000000000 */
[----:B------:R-:W-:-:S03]  /*4330*/  IMAD.MOV.U32 R132, RZ, RZ, RZ ;  /* 0x000000ffff847224 */ /* 0x000fc600078e00ff */
        /* <DEDUP_REMOVED lines=10> */
[----:B------:R-:W-:Y:S02]  /*43e0*/  LOP3.LUT R93, R93, R120, R95, 0x96, !PT ;  /* 0x000000785d5d7212 */ /* 0x000fe400078e965f */
[----:B------:R-:W-:-:S03]  /*43f0*/  LOP3.LUT R51, R51, R96, R99, 0x96, !PT ;  /* 0x0000006033337212 */ /* 0x000fc600078e9663 */
[----:B------:R-:W-:-:S04]  /*4400*/  IMAD.WIDE.U32 R96, R93, -0x2daee0ad, RZ ;  /* 0xd2511f535d607825 */ /* 0x000fc800078e00ff */
[----:B------:R-:W-:Y:S02]  /*4410*/  VIADD R93, R3, 0xed9eba14 ;  /* 0xed9eba14035d7836 */ /* 0x000fe40000000000 */
[----:B------:R-:W-:-:S03]  /*4420*/  IMAD.WIDE.U32 R120, R51, -0x326172a9, RZ ;  /* 0xcd9e8d5733787825 */ /* 0x000fc600078e00ff */
[----:B------:R-:W-:Y:S01]  /*4430*/  LOP3.LUT R93, R93, R98, R97, 0x96, !PT ;  /* 0x000000625d5d7212 */ /* 0x000fe200078e9661 */
[----:B------:R-:W-:-:S05]  /*4440*/  VIADD R51, R2, 0x78dde6e4 ;  /* 0x78dde6e402337836 */ /* 0x000fca0000000000 */
[----:B------:R-:W-:Y:S01]  /*4450*/  LOP3.LUT R51, R51, R94, R121, 0x96, !PT ;  /* 0x0000005e33337212 */ /* 0x000fe200078e9679 */
[----:B------:R-:W-:Y:S01]  /*4460*/  IMAD.WIDE.U32 R94, R93, -0x326172a9, RZ ;  /* 0xcd9e8d575d5e7825 */ /* 0x000fe200078e00ff */
[----:B------:R-:W-:-:S03]  /*4470*/  IADD3 R93, PT, PT, R2, 0x1715609d, RZ ;  /* 0x1715609d025d7810 */ /* 0x000fc60007ffe0ff */
[----:B------:R-:W-:Y:S01]  /*4480*/  IMAD.WIDE.U32 R98, R51, -0x2daee0ad, RZ ;  /* 0xd2511f5333627825 */ /* 0x000fe200078e00ff */
[----:B------:R-:W-:-:S03]  /*4490*/  LOP3.LUT R93, R93, R120, R95, 0x96, !PT ;  /* 0x000000785d5d7212 */ /* 0x000fc600078e965f */
[----:B------:R-:W-:-:S05]  /*44a0*/  VIADD R51, R3, 0xa9066899 ;  /* 0xa906689903337836 */ /* 0x000fca0000000000 */
[----:B------:R-:W-:Y:S01]  /*44b0*/  LOP3.LUT R51, R51, R96, R99, 0x96, !PT ;  /* 0x0000006033337212 */ /* 0x000fe200078e9663 */
[----:B------:R-:W-:-:S04]  /*44c0*/  IMAD.WIDE.U32 R96, R93, -0x2daee0ad, RZ ;  /* 0xd2511f535d607825 */ /* 0x000fc800078e00ff */
[----:B------:R-:W-:Y:S02]  /*44d0*/  VIADD R93, R3, 0x646e171e ;  /* 0x646e171e035d7836 */ /* 0x000fe40000000000 */
[----:B------:R-:W-:Y:S01]  /*44e0*/  IMAD.WIDE.U32 R120, R51, -0x326172a9, RZ ;  /* 0xcd9e8d5733787825 */ /* 0x000fe200078e00ff */
[----:B------:R-:W-:Y:S02]  /*44f0*/  IADD3 R51, PT, PT, R2, -0x4ab325aa, RZ ;  /* 0xb54cda5602337810 */ /* 0x000fe40007ffe0ff */
        /* <DEDUP_REMOVED lines=9> */
[----:B------:R-:W-:-:S03]  /*4590*/  IADD3 R93, PT, PT, R3, -0x24c28bd8, RZ ;  /* 0xdb3d7428035d7810 */ /* 0x000fc60007ffe0ff */
[----:B------:R-:W-:Y:S01]  /*45a0*/  IMAD.WIDE.U32 R120, R51, -0x326172a9, RZ ;  /* 0xcd9e8d5733787825 */ /* 0x000fe200078e00ff */
[----:B------:R-:W-:Y:S02]  /*45b0*/  LOP3.LUT R98, R93, R98, R97, 0x96, !PT ;  /* 0x000000625d627212 */ /* 0x000fe400078e9661 */
[----:B------:R-:W-:Y:S01]  /*45c0*/  IADD3 R93, PT, PT, R3, -0x695add53, RZ ;  /* 0x96a522ad035d7810 */ /* 0x000fe20007ffe0ff */
[----:B------:R-:W-:Y:S02]  /*45d0*/  VIADD R51, R2, 0xf1bbcdc8 ;  /* 0xf1bbcdc802337836 */ /* 0x000fe40000000000 */
[----:B------:R-:W-:-:S03]  /*45e0*/  IMAD.WIDE.U32 R98, R98, -0x326172a9, RZ ;  /* 0xcd9e8d5762627825 */ /* 0x000fc600078e00ff */
[----:B------:R-:W-:Y:S01]  /*45f0*/  LOP3.LUT R94, R51, R94, R121, 0x96, !PT ;  /* 0x0000005e335e7212 */ /* 0x000fe200078e9679 */
[----:B------:R-:W-:Y:S02]  /*4600*/  VIADD R51, R2, 0x8ff34781 ;  /* 0x8ff3478102337836 */ /* 0x000fe40000000000 */
[----:B------:R-:W-:Y:S02]  /*4610*/  IMAD.MOV.U32 R112, RZ, RZ, R98 ;  /* 0x000000ffff707224 */ /* 0x000fe400078e0062 */
[----:B------:R-:W-:Y:S01]  /*4620*/  IMAD.WIDE.U32 R94, R94, -0x2daee0ad, RZ ;  /* 0xd2511f535e5e7825 */ /* 0x000fe200078e00ff */
[----:B------:R-:W-:-:S03]  /*4630*/  LOP3.LUT R102, R51, R120, R99, 0x96, !PT ;  /* 0x0000007833667212 */ /* 0x000fc600078e9663 */
[----:B------:R-:W-:Y:S01]  /*4640*/  IMAD.MOV.U32 R51, RZ, RZ, R92 ;  /* 0x000000ffff337224 */ /* 0x000fe200078e005c */
[----:B------:R-:W-:Y:S02]  /*4650*/  LOP3.LUT R130, R93, R96, R95, 0x96, !PT ;  /* 0x000000605d827212 */ /* 0x000fe400078e965f */
[----:B------:R-:W-:-:S07]  /*4660*/  MOV R92, R94 ;  /* 0x0000005e005c7202 */ /* 0x000fce0000000f00 */
.L_x_10072:
[----:B------:R-:W-:Y:S05]  /*4670*/  BSYNC.RECONVERGENT B1 ;  /* 0x0000000000017941 */ /* 0x000fea0003800200 */
.L_x_10071:
        /* <DEDUP_REMOVED lines=11> */
[----:B------:R-:W-:Y:S01]  /*4730*/  FFMA.FTZ R51, R94, R51, R59 ;  /* 0x000000335e337223 */ /* 0x000fe2000001003b */
[----:B------:R-:W-:Y:S06]  /*4740*/  BRA `(.L_x_10070) ;  /* 0x0000003000f87947 */ /* 0x000fec0003800000 */
.L_x_10027:
[----:B------:R-:W-:Y:S01]  /*4750*/  IMAD.MOV.U32 R48, RZ, RZ, R132 ;  /* 0x000000ffff307224 */ /* 0x000fe200078e0084 */
[----:B------:R-:W-:Y:S01]  /*4760*/  MOV R92, R120 ;  /* 0x00000078005c7202 */ /* 0x000fe20000000f00 */
[----:B------:R-:W-:Y:S01]  /*4770*/  IMAD.MOV.U32 R52, RZ, RZ, RZ ;  /* 0x000000ffff347224 */ /* 0x000fe200078e00ff */
        /* <DEDUP_REMOVED lines=17> */
.L_x_10079:
        /* <DEDUP_REMOVED lines=13> */
.L_x_10081:
[----:B------:R-:W-:Y:S05]  /*4960*/  BSYNC.RECONVERGENT B2 ;  /* 0x0000000000027941 */ /* 0x000fea0003800200 */
.L_x_10080:
[----:B------:R-:W-:Y:S01]  /*4970*/  IMAD.WIDE.U32 R52, R133, -0x326172a9, RZ ;  /* 0xcd9e8d5785347825 */ /* 0x000fe200078e00ff */
[----:B------:R-:W-:Y:S02]  /*4980*/  LOP3.LUT R48, R111, R51, R3, 0x96, !PT ;  /* 0x000000336f307212 */ /* 0x000fe400078e9603 */
[----:B------:R-:W-:Y:S02]  /*4990*/  IADD3 R51, PT, PT, R2, -0x61c88647, RZ ;  /* 0x9e3779b902337810 */ /* 0x000fe40007ffe0ff */
[----:B------:R-:W-:Y:S01]  /*49a0*/  LOP3.LUT R54, R103, R53, R2, 0x96, !PT ;  /* 0x0000003567367212 */ /* 0x000fe200078e9602 */
[----:B------:R-:W-:-:S04]  /*49b0*/  IMAD.WIDE.U32 R48, R48, -0x326172a9, RZ ;  /* 0xcd9e8d5730307825 */ /* 0x000fc800078e00ff */
[----:B------:R-:W-:Y:S01]  /*49c0*/  IMAD.WIDE.U32 R54, R54, -0x2daee0ad, RZ ;  /* 0xd2511f5336367825 */ /* 0x000fe200078e00ff */
[----:B------:R-:W-:Y:S02]  /*49d0*/  LOP3.LUT R51, R51, R52, R49, 0x96, !PT ;  /* 0x0000003433337212 */ /* 0x000fe400078e9631 */
[----:B------:R-:W-:Y:S01]  /*49e0*/  IADD3 R49, PT, PT, R2, 0x3c6ef372, RZ ;  /* 0x3c6ef37202317810 */ /* 0x000fe20007ffe0ff */
[----:B------:R-:W-:-:S05]  /*49f0*/  VIADD R53, R3, 0xbb67ae85 ;  /* 0xbb67ae8503357836 */ /* 0x000fca0000000000 */
        /* <DEDUP_REMOVED lines=26> */
[----:B------:R-:W-:Y:S02]  /*4ba0*/  VIADD R55, R3, 0x646e171e ;  /* 0x646e171e03377836 */ /* 0x000fe40000000000 */
[----:B------:R-:W-:-:S03]  /*4bb0*/  IMAD.WIDE.U32 R52, R53, -0x326172a9, RZ ;  /* 0xcd9e8d5735347825 */ /* 0x000fc600078e00ff */
[----:B------:R-:W-:Y:S02]  /*4bc0*/  LOP3.LUT R55, R55, R54, R51, 0x96, !PT ;  /* 0x0000003637377212 */ /* 0x000fe400078e9633 */
[----:B------:R-:W-:Y:S01]  /*4bd0*/  LOP3.LUT R54, R49, R48, R53, 0x96, !PT ;  /* 0x0000003031367212 */ /* 0x000fe200078e9635 */
[----:B------:R-:W-:Y:S01]  /*4be0*/  VIADD R53, R3, 0x1fd5c5a3 ;  /* 0x1fd5c5a303357836 */ /* 0x000fe20000000000 */
[----:B------:R-:W-:Y:S01]  /*4bf0*/  IADD3 R51, PT, PT, R2, 0x5384540f, RZ ;  /* 0x5384540f02337810 */ /* 0x000fe20007ffe0ff */
[----:B------:R-:W-:-:S04]  /*4c00*/  IMAD.WIDE.U32 R48, R55, -0x326172a9, RZ ;  /* 0xcd9e8d5737307825 */ /* 0x000fc800078e00ff */
[----:B------:R-:W-:Y:S01]  /*4c10*/  IMAD.WIDE.U32 R54, R54, -0x2daee0ad, RZ ;  /* 0xd2511f5336367825 */ /* 0x000fe200078e00ff */
[----:B------:R-:W-:Y:S02]  /*4c20*/  LOP3.LUT R51, R51, R52, R49, 0x96, !PT ;  /* 0x0000003433337212 */ /* 0x000fe400078e9631 */
[----:B------:R-:W-:Y:S02]  /*4c30*/  IADD3 R49, PT, PT, R2, -0xe443238, RZ ;  /* 0xf1bbcdc802317810 */ /* 0x000fe40007ffe0ff */
[----:B------:R-:W-:Y:S01]  /*4c40*/  LOP3.LUT R53, R53, R50, R55, 0x96, !PT ;  /* 0x0000003235357212 */ /* 0x000fe200078e9637 */
[----:B------:R-:W-:-:S04]  /*4c50*/  IMAD.WIDE.U32 R50, R51, -0x2daee0ad, RZ ;  /* 0xd2511f5333327825 */ /* 0x000fc800078e00ff */
[----:B------:R-:W-:-:S04]  /*4c60*/  IMAD.WIDE.U32 R52, R53, -0x326172a9, RZ ;  /* 0xcd9e8d5735347825 */ /* 0x000fc800078e00ff */
[----:B------:R-:W-:Y:S01]  /*4c70*/  VIADD R55, R3, 0xdb3d7428 ;  /* 0xdb3d742803377836 */ /* 0x000fe20000000000 */
[----:B------:R-:W-:Y:S01]  /*4c80*/  LOP3.LUT R49, R49, R48, R53, 0x96, !PT ;  /* 0x0000003031317212 */ /* 0x000fe200078e9635 */
[----:B------:R-:W-:-:S03]  /*4c90*/  IMAD.MOV.U32 R48, RZ, RZ, RZ ;  /* 0x000000ffff307224 */ /* 0x000fc600078e00ff */
[----:B------:R-:W-:Y:S01]  /*4ca0*/  LOP3.LUT R55, R55, R54, R51, 0x96, !PT ;  /* 0x0000003637377212 */ /* 0x000fe200078e9633 */
[----:B------:R-:W-:-:S04]  /*4cb0*/  IMAD.WIDE.U32 R92, R49, -0x2daee0ad, RZ ;  /* 0xd2511f53315c7825 */ /* 0x000fc800078e00ff */
[----:B------:R-:W-:Y:S02]  /*4cc0*/  VIADD R49, R3, 0x96a522ad ;  /* 0x96a522ad03317836 */ /* 0x000fe40000000000 */
[----:B------:R-:W-:-:S03]  /*4cd0*/  IMAD.WIDE.U32 R112, R55, -0x326172a9, RZ ;  /* 0xcd9e8d5737707825 */ /* 0x000fc600078e00ff */
[----:B------:R-:W-:Y:S01]  /*4ce0*/  LOP3.LUT R130, R49, R50, R93, 0x96, !PT ;  /* 0x0000003231827212 */ /* 0x000fe200078e965d */
[----:B------:R-:W-:Y:S01]  /*4cf0*/  VIADD R51, R2, 0x8ff34781 ;  /* 0x8ff3478102337836 */ /* 0x000fe20000000000 */
[----:B------:R-:W-:-:S04]  /*4d00*/  MOV R49, R120 ;  /* 0x0000007800317202 */ /* 0x000fc80000000f00 */
[----:B------:R-:W-:-:S07]  /*4d10*/  LOP3.LUT R102, R51, R52, R113, 0x96, !PT ;  /* 0x0000003433667212 */ /* 0x000fce00078e9671 */
.L_x_10078:
[----:B------:R-:W-:Y:S05]  /*4d20*/  BSYNC.RECONVERGENT B1 ;  /* 0x0000000000017941 */ /* 0x000fea0003800200 */
.L_x_10077:
        /* <DEDUP_REMOVED lines=11> */
.L_x_10076:
[----:B------:R-:W-:Y:S02]  /*4de0*/  HFMA2 R53, -RZ, RZ, 0, 0 ;  /* 0x00000000ff357431 */ /* 0x000fe400000001ff */
[----:B------:R-:W-:Y:S01]  /*4df0*/  IMAD.MOV.U32 R49, RZ, RZ, R48 ;  /* 0x000000ffff317224 */ /* 0x000fe200078e0030 */
        /* <DEDUP_REMOVED lines=14> */
.L_x_10085:
        /* <DEDUP_REMOVED lines=13> */
.L_x_10087:
[----:B------:R-:W-:Y:S05]  /*4fb0*/  BSYNC.RECONVERGENT B2 ;  /* 0x0000000000027941 */ /* 0x000fea0003800200 */
.L_x_10086:
        /* <DEDUP_REMOVED lines=11> */
[----:B------:R-:W-:-:S03]  /*5070*/  IADD3 R53, PT, PT, R2, -0x255992d5, RZ ;  /* 0xdaa66d2b02357810 */ /* 0x000fc60007ffe0ff */
        /* <DEDUP_REMOVED lines=23> */
[C---:B------:R-:W-:Y:S02]  /*51f0*/  IADD3 R51, PT, PT, R3.reuse, 0x646e171e, RZ ;  /* 0x646e171e03337810 */ /* 0x040fe40007ffe0ff */
[----:B------:R-:W-:Y:S01]  /*5200*/  IADD3 R53, PT, PT, R3, 0x1fd5c5a3, RZ ;  /* 0x1fd5c5a303357810 */ /* 0x000fe20007ffe0ff */
[----:B------:R-:W-:Y:S01]  /*5210*/  IMAD.WIDE.U32 R94, R94, -0x326172a9, RZ ;  /* 0xcd9e8d575e5e7825 */ /* 0x000fe200078e00ff */
[----:B------:R-:W-:-:S04]  /*5220*/  LOP3.LUT R51, R51, R50, R55, 0x96, !PT ;  /* 0x0000003233337212 */ /* 0x000fc800078e9637 */
        /* <DEDUP_REMOVED lines=10> */
[----:B------:R-:W-:Y:S02]  /*52d0*/  LOP3.LUT R53, R53, R96, R51, 0x96, !PT ;  /* 0x0000006035357212 */ /* 0x000fe400078e9633 */
[----:B------:R-:W-:Y:S02]  /*52e0*/  IADD3 R51, PT, PT, R2, -0x700cb87f, RZ ;  /* 0x8ff3478102337810 */ /* 0x000fe40007ffe0ff */
[----:B------:R-:W-:Y:S01]  /*52f0*/  LOP3.LUT R49, R49, R48, R55, 0x96, !PT ;  /* 0x0000003031317212 */ /* 0x000fe200078e9637 */
[----:B------:R-:W-:-:S04]  /*5300*/  IMAD.WIDE.U32 R94, R53, -0x326172a9, RZ ;  /* 0xcd9e8d57355e7825 */ /* 0x000fc800078e00ff */
[----:B------:R-:W-:Y:S01]  /*5310*/  IMAD.WIDE.U32 R48, R49, -0x2daee0ad, RZ ;  /* 0xd2511f5331307825 */ /* 0x000fe200078e00ff */
[----:B------:R-:W-:-:S03]  /*5320*/  LOP3.LUT R102, R51, R54, R95, 0x96, !PT ;  /* 0x0000003633667212 */ /* 0x000fc600078e965f */
[----:B------:R-:W-:Y:S02]  /*5330*/  VIADD R53, R3, 0x96a522ad ;  /* 0x96a522ad03357836 */ /* 0x000fe40000000000 */
[----:B------:R-:W-:-:S03]  /*5340*/  IMAD.MOV.U32 R112, RZ, RZ, R94 ;  /* 0x000000ffff707224 */ /* 0x000fc600078e005e */
[----:B------:R-:W-:Y:S01]  /*5350*/  LOP3.LUT R130, R53, R50, R49, 0x96, !PT ;  /* 0x0000003235827212 */ /* 0x000fe200078e9631 */
[----:B------:R-:W-:Y:S01]  /*5360*/  IMAD.MOV.U32 R49, RZ, RZ, RZ ;  /* 0x000000ffff317224 */ /* 0x000fe200078e00ff */
[----:B------:R-:W-:Y:S01]  /*5370*/  MOV R50, R92 ;  /* 0x0000005c00327202 */ /* 0x000fe20000000f00 */
[----:B------:R-:W-:-:S07]  /*5380*/  IMAD.MOV.U32 R92, RZ, RZ, R48 ;  /* 0x000000ffff5c7224 */ /* 0x000fce00078e0030 */
.L_x_10084:
[----:B------:R-:W-:Y:S05]  /*5390*/  BSYNC.RECONVERGENT B1 ;  /* 0x0000000000017941 */ /* 0x000fea0003800200 */
.L_x_10083:
        /* <DEDUP_REMOVED lines=12> */
.L_x_10082:
[----:B------:R-:W-:Y:S01]  /*5460*/  MOV R48, R49 ;  /* 0x0000003100307202 */ /* 0x000fe20000000f00 */
[----:B------:R-:W-:Y:S01]  /*5470*/  IMAD.MOV.U32 R54, RZ, RZ, RZ ;  /* 0x000000ffff367224 */ /* 0x000fe200078e00ff */
        /* <DEDUP_REMOVED lines=14> */
.L_x_10091:
        /* <DEDUP_REMOVED lines=13> */
.L_x_10093:
[----:B------:R-:W-:Y:S05]  /*5630*/  BSYNC.RECONVERGENT B2 ;  /* 0x0000000000027941 */ /* 0x000fea0003800200 */
.L_x_10092:
        /* <DEDUP_REMOVED lines=38> */
[----:B------:R-:W-:-:S03]  /*58a0*/  VIADD R93, R3, 0xdb3d7428 ;  /* 0xdb3d7428035d7836 */ /* 0x000fc60000000000 */
[----:B------:R-:W-:Y:S01]  /*58b0*/  LOP3.LUT R51, R51, R50, R55, 0x96, !PT ;  /* 0x0000003233337212 */ /* 0x000fe200078e9637 */
[----:B------:R-:W-:-:S04]  /*58c0*/  IMAD.WIDE.U32 R96, R96, -0x2daee0ad, RZ ;  /* 0xd2511f5360607825 */ /* 0x000fc800078e00ff */
[----:B------:R-:W-:Y:S02]  /*58d0*/  VIADD R55, R3, 0x1fd5c5a3 ;  /* 0x1fd5c5a303377836 */ /* 0x000fe40000000000 */
[----:B------:R-:W-:Y:S01]  /*58e0*/  IMAD.WIDE.U32 R48, R51, -0x326172a9, RZ ;  /* 0xcd9e8d5733307825 */ /* 0x000fe200078e00ff */
[C---:B------:R-:W-:Y:S02]  /*58f0*/  IADD3 R51, PT, PT, R2.reuse, 0x5384540f, RZ ;  /* 0x5384540f02337810 */ /* 0x040fe40007ffe0ff */
[----:B------:R-:W-:Y:S02]  /*5900*/  LOP3.LUT R55, R55, R54, R97, 0x96, !PT ;  /* 0x0000003637377212 */ /* 0x000fe400078e9661 */
[----:B------:R-:W-:Y:S02]  /*5910*/  LOP3.LUT R51, R51, R94, R49, 0x96, !PT ;  /* 0x0000005e33337212 */ /* 0x000fe400078e9631 */
[----:B------:R-:W-:Y:S01]  /*5920*/  IADD3 R49, PT, PT, R2, -0xe443238, RZ ;  /* 0xf1bbcdc802317810 */ /* 0x000fe20007ffe0ff */
[----:B------:R-:W-:-:S04]  /*5930*/  IMAD.WIDE.U32 R54, R55, -0x326172a9, RZ ;  /* 0xcd9e8d5737367825 */ /* 0x000fc800078e00ff */
[----:B------:R-:W-:Y:S01]  /*5940*/  IMAD.WIDE.U32 R50, R51, -0x2daee0ad, RZ ;  /* 0xd2511f5333327825 */ /* 0x000fe200078e00ff */
[----:B------:R-:W-:-:S03]  /*5950*/  LOP3.LUT R49, R49, R48, R55, 0x96, !PT ;  /* 0x0000003031317212 */ /* 0x000fc600078e9637 */
[----:B------:R-:W-:Y:S01]  /*5960*/  VIADD R55, R3, 0x96a522ad ;  /* 0x96a522ad03377836 */ /* 0x000fe20000000000 */
[----:B------:R-:W-:Y:S01]  /*5970*/  LOP3.LUT R93, R93, R96, R51, 0x96, !PT ;  /* 0x000000605d5d7212 */ /* 0x000fe200078e9633 */
[----:B------:R-:W-:-:S04]  /*5980*/  IMAD.WIDE.U32 R48, R49, -0x2daee0ad, RZ ;  /* 0xd2511f5331307825 */ /* 0x000fc800078e00ff */
[----:B------:R-:W-:Y:S01]  /*5990*/  IMAD.WIDE.U32 R94, R93, -0x326172a9, RZ ;  /* 0xcd9e8d575d5e7825 */ /* 0x000fe200078e00ff */
[----:B------:R-:W-:-:S03]  /*59a0*/  LOP3.LUT R130, R55, R50, R49, 0x96, !PT ;  /* 0x0000003237827212 */ /* 0x000fc600078e9631 */
[----:B------:R-:W-:Y:S01]  /*59b0*/  VIADD R51, R2, 0x8ff34781 ;  /* 0x8ff3478102337836 */ /* 0x000fe20000000000 */
[----:B------:R-:W-:Y:S01]  /*59c0*/  MOV R112, R94 ;  /* 0x0000005e00707202 */ /* 0x000fe20000000f00 */
[----:B------:R-:W-:Y:S02]  /*59d0*/  IMAD.MOV.U32 R50, RZ, RZ, R92 ;  /* 0x000000ffff327224 */ /* 0x000fe400078e005c */
[----:B------:R-:W-:Y:S02]  /*59e0*/  IMAD.MOV.U32 R92, RZ, RZ, R48 ;  /* 0x000000ffff5c7224 */ /* 0x000fe400078e0030 */
[----:B------:R-:W-:Y:S01]  /*59f0*/  HFMA2 R48, -RZ, RZ, 0, 0 ;  /* 0x00000000ff307431 */ /* 0x000fe200000001ff */
[----:B------:R-:W-:-:S07]  /*5a00*/  LOP3.LUT R102, R51, R54, R95, 0x96, !PT ;  /* 0x0000003633667212 */ /* 0x000fce00078e965f */
.L_x_10090:
[----:B------:R-:W-:Y:S05]  /*5a10*/  BSYNC.RECONVERGENT B1 ;  /* 0x0000000000017941 */ /* 0x000fea0003800200 */
.L_x_10089:
        /* <DEDUP_REMOVED lines=11> */
.L_x_10088:
[----:B------:R-:W-:Y:S02]  /*5ad0*/  IMAD.MOV.U32 R49, RZ, RZ, R48 ;  /* 0x000000ffff317224 */ /* 0x000fe400078e0030 */
[----:B------:R-:W-:Y:S01]  /*5ae0*/  IMAD.MOV.U32 R55, RZ, RZ, RZ ;  /* 0x000000ffff377224 */ /* 0x000fe200078e00ff */
        /* <DEDUP_REMOVED lines=14> */
.L_x_10097:
        /* <DEDUP_REMOVED lines=13> */
.L_x_10099:
[----:B------:R-:W-:Y:S05]  /*5ca0*/  BSYNC.RECONVERGENT B2 ;  /* 0x0000000000027941 */ /* 0x000fea0003800200 */
.L_x_10098:
        /* <DEDUP_REMOVED lines=61> */
.L_x_10096:
[----:B------:R-:W-:Y:S05]  /*6080*/  BSYNC.RECONVERGENT B1 ;  /* 0x0000000000017941 */ /* 0x000fea0003800200 */
.L_x_10095:
        /* <DEDUP_REMOVED lines=12> */
.L_x_10094:
        /* <DEDUP_REMOVED lines=16> */
.L_x_10103:
        /* <DEDUP_REMOVED lines=13> */
.L_x_10105:
[----:B------:R-:W-:Y:S05]  /*6320*/  BSYNC.RECONVERGENT B2 ;  /* 0x0000000000027941 */ /* 0x000fea0003800200 */
.L_x_10104:
        /* <DEDUP_REMOVED lines=61> */
.L_x_10102:
[----:B------:R-:W-:Y:S05]  /*6700*/  BSYNC.RECONVERGENT B1 ;  /* 0x0000000000017941 */ /* 0x000fea0003800200 */
.L_x_10101:
        /* <DEDUP_REMOVED lines=11> */
.L_x_10100:
        /* <DEDUP_REMOVED lines=16> */
.L_x_10109:
        /* <DEDUP_REMOVED lines=13> */
.L_x_10111:
[----:B------:R-:W-:Y:S05]  /*6990*/  BSYNC.RECONVERGENT B2 ;  /* 0x0000000000027941 */ /* 0x000fea0003800200 */
.L_x_10110:
        /* <DEDUP_REMOVED lines=30> */
[----:B------:R-:W-:Y:S02]  /*6b80*/  IADD3 R49, PT, PT, R3, -0x56f99767, RZ ;  /* 0xa906689903317810 */ /* 0x000fe40007ffe0ff */
[----:B------:R-:W-:Y:S01]  /*6b90*/  LOP3.LUT R93, R93, R98, R51, 0x96, !PT ;  /* 0x000000625d5d7212 */ /* 0x000fe200078e9633 */
[----:B------:R-:W-:Y:S01]  /*6ba0*/  VIADD R51, R3, 0x646e171e ;  /* 0x646e171e03337836 */ /* 0x000fe20000000000 */
[----:B------:R-:W-:-:S03]  /*6bb0*/  LOP3.LUT R49, R49, R96, R95, 0x96, !PT ;  /* 0x0000006031317212 */ /* 0x000fc600078e965f */
[----:B------:R-:W-:Y:S01]  /*6bc0*/  IMAD.WIDE.U32 R96, R93, -0x2daee0ad, RZ ;  /* 0xd2511f535d607825 */ /* 0x000fe200078e00ff */
[----:B------:R-:W-:-:S03]  /*6bd0*/  IADD3 R93, PT, PT, R2, 0x5384540f, RZ ;  /* 0x5384540f025d7810 */ /* 0x000fc60007ffe0ff */
[----:B------:R-:W-:Y:S01]  /*6be0*/  IMAD.WIDE.U32 R98, R49, -0x326172a9, RZ ;  /* 0xcd9e8d5731627825 */ /* 0x000fe200078e00ff */
[----:B------:R-:W-:-:S03]  /*6bf0*/  LOP3.LUT R51, R51, R94, R97, 0x96, !PT ;  /* 0x0000005e33337212 */ /* 0x000fc600078e9661 */
        /* <DEDUP_REMOVED lines=10> */
[C---:B------:R-:W-:Y:S02]  /*6ca0*/  IADD3 R49, PT, PT, R2.reuse, -0xe443238, RZ ;  /* 0xf1bbcdc802317810 */ /* 0x040fe40007ffe0ff */
[----:B------:R-:W-:Y:S01]  /*6cb0*/  LOP3.LUT R94, R51, R94, R97, 0x96, !PT ;  /* 0x0000005e335e7212 */ /* 0x000fe200078e9661 */
[----:B------:R-:W-:Y:S01]  /*6cc0*/  VIADD R93, R3, 0x96a522ad ;  /* 0x96a522ad035d7836 */ /* 0x000fe20000000000 */
[----:B------:R-:W-:Y:S01]  /*6cd0*/  LOP3.LUT R50, R49, R50, R99, 0x96, !PT ;  /* 0x0000003231327212 */ /* 0x000fe200078e9663 */
[----:B------:R-:W-:Y:S02]  /*6ce0*/  VIADD R49, R2, 0x8ff34781 ;  /* 0x8ff3478102317836 */ /* 0x000fe40000000000 */
[----:B------:R-:W-:-:S04]  /*6cf0*/  IMAD.WIDE.U32 R94, R94, -0x326172a9, RZ ;  /* 0xcd9e8d575e5e7825 */ /* 0x000fc800078e00ff */
[----:B------:R-:W-:Y:S01]  /*6d00*/  IMAD.WIDE.U32 R50, R50, -0x2daee0ad, RZ ;  /* 0xd2511f5332327825 */ /* 0x000fe200078e00ff */
[----:B------:R-:W-:Y:S02]  /*6d10*/  LOP3.LUT R102, R49, R98, R95, 0x96, !PT ;  /* 0x0000006231667212 */ /* 0x000fe400078e965f */
[----:B------:R-:W-:Y:S01]  /*6d20*/  MOV R112, R94 ;  /* 0x0000005e00707202 */ /* 0x000fe20000000f00 */
[----:B------:R-:W-:Y:S01]  /*6d30*/  IMAD.MOV.U32 R49, RZ, RZ, R92 ;  /* 0x000000ffff317224 */ /* 0x000fe200078e005c */
[----:B------:R-:W-:Y:S01]  /*6d40*/  LOP3.LUT R130, R93, R96, R51, 0x96, !PT ;  /* 0x000000605d827212 */ /* 0x000fe200078e9633 */
[----:B------:R-:W-:Y:S02]  /*6d50*/  HFMA2 R51, -RZ, RZ, 0, 0 ;  /* 0x00000000ff337431 */ /* 0x000fe400000001ff */
[----:B------:R-:W-:-:S07]  /*6d60*/  IMAD.MOV.U32 R92, RZ, RZ, R50 ;  /* 0x000000ffff5c7224 */ /* 0x000fce00078e0032 */
.L_x_10108:
[----:B------:R-:W-:Y:S05]  /*6d70*/  BSYNC.RECONVERGENT B1 ;  /* 0x0000000000017941 */ /* 0x000fea0003800200 */
.L_x_10107:
        /* <DEDUP_REMOVED lines=12> */
.L_x_10106:
        /* <DEDUP_REMOVED lines=16> */
.L_x_10115:
        /* <DEDUP_REMOVED lines=13> */
.L_x_10117:
[----:B------:R-:W-:Y:S05]  /*7010*/  BSYNC.RECONVERGENT B2 ;  /* 0x0000000000027941 */ /* 0x000fea0003800200 */
.L_x_10116:
        /* <DEDUP_REMOVED lines=61> */
.L_x_10114:
[----:B------:R-:W-:Y:S05]  /*73f0*/  BSYNC.RECONVERGENT B1 ;  /* 0x0000000000017941 */ /* 0x000fea0003800200 */
.L_x_10113:
        /* <DEDUP_REMOVED lines=11> */
.L_x_10112:
        /* <DEDUP_REMOVED lines=16> */
.L_x_10120:
        /* <DEDUP_REMOVED lines=13> */
.L_x_10122:
[----:B------:R-:W-:Y:S05]  /*7680*/  BSYNC.RECONVERGENT B2 ;  /* 0x0000000000027941 */ /* 0x000fea0003800200 */
.L_x_10121:
        /* <DEDUP_REMOVED lines=14> */
[----:B------:R-:W-:Y:S02]  /*7770*/  VIADD R51, R2, 0x3c6ef372 ;  /* 0x3c6ef37202337836 */ /* 0x000fe40000000000 */
[----:B------:R-:W-:-:S03]  /*7780*/  IMAD.MOV.U32 R132, RZ, RZ, RZ ;  /* 0x000000ffff847224 */ /* 0x000fc600078e00ff */
[----:B------:R-:W-:Y:S01]  /*7790*/  LOP3.LUT R51, R51, R94, R121, 0x96, !PT ;  /* 0x0000005e33337212 */ /* 0x000fe200078e9679 */
[----:B------:R-:W-:-:S04]  /*77a0*/  IMAD.WIDE.U32 R94, R95, -0x326172a9, RZ ;  /* 0xcd9e8d575f5e7825 */ /* 0x000fc800078e00ff */
[----:B------:R-:W-:Y:S01]  /*77b0*/  IMAD.WIDE.U32 R98, R51, -0x2daee0ad, RZ ;  /* 0xd2511f5333627825 */ /* 0x000fe200078e00ff */
[----:B------:R-:W-:-:S03]  /*77c0*/  LOP3.LUT R93, R93, R120, R95, 0x96, !PT ;  /* 0x000000785d5d7212 */ /* 0x000fc600078e965f */
[----:B------:R-:W-:-:S05]  /*77d0*/  VIADD R51, R3, 0x32370b8f ;  /* 0x32370b8f03337836 */ /* 0x000fca0000000000 */
[----:B------:R-:W-:Y:S01]  /*77e0*/  LOP3.LUT R51, R51, R96, R99, 0x96, !PT ;  /* 0x0000006033337212 */ /* 0x000fe200078e9663 */
[----:B------:R-:W-:-:S04]  /*77f0*/  IMAD.WIDE.U32 R96, R93, -0x2daee0ad, RZ ;  /* 0xd2511f535d607825 */ /* 0x000fc800078e00ff */
[----:B------:R-:W-:Y:S02]  /*7800*/  VIADD R93, R3, 0xed9eba14 ;  /* 0xed9eba14035d7836 */ /* 0x000fe40000000000 */
        /* <DEDUP_REMOVED lines=26> */
[----:B------:R-:W-:Y:S02]  /*79b0*/  VIADD R51, R2, 0xf1bbcdc8 ;  /* 0xf1bbcdc802337836 */ /* 0x000fe40000000000 */
[----:B------:R-:W-:Y:S02]  /*79c0*/  VIADD R93, R3, 0x96a522ad ;  /* 0x96a522ad035d7836 */ /* 0x000fe40000000000 */
[----:B------:R-:W-:Y:S01]  /*79d0*/  IMAD.WIDE.U32 R98, R98, -0x326172a9, RZ ;  /* 0xcd9e8d5762627825 */ /* 0x000fe200078e00ff */
[----:B------:R-:W-:Y:S02]  /*79e0*/  LOP3.LUT R94, R51, R94, R121, 0x96, !PT ;  /* 0x0000005e335e7212 */ /* 0x000fe400078e9679 */
[----:B------:R-:W-:Y:S01]  /*79f0*/  IADD3 R51, PT, PT, R2, -0x700cb87f, RZ ;  /* 0x8ff3478102337810 */ /* 0x000fe20007ffe0ff */
[----:B------:R-:W-:Y:S02]  /*7a00*/  IMAD.MOV.U32 R112, RZ, RZ, R98 ;  /* 0x000000ffff707224 */ /* 0x000fe400078e0062 */
[----:B------:R-:W-:Y:S01]  /*7a10*/  IMAD.WIDE.U32 R94, R94, -0x2daee0ad, RZ ;  /* 0xd2511f535e5e7825 */ /* 0x000fe200078e00ff */
[----:B------:R-:W-:-:S02]  /*7a20*/  LOP3.LUT R102, R51, R120, R99, 0x96, !PT ;  /* 0x0000007833667212 */ /* 0x000fc400078e9663 */
[----:B------:R-:W-:Y:S01]  /*7a30*/  MOV R51, R92 ;  /* 0x0000005c00337202 */ /* 0x000fe20000000f00 */
[----:B------:R-:W-:Y:S01]  /*7a40*/  IMAD.MOV.U32 R92, RZ, RZ, R94 ;  /* 0x000000ffff5c7224 */ /* 0x000fe200078e005e */
[----:B------:R-:W-:-:S07]  /*7a50*/  LOP3.LUT R130, R93, R96, R95, 0x96, !PT ;  /* 0x000000605d827212 */ /* 0x000fce00078e965f */
.L_x_10119:
[----:B------:R-:W-:Y:S05]  /*7a60*/  BSYNC.RECONVERGENT B1 ;  /* 0x0000000000017941 */ /* 0x000fea0003800200 */
.L_x_10118:
[----:B-----5:R-:W-:Y:S01]  /*7a70*/  PRMT R93, R67, 0x7632, R93 ;  /* 0x00007632435d7816 */ /* 0x020fe2000000005d */
[----:B------:R-:W-:Y:S01]  /*7a80*/  HFMA2 R94, -RZ, RZ, 0.1171875, 0 ;  /* 0x2f800000ff5e7431 */ /* 0x000fe200000001ff */
[----:B------:R-:W-:-:S03]  /*7a90*/  I2FP.F32.U32 R51, R51 ;  /* 0x0000003300337245 */ /* 0x000fc60000201000 */
[----:B------:R-:W-:Y:S02]  /*7aa0*/  IMAD.U32 R93, R93, 0x10000, RZ ;  /* 0x000100005d5d7824 */ /* 0x000fe400078e00ff */
        /* <DEDUP_REMOVED lines=8> */
.L_x_10070:
[----:B------:R-:W0:Y:S01]  /*7b30*/  LDC.64 R94, c[0x0][0x3a8] ;  /* 0x0000ea00ff5e7b82 */ /* 0x000e220000000a00 */
[----:B------:R-:W-:Y:S01]  /*7b40*/  MOV R120, R92 ;  /* 0x0000005c00787202 */ /* 0x000fe20000000f00 */
[----:B0-----:R-:W-:-:S05]  /*7b50*/  IMAD.WIDE.U32 R94, R0, 0x20, R94 ;  /* 0x00000020005e7825 */ /* 0x001fca00078e005e */
[----:B------:R0:W-:Y:S04]  /*7b60*/  STG.E.128 desc[UR8][R94.64], R52 ;  /* 0x000000345e007986 */ /* 0x0001e8000c101d08 */
        /* <DEDUP_REMOVED lines=22> */
.L_x_10123:
[----:B------:R-:W-:Y:S01]  /*7cd0*/  VIADD R0, R0, 0x80 ;  /* 0x0000008000007836 */ /* 0x000fe20000000000 */
[----:B------:R-:W-:-:S07]  /*7ce0*/  IADD3 R131, PT, PT, R131, 0x80, RZ ;  /* 0x0000008083837810 */ /* 0x000fce0007ffe0ff */
.L_x_10025:
[----:B------:R-:W-:Y:S05]  /*7cf0*/  BSYNC.RECONVERGENT B0 ;  /* 0x0000000000007941 */ /* 0x000fea0003800200 */
.L_x_10024:
        /* <DEDUP_REMOVED lines=11> */
[----:B------:R2:W5:Y:S04]  /*7db0*/  @P2 LDG.E.128 R60, desc[UR8][R70.64] ;  /* 0x00000008463c2981 */ /* 0x000568000c1e1d00 */
[----:B------:R2:W5:Y:S01]  /*7dc0*/  @P2 LDG.E.128 R56, desc[UR8][R70.64+0x10] ;  /* 0x0000100846382981 */ /* 0x000562000c1e1d00 */
[----:B------:R-:W-:Y:S05]  /*7dd0*/  @!P2 BRA `(.L_x_10126) ;  /* 0x000000340000a947 */ /* 0x000fea0003800000 */
[----:B------:R-:W-:Y:S01]  /*7de0*/  ISETP.GT.AND P2, PT, R128, RZ, PT ;  /* 0x000000ff8000720c */ /* 0x000fe20003f44270 */
[----:B--2---:R-:W-:Y:S01]  /*7df0*/  IMAD.MOV.U32 R70, RZ, RZ, R132 ;  /* 0x000000ffff467224 */ /* 0x004fe200078e0084 */
[----:B-----5:R-:W-:Y:S01]  /*7e00*/  MOV R68, R60 ;  /* 0x0000003c00447202 */ /* 0x020fe20000000f00 */
[----:B-1----:R-:W-:-:S10]  /*7e10*/  IMAD.MOV.U32 R92, RZ, RZ, R120 ;  /* 0x000000ffff5c7224 */ /* 0x002fd400078e0078 */
        /* <DEDUP_REMOVED lines=17> */
.L_x_10130:
        /* <DEDUP_REMOVED lines=13> */
.L_x_10132:
[----:B------:R-:W-:Y:S05]  /*8000*/  BSYNC.RECONVERGENT B2 ;  /* 0x0000000000027941 */ /* 0x000fea0003800200 */
.L_x_10131:
        /* <DEDUP_REMOVED lines=48> */
[----:B------:R-:W-:-:S03]  /*8310*/  IMAD.WIDE.U32 R70, R71, -0x2daee0ad, RZ ;  /* 0xd2511f5347467825 */ /* 0x000fc600078e00ff */
[----:B------:R-:W-:Y:S01]  /*8320*/  LOP3.LUT R69, R69, R68, R73, 0x96, !PT ;  /* 0x0000004445457212 */ /* 0x000fe200078e9649 */
[----:B------:R-:W-:Y:S01]  /*8330*/  IMAD.MOV.U32 R68, RZ, RZ, R120 ;  /* 0x000000ffff447224 */ /* 0x000fe200078e0078 */
[----:B------:R-:W-:Y:S02]  /*8340*/  LOP3.LUT R75, R75, R92, R71, 0x96, !PT ;  /* 0x0000005c4b4b7212 */ /* 0x000fe400078e9647 */
[----:B------:R-:W-:Y:S01]  /*8350*/  IADD3 R71, PT, PT, R2, -0x700cb87f, RZ ;  /* 0x8ff3478102477810 */ /* 0x000fe20007ffe0ff */
[----:B------:R-:W-:-:S04]  /*8360*/  IMAD.WIDE.U32 R92, R69, -0x2daee0ad, RZ ;  /* 0xd2511f53455c7825 */ /* 0x000fc800078e00ff */
[----:B------:R-:W-:Y:S02]  /*8370*/  VIADD R69, R3, 0x96a522ad ;  /* 0x96a522ad03457836 */ /* 0x000fe40000000000 */
[----:B------:R-:W-:-:S03]  /*8380*/  IMAD.WIDE.U32 R112, R75, -0x326172a9, RZ ;  /* 0xcd9e8d574b707825 */ /* 0x000fc600078e00ff */
[----:B------:R-:W-:Y:S01]  /*8390*/  LOP3.LUT R130, R69, R70, R93, 0x96, !PT ;  /* 0x0000004645827212 */ /* 0x000fe200078e965d */
[----:B------:R-:W-:Y:S01]  /*83a0*/  HFMA2 R70, -RZ, RZ, 0, 0 ;  /* 0x00000000ff467431 */ /* 0x000fe200000001ff */
[----:B------:R-:W-:-:S07]  /*83b0*/  LOP3.LUT R102, R71, R72, R113, 0x96, !PT ;  /* 0x0000004847667212 */ /* 0x000fce00078e9671 */
.L_x_10129:
[----:B------:R-:W-:Y:S05]  /*83c0*/  BSYNC.RECONVERGENT B1 ;  /* 0x0000000000017941 */ /* 0x000fea0003800200 */
.L_x_10128:
        /* <DEDUP_REMOVED lines=11> */
.L_x_10127:
        /* <DEDUP_REMOVED lines=16> */
.L_x_10136:
        /* <DEDUP_REMOVED lines=13> */
.L_x_10138:
[----:B------:R-:W-:Y:S05]  /*8650*/  BSYNC.RECONVERGENT B2 ;  /* 0x0000000000027941 */ /* 0x000fea0003800200 */
.L_x_10137:
[----:B0-----:R-:W-:Y:S01]  /*8660*/  IMAD.WIDE.U32 R94, R133, -0x326172a9, RZ ;  /* 0xcd9e8d57855e7825 */ /* 0x001fe200078e00ff */
        /* <DEDUP_REMOVED lines=38> */
[----:B------:R-:W-:-:S03]  /*88d0*/  LOP3.LUT R69, R69, R70, R95, 0x96, !PT ;  /* 0x0000004645457212 */ /* 0x000fc600078e965f */
        /* <DEDUP_REMOVED lines=18> */
[----:B------:R-:W-:Y:S01]  /*8a00*/  LOP3.LUT R130, R75, R74, R71, 0x96, !PT ;  /* 0x0000004a4b827212 */ /* 0x000fe200078e9647 */
[----:B------:R-:W-:Y:S01]  /*8a10*/  IMAD.MOV.U32 R71, RZ, RZ, RZ ;  /* 0x000000ffff477224 */ /* 0x000fe200078e00ff */
[----:B------:R-:W-:-:S07]  /*8a20*/  MOV R92, R70 ;  /* 0x00000046005c7202 */ /* 0x000fce0000000f00 */
.L_x_10135:
[----:B------:R-:W-:Y:S05]  /*8a30*/  BSYNC.RECONVERGENT B1 ;  /* 0x0000000000017941 */ /* 0x000fea0003800200 */
.L_x_10134:
        /* <DEDUP_REMOVED lines=12> */
.L_x_10133:
        /* <DEDUP_REMOVED lines=16> */
.L_x_10142:
        /* <DEDUP_REMOVED lines=13> */
.L_x_10144:
[----:B------:R-:W-:Y:S05]  /*8cd0*/  BSYNC.RECONVERGENT B2 ;  /* 0x0000000000027941 */ /* 0x000fea0003800200 */
.L_x_10143:
[----:B0-----:R-:W-:Y:S01]  /*8ce0*/  IMAD.WIDE.U32 R94, R133, -0x326172a9, RZ ;  /* 0xcd9e8d57855e7825 */ /* 0x001fe200078e00ff */
        /* <DEDUP_REMOVED lines=60> */
.L_x_10141:
[----:B------:R-:W-:Y:S05]  /*90b0*/  BSYNC.RECONVERGENT B1 ;  /* 0x0000000000017941 */ /* 0x000fea0003800200 */
.L_x_10140:
        /* <DEDUP_REMOVED lines=11> */
.L_x_10139:
        /* <DEDUP_REMOVED lines=16> */
.L_x_10148:
        /* <DEDUP_REMOVED lines=13> */
.L_x_10150:
[----:B------:R-:W-:Y:S05]  /*9340*/  BSYNC.RECONVERGENT B2 ;  /* 0x0000000000027941 */ /* 0x000fea0003800200 */
.L_x_10149:
        /* <DEDUP_REMOVED lines=61> */
.L_x_10147:
[----:B------:R-:W-:Y:S05]  /*9720*/  BSYNC.RECONVERGENT B1 ;  /* 0x0000000000017941 */ /* 0x000fea0003800200 */
.L_x_10146:
        /* <DEDUP_REMOVED lines=12> */
.L_x_10145:
        /* <DEDUP_REMOVED lines=16> */
.L_x_10154:
        /* <DEDUP_REMOVED lines=13> */
.L_x_10156:
[----:B------:R-:W-:Y:S05]  /*99c0*/  BSYNC.RECONVERGENT B2 ;  /* 0x0000000000027941 */ /* 0x000fea0003800200 */
.L_x_10155:
        /* <DEDUP_REMOVED lines=61> */
.L_x_10153:
[----:B------:R-:W-:Y:S05]  /*9da0*/  BSYNC.RECONVERGENT B1 ;  /* 0x0000000000017941 */ /* 0x000fea0003800200 */
.L_x_10152:
        /* <DEDUP_REMOVED lines=11> */
.L_x_10151:
        /* <DEDUP_REMOVED lines=16> */
.L_x_10160:
        /* <DEDUP_REMOVED lines=13> */
.L_x_10162:
[----:B------:R-:W-:Y:S05]  /*a030*/  BSYNC.RECONVERGENT B2 ;  /* 0x0000000000027941 */ /* 0x000fea0003800200 */
.L_x_10161:
        /* <DEDUP_REMOVED lines=30> */
[----:B------:R-:W-:Y:S02]  /*a220*/  IADD3 R73, PT, PT, R3, -0x56f99767, RZ ;  /* 0xa906689903497810 */ /* 0x000fe40007ffe0ff */
[----:B------:R-:W-:Y:S01]  /*a230*/  LOP3.LUT R93, R93, R98, R75, 0x96, !PT ;  /* 0x000000625d5d7212 */ /* 0x000fe200078e964b */
[----:B------:R-:W-:Y:S01]  /*a240*/  VIADD R75, R3, 0x646e171e ;  /* 0x646e171e034b7836 */ /* 0x000fe20000000000 */
[----:B------:R-:W-:-:S03]  /*a250*/  LOP3.LUT R73, R73, R94, R97, 0x96, !PT ;  /* 0x0000005e49497212 */ /* 0x000fc600078e9661 */
        /* <DEDUP_REMOVED lines=8> */
[----:B------:R-:W-:Y:S02]  /*a2e0*/  IADD3 R73, PT, PT, R3, 0x1fd5c5a3, RZ ;  /* 0x1fd5c5a303497810 */ /* 0x000fe40007ffe0ff */
[----:B------:R-:W-:Y:S01]  /*a2f0*/  LOP3.LUT R93, R93, R98, R75, 0x96, !PT ;  /* 0x000000625d5d7212 */ /* 0x000fe200078e964b */
[----:B------:R-:W-:Y:S01]  /*a300*/  VIADD R75, R3, 0xdb3d7428 ;  /* 0xdb3d7428034b7836 */ /* 0x000fe20000000000 */
[----:B------:R-:W-:-:S03]  /*a310*/  LOP3.LUT R73, R73, R94, R97, 0x96, !PT ;  /* 0x0000005e49497212 */ /* 0x000fc600078e9661 */
[----:B------:R-:W-:Y:S01]  /*a320*/  IMAD.WIDE.U32 R94, R93, -0x2daee0ad, RZ ;  /* 0xd2511f535d5e7825 */ /* 0x000fe200078e00ff */
[----:B------:R-:W-:-:S03]  /*a330*/  IADD3 R93, PT, PT, R3, -0x695add53, RZ ;  /* 0x96a522ad035d7810 */ /* 0x000fc60007ffe0ff */
[----:B------:R-:W-:Y:S01]  /*a340*/  IMAD.WIDE.U32 R98, R73, -0x326172a9, RZ ;  /* 0xcd9e8d5749627825 */ /* 0x000fe200078e00ff */
[C---:B------:R-:W-:Y:S02]  /*a350*/  IADD3 R73, PT, PT, R2.reuse, -0xe443238, RZ ;  /* 0xf1bbcdc802497810 */ /* 0x040fe40007ffe0ff */
[----:B------:R-:W-:Y:S02]  /*a360*/  LOP3.LUT R96, R75, R96, R95, 0x96, !PT ;  /* 0x000000604b607212 */ /* 0x000fe400078e965f */
        /* <DEDUP_REMOVED lines=10> */
.L_x_10159:
[----:B------:R-:W-:Y:S05]  /*a410*/  BSYNC.RECONVERGENT B1 ;  /* 0x0000000000017941 */ /* 0x000fea0003800200 */
.L_x_10158:
[----:B------:R-:W-:Y:S01]  /*a420*/  PRMT R74, R66, 0x7632, R74 ;  /* 0x00007632424a7816 */ /* 0x000fe2000000004a */
[----:B0-----:R-:W-:Y:S01]  /*a430*/  IMAD.MOV.U32 R94, RZ, RZ, 0x2f800000 ;  /* 0x2f800000ff5e7424 */ /* 0x001fe200078e00ff */
        /* <DEDUP_REMOVED lines=10> */
.L_x_10157:
[----:B------:R-:W-:Y:S01]  /*a4e0*/  MOV R93, R75 ;  /* 0x0000004b005d7202 */ /* 0x000fe20000000f00 */
[----:B------:R-:W-:Y:S01]  /*a4f0*/  IMAD.MOV.U32 R74, RZ, RZ, R58 ;  /* 0x000000ffff4a7224 */ /* 0x000fe200078e003a */
[----:B------:R-:W-:Y:S06]  /*a500*/  @!P2 BRA `(.L_x_10163) ;  /* 0x000000040090a947 */ /* 0x000fec0003800000 */
[----:B------:R-:W-:Y:S01]  /*a510*/  ISETP.NE.AND P3, PT, R75, 0x1, PT ;  /* 0x000000014b00780c */ /* 0x000fe20003f65270 */
[----:B------:R-:W-:Y:S01]  /*a520*/  BSSY.RECONVERGENT B1, `(.L_x_10164) ;  /* 0x0000057000017945 */ /* 0x000fe20003800200 */
[----:B------:R-:W-:Y:S02]  /*a530*/  HFMA2 R93, -RZ, RZ, 0, 1.1920928955078125e-07 ;  /* 0x00000002ff5d7431 */ /* 0x000fe400000001ff */
[----:B0-----:R-:W-:-:S09]  /*a540*/  IMAD.MOV.U32 R94, RZ, RZ, R112 ;  /* 0x000000ffff5e7224 */ /* 0x001fd200078e0070 */
        /* <DEDUP_REMOVED lines=9> */
.L_x_10166:
        /* <DEDUP_REMOVED lines=13> */
.L_x_10168:
[----:B------:R-:W-:Y:S05]  /*a6b0*/  BSYNC.RECONVERGENT B2 ;  /* 0x0000000000027941 */ /* 0x000fea0003800200 */
.L_x_10167:
        /* <DEDUP_REMOVED lines=13> */
[----:B------:R-:W-:Y:S02]  /*a790*/  LOP3.LUT R93, R93, R96, R95, 0x96, !PT ;  /* 0x000000605d5d7212 */ /* 0x000fe400078e965f */
[----:B------:R-:W-:Y:S02]  /*a7a0*/  LOP3.LUT R96, R75, R74, R99, 0x96, !PT ;  /* 0x0000004a4b607212 */ /* 0x000fe400078e9663 */
[----:B------:R-:W-:Y:S01]  /*a7b0*/  IADD3 R95, PT, PT, R3, 0x32370b8f, RZ ;  /* 0x32370b8f035f7810 */ /* 0x000fe20007ffe0ff */
        /* <DEDUP_REMOVED lines=11> */
[----:B------:R-:W-:Y:S01]  /*a870*/  IADD3 R95, PT, PT, R3, -0x56f99767, RZ ;  /* 0xa9066899035f7810 */ /* 0x000fe20007ffe0ff */
        /* <DEDUP_REMOVED lines=28> */
[----:B------:R-:W-:Y:S02]  /*aa40*/  HFMA2 R93, -RZ, RZ, 0, 0 ;  /* 0x00000000ff5d7431 */ /* 0x000fe400000001ff */
[----:B------:R-:W-:Y:S01]  /*aa50*/  IMAD.MOV.U32 R112, RZ, RZ, R96 ;  /* 0x000000ffff707224 */ /* 0x000fe200078e0060 */
[----:B------:R-:W-:Y:S02]  /*aa60*/  LOP3.LUT R130, R95, R94, R75, 0x96, !PT ;  /* 0x0000005e5f827212 */ /* 0x000fe400078e964b */
[----:B------:R-:W-:Y:S01]  /*aa70*/  MOV R94, R92 ;  /* 0x0000005c005e7202 */ /* 0x000fe20000000f00 */
[----:B------:R-:W-:-:S07]  /*aa80*/  IMAD.MOV.U32 R92, RZ, RZ, R74 ;  /* 0x000000ffff5c7224 */ /* 0x000fce00078e004a */
.L_x_10165:
[----:B------:R-:W-:Y:S05]  /*aa90*/  BSYNC.RECONVERGENT B1 ;  /* 0x0000000000017941 */ /* 0x000fea0003800200 */
.L_x_10164:
        /* <DEDUP_REMOVED lines=11> */
.L_x_10163:
[----:B------:R-:W-:Y:S01]  /*ab50*/  MOV R132, R93 ;  /* 0x0000005d00847202 */ /* 0x000fe20000000f00 */
[----:B------:R-:W-:Y:S01]  /*ab60*/  IMAD.MOV.U32 R75, RZ, RZ, R59 ;  /* 0x000000ffff4b7224 */ /* 0x000fe200078e003b */
        /* <DEDUP_REMOVED lines=14> */
.L_x_10172:
        /* <DEDUP_REMOVED lines=13> */
.L_x_10174:
[----:B------:R-:W-:Y:S05]  /*ad20*/  BSYNC.RECONVERGENT B2 ;  /* 0x0000000000027941 */ /* 0x000fea0003800200 */
.L_x_10173:
[----:B------:R-:W-:Y:S01]  /*ad30*/  IMAD.WIDE.U32 R120, R133, -0x326172a9, RZ ;  /* 0xcd9e8d5785787825 */ /* 0x000fe200078e00ff */
[----:B0-----:R-:W-:-:S03]  /*ad40*/  LOP3.LUT R94, R111, R99, R3, 0x96, !PT ;  /* 0x000000636f5e7212 */ /* 0x001fc600078e9603 */
[----:B------:R-:W-:Y:S01]  /*ad50*/  HFMA2 R132, -RZ, RZ, 0, 0 ;  /* 0x00000000ff847431 */ /* 0x000fe200000001ff */
        /* <DEDUP_REMOVED lines=41> */
[----:B------:R-:W-:Y:S02]  /*aff0*/  LOP3.LUT R93, R93, R120, R97, 0x96, !PT ;  /* 0x000000785d5d7212 */ /* 0x000fe400078e9661 */
[----:B------:R-:W-:Y:S02]  /*b000*/  LOP3.LUT R98, R75, R98, R181, 0x96, !PT ;  /* 0x000000624b627212 */ /* 0x000fe400078e96b5 */
[----:B------:R-:W-:Y:S01]  /*b010*/  IADD3 R75, PT, PT, R2, -0xe443238, RZ ;  /* 0xf1bbcdc8024b7810 */ /* 0x000fe20007ffe0ff */
[----:B------:R-:W-:-:S04]  /*b020*/  IMAD.WIDE.U32 R94, R93, -0x2daee0ad, RZ ;  /* 0xd2511f535d5e7825 */ /* 0x000fc800078e00ff */
[----:B------:R-:W-:Y:S02]  /*b030*/  VIADD R93, R3, 0xdb3d7428 ;  /* 0xdb3d7428035d7836 */ /* 0x000fe40000000000 */
[----:B------:R-:W-:-:S03]  /*b040*/  IMAD.WIDE.U32 R98, R98, -0x326172a9, RZ ;  /* 0xcd9e8d5762627825 */ /* 0x000fc600078e00ff */
[----:B------:R-:W-:Y:S02]  /*b050*/  LOP3.LUT R93, R93, R180, R95, 0x96, !PT ;  /* 0x000000b45d5d7212 */ /* 0x000fe400078e965f */
[----:B------:R-:W-:Y:S01]  /*b060*/  LOP3.LUT R96, R75, R96, R99, 0x96, !PT ;  /* 0x000000604b607212 */ /* 0x000fe200078e9663 */
[----:B------:R-:W-:Y:S02]  /*b070*/  VIADD R75, R2, 0x8ff34781 ;  /* 0x8ff34781024b7836 */ /* 0x000fe40000000000 */
[----:B------:R-:W-:Y:S01]  /*b080*/  IMAD.WIDE.U32 R120, R93, -0x326172a9, RZ ;  /* 0xcd9e8d575d787825 */ /* 0x000fe200078e00ff */
[----:B------:R-:W-:-:S03]  /*b090*/  IADD3 R93, PT, PT, R3, -0x695add53, RZ ;  /* 0x96a522ad035d7810 */ /* 0x000fc60007ffe0ff */
[----:B------:R-:W-:Y:S01]  /*b0a0*/  IMAD.WIDE.U32 R96, R96, -0x2daee0ad, RZ ;  /* 0xd2511f5360607825 */ /* 0x000fe200078e00ff */
[----:B------:R-:W-:Y:S02]  /*b0b0*/  LOP3.LUT R102, R75, R98, R121, 0x96, !PT ;  /* 0x000000624b667212 */ /* 0x000fe400078e9679 */
[----:B------:R-:W-:Y:S01]  /*b0c0*/  MOV R75, R92 ;  /* 0x0000005c004b7202 */ /* 0x000fe20000000f00 */
[----:B------:R-:W-:Y:S01]  /*b0d0*/  IMAD.MOV.U32 R112, RZ, RZ, R120 ;  /* 0x000000ffff707224 */ /* 0x000fe200078e0078 */
[----:B------:R-:W-:Y:S01]  /*b0e0*/  LOP3.LUT R130, R93, R94, R97, 0x96, !PT ;  /* 0x0000005e5d827212 */ /* 0x000fe200078e9661 */
[----:B------:R-:W-:-:S07]  /*b0f0*/  IMAD.MOV.U32 R92, RZ, RZ, R96 ;  /* 0x000000ffff5c7224 */ /* 0x000fce00078e0060 */
.L_x_10171:
[----:B------:R-:W-:Y:S05]  /*b100*/  BSYNC.RECONVERGENT B1 ;  /* 0x0000000000017941 */ /* 0x000fea0003800200 */
.L_x_10170:
        /* <DEDUP_REMOVED lines=13> */
.L_x_10126:
[----:B--2---:R-:W-:Y:S01]  /*b1e0*/  HFMA2 R68, -RZ, RZ, 0, 0 ;  /* 0x00000000ff447431 */ /* 0x004fe200000001ff */
[----:B------:R-:W-:Y:S01]  /*b1f0*/  MOV R70, R132 ;  /* 0x0000008400467202 */ /* 0x000fe20000000f00 */
[----:B-1----:R-:W-:Y:S01]  /*b200*/  IMAD.MOV.U32 R92, RZ, RZ, R120 ;  /* 0x000000ffff5c7224 */ /* 0x002fe200078e0078 */
        /* <DEDUP_REMOVED lines=17> */
.L_x_10178:
        /* <DEDUP_REMOVED lines=13> */
.L_x_10180:
[----:B------:R-:W-:Y:S05]  /*b3f0*/  BSYNC.RECONVERGENT B2 ;  /* 0x0000000000027941 */ /* 0x000fea0003800200 */
.L_x_10179:
        /* <DEDUP_REMOVED lines=15> */
[----:B------:R-:W-:Y:S02]  /*b4f0*/  LOP3.LUT R70, R69, R68, R75, 0x96, !PT ;  /* 0x0000004445467212 */ /* 0x000fe400078e964b */
[----:B------:R-:W-:Y:S01]  /*b500*/  IADD3 R75, PT, PT, R3, 0x32370b8f, RZ ;  /* 0x32370b8f034b7810 */ /* 0x000fe20007ffe0ff */
        /* <DEDUP_REMOVED lines=21> */
[----:B------:R-:W-:-:S03]  /*b660*/  VIADD R75, R3, 0xdb3d7428 ;  /* 0xdb3d7428034b7836 */ /* 0x000fc60000000000 */
[----:B------:R-:W-:Y:S01]  /*b670*/  LOP3.LUT R71, R71, R70, R73, 0x96, !PT ;  /* 0x0000004647477212 */ /* 0x000fe200078e9649 */
[----:B------:R-:W-:Y:S01]  /*b680*/  IMAD.WIDE.U32 R92, R92, -0x2daee0ad, RZ ;  /* 0xd2511f535c5c7825 */ /* 0x000fe200078e00ff */
[----:B------:R-:W-:-:S03]  /*b690*/  IADD3 R73, PT, PT, R3, 0x1fd5c5a3, RZ ;  /* 0x1fd5c5a303497810 */ /* 0x000fc60007ffe0ff */
[----:B------:R-:W-:Y:S01]  /*b6a0*/  IMAD.WIDE.U32 R68, R71, -0x326172a9, RZ ;  /* 0xcd9e8d5747447825 */ /* 0x000fe200078e00ff */
[----:B------:R-:W-:-:S03]  /*b6b0*/  LOP3.LUT R73, R73, R72, R93, 0x96, !PT ;  /* 0x0000004849497212 */ /* 0x000fc600078e965d */
[----:B------:R-:W-:Y:S02]  /*b6c0*/  VIADD R71, R2, 0x5384540f ;  /* 0x5384540f02477836 */ /* 0x000fe40000000000 */
[----:B------:R-:W-:-:S03]  /*b6d0*/  IMAD.WIDE.U32 R72, R73, -0x326172a9, RZ ;  /* 0xcd9e8d5749487825 */ /* 0x000fc600078e00ff */
[----:B------:R-:W-:Y:S02]  /*b6e0*/  LOP3.LUT R71, R71, R74, R69, 0x96, !PT ;  /* 0x0000004a47477212 */ /* 0x000fe400078e9645 */
[----:B------:R-:W-:-:S03]  /*b6f0*/  IADD3 R69, PT, PT, R2, -0xe443238, RZ ;  /* 0xf1bbcdc802457810 */ /* 0x000fc60007ffe0ff */
[----:B------:R-:W-:Y:S01]  /*b700*/  IMAD.WIDE.U32 R70, R71, -0x2daee0ad, RZ ;  /* 0xd2511f5347467825 */ /* 0x000fe200078e00ff */
[----:B------:R-:W-:-:S03]  /*b710*/  LOP3.LUT R69, R69, R68, R73, 0x96, !PT ;  /* 0x0000004445457212 */ /* 0x000fc600078e9649 */
[----:B------:R-:W-:Y:S01]  /*b720*/  IMAD.MOV.U32 R68, RZ, RZ, R120 ;  /* 0x000000ffff447224 */ /* 0x000fe200078e0078 */
[----:B------:R-:W-:Y:S01]  /*b730*/  LOP3.LUT R75, R75, R92, R71, 0x96, !PT ;  /* 0x0000005c4b4b7212 */ /* 0x000fe200078e9647 */
[----:B------:R-:W-:Y:S01]  /*b740*/  IMAD.WIDE.U32 R92, R69, -0x2daee0ad, RZ ;  /* 0xd2511f53455c7825 */ /* 0x000fe200078e00ff */
[----:B------:R-:W-:-:S03]  /*b750*/  IADD3 R69, PT, PT, R3, -0x695add53, RZ ;  /* 0x96a522ad03457810 */ /* 0x000fc60007ffe0ff */
[----:B------:R-:W-:Y:S01]  /*b760*/  IMAD.WIDE.U32 R112, R75, -0x326172a9, RZ ;  /* 0xcd9e8d574b707825 */ /* 0x000fe200078e00ff */
[----:B------:R-:W-:-:S03]  /*b770*/  LOP3.LUT R130, R69, R70, R93, 0x96, !PT ;  /* 0x0000004645827212 */ /* 0x000fc600078e965d */
[----:B------:R-:W-:Y:S02]  /*b780*/  HFMA2 R70, -RZ, RZ, 0, 0 ;  /* 0x00000000ff467431 */ /* 0x000fe400000001ff */
[----:B------:R-:W-:-:S05]  /*b790*/  VIADD R71, R2, 0x8ff34781 ;  /* 0x8ff3478102477836 */ /* 0x000fca0000000000 */
[----:B------:R-:W-:-:S07]  /*b7a0*/  LOP3.LUT R102, R71, R72, R113, 0x96, !PT ;  /* 0x0000004847667212 */ /* 0x000fce00078e9671 */
.L_x_10177:
[----:B------:R-:W-:Y:S05]  /*b7b0*/  BSYNC.RECONVERGENT B1 ;  /* 0x0000000000017941 */ /* 0x000fea0003800200 */
.L_x_10176:
        /* <DEDUP_REMOVED lines=11> */
.L_x_10175:
[----:B------:R-:W-:Y:S01]  /*b870*/  MOV R71, R70 ;  /* 0x0000004600477202 */ /* 0x000fe20000000f00 */
        /* <DEDUP_REMOVED lines=15> */
.L_x_10184:
        /* <DEDUP_REMOVED lines=13> */
.L_x_10186:
[----:B------:R-:W-:Y:S05]  /*ba40*/  BSYNC.RECONVERGENT B2 ;  /* 0x0000000000027941 */ /* 0x000fea0003800200 */
.L_x_10185:
        /* <DEDUP_REMOVED lines=48> */
[C---:B------:R-:W-:Y:S02]  /*bd50*/  IADD3 R69, PT, PT, R2.reuse, -0xe443238, RZ ;  /* 0xf1bbcdc802457810 */ /* 0x040fe40007ffe0ff */
[----:B------:R-:W-:Y:S02]  /*bd60*/  LOP3.LUT R72, R71, R72, R75, 0x96, !PT ;  /* 0x0000004847487212 */ /* 0x000fe400078e964b */
[----:B------:R-:W-:Y:S01]  /*bd70*/  LOP3.LUT R70, R69, R70, R95, 0x96, !PT ;  /* 0x0000004645467212 */ /* 0x000fe200078e965f */
[----:B------:R-:W-:Y:S01]  /*bd80*/  VIADD R69, R2, 0x8ff34781 ;  /* 0x8ff3478102457836 */ /* 0x000fe20000000000 */
[----:B------:R-:W-:Y:S01]  /*bd90*/  IADD3 R75, PT, PT, R3, -0x695add53, RZ ;  /* 0x96a522ad034b7810 */ /* 0x000fe20007ffe0ff */
        /* <DEDUP_REMOVED lines=8> */
.L_x_10183:
[----:B------:R-:W-:Y:S05]  /*be20*/  BSYNC.RECONVERGENT B1 ;  /* 0x0000000000017941 */ /* 0x000fea0003800200 */
.L_x_10182:
        /* <DEDUP_REMOVED lines=12> */
.L_x_10181:
[----:B------:R-:W-:Y:S01]  /*bef0*/  MOV R72, R71 ;  /* 0x0000004700487202 */ /* 0x000fe20000000f00 */
[----:B------:R-:W-:Y:S01]  /*bf00*/  IMAD.MOV.U32 R70, RZ, RZ, RZ ;  /* 0x000000ffff467224 */ /* 0x000fe200078e00ff */
        /* <DEDUP_REMOVED lines=14> */
.L_x_10190:
        /* <DEDUP_REMOVED lines=13> */
.L_x_10192:
[----:B------:R-:W-:Y:S05]  /*c0c0*/  BSYNC.RECONVERGENT B2 ;  /* 0x0000000000027941 */ /* 0x000fea0003800200 */
.L_x_10191:
[----:B0-----:R-:W-:Y:S01]  /*c0d0*/  IMAD.WIDE.U32 R94, R133, -0x326172a9, RZ ;  /* 0xcd9e8d57855e7825 */ /* 0x001fe200078e00ff */
        /* <DEDUP_REMOVED lines=24> */
[----:B------:R-:W-:Y:S02]  /*c260*/  IADD3 R93, PT, PT, R3, -0x56f99767, RZ ;  /* 0xa9066899035d7810 */ /* 0x000fe40007ffe0ff */
        /* <DEDUP_REMOVED lines=30> */
[----:B------:R-:W-:Y:S01]  /*c450*/  MOV R73, R92 ;  /* 0x0000005c00497202 */ /* 0x000fe20000000f00 */
[----:B------:R-:W-:Y:S02]  /*c460*/  IMAD.MOV.U32 R112, RZ, RZ, R72 ;  /* 0x000000ffff707224 */ /* 0x000fe400078e0048 */
[----:B------:R-:W-:Y:S01]  /*c470*/  HFMA2 R72, -RZ, RZ, 0, 0 ;  /* 0x00000000ff487431 */ /* 0x000fe200000001ff */
[----:B------:R-:W-:Y:S01]  /*c480*/  LOP3.LUT R130, R93, R74, R71, 0x96, !PT ;  /* 0x0000004a5d827212 */ /* 0x000fe200078e9647 */
[----:B------:R-:W-:-:S07]  /*c490*/  IMAD.MOV.U32 R92, RZ, RZ, R70 ;  /* 0x000000ffff5c7224 */ /* 0x000fce00078e0046 */
.L_x_10189:
[----:B------:R-:W-:Y:S05]  /*c4a0*/  BSYNC.RECONVERGENT B1 ;  /* 0x0000000000017941 */ /* 0x000fea0003800200 */
.L_x_10188:
        /* <DEDUP_REMOVED lines=11> */
.L_x_10187:
        /* <DEDUP_REMOVED lines=16> */
.L_x_10196:
[----:B------:R-:W-:Y:S01]  /*c660*/  IADD3 R134, PT, PT, R134, 0x1, RZ ;  /* 0x0000000186867810 */ /* 0x000fe20007ffe0ff */
[----:B------:R-:W-:Y:S03]  /*c670*/  BSSY.RECONVERGENT B2, `(.L_x_10197) ;  /* 0x000000c000027945 */ /* 0x000fe60003800200 */
[C---:B------:R-:W-:Y:S01]  /*c680*/  ISETP.NE.AND P2, PT, R134.reuse, RZ, PT ;  /* 0x000000ff8600720c */ /* 0x040fe20003f45270 */
[----:B0-----:R-:W-:-:S12]  /*c690*/  IMAD.WIDE.U32 R94, R134, -0x2daee0ad, RZ ;  /* 0xd2511f53865e7825 */ /* 0x001fd800078e00ff */
        /* <DEDUP_REMOVED lines=9> */
.L_x_10198:
[----:B------:R-:W-:Y:S05]  /*c730*/  BSYNC.RECONVERGENT B2 ;  /* 0x0000000000027941 */ /* 0x000fea0003800200 */
.L_x_10197:
        /* <DEDUP_REMOVED lines=61> */
.L_x_10195:
[----:B------:R-:W-:Y:S05]  /*cb10*/  BSYNC.RECONVERGENT B1 ;  /* 0x0000000000017941 */ /* 0x000fea0003800200 */
.L_x_10194:
        /* <DEDUP_REMOVED lines=12> */
.L_x_10193:
        /* <DEDUP_REMOVED lines=16> */
.L_x_10202:
        /* <DEDUP_REMOVED lines=13> */
.L_x_10204:
[----:B------:R-:W-:Y:S05]  /*cdb0*/  BSYNC.RECONVERGENT B2 ;  /* 0x0000000000027941 */ /* 0x000fea0003800200 */
.L_x_10203:
        /* <DEDUP_REMOVED lines=61> */
.L_x_10201:
[----:B------:R-:W-:Y:S05]  /*d190*/  BSYNC.RECONVERGENT B1 ;  /* 0x0000000000017941 */ /* 0x000fea0003800200 */
.L_x_10200:
        /* <DEDUP_REMOVED lines=11> */
.L_x_10199:
        /* <DEDUP_REMOVED lines=16> */
.L_x_10208:
        /* <DEDUP_REMOVED lines=13> */
.L_x_10210:
[----:B------:R-:W-:Y:S05]  /*d420*/  BSYNC.RECONVERGENT B2 ;  /* 0x0000000000027941 */ /* 0x000fea0003800200 */
.L_x_10209:
        /* <DEDUP_REMOVED lines=61> */
.L_x_10207:
[----:B------:R-:W-:Y:S05]  /*d800*/  BSYNC.RECONVERGENT B1 ;  /* 0x0000000000017941 */ /* 0x000fea0003800200 */
.L_x_10206:
[----:B-----5:R-:W-:Y:S01]  /*d810*/  PRMT R74, R66, 0x7632, R74 ;  /* 0x00007632424a7816 */ /* 0x020fe2000000004a */
        /* <DEDUP_REMOVED lines=11> */
.L_x_10205:
[----:B------:R-:W-:Y:S01]  /*d8d0*/  MOV R93, R75 ;  /* 0x0000004b005d7202 */ /* 0x000fe20000000f00 */
[----:B------:R-:W-:Y:S01]  /*d8e0*/  IMAD.MOV.U32 R74, RZ, RZ, RZ ;  /* 0x000000ffff4a7224 */ /* 0x000fe200078e00ff */
        /* <DEDUP_REMOVED lines=14> */
.L_x_10214:
        /* <DEDUP_REMOVED lines=13> */
.L_x_10216:
[----:B------:R-:W-:Y:S05]  /*daa0*/  BSYNC.RECONVERGENT B2 ;  /* 0x0000000000027941 */ /* 0x000fea0003800200 */
.L_x_10215:
        /* <DEDUP_REMOVED lines=61> */
.L_x_10213:
[----:B------:R-:W-:Y:S05]  /*de80*/  BSYNC.RECONVERGENT B1 ;  /* 0x0000000000017941 */ /* 0x000fea0003800200 */
.L_x_10212:
        /* <DEDUP_REMOVED lines=11> */
.L_x_10211:
        /* <DEDUP_REMOVED lines=16> */
.L_x_10219:
        /* <DEDUP_REMOVED lines=13> */
.L_x_10221:
[----:B------:R-:W-:Y:S05]  /*e110*/  BSYNC.RECONVERGENT B2 ;  /* 0x0000000000027941 */ /* 0x000fea0003800200 */
.L_x_10220:
        /* <DEDUP_REMOVED lines=61> */
.L_x_10218:
[----:B------:R-:W-:Y:S05]  /*e4f0*/  BSYNC.RECONVERGENT B1 ;  /* 0x0000000000017941 */ /* 0x000fea0003800200 */
.L_x_10217:
[----:B-----5:R-:W-:Y:S01]  /*e500*/  PRMT R93, R67, 0x7632, R93 ;  /* 0x00007632435d7816 */ /* 0x020fe2000000005d */
[----:B0-----:R-:W-:Y:S01]  /*e510*/  IMAD.MOV.U32 R94, RZ, RZ, 0x2f800000 ;  /* 0x2f800000ff5e7424 */ /* 0x001fe200078e00ff */
[----:B------:R-:W-:Y:S02]  /*e520*/  I2FP.F32.U32 R75, R75 ;  /* 0x0000004b004b7245 */ /* 0x000fe40000201000 */
        /* <DEDUP_REMOVED lines=9> */
.L_x_10169:
[----:B0-----:R-:W0:Y:S01]  /*e5c0*/  LDC.64 R94, c[0x0][0x3a8] ;  /* 0x0000ea00ff5e7b82 */ /* 0x001e220000000a00 */
        /* <DEDUP_REMOVED lines=25> */
.L_x_10222:
[----:B------:R-:W-:Y:S01]  /*e760*/  IADD3 R0, PT, PT, R0, 0x80, RZ ;  /* 0x0000008000007810 */ /* 0x000fe20007ffe0ff */
[----:B------:R-:W-:-:S07]  /*e770*/  VIADD R131, R131, 0x80 ;  /* 0x0000008083837836 */ /* 0x000fce0000000000 */
.L_x_10125:
[----:B------:R-:W-:Y:S05]  /*e780*/  BSYNC.RECONVERGENT B0 ;  /* 0x0000000000007941 */ /* 0x000fea0003800200 */
.L_x_10124:
        /* <DEDUP_REMOVED lines=14> */
[----:B-1----:R-:W-:Y:S01]  /*e870*/  IMAD.MOV.U32 R92, RZ, RZ, R120 ;  /* 0x000000ffff5c7224 */ /* 0x002fe200078e0078 */
[----:B--2---:R-:W-:Y:S02]  /*e880*/  MOV R78, R132 ;  /* 0x00000084004e7202 */ /* 0x004fe40000000f00 */
[----:B-----5:R-:W-:-:S09]  /*e890*/  MOV R76, R60 ;  /* 0x0000003c004c7202 */ /* 0x020fd20000000f00 */
        /* <DEDUP_REMOVED lines=17> */
.L_x_10229:
        /* <DEDUP_REMOVED lines=13> */
.L_x_10231:
[----:B------:R-:W-:Y:S05]  /*ea80*/  BSYNC.RECONVERGENT B2 ;  /* 0x0000000000027941 */ /* 0x000fea0003800200 */
.L_x_10230:
        /* <DEDUP_REMOVED lines=59> */
.L_x_10228:
[----:B------:R-:W-:Y:S05]  /*ee40*/  BSYNC.RECONVERGENT B1 ;  /* 0x0000000000017941 */ /* 0x000fea0003800200 */
.L_x_10227:
        /* <DEDUP_REMOVED lines=11> */
.L_x_10226:
        /* <DEDUP_REMOVED lines=16> */
.L_x_10235:
        /* <DEDUP_REMOVED lines=13> */
.L_x_10237:
[----:B------:R-:W-:Y:S05]  /*f0d0*/  BSYNC.RECONVERGENT B2 ;  /* 0x0000000000027941 */ /* 0x000fea0003800200 */
.L_x_10236:
        /* <DEDUP_REMOVED lines=61> */
.L_x_10234:
[----:B------:R-:W-:Y:S05]  /*f4b0*/  BSYNC.RECONVERGENT B1 ;  /* 0x0000000000017941 */ /* 0x000fea0003800200 */
.L_x_10233:
        /* <DEDUP_REMOVED lines=12> */
.L_x_10232:
        /* <DEDUP_REMOVED lines=16> */
.L_x_10241:
        /* <DEDUP_REMOVED lines=13> */
.L_x_10243:
[----:B------:R-:W-:Y:S05]  /*f750*/  BSYNC.RECONVERGENT B2 ;  /* 0x0000000000027941 */ /* 0x000fea0003800200 */
.L_x_10242:
        /* <DEDUP_REMOVED lines=61> */
.L_x_10240:
[----:B------:R-:W-:Y:S05]  /*fb30*/  BSYNC.RECONVERGENT B1 ;  /* 0x0000000000017941 */ /* 0x000fea0003800200 */
.L_x_10239:
        /* <DEDUP_REMOVED lines=11> */
.L_x_10238:
        /* <DEDUP_REMOVED lines=16> */
.L_x_10247:
        /* <DEDUP_REMOVED lines=13> */
.L_x_10249:
[----:B------:R-:W-:Y:S05]  /*fdc0*/  BSYNC.RECONVERGENT B2 ;  /* 0x0000000000027941 */ /* 0x000fea0003800200 */
.L_x_10248:
        /* <DEDUP_REMOVED lines=61> */
.L_x_10246:
[----:B------:R-:W-:Y:S05]  /*101a0*/  BSYNC.RECONVERGENT B1 ;  /* 0x0000000000017941 */ /* 0x000fea0003800200 */
.L_x_10245:
        /* <DEDUP_REMOVED lines=12> */
.L_x_10244:
        /* <DEDUP_REMOVED lines=16> */
.L_x_10253:
        /* <DEDUP_REMOVED lines=13> */
.L_x_10255:
[----:B------:R-:W-:Y:S05]  /*10440*/  BSYNC.RECONVERGENT B2 ;  /* 0x0000000000027941 */ /* 0x000fea0003800200 */
.L_x_10254:
        /* <DEDUP_REMOVED lines=61> */
.L_x_10252:
[----:B------:R-:W-:Y:S05]  /*10820*/  BSYNC.RECONVERGENT B1 ;  /* 0x0000000000017941 */ /* 0x000fea0003800200 */
.L_x_10251:
        /* <DEDUP_REMOVED lines=11> */
.L_x_10250:
        /* <DEDUP_REMOVED lines=16> */
.L_x_10259:
        /* <DEDUP_REMOVED lines=13> */
.L_x_10261:
[----:B------:R-:W-:Y:S05]  /*10ab0*/  BSYNC.RECONVERGENT B2 ;  /* 0x0000000000027941 */ /* 0x000fea0003800200 */
.L_x_10260:
        /* <DEDUP_REMOVED lines=61> */
.L_x_10258:
[----:B------:R-:W-:Y:S05]  /*10e90*/  BSYNC.RECONVERGENT B1 ;  /* 0x0000000000017941 */ /* 0x000fea0003800200 */
.L_x_10257:
        /* <DEDUP_REMOVED lines=12> */
.L_x_10256:
        /* <DEDUP_REMOVED lines=16> */
.L_x_10265:
        /* <DEDUP_REMOVED lines=13> */
.L_x_10267:
[----:B------:R-:W-:Y:S05]  /*11130*/  BSYNC.RECONVERGENT B2 ;  /* 0x0000000000027941 */ /* 0x000fea0003800200 */
.L_x_10266:
        /* <DEDUP_REMOVED lines=61> */
.L_x_10264:
[----:B------:R-:W-:Y:S05]  /*11510*/  BSYNC.RECONVERGENT B1 ;  /* 0x0000000000017941 */ /* 0x000fea0003800200 */
.L_x_10263:
        /* <DEDUP_REMOVED lines=11> */
.L_x_10262:
        /* <DEDUP_REMOVED lines=16> */
.L_x_10271:
        /* <DEDUP_REMOVED lines=13> */
.L_x_10273:
[----:B------:R-:W-:Y:S05]  /*117a0*/  BSYNC.RECONVERGENT B2 ;  /* 0x0000000000027941 */ /* 0x000fea0003800200 */
.L_x_10272:
        /* <DEDUP_REMOVED lines=61> */
.L_x_10270:
[----:B------:R-:W-:Y:S05]  /*11b80*/  BSYNC.RECONVERGENT B1 ;  /* 0x0000000000017941 */ /* 0x000fea0003800200 */
.L_x_10269:
        /* <DEDUP_REMOVED lines=13> */
.L_x_10225:
        /* <DEDUP_REMOVED lines=20> */
.L_x_10277:
        /* <DEDUP_REMOVED lines=13> */
.L_x_10279:
[----:B------:R-:W-:Y:S05]  /*11e70*/  BSYNC.RECONVERGENT B2 ;  /* 0x0000000000027941 */ /* 0x000fea0003800200 */
.L_x_10278:
        /* <DEDUP_REMOVED lines=59> */
.L_x_10276:
[----:B------:R-:W-:Y:S05]  /*12230*/  BSYNC.RECONVERGENT B1 ;  /* 0x0000000000017941 */ /* 0x000fea0003800200 */
.L_x_10275:
        /* <DEDUP_REMOVED lines=11> */
.L_x_10274:
        /* <DEDUP_REMOVED lines=16> */
.L_x_10283:
        /* <DEDUP_REMOVED lines=13> */
.L_x_10285:
[----:B------:R-:W-:Y:S05]  /*124c0*/  BSYNC.RECONVERGENT B2 ;  /* 0x0000000000027941 */ /* 0x000fea0003800200 */
.L_x_10284:
        /* <DEDUP_REMOVED lines=61> */
.L_x_10282:
[----:B------:R-:W-:Y:S05]  /*128a0*/  BSYNC.RECONVERGENT B1 ;  /* 0x0000000000017941 */ /* 0x000fea0003800200 */
.L_x_10281:
        /* <DEDUP_REMOVED lines=12> */
.L_x_10280:
        /* <DEDUP_REMOVED lines=16> */
.L_x_10289:
        /* <DEDUP_REMOVED lines=13> */
.L_x_10291:
[----:B------:R-:W-:Y:S05]  /*12b40*/  BSYNC.RECONVERGENT B2 ;  /* 0x0000000000027941 */ /* 0x000fea0003800200 */
.L_x_10290:
        /* <DEDUP_REMOVED lines=61> */
.L_x_10288:
[----:B------:R-:W-:Y:S05]  /*12f20*/  BSYNC.RECONVERGENT B1 ;  /* 0x0000000000017941 */ /* 0x000fea0003800200 */
.L_x_10287:
        /* <DEDUP_REMOVED lines=11> */
.L_x_10286:
        /* <DEDUP_REMOVED lines=16> */
.L_x_10295:
        /* <DEDUP_REMOVED lines=13> */
.L_x_10297:
[----:B------:R-:W-:Y:S05]  /*131b0*/  BSYNC.RECONVERGENT B2 ;  /* 0x0000000000027941 */ /* 0x000fea0003800200 */
.L_x_10296:
        /* <DEDUP_REMOVED lines=61> */
.L_x_10294:
[----:B------:R-:W-:Y:S05]  /*13590*/  BSYNC.RECONVERGENT B1 ;  /* 0x0000000000017941 */ /* 0x000fea0003800200 */
.L_x_10293:
        /* <DEDUP_REMOVED lines=12> */
.L_x_10292:
        /* <DEDUP_REMOVED lines=16> */
.L_x_10301:
        /* <DEDUP_REMOVED lines=13> */
.L_x_10303:
[----:B------:R-:W-:Y:S05]  /*13830*/  BSYNC.RECONVERGENT B2 ;  /* 0x0000000000027941 */ /* 0x000fea0003800200 */
.L_x_10302:
        /* <DEDUP_REMOVED lines=61> */
.L_x_10300:
[----:B------:R-:W-:Y:S05]  /*13c10*/  BSYNC.RECONVERGENT B1 ;  /* 0x0000000000017941 */ /* 0x000fea0003800200 */
.L_x_10299:
        /* <DEDUP_REMOVED lines=11> */
.L_x_10298:
        /* <DEDUP_REMOVED lines=16> */
.L_x_10307:
        /* <DEDUP_REMOVED lines=13> */
.L_x_10309:
[----:B------:R-:W-:Y:S05]  /*13ea0*/  BSYNC.RECONVERGENT B2 ;  /* 0x0000000000027941 */ /* 0x000fea0003800200 */
.L_x_10308:
        /* <DEDUP_REMOVED lines=61> */
.L_x_10306:
[----:B------:R-:W-:Y:S05]  /*14280*/  BSYNC.RECONVERGENT B1 ;  /* 0x0000000000017941 */ /* 0x000fea0003800200 */
.L_x_10305:
        /* <DEDUP_REMOVED lines=12> */
.L_x_10304:
        /* <DEDUP_REMOVED lines=16> */
.L_x_10313:
        /* <DEDUP_REMOVED lines=13> */
.L_x_10315:
[----:B------:R-:W-:Y:S05]  /*14520*/  BSYNC.RECONVERGENT B2 ;  /* 0x0000000000027941 */ /* 0x000fea0003800200 */
.L_x_10314:
        /* <DEDUP_REMOVED lines=61> */
.L_x_10312:
[----:B------:R-:W-:Y:S05]  /*14900*/  BSYNC.RECONVERGENT B1 ;  /* 0x0000000000017941 */ /* 0x000fea0003800200 */
.L_x_10311:
        /* <DEDUP_REMOVED lines=11> */
.L_x_10310:
        /* <DEDUP_REMOVED lines=16> */
.L_x_10318:
        /* <DEDUP_REMOVED lines=13> */
.L_x_10320:
[----:B------:R-:W-:Y:S05]  /*14b90*/  BSYNC.RECONVERGENT B2 ;  /* 0x0000000000027941 */ /* 0x000fea0003800200 */
.L_x_10319:
        /* <DEDUP_REMOVED lines=61> */
.L_x_10317:
[----:B------:R-:W-:Y:S05]  /*14f70*/  BSYNC.RECONVERGENT B1 ;  /* 0x0000000000017941 */ /* 0x000fea0003800200 */
.L_x_10316:
        /* <DEDUP_REMOVED lines=12> */
.L_x_10268:
        /* <DEDUP_REMOVED lines=26> */
.L_x_10321:
[----:B------:R-:W-:Y:S01]  /*151e0*/  IADD3 R0, PT, PT, R0, 0x80, RZ ;  /* 0x0000008000007810 */ /* 0x000fe20007ffe0ff */
[----:B------:R-:W-:-:S07]  /*151f0*/  VIADD R131, R131, 0x80 ;  /* 0x0000008083837836 */ /* 0x000fce0000000000 */
.L_x_10224:
[----:B------:R-:W-:Y:S05]  /*15200*/  BSYNC.RECONVERGENT B0 ;  /* 0x0000000000007941 */ /* 0x000fea0003800200 */
.L_x_10223:
        /* <DEDUP_REMOVED lines=34> */
.L_x_10328:
        /* <DEDUP_REMOVED lines=13> */
.L_x_10330:
[----:B------:R-:W-:Y:S05]  /*15500*/  BSYNC.RECONVERGENT B2 ;  /* 0x0000000000027941 */ /* 0x000fea0003800200 */
.L_x_10329:
        /* <DEDUP_REMOVED lines=50> */
[----:B------:R-:W-:-:S03]  /*15830*/  IMAD.MOV.U32 R84, RZ, RZ, R120 ;  /* 0x000000ffff547224 */ /* 0x000fc600078e0078 */
        /* <DEDUP_REMOVED lines=8> */
.L_x_10327:
[----:B------:R-:W-:Y:S05]  /*158c0*/  BSYNC.RECONVERGENT B1 ;  /* 0x0000000000017941 */ /* 0x000fea0003800200 */
.L_x_10326:
        /* <DEDUP_REMOVED lines=11> */
.L_x_10325:
        /* <DEDUP_REMOVED lines=16> */
.L_x_10334:
        /* <DEDUP_REMOVED lines=13> */
.L_x_10336:
[----:B------:R-:W-:Y:S05]  /*15b50*/  BSYNC.RECONVERGENT B2 ;  /* 0x0000000000027941 */ /* 0x000fea0003800200 */
.L_x_10335:
        /* <DEDUP_REMOVED lines=33> */
[----:B------:R-:W-:Y:S01]  /*15d70*/  LOP3.LUT R85, R85, R90, R89, 0x96, !PT ;  /* 0x0000005a55557212 */ /* 0x000fe200078e9659 */
[----:B------:R-:W-:Y:S02]  /*15d80*/  VIADD R89, R2, 0x5384540f ;  /* 0x5384540f02597836 */ /* 0x000fe40000000000 */
[----:B------:R-:W-:-:S04]  /*15d90*/  IMAD.WIDE.U32 R90, R91, -0x2daee0ad, RZ ;  /* 0xd2511f535b5a7825 */ /* 0x000fc800078e00ff */
[----:B------:R-:W-:Y:S01]  /*15da0*/  IMAD.WIDE.U32 R94, R85, -0x326172a9, RZ ;  /* 0xcd9e8d57555e7825 */ /* 0x000fe200078e00ff */
[----:B------:R-:W-:Y:S02]  /*15db0*/  IADD3 R85, PT, PT, R2, -0x4ab325aa, RZ ;  /* 0xb54cda5602557810 */ /* 0x000fe40007ffe0ff */
[----:B------:R-:W-:Y:S02]  /*15dc0*/  LOP3.LUT R87, R87, R88, R91, 0x96, !PT ;  /* 0x0000005857577212 */ /* 0x000fe400078e965b */
[----:B------:R-:W-:-:S03]  /*15dd0*/  LOP3.LUT R85, R85, R86, R95, 0x96, !PT ;  /* 0x0000005655557212 */ /* 0x000fc600078e965f */
[----:B------:R-:W-:-:S04]  /*15de0*/  IMAD.WIDE.U32 R86, R87, -0x326172a9, RZ ;  /* 0xcd9e8d5757567825 */ /* 0x000fc800078e00ff */
[----:B------:R-:W-:Y:S01]  /*15df0*/  IMAD.WIDE.U32 R96, R85, -0x2daee0ad, RZ ;  /* 0xd2511f5355607825 */ /* 0x000fe200078e00ff */
[----:B------:R-:W-:Y:S02]  /*15e00*/  IADD3 R85, PT, PT, R3, 0x1fd5c5a3, RZ ;  /* 0x1fd5c5a303557810 */ /* 0x000fe40007ffe0ff */
        /* <DEDUP_REMOVED lines=13> */
[----:B------:R-:W-:Y:S02]  /*15ee0*/  HFMA2 R87, -RZ, RZ, 0, 0 ;  /* 0x00000000ff577431 */ /* 0x000fe400000001ff */
[----:B------:R-:W-:Y:S01]  /*15ef0*/  IMAD.MOV.U32 R112, RZ, RZ, R94 ;  /* 0x000000ffff707224 */ /* 0x000fe200078e005e */
[----:B------:R-:W-:Y:S02]  /*15f00*/  LOP3.LUT R102, R85, R90, R95, 0x96, !PT ;  /* 0x0000005a55667212 */ /* 0x000fe400078e965f */
[----:B------:R-:W-:Y:S01]  /*15f10*/  MOV R85, R92 ;  /* 0x0000005c00557202 */ /* 0x000fe20000000f00 */
[----:B------:R-:W-:-:S07]  /*15f20*/  IMAD.MOV.U32 R92, RZ, RZ, R86 ;  /* 0x000000ffff5c7224 */ /* 0x000fce00078e0056 */
.L_x_10333:
[----:B------:R-:W-:Y:S05]  /*15f30*/  BSYNC.RECONVERGENT B1 ;  /* 0x0000000000017941 */ /* 0x000fea0003800200 */
.L_x_10332:
        /* <DEDUP_REMOVED lines=12> */
.L_x_10331:
        /* <DEDUP_REMOVED lines=16> */
.L_x_10340:
        /* <DEDUP_REMOVED lines=13> */
.L_x_10342:
[----:B------:R-:W-:Y:S05]  /*161d0*/  BSYNC.RECONVERGENT B2 ;  /* 0x0000000000027941 */ /* 0x000fea0003800200 */
.L_x_10341:
        /* <DEDUP_REMOVED lines=42> */
[----:B------:R-:W-:-:S04]  /*16480*/  IMAD.WIDE.U32 R96, R96, -0x2daee0ad, RZ ;  /* 0xd2511f5360607825 */ /* 0x000fc800078e00ff */
[----:B------:R-:W-:Y:S01]  /*16490*/  VIADD R89, R2, 0x5384540f ;  /* 0x5384540f02597836 */ /* 0x000fe20000000000 */
[----:B------:R-:W-:-:S04]  /*164a0*/  LOP3.LUT R91, R91, R90, R97, 0x96, !PT ;  /* 0x0000005a5b5b7212 */ /* 0x000fc800078e9661 */
[----:B------:R-:W-:Y:S01]  /*164b0*/  LOP3.LUT R89, R89, R94, R87, 0x96, !PT ;  /* 0x0000005e59597212 */ /* 0x000fe200078e9657 */
[----:B------:R-:W-:Y:S01]  /*164c0*/  IMAD.WIDE.U32 R90, R91, -0x326172a9, RZ ;  /* 0xcd9e8d575b5a7825 */ /* 0x000fe200078e00ff */
[----:B------:R-:W-:-:S03]  /*164d0*/  IADD3 R87, PT, PT, R2, -0xe443238, RZ ;  /* 0xf1bbcdc802577810 */ /* 0x000fc60007ffe0ff */
[----:B------:R-:W-:Y:S01]  /*164e0*/  IMAD.WIDE.U32 R88, R89, -0x2daee0ad, RZ ;  /* 0xd2511f5359587825 */ /* 0x000fe200078e00ff */
[----:B------:R-:W-:Y:S02]  /*164f0*/  LOP3.LUT R87, R87, R86, R91, 0x96, !PT ;  /* 0x0000005657577212 */ /* 0x000fe400078e965b */
[----:B------:R-:W-:Y:S02]  /*16500*/  IADD3 R91, PT, PT, R3, -0x695add53, RZ ;  /* 0x96a522ad035b7810 */ /* 0x000fe40007ffe0ff */
[----:B------:R-:W-:Y:S01]  /*16510*/  LOP3.LUT R93, R93, R96, R89, 0x96, !PT ;  /* 0x000000605d5d7212 */ /* 0x000fe200078e9659 */
[----:B------:R-:W-:-:S04]  /*16520*/  IMAD.WIDE.U32 R86, R87, -0x2daee0ad, RZ ;  /* 0xd2511f5357567825 */ /* 0x000fc800078e00ff */
[----:B------:R-:W-:Y:S01]  /*16530*/  IMAD.WIDE.U32 R94, R93, -0x326172a9, RZ ;  /* 0xcd9e8d575d5e7825 */ /* 0x000fe200078e00ff */
[----:B------:R-:W-:-:S03]  /*16540*/  LOP3.LUT R130, R91, R88, R87, 0x96, !PT ;  /* 0x000000585b827212 */ /* 0x000fc600078e9657 */
[----:B------:R-:W-:Y:S02]  /*16550*/  HFMA2 R88, -RZ, RZ, 0, 0 ;  /* 0x00000000ff587431 */ /* 0x000fe400000001ff */
[----:B------:R-:W-:Y:S02]  /*16560*/  VIADD R89, R2, 0x8ff34781 ;  /* 0x8ff3478102597836 */ /* 0x000fe40000000000 */
[----:B------:R-:W-:-:S03]  /*16570*/  IMAD.MOV.U32 R112, RZ, RZ, R94 ;  /* 0x000000ffff707224 */ /* 0x000fc600078e005e */
[----:B------:R-:W-:Y:S02]  /*16580*/  LOP3.LUT R102, R89, R90, R95, 0x96, !PT ;  /* 0x0000005a59667212 */ /* 0x000fe400078e965f */
[----:B------:R-:W-:Y:S01]  /*16590*/  MOV R89, R92 ;  /* 0x0000005c00597202 */ /* 0x000fe20000000f00 */
[----:B------:R-:W-:-:S07]  /*165a0*/  IMAD.MOV.U32 R92, RZ, RZ, R86 ;  /* 0x000000ffff5c7224 */ /* 0x000fce00078e0056 */
.L_x_10339:
[----:B------:R-:W-:Y:S05]  /*165b0*/  BSYNC.RECONVERGENT B1 ;  /* 0x0000000000017941 */ /* 0x000fea0003800200 */
.L_x_10338:
        /* <DEDUP_REMOVED lines=11> */
.L_x_10337:
        /* <DEDUP_REMOVED lines=16> */
.L_x_10346:
        /* <DEDUP_REMOVED lines=13> */
.L_x_10348:
[----:B------:R-:W-:Y:S05]  /*16840*/  BSYNC.RECONVERGENT B2 ;  /* 0x0000000000027941 */ /* 0x000fea0003800200 */
.L_x_10347:
        /* <DEDUP_REMOVED lines=61> */
.L_x_10345:
[----:B------:R-:W-:Y:S05]  /*16c20*/  BSYNC.RECONVERGENT B1 ;  /* 0x0000000000017941 */ /* 0x000fea0003800200 */
.L_x_10344:
        /* <DEDUP_REMOVED lines=12> */
.L_x_10343:
        /* <DEDUP_REMOVED lines=16> */
.L_x_10352:
        /* <DEDUP_REMOVED lines=13> */
.L_x_10354:
[----:B------:R-:W-:Y:S05]  /*16ec0*/  BSYNC.RECONVERGENT B2 ;  /* 0x0000000000027941 */ /* 0x000fea0003800200 */
.L_x_10353:
        /* <DEDUP_REMOVED lines=61> */
.L_x_10351:
[----:B------:R-:W-:Y:S05]  /*172a0*/  BSYNC.RECONVERGENT B1 ;  /* 0x0000000000017941 */ /* 0x000fea0003800200 */
.L_x_10350:
        /* <DEDUP_REMOVED lines=11> */
.L_x_10349:
        /* <DEDUP_REMOVED lines=16> */
.L_x_10358:
        /* <DEDUP_REMOVED lines=13> */
.L_x_10360:
[----:B------:R-:W-:Y:S05]  /*17530*/  BSYNC.RECONVERGENT B2 ;  /* 0x0000000000027941 */ /* 0x000fea0003800200 */
.L_x_10359:
[----:B------:R-:W-:Y:S01]  /*17540*/  IMAD.WIDE.U32 R98, R133, -0x326172a9, RZ ;  /* 0xcd9e8d5785627825 */ /* 0x000fe200078e00ff */
[----:B------:R-:W-:Y:S02]  /*17550*/  LOP3.LUT R90, R111, R97, R3, 0x96, !PT ;  /* 0x000000616f5a7212 */ /* 0x000fe400078e9603 */
[----:B------:R-:W-:Y:S01]  /*17560*/  IADD3 R93, PT, PT, R3, -0x4498517b, RZ ;  /* 0xbb67ae85035d7810 */ /* 0x000fe20007ffe0ff */
[----:B------:R-:W-:Y:S01]  /*17570*/  VIADD R89, R2, 0x9e3779b9 ;  /* 0x9e3779b902597836 */ /* 0x000fe20000000000 */
[----:B0-----:R-:W-:Y:S01]  /*17580*/  LOP3.LUT R94, R103, R99, R2, 0x96, !PT ;  /* 0x00000063675e7212 */ /* 0x001fe200078e9602 */
        /* <DEDUP_REMOVED lines=56> */
.L_x_10357:
[----:B------:R-:W-:Y:S05]  /*17910*/  BSYNC.RECONVERGENT B1 ;  /* 0x0000000000017941 */ /* 0x000fea0003800200 */
.L_x_10356:
        /* <DEDUP_REMOVED lines=12> */
.L_x_10355:
        /* <DEDUP_REMOVED lines=16> */
.L_x_10364:
        /* <DEDUP_REMOVED lines=13> */
.L_x_10366:
[----:B------:R-:W-:Y:S05]  /*17bb0*/  BSYNC.RECONVERGENT B2 ;  /* 0x0000000000027941 */ /* 0x000fea0003800200 */
.L_x_10365:
        /* <DEDUP_REMOVED lines=58> */
[----:B------:R-:W-:Y:S01]  /*17f60*/  MOV R94, R92 ;  /* 0x0000005c005e7202 */ /* 0x000fe20000000f00 */
[----:B------:R-:W-:Y:S01]  /*17f70*/  IMAD.MOV.U32 R92, RZ, RZ, R90 ;  /* 0x000000ffff5c7224 */ /* 0x000fe200078e005a */
[----:B------:R-:W-:-:S07]  /*17f80*/  LOP3.LUT R130, R97, R96, R91, 0x96, !PT ;  /* 0x0000006061827212 */ /* 0x000fce00078e965b */
.L_x_10363:
[----:B------:R-:W-:Y:S05]  /*17f90*/  BSYNC.RECONVERGENT B1 ;  /* 0x0000000000017941 */ /* 0x000fea0003800200 */
.L_x_10362:
        /* <DEDUP_REMOVED lines=11> */
.L_x_10361:
[----:B------:R-:W-:Y:S01]  /*18050*/  MOV R132, R93 ;  /* 0x0000005d00847202 */ /* 0x000fe20000000f00 */
[----:B------:R-:W-:Y:S01]  /*18060*/  IMAD.MOV.U32 R120, RZ, RZ, R92 ;  /* 0x000000ffff787224 */ /* 0x000fe200078e005c */
        /* <DEDUP_REMOVED lines=18> */
.L_x_10370:
        /* <DEDUP_REMOVED lines=13> */
.L_x_10372:
[----:B------:R-:W-:Y:S05]  /*18260*/  BSYNC.RECONVERGENT B2 ;  /* 0x0000000000027941 */ /* 0x000fea0003800200 */
.L_x_10371:
        /* <DEDUP_REMOVED lines=56> */
[----:B------:R-:W-:-:S03]  /*185f0*/  LOP3.LUT R102, R91, R120, R99, 0x96, !PT ;  /* 0x000000785b667212 */ /* 0x000fc600078e9663 */
[----:B------:R-:W-:Y:S01]  /*18600*/  IMAD.MOV.U32 R112, RZ, RZ, R98 ;  /* 0x000000ffff707224 */ /* 0x000fe200078e0062 */
[----:B------:R-:W-:Y:S01]  /*18610*/  LOP3.LUT R130, R93, R96, R95, 0x96, !PT ;  /* 0x000000605d827212 */ /* 0x000fe200078e965f */
[----:B------:R-:W-:Y:S01]  /*18620*/  IMAD.MOV.U32 R91, RZ, RZ, R92 ;  /* 0x000000ffff5b7224 */ /* 0x000fe200078e005c */
[----:B------:R-:W-:-:S07]  /*18630*/  MOV R120, R94 ;  /* 0x0000005e00787202 */ /* 0x000fce0000000f00 */
.L_x_10369:
[----:B------:R-:W-:Y:S05]  /*18640*/  BSYNC.RECONVERGENT B1 ;  /* 0x0000000000017941 */ /* 0x000fea0003800200 */
.L_x_10368:
        /* <DEDUP_REMOVED lines=13> */
.L_x_10324:
        /* <DEDUP_REMOVED lines=20> */
.L_x_10376:
        /* <DEDUP_REMOVED lines=13> */
.L_x_10378:
[----:B------:R-:W-:Y:S05]  /*18930*/  BSYNC.RECONVERGENT B2 ;  /* 0x0000000000027941 */ /* 0x000fea0003800200 */
.L_x_10377:
        /* <DEDUP_REMOVED lines=59> */
.L_x_10375:
[----:B------:R-:W-:Y:S05]  /*18cf0*/  BSYNC.RECONVERGENT B1 ;  /* 0x0000000000017941 */ /* 0x000fea0003800200 */
.L_x_10374:
        /* <DEDUP_REMOVED lines=11> */
.L_x_10373:
        /* <DEDUP_REMOVED lines=16> */
.L_x_10382:
        /* <DEDUP_REMOVED lines=13> */
.L_x_10384:
[----:B------:R-:W-:Y:S05]  /*18f80*/  BSYNC.RECONVERGENT B2 ;  /* 0x0000000000027941 */ /* 0x000fea0003800200 */
.L_x_10383:
        /* <DEDUP_REMOVED lines=61> */
.L_x_10381:
[----:B------:R-:W-:Y:S05]  /*19360*/  BSYNC.RECONVERGENT B1 ;  /* 0x0000000000017941 */ /* 0x000fea0003800200 */
.L_x_10380:
        /* <DEDUP_REMOVED lines=12> */
.L_x_10379:
        /* <DEDUP_REMOVED lines=16> */
.L_x_10388:
        /* <DEDUP_REMOVED lines=13> */
.L_x_10390:
[----:B------:R-:W-:Y:S05]  /*19600*/  BSYNC.RECONVERGENT B2 ;  /* 0x0000000000027941 */ /* 0x000fea0003800200 */
.L_x_10389:
        /* <DEDUP_REMOVED lines=61> */
.L_x_10387:
[----:B------:R-:W-:Y:S05]  /*199e0*/  BSYNC.RECONVERGENT B1 ;  /* 0x0000000000017941 */ /* 0x000fea0003800200 */
.L_x_10386:
        /* <DEDUP_REMOVED lines=11> */
.L_x_10385:
        /* <DEDUP_REMOVED lines=16> */
.L_x_10394:
        /* <DEDUP_REMOVED lines=13> */
.L_x_10396:
[----:B------:R-:W-:Y:S05]  /*19c70*/  BSYNC.RECONVERGENT B2 ;  /* 0x0000000000027941 */ /* 0x000fea0003800200 */
.L_x_10395:
        /* <DEDUP_REMOVED lines=61> */
.L_x_10393:
[----:B------:R-:W-:Y:S05]  /*1a050*/  BSYNC.RECONVERGENT B1 ;  /* 0x0000000000017941 */ /* 0x000fea0003800200 */
.L_x_10392:
        /* <DEDUP_REMOVED lines=12> */
.L_x_10391:
        /* <DEDUP_REMOVED lines=16> */
.L_x_10400:
        /* <DEDUP_REMOVED lines=13> */
.L_x_10402:
[----:B------:R-:W-:Y:S05]  /*1a2f0*/  BSYNC.RECONVERGENT B2 ;  /* 0x0000000000027941 */ /* 0x000fea0003800200 */
.L_x_10401:
        /* <DEDUP_REMOVED lines=61> */
.L_x_10399:
[----:B------:R-:W-:Y:S05]  /*1a6d0*/  BSYNC.RECONVERGENT B1 ;  /* 0x0000000000017941 */ /* 0x000fea0003800200 */
.L_x_10398:
        /* <DEDUP_REMOVED lines=11> */
.L_x_10397:
        /* <DEDUP_REMOVED lines=16> */
.L_x_10406:
        /* <DEDUP_REMOVED lines=13> */
.L_x_10408:
[----:B------:R-:W-:Y:S05]  /*1a960*/  BSYNC.RECONVERGENT B2 ;  /* 0x0000000000027941 */ /* 0x000fea0003800200 */
.L_x_10407:
        /* <DEDUP_REMOVED lines=61> */
.L_x_10405:
[----:B------:R-:W-:Y:S05]  /*1ad40*/  BSYNC.RECONVERGENT B1 ;  /* 0x0000000000017941 */ /* 0x000fea0003800200 */
.L_x_10404:
        /* <DEDUP_REMOVED lines=12> */
.L_x_10403:
        /* <DEDUP_REMOVED lines=16> */
.L_x_10412:
        /* <DEDUP_REMOVED lines=13> */
.L_x_10414:
[----:B------:R-:W-:Y:S05]  /*1afe0*/  BSYNC.RECONVERGENT B2 ;  /* 0x0000000000027941 */ /* 0x000fea0003800200 */
.L_x_10413:
        /* <DEDUP_REMOVED lines=61> */
.L_x_10411:
[----:B------:R-:W-:Y:S05]  /*1b3c0*/  BSYNC.RECONVERGENT B1 ;  /* 0x0000000000017941 */ /* 0x000fea0003800200 */
.L_x_10410:
        /* <DEDUP_REMOVED lines=11> */
.L_x_10409:
[----:B------:R-:W-:Y:S01]  /*1b480*/  HFMA2 R91, -RZ, RZ, 0, 0 ;  /* 0x00000000ff5b7431 */ /* 0x000fe200000001ff */
        /* <DEDUP_REMOVED lines=19> */
.L_x_10417:
        /* <DEDUP_REMOVED lines=13> */
.L_x_10419:
[----:B------:R-:W-:Y:S05]  /*1b690*/  BSYNC.RECONVERGENT B2 ;  /* 0x0000000000027941 */ /* 0x000fea0003800200 */
.L_x_10418:
        /* <DEDUP_REMOVED lines=61> */
.L_x_10416:
[----:B------:R-:W-:Y:S05]  /*1ba70*/  BSYNC.RECONVERGENT B1 ;  /* 0x0000000000017941 */ /* 0x000fea0003800200 */
.L_x_10415:
        /* <DEDUP_REMOVED lines=12> */
.L_x_10367:
[----:B------:R-:W1:Y:S02]  /*1bb40*/  LDC.64 R92, c[0x0][0x3a8] ;  /* 0x0000ea00ff5c7b82 */ /* 0x000e640000000a00 */
[----:B-1----:R-:W-:-:S05]  /*1bb50*/  IMAD.WIDE.U32 R92, R0, 0x20, R92 ;  /* 0x00000020005c7825 */ /* 0x002fca00078e005c */
[----:B------:R2:W-:Y:S04]  /*1bb60*/  STG.E.128 desc[UR8][R92.64], R84 ;  /* 0x000000545c007986 */ /* 0x0005e8000c101d08 */
[----:B------:R2:W-:Y:S01]  /*1bb70*/  STG.E.128 desc[UR8][R92.64+0x10], R88 ;  /* 0x000010585c007986 */ /* 0x0005e2000c101d08 */
[----:B------:R-:W-:Y:S05]  /*1bb80*/  @!P0 BRA `(.L_x_10323) ;  /* 0x0000000000508947 */ /* 0x000fea0003800000 */
[----:B0-----:R-:W-:Y:S01]  /*1bb90*/  SHF.L.U32 R94, R119, 0x10, RZ ;  /* 0x00000010775e7819 */ /* 0x001fe200000006ff */
[----:B--2---:R-:W0:Y:S01]  /*1bba0*/  LDC.64 R92, c[0x0][0x3b0] ;  /* 0x0000ec00ff5c7b82 */ /* 0x004e220000000a00 */
        /* <DEDUP_REMOVED lines=18> */
.L_x_10323:
[----:B------:R-:W-:Y:S05]  /*1bcd0*/  BSYNC.RECONVERGENT B0 ;  /* 0x0000000000007941 */ /* 0x000fea0003800200 */
.L_x_10322:
[----:B------:R-:W-:Y:S01]  /*1bce0*/  FADD.FTZ R0, RZ, R52 ;  /* 0x00000034ff007221 */ /* 0x000fe20000010000 */
[C---:B------:R-:W-:Y:S01]  /*1bcf0*/  ISETP.GT.U32.AND P5, PT, R101.reuse, 0xff, PT ;  /* 0x000000ff6500780c */ /* 0x040fe20003fa4070 */
[----:B------:R-:W-:Y:S01]  /*1bd00*/  BSSY.RECONVERGENT B0, `(.L_x_10420) ;  /* 0x0000085000007945 */ /* 0x000fe20003800200 */
[----:B------:R-:W-:Y:S01]  /*1bd10*/  ISETP.GT.U32.AND P4, PT, R101, 0x17f, PT ;  /* 0x0000017f6500780c */ /* 0x000fe20003f84070 */
[----:B-123--:R-:W-:Y:S01]  /*1bd20*/  FADD.FTZ R93, R53, R0 ;  /* 0x00000000355d7221 */ /* 0x00efe20000010000 */
        /* <DEDUP_REMOVED lines=10> */
[----:B0-----:R-:W-:-:S04]  /*1bdd0*/  FADD.FTZ R95, R69, R0 ;  /* 0x00000000455f7221 */ /* 0x001fc80000010000 */
        /* <DEDUP_REMOVED lines=86> */
[----:B------:R-:W-:Y:S02]  /*1c340*/  IMAD.MOV.U32 R98, RZ, RZ, RZ ;  /* 0x000000ffff627224 */ /* 0x000fe400078e00ff */
        /* <DEDUP_REMOVED lines=32> */
.L_x_10421:
[----:B------:R-:W-:Y:S05]  /*1c550*/  BSYNC.RECONVERGENT B0 ;  /* 0x0000000000007941 */ /* 0x000fea0003800200 */
.L_x_10420:
        /* <DEDUP_REMOVED lines=12> */
.L_x_10423:
[----:B------:R-:W-:Y:S05]  /*1c620*/  BSYNC.RECONVERGENT B0 ;  /* 0x0000000000007941 */ /* 0x000fea0003800200 */
.L_x_10422:
[----:B------:R-:W2:Y:S01]  /*1c630*/  SHFL.DOWN PT, R95, R98, 0x2, 0x1f ;  /* 0x08401f00625f7f89 */ /* 0x000ea200000e0000 */
[----:B------:R-:W-:Y:S02]  /*1c640*/  ISETP.NE.AND P0, PT, R122, RZ, PT ;  /* 0x000000ff7a00720c */ /* 0x000fe40003f05270 */
[----:B------:R-:W-:Y:S01]  /*1c650*/  ISETP.NE.AND P4, PT, RZ, UR14, PT ;  /* 0x0000000eff007c0c */ /* 0x000fe2000bf85270 */
[----:B-1----:R-:W1:Y:S04]  /*1c660*/  SHFL.DOWN PT, R97, R92, 0x2, 0x1f ;  /* 0x08401f005c617f89 */ /* 0x002e6800000e0000 */
[----:B0-----:R-:W0:Y:S01]  /*1c670*/  SHFL.DOWN PT, R0, R93, 0x2, 0x1f ;  /* 0x08401f005d007f89 */ /* 0x001e2200000e0000 */
[----:B--2---:R-:W-:Y:S02]  /*1c680*/  IADD3 R94, PT, PT, R95, R98, RZ ;  /* 0x000000625f5e7210 */ /* 0x004fe40007ffe0ff */
[----:B------:R-:W-:-:S02]  /*1c690*/  I2FP.F32.S32 R128, R95 ;  /* 0x0000005f00807245 */ /* 0x000fc40000201400 */
[----:B------:R-:W-:Y:S01]  /*1c6a0*/  I2FP.F32.S32 R96, R94 ;  /* 0x0000005e00607245 */ /* 0x000fe20000201400 */
[----:B------:R-:W2:Y:S01]  /*1c6b0*/  SHFL.DOWN PT, R179, R94, 0x1, 0x1f ;  /* 0x08201f005eb37f89 */ /* 0x000ea200000e0000 */
[----:B------:R-:W-:Y:S01]  /*1c6c0*/  I2FP.F32.S32 R95, R98 ;  /* 0x00000062005f7245 */ /* 0x000fe20000201400 */
[C---:B-1----:R-:W-:Y:S01]  /*1c6d0*/  FMUL.FTZ R180, R97.reuse, R128 ;  /* 0x0000008061b47220 */ /* 0x042fe20000410000 */
[----:B------:R-:W1:Y:S01]  /*1c6e0*/  MUFU.RCP R99, R96 ;  /* 0x0000006000637308 */ /* 0x000e620000001000 */
[----:B------:R-:W-:Y:S01]  /*1c6f0*/  FADD.FTZ R97, -R97, R92 ;  /* 0x0000005c61617221 */ /* 0x000fe20000010100 */
[----:B0-----:R-:W-:Y:S01]  /*1c700*/  FADD.FTZ R0, R0, R93 ;  /* 0x0000005d00007221 */ /* 0x001fe20000010000 */
[----:B------:R-:W-:Y:S01]  /*1c710*/  FFMA.FTZ R180, R95, R92, R180 ;  /* 0x0000005c5fb47223 */ /* 0x000fe200000100b4 */
[----:B------:R-:W0:Y:S01]  /*1c720*/  LDC R98, c[0x0][0x448] ;  /* 0x00011200ff627b82 */ /* 0x000e220000000800 */
[----:B------:R-:W-:-:S04]  /*1c730*/  FMUL.FTZ R97, R97, R97 ;  /* 0x0000006161617220 */ /* 0x000fc80000410000 */
[----:B------:R-:W-:-:S04]  /*1c740*/  FMUL.FTZ R97, R97, R95 ;  /* 0x0000005f61617220 */ /* 0x000fc80000410000 */
[----:B------:R-:W-:Y:S01]  /*1c750*/  FMUL.FTZ R97, R97, R128 ;  /* 0x0000008061617220 */ /* 0x000fe20000410000 */
[----:B-1----:R-:W-:-:S03]  /*1c760*/  FMUL.FTZ R131, R99, R180 ;  /* 0x000000b463837220 */ /* 0x002fc60000410000 */
[----:B------:R-:W-:Y:S01]  /*1c770*/  FFMA.FTZ R0, R99, R97, R0 ;  /* 0x0000006163007223 */ /* 0x000fe20000010000 */
[----:B--2---:R-:W-:Y:S01]  /*1c780*/  IMAD.IADD R94, R94, 0x1, R179 ;  /* 0x000000015e5e7824 */ /* 0x004fe200078e02b3 */
[----:B------:R-:W-:Y:S01]  /*1c790*/  I2FP.F32.S32 R179, R179 ;  /* 0x000000b300b37245 */ /* 0x000fe20000201400 */
[----:B------:R-:W1:Y:S03]  /*1c7a0*/  SHFL.DOWN PT, R92, R131, 0x1, 0x1f ;  /* 0x08201f00835c7f89 */ /* 0x000e6600000e0000 */
[----:B------:R-:W-:Y:S01]  /*1c7b0*/  I2FP.F32.S32 R94, R94 ;  /* 0x0000005e005e7245 */ /* 0x000fe20000201400 */
[----:B------:R-:W2:Y:S05]  /*1c7c0*/  SHFL.DOWN PT, R93, R0, 0x1, 0x1f ;  /* 0x08201f00005d7f89 */ /* 0x000eaa00000e0000 */
[----:B------:R-:W3:Y:S01]  /*1c7d0*/  MUFU.RCP R94, R94 ;  /* 0x0000005e005e7308 */ /* 0x000ee20000001000 */
[----:B-1----:R-:W-:Y:S01]  /*1c7e0*/  FADD.FTZ R95, R131, -R92 ;  /* 0x8000005c835f7221 */ /* 0x002fe20000010000 */
[----:B------:R-:W-:-:S03]  /*1c7f0*/  FMUL.FTZ R97, R92, R179 ;  /* 0x000000b35c617220 */ /* 0x000fc60000410000 */
[----:B------:R-:W-:Y:S01]  /*1c800*/  FMUL.FTZ R95, R95, R95 ;  /* 0x0000005f5f5f7220 */ /* 0x000fe20000410000 */
[----:B------:R-:W-:Y:S01]  /*1c810*/  FFMA.FTZ R97, R96, R131, R97 ;  /* 0x0000008360617223 */ /* 0x000fe20000010061 */
[----:B--2---:R-:W-:Y:S02]  /*1c820*/  FADD.FTZ R93, R0, R93 ;  /* 0x0000005d005d7221 */ /* 0x004fe40000010000 */
[----:B------:R-:W-:Y:S01]  /*1c830*/  FMUL.FTZ R95, R96, R95 ;  /* 0x0000005f605f7220 */ /* 0x000fe20000410000 */
[----:B---3--:R-:W-:-:S03]  /*1c840*/  FMUL.FTZ R97, R94, R97 ;  /* 0x000000615e617220 */ /* 0x008fc60000410000 */
        /* <DEDUP_REMOVED lines=12> */
[----:B---3--:R-:W-:-:S05]  /*1c910*/  @!P0 IMAD.WIDE R92, R100, 0x4, R92 ;  /* 0x00000004645c8825 */ /* 0x008fca00078e025c */
[----:B------:R-:W1:Y:S02]  /*1c920*/  MUFU.RSQ R0, R0 ;  /* 0x0000000000007308 */ /* 0x000e640000001400 */
[----:B-1----:R0:W-:Y:S01]  /*1c930*/  @!P0 STG.E desc[UR8][R92.64], R0 ;  /* 0x000000005c008986 */ /* 0x0021e2000c101908 */
[----:B-----5:R-:W-:-:S13]  /*1c940*/  ISETP.GE.AND P0, PT, R123, 0x1, PT ;  /* 0x000000017b00780c */ /* 0x020fda0003f06270 */
[----:B0-----:R-:W-:Y:S05]  /*1c950*/  @!P0 BRA `(.L_x_10424) ;  /* 0x0000000c00488947 */ /* 0x001fea0003800000 */
[----:B------:R-:W-:Y:S01]  /*1c960*/  IADD3 R92, PT, PT, R123, -0x1, RZ ;  /* 0xffffffff7b5c7810 */ /* 0x000fe20007ffe0ff */
[----:B------:R-:W-:Y:S01]  /*1c970*/  BSSY.RECONVERGENT B0, `(.L_x_10425) ;  /* 0x0000037000007945 */ /* 0x000fe20003800200 */
[----:B------:R-:W-:-:S03]  /*1c980*/  FSEL R98, R97, RZ, !P4 ;  /* 0x000000ff61627208 */ /* 0x000fc60006000000 */
[----:B------:R-:W-:-:S05]  /*1c990*/  IMAD R92, R92, R129, RZ ;  /* 0x000000815c5c7224 */ /* 0x000fca00078e02ff */
[----:B------:R-:W-:-:S04]  /*1c9a0*/  SHF.R.S32.HI R93, RZ, 0x1f, R92 ;  /* 0x0000001fff5d7819 */ /* 0x000fc8000001145c */
[----:B------:R-:W-:-:S04]  /*1c9b0*/  LEA.HI R93, R93, R92, RZ, 0x3 ;  /* 0x0000005c5d5d7211 */ /* 0x000fc800078f18ff */
[----:B------:R-:W-:Y:S01]  /*1c9c0*/  LEA.HI.SX32 R99, R93, R122, 0x1d ;  /* 0x0000007a5d637211 */ /* 0x000fe200078feaff */
[----:B------:R-:W-:Y:S06]  /*1c9d0*/  @!P1 BRA `(.L_x_10426) ;  /* 0x0000000000c09947 */ /* 0x000fec0003800000 */
[--C-:B------:R-:W-:Y:S01]  /*1c9e0*/  FADD.FTZ R97, R48, -R98.reuse ;  /* 0x8000006230617221 */ /* 0x100fe20000010000 */
[--C-:B------:R-:W-:Y:S01]  /*1c9f0*/  FADD.FTZ R95, R54, -R98.reuse ;  /* 0x80000062365f7221 */ /* 0x100fe20000010000 */
[----:B------:R-:W-:Y:S01]  /*1ca00*/  IMAD.U32 R96, R125, 0x10000, RZ ;  /* 0x000100007d607824 */ /* 0x000fe200078e00ff */
[----:B------:R-:W-:Y:S01]  /*1ca10*/  SHF.L.U32 R122, R5, 0x10, RZ ;  /* 0x00000010057a7819 */ /* 0x000fe200000006ff */
[----:B------:R-:W-:Y:S01]  /*1ca20*/  FMUL.FTZ R97, R0, R97 ;  /* 0x0000006100617220 */ /* 0x000fe20000410000 */
[----:B------:R-:W-:Y:S01]  /*1ca30*/  SHF.L.U32 R182, R6, 0x10, RZ ;  /* 0x0000001006b67819 */ /* 0x000fe200000006ff */
[----:B------:R-:W-:Y:S02]  /*1ca40*/  IMAD.U32 R180, R126, 0x10000, RZ ;  /* 0x000100007eb47824 */ /* 0x000fe400078e00ff */
[----:B------:R-:W-:Y:S01]  /*1ca50*/  FMUL.FTZ R95, R0, R95 ;  /* 0x0000005f005f7220 */ /* 0x000fe20000410000 */
[--C-:B------:R-:W-:Y:S01]  /*1ca60*/  FADD.FTZ R123, R50, -R98.reuse ;  /* 0x80000062327b7221 */ /* 0x100fe20000010000 */
[----:B------:R-:W-:Y:S01]  /*1ca70*/  FADD.FTZ R93, R52, -R98 ;  /* 0x80000062345d7221 */ /* 0x000fe20000010000 */
[----:B------:R-:W-:Y:S01]  /*1ca80*/  FFMA.FTZ R131, R97, R180, R182 ;  /* 0x000000b461837223 */ /* 0x000fe200000100b6 */
        /* <DEDUP_REMOVED lines=8> */
[----:B------:R-:W-:Y:S01]  /*1cb10*/  FADD.FTZ R129, R51, -R98 ;  /* 0x8000006233817221 */ /* 0x000fe20000010000 */
[----:B------:R-:W-:Y:S01]  /*1cb20*/  FFMA.FTZ R179, R123, R184, R186 ;  /* 0x000000b87bb37223 */ /* 0x000fe200000100ba */
[----:B------:R-:W-:Y:S01]  /*1cb30*/  FADD.FTZ R123, R49, -R98 ;  /* 0x80000062317b7221 */ /* 0x000fe20000010000 */
[----:B------:R-:W-:Y:S01]  /*1cb40*/  FFMA.FTZ R92, R93, R92, R94 ;  /* 0x0000005c5d5c7223 */ /* 0x000fe2000001005e */
[--C-:B------:R-:W-:Y:S01]  /*1cb50*/  FADD.FTZ R93, R53, -R98.reuse ;  /* 0x80000062355d7221 */ /* 0x100fe20000010000 */
[----:B------:R-:W-:Y:S01]  /*1cb60*/  FADD.FTZ R95, R55, -R98 ;  /* 0x80000062375f7221 */ /* 0x000fe20000010000 */
[----:B------:R-:W-:Y:S01]  /*1cb70*/  SHF.L.U32 R186, R161, 0x10, RZ ;  /* 0x00000010a1ba7819 */ /* 0x000fe200000006ff */
[----:B------:R-:W-:Y:S01]  /*1cb80*/  IMAD.U32 R184, R162, 0x10000, RZ ;  /* 0x00010000a2b87824 */ /* 0x000fe200078e00ff */
[----:B------:R-:W-:Y:S01]  /*1cb90*/  SHF.L.U32 R190, R159, 0x10, RZ ;  /* 0x000000109fbe7819 */ /* 0x000fe200000006ff */
[----:B------:R-:W-:Y:S01]  /*1cba0*/  IMAD.U32 R188, R160, 0x10000, RZ ;  /* 0x00010000a0bc7824 */ /* 0x000fe200078e00ff */
[----:B------:R-:W-:Y:S01]  /*1cbb0*/  SHF.L.U32 R122, R165, 0x10, RZ ;  /* 0x00000010a57a7819 */ /* 0x000fe200000006ff */
[C---:B------:R-:W-:Y:S01]  /*1cbc0*/  FMUL.FTZ R129, R0.reuse, R129 ;  /* 0x0000008100817220 */ /* 0x040fe20000410000 */
[----:B------:R-:W-:Y:S01]  /*1cbd0*/  SHF.L.U32 R182, R163, 0x10, RZ ;  /* 0x00000010a3b67819 */ /* 0x000fe200000006ff */
[----:B------:R-:W-:Y:S01]  /*1cbe0*/  FMUL.FTZ R123, R0, R123 ;  /* 0x0000007b007b7220 */ /* 0x000fe20000410000 */
[----:B------:R-:W-:-:S02]  /*1cbf0*/  IMAD.U32 R94, R166, 0x10000, RZ ;  /* 0x00010000a65e7824 */ /* 0x000fc400078e00ff */
[----:B------:R-:W-:Y:S01]  /*1cc00*/  FMUL.FTZ R95, R0, R95 ;  /* 0x0000005f005f7220 */ /* 0x000fe20000410000 */
[----:B------:R-:W-:Y:S02]  /*1cc10*/  IMAD.U32 R180, R164, 0x10000, RZ ;  /* 0x00010000a4b47824 */ /* 0x000fe400078e00ff */
[----:B------:R-:W-:Y:S01]  /*1cc20*/  FMUL.FTZ R93, R0, R93 ;  /* 0x0000005d005d7220 */ /* 0x000fe20000410000 */
[----:B------:R-:W-:Y:S01]  /*1cc30*/  FFMA.FTZ R188, R129, R188, R190 ;  /* 0x000000bc81bc7223 */ /* 0x000fe200000100be */
[----:B------:R-:W-:Y:S01]  /*1cc40*/  FFMA.FTZ R184, R123, R184, R186 ;  /* 0x000000b87bb87223 */ /* 0x000fe200000100ba */
[----:B------:R-:W-:Y:S01]  /*1cc50*/  FFMA.FTZ R129, R95, R180, R182 ;  /* 0x000000b45f817223 */ /* 0x000fe200000100b6 */
[----:B------:R-:W-:Y:S01]  /*1cc60*/  FFMA.FTZ R123, R93, R94, R122 ;  /* 0x0000005e5d7b7223 */ /* 0x000fe2000001007a */
[C---:B0-----:R-:W-:Y:S01]  /*1cc70*/  IMAD.WIDE.U32 R96, R99.reuse, 0x10, R96 ;  /* 0x0000001063607825 */ /* 0x041fe200078e0060 */
[----:B------:R-:W-:Y:S02]  /*1cc80*/  F2FP.BF16.F32.PACK_AB R95, R188, R179 ;  /* 0x000000b3bc5f723e */ /* 0x000fe400000010ff */
[----:B------:R-:W-:Y:S01]  /*1cc90*/  F2FP.BF16.F32.PACK_AB R94, R184, R131 ;  /* 0x00000083b85e723e */ /* 0x000fe200000010ff */
[----:B------:R-:W-:Y:S01]  /*1cca0*/  VIADD R99, R99, 0x80 ;  /* 0x0000008063637836 */ /* 0x000fe20000000000 */
[----:B------:R-:W-:-:S02]  /*1ccb0*/  F2FP.BF16.F32.PACK_AB R93, R129, R128 ;  /* 0x00000080815d723e */ /* 0x000fc400000010ff */
[----:B------:R-:W-:-:S05]  /*1ccc0*/  F2FP.BF16.F32.PACK_AB R92, R123, R92 ;  /* 0x0000005c7b5c723e */ /* 0x000fca00000010ff */
[----:B------:R0:W-:Y:S02]  /*1ccd0*/  STG.E.128 desc[UR8][R96.64], R92 ;  /* 0x0000005c60007986 */ /* 0x0001e4000c101d08 */
.L_x_10426:
[----:B------:R-:W-:Y:S05]  /*1cce0*/  BSYNC.RECONVERGENT B0 ;  /* 0x0000000000007941 */ /* 0x000fea0003800200 */
.L_x_10425:
[----:B------:R-:W-:Y:S01]  /*1ccf0*/  ISETP.NE.AND P0, PT, R178, RZ, PT ;  /* 0x000000ffb200720c */ /* 0x000fe20003f05270 */
[----:B------:R-:W-:-:S12]  /*1cd00*/  BSSY.RECONVERGENT B0, `(.L_x_10427) ;  /* 0x0000032000007945 */ /* 0x000fd80003800200 */
[----:B------:R-:W-:Y:S05]  /*1cd10*/  @!P0 BRA `(.L_x_10428) ;  /* 0x0000000000c08947 */ /* 0x000fea0003800000 */
[--C-:B0-----:R-:W-:Y:S01]  /*1cd20*/  FADD.FTZ R97, R72, -R98.reuse ;  /* 0x8000006248617221 */ /* 0x101fe20000010000 */
        /* <DEDUP_REMOVED lines=47> */
.L_x_10428:
[----:B------:R-:W-:Y:S05]  /*1d020*/  BSYNC.RECONVERGENT B0 ;  /* 0x0000000000007941 */ /* 0x000fea0003800200 */
.L_x_10427:
[----:B------:R-:W-:Y:S04]  /*1d030*/  BSSY.RECONVERGENT B0, `(.L_x_10429) ;  /* 0x0000032000007945 */ /* 0x000fe80003800200 */
[----:B------:R-:W-:Y:S05]  /*1d040*/  @!P2 BRA `(.L_x_10430) ;  /* 0x0000000000c0a947 */ /* 0x000fea0003800000 */
[--C-:B01----:R-:W-:Y:S01]  /*1d050*/  FADD.FTZ R97, R80, -R98.reuse ;  /* 0x8000006250617221 */ /* 0x103fe20000010000 */
        /* <DEDUP_REMOVED lines=47> */
.L_x_10430:
[----:B------:R-:W-:Y:S05]  /*1d350*/  BSYNC.RECONVERGENT B0 ;  /* 0x0000000000007941 */ /* 0x000fea0003800200 */
.L_x_10429:
        /* <DEDUP_REMOVED lines=17> */
[----:B------:R-:W-:Y:S01]  /*1d470*/  FMUL.FTZ R131, R0, R131 ;  /* 0x0000008300837220 */ /* 0x000fe20000410000 */
[----:B------:R-:W-:-:S02]  /*1d480*/  IMAD.U32 R122, R41, 0x10000, RZ ;  /* 0x00010000297a7824 */ /* 0x000fc400078e00ff */
        /* <DEDUP_REMOVED lines=30> */
.L_x_10431:
[----:B------:R-:W-:Y:S05]  /*1d670*/  BSYNC.RECONVERGENT B0 ;  /* 0x0000000000007941 */ /* 0x000fea0003800200 */
.L_x_10424:
[----:B0123--:R-:W0:Y:S01]  /*1d680*/  LDC.64 R92, c[0x0][0x380] ;  /* 0x0000e000ff5c7b82 */ /* 0x00fe220000000a00 */
[----:B------:R-:W-:Y:S01]  /*1d690*/  UPLOP3.LUT UP1, UPT, UPT, UPT, UP1, 0x40, 0x4 ;  /* 0x000000000004789c */ /* 0x000fe20003f2e810 */
[----:B0-----:R-:W-:-:S04]  /*1d6a0*/  IADD3 R100, PT, PT, R100, R92, RZ ;  /* 0x0000005c64647210 */ /* 0x001fc80007ffe0ff */
[----:B------:R-:W-:-:S13]  /*1d6b0*/  ISETP.GE.AND P0, PT, R100, R93, PT ;  /* 0x0000005d6400720c */ /* 0x000fda0003f06270 */
[----:B------:R-:W-:Y:S05]  /*1d6c0*/  @!P0 BRA `(.L_x_10432) ;  /* 0xfffffe38009c8947 */ /* 0x000fea000383ffff */
[----:B------:R-:W-:Y:S05]  /*1d6d0*/  EXIT ;  /* 0x000000000000794d */ /* 0x000fea0003800000 */
.L_x_10433:
        /* <DEDUP_REMOVED lines=10> */
.L_x_27260:


//--------------------- .text._ZN10layer_norm13ln_fwd_kernelINS_13Kernel_traitsI13__nv_bfloat16S2_fS2_fjLj4096ELj1ELj1ELj4ELj16ENS_18Kernel_traits_baseILj4096ES2_S2_fS2_fjLj128EEEEELb1ELb1ELb1ELb1EEEvNS_9FwdParamsE --------------------------
	.section	.text._ZN10layer_norm13ln_fwd_kernelINS_13Kernel_traitsI13__nv_bfloat16S2_fS2_fjLj4096ELj1ELj1ELj4ELj16ENS_18Kernel_traits_baseILj4096ES2_S2_fS2_fjLj128EEEEELb1ELb1ELb1ELb1EEEvNS_9FwdParamsE,"ax",@progbits
	.align	128
        .global         _ZN10layer_norm13ln_fwd_kernelINS_13Kernel_traitsI13__nv_bfloat16S2_fS2_fjLj4096ELj1ELj1ELj4ELj16ENS_18Kernel_traits_baseILj4096ES2_S2_fS2_fjLj128EEEEELb1ELb1ELb1ELb1EEEvNS_9FwdParamsE
        .type           _ZN10layer_norm13ln_fwd_kernelINS_13Kernel_traitsI13__nv_bfloat16S2_fS2_fjLj4096ELj1ELj1ELj4ELj16ENS_18Kernel_traits_baseILj4096ES2_S2_fS2_fjLj128EEEEELb1ELb1ELb1ELb1EEEvNS_9FwdParamsE,@function
        .size           _ZN10layer_norm13ln_fwd_kernelINS_13Kernel_traitsI13__nv_bfloat16S2_fS2_fjLj4096ELj1ELj1ELj4ELj16ENS_18Kernel_traits_baseILj4096ES2_S2_fS2_fjLj128EEEEELb1ELb1ELb1ELb1EEEvNS_9FwdParamsE,(.L_x_27261 - _ZN10layer_norm13ln_fwd_kernelINS_13Kernel_traitsI13__nv_bfloat16S2_fS2_fjLj4096ELj1ELj1ELj4ELj16ENS_18Kernel_traits_baseILj4096ES2_S2_fS2_fjLj128EEEEELb1ELb1ELb1ELb1EEEvNS_9FwdParamsE)
        .other          _ZN10layer_norm13ln_fwd_kernelINS_13Kernel_traitsI13__nv_bfloat16S2_fS2_fjLj4096ELj1ELj1ELj4ELj16ENS_18Kernel_traits_baseILj4096ES2_S2_fS2_fjLj128EEEEELb1ELb1ELb1ELb1EEEvNS_9FwdParamsE,@"STO_CUDA_ENTRY STV_DEFAULT"
_ZN10layer_norm13ln_fwd_kernelINS_13Kernel_traitsI13__nv_bfloat16S2_fS2_fjLj4096ELj1ELj1ELj4ELj16ENS_18Kernel_traits_baseILj4096ES2_S2_fS2_fjLj128EEEEELb1ELb1ELb1ELb1EEEvNS_9FwdParamsE:
.text._ZN10layer_norm13ln_fwd_kernelINS_13Kernel_traitsI13__nv_bfloat16S2_fS2_fjLj4096ELj1ELj1ELj4ELj16ENS_18Kernel_traits_baseILj4096ES2_S2_fS2_fjLj128EEEEELb1ELb1ELb1ELb1EEEvNS_9FwdParamsE:
        /* <DEDUP_REMOVED lines=9> */
[----:B-1----:R-:W-:-:S05]  /*0090*/  @P0 IMAD.WIDE.U32 R6, R130, 0x10, R8 ;  /* 0x0000001082060825 */ /* 0x002fca00078e0008 */
[----:B--2---:R-:W5:Y:S01]  /*00a0*/  @P0 LDG.E.128 R20, desc[UR20][R6.64] ;  /* 0x0000001406140981 */ /* 0x004f62000c1e1d00 */
[----:B---3--:R-:W-:-:S03]  /*00b0*/  @P0 IMAD.WIDE.U32 R2, R130, 0x10, R10 ;  /* 0x0000001082020825 */ /* 0x008fc600078e000a */
[----:B------:R-:W5:Y:S04]  /*00c0*/  @P0 LDG.E.128 R24, desc[UR20][R6.64+0x800] ;  /* 0x0008001406180981 */ /* 0x000f68000c1e1d00 */
[----:B------:R-:W5:Y:S04]  /*00d0*/  @P0 LDG.E.128 R44, desc[UR20][R6.64+0x1000] ;  /* 0x00100014062c0981 */ /* 0x000f68000c1e1d00 */
[----:B------:R1:W5:Y:S01]  /*00e0*/  @P0 LDG.E.128 R48, desc[UR20][R6.64+0x1800] ;  /* 0x0018001406300981 */ /* 0x000362000c1e1d00 */
[----:B------:R-:W2:Y:S01]  /*00f0*/  LDC R14, c[0x0][0x458] ;  /* 0x00011600ff0e7b82 */ /* 0x000ea20000000800 */
[----:B------:R-:W3:Y:S02]  /*0100*/  LDCU.64 UR18, c[0x0][0x450] ;  /* 0x00008a00ff1277ac */ /* 0x000ee40008000a00 */
[----:B------:R-:W5:Y:S04]  /*0110*/  @P0 LDG.E.128 R28, desc[UR20][R2.64] ;  /* 0x00000014021c0981 */ /* 0x000f68000c1e1d00 */
[----:B------:R-:W5:Y:S01]  /*0120*/  @P0 LDG.E.128 R32, desc[UR20][R2.64+0x800] ;  /* 0x0008001402200981 */ /* 0x000f62000c1e1d00 */
[----:B------:R-:W4:Y:S03]  /*0130*/  LDC R15, c[0x0][0x45c] ;  /* 0x00011700ff0f7b82 */ /* 0x000f260000000800 */
[----:B------:R-:W5:Y:S04]  /*0140*/  @P0 LDG.E.128 R36, desc[UR20][R2.64+0x1000] ;  /* 0x0010001402240981 */ /* 0x000f68000c1e1d00 */
[----:B------:R-:W5:Y:S01]  /*0150*/  @P0 LDG.E.128 R40, desc[UR20][R2.64+0x1800] ;  /* 0x0018001402280981 */ /* 0x000f62000c1e1d00 */
[----:B-1----:R-:W1:Y:S01]  /*0160*/  @P0 LDC.64 R6, c[0x0][0x438] ;  /* 0x00010e00ff060b82 */ /* 0x002e620000000a00 */
[----:B0-----:R-:W-:Y:S01]  /*0170*/  ISETP.NE.AND P1, PT, RZ, UR4, PT ;  /* 0x00000004ff007c0c */ /* 0x001fe2000bf25270 */
[----:B------:R-:W-:Y:S01]  /*0180*/  @!P0 IMAD.WIDE.U32 R8, R130, 0x10, R8 ;  /* 0x0000001082088825 */ /* 0x000fe200078e0008 */
[----:B------:R-:W0:Y:S03]  /*0190*/  LDCU UR4, c[0x0][0x384] ;  /* 0x00007080ff0477ac */ /* 0x000e260008000800 */
[----:B---3--:R-:W-:-:S02]  /*01a0*/  IMAD.U32 R12, RZ, RZ, UR18 ;  /* 0x00000012ff0c7e24 */ /* 0x008fc4000f8e00ff */
[----:B------:R-:W-:-:S06]  /*01b0*/  IMAD.U32 R13, RZ, RZ, UR19 ;  /* 0x00000013ff0d7e24 */ /* 0x000fcc000f8e00ff */
[----:B--2---:R-:W-:Y:S01]  /*01c0*/  @P1 MOV R4, R14 ;  /* 0x0000000e00041202 */ /* 0x004fe20000000f00 */
[----:B------:R-:W5:Y:S01]  /*01d0*/  @P1 LDG.E.64 R2, desc[UR20][R12.64] ;  /* 0x000000140c021981 */ /* 0x000f62000c1e1b00 */
[----:B----4-:R-:W-:-:S06]  /*01e0*/  @P1 IMAD.MOV.U32 R5, RZ, RZ, R15 ;  /* 0x000000ffff051224 */ /* 0x010fcc00078e000f */
[----:B------:R-:W5:Y:S01]  /*01f0*/  @P1 LDG.E.64 R4, desc[UR20][R4.64] ;  /* 0x0000001404041981 */ /* 0x000f62000c1e1b00 */
[----:B-1----:R-:W-:-:S05]  /*0200*/  @P0 IMAD.WIDE.U32 R6, R130, 0x10, R6 ;  /* 0x0000001082060825 */ /* 0x002fca00078e0006 */
[----:B------:R-:W5:Y:S04]  /*0210*/  @P0 LDG.E.128 R64, desc[UR20][R6.64] ;  /* 0x0000001406400981 */ /* 0x000f68000c1e1d00 */
[----:B------:R-:W5:Y:S04]  /*0220*/  @P0 LDG.E.128 R60, desc[UR20][R6.64+0x800] ;  /* 0x00080014063c0981 */ /* 0x000f68000c1e1d00 */
[----:B------:R-:W5:Y:S04]  /*0230*/  @P0 LDG.E.128 R56, desc[UR20][R6.64+0x1000] ;  /* 0x0010001406380981 */ /* 0x000f68000c1e1d00 */
[----:B------:R-:W5:Y:S04]  /*0240*/  @P0 LDG.E.128 R52, desc[UR20][R6.64+0x1800] ;  /* 0x0018001406340981 */ /* 0x000f68000c1e1d00 */
[----:B------:R-:W5:Y:S04]  /*0250*/  @!P0 LDG.E.128 R20, desc[UR20][R8.64] ;  /* 0x0000001408148981 */ /* 0x000f68000c1e1d00 */
[----:B------:R-:W5:Y:S04]  /*0260*/  @!P0 LDG.E.128 R24, desc[UR20][R8.64+0x800] ;  /* 0x0008001408188981 */ /* 0x000f68000c1e1d00 */
[----:B------:R-:W5:Y:S04]  /*0270*/  @!P0 LDG.E.128 R44, desc[UR20][R8.64+0x1000] ;  /* 0x00100014082c8981 */ /* 0x000f68000c1e1d00 */
[----:B------:R-:W5:Y:S01]  /*0280*/  @!P0 LDG.E.128 R48, desc[UR20][R8.64+0x1800] ;  /* 0x0018001408308981 */ /* 0x000f62000c1e1d00 */
[----:B------:R-:W0:Y:S01]  /*0290*/  S2UR UR7, SR_CTAID.X ;  /* 0x00000000000779c3 */ /* 0x000e220000002500 */
[----:B------:R-:W-:-:S05]  /*02a0*/  @!P0 IMAD.WIDE.U32 R10, R130, 0x10, R10 ;  /* 0x00000010820a8825 */ /* 0x000fca00078e000a */
[----:B------:R-:W5:Y:S04]  /*02b0*/  @!P0 LDG.E.128 R28, desc[UR20][R10.64] ;  /* 0x000000140a1c8981 */ /* 0x000f68000c1e1d00 */
[----:B------:R-:W5:Y:S04]  /*02c0*/  @!P0 LDG.E.128 R32, desc[UR20][R10.64+0x800] ;  /* 0x000800140a208981 */ /* 0x000f68000c1e1d00 */
[----:B------:R-:W5:Y:S04]  /*02d0*/  @!P0 LDG.E.128 R36, desc[UR20][R10.64+0x1000] ;  /* 0x001000140a248981 */ /* 0x000f68000c1e1d00 */
[----:B------:R1:W5:Y:S01]  /*02e0*/  @!P0 LDG.E.128 R40, desc[UR20][R10.64+0x1800] ;  /* 0x001800140a288981 */ /* 0x000362000c1e1d00 */
[----:B0-----:R-:W-:Y:S01]  /*02f0*/  UISETP.GE.AND UP0, UPT, UR7, UR4, UPT ;  /* 0x000000040700728c */ /* 0x001fe2000bf06270 */
[----:B-1----:R-:W0:Y:S05]  /*0300*/  @P1 LDC R11, c[0x0][0x460] ;  /* 0x00011800ff0b1b82 */ /* 0x002e2a0000000800 */
[----:B------:R-:W-:-:S13]  /*0310*/  PLOP3.LUT P2, PT, PT, PT, UP0, 0x80, 0x8 ;  /* 0x000000000008781c */ /* 0x000fda0003f4f008 */
[----:B------:R-:W-:Y:S05]  /*0320*/  @P2 EXIT ;  /* 0x000000000000294d */ /* 0x000fea0003800000 */
[----:B------:R-:W1:Y:S01]  /*0330*/  LDC R7, c[0x0][0x360] ;  /* 0x0000d800ff077b82 */ /* 0x000e620000000800 */
[----:B0----5:R-:W-:Y:S02]  /*0340*/  @P1 IADD3 R14, P2, PT, R4, R11, RZ ;  /* 0x0000000b040e1210 */ /* 0x021fe40007f5e0ff */
[----:B------:R-:W-:Y:S02]  /*0350*/  @!P0 CS2R R66, SRZ ;  /* 0x0000000000428805 */ /* 0x000fe4000001ff00 */
[----:B------:R-:W-:Y:S02]  /*0360*/  @P1 R2UR UR19, R3 ;  /* 0x00000000031312ca */ /* 0x000fe400000e0000 */
[----:B------:R-:W-:Y:S02]  /*0370*/  @!P0 CS2R R64, SRZ ;  /* 0x0000000000408805 */ /* 0x000fe4000001ff00 */
[----:B------:R-:W-:Y:S01]  /*0380*/  @P1 R2UR UR18, R2 ;  /* 0x00000000021212ca */ /* 0x000fe200000e0000 */
[----:B------:R-:W-:Y:S01]  /*0390*/  @P1 IMAD.X R15, RZ, RZ, R5, P2 ;  /* 0x000000ffff0f1224 */ /* 0x000fe200010e0605 */
[----:B------:R-:W-:-:S02]  /*03a0*/  @!P0 CS2R R60, SRZ ;  /* 0x00000000003c8805 */ /* 0x000fc4000001ff00 */
[----:B------:R-:W-:Y:S02]  /*03b0*/  PRMT R11, R20, 0x7632, R11 ;  /* 0x00007632140b7816 */ /* 0x000fe4000000000b */
[----:B------:R-:W-:Y:S02]  /*03c0*/  @!P0 CS2R R62, SRZ ;  /* 0x00000000003e8805 */ /* 0x000fe4000001ff00 */
[----:B------:R-:W-:Y:S02]  /*03d0*/  PRMT R12, R26, 0x7632, R12 ;  /* 0x000076321a0c7816 */ /* 0x000fe4000000000c */
[----:B------:R-:W-:Y:S02]  /*03e0*/  @!P0 CS2R R58, SRZ ;  /* 0x00000000003a8805 */ /* 0x000fe4000001ff00 */
[----:B------:R-:W-:Y:S02]  /*03f0*/  SHF.R.U64 R0, R14, 0x2, R15 ;  /* 0x000000020e007819 */ /* 0x000fe4000000120f */
[----:B------:R-:W-:-:S02]  /*0400*/  @!P0 CS2R R56, SRZ ;  /* 0x0000000000388805 */ /* 0x000fc4000001ff00 */
[----:B------:R-:W-:Y:S02]  /*0410*/  SHF.R.U32.HI R3, RZ, 0x2, R15 ;  /* 0x00000002ff037819 */ /* 0x000fe4000001160f */
[----:B------:R-:W-:Y:S01]  /*0420*/  @!P0 CS2R R54, SRZ ;  /* 0x0000000000368805 */ /* 0x000fe2000001ff00 */
[----:B------:R-:W-:Y:S01]  /*0430*/  UIADD3 UR5, UPT, UPT, UR19, -0x4498517b, URZ ;  /* 0xbb67ae8513057890 */ /* 0x000fe2000fffe0ff */
[C---:B------:R-:W-:Y:S01]  /*0440*/  IMAD.HI.U32 R5, R0.reuse, -0x2daee0ad, RZ ;  /* 0xd2511f5300057827 */ /* 0x040fe200078e00ff */
[----:B------:R-:W-:Y:S01]  /*0450*/  UIADD3 UR4, UPT, UPT, UR18, -0x61c88647, URZ ;  /* 0x9e3779b912047890 */ /* 0x000fe2000fffe0ff */
[----:B------:R-:W-:Y:S02]  /*0460*/  PRMT R13, R25, 0x7632, R13 ;  /* 0x00007632190d7816 */ /* 0x000fe4000000000d */
[----:B------:R-:W-:Y:S01]  /*0470*/  @!P0 CS2R R52, SRZ ;  /* 0x0000000000348805 */ /* 0x000fe2000001ff00 */
[----:B------:R-:W-:Y:S01]  /*0480*/  IMAD R9, R0, -0x2daee0ad, RZ ;  /* 0xd2511f5300097824 */ /* 0x000fe200078e02ff */
[----:B------:R-:W-:Y:S01]  /*0490*/  LOP3.LUT R5, R5, UR19, RZ, 0x3c, !PT ;  /* 0x0000001305057c12 */ /* 0x000fe2000f8e3cff */
[----:B------:R-:W-:Y:S01]  /*04a0*/  UPLOP3.LUT UP0, UPT, UPT, UPT, UPT, 0x40, 0x4 ;  /* 0x000000000004789c */ /* 0x000fe20003f0e870 */
[----:B-1----:R-:W-:Y:S01]  /*04b0*/  IMAD R2, R7, UR7, R130 ;  /* 0x0000000707027c24 */ /* 0x002fe2000f8e0282 */
[----:B------:R-:W-:Y:S01]  /*04c0*/  PRMT R15, R31, 0x7632, R15 ;  /* 0x000076321f0f7816 */ /* 0x000fe2000000000f */
[----:B------:R-:W0:Y:S01]  /*04d0*/  LDCU UR22, c[0x0][0x404] ;  /* 0x00008080ff1677ac */ /* 0x000e220008000800 */
[----:B------:R-:W-:Y:S01]  /*04e0*/  IMAD.HI.U32 R6, R5, -0x326172a9, RZ ;  /* 0xcd9e8d5705067827 */ /* 0x000fe200078e00ff */
[----:B------:R-:W-:-:S02]  /*04f0*/  PRMT R16, R30, 0x7632, R16 ;  /* 0x000076321e107816 */ /* 0x000fc40000000010 */
[----:B------:R-:W-:Y:S01]  /*0500*/  PRMT R17, R29, 0x7632, R17 ;  /* 0x000076321d117816 */ /* 0x000fe20000000011 */
[----:B------:R-:W-:Y:S01]  /*0510*/  IMAD.HI.U32 R4, R2, -0x326172a9, RZ ;  /* 0xcd9e8d5702047827 */ /* 0x000fe200078e00ff */
[----:B------:R-:W-:Y:S01]  /*0520*/  PRMT R18, R28, 0x7632, R18 ;  /* 0x000076321c127816 */ /* 0x000fe20000000012 */
[----:B------:R-:W1:Y:S01]  /*0530*/  LDCU UR23, c[0x0][0x388] ;  /* 0x00007100ff1777ac */ /* 0x000e620008000800 */
[----:B------:R-:W-:Y:S01]  /*0540*/  PRMT R19, R35, 0x7632, R19 ;  /* 0x0000763223137816 */ /* 0x000fe20000000013 */
[----:B------:R-:W-:Y:S01]  /*0550*/  IMAD R7, R2, -0x326172a9, RZ ;  /* 0xcd9e8d5702077824 */ /* 0x000fe200078e02ff */
[----:B------:R-:W-:Y:S01]  /*0560*/  LOP3.LUT R4, R3, UR18, R4, 0x96, !PT ;  /* 0x0000001203047c12 */ /* 0x000fe2000f8e9604 */
[----:B------:R-:W-:Y:S01]  /*0570*/  IMAD R5, R5, -0x326172a9, RZ ;  /* 0xcd9e8d5705057824 */ /* 0x000fe200078e02ff */
[----:B------:R-:W-:Y:S01]  /*0580*/  PRMT R112, R34, 0x7632, R112 ;  /* 0x0000763222707816 */ /* 0x000fe20000000070 */
[----:B------:R-:W2:Y:S01]  /*0590*/  LDCU.U8 UR24, c[0x0][0x410] ;  /* 0x00008200ff1877ac */ /* 0x000ea20008000000 */
        /* <DEDUP_REMOVED lines=10> */
[----:B------:R-:W3:Y:S01]  /*0640*/  LDCU UR25, c[0x0][0x400] ;  /* 0x00008000ff1977ac */ /* 0x000ee20008000800 */
        /* <DEDUP_REMOVED lines=8> */
[----:B------:R-:W-:Y:S01]  /*06d0*/  IMAD.HI.U32 R5, R7, -0x326172a9, RZ ;  /* 0xcd9e8d5707057827 */ /* 0x000fe200078e00ff */
[----:B------:R-:W-:Y:S01]  /*06e0*/  PRMT R118, R36, 0x7632, R118 ;  /* 0x0000763224767816 */ /* 0x000fe20000000076 */
[----:B------:R-:W4:Y:S01]  /*06f0*/  LDCU.64 UR16, c[0x0][0x408] ;  /* 0x00008100ff1077ac */ /* 0x000f220008000a00 */
[----:B------:R-:W-:Y:S01]  /*0700*/  PRMT R119, R43, 0x7632, R119 ;  /* 0x000076322b777816 */ /* 0x000fe20000000077 */
[----:B------:R-:W-:Y:S01]  /*0710*/  IMAD R9, R6, -0x2daee0ad, RZ ;  /* 0xd2511f5306097824 */ /* 0x000fe200078e02ff */
[----:B------:R-:W-:Y:S01]  /*0720*/  LOP3.LUT R5, R8, UR5, R5, 0x96, !PT ;  /* 0x0000000508057c12 */ /* 0x000fe2000f8e9605 */
[----:B------:R-:W-:Y:S01]  /*0730*/  IMAD.HI.U32 R6, R4, -0x2daee0ad, RZ ;  /* 0xd2511f5304067827 */ /* 0x000fe200078e00ff */
[----:B------:R-:W-:Y:S01]  /*0740*/  UIADD3 UR5, UPT, UPT, UR18, 0x78dde6e4, URZ ;  /* 0x78dde6e412057890 */ /* 0x000fe2000fffe0ff */
[----:B------:R-:W-:Y:S01]  /*0750*/  PRMT R120, R42, 0x7632, R120 ;  /* 0x000076322a787816 */ /* 0x000fe20000000078 */
[----:B------:R-:W0:Y:S01]  /*0760*/  LDCU.128 UR8, c[0x0][0x3f0] ;  /* 0x00007e00ff0877ac */ /* 0x000e220008000c00 */
[----:B------:R-:W-:Y:S01]  /*0770*/  IMAD.HI.U32 R8, R5, -0x2daee0ad, RZ ;  /* 0xd2511f5305087827 */ /* 0x000fe200078e00ff */
[----:B------:R-:W-:Y:S01]  /*0780*/  LOP3.LUT R6, R9, UR4, R6, 0x96, !PT ;  /* 0x0000000409067c12 */ /* 0x000fe2000f8e9606 */
[----:B------:R-:W-:-:S02]  /*0790*/  UIADD3 UR4, UPT, UPT, UR19, -0x126145ec, URZ ;  /* 0xed9eba1413047890 */ /* 0x000fc4000fffe0ff */
[----:B------:R-:W-:Y:S01]  /*07a0*/  IMAD R9, R4, -0x2daee0ad, RZ ;  /* 0xd2511f5304097824 */ /* 0x000fe200078e02ff */
[----:B------:R-:W-:Y:S01]  /*07b0*/  PRMT R121, R41, 0x7632, R121 ;  /* 0x0000763229797816 */ /* 0x000fe20000000079 */
[----:B------:R-:W-:Y:S01]  /*07c0*/  IMAD R7, R7, -0x326172a9, RZ ;  /* 0xcd9e8d5707077824 */ /* 0x000fe200078e02ff */
[----:B------:R-:W-:Y:S01]  /*07d0*/  PRMT R122, R40, 0x7632, R122 ;  /* 0x00007632287a7816 */ /* 0x000fe2000000007a */
[C---:B------:R-:W-:Y:S01]  /*07e0*/  IMAD.HI.U32 R4, R6.reuse, -0x326172a9, RZ ;  /* 0xcd9e8d5706047827 */ /* 0x040fe200078e00ff */
[----:B------:R-:W-:Y:S01]  /*07f0*/  LOP3.LUT R8, R9, UR4, R8, 0x96, !PT ;  /* 0x0000000409087c12 */ /* 0x000fe2000f8e9608 */
[----:B------:R-:W-:Y:S01]  /*0800*/  UIADD3 UR4, UPT, UPT, UR18, 0x1715609d, URZ ;  /* 0x1715609d12047890 */ /* 0x000fe2000fffe0ff */
[----:B------:R-:W-:Y:S01]  /*0810*/  PRMT R123, R67, 0x7632, R123 ;  /* 0x00007632437b7816 */ /* 0x000fe2000000007b */
[----:B------:R-:W-:Y:S01]  /*0820*/  IMAD R10, R5, -0x2daee0ad, RZ ;  /* 0xd2511f53050a7824 */ /* 0x000fe200078e02ff */
[----:B------:R-:W-:Y:S01]  /*0830*/  LOP3.LUT R4, R7, UR5, R4, 0x96, !PT ;  /* 0x0000000507047c12 */ /* 0x000fe2000f8e9604 */
[----:B------:R-:W-:Y:S01]  /*0840*/  IMAD R7, R6, -0x326172a9, RZ ;  /* 0xcd9e8d5706077824 */ /* 0x000fe200078e02ff */
[----:B------:R-:W-:Y:S01]  /*0850*/  UIADD3 UR5, UPT, UPT, UR19, -0x56f99767, URZ ;  /* 0xa906689913057890 */ /* 0x000fe2000fffe0ff */
[----:B------:R-:W-:Y:S01]  /*0860*/  IMAD.HI.U32 R6, R8, -0x326172a9, RZ ;  /* 0xcd9e8d5708067827 */ /* 0x000fe200078e00ff */
[----:B------:R-:W-:Y:S01]  /*0870*/  PRMT R124, R66, 0x7632, R124 ;  /* 0x00007632427c7816 */ /* 0x000fe2000000007c */
[----:B------:R-:W0:Y:S01]  /*0880*/  LDCU.64 UR14, c[0x0][0x3a0] ;  /* 0x00007400ff0e77ac */ /* 0x000e220008000a00 */
        /* <DEDUP_REMOVED lines=12> */
[----:B------:R-:W0:Y:S02]  /*0950*/  LDCU.64 UR12, c[0x0][0x380] ;  /* 0x00007000ff0c77ac */ /* 0x000e240008000a00 */
[----:B------:R-:W-:Y:S01]  /*0960*/  IMAD.HI.U32 R4, R5, -0x326172a9, RZ ;  /* 0xcd9e8d5705047827 */ /* 0x000fe200078e00ff */
[----:B------:R-:W-:Y:S01]  /*0970*/  LOP3.LUT R9, R10, UR5, R9, 0x96, !PT ;  /* 0x000000050a097c12 */ /* 0x000fe2000f8e9609 */
[----:B------:R-:W-:Y:S01]  /*0980*/  UIADD3 UR5, UPT, UPT, UR18, 0x5384540f, URZ ;  /* 0x5384540f12057890 */ /* 0x000fe2000fffe0ff */
[----:B------:R-:W-:Y:S01]  /*0990*/  PRMT R10, R21, 0x7632, R10 ;  /* 0x00007632150a7816 */ /* 0x000fe2000000000a */
[----:B------:R-:W-:Y:S01]  /*09a0*/  IMAD R8, R5, -0x326172a9, RZ ;  /* 0xcd9e8d5705087824 */ /* 0x000fe200078e02ff */
[----:B------:R-:W-:Y:S01]  /*09b0*/  LOP3.LUT R4, R7, UR4, R4, 0x96, !PT ;  /* 0x0000000407047c12 */ /* 0x000fe2000f8e9604 */
[----:B------:R-:W-:Y:S01]  /*09c0*/  UIADD3 UR4, UPT, UPT, UR19, 0x1fd5c5a3, URZ ;  /* 0x1fd5c5a313047890 */ /* 0x000fe2000fffe0ff */
[----:B------:R-:W-:-:S04]  /*09d0*/  IMAD.HI.U32 R5, R9, -0x326172a9, RZ ;  /* 0xcd9e8d5709057827 */ /* 0x000fc800078e00ff */
[----:B------:R-:W-:Y:S01]  /*09e0*/  IMAD R7, R6, -0x2daee0ad, RZ ;  /* 0xd2511f5306077824 */ /* 0x000fe200078e02ff */
[----:B------:R-:W-:Y:S01]  /*09f0*/  LOP3.LUT R5, R8, UR5, R5, 0x96, !PT ;  /* 0x0000000508057c12 */ /* 0x000fe2000f8e9605 */
[----:B------:R-:W-:Y:S01]  /*0a00*/  IMAD.HI.U32 R6, R4, -0x2daee0ad, RZ ;  /* 0xd2511f5304067827 */ /* 0x000fe200078e00ff */
[----:B------:R-:W-:-:S03]  /*0a10*/  UIADD3 UR5, UPT, UPT, UR18, -0xe443238, URZ ;  /* 0xf1bbcdc812057890 */ /* 0x000fc6000fffe0ff */
[----:B------:R-:W-:Y:S01]  /*0a20*/  IMAD R8, R4, -0x2daee0ad, RZ ;  /* 0xd2511f5304087824 */ /* 0x000fe200078e02ff */
[----:B------:R-:W-:Y:S01]  /*0a30*/  LOP3.LUT R6, R7, UR4, R6, 0x96, !PT ;  /* 0x0000000407067c12 */ /* 0x000fe2000f8e9606 */
[----:B------:R-:W-:Y:S01]  /*0a40*/  UIADD3 UR4, UPT, UPT, UR19, -0x24c28bd8, URZ ;  /* 0xdb3d742813047890 */ /* 0x000fe2000fffe0ff */
        /* <DEDUP_REMOVED lines=8> */
[----:B------:R-:W-:Y:S02]  /*0ad0*/  IMAD R7, R6, -0x326172a9, RZ ;  /* 0xcd9e8d5706077824 */ /* 0x000fe400078e02ff */
[----:B------:R-:W-:Y:S02]  /*0ae0*/  HFMA2 R6, -RZ, RZ, 0, 0 ;  /* 0x00000000ff067431 */ /* 0x000fe400000001ff */
[----:B------:R-:W-:Y:S01]  /*0af0*/  IMAD.HI.U32 R4, R136, -0x326172a9, RZ ;  /* 0xcd9e8d5788047827 */ /* 0x000fe200078e00ff */
[----:B------:R-:W-:-:S03]  /*0b00*/  PRMT R9, R22, 0x7632, R9 ;  /* 0x0000763216097816 */ /* 0x000fc60000000009 */
[----:B------:R-:W-:Y:S01]  /*0b10*/  IMAD.HI.U32 R5, R138, -0x2daee0ad, RZ ;  /* 0xd2511f538a057827 */ /* 0x000fe200078e00ff */
[----:B------:R-:W-:Y:S02]  /*0b20*/  LOP3.LUT R4, R7, UR4, R4, 0x96, !PT ;  /* 0x0000000407047c12 */ /* 0x000fe4000f8e9604 */
[----:B------:R-:W-:Y:S01]  /*0b30*/  LOP3.LUT R7, R14, 0x3, RZ, 0xc0, !PT ;  /* 0x000000030e077812 */ /* 0x000fe200078ec0ff */
[----:B------:R-:W-:Y:S01]  /*0b40*/  IMAD R136, R136, -0x326172a9, RZ ;  /* 0xcd9e8d5788887824 */ /* 0x000fe200078e02ff */
[----:B------:R-:W-:Y:S01]  /*0b50*/  LOP3.LUT R5, R8, UR5, R5, 0x96, !PT ;  /* 0x0000000508057c12 */ /* 0x000fe2000f8e9605 */
[----:B------:R-:W-:Y:S01]  /*0b60*/  IMAD R138, R138, -0x2daee0ad, RZ ;  /* 0xd2511f538a8a7824 */ /* 0x000fe200078e02ff */
[----:B------:R-:W-:Y:S02]  /*0b70*/  PRMT R8, R23, 0x7632, R8 ;  /* 0x0000763217087816 */ /* 0x000fe40000000008 */
[----:B01234-:R-:W-:-:S07]  /*0b80*/  PRMT R14, R24, 0x7632, R14 ;  /* 0x00007632180e7816 */ /* 0x01ffce000000000e */
.L_x_10699:
[----:B------:R-:W-:-:S06]  /*0b90*/  UIMAD.WIDE UR4, UR7, 0x4, UR8 ;  /* 0x00000004070478a5 */ /* 0x000fcc000f8e0208 */
[----:B0-----:R-:W-:Y:S02]  /*0ba0*/  IMAD.U32 R82, RZ, RZ, UR4 ;  /* 0x00000004ff527e24 */ /* 0x001fe4000f8e00ff */
[----:B------:R-:W-:-:S05]  /*0bb0*/  IMAD.U32 R83, RZ, RZ, UR5 ;  /* 0x00000005ff537e24 */ /* 0x000fca000f8e00ff */
[----:B------:R-:W2:Y:S01]  /*0bc0*/  LDG.E R146, desc[UR20][R82.64] ;  /* 0x0000001452927981 */ /* 0x000ea2000c1e1900 */
[----:B------:R-:W-:Y:S01]  /*0bd0*/  UIMAD.WIDE UR4, UR7, 0x4, UR10 ;  /* 0x00000004070478a5 */ /* 0x000fe2000f8e020a */
[----:B------:R-:W-:-:S05]  /*0be0*/  MOV R147, RZ ;  /* 0x000000ff00937202 */ /* 0x000fca0000000f00 */
[----:B------:R-:W-:Y:S01]  /*0bf0*/  IMAD.U32 R85, RZ, RZ, UR5 ;  /* 0x00000005ff557e24 */ /* 0x000fe2000f8e00ff */
[----:B--2---:R-:W-:-:S13]  /*0c00*/  ISETP.GE.AND P1, PT, R146, 0x1, PT ;  /* 0x000000019200780c */ /* 0x004fda0003f26270 */
[----:B------:R-:W0:Y:S01]  /*0c10*/  @P1 LDC.64 R80, c[0x0][0x390] ;  /* 0x0000e400ff501b82 */ /* 0x000e220000000a00 */
[----:B------:R-:W-:-:S05]  /*0c20*/  @P1 IADD3 R84, PT, PT, R146, -0x1, RZ ;  /* 0xffffffff92541810 */ /* 0x000fca0007ffe0ff */
[----:B------:R-:W-:Y:S02]  /*0c30*/  @P1 IMAD R86, R84, UR23, RZ ;  /* 0x0000001754561c24 */ /* 0x000fe4000f8e02ff */
[----:B------:R-:W-:-:S03]  /*0c40*/  IMAD.U32 R84, RZ, RZ, UR4 ;  /* 0x00000004ff547e24 */ /* 0x000fc6000f8e00ff */
[----:B------:R-:W-:-:S03]  /*0c50*/  @P1 SHF.R.S32.HI R87, RZ, 0x1f, R86 ;  /* 0x0000001fff571819 */ /* 0x000fc60000011456 */
[----:B------:R-:W2:Y:S01]  /*0c60*/  LDG.E R84, desc[UR20][R84.64] ;  /* 0x0000001454547981 */ /* 0x000ea2000c1e1900 */
[----:B------:R-:W-:-:S04]  /*0c70*/  @P1 LEA.HI R87, R87, R86, RZ, 0x3 ;  /* 0x0000005657571211 */ /* 0x000fc800078f18ff */
[----:B------:R-:W-:-:S05]  /*0c80*/  @P1 LEA.HI.SX32 R147, R87, R130, 0x1d ;  /* 0x0000008257931211 */ /* 0x000fca00078feaff */
[----:B0-----:R-:W-:-:S05]  /*0c90*/  @P1 IMAD.WIDE.U32 R80, R147, 0x10, R80 ;  /* 0x0000001093501825 */ /* 0x001fca00078e0050 */
[----:B-----5:R0:W5:Y:S01]  /*0ca0*/  @P1 LDG.E.128 R68, desc[UR20][R80.64] ;  /* 0x0000001450441981 */ /* 0x020162000c1e1d00 */
[----:B------:R-:W-:Y:S01]  /*0cb0*/  UIMAD UR4, UR7, UR23, URZ ;  /* 0x00000017070472a4 */ /* 0x000fe2000f8e02ff */
[----:B------:R-:W-:Y:S01]  /*0cc0*/  ISETP.NE.U32.AND P0, PT, RZ, UR14, PT ;  /* 0x0000000eff007c0c */ /* 0x000fe2000bf05070 */
[----:B------:R-:W-:Y:S02]  /*0cd0*/  UIADD3 UR6, UPT, UPT, UR18, 0x1715609d, URZ ;  /* 0x1715609d12067890 */ /* 0x000fe4000fffe0ff */
[----:B------:R-:W-:Y:S01]  /*0ce0*/  USHF.R.S32.HI UR5, URZ, 0x1f, UR4 ;  /* 0x0000001fff057899 */ /* 0x000fe20008011404 */
[----:B------:R-:W-:Y:S01]  /*0cf0*/  ISETP.NE.AND.EX P0, PT, RZ, UR15, PT, P0 ;  /* 0x0000000fff007c0c */ /* 0x000fe2000bf05300 */
[----:B------:R-:W-:Y:S02]  /*0d00*/  UIADD3 UR26, UPT, UPT, UR18, -0x4ab325aa, URZ ;  /* 0xb54cda56121a7890 */ /* 0x000fe4000fffe0ff */
[----:B------:R-:W-:Y:S02]  /*0d10*/  ULEA.HI UR5, UR5, UR4, URZ, 0x3 ;  /* 0x0000000405057291 */ /* 0x000fe4000f8f18ff */
[----:B------:R-:W-:-:S02]  /*0d20*/  UIADD3 UR27, UPT, UPT, UR19, 0x646e171e, URZ ;  /* 0x646e171e131b7890 */ /* 0x000fc4000fffe0ff */
[----:B------:R-:W-:Y:S02]  /*0d30*/  UIADD3 UR28, UPT, UPT, UR18, -0xe443238, URZ ;  /* 0xf1bbcdc8121c7890 */ /* 0x000fe4000fffe0ff */
[----:B------:R-:W-:Y:S01]  /*0d40*/  IMAD.U32 R149, RZ, RZ, UR5 ;  /* 0x00000005ff957e24 */ /* 0x000fe2000f8e00ff */
[----:B------:R-:W-:Y:S02]  /*0d50*/  UIADD3 UR29, UPT, UPT, UR19, -0x24c28bd8, URZ ;  /* 0xdb3d7428131d7890 */ /* 0x000fe4000fffe0ff */
[----:B------:R-:W-:Y:S02]  /*0d60*/  UIADD3 UR30, UPT, UPT, UR19, -0x126145ec, URZ ;  /* 0xed9eba14131e7890 */ /* 0x000fe4000fffe0ff */
[----:B------:R-:W-:Y:S01]  /*0d70*/  UIADD3 UR31, UPT, UPT, UR18, 0x78dde6e4, URZ ;  /* 0x78dde6e4121f7890 */ /* 0x000fe2000fffe0ff */
[----:B------:R-:W-:Y:S01]  /*0d80*/  LEA.HI.SX32 R149, R149, R130, 0x1d ;  /* 0x0000008295957211 */ /* 0x000fe200078feaff */
[----:B------:R-:W-:Y:S02]  /*0d90*/  UIADD3 UR32, UPT, UPT, UR19, -0x56f99767, URZ ;  /* 0xa906689913207890 */ /* 0x000fe4000fffe0ff */
[----:B------:R-:W-:-:S02]  /*0da0*/  UIADD3 UR33, UPT, UPT, UR19, -0x4498517b, URZ ;  /* 0xbb67ae8513217890 */ /* 0x000fc4000fffe0ff */
[----:B------:R-:W-:Y:S02]  /*0db0*/  UIADD3 UR34, UPT, UPT, UR18, 0x3c6ef372, URZ ;  /* 0x3c6ef37212227890 */ /* 0x000fe4000fffe0ff */
[----:B------:R-:W-:Y:S02]  /*0dc0*/  UIADD3 UR35, UPT, UPT, UR19, -0x695add53, URZ ;  /* 0x96a522ad13237890 */ /* 0x000fe4000fffe0ff */
[----:B------:R-:W-:Y:S02]  /*0dd0*/  UIADD3 UR36, UPT, UPT, UR19, 0x32370b8f, URZ ;  /* 0x32370b8f13247890 */ /* 0x000fe4000fffe0ff */
[----:B------:R-:W-:Y:S02]  /*0de0*/  UIADD3 UR37, UPT, UPT, UR18, -0x255992d5, URZ ;  /* 0xdaa66d2b12257890 */ /* 0x000fe4000fffe0ff */
[----:B------:R-:W-:Y:S01]  /*0df0*/  UIADD3 UR38, UPT, UPT, UR19, 0x1fd5c5a3, URZ ;  /* 0x1fd5c5a313267890 */ /* 0x000fe2000fffe0ff */
[----:B--2---:R-:W-:Y:S01]  /*0e00*/  R2UR UR4, R84 ;  /* 0x00000000540472ca */ /* 0x004fe200000e0000 */
[----:B01----:R-:W-:-:S14]  /*0e10*/  @!P0 BRA `(.L_x_10434) ;  /* 0x0000002800d08947 */ /* 0x003fdc0003800000 */
[----:B------:R-:W0:Y:S02]  /*0e20*/  LDC.64 R82, c[0x0][0x3a0] ;  /* 0x0000e800ff527b82 */ /* 0x000e240000000a00 */
[----:B0-----:R-:W-:-:S05]  /*0e30*/  IMAD.WIDE.U32 R82, R149, 0x20, R82 ;  /* 0x0000002095527825 */ /* 0x001fca00078e0052 */
[----:B------:R-:W2:Y:S04]  /*0e40*/  LDG.E.128 R72, desc[UR20][R82.64] ;  /* 0x0000001452487981 */ /* 0x000ea8000c1e1d00 */
[----:B------:R0:W5:Y:S01]  /*0e50*/  LDG.E.128 R76, desc[UR20][R82.64+0x10] ;  /* 0x00001014524c7981 */ /* 0x000162000c1e1d00 */
[----:B------:R-:W-:-:S13]  /*0e60*/  ISETP.GT.AND P2, PT, R146, RZ, PT ;  /* 0x000000ff9200720c */ /* 0x000fda0003f44270 */
[----:B------:R-:W-:Y:S01]  /*0e70*/  @!P2 IMAD.MOV.U32 R84, RZ, RZ, R7 ;  /* 0x000000ffff54a224 */ /* 0x000fe200078e0007 */
[----:B------:R-:W-:Y:S01]  /*0e80*/  @!P2 MOV R100, R138 ;  /* 0x0000008a0064a202 */ /* 0x000fe20000000f00 */
[----:B--2---:R-:W-:Y:S01]  /*0e90*/  @!P2 IMAD.MOV.U32 R80, RZ, RZ, R72 ;  /* 0x000000ffff50a224 */ /* 0x004fe200078e0048 */
[----:B0-----:R-:W-:Y:S06]  /*0ea0*/  @!P2 BRA `(.L_x_10435) ;  /* 0x000000040050a947 */ /* 0x001fec0003800000 */
        /* <DEDUP_REMOVED lines=15> */
.L_x_10437:
        /* <DEDUP_REMOVED lines=12> */
.L_x_10438:
[----:B------:R-:W-:Y:S01]  /*1060*/  IMAD.WIDE.U32 R82, R2, -0x326172a9, RZ ;  /* 0xcd9e8d5702527825 */ /* 0x000fe200078e00ff */
[----:B------:R-:W-:Y:S01]  /*1070*/  LOP3.LUT R4, R6, UR19, R81, 0x96, !PT ;  /* 0x0000001306047c12 */ /* 0x000fe2000f8e9651 */
[----:B------:R-:W-:-:S03]  /*1080*/  UIADD3 UR5, UPT, UPT, UR18, -0x61c88647, URZ ;  /* 0x9e3779b912057890 */ /* 0x000fc6000fffe0ff */
        /* <DEDUP_REMOVED lines=43> */
.L_x_10436:
        /* <DEDUP_REMOVED lines=11> */
.L_x_10435:
[----:B------:R-:W-:Y:S01]  /*13f0*/  MOV R7, R84 ;  /* 0x0000005400077202 */ /* 0x000fe20000000f00 */
        /* <DEDUP_REMOVED lines=14> */
.L_x_10441:
        /* <DEDUP_REMOVED lines=12> */
.L_x_10442:
[----:B------:R-:W-:Y:S01]  /*15a0*/  IMAD.WIDE.U32 R86, R2, -0x326172a9, RZ ;  /* 0xcd9e8d5702567825 */ /* 0x000fe200078e00ff */
[----:B------:R-:W-:Y:S01]  /*15b0*/  LOP3.LUT R4, R6, UR19, R85, 0x96, !PT ;  /* 0x0000001306047c12 */ /* 0x000fe2000f8e9655 */
[----:B------:R-:W-:Y:S01]  /*15c0*/  UIADD3 UR5, UPT, UPT, UR18, -0x61c88647, URZ ;  /* 0x9e3779b912057890 */ /* 0x000fe2000fffe0ff */
[----:B------:R-:W-:Y:S01]  /*15d0*/  MOV R81, R100 ;  /* 0x0000006400517202 */ /* 0x000fe20000000f00 */
[----:B------:R-:W-:Y:S01]  /*15e0*/  IMAD.MOV.U32 R7, RZ, RZ, RZ ;  /* 0x000000ffff077224 */ /* 0x000fe200078e00ff */
        /* <DEDUP_REMOVED lines=41> */
.L_x_10440:
        /* <DEDUP_REMOVED lines=12> */
.L_x_10439:
        /* <DEDUP_REMOVED lines=15> */
.L_x_10445:
        /* <DEDUP_REMOVED lines=12> */
.L_x_10446:
        /* <DEDUP_REMOVED lines=47> */
.L_x_10444:
        /* <DEDUP_REMOVED lines=11> */
.L_x_10443:
[----:B------:R-:W-:Y:S02]  /*1e90*/  IMAD.MOV.U32 R7, RZ, RZ, R84 ;  /* 0x000000ffff077224 */ /* 0x000fe400078e0054 */
        /* <DEDUP_REMOVED lines=14> */
.L_x_10449:
        /* <DEDUP_REMOVED lines=12> */
.L_x_10450:
[----:B------:R-:W-:Y:S01]  /*2040*/  IMAD.WIDE.U32 R88, R2, -0x326172a9, RZ ;  /* 0xcd9e8d5702587825 */ /* 0x000fe200078e00ff */
[----:B------:R-:W-:Y:S01]  /*2050*/  LOP3.LUT R4, R6, UR19, R87, 0x96, !PT ;  /* 0x0000001306047c12 */ /* 0x000fe2000f8e9657 */
[----:B------:R-:W-:Y:S02]  /*2060*/  UIADD3 UR5, UPT, UPT, UR18, -0x61c88647, URZ ;  /* 0x9e3779b912057890 */ /* 0x000fe4000fffe0ff */
[----:B------:R-:W-:Y:S01]  /*2070*/  IMAD.MOV.U32 R83, RZ, RZ, R100 ;  /* 0x000000ffff537224 */ /* 0x000fe200078e0064 */
[----:B------:R-:W-:Y:S01]  /*2080*/  LOP3.LUT R84, R3, UR18, R89, 0x96, !PT ;  /* 0x0000001203547c12 */ /* 0x000fe2000f8e9659 */
[----:B------:R-:W-:-:S04]  /*2090*/  IMAD.WIDE.U32 R4, R4, -0x326172a9, RZ ;  /* 0xcd9e8d5704047825 */ /* 0x000fc800078e00ff */
[----:B------:R-:W-:Y:S01]  /*20a0*/  IMAD.WIDE.U32 R84, R84, -0x2daee0ad, RZ ;  /* 0xd2511f5354547825 */ /* 0x000fe200078e00ff */
[----:B------:R-:W-:Y:S01]  /*20b0*/  LOP3.LUT R87, R88, UR5, R5, 0x96, !PT ;  /* 0x0000000558577c12 */ /* 0x000fe2000f8e9605 */
[----:B------:R-:W-:Y:S02]  /*20c0*/  UIADD3 UR5, UPT, UPT, UR19, 0x76cf5d0a, URZ ;  /* 0x76cf5d0a13057890 */ /* 0x000fe4000fffe0ff */
        /* <DEDUP_REMOVED lines=38> */
.L_x_10448:
        /* <DEDUP_REMOVED lines=12> */
.L_x_10447:
[----:B------:R-:W-:Y:S01]  /*23f0*/  IMAD.MOV.U32 R86, RZ, RZ, R7 ;  /* 0x000000ffff567224 */ /* 0x000fe200078e0007 */
[----:B-----5:R-:W-:Y:S01]  /*2400*/  MOV R84, R76 ;  /* 0x0000004c00547202 */ /* 0x020fe20000000f00 */
        /* <DEDUP_REMOVED lines=13> */
.L_x_10453:
        /* <DEDUP_REMOVED lines=12> */
.L_x_10454:
        /* <DEDUP_REMOVED lines=47> */
.L_x_10452:
        /* <DEDUP_REMOVED lines=11> */
.L_x_10451:
        /* <DEDUP_REMOVED lines=15> */
.L_x_10457:
        /* <DEDUP_REMOVED lines=12> */
.L_x_10458:
[----:B------:R-:W-:Y:S01]  /*2af0*/  IMAD.WIDE.U32 R86, R2, -0x326172a9, RZ ;  /* 0xcd9e8d5702567825 */ /* 0x000fe200078e00ff */
[----:B------:R-:W-:Y:S01]  /*2b00*/  LOP3.LUT R88, R6, UR19, R5, 0x96, !PT ;  /* 0x0000001306587c12 */ /* 0x000fe2000f8e9605 */
[----:B------:R-:W-:Y:S02]  /*2b10*/  UIADD3 UR5, UPT, UPT, UR18, -0x61c88647, URZ ;  /* 0x9e3779b912057890 */ /* 0x000fe4000fffe0ff */
[----:B------:R-:W-:Y:S02]  /*2b20*/  HFMA2 R7, -RZ, RZ, 0, 0 ;  /* 0x00000000ff077431 */ /* 0x000fe400000001ff */
[----:B------:R-:W-:Y:S01]  /*2b30*/  IMAD.MOV.U32 R85, RZ, RZ, R100 ;  /* 0x000000ffff557224 */ /* 0x000fe200078e0064 */
        /* <DEDUP_REMOVED lines=42> */
.L_x_10456:
        /* <DEDUP_REMOVED lines=12> */
.L_x_10455:
        /* <DEDUP_REMOVED lines=15> */
.L_x_10461:
        /* <DEDUP_REMOVED lines=12> */
.L_x_10462:
        /* <DEDUP_REMOVED lines=47> */
.L_x_10460:
        /* <DEDUP_REMOVED lines=11> */
.L_x_10459:
[----:B------:R-:W-:Y:S01]  /*33f0*/  IMAD.MOV.U32 R7, RZ, RZ, R88 ;  /* 0x000000ffff077224 */ /* 0x000fe200078e0058 */
        /* <DEDUP_REMOVED lines=14> */
.L_x_10465:
        /* <DEDUP_REMOVED lines=12> */
.L_x_10466:
        /* <DEDUP_REMOVED lines=47> */
.L_x_10464:
        /* <DEDUP_REMOVED lines=13> */
.L_x_10434:
[----:B------:R-:W-:Y:S01]  /*3960*/  MOV R82, R7 ;  /* 0x0000000700527202 */ /* 0x000fe20000000f00 */
[----:B------:R-:W-:Y:S02]  /*3970*/  IMAD.MOV.U32 R100, RZ, RZ, R138 ;  /* 0x000000ffff647224 */ /* 0x000fe400078e008a */
[----:B------:R-:W-:Y:S01]  /*3980*/  IMAD.MOV.U32 R80, RZ, RZ, RZ ;  /* 0x000000ffff507224 */ /* 0x000fe200078e00ff */
        /* <DEDUP_REMOVED lines=16> */
.L_x_10469:
        /* <DEDUP_REMOVED lines=12> */
.L_x_10470:
        /* <DEDUP_REMOVED lines=46> */
.L_x_10468:
        /* <DEDUP_REMOVED lines=11> */
.L_x_10467:
[----:B------:R-:W-:Y:S02]  /*3ee0*/  IMAD.MOV.U32 R7, RZ, RZ, R82 ;  /* 0x000000ffff077224 */ /* 0x000fe400078e0052 */
        /* <DEDUP_REMOVED lines=14> */
.L_x_10473:
        /* <DEDUP_REMOVED lines=12> */
.L_x_10474:
        /* <DEDUP_REMOVED lines=46> */
.L_x_10472:
        /* <DEDUP_REMOVED lines=12> */
.L_x_10471:
        /* <DEDUP_REMOVED lines=15> */
.L_x_10477:
        /* <DEDUP_REMOVED lines=12> */
.L_x_10478:
        /* <DEDUP_REMOVED lines=47> */
.L_x_10476:
        /* <DEDUP_REMOVED lines=11> */
.L_x_10475:
[----:B------:R-:W-:Y:S02]  /*4980*/  HFMA2 R83, -RZ, RZ, 0, 0 ;  /* 0x00000000ff537431 */ /* 0x000fe400000001ff */
[----:B------:R-:W-:Y:S01]  /*4990*/  IMAD.MOV.U32 R7, RZ, RZ, R84 ;  /* 0x000000ffff077224 */ /* 0x000fe200078e0054 */
        /* <DEDUP_REMOVED lines=13> */
.L_x_10481:
        /* <DEDUP_REMOVED lines=12> */
.L_x_10482:
        /* <DEDUP_REMOVED lines=47> */
.L_x_10480:
        /* <DEDUP_REMOVED lines=12> */
.L_x_10479:
[----:B------:R-:W-:Y:S01]  /*4ee0*/  MOV R86, R7 ;  /* 0x0000000700567202 */ /* 0x000fe20000000f00 */
[----:B------:R-:W-:Y:S01]  /*4ef0*/  IMAD.MOV.U32 R84, RZ, RZ, RZ ;  /* 0x000000ffff547224 */ /* 0x000fe200078e00ff */
        /* <DEDUP_REMOVED lines=13> */
.L_x_10485:
        /* <DEDUP_REMOVED lines=12> */
.L_x_10486:
        /* <DEDUP_REMOVED lines=47> */
.L_x_10484:
        /* <DEDUP_REMOVED lines=11> */
.L_x_10483:
        /* <DEDUP_REMOVED lines=15> */
.L_x_10489:
        /* <DEDUP_REMOVED lines=12> */
.L_x_10490:
        /* <DEDUP_REMOVED lines=47> */
.L_x_10488:
        /* <DEDUP_REMOVED lines=12> */
.L_x_10487:
        /* <DEDUP_REMOVED lines=15> */
.L_x_10493:
        /* <DEDUP_REMOVED lines=12> */
.L_x_10494:
        /* <DEDUP_REMOVED lines=47> */
.L_x_10492:
        /* <DEDUP_REMOVED lines=10> */
[----:B------:R-:W-:-:S07]  /*5ed0*/  FMUL.FTZ R86, R86, R7 ;  /* 0x0000000756567220 */ /* 0x000fce0000410000 */
.L_x_10491:
        /* <DEDUP_REMOVED lines=15> */
.L_x_10496:
        /* <DEDUP_REMOVED lines=12> */
.L_x_10497:
        /* <DEDUP_REMOVED lines=47> */
.L_x_10495:
        /* <DEDUP_REMOVED lines=12> */
.L_x_10463:
[----:B------:R-:W0:Y:S01]  /*6440*/  LDC.64 R126, c[0x0][0x3a8] ;  /* 0x0000ea00ff7e7b82 */ /* 0x000e220000000a00 */
[----:B------:R-:W-:Y:S02]  /*6450*/  @P1 VIADD R95, R147, 0x80 ;  /* 0x00000080935f1836 */ /* 0x000fe40000000000 */
[----:B------:R-:W-:-:S05]  /*6460*/  @P0 VIADD R97, R149, 0x80 ;  /* 0x0000008095610836 */ /* 0x000fca0000000000 */
[----:B------:R-:W1:Y:S08]  /*6470*/  @P1 LDC.64 R92, c[0x0][0x390] ;  /* 0x0000e400ff5c1b82 */ /* 0x000e700000000a00 */
[----:B------:R-:W2:Y:S01]  /*6480*/  @P0 LDC.64 R90, c[0x0][0x3a0] ;  /* 0x0000e800ff5a0b82 */ /* 0x000ea20000000a00 */
[----:B0-----:R-:W-:-:S05]  /*6490*/  IMAD.WIDE.U32 R88, R149, 0x20, R126 ;  /* 0x0000002095587825 */ /* 0x001fca00078e007e */
[----:B------:R0:W-:Y:S01]  /*64a0*/  STG.E.128 desc[UR20][R88.64], R80 ;  /* 0x0000005058007986 */ /* 0x0001e2000c101d14 */
[----:B-1----:R-:W-:-:S03]  /*64b0*/  @P1 IMAD.WIDE.U32 R92, R95, 0x10, R92 ;  /* 0x000000105f5c1825 */ /* 0x002fc600078e005c */
[----:B------:R0:W-:Y:S01]  /*64c0*/  STG.E.128 desc[UR20][R88.64+0x10], R84 ;  /* 0x0000105458007986 */ /* 0x0001e2000c101d14 */
[----:B--2---:R-:W-:Y:S01]  /*64d0*/  @P0 IMAD.WIDE.U32 R90, R97, 0x20, R90 ;  /* 0x00000020615a0825 */ /* 0x004fe200078e005a */
[----:B------:R-:W-:Y:S06]  /*64e0*/  @!P1 BRA `(.L_x_10498) ;  /* 0x0000000000509947 */ /* 0x000fec0003800000 */
        /* <DEDUP_REMOVED lines=20> */
.L_x_10498:
[----:B-----5:R2:W5:Y:S04]  /*6630*/  @P1 LDG.E.128 R68, desc[UR20][R92.64] ;  /* 0x000000145c441981 */ /* 0x020568000c1e1d00 */
[----:B------:R2:W5:Y:S04]  /*6640*/  @P0 LDG.E.128 R72, desc[UR20][R90.64] ;  /* 0x000000145a480981 */ /* 0x000568000c1e1d00 */
[----:B------:R2:W5:Y:S01]  /*6650*/  @P0 LDG.E.128 R76, desc[UR20][R90.64+0x10] ;  /* 0x000010145a4c0981 */ /* 0x000562000c1e1d00 */
[----:B------:R-:W-:Y:S05]  /*6660*/  @!P0 BRA `(.L_x_10499) ;  /* 0x0000002800c08947 */ /* 0x000fea0003800000 */
[----:B------:R-:W-:Y:S01]  /*6670*/  ISETP.GT.AND P2, PT, R146, RZ, PT ;  /* 0x000000ff9200720c */ /* 0x000fe20003f44270 */
[----:B--2---:R-:W-:Y:S01]  /*6680*/  IMAD.MOV.U32 R90, RZ, RZ, R7 ;  /* 0x000000ffff5a7224 */ /* 0x004fe200078e0007 */
[----:B01---5:R-:W-:Y:S01]  /*6690*/  MOV R88, R72 ;  /* 0x0000004800587202 */ /* 0x023fe20000000f00 */
[----:B------:R-:W-:-:S10]  /*66a0*/  IMAD.MOV.U32 R108, RZ, RZ, R100 ;  /* 0x000000ffff6c7224 */ /* 0x000fd400078e0064 */
[----:B------:R-:W-:Y:S05]  /*66b0*/  @!P2 BRA `(.L_x_10500) ;  /* 0x000000040050a947 */ /* 0x000fea0003800000 */
        /* <DEDUP_REMOVED lines=15> */
.L_x_10502:
        /* <DEDUP_REMOVED lines=12> */
.L_x_10503:
        /* <DEDUP_REMOVED lines=46> */
.L_x_10501:
        /* <DEDUP_REMOVED lines=11> */
.L_x_10500:
        /* <DEDUP_REMOVED lines=15> */
.L_x_10506:
        /* <DEDUP_REMOVED lines=12> */
.L_x_10507:
        /* <DEDUP_REMOVED lines=46> */
.L_x_10505:
        /* <DEDUP_REMOVED lines=12> */
.L_x_10504:
        /* <DEDUP_REMOVED lines=15> */
.L_x_10510:
        /* <DEDUP_REMOVED lines=12> */
.L_x_10511:
        /* <DEDUP_REMOVED lines=47> */
.L_x_10509:
        /* <DEDUP_REMOVED lines=11> */
.L_x_10508:
        /* <DEDUP_REMOVED lines=15> */
.L_x_10514:
        /* <DEDUP_REMOVED lines=12> */
.L_x_10515:
        /* <DEDUP_REMOVED lines=47> */
.L_x_10513:
        /* <DEDUP_REMOVED lines=12> */
.L_x_10512:
        /* <DEDUP_REMOVED lines=15> */
.L_x_10518:
        /* <DEDUP_REMOVED lines=12> */
.L_x_10519:
        /* <DEDUP_REMOVED lines=47> */
.L_x_10517:
        /* <DEDUP_REMOVED lines=11> */
.L_x_10516:
        /* <DEDUP_REMOVED lines=15> */
.L_x_10522:
        /* <DEDUP_REMOVED lines=12> */
.L_x_10523:
        /* <DEDUP_REMOVED lines=47> */
.L_x_10521:
        /* <DEDUP_REMOVED lines=12> */
.L_x_10520:
        /* <DEDUP_REMOVED lines=15> */
.L_x_10526:
        /* <DEDUP_REMOVED lines=12> */
.L_x_10527:
        /* <DEDUP_REMOVED lines=47> */
.L_x_10525:
[----:B------:R-:W-:Y:S01]  /*8b50*/  I2FP.F32.U32 R7, R95 ;  /* 0x0000005f00077245 */ /* 0x000fe20000201000 */
[----:B------:R-:W-:Y:S02]  /*8b60*/  IMAD.MOV.U32 R94, RZ, RZ, 0x2f800000 ;  /* 0x2f800000ff5e7424 */ /* 0x000fe400078e00ff */
        /* <DEDUP_REMOVED lines=9> */
.L_x_10524:
        /* <DEDUP_REMOVED lines=15> */
.L_x_10530:
        /* <DEDUP_REMOVED lines=12> */
.L_x_10531:
        /* <DEDUP_REMOVED lines=47> */
.L_x_10529:
        /* <DEDUP_REMOVED lines=13> */
.L_x_10499:
[----:B--2---:R-:W-:Y:S01]  /*9170*/  IMAD.MOV.U32 R90, RZ, RZ, R7 ;  /* 0x000000ffff5a7224 */ /* 0x004fe200078e0007 */
[----:B------:R-:W-:Y:S01]  /*9180*/  MOV R108, R100 ;  /* 0x00000064006c7202 */ /* 0x000fe20000000f00 */
[----:B01----:R-:W-:Y:S01]  /*9190*/  IMAD.MOV.U32 R88, RZ, RZ, RZ ;  /* 0x000000ffff587224 */ /* 0x003fe200078e00ff */
        /* <DEDUP_REMOVED lines=16> */
.L_x_10534:
        /* <DEDUP_REMOVED lines=12> */
.L_x_10535:
        /* <DEDUP_REMOVED lines=46> */
.L_x_10533:
        /* <DEDUP_REMOVED lines=11> */
.L_x_10532:
        /* <DEDUP_REMOVED lines=15> */
.L_x_10538:
        /* <DEDUP_REMOVED lines=12> */
.L_x_10539:
        /* <DEDUP_REMOVED lines=46> */
.L_x_10537:
        /* <DEDUP_REMOVED lines=12> */
.L_x_10536:
        /* <DEDUP_REMOVED lines=15> */
.L_x_10542:
        /* <DEDUP_REMOVED lines=12> */
.L_x_10543:
        /* <DEDUP_REMOVED lines=47> */
.L_x_10541:
        /* <DEDUP_REMOVED lines=11> */
.L_x_10540:
        /* <DEDUP_REMOVED lines=15> */
.L_x_10546:
        /* <DEDUP_REMOVED lines=12> */
.L_x_10547:
        /* <DEDUP_REMOVED lines=47> */
.L_x_10545:
        /* <DEDUP_REMOVED lines=12> */
.L_x_10544:
        /* <DEDUP_REMOVED lines=15> */
.L_x_10550:
        /* <DEDUP_REMOVED lines=12> */
.L_x_10551:
        /* <DEDUP_REMOVED lines=47> */
.L_x_10549:
        /* <DEDUP_REMOVED lines=11> */
.L_x_10548:
        /* <DEDUP_REMOVED lines=15> */
.L_x_10554:
        /* <DEDUP_REMOVED lines=12> */
.L_x_10555:
        /* <DEDUP_REMOVED lines=47> */
.L_x_10553:
        /* <DEDUP_REMOVED lines=12> */
.L_x_10552:
        /* <DEDUP_REMOVED lines=15> */
.L_x_10558:
        /* <DEDUP_REMOVED lines=12> */
.L_x_10559:
        /* <DEDUP_REMOVED lines=47> */
.L_x_10557:
        /* <DEDUP_REMOVED lines=11> */
.L_x_10556:
        /* <DEDUP_REMOVED lines=15> */
.L_x_10561:
        /* <DEDUP_REMOVED lines=12> */
.L_x_10562:
        /* <DEDUP_REMOVED lines=47> */
.L_x_10560:
        /* <DEDUP_REMOVED lines=12> */
.L_x_10528:
[----:B------:R-:W-:Y:S01]  /*bc50*/  IADD3 R97, PT, PT, R149, 0x80, RZ ;  /* 0x0000008095617810 */ /* 0x000fe20007ffe0ff */
[----:B------:R-:W0:Y:S01]  /*bc60*/  @P1 LDC.64 R106, c[0x0][0x390] ;  /* 0x0000e400ff6a1b82 */ /* 0x000e220000000a00 */
[----:B------:R-:W-:Y:S02]  /*bc70*/  @P1 VIADD R99, R147, 0x100 ;  /* 0x0000010093631836 */ /* 0x000fe40000000000 */
[----:B------:R-:W-:Y:S02]  /*bc80*/  @P0 VIADD R101, R149, 0x100 ;  /* 0x0000010095650836 */ /* 0x000fe40000000000 */
[----:B------:R-:W-:-:S03]  /*bc90*/  IMAD.WIDE.U32 R96, R97, 0x20, R126 ;  /* 0x0000002061607825 */ /* 0x000fc600078e007e */
[----:B------:R-:W1:Y:S02]  /*bca0*/  @P0 LDC.64 R104, c[0x0][0x3a0] ;  /* 0x0000e800ff680b82 */ /* 0x000e640000000a00 */
[----:B------:R2:W-:Y:S04]  /*bcb0*/  STG.E.128 desc[UR20][R96.64], R88 ;  /* 0x0000005860007986 */ /* 0x0005e8000c101d14 */
        /* <DEDUP_REMOVED lines=25> */
.L_x_10563:
[----:B-----5:R1:W5:Y:S04]  /*be50*/  @P1 LDG.E.128 R68, desc[UR20][R106.64] ;  /* 0x000000146a441981 */ /* 0x020368000c1e1d00 */
[----:B------:R1:W5:Y:S04]  /*be60*/  @P0 LDG.E.128 R72, desc[UR20][R104.64] ;  /* 0x0000001468480981 */ /* 0x000368000c1e1d00 */
[----:B------:R1:W5:Y:S01]  /*be70*/  @P0 LDG.E.128 R76, desc[UR20][R104.64+0x10] ;  /* 0x00001014684c0981 */ /* 0x000362000c1e1d00 */
[----:B------:R-:W-:Y:S05]  /*be80*/  @!P0 BRA `(.L_x_10564) ;  /* 0x0000002800c48947 */ /* 0x000fea0003800000 */
[----:B------:R-:W-:Y:S01]  /*be90*/  ISETP.GT.AND P2, PT, R146, RZ, PT ;  /* 0x000000ff9200720c */ /* 0x000fe20003f44270 */
[----:B0-----:R-:W-:Y:S01]  /*bea0*/  IMAD.MOV.U32 R98, RZ, RZ, R7 ;  /* 0x000000ffff627224 */ /* 0x001fe200078e0007 */
[----:B------:R-:W-:Y:S01]  /*beb0*/  MOV R148, R108 ;  /* 0x0000006c00947202 */ /* 0x000fe20000000f00 */
[----:B-----5:R-:W-:-:S10]  /*bec0*/  IMAD.MOV.U32 R96, RZ, RZ, R72 ;  /* 0x000000ffff607224 */ /* 0x020fd400078e0048 */
        /* <DEDUP_REMOVED lines=16> */
.L_x_10567:
        /* <DEDUP_REMOVED lines=12> */
.L_x_10568:
        /* <DEDUP_REMOVED lines=47> */
.L_x_10566:
        /* <DEDUP_REMOVED lines=11> */
.L_x_10565:
        /* <DEDUP_REMOVED lines=15> */
.L_x_10571:
        /* <DEDUP_REMOVED lines=12> */
.L_x_10572:
        /* <DEDUP_REMOVED lines=46> */
.L_x_10570:
        /* <DEDUP_REMOVED lines=12> */
.L_x_10569:
        /* <DEDUP_REMOVED lines=15> */
.L_x_10575:
        /* <DEDUP_REMOVED lines=12> */
.L_x_10576:
        /* <DEDUP_REMOVED lines=47> */
.L_x_10574:
        /* <DEDUP_REMOVED lines=11> */
.L_x_10573:
        /* <DEDUP_REMOVED lines=15> */
.L_x_10579:
        /* <DEDUP_REMOVED lines=12> */
.L_x_10580:
[----:B------:R-:W-:Y:S01]  /*d080*/  IMAD.WIDE.U32 R4, R2, -0x326172a9, RZ ;  /* 0xcd9e8d5702047825 */ /* 0x000fe200078e00ff */
[----:B------:R-:W-:Y:S01]  /*d090*/  LOP3.LUT R100, R6, UR19, R103, 0x96, !PT ;  /* 0x0000001306647c12 */ /* 0x000fe2000f8e9667 */
[----:B------:R-:W-:Y:S01]  /*d0a0*/  UIADD3 UR5, UPT, UPT, UR18, -0x61c88647, URZ ;  /* 0x9e3779b912057890 */ /* 0x000fe2000fffe0ff */
[----:B------:R-:W-:Y:S01]  /*d0b0*/  MOV R99, R148 ;  /* 0x0000009400637202 */ /* 0x000fe20000000f00 */
[----:B------:R-:W-:Y:S01]  /*d0c0*/  IMAD.MOV.U32 R7, RZ, RZ, RZ ;  /* 0x000000ffff077224 */ /* 0x000fe200078e00ff */
[----:B-1----:R-:W-:Y:S01]  /*d0d0*/  LOP3.LUT R104, R3, UR18, R5, 0x96, !PT ;  /* 0x0000001203687c12 */ /* 0x002fe2000f8e9605 */
        /* <DEDUP_REMOVED lines=41> */
.L_x_10578:
        /* <DEDUP_REMOVED lines=12> */
.L_x_10577:
        /* <DEDUP_REMOVED lines=15> */
.L_x_10583:
        /* <DEDUP_REMOVED lines=12> */
.L_x_10584:
[----:B------:R-:W-:Y:S01]  /*d5e0*/  IMAD.WIDE.U32 R4, R2, -0x326172a9, RZ ;  /* 0xcd9e8d5702047825 */ /* 0x000fe200078e00ff */
[----:B------:R-:W-:Y:S01]  /*d5f0*/  LOP3.LUT R100, R6, UR19, R103, 0x96, !PT ;  /* 0x0000001306647c12 */ /* 0x000fe2000f8e9667 */
[----:B------:R-:W-:-:S03]  /*d600*/  UIADD3 UR5, UPT, UPT, UR18, -0x61c88647, URZ ;  /* 0x9e3779b912057890 */ /* 0x000fc6000fffe0ff */
        /* <DEDUP_REMOVED lines=44> */
.L_x_10582:
        /* <DEDUP_REMOVED lines=11> */
.L_x_10581:
        /* <DEDUP_REMOVED lines=15> */
.L_x_10587:
        /* <DEDUP_REMOVED lines=12> */
.L_x_10588:
        /* <DEDUP_REMOVED lines=47> */
.L_x_10586:
[----:B------:R-:W-:Y:S01]  /*de20*/  PRMT R102, R70, 0x7632, R102 ;  /* 0x0000763246667816 */ /* 0x000fe20000000066 */
[----:B-1----:R-:W-:Y:S01]  /*de30*/  IMAD.MOV.U32 R104, RZ, RZ, 0x2f800000 ;  /* 0x2f800000ff687424 */ /* 0x002fe200078e00ff */
        /* <DEDUP_REMOVED lines=10> */
.L_x_10585:
[----:B-1----:R-:W-:Y:S01]  /*dee0*/  IMAD.MOV.U32 R104, RZ, RZ, R7 ;  /* 0x000000ffff687224 */ /* 0x002fe200078e0007 */
        /* <DEDUP_REMOVED lines=14> */
.L_x_10591:
        /* <DEDUP_REMOVED lines=12> */
.L_x_10592:
        /* <DEDUP_REMOVED lines=47> */
.L_x_10590:
        /* <DEDUP_REMOVED lines=11> */
.L_x_10589:
[----:B------:R-:W-:Y:S01]  /*e430*/  IMAD.MOV.U32 R7, RZ, RZ, R104 ;  /* 0x000000ffff077224 */ /* 0x000fe200078e0068 */
        /* <DEDUP_REMOVED lines=14> */
.L_x_10595:
        /* <DEDUP_REMOVED lines=12> */
.L_x_10596:
        /* <DEDUP_REMOVED lines=47> */
.L_x_10594:
        /* <DEDUP_REMOVED lines=11> */
[----:B------:R-:W-:Y:S01]  /*e980*/  FFMA.FTZ R103, R104, R103, R79 ;  /* 0x0000006768677223 */ /* 0x000fe2000001004f */
[----:B------:R-:W-:Y:S06]  /*e990*/  BRA `(.L_x_10593) ;  /* 0x0000002800bc7947 */ /* 0x000fec0003800000 */
.L_x_10564:
[----:B0-----:R-:W-:Y:S01]  /*e9a0*/  IMAD.MOV.U32 R98, RZ, RZ, R7 ;  /* 0x000000ffff627224 */ /* 0x001fe200078e0007 */
        /* <DEDUP_REMOVED lines=18> */
.L_x_10599:
        /* <DEDUP_REMOVED lines=12> */
.L_x_10600:
        /* <DEDUP_REMOVED lines=47> */
.L_x_10598:
[----:B------:R-:W-:Y:S01]  /*ee80*/  I2FP.F32.U32 R7, R96 ;  /* 0x0000006000077245 */ /* 0x000fe20000201000 */
[----:B-----5:R-:W-:Y:S01]  /*ee90*/  IMAD.U32 R97, R68, 0x10000, RZ ;  /* 0x0001000044617824 */ /* 0x020fe200078e00ff */
[----:B------:R-:W-:-:S03]  /*eea0*/  MOV R96, 0x2f800000 ;  /* 0x2f80000000607802 */ /* 0x000fc60000000f00 */
[----:B------:R-:W-:Y:S02]  /*eeb0*/  FMUL.FTZ R97, R97, UR17 ;  /* 0x0000001161617c20 */ /* 0x000fe40008410000 */
[----:B------:R-:W-:Y:S02]  /*eec0*/  FFMA.FTZ R7, R7, R96, 1.1641532182693481445e-10 ;  /* 0x2f00000007077423 */ /* 0x000fe40000010060 */
[----:B------:R-:W-:-:S03]  /*eed0*/  FMUL.FTZ R96, R97, UR16 ;  /* 0x0000001061607c20 */ /* 0x000fc60008410000 */
[----:B------:R-:W-:Y:S02]  /*eee0*/  FSETP.GTU.FTZ.AND P2, PT, R7, UR22, PT ;  /* 0x0000001607007c0b */ /* 0x000fe4000bf5c000 */
[----:B------:R-:W-:Y:S02]  /*eef0*/  SHF.L.U32 R7, R36, 0x10, RZ ;  /* 0x0000001024077819 */ /* 0x000fe400000006ff */
[----:B------:R-:W-:Y:S02]  /*ef00*/  FSEL R96, R96, RZ, !P2 ;  /* 0x000000ff60607208 */ /* 0x000fe40005000000 */
[----:B------:R-:W-:-:S03]  /*ef10*/  SEL R135, RZ, 0x1, P2 ;  /* 0x00000001ff877807 */ /* 0x000fc60001000000 */
[----:B------:R-:W-:-:S07]  /*ef20*/  FMUL.FTZ R96, R7, R96 ;  /* 0x0000006007607220 */ /* 0x000fce0000410000 */
.L_x_10597:
[----:B------:R-:W-:Y:S02]  /*ef30*/  HFMA2 R97, -RZ, RZ, 0, 0 ;  /* 0x00000000ff617431 */ /* 0x000fe400000001ff */
        /* <DEDUP_REMOVED lines=14> */
.L_x_10603:
        /* <DEDUP_REMOVED lines=12> */
.L_x_10604:
[----:B------:R-:W-:Y:S01]  /*f0e0*/  IMAD.WIDE.U32 R4, R2, -0x326172a9, RZ ;  /* 0xcd9e8d5702047825 */ /* 0x000fe200078e00ff */
[----:B------:R-:W-:Y:S01]  /*f0f0*/  LOP3.LUT R98, R6, UR19, R101, 0x96, !PT ;  /* 0x0000001306627c12 */ /* 0x000fe2000f8e9665 */
[----:B------:R-:W-:Y:S02]  /*f100*/  UIADD3 UR5, UPT, UPT, UR18, -0x61c88647, URZ ;  /* 0x9e3779b912057890 */ /* 0x000fe4000fffe0ff */
[----:B------:R-:W-:Y:S01]  /*f110*/  HFMA2 R7, -RZ, RZ, 0, 0 ;  /* 0x00000000ff077431 */ /* 0x000fe200000001ff */
[----:B------:R-:W-:Y:S02]  /*f120*/  MOV R97, R148 ;  /* 0x0000009400617202 */ /* 0x000fe40000000f00 */
        /* <DEDUP_REMOVED lines=41> */
.L_x_10602:
        /* <DEDUP_REMOVED lines=12> */
.L_x_10601:
        /* <DEDUP_REMOVED lines=15> */
.L_x_10607:
        /* <DEDUP_REMOVED lines=12> */
.L_x_10608:
        /* <DEDUP_REMOVED lines=47> */
.L_x_10606:
        /* <DEDUP_REMOVED lines=11> */
.L_x_10605:
        /* <DEDUP_REMOVED lines=15> */
.L_x_10611:
        /* <DEDUP_REMOVED lines=12> */
.L_x_10612:
[----:B------:R-:W-:Y:S01]  /*fb80*/  IMAD.WIDE.U32 R4, R2, -0x326172a9, RZ ;  /* 0xcd9e8d5702047825 */ /* 0x000fe200078e00ff */
[----:B------:R-:W-:Y:S01]  /*fb90*/  LOP3.LUT R100, R6, UR19, R103, 0x96, !PT ;  /* 0x0000001306647c12 */ /* 0x000fe2000f8e9667 */
[----:B------:R-:W-:Y:S02]  /*fba0*/  UIADD3 UR5, UPT, UPT, UR18, -0x61c88647, URZ ;  /* 0x9e3779b912057890 */ /* 0x000fe4000fffe0ff */
[----:B------:R-:W-:Y:S01]  /*fbb0*/  HFMA2 R7, -RZ, RZ, 0, 0 ;  /* 0x00000000ff077431 */ /* 0x000fe200000001ff */
[----:B------:R-:W-:Y:S02]  /*fbc0*/  MOV R99, R148 ;  /* 0x0000009400637202 */ /* 0x000fe40000000f00 */
        /* <DEDUP_REMOVED lines=42> */
.L_x_10610:
        /* <DEDUP_REMOVED lines=12> */
.L_x_10609:
        /* <DEDUP_REMOVED lines=15> */
.L_x_10615:
        /* <DEDUP_REMOVED lines=12> */
.L_x_10616:
        /* <DEDUP_REMOVED lines=47> */
.L_x_10614:
        /* <DEDUP_REMOVED lines=11> */
.L_x_10613:
        /* <DEDUP_REMOVED lines=15> */
.L_x_10619:
        /* <DEDUP_REMOVED lines=12> */
.L_x_10620:
        /* <DEDUP_REMOVED lines=47> */
.L_x_10618:
[----:B-----5:R-:W-:Y:S01]  /*10920*/  PRMT R102, R70, 0x7632, R102 ;  /* 0x0000763246667816 */ /* 0x020fe20000000066 */
        /* <DEDUP_REMOVED lines=11> */
.L_x_10617:
[----:B-1----:R-:W-:Y:S01]  /*109e0*/  MOV R104, R7 ;  /* 0x0000000700687202 */ /* 0x002fe20000000f00 */
        /* <DEDUP_REMOVED lines=14> */
.L_x_10623:
        /* <DEDUP_REMOVED lines=12> */
.L_x_10624:
        /* <DEDUP_REMOVED lines=47> */
.L_x_10622:
        /* <DEDUP_REMOVED lines=11> */
.L_x_10621:
        /* <DEDUP_REMOVED lines=15> */
.L_x_10626:
        /* <DEDUP_REMOVED lines=12> */
.L_x_10627:
        /* <DEDUP_REMOVED lines=47> */
.L_x_10625:
        /* <DEDUP_REMOVED lines=12> */
.L_x_10593:
[C---:B------:R-:W-:Y:S01]  /*11490*/  IADD3 R105, PT, PT, R149.reuse, 0x100, RZ ;  /* 0x0000010095697810 */ /* 0x040fe20007ffe0ff */
[----:B------:R-:W0:Y:S01]  /*114a0*/  @P1 LDC.64 R130, c[0x0][0x390] ;  /* 0x0000e400ff821b82 */ /* 0x000e220000000a00 */
[----:B------:R-:W-:Y:S01]  /*114b0*/  IADD3 R149, PT, PT, R149, 0x180, RZ ;  /* 0x0000018095957810 */ /* 0x000fe20007ffe0ff */
[----:B------:R-:W-:Y:S02]  /*114c0*/  VIADD R145, R147, 0x180 ;  /* 0x0000018093917836 */ /* 0x000fe40000000000 */
[----:B------:R-:W-:-:S04]  /*114d0*/  IMAD.WIDE.U32 R104, R105, 0x20, R126 ;  /* 0x0000002069687825 */ /* 0x000fc800078e007e */
[----:B------:R-:W1:Y:S01]  /*114e0*/  @P0 LDC.64 R128, c[0x0][0x3a0] ;  /* 0x0000e800ff800b82 */ /* 0x000e620000000a00 */
[----:B------:R2:W-:Y:S04]  /*114f0*/  STG.E.128 desc[UR20][R104.64], R96 ;  /* 0x0000006068007986 */ /* 0x0005e8000c101d14 */
        /* <DEDUP_REMOVED lines=15> */
[----:B------:R-:W-:Y:S01]  /*115f0*/  IMAD.WIDE.U32 R108, R108, 0x10000, RZ ;  /* 0x000100006c6c7825 */ /* 0x000fe200078e00ff */
[----:B------:R-:W-:Y:S02]  /*11600*/  IADD3 R147, PT, PT, R147, 0x100, RZ ;  /* 0x0000010093937810 */ /* 0x000fe40007ffe0ff */
        /* <DEDUP_REMOVED lines=8> */
.L_x_10628:
        /* <DEDUP_REMOVED lines=24> */
.L_x_10632:
        /* <DEDUP_REMOVED lines=12> */
.L_x_10633:
        /* <DEDUP_REMOVED lines=47> */
.L_x_10631:
[----:B------:R-:W-:Y:S01]  /*11bc0*/  I2FP.F32.U32 R7, R104 ;  /* 0x0000006800077245 */ /* 0x000fe20000201000 */
[----:B------:R-:W-:Y:S01]  /*11bd0*/  IMAD.U32 R105, R68, 0x10000, RZ ;  /* 0x0001000044697824 */ /* 0x000fe200078e00ff */
[----:B------:R-:W-:-:S03]  /*11be0*/  MOV R104, 0x2f800000 ;  /* 0x2f80000000687802 */ /* 0x000fc60000000f00 */
[----:B------:R-:W-:Y:S02]  /*11bf0*/  FMUL.FTZ R105, R105, UR17 ;  /* 0x0000001169697c20 */ /* 0x000fe40008410000 */
[----:B------:R-:W-:Y:S01]  /*11c00*/  FFMA.FTZ R7, R7, R104, 1.1641532182693481445e-10 ;  /* 0x2f00000007077423 */ /* 0x000fe20000010068 */
[----:B------:R-:W-:Y:S01]  /*11c10*/  SHF.L.U32 R104, R40, 0x10, RZ ;  /* 0x0000001028687819 */ /* 0x000fe200000006ff */
[----:B------:R-:W-:-:S03]  /*11c20*/  FMUL.FTZ R105, R105, UR16 ;  /* 0x0000001069697c20 */ /* 0x000fc60008410000 */
[----:B------:R-:W-:-:S04]  /*11c30*/  FSETP.GTU.FTZ.AND P2, PT, R7, UR22, PT ;  /* 0x0000001607007c0b */ /* 0x000fc8000bf5c000 */
[----:B------:R-:W-:Y:S02]  /*11c40*/  FSEL R7, R105, RZ, !P2 ;  /* 0x000000ff69077208 */ /* 0x000fe40005000000 */
[----:B------:R-:W-:-:S03]  /*11c50*/  SEL R135, RZ, 0x1, P2 ;  /* 0x00000001ff877807 */ /* 0x000fc60001000000 */
[----:B------:R-:W-:-:S07]  /*11c60*/  FFMA.FTZ R104, R7, R104, R72 ;  /* 0x0000006807687223 */ /* 0x000fce0000010048 */
.L_x_10630:
        /* <DEDUP_REMOVED lines=15> */
.L_x_10636:
        /* <DEDUP_REMOVED lines=12> */
.L_x_10637:
        /* <DEDUP_REMOVED lines=46> */
.L_x_10635:
        /* <DEDUP_REMOVED lines=12> */
.L_x_10634:
[----:B------:R-:W-:Y:S01]  /*121c0*/  MOV R108, R7 ;  /* 0x00000007006c7202 */ /* 0x000fe20000000f00 */
        /* <DEDUP_REMOVED lines=14> */
.L_x_10640:
        /* <DEDUP_REMOVED lines=12> */
.L_x_10641:
        /* <DEDUP_REMOVED lines=47> */
.L_x_10639:
        /* <DEDUP_REMOVED lines=11> */
.L_x_10638:
        /* <DEDUP_REMOVED lines=15> */
.L_x_10644:
        /* <DEDUP_REMOVED lines=12> */
.L_x_10645:
        /* <DEDUP_REMOVED lines=47> */
.L_x_10643:
        /* <DEDUP_REMOVED lines=12> */
.L_x_10642:
        /* <DEDUP_REMOVED lines=15> */
.L_x_10648:
        /* <DEDUP_REMOVED lines=12> */
.L_x_10649:
        /* <DEDUP_REMOVED lines=47> */
.L_x_10647:
        /* <DEDUP_REMOVED lines=11> */
.L_x_10646:
        /* <DEDUP_REMOVED lines=15> */
.L_x_10652:
        /* <DEDUP_REMOVED lines=12> */
.L_x_10653:
        /* <DEDUP_REMOVED lines=47> */
.L_x_10651:
        /* <DEDUP_REMOVED lines=12> */
.L_x_10650:
[----:B-1----:R-:W-:Y:S01]  /*13720*/  MOV R128, R7 ;  /* 0x0000000700807202 */ /* 0x002fe20000000f00 */
        /* <DEDUP_REMOVED lines=14> */
.L_x_10656:
        /* <DEDUP_REMOVED lines=12> */
.L_x_10657:
        /* <DEDUP_REMOVED lines=47> */
.L_x_10655:
        /* <DEDUP_REMOVED lines=11> */
.L_x_10654:
        /* <DEDUP_REMOVED lines=15> */
.L_x_10660:
        /* <DEDUP_REMOVED lines=12> */
.L_x_10661:
        /* <DEDUP_REMOVED lines=47> */
.L_x_10659:
        /* <DEDUP_REMOVED lines=13> */
.L_x_10629:
[----:B0-----:R-:W-:Y:S01]  /*141e0*/  HFMA2 R104, -RZ, RZ, 0, 0 ;  /* 0x00000000ff687431 */ /* 0x001fe200000001ff */
        /* <DEDUP_REMOVED lines=18> */
.L_x_10664:
        /* <DEDUP_REMOVED lines=12> */
.L_x_10665:
        /* <DEDUP_REMOVED lines=47> */
.L_x_10663:
        /* <DEDUP_REMOVED lines=11> */
.L_x_10662:
        /* <DEDUP_REMOVED lines=15> */
.L_x_10668:
        /* <DEDUP_REMOVED lines=12> */
.L_x_10669:
        /* <DEDUP_REMOVED lines=46> */
.L_x_10667:
        /* <DEDUP_REMOVED lines=12> */
.L_x_10666:
        /* <DEDUP_REMOVED lines=15> */
.L_x_10672:
        /* <DEDUP_REMOVED lines=12> */
.L_x_10673:
        /* <DEDUP_REMOVED lines=47> */
.L_x_10671:
[----:B------:R-:W-:Y:S01]  /*15160*/  I2FP.F32.U32 R7, R107 ;  /* 0x0000006b00077245 */ /* 0x000fe20000201000 */
[----:B------:R-:W-:Y:S02]  /*15170*/  HFMA2 R106, -RZ, RZ, 0.1171875, 0 ;  /* 0x2f800000ff6a7431 */ /* 0x000fe400000001ff */
[----:B-----5:R-:W-:-:S03]  /*15180*/  IMAD.U32 R107, R69, 0x10000, RZ ;  /* 0x00010000456b7824 */ /* 0x020fc600078e00ff */
        /* <DEDUP_REMOVED lines=8> */
.L_x_10670:
        /* <DEDUP_REMOVED lines=15> */
.L_x_10676:
        /* <DEDUP_REMOVED lines=12> */
.L_x_10677:
[----:B------:R-:W-:Y:S01]  /*153c0*/  IMAD.WIDE.U32 R4, R2, -0x326172a9, RZ ;  /* 0xcd9e8d5702047825 */ /* 0x000fe200078e00ff */
[----:B------:R-:W-:Y:S01]  /*153d0*/  LOP3.LUT R108, R6, UR19, R111, 0x96, !PT ;  /* 0x00000013066c7c12 */ /* 0x000fe2000f8e966f */
[----:B------:R-:W-:Y:S02]  /*153e0*/  UIADD3 UR5, UPT, UPT, UR18, -0x61c88647, URZ ;  /* 0x9e3779b912057890 */ /* 0x000fe4000fffe0ff */
[----:B------:R-:W-:Y:S01]  /*153f0*/  IMAD.MOV.U32 R107, RZ, RZ, R138 ;  /* 0x000000ffff6b7224 */ /* 0x000fe200078e008a */
[----:B-1----:R-:W-:Y:S01]  /*15400*/  LOP3.LUT R128, R3, UR18, R5, 0x96, !PT ;  /* 0x0000001203807c12 */ /* 0x002fe2000f8e9605 */
        /* <DEDUP_REMOVED lines=42> */
.L_x_10675:
        /* <DEDUP_REMOVED lines=12> */
.L_x_10674:
        /* <DEDUP_REMOVED lines=15> */
.L_x_10680:
        /* <DEDUP_REMOVED lines=12> */
.L_x_10681:
        /* <DEDUP_REMOVED lines=47> */
.L_x_10679:
        /* <DEDUP_REMOVED lines=11> */
.L_x_10678:
        /* <DEDUP_REMOVED lines=15> */
.L_x_10684:
        /* <DEDUP_REMOVED lines=12> */
.L_x_10685:
        /* <DEDUP_REMOVED lines=47> */
.L_x_10683:
[----:B-----5:R-:W-:Y:S01]  /*16160*/  PRMT R110, R70, 0x7632, R110 ;  /* 0x00007632466e7816 */ /* 0x020fe2000000006e */
[----:B-1----:R-:W-:Y:S01]  /*16170*/  HFMA2 R128, -RZ, RZ, 0.1171875, 0 ;  /* 0x2f800000ff807431 */ /* 0x002fe200000001ff */
        /* <DEDUP_REMOVED lines=10> */
.L_x_10682:
[----:B-1----:R-:W-:Y:S01]  /*16220*/  IMAD.MOV.U32 R128, RZ, RZ, R7 ;  /* 0x000000ffff807224 */ /* 0x002fe200078e0007 */
        /* <DEDUP_REMOVED lines=14> */
.L_x_10688:
        /* <DEDUP_REMOVED lines=12> */
.L_x_10689:
        /* <DEDUP_REMOVED lines=47> */
.L_x_10687:
        /* <DEDUP_REMOVED lines=11> */
.L_x_10686:
        /* <DEDUP_REMOVED lines=15> */
.L_x_10691:
        /* <DEDUP_REMOVED lines=12> */
.L_x_10692:
        /* <DEDUP_REMOVED lines=47> */
.L_x_10690:
        /* <DEDUP_REMOVED lines=12> */
.L_x_10658:
[----:B------:R-:W-:Y:S01]  /*16cd0*/  FADD.FTZ R128, RZ, R80 ;  /* 0x00000050ff807221 */ /* 0x000fe20000010000 */
[----:B------:R-:W-:-:S04]  /*16ce0*/  IMAD.WIDE.U32 R126, R149, 0x20, R126 ;  /* 0x00000020957e7825 */ /* 0x000fc800078e007e */
[----:B------:R-:W-:Y:S01]  /*16cf0*/  FADD.FTZ R129, R128, R81 ;  /* 0x0000005180817221 */ /* 0x000fe20000010000 */
[----:B------:R0:W-:Y:S03]  /*16d00*/  STG.E.128 desc[UR20][R126.64], R104 ;  /* 0x000000687e007986 */ /* 0x0001e6000c101d14 */
        /* <DEDUP_REMOVED lines=52> */
.L_x_10693:
[----:B0-----:R-:W0:Y:S01]  /*17050*/  SHFL.BFLY PT, R127, R148, 0x1, 0x1f ;  /* 0x0c201f00947f7f89 */ /* 0x001e2200000e0000 */
[----:B------:R-:W-:Y:S01]  /*17060*/  BSSY.RECONVERGENT B0, `(.L_x_10694) ;  /* 0x0000062000007945 */ /* 0x000fe20003800200 */
        /* <DEDUP_REMOVED lines=83> */
[----:B0-----:R-:W-:-:S04]  /*175a0*/  LOP3.LUT P0, RZ, R130, 0x1f, RZ, 0xc0, !PT ;  /* 0x0000001f82ff7812 */ /* 0x001fc8000780c0ff */
[----:B------:R-:W0:Y:S01]  /*175b0*/  SHFL.BFLY PT, R145, R146, 0x10, 0x1f ;  /* 0x0e001f0092917f89 */ /* 0x000e2200000e0000 */
[----:B------:R-:W-:-:S04]  /*175c0*/  LOP3.LUT R147, R130, 0x1f, RZ, 0xc0, !PT ;  /* 0x0000001f82937812 */ /* 0x000fc800078ec0ff */
[----:B------:R-:W-:Y:S02]  /*175d0*/  ISETP.GT.U32.AND P1, PT, R147, 0x3, PT ;  /* 0x000000039300780c */ /* 0x000fe40003f24070 */
[----:B------:R-:W-:Y:S01]  /*175e0*/  MOV R147, RZ ;  /* 0x000000ff00937202 */ /* 0x000fe20000000f00 */
[----:B0-----:R-:W-:Y:S01]  /*175f0*/  FADD.FTZ R127, R146, R145 ;  /* 0x00000091927f7221 */ /* 0x001fe20000010000 */
[----:B------:R-:W-:Y:S09]  /*17600*/  @P0 BRA `(.L_x_10695) ;  /* 0x00000000001c0947 */ /* 0x000ff20003800000 */
[----:B------:R-:W0:Y:S01]  /*17610*/  S2UR UR6, SR_CgaCtaId ;  /* 0x00000000000679c3 */ /* 0x000e220000008800 */
[----:B------:R-:W-:Y:S01]  /*17620*/  UMOV UR5, 0x400 ;  /* 0x0000040000057882 */ /* 0x000fe20000000000 */
[----:B------:R-:W-:-:S04]  /*17630*/  SHF.R.U32.HI R128, RZ, 0x2, R130 ;  /* 0x00000002ff807819 */ /* 0x000fc80000011682 */
[----:B------:R-:W-:Y:S01]  /*17640*/  LOP3.LUT R128, R128, 0x18, RZ, 0xc0, !PT ;  /* 0x0000001880807812 */ /* 0x000fe200078ec0ff */
[----:B0-----:R-:W-:-:S04]  /*17650*/  ULEA UR5, UR6, UR5, 0x18 ;  /* 0x0000000506057291 */ /* 0x001fc8000f8ec0ff */
[----:B------:R-:W-:-:S09]  /*17660*/  @UP0 UIADD3 UR5, UPT, UPT, UR5, 0x20, URZ ;  /* 0x0000002005050890 */ /* 0x000fd2000fffe0ff */
[----:B------:R0:W-:Y:S03]  /*17670*/  STS.64 [R128+UR5], R126 ;  /* 0x0000007e80007988 */ /* 0x0001e60008000a05 */
.L_x_10695:
[----:B------:R-:W-:Y:S05]  /*17680*/  BSYNC.RECONVERGENT B0 ;  /* 0x0000000000007941 */ /* 0x000fea0003800200 */
.L_x_10694:
[----:B------:R-:W-:Y:S01]  /*17690*/  BAR.SYNC.DEFER_BLOCKING 0x0 ;  /* 0x0000000000007b1d */ /* 0x000fe20000010000 */
[----:B0-----:R-:W-:-:S05]  /*176a0*/  CS2R R126, SRZ ;  /* 0x00000000007e7805 */ /* 0x001fca000001ff00 */
        /* <DEDUP_REMOVED lines=10> */
.L_x_10697:
[----:B------:R-:W-:Y:S05]  /*17750*/  BSYNC.RECONVERGENT B0 ;  /* 0x0000000000007941 */ /* 0x000fea0003800200 */
.L_x_10696:
        /* <DEDUP_REMOVED lines=17> */
[----:B------:R-:W-:-:S03]  /*17870*/  MOV R149, UR7 ;  /* 0x0000000700957c02 */ /* 0x000fc60008000f00 */
        /* <DEDUP_REMOVED lines=14> */
[----:B-1----:R-:W-:Y:S01]  /*17960*/  FADD.FTZ R146, R129, R146 ;  /* 0x0000009281927221 */ /* 0x002fe20000010000 */
[----:B------:R-:W0:Y:S01]  /*17970*/  LDC R147, c[0x0][0x448] ;  /* 0x00011200ff937b82 */ /* 0x000e220000000800 */
[----:B------:R-:W-:Y:S01]  /*17980*/  FMUL.FTZ R127, R128, R127 ;  /* 0x0000007f807f7220 */ /* 0x000fe20000410000 */
[----:B--2---:R-:W-:-:S03]  /*17990*/  FMUL.FTZ R145, R131, R126 ;  /* 0x0000007e83917220 */ /* 0x004fc60000410000 */
[----:B------:R-:W-:-:S03]  /*179a0*/  FMUL.FTZ R127, R127, R154 ;  /* 0x0000009a7f7f7220 */ /* 0x000fc60000410000 */
[----:B------:R-:W1:Y:S01]  /*179b0*/  SHFL.IDX PT, R145, R145, RZ, 0x1f ;  /* 0x00001fff91917589 */ /* 0x000e6200000e0000 */
[----:B------:R-:W-:Y:S01]  /*179c0*/  FFMA.FTZ R146, R131, R127, R146 ;  /* 0x0000007f83927223 */ /* 0x000fe20000010092 */
[----:B------:R-:W2:Y:S05]  /*179d0*/  @!P0 LDC.64 R128, c[0x0][0x3c0] ;  /* 0x0000f000ff808b82 */ /* 0x000eaa0000000a00 */
[----:B------:R-:W0:Y:S03]  /*179e0*/  SHFL.IDX PT, R146, R146, RZ, 0x1f ;  /* 0x00001fff92927589 */ /* 0x000e2600000e0000 */
[----:B------:R-:W3:Y:S01]  /*179f0*/  @!P0 LDC.64 R126, c[0x0][0x3c8] ;  /* 0x0000f200ff7e8b82 */ /* 0x000ee20000000a00 */
[----:B-1----:R-:W-:-:S05]  /*17a00*/  FMUL.FTZ R131, R145, R145 ;  /* 0x0000009191837220 */ /* 0x002fca0000410000 */
[----:B------:R-:W-:Y:S01]  /*17a10*/  FSEL R148, R131, RZ, P1 ;  /* 0x000000ff83947208 */ /* 0x000fe20000800000 */
[----:B0-----:R-:W-:Y:S01]  /*17a20*/  FFMA.FTZ R131, R146, UR25, R147 ;  /* 0x0000001992837c23 */ /* 0x001fe20008010093 */
[----:B------:R-:W-:Y:S02]  /*17a30*/  IMAD.U32 R147, RZ, RZ, UR7 ;  /* 0x00000007ff937e24 */ /* 0x000fe4000f8e00ff */
[----:B---3--:R-:W-:-:S04]  /*17a40*/  @!P0 IMAD.WIDE R126, R149, 0x4, R126 ;  /* 0x00000004957e8825 */ /* 0x008fc800078e027e */
[----:B------:R-:W-:Y:S01]  /*17a50*/  FADD.FTZ R131, R131, R148 ;  /* 0x0000009483837221 */ /* 0x000fe20000010000 */
[----:B--2---:R-:W-:-:S05]  /*17a60*/  @!P0 IMAD.WIDE R128, R147, 0x4, R128 ;  /* 0x0000000493808825 */ /* 0x004fca00078e0280 */
[----:B------:R-:W0:Y:S01]  /*17a70*/  MUFU.RSQ R131, R131 ;  /* 0x0000008300837308 */ /* 0x000e220000001400 */
[----:B------:R1:W-:Y:S04]  /*17a80*/  @!P0 STG.E desc[UR20][R128.64], R145 ;  /* 0x0000009180008986 */ /* 0x0003e8000c101914 */
[----:B0-----:R1:W-:Y:S01]  /*17a90*/  @!P0 STG.E desc[UR20][R126.64], R131 ;  /* 0x000000837e008986 */ /* 0x0013e2000c101914 */
[----:B------:R-:W-:Y:S05]  /*17aa0*/  BRA.U !UP1, `(.L_x_10698) ;  /* 0x0000000d09587547 */ /* 0x000fea000b800000 */
[----:B-1----:R-:W-:Y:S01]  /*17ab0*/  FSEL R126, R145, RZ, !P1 ;  /* 0x000000ff917e7208 */ /* 0x002fe20004800000 */
[----:B------:R-:W-:Y:S01]  /*17ac0*/  UIADD3 UR4, UPT, UPT, UR4, -0x1, URZ ;  /* 0xffffffff04047890 */ /* 0x000fe2000fffe0ff */
[----:B------:R-:W-:Y:S02]  /*17ad0*/  SHF.L.U32 R127, R133, 0x10, RZ ;  /* 0x00000010857f7819 */ /* 0x000fe400000006ff */
[----:B------:R-:W-:Y:S01]  /*17ae0*/  SHF.L.U32 R129, R44, 0x10, RZ ;  /* 0x000000102c817819 */ /* 0x000fe200000006ff */
[C---:B------:R-:W-:Y:S01]  /*17af0*/  FADD.FTZ R128, -R126.reuse, R81 ;  /* 0x000000517e807221 */ /* 0x040fe20000010100 */
[C---:B------:R-:W-:Y:S01]  /*17b00*/  FADD.FTZ R80, -R126.reuse, R80 ;  /* 0x000000507e507221 */ /* 0x040fe20000010100 */
[C---:B------:R-:W-:Y:S01]  /*17b10*/  FADD.FTZ R154, -R126.reuse, R91 ;  /* 0x0000005b7e9a7221 */ /* 0x040fe20000010100 */
[C---:B------:R-:W-:Y:S01]  /*17b20*/  FADD.FTZ R152, -R126.reuse, R89 ;  /* 0x000000597e987221 */ /* 0x040fe20000010100 */
[----:B------:R-:W-:Y:S01]  /*17b30*/  FADD.FTZ R156, -R126, R93 ;  /* 0x0000005d7e9c7221 */ /* 0x000fe20000010100 */
[----:B------:R-:W-:Y:S01]  /*17b40*/  SHF.L.U32 R91, R132, 0x10, RZ ;  /* 0x00000010845b7819 */ /* 0x000fe200000006ff */
[----:B------:R-:W-:Y:S01]  /*17b50*/  FADD.FTZ R158, -R126, R95 ;  /* 0x0000005f7e9e7221 */ /* 0x000fe20000010100 */
[----:B------:R-:W-:Y:S01]  /*17b60*/  SHF.L.U32 R89, R64, 0x10, RZ ;  /* 0x0000001040597819 */ /* 0x000fe200000006ff */
[----:B------:R-:W-:-:S02]  /*17b70*/  IMAD.U32 R93, R11, 0x10000, RZ ;  /* 0x000100000b5d7824 */ /* 0x000fc400078e00ff */
[C---:B------:R-:W-:Y:S01]  /*17b80*/  FMUL.FTZ R128, R131.reuse, R128 ;  /* 0x0000008083807220 */ /* 0x040fe20000410000 */
[----:B------:R-:W-:Y:S02]  /*17b90*/  IMAD.U32 R95, R20, 0x10000, RZ ;  /* 0x00010000145f7824 */ /* 0x000fe400078e00ff */
[----:B------:R-:W-:Y:S01]  /*17ba0*/  FMUL.FTZ R80, R131, R80 ;  /* 0x0000005083507220 */ /* 0x000fe20000410000 */
        /* <DEDUP_REMOVED lines=8> */
[C---:B------:R-:W-:Y:S01]  /*17c30*/  FADD.FTZ R83, -R126.reuse, R105 ;  /* 0x000000697e537221 */ /* 0x040fe20000010100 */
[----:B------:R-:W-:Y:S01]  /*17c40*/  FADD.FTZ R87, -R126, R109 ;  /* 0x0000006d7e577221 */ /* 0x000fe20000010100 */
[----:B------:R-:W-:Y:S01]  /*17c50*/  FFMA.FTZ R80, R80, R95, R89 ;  /* 0x0000005f50507223 */ /* 0x000fe20000010059 */
[----:B------:R-:W-:Y:S01]  /*17c60*/  SHF.L.U32 R93, R65, 0x10, RZ ;  /* 0x00000010415d7819 */ /* 0x000fe200000006ff */
[C---:B------:R-:W-:Y:S01]  /*17c70*/  FADD.FTZ R164, -R126.reuse, R101 ;  /* 0x000000657ea47221 */ /* 0x040fe20000010100 */
[----:B------:R-:W-:Y:S01]  /*17c80*/  SHF.L.U32 R97, R125, 0x10, RZ ;  /* 0x000000107d617819 */ /* 0x000fe200000006ff */
[C---:B------:R-:W-:Y:S01]  /*17c90*/  FADD.FTZ R81, -R126.reuse, R103 ;  /* 0x000000677e517221 */ /* 0x040fe20000010100 */
[----:B------:R-:W-:Y:S01]  /*17ca0*/  FADD.FTZ R85, -R126, R107 ;  /* 0x0000006b7e557221 */ /* 0x000fe20000010100 */
[C---:B------:R-:W-:Y:S01]  /*17cb0*/  FMUL.FTZ R82, R131.reuse, R82 ;  /* 0x0000005283527220 */ /* 0x040fe20000410000 */
[----:B------:R-:W-:Y:S01]  /*17cc0*/  FMUL.FTZ R146, R131, R146 ;  /* 0x0000009283927220 */ /* 0x000fe20000410000 */
[----:B------:R-:W-:Y:S01]  /*17cd0*/  IMAD.U32 R89, R21, 0x10000, RZ ;  /* 0x0001000015597824 */ /* 0x000fe200078e00ff */
[----:B------:R-:W-:Y:S01]  /*17ce0*/  SHF.L.U32 R105, R124, 0x10, RZ ;  /* 0x000000107c697819 */ /* 0x000fe200000006ff */
[----:B------:R-:W-:Y:S01]  /*17cf0*/  IMAD.U32 R95, R10, 0x10000, RZ ;  /* 0x000100000a5f7824 */ /* 0x000fe200078e00ff */
[----:B------:R-:W-:Y:S01]  /*17d00*/  SHF.L.U32 R109, R67, 0x10, RZ ;  /* 0x00000010436d7819 */ /* 0x000fe200000006ff */
[----:B------:R-:W-:Y:S01]  /*17d10*/  FADD.FTZ R162, -R126, R99 ;  /* 0x000000637ea27221 */ /* 0x000fe20000010100 */
[C---:B------:R-:W-:Y:S01]  /*17d20*/  FMUL.FTZ R148, R131.reuse, R148 ;  /* 0x0000009483947220 */ /* 0x040fe20000410000 */
[----:B------:R-:W-:Y:S01]  /*17d30*/  FMUL.FTZ R86, R131, R86 ;  /* 0x0000005683567220 */ /* 0x000fe20000410000 */
[----:B------:R-:W-:Y:S01]  /*17d40*/  SHF.L.U32 R101, R66, 0x10, RZ ;  /* 0x0000001042657819 */ /* 0x000fe200000006ff */
[----:B------:R-:W-:-:S02]  /*17d50*/  IMAD.U32 R103, R9, 0x10000, RZ ;  /* 0x0001000009677824 */ /* 0x000fc400078e00ff */
[----:B------:R-:W-:Y:S01]  /*17d60*/  FMUL.FTZ R84, R131, R84 ;  /* 0x0000005483547220 */ /* 0x000fe20000410000 */
[----:B------:R-:W-:Y:S02]  /*17d70*/  IMAD.U32 R107, R23, 0x10000, RZ ;  /* 0x00010000176b7824 */ /* 0x000fe400078e00ff */
[----:B------:R-:W-:Y:S01]  /*17d80*/  FFMA.FTZ R89, R82, R89, R93 ;  /* 0x0000005952597223 */ /* 0x000fe2000001005d */
[----:B------:R-:W-:Y:S02]  /*17d90*/  IMAD.U32 R99, R22, 0x10000, RZ ;  /* 0x0001000016637824 */ /* 0x000fe400078e00ff */
[----:B------:R-:W-:Y:S01]  /*17da0*/  FFMA.FTZ R146, R146, R95, R97 ;  /* 0x0000005f92927223 */ /* 0x000fe20000010061 */
[----:B------:R-:W-:Y:S01]  /*17db0*/  FFMA.FTZ R95, R148, R103, R105 ;  /* 0x00000067945f7223 */ /* 0x000fe20000010069 */
[----:B------:R-:W-:Y:S01]  /*17dc0*/  FFMA.FTZ R86, R86, R107, R109 ;  /* 0x0000006b56567223 */ /* 0x000fe2000001006d */
[----:B------:R-:W-:Y:S01]  /*17dd0*/  SHF.L.U32 R93, R123, 0x10, RZ ;  /* 0x000000107b5d7819 */ /* 0x000fe200000006ff */
[----:B------:R-:W-:Y:S01]  /*17de0*/  FADD.FTZ R88, -R126, R88 ;  /* 0x000000587e587221 */ /* 0x000fe20000010100 */
[C---:B------:R-:W-:Y:S01]  /*17df0*/  FMUL.FTZ R150, R131.reuse, R150 ;  /* 0x0000009683967220 */ /* 0x040fe20000410000 */
[----:B------:R-:W-:Y:S01]  /*17e00*/  FFMA.FTZ R82, R84, R99, R101 ;  /* 0x0000006354527223 */ /* 0x000fe20000010065 */
[----:B------:R-:W-:Y:S01]  /*17e10*/  IMAD.U32 R109, R8, 0x10000, RZ ;  /* 0x00010000086d7824 */ /* 0x000fe200078e00ff */
[----:B------:R-:W-:Y:S01]  /*17e20*/  SHF.L.U32 R103, R134, 0x10, RZ ;  /* 0x0000001086677819 */ /* 0x000fe200000006ff */
[----:B------:R-:W-:Y:S01]  /*17e30*/  FADD.FTZ R90, -R126, R90 ;  /* 0x0000005a7e5a7221 */ /* 0x000fe20000010100 */
[C---:B------:R-:W-:Y:S01]  /*17e40*/  FMUL.FTZ R152, R131.reuse, R152 ;  /* 0x0000009883987220 */ /* 0x040fe20000410000 */
[----:B------:R-:W-:Y:S01]  /*17e50*/  IMAD.U32 R101, R14, 0x10000, RZ ;  /* 0x000100000e657824 */ /* 0x000fe200078e00ff */
        /* <DEDUP_REMOVED lines=12> */
[----:B------:R-:W-:Y:S01]  /*17f20*/  IMAD.U32 R97, R24, 0x10000, RZ ;  /* 0x0001000018617824 */ /* 0x000fe200078e00ff */
[----:B------:R-:W-:Y:S01]  /*17f30*/  SHF.L.U32 R107, R61, 0x10, RZ ;  /* 0x000000103d6b7819 */ /* 0x000fe200000006ff */
[----:B------:R-:W-:Y:S01]  /*17f40*/  FFMA.FTZ R109, R150, R109, R93 ;  /* 0x0000006d966d7223 */ /* 0x000fe2000001005d */
[----:B------:R-:W-:Y:S01]  /*17f50*/  FADD.FTZ R126, -R126, R111 ;  /* 0x0000006f7e7e7221 */ /* 0x000fe20000010100 */
[----:B------:R-:W-:Y:S01]  /*17f60*/  FMUL.FTZ R90, R131, R90 ;  /* 0x0000005a835a7220 */ /* 0x000fe20000410000 */
[----:B------:R-:W-:-:S02]  /*17f70*/  IMAD.U32 R105, R25, 0x10000, RZ ;  /* 0x0001000019697824 */ /* 0x000fc400078e00ff */
[----:B------:R-:W-:Y:S01]  /*17f80*/  FFMA.FTZ R93, R152, R101, R103 ;  /* 0x00000065985d7223 */ /* 0x000fe20000010067 */
[----:B------:R-:W-:Y:S01]  /*17f90*/  FMUL.FTZ R154, R131, R154 ;  /* 0x0000009a839a7220 */ /* 0x000fe20000410000 */
[----:B------:R-:W-:Y:S01]  /*17fa0*/  IMAD.U32 R111, R13, 0x10000, RZ ;  /* 0x000100000d6f7824 */ /* 0x000fe200078e00ff */
[----:B------:R-:W-:Y:S01]  /*17fb0*/  PRMT R101, R62, 0x7632, R101 ;  /* 0x000076323e657816 */ /* 0x000fe20000000065 */
[----:B------:R-:W-:Y:S01]  /*17fc0*/  FFMA.FTZ R84, R88, R97, R99 ;  /* 0x0000006158547223 */ /* 0x000fe20000010063 */
[----:B------:R-:W-:Y:S01]  /*17fd0*/  FFMA.FTZ R90, R90, R105, R107 ;  /* 0x000000695a5a7223 */ /* 0x000fe2000001006b */
[----:B------:R-:W-:Y:S01]  /*17fe0*/  SHF.L.U32 R99, R62, 0x10, RZ ;  /* 0x000000103e637819 */ /* 0x000fe200000006ff */
[----:B------:R-:W-:Y:S01]  /*17ff0*/  FMUL.FTZ R92, R131, R92 ;  /* 0x0000005c835c7220 */ /* 0x000fe20000410000 */
[----:B------:R-:W-:Y:S01]  /*18000*/  SHF.L.U32 R103, R27, 0x10, RZ ;  /* 0x000000101b677819 */ /* 0x000fe200000006ff */
[----:B------:R-:W-:Y:S01]  /*18010*/  FMUL.FTZ R94, R131, R94 ;  /* 0x0000005e835e7220 */ /* 0x000fe20000410000 */
[----:B------:R-:W-:Y:S01]  /*18020*/  FFMA.FTZ R105, R154, R111, R127 ;  /* 0x0000006f9a697223 */ /* 0x000fe2000001007f */
[----:B------:R-:W-:-:S02]  /*18030*/  IMAD.U32 R97, R26, 0x10000, RZ ;  /* 0x000100001a617824 */ /* 0x000fc400078e00ff */
[----:B------:R-:W-:Y:S01]  /*18040*/  FMUL.FTZ R156, R131, R156 ;  /* 0x0000009c839c7220 */ /* 0x000fe20000410000 */
[----:B------:R-:W-:Y:S01]  /*18050*/  IMAD.U32 R107, R63, 0x10000, RZ ;  /* 0x000100003f6b7824 */ /* 0x000fe200078e00ff */
[----:B------:R-:W-:Y:S01]  /*18060*/  SHF.L.U32 R145, R56, 0x10, RZ ;  /* 0x0000001038917819 */ /* 0x000fe200000006ff */
[----:B------:R-:W-:Y:S02]  /*18070*/  IMAD.U32 R111, R12, 0x10000, RZ ;  /* 0x000100000c6f7824 */ /* 0x000fe400078e00ff */
[----:B------:R-:W-:Y:S01]  /*18080*/  FFMA.FTZ R92, R92, R97, R99 ;  /* 0x000000615c5c7223 */ /* 0x000fe20000010063 */
[----:B------:R-:W-:Y:S02]  /*18090*/  IMAD.U32 R101, R101, 0x10000, RZ ;  /* 0x0001000065657824 */ /* 0x000fe400078e00ff */
[--C-:B------:R-:W-:Y:S01]  /*180a0*/  FFMA.FTZ R128, R94, R103, R107.reuse ;  /* 0x000000675e807223 */ /* 0x100fe2000001006b */
[C---:B------:R-:W-:Y:S01]  /*180b0*/  FMUL.FTZ R96, R131.reuse, R96 ;  /* 0x0000006083607220 */ /* 0x040fe20000410000 */
[----:B------:R-:W-:Y:S01]  /*180c0*/  PRMT R107, R44, 0x7632, R107 ;  /* 0x000076322c6b7816 */ /* 0x000fe2000000006b */
[----:B------:R-:W-:Y:S01]  /*180d0*/  FFMA.FTZ R111, R156, R111, R101 ;  /* 0x0000006f9c6f7223 */ /* 0x000fe20000010065 */
[----:B------:R-:W-:Y:S01]  /*180e0*/  PRMT R97, R56, 0x7632, R97 ;  /* 0x0000763238617816 */ /* 0x000fe20000000061 */
[----:B------:R-:W-:Y:S01]  /*180f0*/  FMUL.FTZ R98, R131, R98 ;  /* 0x0000006283627220 */ /* 0x000fe20000410000 */
[----:B------:R-:W-:Y:S01]  /*18100*/  SHF.L.U32 R101, R57, 0x10, RZ ;  /* 0x0000001039657819 */ /* 0x000fe200000006ff */
[----:B------:R-:W-:-:S02]  /*18110*/  IMAD.U32 R99, R45, 0x10000, RZ ;  /* 0x000100002d637824 */ /* 0x000fc400078e00ff */
[----:B------:R-:W-:Y:S01]  /*18120*/  FFMA.FTZ R88, R96, R129, R145 ;  /* 0x0000008160587223 */ /* 0x000fe20000010091 */
[----:B------:R-:W-:Y:S01]  /*18130*/  SHF.L.U32 R97, R97, 0x10, RZ ;  /* 0x0000001061617819 */ /* 0x000fe200000006ff */
        /* <DEDUP_REMOVED lines=17> */
[----:B------:R-:W-:Y:S01]  /*18250*/  PRMT R131, R27, 0x7632, R131 ;  /* 0x000076321b837816 */ /* 0x000fe20000000083 */
[----:B------:R-:W-:Y:S01]  /*18260*/  IMAD.U32 R145, R46, 0x10000, RZ ;  /* 0x000100002e917824 */ /* 0x000fe200078e00ff */
[----:B------:R-:W-:Y:S01]  /*18270*/  PRMT R127, R63, 0x7632, R127 ;  /* 0x000076323f7f7816 */ /* 0x000fe2000000007f */
[----:B------:R-:W-:Y:S01]  /*18280*/  FFMA.FTZ R94, R98, R99, R101 ;  /* 0x00000063625e7223 */ /* 0x000fe20000010065 */
[----:B------:R-:W-:Y:S01]  /*18290*/  PRMT R147, R46, 0x7632, R147 ;  /* 0x000076322e937816 */ /* 0x000fe20000000093 */
[----:B------:R-:W-:Y:S01]  /*182a0*/  FFMA.FTZ R107, R160, R107, R97 ;  /* 0x0000006ba06b7223 */ /* 0x000fe20000010061 */
[----:B------:R-:W-:Y:S01]  /*182b0*/  PRMT R149, R58, 0x7632, R149 ;  /* 0x000076323a957816 */ /* 0x000fe20000000095 */
[----:B------:R-:W-:Y:S01]  /*182c0*/  FFMA.FTZ R145, R100, R145, R129 ;  /* 0x0000009164917223 */ /* 0x000fe20000010081 */
[C---:B------:R-:W-:Y:S01]  /*182d0*/  PRMT R96, R47.reuse, 0x7632, R96 ;  /* 0x000076322f607816 */ /* 0x040fe20000000060 */
[----:B------:R-:W-:Y:S01]  /*182e0*/  IMAD.U32 R97, R47, 0x10000, RZ ;  /* 0x000100002f617824 */ /* 0x000fe200078e00ff */
[----:B------:R-:W-:Y:S01]  /*182f0*/  PRMT R98, R59, 0x7632, R98 ;  /* 0x000076323b627816 */ /* 0x000fe20000000062 */
[----:B------:R-:W-:Y:S01]  /*18300*/  IMAD.U32 R127, R127, 0x10000, RZ ;  /* 0x000100007f7f7824 */ /* 0x000fe200078e00ff */
[----:B------:R-:W-:Y:S01]  /*18310*/  SHF.L.U32 R99, R59, 0x10, RZ ;  /* 0x000000103b637819 */ /* 0x000fe200000006ff */
[----:B------:R-:W-:Y:S01]  /*18320*/  IMAD.U32 R147, R147, 0x10000, RZ ;  /* 0x0001000093937824 */ /* 0x000fe200078e00ff */
[----:B------:R-:W-:Y:S01]  /*18330*/  SHF.L.U32 R131, R131, 0x10, RZ ;  /* 0x0000001083837819 */ /* 0x000fe200000006ff */
[----:B------:R-:W-:Y:S01]  /*18340*/  IMAD.U32 R98, R98, 0x10000, RZ ;  /* 0x0001000062627824 */ /* 0x000fe200078e00ff */
[----:B------:R-:W-:Y:S01]  /*18350*/  SHF.L.U32 R149, R149, 0x10, RZ ;  /* 0x0000001095957819 */ /* 0x000fe200000006ff */
[----:B------:R-:W-:Y:S01]  /*18360*/  FFMA.FTZ R148, R102, R97, R99 ;  /* 0x0000006166947223 */ /* 0x000fe20000010063 */
[----:B------:R-:W-:Y:S01]  /*18370*/  PRMT R100, R48, 0x7632, R100 ;  /* 0x0000763230647816 */ /* 0x000fe20000000064 */
[----:B------:R-:W-:Y:S01]  /*18380*/  FFMA.FTZ R131, R158, R131, R127 ;  /* 0x000000839e837223 */ /* 0x000fe2000001007f */
[----:B------:R-:W-:Y:S01]  /*18390*/  PRMT R129, R52, 0x7632, R129 ;  /* 0x0000763234817816 */ /* 0x000fe20000000081 */
[----:B------:R-:W-:Y:S01]  /*183a0*/  FFMA.FTZ R164, R164, R147, R149 ;  /* 0x00000093a4a47223 */ /* 0x000fe20000010095 */
[----:B------:R-:W-:Y:S01]  /*183b0*/  SHF.L.U32 R96, R96, 0x10, RZ ;  /* 0x0000001060607819 */ /* 0x000fe200000006ff */
[----:B------:R-:W-:Y:S01]  /*183c0*/  IMAD.U32 R100, R100, 0x10000, RZ ;  /* 0x0001000064647824 */ /* 0x000fe200078e00ff */
[----:B------:R-:W-:Y:S01]  /*183d0*/  SHF.L.U32 R102, R129, 0x10, RZ ;  /* 0x0000001081667819 */ /* 0x000fe200000006ff */
[----:B------:R-:W-:Y:S01]  /*183e0*/  UIMAD UR4, UR4, UR23, URZ ;  /* 0x00000017040472a4 */ /* 0x000fe2000f8e02ff */
[----:B------:R-:W-:Y:S01]  /*183f0*/  PRMT R127, R45, 0x7632, R127 ;  /* 0x000076322d7f7816 */ /* 0x000fe2000000007f */
[----:B------:R-:W-:Y:S01]  /*18400*/  FFMA.FTZ R149, R81, R96, R98 ;  /* 0x0000006051957223 */ /* 0x000fe20000010062 */
        /* <DEDUP_REMOVED lines=9> */
[----:B------:R-:W0:Y:S01]  /*184a0*/  LDC.64 R96, c[0x0][0x428] ;  /* 0x00010a00ff607b82 */ /* 0x000e220000000a00 */
[----:B------:R-:W-:Y:S01]  /*184b0*/  USHF.R.S32.HI UR5, URZ, 0x1f, UR4 ;  /* 0x0000001fff057899 */ /* 0x000fe20008011404 */
[----:B------:R-:W-:Y:S01]  /*184c0*/  FFMA.FTZ R127, R162, R127, R103 ;  /* 0x0000007fa27f7223 */ /* 0x000fe20000010067 */
[----:B------:R-:W-:Y:S01]  /*184d0*/  SHF.L.U32 R100, R100, 0x10, RZ ;  /* 0x0000001064647819 */ /* 0x000fe200000006ff */
[----:B------:R-:W-:Y:S01]  /*184e0*/  IMAD.U32 R98, R98, 0x10000, RZ ;  /* 0x0001000062627824 */ /* 0x000fe200078e00ff */
[----:B------:R-:W-:Y:S01]  /*184f0*/  SHF.L.U32 R103, R52, 0x10, RZ ;  /* 0x0000001034677819 */ /* 0x000fe200000006ff */
[----:B------:R-:W-:Y:S01]  /*18500*/  ULEA.HI UR5, UR5, UR4, URZ, 0x3 ;  /* 0x0000000405057291 */ /* 0x000fe2000f8f18ff */
[----:B------:R-:W-:Y:S01]  /*18510*/  IMAD.U32 R101, R48, 0x10000, RZ ;  /* 0x0001000030657824 */ /* 0x000fe200078e00ff */
[----:B------:R-:W-:Y:S01]  /*18520*/  SHF.L.U32 R83, R54, 0x10, RZ ;  /* 0x0000001036537819 */ /* 0x000fe200000006ff */
[----:B------:R-:W-:Y:S01]  /*18530*/  FFMA.FTZ R147, R85, R98, R100 ;  /* 0x0000006255937223 */ /* 0x000fe20000010064 */
[----:B------:R-:W-:-:S02]  /*18540*/  IMAD.U32 R81, R50, 0x10000, RZ ;  /* 0x0001000032517824 */ /* 0x000fc400078e00ff */
[----:B------:R-:W-:Y:S01]  /*18550*/  FFMA.FTZ R104, R104, R101, R103 ;  /* 0x0000006568687223 */ /* 0x000fe20000010067 */
[----:B------:R-:W-:Y:S01]  /*18560*/  PRMT R98, R50, 0x7632, R98 ;  /* 0x0000763232627816 */ /* 0x000fe20000000062 */
[----:B------:R-:W-:Y:S01]  /*18570*/  IMAD.U32 R103, RZ, RZ, UR5 ;  /* 0x00000005ff677e24 */ /* 0x000fe2000f8e00ff */
[----:B------:R-:W-:Y:S01]  /*18580*/  PRMT R100, R54, 0x7632, R100 ;  /* 0x0000763236647816 */ /* 0x000fe20000000064 */
[----:B------:R-:W-:Y:S01]  /*18590*/  FFMA.FTZ R108, R108, R81, R83 ;  /* 0x000000516c6c7223 */ /* 0x000fe20000010053 */
[----:B------:R-:W-:Y:S01]  /*185a0*/  SHF.L.U32 R98, R98, 0x10, RZ ;  /* 0x0000001062627819 */ /* 0x000fe200000006ff */
[----:B------:R-:W-:Y:S01]  /*185b0*/  IMAD.U32 R81, R51, 0x10000, RZ ;  /* 0x0001000033517824 */ /* 0x000fe200078e00ff */
[C---:B------:R-:W-:Y:S01]  /*185c0*/  SHF.L.U32 R83, R55.reuse, 0x10, RZ ;  /* 0x0000001037537819 */ /* 0x040fe200000006ff */
[----:B------:R-:W-:Y:S01]  /*185d0*/  IMAD.U32 R100, R100, 0x10000, RZ ;  /* 0x0001000064647824 */ /* 0x000fe200078e00ff */
[----:B------:R-:W-:Y:S02]  /*185e0*/  PRMT R99, R55, 0x7632, R99 ;  /* 0x0000763237637816 */ /* 0x000fe40000000063 */
[----:B------:R-:W-:Y:S01]  /*185f0*/  PRMT R85, R51, 0x7632, R85 ;  /* 0x0000763233557816 */ /* 0x000fe20000000055 */
[----:B------:R-:W-:Y:S01]  /*18600*/  FFMA.FTZ R151, R87, R98, R100 ;  /* 0x0000006257977223 */ /* 0x000fe20000010064 */
[----:B------:R-:W-:Y:S01]  /*18610*/  LEA.HI.SX32 R103, R103, R130, 0x1d ;  /* 0x0000008267677211 */ /* 0x000fe200078feaff */
[----:B------:R-:W-:Y:S01]  /*18620*/  IMAD.U32 R87, R99, 0x10000, RZ ;  /* 0x0001000063577824 */ /* 0x000fe200078e00ff */
[----:B------:R-:W-:Y:S01]  /*18630*/  SHF.L.U32 R85, R85, 0x10, RZ ;  /* 0x0000001055557819 */ /* 0x000fe200000006ff */
[----:B------:R-:W-:Y:S01]  /*18640*/  FFMA.FTZ R110, R110, R81, R83 ;  /* 0x000000516e6e7223 */ /* 0x000fe20000010053 */
[C---:B------:R-:W-:Y:S01]  /*18650*/  IADD3 R101, PT, PT, R103.reuse, 0x80, RZ ;  /* 0x0000008067657810 */ /* 0x040fe20007ffe0ff */
[C---:B------:R-:W-:Y:S01]  /*18660*/  VIADD R99, R103.reuse, 0x100 ;  /* 0x0000010067637836 */ /* 0x040fe20000000000 */
[C---:B------:R-:W-:Y:S01]  /*18670*/  IADD3 R81, PT, PT, R103.reuse, 0x180, RZ ;  /* 0x0000018067517810 */ /* 0x040fe20007ffe0ff */
        /* <DEDUP_REMOVED lines=25> */
.L_x_10698:
[----:B------:R-:W-:Y:S02]  /*18810*/  UIADD3 UR7, UPT, UPT, UR7, UR12, URZ ;  /* 0x0000000c07077290 */ /* 0x000fe4000fffe0ff */
[----:B------:R-:W-:Y:S02]  /*18820*/  UPLOP3.LUT UP0, UPT, UPT, UPT, UP0, 0x40, 0x4 ;  /* 0x000000000004789c */ /* 0x000fe40003f0e800 */
[----:B------:R-:W-:-:S09]  /*18830*/  UISETP.GE.AND UP1, UPT, UR7, UR13, UPT ;  /* 0x0000000d0700728c */ /* 0x000fd2000bf26270 */
[----:B------:R-:W-:Y:S05]  /*18840*/  BRA.U !UP1, `(.L_x_10699) ;  /* 0xfffffe8109d07547 */ /* 0x000fea000b83ffff */
[----:B------:R-:W-:Y:S05]  /*18850*/  EXIT ;  /* 0x000000000000794d */ /* 0x000fea0003800000 */
.L_x_10700:
        /* <DEDUP_REMOVED lines=10> */
.L_x_27261:


//--------------------- .text._ZN10layer_norm13ln_fwd_kernelINS_13Kernel_traitsIf13__nv_bfloat16fS2_fjLj4096ELj1ELj1ELj4ELj16ENS_18Kernel_traits_baseILj4096EfS2_fS2_fjLj128EEEEELb0ELb0ELb0ELb0EEEvNS_9FwdParamsE --------------------------
	.section	.text._ZN10layer_norm13ln_fwd_kernelINS_13Kernel_traitsIf13__nv_bfloat16fS2_fjLj4096ELj1ELj1ELj4ELj16ENS_18Kernel_traits_baseILj4096EfS2_fS2_fjLj128EEEEELb0ELb0ELb0ELb0EEEvNS_9FwdParamsE,"ax",@progbits
	.align	128
        .global         _ZN10layer_norm13ln_fwd_kernelINS_13Kernel_traitsIf13__nv_bfloat16fS2_fjLj4096ELj1ELj1ELj4ELj16ENS_18Kernel_traits_baseILj4096EfS2_fS2_fjLj128EEEEELb0ELb0ELb0ELb0EEEvNS_9FwdParamsE
        .type           _ZN10layer_norm13ln_fwd_kernelINS_13Kernel_traitsIf13__nv_bfloat16fS2_fjLj4096ELj1ELj1ELj4ELj16ENS_18Kernel_traits_baseILj4096EfS2_fS2_fjLj128EEEEELb0ELb0ELb0ELb0EEEvNS_9FwdParamsE,@function
        .size           _ZN10layer_norm13ln_fwd_kernelINS_13Kernel_traitsIf13__nv_bfloat16fS2_fjLj4096ELj1ELj1ELj4ELj16ENS_18Kernel_traits_baseILj4096EfS2_fS2_fjLj128EEEEELb0ELb0ELb0ELb0EEEvNS_9FwdParamsE,(.L_x_27262 - _ZN10layer_norm13ln_fwd_kernelINS_13Kernel_traitsIf13__nv_bfloat16fS2_fjLj4096ELj1ELj1ELj4ELj16ENS_18Kernel_traits_baseILj4096EfS2_fS2_fjLj128EEEEELb0ELb0ELb0ELb0EEEvNS_9FwdParamsE)
        .other          _ZN10layer_norm13ln_fwd_kernelINS_13Kernel_traitsIf13__nv_bfloat16fS2_fjLj4096ELj1ELj1ELj4ELj16ENS_18Kernel_traits_baseILj4096EfS2_fS2_fjLj128EEEEELb0ELb0ELb0ELb0EEEvNS_9FwdParamsE,@"STO_CUDA_ENTRY STV_DEFAULT"
_ZN10layer_norm13ln_fwd_kernelINS_13Kernel_traitsIf13__nv_bfloat16fS2_fjLj4096ELj1ELj1ELj4ELj16ENS_18Kernel_traits_baseILj4096EfS2_fS2_fjLj128EEEEELb0ELb0ELb0ELb0EEEvNS_9FwdParamsE:
.text._ZN10layer_norm13ln_fwd_kernelINS_13Kernel_traitsIf13__nv_bfloat16fS2_fjLj4096ELj1ELj1ELj4ELj16ENS_18Kernel_traits_baseILj4096EfS2_fS2_fjLj128EEEEELb0ELb0ELb0ELb0EEEvNS_9FwdParamsE:
        /* <DEDUP_REMOVED lines=59> */
.L_x_10702:
        /* <DEDUP_REMOVED lines=11> */
[----:B------:R-:W-:-:S02]  /*0460*/  @P1 IADD3 R7, PT, PT, R7, 0x80, RZ ;  /* 0x0000008007071810 */ /* 0x000fc40007ffe0ff */
[----:B------:R-:W-:Y:S02]  /*0470*/  CS2R R46, SRZ ;  /* 0x00000000002e7805 */ /* 0x000fe4000001ff00 */
[----:B------:R-:W-:Y:S02]  /*0480*/  CS2R R44, SRZ ;  /* 0x00000000002c7805 */ /* 0x000fe4000001ff00 */
[----:B------:R-:W-:Y:S01]  /*0490*/  CS2R R58, SRZ ;  /* 0x00000000003a7805 */ /* 0x000fe2000001ff00 */
[----:B------:R-:W5:Y:S01]  /*04a0*/  @P1 LDG.E.128 R52, desc[UR8][R28.64] ;  /* 0x000000081c341981 */ /* 0x000f62000c1e1d00 */
[C---:B-1----:R-:W-:Y:S01]  /*04b0*/  @P2 IMAD.WIDE.U32 R42, R7.reuse, 0x20, R26 ;  /* 0x00000020072a2825 */ /* 0x042fe200078e001a */
[----:B------:R-:W-:Y:S02]  /*04c0*/  @P2 IADD3 R7, PT, PT, R7, 0x80, RZ ;  /* 0x0000008007072810 */ /* 0x000fe40007ffe0ff */
[----:B------:R0:W5:Y:S01]  /*04d0*/  @P1 LDG.E.128 R48, desc[UR8][R28.64+0x10] ;  /* 0x000010081c301981 */ /* 0x000162000c1e1d00 */
[----:B--2---:R-:W-:-:S03]  /*04e0*/  @P0 IMAD.WIDE.U32 R30, R2, 0x20, R24 ;  /* 0x00000020021e0825 */ /* 0x004fc600078e0018 */
[----:B------:R-:W5:Y:S01]  /*04f0*/  @P2 LDG.E.128 R36, desc[UR8][R42.64] ;  /* 0x000000082a242981 */ /* 0x000f62000c1e1d00 */
[----:B------:R-:W-:Y:S02]  /*0500*/  CS2R R26, SRZ ;  /* 0x00000000001a7805 */ /* 0x000fe4000001ff00 */
[----:B------:R-:W-:Y:S02]  /*0510*/  CS2R R56, SRZ ;  /* 0x0000000000387805 */ /* 0x000fe4000001ff00 */
[----:B------:R-:W-:Y:S01]  /*0520*/  CS2R R62, SRZ ;  /* 0x00000000003e7805 */ /* 0x000fe2000001ff00 */
[----:B------:R-:W5:Y:S01]  /*0530*/  @P0 LDG.E.128 R68, desc[UR8][R30.64] ;  /* 0x000000081e440981 */ /* 0x000f62000c1e1d00 */
[----:B---3--:R-:W-:-:S03]  /*0540*/  @P3 IMAD.WIDE.U32 R40, R7, 0x20, R40 ;  /* 0x0000002007283825 */ /* 0x008fc600078e0028 */
[----:B------:R1:W5:Y:S01]  /*0550*/  @P0 LDG.E.128 R64, desc[UR8][R30.64+0x10] ;  /* 0x000010081e400981 */ /* 0x000362000c1e1d00 */
[----:B------:R-:W-:Y:S02]  /*0560*/  CS2R R24, SRZ ;  /* 0x0000000000187805 */ /* 0x000fe4000001ff00 */
[----:B0-----:R-:W-:Y:S02]  /*0570*/  CS2R R28, SRZ ;  /* 0x00000000001c7805 */ /* 0x001fe4000001ff00 */
[----:B------:R-:W-:Y:S01]  /*0580*/  CS2R R60, SRZ ;  /* 0x00000000003c7805 */ /* 0x000fe2000001ff00 */
[----:B------:R0:W5:Y:S01]  /*0590*/  @P2 LDG.E.128 R32, desc[UR8][R42.64+0x10] ;  /* 0x000010082a202981 */ /* 0x000162000c1e1d00 */
[----:B------:R-:W-:Y:S02]  /*05a0*/  @P3 CS2R R10, SRZ ;  /* 0x00000000000a3805 */ /* 0x000fe4000001ff00 */
[----:B------:R-:W-:Y:S02]  /*05b0*/  @P3 CS2R R8, SRZ ;  /* 0x0000000000083805 */ /* 0x000fe4000001ff00 */
[----:B------:R-:W-:Y:S01]  /*05c0*/  @P3 CS2R R14, SRZ ;  /* 0x00000000000e3805 */ /* 0x000fe2000001ff00 */
[----:B------:R-:W5:Y:S01]  /*05d0*/  @P3 LDG.E.128 R20, desc[UR8][R40.64] ;  /* 0x0000000828143981 */ /* 0x000f62000c1e1d00 */
[----:B------:R-:W-:-:S02]  /*05e0*/  @P3 CS2R R12, SRZ ;  /* 0x00000000000c3805 */ /* 0x000fc4000001ff00 */
[----:B-1----:R-:W-:Y:S01]  /*05f0*/  CS2R R30, SRZ ;  /* 0x00000000001e7805 */ /* 0x002fe2000001ff00 */
[----:B------:R1:W5:Y:S01]  /*0600*/  @P3 LDG.E.128 R16, desc[UR8][R40.64+0x10] ;  /* 0x0000100828103981 */ /* 0x000362000c1e1d00 */
[----:B0-----:R-:W-:Y:S02]  /*0610*/  CS2R R42, SRZ ;  /* 0x00000000002a7805 */ /* 0x001fe4000001ff00 */
[----:B-1----:R-:W-:-:S07]  /*0620*/  CS2R R40, SRZ ;  /* 0x0000000000287805 */ /* 0x002fce000001ff00 */
.L_x_10703:
[----:B------:R-:W-:Y:S05]  /*0630*/  BSYNC.RECONVERGENT B0 ;  /* 0x0000000000007941 */ /* 0x000fea0003800200 */
.L_x_10701:
[----:B------:R-:W1:Y:S02]  /*0640*/  LDCU UR4, c[0x0][0x384] ;  /* 0x00007080ff0477ac */ /* 0x000e640008000800 */
[----:B-1----:R-:W-:-:S06]  /*0650*/  UISETP.GE.AND UP0, UPT, UR6, UR4, UPT ;  /* 0x000000040600728c */ /* 0x002fcc000bf06270 */
[----:B------:R-:W-:-:S13]  /*0660*/  PLOP3.LUT P0, PT, PT, PT, UP0, 0x80, 0x8 ;  /* 0x000000000008781c */ /* 0x000fda0003f0f008 */
[----:B------:R-:W-:Y:S05]  /*0670*/  @P0 EXIT ;  /* 0x000000000000094d */ /* 0x000fea0003800000 */
[----:B------:R-:W-:Y:S01]  /*0680*/  SHF.R.S32.HI R4, RZ, 0x3, R4 ;  /* 0x00000003ff047819 */ /* 0x000fe20000011404 */
[----:B------:R-:W1:Y:S03]  /*0690*/  LDCU.64 UR10, c[0x0][0x3e0] ;  /* 0x00007c00ff0a77ac */ /* 0x000e660008000a00 */
[C---:B------:R-:W-:Y:S01]  /*06a0*/  LOP3.LUT R7, R4.reuse, 0x7f, RZ, 0xc0, !PT ;  /* 0x0000007f04077812 */ /* 0x040fe200078ec0ff */
[----:B------:R-:W2:Y:S01]  /*06b0*/  LDCU.U8 UR4, c[0x0][0x410] ;  /* 0x00008200ff0477ac */ /* 0x000ea20008000000 */
[----:B------:R-:W-:Y:S02]  /*06c0*/  SHF.L.U32 R4, R4, 0x1, RZ ;  /* 0x0000000104047819 */ /* 0x000fe400000006ff */
[----:B------:R-:W-:Y:S01]  /*06d0*/  VIADDMNMX R5, R7, -R5, RZ, !PT ;  /* 0x8000000507057246 */ /* 0x000fe200078001ff */
[----:B------:R-:W-:Y:S01]  /*06e0*/  IMAD R7, R6, -0x20, R7 ;  /* 0xffffffe006077824 */ /* 0x000fe200078e0207 */
[----:B0-----:R-:W-:Y:S01]  /*06f0*/  LOP3.LUT R72, R4, 0xffffff00, RZ, 0xc0, !PT ;  /* 0xffffff0004487812 */ /* 0x001fe200078ec0ff */
[----:B------:R-:W0:Y:S01]  /*0700*/  LDCU UR15, c[0x0][0x388] ;  /* 0x00007100ff0f77ac */ /* 0x000e220008000800 */
[----:B------:R-:W-:-:S02]  /*0710*/  VIMNMX R5, PT, PT, R5, 0x20, PT ;  /* 0x0000002005057848 */ /* 0x000fc40003fe0100 */
[----:B------:R-:W-:Y:S01]  /*0720*/  VIMNMX R7, PT, PT, RZ, R7, !PT ;  /* 0x00000007ff077248 */ /* 0x000fe20007fe0100 */
[----:B------:R-:W3:Y:S01]  /*0730*/  LDCU UR14, c[0x0][0x400] ;  /* 0x00008000ff0e77ac */ /* 0x000ee20008000800 */
[----:B------:R-:W-:Y:S01]  /*0740*/  LEA R5, R5, R72, 0x3 ;  /* 0x0000004805057211 */ /* 0x000fe200078e18ff */
[----:B-1----:R-:W-:-:S03]  /*0750*/  UISETP.NE.U32.AND UP0, UPT, UR10, URZ, UPT ;  /* 0x000000ff0a00728c */ /* 0x002fc6000bf05070 */
[----:B------:R-:W-:Y:S01]  /*0760*/  I2FP.F32.U32 R4, R5 ;  /* 0x0000000500047245 */ /* 0x000fe20000201000 */
[----:B------:R-:W1:Y:S01]  /*0770*/  LDCU.64 UR12, c[0x0][0x3a0] ;  /* 0x00007400ff0c77ac */ /* 0x000e620008000a00 */
[----:B------:R-:W-:Y:S01]  /*0780*/  VIMNMX R5, PT, PT, R7, 0x20, PT ;  /* 0x0000002007057848 */ /* 0x000fe20003fe0100 */
[----:B------:R-:W4:Y:S03]  /*0790*/  LDCU.64 UR16, c[0x0][0x380] ;  /* 0x00007000ff1077ac */ /* 0x000f260008000a00 */
[----:B------:R-:W0:Y:S01]  /*07a0*/  MUFU.RCP R4, R4 ;  /* 0x0000000400047308 */ /* 0x000e220000001000 */
[----:B------:R-:W-:Y:S01]  /*07b0*/  LEA R5, R5, R72, 0x3 ;  /* 0x0000004805057211 */ /* 0x000fe200078e18ff */
[----:B------:R-:W-:Y:S02]  /*07c0*/  UISETP.NE.AND.EX UP0, UPT, UR11, URZ, UPT, UP0 ;  /* 0x000000ff0b00728c */ /* 0x000fe4000bf05300 */
[----:B------:R-:W-:-:S02]  /*07d0*/  UPLOP3.LUT UP2, UPT, UPT, UPT, UPT, 0x40, 0x4 ;  /* 0x000000000004789c */ /* 0x000fc40003f4e870 */
[----:B--2---:R-:W-:-:S11]  /*07e0*/  UISETP.NE.AND UP3, UPT, UR4, URZ, UPT ;  /* 0x000000ff0400728c */ /* 0x004fd6000bf65270 */
.L_x_10728:
[----:B--2---:R-:W2:Y:S01]  /*07f0*/  @UP0 LDCU.64 UR4, c[0x0][0x3e0] ;  /* 0x00007c00ff0407ac */ /* 0x004ea20008000a00 */
[----:B------:R-:W-:Y:S01]  /*0800*/  PLOP3.LUT P0, PT, PT, PT, UP0, 0x80, 0x8 ;  /* 0x000000000008781c */ /* 0x000fe20003f0f008 */
[----:B--2---:R-:W-:-:S06]  /*0810*/  @UP0 UIMAD.WIDE UR4, UR6, 0x2, UR4 ;  /* 0x00000002060408a5 */ /* 0x004fcc000f8e0204 */
[----:B01-34-:R-:W-:Y:S02]  /*0820*/  MOV R100, UR4 ;  /* 0x0000000400647c02 */ /* 0x01bfe40008000f00 */
[----:B------:R-:W-:-:S05]  /*0830*/  MOV R101, UR5 ;  /* 0x0000000500657c02 */ /* 0x000fca0008000f00 */
[----:B------:R-:W2:Y:S01]  /*0840*/  @P0 LDG.E.U16 R100, desc[UR8][R100.64] ;  /* 0x0000000864640981 */ /* 0x000ea2000c1e1500 */
[----:B------:R-:W-:Y:S01]  /*0850*/  PLOP3.LUT P0, PT, PT, PT, UP0, 0x80, 0x8 ;  /* 0x000000000008781c */ /* 0x000fe20003f0f008 */
[----:B0-----:R-:W-:Y:S01]  /*0860*/  UIMAD UR4, UR6, UR15, URZ ;  /* 0x0000000f060472a4 */ /* 0x001fe2000f8e02ff */
        /* <DEDUP_REMOVED lines=14> */
[----:B-1----:R-:W-:-:S04]  /*0950*/  UISETP.NE.U32.AND UP1, UPT, UR12, URZ, UPT ;  /* 0x000000ff0c00728c */ /* 0x002fc8000bf25070 */
[----:B------:R-:W-:-:S09]  /*0960*/  UISETP.NE.AND.EX UP1, UPT, UR13, URZ, UPT, UP1 ;  /* 0x000000ff0d00728c */ /* 0x000fd2000bf25310 */
[----:B------:R-:W-:Y:S05]  /*0970*/  BRA.U !UP1, `(.L_x_10706) ;  /* 0x0000000109647547 */ /* 0x000fea000b800000 */
        /* <DEDUP_REMOVED lines=25> */
.L_x_10706:
        /* <DEDUP_REMOVED lines=20> */
.L_x_10707:
[----:B------:R-:W0:Y:S01]  /*0c50*/  LDC.64 R100, c[0x0][0x3a8] ;  /* 0x0000ea00ff647b82 */ /* 0x000e220000000a00 */
[C---:B------:R-:W-:Y:S01]  /*0c60*/  IADD3 R108, PT, PT, R7.reuse, 0x80, RZ ;  /* 0x00000080076c7810 */ /* 0x040fe20007ffe0ff */
[----:B0-----:R-:W-:-:S05]  /*0c70*/  IMAD.WIDE.U32 R100, R7, 0x20, R100 ;  /* 0x0000002007647825 */ /* 0x001fca00078e0064 */
[----:B------:R0:W-:Y:S04]  /*0c80*/  STG.E.128 desc[UR8][R100.64], R104 ;  /* 0x0000006864007986 */ /* 0x0001e8000c101d08 */
[----:B------:R0:W-:Y:S02]  /*0c90*/  STG.E.128 desc[UR8][R100.64+0x10], R96 ;  /* 0x0000106064007986 */ /* 0x0001e4000c101d08 */
.L_x_10705:
[----:B-1-34-:R-:W-:Y:S05]  /*0ca0*/  BSYNC.RECONVERGENT B0 ;  /* 0x0000000000007941 */ /* 0x01afea0003800200 */
.L_x_10704:
        /* <DEDUP_REMOVED lines=34> */
.L_x_10710:
        /* <DEDUP_REMOVED lines=20> */
.L_x_10711:
[----:B------:R-:W0:Y:S02]  /*1010*/  LDC.64 R100, c[0x0][0x3a8] ;  /* 0x0000ea00ff647b82 */ /* 0x000e240000000a00 */
[C---:B0-----:R-:W-:Y:S01]  /*1020*/  IMAD.WIDE.U32 R100, R108.reuse, 0x20, R100 ;  /* 0x000000206c647825 */ /* 0x041fe200078e0064 */
[----:B------:R-:W-:-:S04]  /*1030*/  IADD3 R108, PT, PT, R108, 0x80, RZ ;  /* 0x000000806c6c7810 */ /* 0x000fc80007ffe0ff */
[----:B------:R1:W-:Y:S04]  /*1040*/  STG.E.128 desc[UR8][R100.64], R72 ;  /* 0x0000004864007986 */ /* 0x0003e8000c101d08 */
[----:B------:R1:W-:Y:S02]  /*1050*/  STG.E.128 desc[UR8][R100.64+0x10], R76 ;  /* 0x0000104c64007986 */ /* 0x0003e4000c101d08 */
.L_x_10709:
[----:B------:R-:W-:Y:S05]  /*1060*/  BSYNC.RECONVERGENT B0 ;  /* 0x0000000000007941 */ /* 0x000fea0003800200 */
.L_x_10708:
        /* <DEDUP_REMOVED lines=34> */
.L_x_10714:
        /* <DEDUP_REMOVED lines=20> */
.L_x_10715:
[----:B------:R-:W0:Y:S02]  /*13d0*/  LDC.64 R100, c[0x0][0x3a8] ;  /* 0x0000ea00ff647b82 */ /* 0x000e240000000a00 */
[C---:B0-----:R-:W-:Y:S01]  /*13e0*/  IMAD.WIDE.U32 R100, R108.reuse, 0x20, R100 ;  /* 0x000000206c647825 */ /* 0x041fe200078e0064 */
[----:B------:R-:W-:-:S04]  /*13f0*/  IADD3 R108, PT, PT, R108, 0x80, RZ ;  /* 0x000000806c6c7810 */ /* 0x000fc80007ffe0ff */
[----:B------:R2:W-:Y:S04]  /*1400*/  STG.E.128 desc[UR8][R100.64], R80 ;  /* 0x0000005064007986 */ /* 0x0005e8000c101d08 */
[----:B------:R2:W-:Y:S02]  /*1410*/  STG.E.128 desc[UR8][R100.64+0x10], R84 ;  /* 0x0000105464007986 */ /* 0x0005e4000c101d08 */
.L_x_10713:
[----:B------:R-:W-:Y:S05]  /*1420*/  BSYNC.RECONVERGENT B0 ;  /* 0x0000000000007941 */ /* 0x000fea0003800200 */
.L_x_10712:
        /* <DEDUP_REMOVED lines=34> */
.L_x_10718:
        /* <DEDUP_REMOVED lines=20> */
.L_x_10719:
[----:B------:R-:W0:Y:S02]  /*1790*/  LDC.64 R100, c[0x0][0x3a8] ;  /* 0x0000ea00ff647b82 */ /* 0x000e240000000a00 */
[----:B0-----:R-:W-:-:S05]  /*17a0*/  IMAD.WIDE.U32 R100, R108, 0x20, R100 ;  /* 0x000000206c647825 */ /* 0x001fca00078e0064 */
[----:B------:R3:W-:Y:S04]  /*17b0*/  STG.E.128 desc[UR8][R100.64], R88 ;  /* 0x0000005864007986 */ /* 0x0007e8000c101d08 */
[----:B------:R3:W-:Y:S02]  /*17c0*/  STG.E.128 desc[UR8][R100.64+0x10], R92 ;  /* 0x0000105c64007986 */ /* 0x0007e4000c101d08 */
.L_x_10717:
[----:B------:R-:W-:Y:S05]  /*17d0*/  BSYNC.RECONVERGENT B0 ;  /* 0x0000000000007941 */ /* 0x000fea0003800200 */
.L_x_10716:
[----:B0123--:R-:W-:Y:S01]  /*17e0*/  FADD.FTZ R100, RZ, R104 ;  /* 0x00000068ff647221 */ /* 0x00ffe20000010000 */
[C---:B------:R-:W-:Y:S01]  /*17f0*/  ISETP.GT.U32.AND P6, PT, R3.reuse, 0xff, PT ;  /* 0x000000ff0300780c */ /* 0x040fe20003fc4070 */
[----:B------:R-:W0:Y:S01]  /*1800*/  S2UR UR5, SR_CgaCtaId ;  /* 0x00000000000579c3 */ /* 0x000e220000008800 */
[----:B------:R-:W-:Y:S01]  /*1810*/  ISETP.GT.U32.AND P5, PT, R3, 0x17f, PT ;  /* 0x0000017f0300780c */ /* 0x000fe20003fa4070 */
        /* <DEDUP_REMOVED lines=105> */
[--C-:B------:R-:W-:Y:S02]  /*1eb0*/  FADD.FTZ R110, R92, -R102.reuse ;  /* 0x800000665c6e7221 */ /* 0x100fe40000010000 */
        /* <DEDUP_REMOVED lines=13> */
[----:B------:R-:W0:Y:S02]  /*1f90*/  SHFL.BFLY PT, R108, R101, 0x2, 0x1f ;  /* 0x0c401f00656c7f89 */ /* 0x000e2400000e0000 */
[----:B0-----:R-:W-:-:S05]  /*1fa0*/  FADD.FTZ R108, R101, R108 ;  /* 0x0000006c656c7221 */ /* 0x001fca0000010000 */
        /* <DEDUP_REMOVED lines=8> */
[----:B------:R-:W-:Y:S01]  /*2030*/  HFMA2 R110, -RZ, RZ, 0, 0 ;  /* 0x00000000ff6e7431 */ /* 0x000fe200000001ff */
[----:B------:R-:W-:-:S03]  /*2040*/  @!P5 MOV R110, R5 ;  /* 0x00000005006ed202 */ /* 0x000fc60000000f00 */
        /* <DEDUP_REMOVED lines=37> */
[----:B------:R-:W-:Y:S02]  /*22a0*/  FMUL.FTZ R111, R109, R111 ;  /* 0x0000006f6d6f7220 */ /* 0x000fe40000410000 */
[----:B------:R-:W1:Y:S01]  /*22b0*/  SHFL.IDX PT, R109, R108, RZ, 0x1f ;  /* 0x00001fff6c6d7589 */ /* 0x000e6200000e0000 */
[----:B------:R-:W2:Y:S01]  /*22c0*/  @!P4 LDC.64 R102, c[0x0][0x3c0] ;  /* 0x0000f000ff66cb82 */ /* 0x000ea20000000a00 */
[----:B------:R-:W-:-:S06]  /*22d0*/  FFMA.FTZ R110, R117, R111, R110 ;  /* 0x0000006f756e7223 */ /* 0x000fcc000001006e */
[----:B------:R-:W0:Y:S01]  /*22e0*/  SHFL.IDX PT, R110, R110, RZ, 0x1f ;  /* 0x00001fff6e6e7589 */ /* 0x000e2200000e0000 */
[----:B------:R-:W3:Y:S01]  /*22f0*/  @!P4 LDC.64 R100, c[0x0][0x3c8] ;  /* 0x0000f200ff64cb82 */ /* 0x000ee20000000a00 */
[----:B-1----:R-:W-:-:S05]  /*2300*/  FMUL.FTZ R111, R109, R109 ;  /* 0x0000006d6d6f7220 */ /* 0x002fca0000410000 */
[----:B------:R-:W-:Y:S02]  /*2310*/  FSEL R112, R111, RZ, !P5 ;  /* 0x000000ff6f707208 */ /* 0x000fe40006800000 */
[----:B------:R-:W-:Y:S01]  /*2320*/  PLOP3.LUT P5, PT, PT, PT, UP3, 0x40, 0x4 ;  /* 0x000000000004781c */ /* 0x000fe20003fae838 */
[----:B0-----:R-:W-:Y:S01]  /*2330*/  FFMA.FTZ R111, R110, UR14, R113 ;  /* 0x0000000e6e6f7c23 */ /* 0x001fe20008010071 */
[----:B------:R-:W-:Y:S02]  /*2340*/  MOV R113, UR6 ;  /* 0x0000000600717c02 */ /* 0x000fe40008000f00 */
[----:B------:R-:W-:Y:S01]  /*2350*/  FSEL R110, R109, RZ, P5 ;  /* 0x000000ff6d6e7208 */ /* 0x000fe20002800000 */
[----:B------:R-:W-:Y:S01]  /*2360*/  FADD.FTZ R108, R111, R112 ;  /* 0x000000706f6c7221 */ /* 0x000fe20000010000 */
[----:B------:R-:W-:Y:S01]  /*2370*/  MOV R111, UR6 ;  /* 0x00000006006f7c02 */ /* 0x000fe20008000f00 */
[----:B---3--:R-:W-:Y:S01]  /*2380*/  @!P4 IMAD.WIDE R100, R113, 0x4, R100 ;  /* 0x000000047164c825 */ /* 0x008fe200078e0264 */
[----:B------:R-:W-:-:S03]  /*2390*/  R2UR UR4, R110 ;  /* 0x000000006e0472ca */ /* 0x000fc600000e0000 */
[----:B------:R-:W0:Y:S01]  /*23a0*/  MUFU.RSQ R108, R108 ;  /* 0x0000006c006c7308 */ /* 0x000e220000001400 */
[----:B--2---:R-:W-:-:S05]  /*23b0*/  @!P4 IMAD.WIDE R102, R111, 0x4, R102 ;  /* 0x000000046f66c825 */ /* 0x004fca00078e0266 */
[----:B------:R1:W-:Y:S04]  /*23c0*/  @!P4 STG.E desc[UR8][R102.64], R109 ;  /* 0x0000006d6600c986 */ /* 0x0003e8000c101908 */
[----:B0-----:R1:W-:Y:S01]  /*23d0*/  @!P4 STG.E desc[UR8][R100.64], R108 ;  /* 0x0000006c6400c986 */ /* 0x0013e2000c101908 */
[----:B------:R-:W-:Y:S05]  /*23e0*/  @!P3 BRA `(.L_x_10721) ;  /* 0x000000000080b947 */ /* 0x000fea0003800000 */
[----:B------:R-:W0:Y:S01]  /*23f0*/  LDC.64 R110, c[0x0][0x428] ;  /* 0x00010a00ff6e7b82 */ /* 0x000e220000000a00 */
[----:B-1----:R-:W-:Y:S01]  /*2400*/  FADD.FTZ R103, R105, -UR4 ;  /* 0x8000000469677e21 */ /* 0x002fe20008010000 */
[----:B------:R-:W-:Y:S01]  /*2410*/  FADD.FTZ R101, R104, -UR4 ;  /* 0x8000000468657e21 */ /* 0x000fe20008010000 */
[----:B------:R-:W-:Y:S01]  /*2420*/  FADD.FTZ R115, R96, -UR4 ;  /* 0x8000000460737e21 */ /* 0x000fe20008010000 */
[----:B------:R-:W-:Y:S01]  /*2430*/  FADD.FTZ R117, R97, -UR4 ;  /* 0x8000000461757e21 */ /* 0x000fe20008010000 */
[----:B------:R-:W-:Y:S01]  /*2440*/  FMUL.FTZ R102, R108, R103 ;  /* 0x000000676c667220 */ /* 0x000fe20000410000 */
[----:B------:R-:W-:Y:S01]  /*2450*/  FADD.FTZ R109, R106, -UR4 ;  /* 0x800000046a6d7e21 */ /* 0x000fe20008010000 */
[----:B------:R-:W-:Y:S01]  /*2460*/  FADD.FTZ R113, R107, -UR4 ;  /* 0x800000046b717e21 */ /* 0x000fe20008010000 */
[----:B------:R-:W-:Y:S01]  /*2470*/  FADD.FTZ R119, R98, -UR4 ;  /* 0x8000000462777e21 */ /* 0x000fe20008010000 */
[----:B------:R-:W-:Y:S01]  /*2480*/  FADD.FTZ R103, R99, -UR4 ;  /* 0x8000000463677e21 */ /* 0x000fe20008010000 */
        /* <DEDUP_REMOVED lines=22> */
.L_x_10721:
[----:B------:R-:W-:Y:S05]  /*25f0*/  BSYNC.RECONVERGENT B0 ;  /* 0x0000000000007941 */ /* 0x000fea0003800200 */
.L_x_10720:
[----:B------:R-:W-:Y:S04]  /*2600*/  BSSY.RECONVERGENT B0, `(.L_x_10722) ;  /* 0x0000022000007945 */ /* 0x000fe80003800200 */
[----:B------:R-:W-:Y:S05]  /*2610*/  @!P0 BRA `(.L_x_10723) ;  /* 0x0000000000808947 */ /* 0x000fea0003800000 */
[----:B0-----:R-:W0:Y:S01]  /*2620*/  LDC.64 R110, c[0x0][0x428] ;  /* 0x00010a00ff6e7b82 */ /* 0x001e220000000a00 */
        /* <DEDUP_REMOVED lines=31> */
.L_x_10723:
[----:B------:R-:W-:Y:S05]  /*2820*/  BSYNC.RECONVERGENT B0 ;  /* 0x0000000000007941 */ /* 0x000fea0003800200 */
.L_x_10722:
[----:B------:R-:W-:Y:S04]  /*2830*/  BSSY.RECONVERGENT B0, `(.L_x_10724) ;  /* 0x0000022000007945 */ /* 0x000fe80003800200 */
[----:B------:R-:W-:Y:S05]  /*2840*/  @!P1 BRA `(.L_x_10725) ;  /* 0x0000000000809947 */ /* 0x000fea0003800000 */
[----:B0-2---:R-:W0:Y:S01]  /*2850*/  LDC.64 R110, c[0x0][0x428] ;  /* 0x00010a00ff6e7b82 */ /* 0x005e220000000a00 */
        /* <DEDUP_REMOVED lines=31> */
.L_x_10725:
[----:B------:R-:W-:Y:S05]  /*2a50*/  BSYNC.RECONVERGENT B0 ;  /* 0x0000000000007941 */ /* 0x000fea0003800200 */
.L_x_10724:
[----:B------:R-:W-:Y:S04]  /*2a60*/  BSSY.RECONVERGENT B0, `(.L_x_10726) ;  /* 0x0000021000007945 */ /* 0x000fe80003800200 */
[----:B------:R-:W-:Y:S05]  /*2a70*/  @!P2 BRA `(.L_x_10727) ;  /* 0x00000000007ca947 */ /* 0x000fea0003800000 */
[----:B0123--:R-:W0:Y:S01]  /*2a80*/  LDC.64 R100, c[0x0][0x428] ;  /* 0x00010a00ff647b82 */ /* 0x00fe220000000a00 */
[----:B------:R-:W-:Y:S01]  /*2a90*/  FADD.FTZ R109, R89, -UR4 ;  /* 0x80000004596d7e21 */ /* 0x000fe20008010000 */
[----:B------:R-:W-:Y:S01]  /*2aa0*/  FADD.FTZ R103, R88, -UR4 ;  /* 0x8000000458677e21 */ /* 0x000fe20008010000 */
[----:B------:R-:W-:Y:S01]  /*2ab0*/  FADD.FTZ R111, R90, -UR4 ;  /* 0x800000045a6f7e21 */ /* 0x000fe20008010000 */
[----:B------:R-:W-:Y:S01]  /*2ac0*/  FADD.FTZ R113, R91, -UR4 ;  /* 0x800000045b717e21 */ /* 0x000fe20008010000 */
[----:B------:R-:W-:Y:S01]  /*2ad0*/  FADD.FTZ R115, R92, -UR4 ;  /* 0x800000045c737e21 */ /* 0x000fe20008010000 */
[----:B------:R-:W-:Y:S01]  /*2ae0*/  FADD.FTZ R117, R93, -UR4 ;  /* 0x800000045d757e21 */ /* 0x000fe20008010000 */
[----:B------:R-:W-:Y:S01]  /*2af0*/  FADD.FTZ R119, R94, -UR4 ;  /* 0x800000045e777e21 */ /* 0x000fe20008010000 */
[C---:B------:R-:W-:Y:S01]  /*2b00*/  FMUL.FTZ R102, R108.reuse, R109 ;  /* 0x0000006d6c667220 */ /* 0x040fe20000410000 */
        /* <DEDUP_REMOVED lines=22> */
.L_x_10727:
[----:B------:R-:W-:Y:S05]  /*2c70*/  BSYNC.RECONVERGENT B0 ;  /* 0x0000000000007941 */ /* 0x000fea0003800200 */
.L_x_10726:
[----:B------:R-:W-:Y:S02]  /*2c80*/  UIADD3 UR6, UPT, UPT, UR6, UR16, URZ ;  /* 0x0000001006067290 */ /* 0x000fe4000fffe0ff */
[----:B------:R-:W-:Y:S02]  /*2c90*/  UPLOP3.LUT UP2, UPT, UPT, UPT, UP2, 0x40, 0x4 ;  /* 0x000000000004789c */ /* 0x000fe40003f4e820 */
[----:B------:R-:W-:-:S09]  /*2ca0*/  UISETP.GE.AND UP1, UPT, UR6, UR17, UPT ;  /* 0x000000110600728c */ /* 0x000fd2000bf26270 */
[----:B------:R-:W-:Y:S05]  /*2cb0*/  BRA.U !UP1, `(.L_x_10728) ;  /* 0xffffffd909cc7547 */ /* 0x000fea000b83ffff */
[----:B------:R-:W-:Y:S05]  /*2cc0*/  EXIT ;  /* 0x000000000000794d */ /* 0x000fea0003800000 */
.L_x_10729:
        /* <DEDUP_REMOVED lines=11> */
.L_x_27262:


//--------------------- .text._ZN10layer_norm13ln_fwd_kernelINS_13Kernel_traitsIf13__nv_bfloat16fS2_fjLj4096ELj1ELj1ELj4ELj16ENS_18Kernel_traits_baseILj4096EfS2_fS2_fjLj128EEEEELb0ELb0ELb0ELb1EEEvNS_9FwdParamsE --------------------------
	.section	.text._ZN10layer_norm13ln_fwd_kernelINS_13Kernel_traitsIf13__nv_bfloat16fS2_fjLj4096ELj1ELj1ELj4ELj16ENS_18Kernel_traits_baseILj4096EfS2_fS2_fjLj128EEEEELb0ELb0ELb0ELb1EEEvNS_9FwdParamsE,"ax",@progbits
	.align	128
        .global         _ZN10layer_norm13ln_fwd_kernelINS_13Kernel_traitsIf13__nv_bfloat16fS2_fjLj4096ELj1ELj1ELj4ELj16ENS_18Kernel_traits_baseILj4096EfS2_fS2_fjLj128EEEEELb0ELb0ELb0ELb1EEEvNS_9FwdParamsE
        .type           _ZN10layer_norm13ln_fwd_kernelINS_13Kernel_traitsIf13__nv_bfloat16fS2_fjLj4096ELj1ELj1ELj4ELj16ENS_18Kernel_traits_baseILj4096EfS2_fS2_fjLj128EEEEELb0ELb0ELb0ELb1EEEvNS_9FwdParamsE,@function
        .size           _ZN10layer_norm13ln_fwd_kernelINS_13Kernel_traitsIf13__nv_bfloat16fS2_fjLj4096ELj1ELj1ELj4ELj16ENS_18Kernel_traits_baseILj4096EfS2_fS2_fjLj128EEEEELb0ELb0ELb0ELb1EEEvNS_9FwdParamsE,(.L_x_27263 - _ZN10layer_norm13ln_fwd_kernelINS_13Kernel_traitsIf13__nv_bfloat16fS2_fjLj4096ELj1ELj1ELj4ELj16ENS_18Kernel_traits_baseILj4096EfS2_fS2_fjLj128EEEEELb0ELb0ELb0ELb1EEEvNS_9FwdParamsE)
        .other          _ZN10layer_norm13ln_fwd_kernelINS_13Kernel_traitsIf13__nv_bfloat16fS2_fjLj4096ELj1ELj1ELj4ELj16ENS_18Kernel_traits_baseILj4096EfS2_fS2_fjLj128EEEEELb0ELb0ELb0ELb1EEEvNS_9FwdParamsE,@"STO_CUDA_ENTRY STV_DEFAULT"
_ZN10layer_norm13ln_fwd_kernelINS_13Kernel_traitsIf13__nv_bfloat16fS2_fjLj4096ELj1ELj1ELj4ELj16ENS_18Kernel_traits_baseILj4096EfS2_fS2_fjLj128EEEEELb0ELb0ELb0ELb1EEEvNS_9FwdParamsE:
.text._ZN10layer_norm13ln_fwd_kernelINS_13Kernel_traitsIf13__nv_bfloat16fS2_fjLj4096ELj1ELj1ELj4ELj16ENS_18Kernel_traits_baseILj4096EfS2_fS2_fjLj128EEEEELb0ELb0ELb0ELb1EEEvNS_9FwdParamsE:
        /* <DEDUP_REMOVED lines=31> */
.L_x_10730:
        /* <DEDUP_REMOVED lines=26> */
.L_x_10731:
        /* <DEDUP_REMOVED lines=11> */
[----:B------:R-:W-:Y:S02]  /*0440*/  ISETP.NE.AND.EX P0, PT, R5, RZ, PT, P0 ;  /* 0x000000ff0500720c */ /* 0x000fe40003f05300 */
[----:B------:R-:W-:-:S04]  /*0450*/  LOP3.LUT R5, R0, 0x60, RZ, 0xc0, !PT ;  /* 0x0000006000057812 */ /* 0x000fc800078ec0ff */
[----:B--234-:R-:W-:-:S07]  /*0460*/  LOP3.LUT R4, R5, 0x1f, R0, 0xf8, !PT ;  /* 0x0000001f05047812 */ /* 0x01cfce00078ef800 */
.L_x_10742:
        /* <DEDUP_REMOVED lines=9> */
[----:B-----5:R-:W5:Y:S01]  /*0500*/  LDG.E.128 R72, desc[UR6][R72.64] ;  /* 0x0000000648487981 */ /* 0x020f62000c1e1d00 */
        /* <DEDUP_REMOVED lines=30> */
.L_x_10732:
        /* <DEDUP_REMOVED lines=18> */
[-C--:B------:R-:W-:Y:S01]  /*0810*/  FMUL.FTZ R77, R81, R108.reuse ;  /* 0x0000006c514d7220 */ /* 0x080fe20000410000 */
[----:B------:R-:W-:-:S07]  /*0820*/  FMUL.FTZ R79, R85, R108 ;  /* 0x0000006c554f7220 */ /* 0x000fce0000410000 */
.L_x_10733:
[----:B------:R-:W0:Y:S01]  /*0830*/  LDC.64 R110, c[0x0][0x3a8] ;  /* 0x0000ea00ff6e7b82 */ /* 0x000e220000000a00 */
[----:B------:R-:W-:-:S05]  /*0840*/  IADD3 R6, PT, PT, R5, 0x80, RZ ;  /* 0x0000008005067810 */ /* 0x000fca0007ffe0ff */
[----:B------:R-:W-:-:S04]  /*0850*/  IMAD.WIDE.U32 R80, R6, 0x10, R100 ;  /* 0x0000001006507825 */ /* 0x000fc800078e0064 */
[----:B0-----:R-:W-:-:S05]  /*0860*/  IMAD.WIDE.U32 R84, R5, 0x20, R110 ;  /* 0x0000002005547825 */ /* 0x001fca00078e006e */
[----:B------:R0:W-:Y:S04]  /*0870*/  STG.E.128 desc[UR6][R84.64], R72 ;  /* 0x0000004854007986 */ /* 0x0001e8000c101d06 */
[----:B------:R0:W-:Y:S04]  /*0880*/  STG.E.128 desc[UR6][R84.64+0x10], R76 ;  /* 0x0000104c54007986 */ /* 0x0001e8000c101d06 */
[----:B------:R-:W5:Y:S01]  /*0890*/  LDG.E.128 R80, desc[UR6][R80.64] ;  /* 0x0000000650507981 */ /* 0x000f62000c1e1d00 */
[----:B------:R-:W-:Y:S05]  /*08a0*/  BRA.U !UP0, `(.L_x_10734) ;  /* 0x0000000108647547 */ /* 0x000fea000b800000 */
[----:B------:R-:W1:Y:S02]  /*08b0*/  LDC.64 R92, c[0x0][0x3a0] ;  /* 0x0000e800ff5c7b82 */ /* 0x000e640000000a00 */
[----:B-1----:R-:W-:-:S05]  /*08c0*/  IMAD.WIDE.U32 R92, R6, 0x20, R92 ;  /* 0x00000020065c7825 */ /* 0x002fca00078e005c */
[----:B------:R-:W2:Y:S04]  /*08d0*/  LDG.E.128 R88, desc[UR6][R92.64] ;  /* 0x000000065c587981 */ /* 0x000ea8000c1e1d00 */
[----:B0-----:R-:W3:Y:S01]  /*08e0*/  LDG.E.128 R84, desc[UR6][R92.64+0x10] ;  /* 0x000010065c547981 */ /* 0x001ee2000c1e1d00 */
        /* <DEDUP_REMOVED lines=21> */
.L_x_10734:
[C---:B-----5:R-:W-:Y:S02]  /*0a40*/  PRMT R7, R80.reuse, 0x7632, R7 ;  /* 0x0000763250077816 */ /* 0x060fe40000000007 */
[----:B0-----:R-:W-:Y:S02]  /*0a50*/  SHF.L.U32 R85, R80, 0x10, RZ ;  /* 0x0000001050557819 */ /* 0x001fe400000006ff */
        /* <DEDUP_REMOVED lines=18> */
.L_x_10735:
[----:B------:R-:W-:Y:S01]  /*0b80*/  IADD3 R7, PT, PT, R5, 0x100, RZ ;  /* 0x0000010005077810 */ /* 0x000fe20007ffe0ff */
[----:B------:R-:W-:-:S04]  /*0b90*/  IMAD.WIDE.U32 R92, R6, 0x20, R110 ;  /* 0x00000020065c7825 */ /* 0x000fc800078e006e */
[----:B------:R-:W-:Y:S01]  /*0ba0*/  IMAD.WIDE.U32 R88, R7, 0x10, R100 ;  /* 0x0000001007587825 */ /* 0x000fe200078e0064 */
        /* <DEDUP_REMOVED lines=29> */
.L_x_10736:
[C---:B0----5:R-:W-:Y:S02]  /*0d80*/  PRMT R92, R88.reuse, 0x7632, R92 ;  /* 0x00007632585c7816 */ /* 0x061fe4000000005c */
        /* <DEDUP_REMOVED lines=19> */
.L_x_10737:
        /* <DEDUP_REMOVED lines=22> */
[-C--:B------:R-:W-:Y:S01]  /*1020*/  FFMA.FTZ R107, R96, R108.reuse, R107 ;  /* 0x0000006c606b7223 */ /* 0x080fe2000001006b */
[C---:B------:R-:W-:Y:S02]  /*1030*/  PRMT R98, R99.reuse, 0x7632, R98 ;  /* 0x0000763263627816 */ /* 0x040fe40000000062 */
[----:B------:R-:W-:Y:S01]  /*1040*/  SHF.L.U32 R99, R99, 0x10, RZ ;  /* 0x0000001063637819 */ /* 0x000fe200000006ff */
[----:B---3--:R-:W-:Y:S01]  /*1050*/  FFMA.FTZ R100, R115, R108, R100 ;  /* 0x0000006c73647223 */ /* 0x008fe20000010064 */
[----:B------:R-:W-:-:S02]  /*1060*/  SHF.L.U32 R114, R114, 0x10, RZ ;  /* 0x0000001072727819 */ /* 0x000fc400000006ff */
[----:B------:R-:W-:Y:S01]  /*1070*/  SHF.L.U32 R98, R98, 0x10, RZ ;  /* 0x0000001062627819 */ /* 0x000fe200000006ff */
[-C--:B------:R-:W-:Y:S02]  /*1080*/  FFMA.FTZ R102, R99, R108.reuse, R102 ;  /* 0x0000006c63667223 */ /* 0x080fe40000010066 */
[-C--:B------:R-:W-:Y:S02]  /*1090*/  FFMA.FTZ R101, R114, R108.reuse, R101 ;  /* 0x0000006c72657223 */ /* 0x080fe40000010065 */
[----:B------:R-:W-:Y:S01]  /*10a0*/  FFMA.FTZ R103, R98, R108, R103 ;  /* 0x0000006c62677223 */ /* 0x000fe20000010067 */
[----:B------:R-:W-:Y:S06]  /*10b0*/  BRA `(.L_x_10739) ;  /* 0x0000000000507947 */ /* 0x000fec0003800000 */
.L_x_10738:
[C---:B-----5:R-:W-:Y:S02]  /*10c0*/  PRMT R100, R96.reuse, 0x7632, R100 ;  /* 0x0000763260647816 */ /* 0x060fe40000000064 */
[----:B------:R-:W-:Y:S02]  /*10d0*/  SHF.L.U32 R101, R96, 0x10, RZ ;  /* 0x0000001060657819 */ /* 0x000fe400000006ff */
[C---:B0-----:R-:W-:Y:S02]  /*10e0*/  PRMT R102, R98.reuse, 0x7632, R102 ;  /* 0x0000763262667816 */ /* 0x041fe40000000066 */
        /* <DEDUP_REMOVED lines=17> */
.L_x_10739:
        /* <DEDUP_REMOVED lines=130> */
.L_x_10741:
[----:B------:R-:W-:Y:S05]  /*1a20*/  BSYNC.RECONVERGENT B0 ;  /* 0x0000000000007941 */ /* 0x000fea0003800200 */
.L_x_10740:
[----:B------:R-:W-:Y:S01]  /*1a30*/  BAR.SYNC.DEFER_BLOCKING 0x0 ;  /* 0x0000000000007b1d */ /* 0x000fe20000010000 */
[----:B------:R-:W-:Y:S01]  /*1a40*/  ISETP.GT.U32.AND P2, PT, R2, 0x3, PT ;  /* 0x000000030200780c */ /* 0x000fe20003f44070 */
[----:B------:R-:W-:Y:S01]  /*1a50*/  HFMA2 R110, -RZ, RZ, 0, 0 ;  /* 0x00000000ff6e7431 */ /* 0x000fe200000001ff */
[----:B------:R-:W-:Y:S01]  /*1a60*/  PLOP3.LUT P4, PT, PT, PT, UP1, 0x80, 0x8 ;  /* 0x000000000008781c */ /* 0x000fe20003f8f018 */
[----:B------:R-:W-:Y:S01]  /*1a70*/  UPLOP3.LUT UP1, UPT, UPT, UPT, UP1, 0x40, 0x4 ;  /* 0x000000000004789c */ /* 0x000fe20003f2e810 */
[----:B------:R-:W-:-:S09]  /*1a80*/  PLOP3.LUT P3, PT, PT, PT, PT, 0x8, 0x80 ;  /* 0x000000000080781c */ /* 0x000fd20003f6e170 */
[----:B------:R-:W1:Y:S01]  /*1a90*/  @!P2 S2R R97, SR_CgaCtaId ;  /* 0x000000000061a919 */ /* 0x000e620000008800 */
[----:B------:R-:W-:Y:S02]  /*1aa0*/  @!P2 PLOP3.LUT P3, PT, P4, PT, PT, 0x80, 0x8 ;  /* 0x000000000008a81c */ /* 0x000fe4000276f070 */
[----:B0-----:R-:W-:Y:S02]  /*1ab0*/  @!P2 MOV R96, 0x400 ;  /* 0x000004000060a802 */ /* 0x001fe40000000f00 */
[----:B------:R-:W-:-:S04]  /*1ac0*/  @!P2 MOV R110, 0x400 ;  /* 0x00000400006ea802 */ /* 0x000fc80000000f00 */
[----:B------:R-:W-:Y:S01]  /*1ad0*/  I2FP.F32.U32 R115, R110 ;  /* 0x0000006e00737245 */ /* 0x000fe20000201000 */
[----:B------:R-:W0:Y:S01]  /*1ae0*/  SHFL.DOWN PT, R99, R110, 0x2, 0x1f ;  /* 0x08401f006e637f89 */ /* 0x000e2200000e0000 */
[----:B-1----:R-:W-:Y:S02]  /*1af0*/  @!P2 LEA R111, R97, R96, 0x18 ;  /* 0x00000060616fa211 */ /* 0x002fe400078ec0ff */
[----:B------:R-:W-:Y:S02]  /*1b00*/  CS2R R96, SRZ ;  /* 0x0000000000607805 */ /* 0x000fe4000001ff00 */
[----:B0-----:R-:W-:Y:S02]  /*1b10*/  IADD3 R114, PT, PT, R99, R110, RZ ;  /* 0x0000006e63727210 */ /* 0x001fe40007ffe0ff */
[----:B------:R-:W-:Y:S02]  /*1b20*/  @P3 IADD3 R111, PT, PT, R111, 0x20, RZ ;  /* 0x000000206f6f3810 */ /* 0x000fe40007ffe0ff */
[----:B------:R-:W-:-:S02]  /*1b30*/  I2FP.F32.S32 R98, R114 ;  /* 0x0000007200627245 */ /* 0x000fc40000201400 */
[----:B------:R-:W-:Y:S02]  /*1b40*/  @!P2 LEA R111, R2, R111, 0x3 ;  /* 0x0000006f026fa211 */ /* 0x000fe400078e18ff */
[----:B------:R-:W0:Y:S01]  /*1b50*/  MUFU.RCP R108, R98 ;  /* 0x00000062006c7308 */ /* 0x000e220000001000 */
[----:B------:R-:W-:Y:S02]  /*1b60*/  I2FP.F32.S32 R116, R99 ;  /* 0x0000006300747245 */ /* 0x000fe40000201400 */
[----:B------:R-:W-:Y:S01]  /*1b70*/  @!P2 LDS.64 R96, [R111] ;  /* 0x000000006f60a984 */ /* 0x000fe20000000a00 */
[----:B------:R-:W-:-:S03]  /*1b80*/  ISETP.NE.AND P2, PT, R0, RZ, PT ;  /* 0x000000ff0000720c */ /* 0x000fc60003f45270 */
[----:B------:R-:W1:Y:S02]  /*1b90*/  SHFL.DOWN PT, R99, R114, 0x1, 0x1f ;  /* 0x08201f0072637f89 */ /* 0x000e6400000e0000 */
[-C--:B-1----:R-:W-:Y:S02]  /*1ba0*/  IADD3 R110, PT, PT, R114, R99.reuse, RZ ;  /* 0x00000063726e7210 */ /* 0x082fe40007ffe0ff */
[----:B------:R-:W-:Y:S02]  /*1bb0*/  I2FP.F32.S32 R99, R99 ;  /* 0x0000006300637245 */ /* 0x000fe40000201400 */
[----:B------:R-:W-:-:S06]  /*1bc0*/  I2FP.F32.S32 R110, R110 ;  /* 0x0000006e006e7245 */ /* 0x000fcc0000201400 */
[----:B------:R-:W1:Y:S01]  /*1bd0*/  MUFU.RCP R110, R110 ;  /* 0x0000006e006e7308 */ /* 0x000e620000001000 */
[----:B------:R-:W2:Y:S04]  /*1be0*/  SHFL.DOWN PT, R113, R96, 0x2, 0x1f ;  /* 0x08401f0060717f89 */ /* 0x000ea800000e0000 */
[----:B------:R-:W3:Y:S01]  /*1bf0*/  SHFL.DOWN PT, R112, R97, 0x2, 0x1f ;  /* 0x08401f0061707f89 */ /* 0x000ee200000e0000 */
[C---:B--2---:R-:W-:Y:S01]  /*1c00*/  FMUL.FTZ R118, R113.reuse, R116 ;  /* 0x0000007471767220 */ /* 0x044fe20000410000 */
[----:B------:R-:W-:-:S03]  /*1c10*/  FADD.FTZ R113, -R113, R96 ;  /* 0x0000006071717221 */ /* 0x000fc60000010100 */
[----:B------:R-:W-:Y:S01]  /*1c20*/  FFMA.FTZ R111, R115, R96, R118 ;  /* 0x00000060736f7223 */ /* 0x000fe20000010076 */
[----:B------:R-:W-:-:S03]  /*1c30*/  FMUL.FTZ R113, R113, R113 ;  /* 0x0000007171717220 */ /* 0x000fc60000410000 */
[----:B0-----:R-:W-:Y:S01]  /*1c40*/  FMUL.FTZ R111, R108, R111 ;  /* 0x0000006f6c6f7220 */ /* 0x001fe20000410000 */
[----:B------:R-:W-:Y:S01]  /*1c50*/  FMUL.FTZ R115, R113, R115 ;  /* 0x0000007371737220 */ /* 0x000fe20000410000 */
[----:B---3--:R-:W-:-:S03]  /*1c60*/  FADD.FTZ R113, R112, R97 ;  /* 0x0000006170717221 */ /* 0x008fc60000010000 */
[----:B------:R-:W0:Y:S01]  /*1c70*/  SHFL.DOWN PT, R96, R111, 0x1, 0x1f ;  /* 0x08201f006f607f89 */ /* 0x000e2200000e0000 */
[----:B------:R-:W-:-:S04]  /*1c80*/  FMUL.FTZ R115, R115, R116 ;  /* 0x0000007473737220 */ /* 0x000fc80000410000 */
[----:B------:R-:W-:-:S05]  /*1c90*/  FFMA.FTZ R113, R108, R115, R113 ;  /* 0x000000736c717223 */ /* 0x000fca0000010071 */
[----:B------:R-:W2:Y:S01]  /*1ca0*/  SHFL.DOWN PT, R108, R113, 0x1, 0x1f ;  /* 0x08201f00716c7f89 */ /* 0x000ea200000e0000 */
[----:B0-----:R-:W-:Y:S01]  /*1cb0*/  FMUL.FTZ R97, R96, R99 ;  /* 0x0000006360617220 */ /* 0x001fe20000410000 */
[----:B------:R-:W-:-:S03]  /*1cc0*/  FADD.FTZ R96, R111, -R96 ;  /* 0x800000606f607221 */ /* 0x000fc60000010000 */
[----:B------:R-:W-:-:S04]  /*1cd0*/  FFMA.FTZ R97, R98, R111, R97 ;  /* 0x0000006f62617223 */ /* 0x000fc80000010061 */
[----:B-1----:R-:W-:Y:S01]  /*1ce0*/  FMUL.FTZ R111, R110, R97 ;  /* 0x000000616e6f7220 */ /* 0x002fe20000410000 */
[----:B------:R-:W-:-:S04]  /*1cf0*/  FMUL.FTZ R97, R96, R96 ;  /* 0x0000006060617220 */ /* 0x000fc80000410000 */
[----:B------:R-:W-:Y:S01]  /*1d00*/  FMUL.FTZ R98, R98, R97 ;  /* 0x0000006162627220 */ /* 0x000fe20000410000 */
[----:B--2---:R-:W-:Y:S01]  /*1d10*/  FADD.FTZ R97, R113, R108 ;  /* 0x0000006c71617221 */ /* 0x004fe20000010000 */
[----:B------:R-:W0:Y:S02]  /*1d20*/  SHFL.IDX PT, R96, R111, RZ, 0x1f ;  /* 0x00001fff6f607589 */ /* 0x000e2400000e0000 */
[----:B------:R-:W-:Y:S02]  /*1d30*/  FMUL.FTZ R98, R98, R99 ;  /* 0x0000006362627220 */ /* 0x000fe40000410000 */
[----:B------:R-:W1:Y:S02]  /*1d40*/  LDC R99, c[0x0][0x448] ;  /* 0x00011200ff637b82 */ /* 0x000e640000000800 */
[----:B------:R-:W-:-:S06]  /*1d50*/  FFMA.FTZ R98, R110, R98, R97 ;  /* 0x000000626e627223 */ /* 0x000fcc0000010061 */
[----:B------:R-:W1:Y:S01]  /*1d60*/  SHFL.IDX PT, R98, R98, RZ, 0x1f ;  /* 0x00001fff62627589 */ /* 0x000e6200000e0000 */
[C---:B0-----:R-:W-:Y:S01]  /*1d70*/  FMUL.FTZ R108, R96.reuse, R96 ;  /* 0x00000060606c7220 */ /* 0x041fe20000410000 */
[----:B------:R-:W-:-:S04]  /*1d80*/  FSEL R97, R96, RZ, !P1 ;  /* 0x000000ff60617208 */ /* 0x000fc80004800000 */
[----:B------:R-:W-:Y:S01]  /*1d90*/  FSEL R112, R108, RZ, P1 ;  /* 0x000000ff6c707208 */ /* 0x000fe20000800000 */
[C---:B------:R-:W-:Y:S01]  /*1da0*/  FADD.FTZ R108, -R97.reuse, R80 ;  /* 0x00000050616c7221 */ /* 0x040fe20000010100 */
[C---:B------:R-:W-:Y:S01]  /*1db0*/  FADD.FTZ R110, -R97.reuse, R81 ;  /* 0x00000051616e7221 */ /* 0x040fe20000010100 */
[C---:B------:R-:W-:Y:S01]  /*1dc0*/  FADD.FTZ R78, -R97.reuse, R78 ;  /* 0x0000004e614e7221 */ /* 0x040fe20000010100 */
[----:B------:R-:W0:Y:S01]  /*1dd0*/  LDC.64 R80, c[0x0][0x428] ;  /* 0x00010a00ff507b82 */ /* 0x000e220000000a00 */
[C---:B------:R-:W-:Y:S01]  /*1de0*/  FADD.FTZ R76, -R97.reuse, R76 ;  /* 0x0000004c614c7221 */ /* 0x040fe20000010100 */
[C---:B------:R-:W-:Y:S01]  /*1df0*/  FADD.FTZ R79, -R97.reuse, R79 ;  /* 0x0000004f614f7221 */ /* 0x040fe20000010100 */
[----:B-1----:R-:W-:Y:S01]  /*1e00*/  FFMA.FTZ R111, R98, UR11, R99 ;  /* 0x0000000b626f7c23 */ /* 0x002fe20008010063 */
[C---:B------:R-:W-:Y:S01]  /*1e10*/  FADD.FTZ R72, -R97.reuse, R72 ;  /* 0x0000004861487221 */ /* 0x040fe20000010100 */
[C---:B------:R-:W-:Y:S01]  /*1e20*/  FADD.FTZ R73, -R97.reuse, R73 ;  /* 0x0000004961497221 */ /* 0x040fe20000010100 */
[----:B------:R-:W-:Y:S01]  /*1e30*/  FADD.FTZ R74, -R97, R74 ;  /* 0x0000004a614a7221 */ /* 0x000fe20000010100 */
[----:B------:R-:W-:Y:S01]  /*1e40*/  FADD.FTZ R114, R111, R112 ;  /* 0x000000706f727221 */ /* 0x000fe20000010000 */
[C---:B------:R-:W-:Y:S01]  /*1e50*/  FADD.FTZ R112, -R97.reuse, R87 ;  /* 0x0000005761707221 */ /* 0x040fe20000010100 */
[----:B------:R-:W1:Y:S01]  /*1e60*/  @!P2 LDC.64 R98, c[0x0][0x3c0] ;  /* 0x0000f000ff62ab82 */ /* 0x000e620000000a00 */
[C---:B------:R-:W-:Y:S01]  /*1e70*/  FADD.FTZ R75, -R97.reuse, R75 ;  /* 0x0000004b614b7221 */ /* 0x040fe20000010100 */
[----:B------:R-:W2:Y:S01]  /*1e80*/  MUFU.RSQ R87, R114 ;  /* 0x0000007200577308 */ /* 0x000ea20000001400 */
        /* <DEDUP_REMOVED lines=23> */
[C---:B--2---:R-:W-:Y:S01]  /*2000*/  FMUL.FTZ R103, R87.reuse, R78 ;  /* 0x0000004e57677220 */ /* 0x044fe20000410000 */
[C---:B------:R-:W-:Y:S01]  /*2010*/  FMUL.FTZ R5, R87.reuse, R76 ;  /* 0x0000004c57057220 */ /* 0x040fe20000410000 */
[C---:B------:R-:W-:Y:S01]  /*2020*/  FMUL.FTZ R78, R87.reuse, R79 ;  /* 0x0000004f574e7220 */ /* 0x040fe20000410000 */
[----:B------:R-:W-:Y:S01]  /*2030*/  FMUL.FTZ R76, R87, R77 ;  /* 0x0000004d574c7220 */ /* 0x000fe20000410000 */
[----:B------:R-:W-:Y:S01]  /*2040*/  FFMA.FTZ R79, R103, R14, R46 ;  /* 0x0000000e674f7223 */ /* 0x000fe2000001002e */
[----:B------:R-:W-:Y:S01]  /*2050*/  FFMA.FTZ R5, R5, R12, R44 ;  /* 0x0000000c05057223 */ /* 0x000fe2000001002c */
[----:B------:R-:W-:Y:S01]  /*2060*/  FFMA.FTZ R78, R78, R15, R47 ;  /* 0x0000000f4e4e7223 */ /* 0x000fe2000001002f */
[----:B------:R-:W-:Y:S01]  /*2070*/  FFMA.FTZ R76, R76, R13, R45 ;  /* 0x0000000d4c4c7223 */ /* 0x000fe2000001002d */
[----:B-1----:R-:W-:-:S04]  /*2080*/  @!P2 IMAD.WIDE R98, R3, 0x4, R98 ;  /* 0x000000040362a825 */ /* 0x002fc800078e0262 */
[C---:B------:R-:W-:Y:S01]  /*2090*/  FMUL.FTZ R77, R87.reuse, R84 ;  /* 0x00000054574d7220 */ /* 0x040fe20000410000 */
[----:B------:R-:W-:Y:S01]  /*20a0*/  FMUL.FTZ R84, R87, R85 ;  /* 0x0000005557547220 */ /* 0x000fe20000410000 */
[----:B------:R-:W-:Y:S01]  /*20b0*/  F2FP.BF16.F32.PACK_AB R79, R78, R79 ;  /* 0x0000004f4e4f723e */ /* 0x000fe200000010ff */
[----:B------:R-:W-:Y:S01]  /*20c0*/  IMAD.WIDE.U32 R114, R109, 0x10, R80 ;  /* 0x000000106d727825 */ /* 0x000fe200078e0050 */
[----:B------:R-:W-:-:S03]  /*20d0*/  F2FP.BF16.F32.PACK_AB R78, R76, R5 ;  /* 0x000000054c4e723e */ /* 0x000fc600000010ff */
[C---:B------:R-:W-:Y:S01]  /*20e0*/  FMUL.FTZ R5, R87.reuse, R72 ;  /* 0x0000004857057220 */ /* 0x040fe20000410000 */
[C---:B------:R-:W-:Y:S01]  /*20f0*/  FMUL.FTZ R72, R87.reuse, R73 ;  /* 0x0000004957487220 */ /* 0x040fe20000410000 */
[----:B------:R0:W-:Y:S01]  /*2100*/  @!P2 STG.E desc[UR6][R98.64], R96 ;  /* 0x000000606200a986 */ /* 0x0001e2000c101906 */
        /* <DEDUP_REMOVED lines=8> */
[----:B------:R-:W1:Y:S01]  /*2190*/  @!P2 LDC.64 R84, c[0x0][0x3c8] ;  /* 0x0000f200ff54ab82 */ /* 0x000e620000000a00 */
[----:B------:R-:W-:Y:S01]  /*21a0*/  FFMA.FTZ R5, R5, R8, R40 ;  /* 0x0000000805057223 */ /* 0x000fe20000010028 */
[----:B------:R-:W-:Y:S01]  /*21b0*/  FFMA.FTZ R72, R72, R9, R41 ;  /* 0x0000000948487223 */ /* 0x000fe20000010029 */
[----:B0-----:R-:W-:Y:S01]  /*21c0*/  IMAD.WIDE.U32 R98, R6, 0x10, R80 ;  /* 0x0000001006627825 */ /* 0x001fe200078e0050 */
[----:B------:R-:W-:-:S03]  /*21d0*/  F2FP.BF16.F32.PACK_AB R77, R74, R73 ;  /* 0x000000494a4d723e */ /* 0x000fc600000010ff */
[----:B------:R-:W-:Y:S01]  /*21e0*/  FMUL.FTZ R111, R87, R111 ;  /* 0x0000006f576f7220 */ /* 0x000fe20000410000 */
[----:B------:R-:W-:Y:S01]  /*21f0*/  F2FP.BF16.F32.PACK_AB R74, R83, R82 ;  /* 0x00000052534a723e */ /* 0x000fe200000010ff */
[----:B------:R-:W-:-:S04]  /*2200*/  IMAD.WIDE.U32 R6, R7, 0x10, R80 ;  /* 0x0000001007067825 */ /* 0x000fc800078e0050 */
[----:B------:R-:W-:Y:S01]  /*2210*/  FMUL.FTZ R81, R87, R86 ;  /* 0x0000005657517220 */ /* 0x000fe20000410000 */
[----:B------:R-:W-:Y:S01]  /*2220*/  FFMA.FTZ R80, R75, R18, R50 ;  /* 0x000000124b507223 */ /* 0x000fe20000010032 */
[C---:B------:R-:W-:Y:S01]  /*2230*/  FMUL.FTZ R82, R87.reuse, R89 ;  /* 0x0000005957527220 */ /* 0x040fe20000410000 */
[----:B------:R-:W-:Y:S01]  /*2240*/  FMUL.FTZ R83, R87, R90 ;  /* 0x0000005a57537220 */ /* 0x000fe20000410000 */
        /* <DEDUP_REMOVED lines=10> */
[----:B------:R-:W-:Y:S01]  /*22f0*/  FMUL.FTZ R90, R87, R95 ;  /* 0x0000005f575a7220 */ /* 0x000fe20000410000 */
[----:B------:R-:W-:Y:S01]  /*2300*/  FFMA.FTZ R80, R81, R24, R56 ;  /* 0x0000001851507223 */ /* 0x000fe20000010038 */
[----:B------:R-:W-:Y:S01]  /*2310*/  FFMA.FTZ R81, R83, R26, R58 ;  /* 0x0000001a53517223 */ /* 0x000fe2000001003a */
[----:B------:R-:W0:Y:S01]  /*2320*/  LDC.64 R94, c[0x0][0x380] ;  /* 0x0000e000ff5e7b82 */ /* 0x000e220000000a00 */
        /* <DEDUP_REMOVED lines=20> */
[----:B------:R-:W-:Y:S01]  /*2470*/  FMUL.FTZ R100, R87, R97 ;  /* 0x0000006157647220 */ /* 0x000fe20000410000 */
        /* <DEDUP_REMOVED lines=10> */
[----:B-1----:R-:W-:Y:S01]  /*2520*/  @!P2 IMAD.WIDE R84, R3, 0x4, R84 ;  /* 0x000000040354a825 */ /* 0x002fe200078e0254 */
[----:B------:R-:W-:-:S02]  /*2530*/  F2FP.BF16.F32.PACK_AB R75, R112, R75 ;  /* 0x0000004b704b723e */ /* 0x000fc400000010ff */
[----:B------:R-:W-:Y:S02]  /*2540*/  F2FP.BF16.F32.PACK_AB R89, R88, R89 ;  /* 0x000000595859723e */ /* 0x000fe400000010ff */
[----:B------:R-:W-:Y:S01]  /*2550*/  F2FP.BF16.F32.PACK_AB R91, R100, R91 ;  /* 0x0000005b645b723e */ /* 0x000fe200000010ff */
[----:B------:R1:W-:Y:S01]  /*2560*/  @!P2 STG.E desc[UR6][R84.64], R87 ;  /* 0x000000575400a986 */ /* 0x0003e2000c101906 */
[----:B------:R-:W-:Y:S02]  /*2570*/  F2FP.BF16.F32.PACK_AB R90, R97, R90 ;  /* 0x0000005a615a723e */ /* 0x000fe400000010ff */
[----:B------:R-:W-:Y:S01]  /*2580*/  F2FP.BF16.F32.PACK_AB R88, R86, R5 ;  /* 0x000000055658723e */ /* 0x000fe200000010ff */
[----:B------:R1:W-:Y:S01]  /*2590*/  STG.E.128 desc[UR6][R92.64], R76 ;  /* 0x0000004c5c007986 */ /* 0x0003e2000c101d06 */
[----:B0-----:R-:W-:-:S03]  /*25a0*/  IADD3 R3, PT, PT, R3, R94, RZ ;  /* 0x0000005e03037210 */ /* 0x001fc60007ffe0ff */
[----:B------:R1:W-:Y:S01]  /*25b0*/  STG.E.128 desc[UR6][R98.64], R72 ;  /* 0x0000004862007986 */ /* 0x0003e2000c101d06 */
[----:B------:R-:W-:-:S03]  /*25c0*/  ISETP.GE.AND P2, PT, R3, R95, PT ;  /* 0x0000005f0300720c */ /* 0x000fc60003f46270 */
[----:B------:R1:W-:Y:S04]  /*25d0*/  STG.E.128 desc[UR6][R6.64], R80 ;  /* 0x0000005006007986 */ /* 0x0003e8000c101d06 */
[----:B------:R1:W-:Y:S06]  /*25e0*/  STG.E.128 desc[UR6][R114.64], R88 ;  /* 0x0000005872007986 */ /* 0x0003ec000c101d06 */
[----:B------:R-:W-:Y:S05]  /*25f0*/  @!P2 BRA `(.L_x_10742) ;  /* 0xffffffdc009ca947 */ /* 0x000fea000383ffff */
[----:B------:R-:W-:Y:S05]  /*2600*/  EXIT ;  /* 0x000000000000794d */ /* 0x000fea0003800000 */
.L_x_10743:
        /* <DEDUP_REMOVED lines=15> */
.L_x_27263:


//--------------------- .text._ZN10layer_norm13ln_fwd_kernelINS_13Kernel_traitsIf13__nv_bfloat16fS2_fjLj4096ELj1ELj1ELj4ELj16ENS_18Kernel_traits_baseILj4096EfS2_fS2_fjLj128EEEEELb0ELb0ELb1ELb0EEEvNS_9FwdParamsE --------------------------
	.section	.text._ZN10layer_norm13ln_fwd_kernelINS_13Kernel_traitsIf13__nv_bfloat16fS2_fjLj4096ELj1ELj1ELj4ELj16ENS_18Kernel_traits_baseILj4096EfS2_fS2_fjLj128EEEEELb0ELb0ELb1ELb0EEEvNS_9FwdParamsE,"ax",@progbits
	.align	128
        .global         _ZN10layer_norm13ln_fwd_kernelINS_13Kernel_traitsIf13__nv_bfloat16fS2_fjLj4096ELj1ELj1ELj4ELj16ENS_18Kernel_traits_baseILj4096EfS2_fS2_fjLj128EEEEELb0ELb0ELb1ELb0EEEvNS_9FwdParamsE
        .type           _ZN10layer_norm13ln_fwd_kernelINS_13Kernel_traitsIf13__nv_bfloat16fS2_fjLj4096ELj1ELj1ELj4ELj16ENS_18Kernel_traits_baseILj4096EfS2_fS2_fjLj128EEEEELb0ELb0ELb1ELb0EEEvNS_9FwdParamsE,@function
        .size           _ZN10layer_norm13ln_fwd_kernelINS_13Kernel_traitsIf13__nv_bfloat16fS2_fjLj4096ELj1ELj1ELj4ELj16ENS_18Kernel_traits_baseILj4096EfS2_fS2_fjLj128EEEEELb0ELb0ELb1ELb0EEEvNS_9FwdParamsE,(.L_x_27264 - _ZN10layer_norm13ln_fwd_kernelINS_13Kernel_traitsIf13__nv_bfloat16fS2_fjLj4096ELj1ELj1ELj4ELj16ENS_18Kernel_traits_baseILj4096EfS2_fS2_fjLj128EEEEELb0ELb0ELb1ELb0EEEvNS_9FwdParamsE)
        .other          _ZN10layer_norm13ln_fwd_kernelINS_13Kernel_traitsIf13__nv_bfloat16fS2_fjLj4096ELj1ELj1ELj4ELj16ENS_18Kernel_traits_baseILj4096EfS2_fS2_fjLj128EEEEELb0ELb0ELb1ELb0EEEvNS_9FwdParamsE,@"STO_CUDA_ENTRY STV_DEFAULT"
_ZN10layer_norm13ln_fwd_kernelINS_13Kernel_traitsIf13__nv_bfloat16fS2_fjLj4096ELj1ELj1ELj4ELj16ENS_18Kernel_traits_baseILj4096EfS2_fS2_fjLj128EEEEELb0ELb0ELb1ELb0EEEvNS_9FwdParamsE:
.text._ZN10layer_norm13ln_fwd_kernelINS_13Kernel_traitsIf13__nv_bfloat16fS2_fjLj4096ELj1ELj1ELj4ELj16ENS_18Kernel_traits_baseILj4096EfS2_fS2_fjLj128EEEEELb0ELb0ELb1ELb0EEEvNS_9FwdParamsE:
        /* <DEDUP_REMOVED lines=58> */
.L_x_10745:
        /* <DEDUP_REMOVED lines=10> */
[----:B------:R-:W5:Y:S01]  /*0440*/  @P0 LDG.E.128 R68, desc[UR12][R4.64] ;  /* 0x0000000c04440981 */ /* 0x000f62000c1e1d00 */
[C---:B-1----:R-:W-:Y:S01]  /*0450*/  @P1 IMAD.WIDE.U32 R6, R75.reuse, 0x20, R6 ;  /* 0x000000204b061825 */ /* 0x042fe200078e0006 */
[----:B------:R-:W-:Y:S02]  /*0460*/  @P1 IADD3 R75, PT, PT, R75, 0x80, RZ ;  /* 0x000000804b4b1810 */ /* 0x000fe40007ffe0ff */
[----:B------:R-:W5:Y:S04]  /*0470*/  @P0 LDG.E.128 R64, desc[UR12][R4.64+0x10] ;  /* 0x0000100c04400981 */ /* 0x000f68000c1e1d00 */
[----:B------:R-:W5:Y:S01]  /*0480*/  @P1 LDG.E.128 R52, desc[UR12][R6.64] ;  /* 0x0000000c06341981 */ /* 0x000f62000c1e1d00 */
[C---:B--2---:R-:W-:Y:S01]  /*0490*/  @P2 IMAD.WIDE.U32 R40, R75.reuse, 0x20, R24 ;  /* 0x000000204b282825 */ /* 0x044fe200078e0018 */
[----:B------:R-:W-:-:S02]  /*04a0*/  @P2 IADD3 R75, PT, PT, R75, 0x80, RZ ;  /* 0x000000804b4b2810 */ /* 0x000fc40007ffe0ff */
[----:B------:R-:W5:Y:S01]  /*04b0*/  @P1 LDG.E.128 R48, desc[UR12][R6.64+0x10] ;  /* 0x0000100c06301981 */ /* 0x000f62000c1e1d00 */
[----:B------:R-:W-:Y:S02]  /*04c0*/  CS2R R24, SRZ ;  /* 0x0000000000187805 */ /* 0x000fe4000001ff00 */
[----:B------:R-:W-:Y:S02]  /*04d0*/  CS2R R30, SRZ ;  /* 0x00000000001e7805 */ /* 0x000fe4000001ff00 */
[----:B------:R-:W-:Y:S01]  /*04e0*/  CS2R R28, SRZ ;  /* 0x00000000001c7805 */ /* 0x000fe2000001ff00 */
[----:B------:R-:W5:Y:S01]  /*04f0*/  @P2 LDG.E.128 R36, desc[UR12][R40.64] ;  /* 0x0000000c28242981 */ /* 0x000f62000c1e1d00 */
[----:B---3--:R-:W-:Y:S01]  /*0500*/  @P3 IMAD.WIDE.U32 R2, R75, 0x20, R26 ;  /* 0x000000204b023825 */ /* 0x008fe200078e001a */
[----:B------:R-:W-:Y:S02]  /*0510*/  CS2R R42, SRZ ;  /* 0x00000000002a7805 */ /* 0x000fe4000001ff00 */
[----:B------:R0:W5:Y:S04]  /*0520*/  @P2 LDG.E.128 R32, desc[UR12][R40.64+0x10] ;  /* 0x0000100c28202981 */ /* 0x000168000c1e1d00 */
[----:B------:R1:W5:Y:S04]  /*0530*/  @P3 LDG.E.128 R20, desc[UR12][R2.64] ;  /* 0x0000000c02143981 */ /* 0x000368000c1e1d00 */
[----:B------:R1:W5:Y:S01]  /*0540*/  @P3 LDG.E.128 R16, desc[UR12][R2.64+0x10] ;  /* 0x0000100c02103981 */ /* 0x000362000c1e1d00 */
[----:B------:R-:W-:-:S02]  /*0550*/  CS2R R26, SRZ ;  /* 0x00000000001a7805 */ /* 0x000fc4000001ff00 */
[----:B0-----:R-:W-:Y:S02]  /*0560*/  CS2R R40, SRZ ;  /* 0x0000000000287805 */ /* 0x001fe4000001ff00 */
[----:B------:R-:W-:Y:S02]  /*0570*/  CS2R R46, SRZ ;  /* 0x00000000002e7805 */ /* 0x000fe4000001ff00 */
        /* <DEDUP_REMOVED lines=8> */
[----:B-1----:R-:W-:-:S07]  /*0600*/  @P3 CS2R R12, SRZ ;  /* 0x00000000000c3805 */ /* 0x002fce000001ff00 */
.L_x_10746:
[----:B------:R-:W-:Y:S05]  /*0610*/  BSYNC.RECONVERGENT B0 ;  /* 0x0000000000007941 */ /* 0x000fea0003800200 */
.L_x_10744:
        /* <DEDUP_REMOVED lines=16> */
[-C--:B------:R-:W-:Y:S02]  /*0720*/  LEA R72, R72, R73.reuse, 0x3 ;  /* 0x0000004948487211 */ /* 0x080fe400078e18ff */
[----:B------:R-:W-:Y:S01]  /*0730*/  VIMNMX R2, PT, PT, R3, 0x20, PT ;  /* 0x0000002003027848 */ /* 0x000fe20003fe0100 */
[----:B------:R-:W4:Y:S01]  /*0740*/  LDCU.128 UR8, c[0x0][0x3f0] ;  /* 0x00007e00ff0877ac */ /* 0x000f220008000c00 */
[----:B------:R-:W-:Y:S02]  /*0750*/  I2FP.F32.U32 R72, R72 ;  /* 0x0000004800487245 */ /* 0x000fe40000201000 */
[----:B------:R-:W-:Y:S01]  /*0760*/  LEA R2, R2, R73, 0x3 ;  /* 0x0000004902027211 */ /* 0x000fe200078e18ff */
[----:B------:R-:W0:Y:S01]  /*0770*/  LDCU.64 UR16, c[0x0][0x380] ;  /* 0x00007000ff1077ac */ /* 0x000e220008000a00 */
[----:B------:R0:W0:Y:S01]  /*0780*/  MUFU.RCP R0, R72 ;  /* 0x0000004800007308 */ /* 0x0000220000001000 */
[----:B-1----:R-:W-:-:S11]  /*0790*/  UPLOP3.LUT UP1, UPT, UPT, UPT, UPT, 0x40, 0x4 ;  /* 0x000000000004789c */ /* 0x002fd60003f2e870 */
.L_x_10779:
        /* <DEDUP_REMOVED lines=32> */
[----:B0-----:R-:W-:-:S06]  /*09a0*/  IMAD.WIDE.U32 R72, R108, 0x10, R72 ;  /* 0x000000106c487825 */ /* 0x001fcc00078e0048 */
[----:B------:R-:W5:Y:S02]  /*09b0*/  LDG.E.128 R72, desc[UR12][R72.64] ;  /* 0x0000000c48487981 */ /* 0x000f64000c1e1d00 */
.L_x_10749:
[----:B------:R-:W-:Y:S05]  /*09c0*/  BRA.U !UP0, `(.L_x_10750) ;  /* 0x0000000108987547 */ /* 0x000fea000b800000 */
[----:B------:R-:W1:Y:S02]  /*09d0*/  LDC.64 R94, c[0x0][0x3a0] ;  /* 0x0000e800ff5e7b82 */ /* 0x000e640000000a00 */
[----:B-1----:R-:W-:-:S05]  /*09e0*/  IMAD.WIDE.U32 R94, R109, 0x20, R94 ;  /* 0x000000206d5e7825 */ /* 0x002fca00078e005e */
[----:B------:R-:W2:Y:S04]  /*09f0*/  LDG.E.128 R4, desc[UR12][R94.64] ;  /* 0x0000000c5e047981 */ /* 0x000ea8000c1e1d00 */
[----:B------:R1:W3:Y:S01]  /*0a00*/  LDG.E.128 R100, desc[UR12][R94.64+0x10] ;  /* 0x0000100c5e647981 */ /* 0x0002e2000c1e1d00 */
[----:B------:R-:W-:-:S13]  /*0a10*/  ISETP.LT.AND P1, PT, RZ, UR21, PT ;  /* 0x00000015ff007c0c */ /* 0x000fda000bf21270 */
[----:B------:R-:W4:Y:S01]  /*0a20*/  @P1 LDC R113, c[0x0][0x40c] ;  /* 0x00010300ff711b82 */ /* 0x000f220000000800 */
[C---:B-----5:R-:W-:Y:S02]  /*0a30*/  @P1 PRMT R92, R72.reuse, 0x7632, R92 ;  /* 0x00007632485c1816 */ /* 0x060fe4000000005c */
[----:B------:R-:W-:Y:S02]  /*0a40*/  @P1 SHF.L.U32 R111, R72, 0x10, RZ ;  /* 0x00000010486f1819 */ /* 0x000fe400000006ff */
[----:B------:R-:W-:-:S03]  /*0a50*/  @P1 SHF.L.U32 R112, R92, 0x10, RZ ;  /* 0x000000105c701819 */ /* 0x000fc600000006ff */
[----:B------:R-:W0:Y:S08]  /*0a60*/  @P1 LDC R114, c[0x0][0x40c] ;  /* 0x00010300ff721b82 */ /* 0x000e300000000800 */
[----:B------:R-:W1:Y:S08]  /*0a70*/  @P1 LDC R115, c[0x0][0x40c] ;  /* 0x00010300ff731b82 */ /* 0x000e700000000800 */
[----:B------:R-:W1:Y:S01]  /*0a80*/  @P1 LDC R116, c[0x0][0x40c] ;  /* 0x00010300ff741b82 */ /* 0x000e620000000800 */
[----:B--2---:R-:W-:Y:S01]  /*0a90*/  @!P1 MOV R92, R4 ;  /* 0x00000004005c9202 */ /* 0x004fe20000000f00 */
[----:B----4-:R-:W-:Y:S01]  /*0aa0*/  @P1 FFMA.FTZ R92, R111, R113, R4 ;  /* 0x000000716f5c1223 */ /* 0x010fe20000010004 */
[----:B------:R-:W-:-:S05]  /*0ab0*/  @!P1 MOV R93, R5 ;  /* 0x00000005005d9202 */ /* 0x000fca0000000f00 */
[----:B------:R-:W3:Y:S01]  /*0ac0*/  @P1 LDC R111, c[0x0][0x40c] ;  /* 0x00010300ff6f1b82 */ /* 0x000ee20000000800 */
[----:B0-----:R-:W-:Y:S01]  /*0ad0*/  @P1 FFMA.FTZ R93, R112, R114, R5 ;  /* 0x00000072705d1223 */ /* 0x001fe20000010005 */
[C---:B------:R-:W-:Y:S02]  /*0ae0*/  @P1 PRMT R4, R73.reuse, 0x7632, R4 ;  /* 0x0000763249041816 */ /* 0x040fe40000000004 */
[----:B------:R-:W-:Y:S02]  /*0af0*/  @P1 SHF.L.U32 R5, R73, 0x10, RZ ;  /* 0x0000001049051819 */ /* 0x000fe400000006ff */
[----:B------:R-:W-:Y:S02]  /*0b00*/  @P1 SHF.L.U32 R4, R4, 0x10, RZ ;  /* 0x0000001004041819 */ /* 0x000fe400000006ff */
[----:B------:R-:W0:Y:S01]  /*0b10*/  @P1 LDC R112, c[0x0][0x40c] ;  /* 0x00010300ff701b82 */ /* 0x000e220000000800 */
[----:B-1----:R-:W-:Y:S01]  /*0b20*/  @!P1 MOV R94, R6 ;  /* 0x00000006005e9202 */ /* 0x002fe20000000f00 */
[----:B------:R-:W-:Y:S01]  /*0b30*/  @P1 FFMA.FTZ R94, R5, R115, R6 ;  /* 0x00000073055e1223 */ /* 0x000fe20000010006 */
[----:B------:R-:W-:Y:S01]  /*0b40*/  @!P1 MOV R95, R7 ;  /* 0x00000007005f9202 */ /* 0x000fe20000000f00 */
[----:B------:R-:W-:Y:S01]  /*0b50*/  @P1 FFMA.FTZ R95, R4, R116, R7 ;  /* 0x00000074045f1223 */ /* 0x000fe20000010007 */
[----:B------:R-:W-:-:S02]  /*0b60*/  @P1 SHF.L.U32 R5, R74, 0x10, RZ ;  /* 0x000000104a051819 */ /* 0x000fc400000006ff */
[----:B------:R-:W-:Y:S01]  /*0b70*/  @P1 PRMT R4, R74, 0x7632, R4 ;  /* 0x000076324a041816 */ /* 0x000fe20000000004 */
[----:B------:R-:W1:Y:S01]  /*0b80*/  @P1 LDC R113, c[0x0][0x40c] ;  /* 0x00010300ff711b82 */ /* 0x000e620000000800 */
[----:B------:R-:W-:Y:S02]  /*0b90*/  @P1 PRMT R6, R75, 0x7632, R6 ;  /* 0x000076324b061816 */ /* 0x000fe40000000006 */
[----:B------:R-:W-:Y:S02]  /*0ba0*/  @P1 SHF.L.U32 R4, R4, 0x10, RZ ;  /* 0x0000001004041819 */ /* 0x000fe400000006ff */
[----:B------:R-:W-:-:S03]  /*0bb0*/  @P1 SHF.L.U32 R6, R6, 0x10, RZ ;  /* 0x0000001006061819 */ /* 0x000fc600000006ff */
[----:B------:R-:W2:Y:S01]  /*0bc0*/  @P1 LDC R114, c[0x0][0x40c] ;  /* 0x00010300ff721b82 */ /* 0x000ea20000000800 */
[----:B---3--:R-:W-:Y:S01]  /*0bd0*/  @P1 FFMA.FTZ R100, R5, R111, R100 ;  /* 0x0000006f05641223 */ /* 0x008fe20000010064 */
[----:B------:R-:W-:Y:S01]  /*0be0*/  @P1 SHF.L.U32 R5, R75, 0x10, RZ ;  /* 0x000000104b051819 */ /* 0x000fe200000006ff */
[----:B0-----:R-:W-:-:S04]  /*0bf0*/  @P1 FFMA.FTZ R101, R4, R112, R101 ;  /* 0x0000007004651223 */ /* 0x001fc80000010065 */
[----:B-1----:R-:W-:Y:S01]  /*0c00*/  @P1 FFMA.FTZ R102, R5, R113, R102 ;  /* 0x0000007105661223 */ /* 0x002fe20000010066 */
[----:B--2---:R-:W-:Y:S01]  /*0c10*/  @P1 FFMA.FTZ R103, R6, R114, R103 ;  /* 0x0000007206671223 */ /* 0x004fe20000010067 */
[----:B------:R-:W-:Y:S06]  /*0c20*/  BRA `(.L_x_10751) ;  /* 0x0000000000807947 */ /* 0x000fec0003800000 */
.L_x_10750:
[----:B------:R-:W1:Y:S01]  /*0c30*/  @UP2 LDCU UR4, c[0x0][0x40c] ;  /* 0x00008180ff0427ac */ /* 0x000e620008000800 */
[----:B-----5:R-:W-:Y:S02]  /*0c40*/  @P4 SHF.L.U32 R4, R72, 0x10, RZ ;  /* 0x0000001048044819 */ /* 0x020fe400000006ff */
[----:B------:R-:W-:Y:S02]  /*0c50*/  CS2R R92, SRZ ;  /* 0x00000000005c7805 */ /* 0x000fe4000001ff00 */
[----:B------:R-:W-:Y:S01]  /*0c60*/  @P4 SHF.L.U32 R5, R73, 0x10, RZ ;  /* 0x0000001049054819 */ /* 0x000fe200000006ff */
[----:B------:R-:W2:Y:S01]  /*0c70*/  @UP2 LDCU UR7, c[0x0][0x40c] ;  /* 0x00008180ff0727ac */ /* 0x000ea20008000800 */
[----:B------:R-:W-:Y:S02]  /*0c80*/  @P4 SHF.L.U32 R6, R74, 0x10, RZ ;  /* 0x000000104a064819 */ /* 0x000fe400000006ff */
[----:B------:R-:W-:Y:S02]  /*0c90*/  CS2R R94, SRZ ;  /* 0x00000000005e7805 */ /* 0x000fe4000001ff00 */
[----:B------:R-:W-:Y:S01]  /*0ca0*/  CS2R R100, SRZ ;  /* 0x0000000000647805 */ /* 0x000fe2000001ff00 */
[----:B------:R-:W3:Y:S01]  /*0cb0*/  @UP2 LDCU UR24, c[0x0][0x40c] ;  /* 0x00008180ff1827ac */ /* 0x000ee20008000800 */
[----:B------:R-:W-:-:S02]  /*0cc0*/  @P4 PRMT R7, R75, 0x7632, R7 ;  /* 0x000076324b074816 */ /* 0x000fc40000000007 */
[----:B------:R-:W-:Y:S02]  /*0cd0*/  CS2R R102, SRZ ;  /* 0x0000000000667805 */ /* 0x000fe4000001ff00 */
[----:B------:R-:W-:Y:S01]  /*0ce0*/  @P4 SHF.L.U32 R111, R75, 0x10, RZ ;  /* 0x000000104b6f4819 */ /* 0x000fe200000006ff */
[----:B------:R-:W4:Y:S01]  /*0cf0*/  @UP2 LDCU UR5, c[0x0][0x40c] ;  /* 0x00008180ff0527ac */ /* 0x000f220008000800 */
[----:B------:R-:W-:Y:S01]  /*0d00*/  @P4 SHF.L.U32 R7, R7, 0x10, RZ ;  /* 0x0000001007074819 */ /* 0x000fe200000006ff */
[----:B------:R-:W0:Y:S01]  /*0d10*/  @UP2 LDCU UR23, c[0x0][0x40c] ;  /* 0x00008180ff1727ac */ /* 0x000e220008000800 */
[----:B-1----:R-:W-:Y:S01]  /*0d20*/  @P4 FMUL.FTZ R92, R4, UR4 ;  /* 0x00000004045c4c20 */ /* 0x002fe20008410000 */
[----:B------:R-:W-:Y:S01]  /*0d30*/  @P4 PRMT R4, R72, 0x7632, R4 ;  /* 0x0000763248044816 */ /* 0x000fe20000000004 */
[----:B------:R-:W1:Y:S01]  /*0d40*/  @UP2 LDCU UR25, c[0x0][0x40c] ;  /* 0x00008180ff1927ac */ /* 0x000e620008000800 */
[----:B--2---:R-:W-:Y:S01]  /*0d50*/  @P4 FMUL.FTZ R94, R5, UR7 ;  /* 0x00000007055e4c20 */ /* 0x004fe20008410000 */
[----:B------:R-:W-:Y:S01]  /*0d60*/  @P4 PRMT R5, R73, 0x7632, R5 ;  /* 0x0000763249054816 */ /* 0x000fe20000000005 */
[----:B------:R-:W2:Y:S01]  /*0d70*/  @UP2 LDCU UR26, c[0x0][0x40c] ;  /* 0x00008180ff1a27ac */ /* 0x000ea20008000800 */
[----:B------:R-:W-:Y:S01]  /*0d80*/  @P4 SHF.L.U32 R4, R4, 0x10, RZ ;  /* 0x0000001004044819 */ /* 0x000fe200000006ff */
[----:B---3--:R-:W-:Y:S01]  /*0d90*/  @P4 FMUL.FTZ R100, R6, UR24 ;  /* 0x0000001806644c20 */ /* 0x008fe20008410000 */
[----:B------:R-:W-:Y:S01]  /*0da0*/  @P4 PRMT R6, R74, 0x7632, R6 ;  /* 0x000076324a064816 */ /* 0x000fe20000000006 */
[----:B------:R-:W3:Y:S01]  /*0db0*/  @UP2 LDCU UR4, c[0x0][0x40c] ;  /* 0x00008180ff0427ac */ /* 0x000ee20008000800 */
[----:B------:R-:W-:Y:S01]  /*0dc0*/  @P4 SHF.L.U32 R5, R5, 0x10, RZ ;  /* 0x0000001005054819 */ /* 0x000fe200000006ff */
[----:B----4-:R-:W-:Y:S01]  /*0dd0*/  @P4 FMUL.FTZ R93, R4, UR5 ;  /* 0x00000005045d4c20 */ /* 0x010fe20008410000 */
[----:B------:R-:W-:-:S03]  /*0de0*/  @P4 SHF.L.U32 R6, R6, 0x10, RZ ;  /* 0x0000001006064819 */ /* 0x000fc600000006ff */
[----:B0-----:R-:W-:Y:S02]  /*0df0*/  @P4 FMUL.FTZ R95, R5, UR23 ;  /* 0x00000017055f4c20 */ /* 0x001fe40008410000 */
[----:B-1----:R-:W-:Y:S01]  /*0e00*/  @P4 FMUL.FTZ R101, R6, UR25 ;  /* 0x0000001906654c20 */ /* 0x002fe20008410000 */
[----:B--2---:R-:W-:Y:S01]  /*0e10*/  @P4 FMUL.FTZ R102, R111, UR26 ;  /* 0x0000001a6f664c20 */ /* 0x004fe20008410000 */
[----:B---3--:R-:W-:-:S07]  /*0e20*/  @P4 FMUL.FTZ R103, R7, UR4 ;  /* 0x0000000407674c20 */ /* 0x008fce0008410000 */
.L_x_10751:
[----:B------:R-:W0:Y:S01]  /*0e30*/  LDC.64 R4, c[0x0][0x3a8] ;  /* 0x0000ea00ff047b82 */ /* 0x000e220000000a00 */
[----:B------:R-:W-:Y:S01]  /*0e40*/  IADD3 R108, PT, PT, R108, 0x80, RZ ;  /* 0x000000806c6c7810 */ /* 0x000fe20007ffe0ff */
[C---:B0-----:R-:W-:Y:S01]  /*0e50*/  IMAD.WIDE.U32 R4, R109.reuse, 0x20, R4 ;  /* 0x000000206d047825 */ /* 0x041fe200078e0004 */
[----:B------:R-:W-:-:S04]  /*0e60*/  IADD3 R109, PT, PT, R109, 0x80, RZ ;  /* 0x000000806d6d7810 */ /* 0x000fc80007ffe0ff */
[----:B------:R1:W-:Y:S04]  /*0e70*/  STG.E.128 desc[UR12][R4.64], R92 ;  /* 0x0000005c04007986 */ /* 0x0003e8000c101d0c */
[----:B------:R1:W-:Y:S02]  /*0e80*/  STG.E.128 desc[UR12][R4.64+0x10], R100 ;  /* 0x0000106404007986 */ /* 0x0003e4000c101d0c */
.L_x_10748:
[----:B0--3--:R-:W-:Y:S05]  /*0e90*/  BSYNC.RECONVERGENT B0 ;  /* 0x0000000000007941 */ /* 0x009fea0003800200 */
.L_x_10747:
[----:B------:R-:W-:Y:S01]  /*0ea0*/  ISETP.GE.U32.AND P1, PT, R110, 0x100, PT ;  /* 0x000001006e00780c */ /* 0x000fe20003f26070 */
[----:B------:R-:W-:-:S12]  /*0eb0*/  BSSY.RECONVERGENT B0, `(.L_x_10752) ;  /* 0x0000055000007945 */ /* 0x000fd80003800200 */
[----:B------:R-:W-:Y:S05]  /*0ec0*/  @!P1 BRA `(.L_x_10753) ;  /* 0x00000004004c9947 */ /* 0x000fea0003800000 */
[----:B------:R-:W-:-:S04]  /*0ed0*/  UISETP.NE.U32.AND UP0, UPT, UR14, URZ, UPT ;  /* 0x000000ff0e00728c */ /* 0x000fc8000bf05070 */
[----:B------:R-:W-:Y:S01]  /*0ee0*/  UISETP.NE.AND.EX UP0, UPT, UR15, URZ, UPT, UP0 ;  /* 0x000000ff0f00728c */ /* 0x000fe2000bf05300 */
[----:B------:R-:W-:Y:S10]  /*0ef0*/  BRA.U !UP2, `(.L_x_10754) ;  /* 0x000000010a0c7547 */ /* 0x000ff4000b800000 */
[----:B-1----:R-:W0:Y:S02]  /*0f00*/  LDC.64 R4, c[0x0][0x390] ;  /* 0x0000e400ff047b82 */ /* 0x002e240000000a00 */
[----:B0-----:R-:W-:-:S05]  /*0f10*/  IMAD.WIDE.U32 R4, R108, 0x10, R4 ;  /* 0x000000106c047825 */ /* 0x001fca00078e0004 */
[----:B------:R0:W5:Y:S02]  /*0f20*/  LDG.E.128 R72, desc[UR12][R4.64] ;  /* 0x0000000c04487981 */ /* 0x000164000c1e1d00 */
.L_x_10754:
[----:B------:R-:W-:Y:S05]  /*0f30*/  BRA.U !UP0, `(.L_x_10755) ;  /* 0x0000000108987547 */ /* 0x000fea000b800000 */
[----:B01----:R-:W0:Y:S02]  /*0f40*/  LDC.64 R4, c[0x0][0x3a0] ;  /* 0x0000e800ff047b82 */ /* 0x003e240000000a00 */
[----:B0-----:R-:W-:-:S05]  /*0f50*/  IMAD.WIDE.U32 R98, R109, 0x20, R4 ;  /* 0x000000206d627825 */ /* 0x001fca00078e0004 */
[----:B------:R-:W2:Y:S04]  /*0f60*/  LDG.E.128 R4, desc[UR12][R98.64] ;  /* 0x0000000c62047981 */ /* 0x000ea8000c1e1d00 */
[----:B------:R0:W3:Y:S01]  /*0f70*/  LDG.E.128 R104, desc[UR12][R98.64+0x10] ;  /* 0x0000100c62687981 */ /* 0x0000e2000c1e1d00 */
[----:B------:R-:W-:-:S13]  /*0f80*/  ISETP.LT.AND P2, PT, RZ, UR21, PT ;  /* 0x00000015ff007c0c */ /* 0x000fda000bf41270 */
[----:B------:R-:W1:Y:S01]  /*0f90*/  @P2 LDC R113, c[0x0][0x40c] ;  /* 0x00010300ff712b82 */ /* 0x000e620000000800 */
[C---:B-----5:R-:W-:Y:S02]  /*0fa0*/  @P2 PRMT R96, R72.reuse, 0x7632, R96 ;  /* 0x0000763248602816 */ /* 0x060fe40000000060 */
[----:B------:R-:W-:Y:S02]  /*0fb0*/  @P2 SHF.L.U32 R111, R72, 0x10, RZ ;  /* 0x00000010486f2819 */ /* 0x000fe400000006ff */
[----:B------:R-:W-:-:S03]  /*0fc0*/  @P2 SHF.L.U32 R112, R96, 0x10, RZ ;  /* 0x0000001060702819 */ /* 0x000fc600000006ff */
[----:B------:R-:W4:Y:S08]  /*0fd0*/  @P2 LDC R114, c[0x0][0x40c] ;  /* 0x00010300ff722b82 */ /* 0x000f300000000800 */
[----:B------:R-:W0:Y:S08]  /*0fe0*/  @P2 LDC R115, c[0x0][0x40c] ;  /* 0x00010300ff732b82 */ /* 0x000e300000000800 */
[----:B------:R-:W0:Y:S01]  /*0ff0*/  @P2 LDC R116, c[0x0][0x40c] ;  /* 0x00010300ff742b82 */ /* 0x000e220000000800 */
[----:B--2---:R-:W-:Y:S01]  /*1000*/  @!P2 MOV R96, R4 ;  /* 0x000000040060a202 */ /* 0x004fe20000000f00 */
[----:B-1----:R-:W-:Y:S01]  /*1010*/  @P2 FFMA.FTZ R96, R111, R113, R4 ;  /* 0x000000716f602223 */ /* 0x002fe20000010004 */
[----:B------:R-:W-:-:S05]  /*1020*/  @!P2 MOV R97, R5 ;  /* 0x000000050061a202 */ /* 0x000fca0000000f00 */
[----:B------:R-:W3:Y:S01]  /*1030*/  @P2 LDC R111, c[0x0][0x40c] ;  /* 0x00010300ff6f2b82 */ /* 0x000ee20000000800 */
[----:B----4-:R-:W-:Y:S01]  /*1040*/  @P2 FFMA.FTZ R97, R112, R114, R5 ;  /* 0x0000007270612223 */ /* 0x010fe20000010005 */
[C---:B------:R-:W-:Y:S02]  /*1050*/  @P2 SHF.L.U32 R5, R73.reuse, 0x10, RZ ;  /* 0x0000001049052819 */ /* 0x040fe400000006ff */
[----:B0-----:R-:W-:Y:S02]  /*1060*/  @!P2 MOV R98, R6 ;  /* 0x000000060062a202 */ /* 0x001fe40000000f00 */
[----:B------:R-:W-:Y:S01]  /*1070*/  @P2 PRMT R4, R73, 0x7632, R4 ;  /* 0x0000763249042816 */ /* 0x000fe20000000004 */
[----:B------:R-:W-:Y:S01]  /*1080*/  @P2 FFMA.FTZ R98, R5, R115, R6 ;  /* 0x0000007305622223 */ /* 0x000fe20000010006 */
[----:B------:R-:W0:Y:S01]  /*1090*/  @P2 LDC R112, c[0x0][0x40c] ;  /* 0x00010300ff702b82 */ /* 0x000e220000000800 */
[----:B------:R-:W-:Y:S02]  /*10a0*/  @!P2 MOV R99, R7 ;  /* 0x000000070063a202 */ /* 0x000fe40000000f00 */
[----:B------:R-:W-:-:S02]  /*10b0*/  @P2 SHF.L.U32 R4, R4, 0x10, RZ ;  /* 0x0000001004042819 */ /* 0x000fc400000006ff */
[----:B------:R-:W-:-:S03]  /*10c0*/  @P2 SHF.L.U32 R5, R74, 0x10, RZ ;  /* 0x000000104a052819 */ /* 0x000fc600000006ff */
[----:B------:R-:W1:Y:S01]  /*10d0*/  @P2 LDC R6, c[0x0][0x40c] ;  /* 0x00010300ff062b82 */ /* 0x000e620000000800 */
[----:B------:R-:W-:Y:S01]  /*10e0*/  @P2 FFMA.FTZ R99, R4, R116, R7 ;  /* 0x0000007404632223 */ /* 0x000fe20000010007 */
[----:B------:R-:W-:Y:S02]  /*10f0*/  @P2 PRMT R4, R74, 0x7632, R4 ;  /* 0x000076324a042816 */ /* 0x000fe40000000004 */
[----:B------:R-:W-:Y:S02]  /*1100*/  @P2 SHF.L.U32 R7, R75, 0x10, RZ ;  /* 0x000000104b072819 */ /* 0x000fe400000006ff */
[----:B------:R-:W-:Y:S02]  /*1110*/  @P2 SHF.L.U32 R4, R4, 0x10, RZ ;  /* 0x0000001004042819 */ /* 0x000fe400000006ff */
[----:B------:R-:W2:Y:S01]  /*1120*/  @P2 LDC R113, c[0x0][0x40c] ;  /* 0x00010300ff712b82 */ /* 0x000ea20000000800 */
[----:B---3--:R-:W-:Y:S01]  /*1130*/  @P2 FFMA.FTZ R104, R5, R111, R104 ;  /* 0x0000006f05682223 */ /* 0x008fe20000010068 */
[----:B------:R-:W-:Y:S01]  /*1140*/  @P2 PRMT R5, R75, 0x7632, R5 ;  /* 0x000076324b052816 */ /* 0x000fe20000000005 */
[----:B0-----:R-:W-:-:S03]  /*1150*/  @P2 FFMA.FTZ R105, R4, R112, R105 ;  /* 0x0000007004692223 */ /* 0x001fc60000010069 */
[----:B------:R-:W-:Y:S01]  /*1160*/  @P2 SHF.L.U32 R4, R5, 0x10, RZ ;  /* 0x0000001005042819 */ /* 0x000fe200000006ff */
[----:B-1----:R-:W-:-:S04]  /*1170*/  @P2 FFMA.FTZ R106, R7, R6, R106 ;  /* 0x00000006076a2223 */ /* 0x002fc8000001006a */
[----:B--2---:R-:W-:Y:S01]  /*1180*/  @P2 FFMA.FTZ R107, R4, R113, R107 ;  /* 0x00000071046b2223 */ /* 0x004fe2000001006b */
[----:B------:R-:W-:Y:S06]  /*1190*/  BRA `(.L_x_10756) ;  /* 0x0000000000807947 */ /* 0x000fec0003800000 */
.L_x_10755:
[----:B------:R-:W2:Y:S01]  /*11a0*/  @UP2 LDCU UR4, c[0x0][0x40c] ;  /* 0x00008180ff0427ac */ /* 0x000ea20008000800 */
[----:B01---5:R-:W-:Y:S02]  /*11b0*/  @P4 SHF.L.U32 R4, R72, 0x10, RZ ;  /* 0x0000001048044819 */ /* 0x023fe400000006ff */
[----:B------:R-:W-:Y:S02]  /*11c0*/  CS2R R96, SRZ ;  /* 0x0000000000607805 */ /* 0x000fe4000001ff00 */
[----:B------:R-:W-:Y:S01]  /*11d0*/  @P4 SHF.L.U32 R5, R73, 0x10, RZ ;  /* 0x0000001049054819 */ /* 0x000fe200000006ff */
[----:B------:R-:W0:Y:S01]  /*11e0*/  @UP2 LDCU UR7, c[0x0][0x40c] ;  /* 0x00008180ff0727ac */ /* 0x000e220008000800 */
[----:B------:R-:W-:Y:S02]  /*11f0*/  @P4 SHF.L.U32 R6, R74, 0x10, RZ ;  /* 0x000000104a064819 */ /* 0x000fe400000006ff */
[----:B------:R-:W-:Y:S02]  /*1200*/  CS2R R98, SRZ ;  /* 0x0000000000627805 */ /* 0x000fe4000001ff00 */
[----:B------:R-:W-:Y:S01]  /*1210*/  CS2R R104, SRZ ;  /* 0x0000000000687805 */ /* 0x000fe2000001ff00 */
[----:B------:R-:W1:Y:S01]  /*1220*/  @UP2 LDCU UR24, c[0x0][0x40c] ;  /* 0x00008180ff1827ac */ /* 0x000e620008000800 */
[----:B------:R-:W-:-:S02]  /*1230*/  @P4 PRMT R7, R75, 0x7632, R7 ;  /* 0x000076324b074816 */ /* 0x000fc40000000007 */
[----:B------:R-:W-:Y:S02]  /*1240*/  CS2R R106, SRZ ;  /* 0x00000000006a7805 */ /* 0x000fe4000001ff00 */
[----:B------:R-:W-:Y:S01]  /*1250*/  @P4 SHF.L.U32 R111, R75, 0x10, RZ ;  /* 0x000000104b6f4819 */ /* 0x000fe200000006ff */
[----:B------:R-:W3:Y:S01]  /*1260*/  @UP2 LDCU UR5, c[0x0][0x40c] ;  /* 0x00008180ff0527ac */ /* 0x000ee20008000800 */
[----:B------:R-:W-:Y:S01]  /*1270*/  @P4 SHF.L.U32 R7, R7, 0x10, RZ ;  /* 0x0000001007074819 */ /* 0x000fe200000006ff */
[----:B------:R-:W4:Y:S01]  /*1280*/  @UP2 LDCU UR23, c[0x0][0x40c] ;  /* 0x00008180ff1727ac */ /* 0x000f220008000800 */
[----:B--2---:R-:W-:Y:S01]  /*1290*/  @P4 FMUL.FTZ R96, R4, UR4 ;  /* 0x0000000404604c20 */ /* 0x004fe20008410000 */
[----:B------:R-:W-:Y:S01]  /*12a0*/  @P4 PRMT R4, R72, 0x7632, R4 ;  /* 0x0000763248044816 */ /* 0x000fe20000000004 */
[----:B------:R-:W2:Y:S01]  /*12b0*/  @UP2 LDCU UR25, c[0x0][0x40c] ;  /* 0x00008180ff1927ac */ /* 0x000ea20008000800 */
[----:B0-----:R-:W-:Y:S01]  /*12c0*/  @P4 FMUL.FTZ R98, R5, UR7 ;  /* 0x0000000705624c20 */ /* 0x001fe20008410000 */
[----:B------:R-:W-:Y:S01]  /*12d0*/  @P4 PRMT R5, R73, 0x7632, R5 ;  /* 0x0000763249054816 */ /* 0x000fe20000000005 */
[----:B------:R-:W0:Y:S01]  /*12e0*/  @UP2 LDCU UR26, c[0x0][0x40c] ;  /* 0x00008180ff1a27ac */ /* 0x000e220008000800 */
[----:B------:R-:W-:Y:S01]  /*12f0*/  @P4 SHF.L.U32 R4, R4, 0x10, RZ ;  /* 0x0000001004044819 */ /* 0x000fe200000006ff */
[----:B-1----:R-:W-:Y:S01]  /*1300*/  @P4 FMUL.FTZ R104, R6, UR24 ;  /* 0x0000001806684c20 */ /* 0x002fe20008410000 */
[----:B------:R-:W-:Y:S01]  /*1310*/  @P4 PRMT R6, R74, 0x7632, R6 ;  /* 0x000076324a064816 */ /* 0x000fe20000000006 */
[----:B------:R-:W1:Y:S01]  /*1320*/  @UP2 LDCU UR4, c[0x0][0x40c] ;  /* 0x00008180ff0427ac */ /* 0x000e620008000800 */
[----:B------:R-:W-:Y:S01]  /*1330*/  @P4 SHF.L.U32 R5, R5, 0x10, RZ ;  /* 0x0000001005054819 */ /* 0x000fe200000006ff */
[----:B---3--:R-:W-:Y:S01]  /*1340*/  @P4 FMUL.FTZ R97, R4, UR5 ;  /* 0x0000000504614c20 */ /* 0x008fe20008410000 */
[----:B------:R-:W-:-:S03]  /*1350*/  @P4 SHF.L.U32 R6, R6, 0x10, RZ ;  /* 0x0000001006064819 */ /* 0x000fc600000006ff */
[----:B----4-:R-:W-:Y:S02]  /*1360*/  @P4 FMUL.FTZ R99, R5, UR23 ;  /* 0x0000001705634c20 */ /* 0x010fe40008410000 */
[----:B--2---:R-:W-:Y:S01]  /*1370*/  @P4 FMUL.FTZ R105, R6, UR25 ;  /* 0x0000001906694c20 */ /* 0x004fe20008410000 */
[----:B0-----:R-:W-:Y:S01]  /*1380*/  @P4 FMUL.FTZ R106, R111, UR26 ;  /* 0x0000001a6f6a4c20 */ /* 0x001fe20008410000 */
[----:B-1----:R-:W-:-:S07]  /*1390*/  @P4 FMUL.FTZ R107, R7, UR4 ;  /* 0x00000004076b4c20 */ /* 0x002fce0008410000 */
.L_x_10756:
[----:B------:R-:W0:Y:S01]  /*13a0*/  LDC.64 R4, c[0x0][0x3a8] ;  /* 0x0000ea00ff047b82 */ /* 0x000e220000000a00 */
[----:B------:R-:W-:Y:S01]  /*13b0*/  IADD3 R108, PT, PT, R108, 0x80, RZ ;  /* 0x000000806c6c7810 */ /* 0x000fe20007ffe0ff */
[C---:B0-----:R-:W-:Y:S01]  /*13c0*/  IMAD.WIDE.U32 R4, R109.reuse, 0x20, R4 ;  /* 0x000000206d047825 */ /* 0x041fe200078e0004 */
[----:B------:R-:W-:-:S04]  /*13d0*/  IADD3 R109, PT, PT, R109, 0x80, RZ ;  /* 0x000000806d6d7810 */ /* 0x000fc80007ffe0ff */
[----:B------:R0:W-:Y:S04]  /*13e0*/  STG.E.128 desc[UR12][R4.64], R96 ;  /* 0x0000006004007986 */ /* 0x0001e8000c101d0c */
[----:B------:R0:W-:Y:S02]  /*13f0*/  STG.E.128 desc[UR12][R4.64+0x10], R104 ;  /* 0x0000106804007986 */ /* 0x0001e4000c101d0c */
.L_x_10753:
[----:B------:R-:W-:Y:S05]  /*1400*/  BSYNC.RECONVERGENT B0 ;  /* 0x0000000000007941 */ /* 0x000fea0003800200 */
.L_x_10752:
[----:B------:R-:W-:Y:S01]  /*1410*/  ISETP.GE.U32.AND P2, PT, R110, 0x180, PT ;  /* 0x000001806e00780c */ /* 0x000fe20003f46070 */
[----:B------:R-:W-:-:S12]  /*1420*/  BSSY.RECONVERGENT B0, `(.L_x_10757) ;  /* 0x0000051000007945 */ /* 0x000fd80003800200 */
[----:B------:R-:W-:Y:S05]  /*1430*/  @!P2 BRA `(.L_x_10758) ;  /* 0x00000004003ca947 */ /* 0x000fea0003800000 */
[----:B------:R-:W-:-:S04]  /*1440*/  UISETP.NE.U32.AND UP0, UPT, UR14, URZ, UPT ;  /* 0x000000ff0e00728c */ /* 0x000fc8000bf05070 */
[----:B------:R-:W-:Y:S01]  /*1450*/  UISETP.NE.AND.EX UP0, UPT, UR15, URZ, UPT, UP0 ;  /* 0x000000ff0f00728c */ /* 0x000fe2000bf05300 */
[----:B------:R-:W-:Y:S10]  /*1460*/  BRA.U !UP2, `(.L_x_10759) ;  /* 0x000000010a0c7547 */ /* 0x000ff4000b800000 */
[----:B01----:R-:W0:Y:S02]  /*1470*/  LDC.64 R4, c[0x0][0x390] ;  /* 0x0000e400ff047b82 */ /* 0x003e240000000a00 */
[----:B0-----:R-:W-:-:S05]  /*1480*/  IMAD.WIDE.U32 R4, R108, 0x10, R4 ;  /* 0x000000106c047825 */ /* 0x001fca00078e0004 */
[----:B------:R2:W5:Y:S02]  /*1490*/  LDG.E.128 R72, desc[UR12][R4.64] ;  /* 0x0000000c04487981 */ /* 0x000564000c1e1d00 */
.L_x_10759:
        /* <DEDUP_REMOVED lines=10> */
[C---:B0-----:R-:W-:Y:S01]  /*1540*/  @P3 PRMT R4, R73.reuse, 0x7632, R4 ;  /* 0x0000763249043816 */ /* 0x041fe20000000004 */
[----:B------:R-:W0:Y:S01]  /*1550*/  @P3 LDC R111, c[0x0][0x40c] ;  /* 0x00010300ff6f3b82 */ /* 0x000e220000000800 */
[----:B------:R-:W-:Y:S02]  /*1560*/  @P3 SHF.L.U32 R5, R73, 0x10, RZ ;  /* 0x0000001049053819 */ /* 0x000fe400000006ff */
[----:B------:R-:W-:-:S05]  /*1570*/  @P3 SHF.L.U32 R4, R4, 0x10, RZ ;  /* 0x0000001004043819 */ /* 0x000fca00000006ff */
[----:B------:R-:W1:Y:S08]  /*1580*/  @P3 LDC R113, c[0x0][0x40c] ;  /* 0x00010300ff713b82 */ /* 0x000e700000000800 */
[----:B------:R-:W4:Y:S01]  /*1590*/  @P3 LDC R114, c[0x0][0x40c] ;  /* 0x00010300ff723b82 */ /* 0x000f220000000800 */
[----:B--2---:R-:W-:Y:S01]  /*15a0*/  @P3 FFMA.FTZ R77, R6, R112, R77 ;  /* 0x00000070064d3223 */ /* 0x004fe2000001004d */
[----:B0-----:R-:W-:-:S06]  /*15b0*/  @P3 FFMA.FTZ R76, R7, R111, R76 ;  /* 0x0000006f074c3223 */ /* 0x001fcc000001004c */
[----:B------:R-:W3:Y:S01]  /*15c0*/  @P3 LDC R6, c[0x0][0x40c] ;  /* 0x00010300ff063b82 */ /* 0x000ee20000000800 */
[----:B-1----:R-:W-:Y:S01]  /*15d0*/  @P3 FFMA.FTZ R78, R5, R113, R78 ;  /* 0x00000071054e3223 */ /* 0x002fe2000001004e */
[----:B----4-:R-:W-:Y:S01]  /*15e0*/  @P3 FFMA.FTZ R79, R4, R114, R79 ;  /* 0x00000072044f3223 */ /* 0x010fe2000001004f */
[C---:B------:R-:W-:Y:S02]  /*15f0*/  @P3 PRMT R4, R74.reuse, 0x7632, R4 ;  /* 0x000076324a043816 */ /* 0x040fe40000000004 */
[----:B------:R-:W-:Y:S02]  /*1600*/  @P3 SHF.L.U32 R5, R74, 0x10, RZ ;  /* 0x000000104a053819 */ /* 0x000fe400000006ff */
[----:B------:R-:W-:Y:S01]  /*1610*/  @P3 SHF.L.U32 R4, R4, 0x10, RZ ;  /* 0x0000001004043819 */ /* 0x000fe200000006ff */
[----:B------:R-:W0:Y:S08]  /*1620*/  @P3 LDC R7, c[0x0][0x40c] ;  /* 0x00010300ff073b82 */ /* 0x000e300000000800 */
[----:B------:R-:W1:Y:S08]  /*1630*/  @P3 LDC R111, c[0x0][0x40c] ;  /* 0x00010300ff6f3b82 */ /* 0x000e700000000800 */
[----:B------:R-:W2:Y:S01]  /*1640*/  @P3 LDC R112, c[0x0][0x40c] ;  /* 0x00010300ff703b82 */ /* 0x000ea20000000800 */
[----:B---3--:R-:W-:Y:S01]  /*1650*/  @P3 FFMA.FTZ R80, R5, R6, R80 ;  /* 0x0000000605503223 */ /* 0x008fe20000010050 */
[C---:B------:R-:W-:Y:S01]  /*1660*/  @P3 PRMT R5, R75.reuse, 0x7632, R5 ;  /* 0x000076324b053816 */ /* 0x040fe20000000005 */
[----:B0-----:R-:W-:Y:S01]  /*1670*/  @P3 FFMA.FTZ R81, R4, R7, R81 ;  /* 0x0000000704513223 */ /* 0x001fe20000010051 */
[----:B------:R-:W-:-:S02]  /*1680*/  @P3 SHF.L.U32 R7, R75, 0x10, RZ ;  /* 0x000000104b073819 */ /* 0x000fc400000006ff */
[----:B------:R-:W-:-:S03]  /*1690*/  @P3 SHF.L.U32 R4, R5, 0x10, RZ ;  /* 0x0000001005043819 */ /* 0x000fc600000006ff */
[----:B-1----:R-:W-:Y:S02]  /*16a0*/  @P3 FFMA.FTZ R82, R7, R111, R82 ;  /* 0x0000006f07523223 */ /* 0x002fe40000010052 */
[----:B--2---:R-:W-:Y:S01]  /*16b0*/  @P3 FFMA.FTZ R83, R4, R112, R83 ;  /* 0x0000007004533223 */ /* 0x004fe20000010053 */
[----:B------:R-:W-:Y:S06]  /*16c0*/  BRA `(.L_x_10761) ;  /* 0x0000000000807947 */ /* 0x000fec0003800000 */
.L_x_10760:
[----:B------:R-:W3:Y:S01]  /*16d0*/  @UP2 LDCU UR4, c[0x0][0x40c] ;  /* 0x00008180ff0427ac */ /* 0x000ee20008000800 */
[----:B012--5:R-:W-:Y:S02]  /*16e0*/  @P4 SHF.L.U32 R4, R72, 0x10, RZ ;  /* 0x0000001048044819 */ /* 0x027fe400000006ff */
        /* <DEDUP_REMOVED lines=10> */
[----:B------:R-:W2:Y:S01]  /*1790*/  @UP2 LDCU UR5, c[0x0][0x40c] ;  /* 0x00008180ff0527ac */ /* 0x000ea20008000800 */
[----:B------:R-:W-:Y:S01]  /*17a0*/  @P4 SHF.L.U32 R7, R7, 0x10, RZ ;  /* 0x0000001007074819 */ /* 0x000fe200000006ff */
        /* <DEDUP_REMOVED lines=12> */
[----:B--2---:R-:W-:Y:S01]  /*1870*/  @P4 FMUL.FTZ R77, R4, UR5 ;  /* 0x00000005044d4c20 */ /* 0x004fe20008410000 */
[----:B------:R-:W-:-:S03]  /*1880*/  @P4 SHF.L.U32 R6, R6, 0x10, RZ ;  /* 0x0000001006064819 */ /* 0x000fc600000006ff */
[----:B----4-:R-:W-:Y:S02]  /*1890*/  @P4 FMUL.FTZ R79, R5, UR23 ;  /* 0x00000017054f4c20 */ /* 0x010fe40008410000 */
[----:B---3--:R-:W-:Y:S01]  /*18a0*/  @P4 FMUL.FTZ R81, R6, UR25 ;  /* 0x0000001906514c20 */ /* 0x008fe20008410000 */
[----:B0-----:R-:W-:Y:S01]  /*18b0*/  @P4 FMUL.FTZ R82, R111, UR26 ;  /* 0x0000001a6f524c20 */ /* 0x001fe20008410000 */
[----:B-1----:R-:W-:-:S07]  /*18c0*/  @P4 FMUL.FTZ R83, R7, UR4 ;  /* 0x0000000407534c20 */ /* 0x002fce0008410000 */
.L_x_10761:
[----:B------:R-:W0:Y:S01]  /*18d0*/  LDC.64 R4, c[0x0][0x3a8] ;  /* 0x0000ea00ff047b82 */ /* 0x000e220000000a00 */
[----:B------:R-:W-:Y:S01]  /*18e0*/  IADD3 R108, PT, PT, R108, 0x80, RZ ;  /* 0x000000806c6c7810 */ /* 0x000fe20007ffe0ff */
[C---:B0-----:R-:W-:Y:S01]  /*18f0*/  IMAD.WIDE.U32 R4, R109.reuse, 0x20, R4 ;  /* 0x000000206d047825 */ /* 0x041fe200078e0004 */
[----:B------:R-:W-:-:S04]  /*1900*/  IADD3 R109, PT, PT, R109, 0x80, RZ ;  /* 0x000000806d6d7810 */ /* 0x000fc80007ffe0ff */
[----:B------:R2:W-:Y:S04]  /*1910*/  STG.E.128 desc[UR12][R4.64], R76 ;  /* 0x0000004c04007986 */ /* 0x0005e8000c101d0c */
[----:B------:R2:W-:Y:S02]  /*1920*/  STG.E.128 desc[UR12][R4.64+0x10], R80 ;  /* 0x0000105004007986 */ /* 0x0005e4000c101d0c */
.L_x_10758:
[----:B------:R-:W-:Y:S05]  /*1930*/  BSYNC.RECONVERGENT B0 ;  /* 0x0000000000007941 */ /* 0x000fea0003800200 */
.L_x_10757:
        /* <DEDUP_REMOVED lines=9> */
.L_x_10764:
[----:B------:R-:W-:Y:S05]  /*19d0*/  BRA.U !UP0, `(.L_x_10765) ;  /* 0x0000000108887547 */ /* 0x000fea000b800000 */
[----:B------:R-:W3:Y:S02]  /*19e0*/  LDC.64 R6, c[0x0][0x3a0] ;  /* 0x0000e800ff067b82 */ /* 0x000ee40000000a00 */
[----:B---3--:R-:W-:-:S05]  /*19f0*/  IMAD.WIDE.U32 R6, R109, 0x20, R6 ;  /* 0x000000206d067825 */ /* 0x008fca00078e0006 */
[----:B------:R-:W3:Y:S04]  /*1a00*/  LDG.E.128 R84, desc[UR12][R6.64] ;  /* 0x0000000c06547981 */ /* 0x000ee8000c1e1d00 */
[----:B------:R4:W3:Y:S01]  /*1a10*/  LDG.E.128 R88, desc[UR12][R6.64+0x10] ;  /* 0x0000100c06587981 */ /* 0x0008e2000c1e1d00 */
[----:B------:R-:W-:-:S13]  /*1a20*/  ISETP.LT.AND P4, PT, RZ, UR21, PT ;  /* 0x00000015ff007c0c */ /* 0x000fda000bf81270 */
[----:B------:R-:W3:Y:S01]  /*1a30*/  @P4 LDC R112, c[0x0][0x40c] ;  /* 0x00010300ff704b82 */ /* 0x000ee20000000800 */
[C---:B012--5:R-:W-:Y:S02]  /*1a40*/  @P4 PRMT R4, R72.reuse, 0x7632, R4 ;  /* 0x0000763248044816 */ /* 0x067fe40000000004 */
[----:B------:R-:W-:Y:S02]  /*1a50*/  @P4 SHF.L.U32 R111, R72, 0x10, RZ ;  /* 0x00000010486f4819 */ /* 0x000fe400000006ff */
[----:B------:R-:W-:-:S03]  /*1a60*/  @P4 SHF.L.U32 R4, R4, 0x10, RZ ;  /* 0x0000001004044819 */ /* 0x000fc600000006ff */
[----:B------:R-:W0:Y:S08]  /*1a70*/  @P4 LDC R108, c[0x0][0x40c] ;  /* 0x00010300ff6c4b82 */ /* 0x000e300000000800 */
[----:B------:R-:W1:Y:S08]  /*1a80*/  @P4 LDC R113, c[0x0][0x40c] ;  /* 0x00010300ff714b82 */ /* 0x000e700000000800 */
[----:B------:R-:W2:Y:S08]  /*1a90*/  @P4 LDC R114, c[0x0][0x40c] ;  /* 0x00010300ff724b82 */ /* 0x000eb00000000800 */
[----:B------:R-:W2:Y:S08]  /*1aa0*/  @P4 LDC R5, c[0x0][0x40c] ;  /* 0x00010300ff054b82 */ /* 0x000eb00000000800 */
[----:B----4-:R-:W4:Y:S08]  /*1ab0*/  @P4 LDC R7, c[0x0][0x40c] ;  /* 0x00010300ff074b82 */ /* 0x010f300000000800 */
[----:B------:R-:W4:Y:S01]  /*1ac0*/  @P4 LDC R6, c[0x0][0x40c] ;  /* 0x00010300ff064b82 */ /* 0x000f220000000800 */
[----:B---3--:R-:W-:Y:S01]  /*1ad0*/  @P4 FFMA.FTZ R85, R4, R112, R85 ;  /* 0x0000007004554223 */ /* 0x008fe20000010055 */
[----:B0-----:R-:W-:-:S06]  /*1ae0*/  @P4 FFMA.FTZ R84, R111, R108, R84 ;  /* 0x0000006c6f544223 */ /* 0x001fcc0000010054 */
[----:B------:R-:W0:Y:S01]  /*1af0*/  @P4 LDC R4, c[0x0][0x40c] ;  /* 0x00010300ff044b82 */ /* 0x000e220000000800 */
[C---:B------:R-:W-:Y:S02]  /*1b00*/  @P4 PRMT R108, R73.reuse, 0x7632, R108 ;  /* 0x00007632496c4816 */ /* 0x040fe4000000006c */
[----:B------:R-:W-:Y:S02]  /*1b10*/  @P4 SHF.L.U32 R111, R73, 0x10, RZ ;  /* 0x00000010496f4819 */ /* 0x000fe400000006ff */
[----:B------:R-:W-:-:S03]  /*1b20*/  @P4 SHF.L.U32 R108, R108, 0x10, RZ ;  /* 0x000000106c6c4819 */ /* 0x000fc600000006ff */
[----:B-1----:R-:W-:Y:S01]  /*1b30*/  @P4 FFMA.FTZ R86, R111, R113, R86 ;  /* 0x000000716f564223 */ /* 0x002fe20000010056 */
[----:B------:R-:W-:Y:S01]  /*1b40*/  @P4 SHF.L.U32 R113, R74, 0x10, RZ ;  /* 0x000000104a714819 */ /* 0x000fe200000006ff */
[----:B--2---:R-:W-:Y:S01]  /*1b50*/  @P4 FFMA.FTZ R87, R108, R114, R87 ;  /* 0x000000726c574223 */ /* 0x004fe20000010057 */
[----:B------:R-:W-:Y:S02]  /*1b60*/  @P4 PRMT R108, R74, 0x7632, R108 ;  /* 0x000076324a6c4816 */ /* 0x000fe4000000006c */
[----:B------:R-:W-:Y:S01]  /*1b70*/  @P4 PRMT R111, R75, 0x7632, R111 ;  /* 0x000076324b6f4816 */ /* 0x000fe2000000006f */
[----:B------:R-:W-:Y:S01]  /*1b80*/  @P4 FFMA.FTZ R88, R113, R5, R88 ;  /* 0x0000000571584223 */ /* 0x000fe20000010058 */
[----:B------:R-:W-:Y:S02]  /*1b90*/  @P4 SHF.L.U32 R5, R75, 0x10, RZ ;  /* 0x000000104b054819 */ /* 0x000fe400000006ff */
[----:B------:R-:W-:Y:S02]  /*1ba0*/  @P4 SHF.L.U32 R108, R108, 0x10, RZ ;  /* 0x000000106c6c4819 */ /* 0x000fe400000006ff */
[----:B------:R-:W-:Y:S01]  /*1bb0*/  @P4 SHF.L.U32 R112, R111, 0x10, RZ ;  /* 0x000000106f704819 */ /* 0x000fe200000006ff */
[----:B----4-:R-:W-:-:S02]  /*1bc0*/  @P4 FFMA.FTZ R90, R5, R7, R90 ;  /* 0x00000007055a4223 */ /* 0x010fc4000001005a */
[----:B0-----:R-:W-:Y:S02]  /*1bd0*/  @P4 FFMA.FTZ R89, R108, R4, R89 ;  /* 0x000000046c594223 */ /* 0x001fe40000010059 */
[----:B------:R-:W-:Y:S01]  /*1be0*/  @P4 FFMA.FTZ R91, R112, R6, R91 ;  /* 0x00000006705b4223 */ /* 0x000fe2000001005b */
[----:B------:R-:W-:Y:S06]  /*1bf0*/  BRA `(.L_x_10766) ;  /* 0x0000000000807947 */ /* 0x000fec0003800000 */
.L_x_10765:
        /* <DEDUP_REMOVED lines=32> */
.L_x_10766:
[----:B------:R-:W0:Y:S02]  /*1e00*/  LDC.64 R4, c[0x0][0x3a8] ;  /* 0x0000ea00ff047b82 */ /* 0x000e240000000a00 */
[----:B0-----:R-:W-:-:S05]  /*1e10*/  IMAD.WIDE.U32 R4, R109, 0x20, R4 ;  /* 0x000000206d047825 */ /* 0x001fca00078e0004 */
[----:B------:R3:W-:Y:S04]  /*1e20*/  STG.E.128 desc[UR12][R4.64], R84 ;  /* 0x0000005404007986 */ /* 0x0007e8000c101d0c */
[----:B------:R3:W-:Y:S02]  /*1e30*/  STG.E.128 desc[UR12][R4.64+0x10], R88 ;  /* 0x0000105804007986 */ /* 0x0007e4000c101d0c */
.L_x_10763:
[----:B------:R-:W-:Y:S05]  /*1e40*/  BSYNC.RECONVERGENT B0 ;  /* 0x0000000000007941 */ /* 0x000fea0003800200 */
.L_x_10762:
        /* <DEDUP_REMOVED lines=48> */
[----:B------:R-:W-:-:S03]  /*2150*/  HFMA2 R113, -RZ, RZ, 0, 0 ;  /* 0x00000000ff717431 */ /* 0x000fc600000001ff */
        /* <DEDUP_REMOVED lines=85> */
.L_x_10768:
[----:B------:R-:W-:Y:S05]  /*26b0*/  BSYNC.RECONVERGENT B0 ;  /* 0x0000000000007941 */ /* 0x000fea0003800200 */
.L_x_10767:
        /* <DEDUP_REMOVED lines=12> */
.L_x_10770:
[----:B------:R-:W-:Y:S05]  /*2780*/  BSYNC.RECONVERGENT B0 ;  /* 0x0000000000007941 */ /* 0x000fea0003800200 */
.L_x_10769:
[----:B------:R-:W1:Y:S01]  /*2790*/  SHFL.DOWN PT, R108, R113, 0x2, 0x1f ;  /* 0x08401f00716c7f89 */ /* 0x000e6200000e0000 */
[----:B------:R-:W-:Y:S01]  /*27a0*/  I2FP.F32.S32 R115, R113 ;  /* 0x0000007100737245 */ /* 0x000fe20000201400 */
[----:B------:R-:W-:Y:S01]  /*27b0*/  UISETP.GE.AND UP0, UPT, UR6, 0x1, UPT ;  /* 0x000000010600788c */ /* 0x000fe2000bf06270 */
        /* <DEDUP_REMOVED lines=15> */
[----:B------:R-:W-:Y:S02]  /*28b0*/  FMUL.FTZ R4, R4, R114 ;  /* 0x0000007204047220 */ /* 0x000fe40000410000 */
[----:B------:R-:W2:Y:S01]  /*28c0*/  LDC R114, c[0x0][0x448] ;  /* 0x00011200ff727b82 */ /* 0x000ea20000000800 */
[C---:B0-----:R-:W-:Y:S01]  /*28d0*/  FMUL.FTZ R109, R111.reuse, R116 ;  /* 0x000000746f6d7220 */ /* 0x041fe20000410000 */
[----:B------:R-:W-:Y:S01]  /*28e0*/  FFMA.FTZ R4, R111, R4, R112 ;  /* 0x000000046f047223 */ /* 0x000fe20000010070 */
[----:B-1----:R-:W-:-:S03]  /*28f0*/  IADD3 R7, PT, PT, R7, R108, RZ ;  /* 0x0000006c07077210 */ /* 0x002fc60007ffe0ff */
        /* <DEDUP_REMOVED lines=13> */
[----:B------:R-:W0:Y:S01]  /*29d0*/  @!P4 LDC.64 R4, c[0x0][0x3c8] ;  /* 0x0000f200ff04cb82 */ /* 0x000e220000000a00 */
[----:B------:R-:W1:Y:S02]  /*29e0*/  SHFL.IDX PT, R109, R108, RZ, 0x1f ;  /* 0x00001fff6c6d7589 */ /* 0x000e6400000e0000 */
[----:B------:R-:W-:-:S05]  /*29f0*/  FFMA.FTZ R111, R7, R111, R6 ;  /* 0x0000006f076f7223 */ /* 0x000fca0000010006 */
[----:B------:R-:W3:Y:S01]  /*2a00*/  @!P4 LDC.64 R6, c[0x0][0x3c0] ;  /* 0x0000f000ff06cb82 */ /* 0x000ee20000000a00 */
[----:B------:R-:W2:Y:S01]  /*2a10*/  SHFL.IDX PT, R111, R111, RZ, 0x1f ;  /* 0x00001fff6f6f7589 */ /* 0x000ea200000e0000 */
[----:B-1----:R-:W-:-:S05]  /*2a20*/  FMUL.FTZ R112, R109, R109 ;  /* 0x0000006d6d707220 */ /* 0x002fca0000410000 */
[----:B------:R-:W-:Y:S01]  /*2a30*/  FSEL R113, R112, RZ, P5 ;  /* 0x000000ff70717208 */ /* 0x000fe20002800000 */
[----:B--2---:R-:W-:Y:S01]  /*2a40*/  FFMA.FTZ R112, R111, UR20, R114 ;  /* 0x000000146f707c23 */ /* 0x004fe20008010072 */
[----:B------:R-:W-:-:S03]  /*2a50*/  MOV R111, UR18 ;  /* 0x00000012006f7c02 */ /* 0x000fc60008000f00 */
[----:B------:R-:W-:Y:S01]  /*2a60*/  FADD.FTZ R108, R112, R113 ;  /* 0x00000071706c7221 */ /* 0x000fe20000010000 */
[----:B------:R-:W-:Y:S01]  /*2a70*/  MOV R113, UR18 ;  /* 0x0000001200717c02 */ /* 0x000fe20008000f00 */
[----:B0-----:R-:W-:-:S04]  /*2a80*/  @!P4 IMAD.WIDE R4, R111, 0x4, R4 ;  /* 0x000000046f04c825 */ /* 0x001fc800078e0204 */
[----:B------:R-:W0:Y:S01]  /*2a90*/  MUFU.RSQ R108, R108 ;  /* 0x0000006c006c7308 */ /* 0x000e220000001400 */
[----:B---3--:R-:W-:-:S05]  /*2aa0*/  @!P4 IMAD.WIDE R6, R113, 0x4, R6 ;  /* 0x000000047106c825 */ /* 0x008fca00078e0206 */
[----:B------:R1:W-:Y:S04]  /*2ab0*/  @!P4 STG.E desc[UR12][R6.64], R109 ;  /* 0x0000006d0600c986 */ /* 0x0003e8000c10190c */
[----:B0-----:R1:W-:Y:S01]  /*2ac0*/  @!P4 STG.E desc[UR12][R4.64], R108 ;  /* 0x0000006c0400c986 */ /* 0x0013e2000c10190c */
[----:B------:R-:W-:Y:S05]  /*2ad0*/  BRA.U !UP0, `(.L_x_10771) ;  /* 0x0000000908487547 */ /* 0x000fea000b800000 */
[----:B------:R-:W-:Y:S01]  /*2ae0*/  UIADD3 UR4, UPT, UPT, UR6, -0x1, URZ ;  /* 0xffffffff06047890 */ /* 0x000fe2000fffe0ff */
[----:B------:R-:W-:Y:S01]  /*2af0*/  BSSY.RECONVERGENT B0, `(.L_x_10772) ;  /* 0x0000028000007945 */ /* 0x000fe20003800200 */
[----:B-1----:R-:W-:Y:S02]  /*2b00*/  FSEL R109, R109, RZ, !P5 ;  /* 0x000000ff6d6d7208 */ /* 0x002fe40006800000 */
[----:B------:R-:W-:-:S04]  /*2b10*/  UIMAD UR4, UR4, UR22, URZ ;  /* 0x00000016040472a4 */ /* 0x000fc8000f8e02ff */
        /* <DEDUP_REMOVED lines=16> */
[C---:B------:R-:W-:Y:S01]  /*2c20*/  FMUL.FTZ R7, R108.reuse, R7 ;  /* 0x000000076c077220 */ /* 0x040fe20000410000 */
[C---:B------:R-:W-:Y:S01]  /*2c30*/  FMUL.FTZ R114, R108.reuse, R115 ;  /* 0x000000736c727220 */ /* 0x040fe20000410000 */
[C---:B------:R-:W-:Y:S01]  /*2c40*/  FMUL.FTZ R111, R108.reuse, R111 ;  /* 0x0000006f6c6f7220 */ /* 0x040fe20000410000 */
[----:B------:R-:W-:Y:S01]  /*2c50*/  F2FP.BF16.F32.PACK_AB R4, R5, R4 ;  /* 0x000000040504723e */ /* 0x000fe200000010ff */
[----:B------:R-:W-:Y:S01]  /*2c60*/  FADD.FTZ R5, R95, -R109 ;  /* 0x8000006d5f057221 */ /* 0x000fe20000010000 */
[----:B------:R-:W-:Y:S01]  /*2c70*/  FMUL.FTZ R116, R108, R117 ;  /* 0x000000756c747220 */ /* 0x000fe20000410000 */
[----:B------:R-:W-:Y:S01]  /*2c80*/  FFMA.FTZ R111, R111, R64, R56 ;  /* 0x000000406f6f7223 */ /* 0x000fe20000010038 */
[----:B------:R-:W-:Y:S01]  /*2c90*/  FFMA.FTZ R114, R114, R65, R57 ;  /* 0x0000004172727223 */ /* 0x000fe20000010039 */
[----:B------:R-:W-:Y:S01]  /*2ca0*/  FMUL.FTZ R6, R108, R5 ;  /* 0x000000056c067220 */ /* 0x000fe20000410000 */
[----:B------:R-:W-:Y:S01]  /*2cb0*/  FADD.FTZ R5, R102, -R109 ;  /* 0x8000006d66057221 */ /* 0x000fe20000010000 */
[----:B------:R-:W-:-:S02]  /*2cc0*/  FFMA.FTZ R116, R116, R67, R59 ;  /* 0x0000004374747223 */ /* 0x000fc4000001003b */
[----:B------:R-:W-:Y:S01]  /*2cd0*/  FFMA.FTZ R6, R6, R71, R63 ;  /* 0x0000004706067223 */ /* 0x000fe2000001003f */
[----:B------:R-:W-:Y:S01]  /*2ce0*/  FMUL.FTZ R115, R108, R5 ;  /* 0x000000056c737220 */ /* 0x000fe20000410000 */
[----:B------:R-:W-:Y:S01]  /*2cf0*/  FFMA.FTZ R5, R7, R70, R62 ;  /* 0x0000004607057223 */ /* 0x000fe2000001003e */
[C---:B0-----:R-:W-:Y:S01]  /*2d00*/  IMAD.WIDE.U32 R112, R3.reuse, 0x10, R112 ;  /* 0x0000001003707825 */ /* 0x041fe200078e0070 */
[----:B------:R-:W-:-:S03]  /*2d10*/  IADD3 R3, PT, PT, R3, 0x80, RZ ;  /* 0x0000008003037810 */ /* 0x000fc60007ffe0ff */
[----:B------:R-:W-:Y:S01]  /*2d20*/  FFMA.FTZ R7, R115, R66, R58 ;  /* 0x0000004273077223 */ /* 0x000fe2000001003a */
[----:B------:R-:W-:Y:S02]  /*2d30*/  F2FP.BF16.F32.PACK_AB R5, R6, R5 ;  /* 0x000000050605723e */ /* 0x000fe400000010ff */
[----:B------:R-:W-:Y:S02]  /*2d40*/  F2FP.BF16.F32.PACK_AB R6, R114, R111 ;  /* 0x0000006f7206723e */ /* 0x000fe400000010ff */
[----:B------:R-:W-:-:S05]  /*2d50*/  F2FP.BF16.F32.PACK_AB R7, R116, R7 ;  /* 0x000000077407723e */ /* 0x000fca00000010ff */
[----:B------:R0:W-:Y:S02]  /*2d60*/  STG.E.128 desc[UR12][R112.64], R4 ;  /* 0x0000000470007986 */ /* 0x0001e4000c101d0c */
.L_x_10773:
[----:B------:R-:W-:Y:S05]  /*2d70*/  BSYNC.RECONVERGENT B0 ;  /* 0x0000000000007941 */ /* 0x000fea0003800200 */
.L_x_10772:
        /* <DEDUP_REMOVED lines=34> */
.L_x_10775:
[----:B------:R-:W-:Y:S05]  /*2fa0*/  BSYNC.RECONVERGENT B0 ;  /* 0x0000000000007941 */ /* 0x000fea0003800200 */
.L_x_10774:
        /* <DEDUP_REMOVED lines=34> */
.L_x_10777:
[----:B------:R-:W-:Y:S05]  /*31d0*/  BSYNC.RECONVERGENT B0 ;  /* 0x0000000000007941 */ /* 0x000fea0003800200 */
.L_x_10776:
        /* <DEDUP_REMOVED lines=33> */
.L_x_10778:
[----:B------:R-:W-:Y:S05]  /*33f0*/  BSYNC.RECONVERGENT B0 ;  /* 0x0000000000007941 */ /* 0x000fea0003800200 */
.L_x_10771:
[----:B------:R-:W-:Y:S02]  /*3400*/  UIADD3 UR18, UPT, UPT, UR18, UR16, URZ ;  /* 0x0000001012127290 */ /* 0x000fe4000fffe0ff */
[----:B------:R-:W-:Y:S02]  /*3410*/  UPLOP3.LUT UP1, UPT, UPT, UPT, UP1, 0x40, 0x4 ;  /* 0x000000000004789c */ /* 0x000fe40003f2e810 */
[----:B------:R-:W-:-:S09]  /*3420*/  UISETP.GE.AND UP0, UPT, UR18, UR17, UPT ;  /* 0x000000111200728c */ /* 0x000fd2000bf06270 */
[----:B------:R-:W-:Y:S05]  /*3430*/  BRA.U !UP0, `(.L_x_10779) ;  /* 0xffffffd108d87547 */ /* 0x000fea000b83ffff */
[----:B------:R-:W-:Y:S05]  /*3440*/  EXIT ;  /* 0x000000000000794d */ /* 0x000fea0003800000 */
.L_x_10780:
        /* <DEDUP_REMOVED lines=11> */
.L_x_27264:


//--------------------- .text._ZN10layer_norm13ln_fwd_kernelINS_13Kernel_traitsIf13__nv_bfloat16fS2_fjLj4096ELj1ELj1ELj4ELj16ENS_18Kernel_traits_baseILj4096EfS2_fS2_fjLj128EEEEELb0ELb0ELb1ELb1EEEvNS_9FwdParamsE --------------------------
	.section	.text._ZN10layer_norm13ln_fwd_kernelINS_13Kernel_traitsIf13__nv_bfloat16fS2_fjLj4096ELj1ELj1ELj4ELj16ENS_18Kernel_traits_baseILj4096EfS2_fS2_fjLj128EEEEELb0ELb0ELb1ELb1EEEvNS_9FwdParamsE,"ax",@progbits
	.align	128
        .global         _ZN10layer_norm13ln_fwd_kernelINS_13Kernel_traitsIf13__nv_bfloat16fS2_fjLj4096ELj1ELj1ELj4ELj16ENS_18Kernel_traits_baseILj4096EfS2_fS2_fjLj128EEEEELb0ELb0ELb1ELb1EEEvNS_9FwdParamsE
        .type           _ZN10layer_norm13ln_fwd_kernelINS_13Kernel_traitsIf13__nv_bfloat16fS2_fjLj4096ELj1ELj1ELj4ELj16ENS_18Kernel_traits_baseILj4096EfS2_fS2_fjLj128EEEEELb0ELb0ELb1ELb1EEEvNS_9FwdParamsE,@function
        .size           _ZN10layer_norm13ln_fwd_kernelINS_13Kernel_traitsIf13__nv_bfloat16fS2_fjLj4096ELj1ELj1ELj4ELj16ENS_18Kernel_traits_baseILj4096EfS2_fS2_fjLj128EEEEELb0ELb0ELb1ELb1EEEvNS_9FwdParamsE,(.L_x_27265 - _ZN10layer_norm13ln_fwd_kernelINS_13Kernel_traitsIf13__nv_bfloat16fS2_fjLj4096ELj1ELj1ELj4ELj16ENS_18Kernel_traits_baseILj4096EfS2_fS2_fjLj128EEEEELb0ELb0ELb1ELb1EEEvNS_9FwdParamsE)
        .other          _ZN10layer_norm13ln_fwd_kernelINS_13Kernel_traitsIf13__nv_bfloat16fS2_fjLj4096ELj1ELj1ELj4ELj16ENS_18Kernel_traits_baseILj4096EfS2_fS2_fjLj128EEEEELb0ELb0ELb1ELb1EEEvNS_9FwdParamsE,@"STO_CUDA_ENTRY STV_DEFAULT"
_ZN10layer_norm13ln_fwd_kernelINS_13Kernel_traitsIf13__nv_bfloat16fS2_fjLj4096ELj1ELj1ELj4ELj16ENS_18Kernel_traits_baseILj4096EfS2_fS2_fjLj128EEEEELb0ELb0ELb1ELb1EEEvNS_9FwdParamsE:
.text._ZN10layer_norm13ln_fwd_kernelINS_13Kernel_traitsIf13__nv_bfloat16fS2_fjLj4096ELj1ELj1ELj4ELj16ENS_18Kernel_traits_baseILj4096EfS2_fS2_fjLj128EEEEELb0ELb0ELb1ELb1EEEvNS_9FwdParamsE:
        /* <DEDUP_REMOVED lines=30> */
.L_x_10781:
[----:B------:R-:W0:Y:S01]  /*01e0*/  LDC.64 R4, c[0x0][0x3d0] ;  /* 0x0000f400ff047b82 */ /* 0x000e220000000a00 */
        /* <DEDUP_REMOVED lines=14> */
[----:B------:R-:W-:Y:S01]  /*02d0*/  CS2R R38, SRZ ;  /* 0x0000000000267805 */ /* 0x000fe2000001ff00 */
[----:B0-----:R-:W-:-:S05]  /*02e0*/  IMAD.WIDE.U32 R36, R2, 0x20, R4 ;  /* 0x0000002002247825 */ /* 0x001fca00078e0004 */
[----:B------:R-:W5:Y:S04]  /*02f0*/  LDG.E.128 R4, desc[UR12][R36.64] ;  /* 0x0000000c24047981 */ /* 0x000f68000c1e1d00 */
[----:B------:R-:W5:Y:S04]  /*0300*/  LDG.E.128 R8, desc[UR12][R36.64+0x10] ;  /* 0x0000100c24087981 */ /* 0x000f68000c1e1d00 */
[----:B------:R-:W5:Y:S04]  /*0310*/  LDG.E.128 R12, desc[UR12][R36.64+0x1000] ;  /* 0x0010000c240c7981 */ /* 0x000f68000c1e1d00 */
[----:B------:R-:W5:Y:S04]  /*0320*/  LDG.E.128 R16, desc[UR12][R36.64+0x1010] ;  /* 0x0010100c24107981 */ /* 0x000f68000c1e1d00 */
[----:B------:R-:W5:Y:S04]  /*0330*/  LDG.E.128 R20, desc[UR12][R36.64+0x2000] ;  /* 0x0020000c24147981 */ /* 0x000f68000c1e1d00 */
[----:B------:R-:W5:Y:S04]  /*0340*/  LDG.E.128 R24, desc[UR12][R36.64+0x2010] ;  /* 0x0020100c24187981 */ /* 0x000f68000c1e1d00 */
[----:B------:R-:W5:Y:S04]  /*0350*/  LDG.E.128 R28, desc[UR12][R36.64+0x3000] ;  /* 0x0030000c241c7981 */ /* 0x000f68000c1e1d00 */
[----:B------:R0:W5:Y:S02]  /*0360*/  LDG.E.128 R32, desc[UR12][R36.64+0x3010] ;  /* 0x0030100c24207981 */ /* 0x000164000c1e1d00 */
[----:B0-----:R-:W-:-:S07]  /*0370*/  CS2R R36, SRZ ;  /* 0x0000000000247805 */ /* 0x001fce000001ff00 */
.L_x_10782:
        /* <DEDUP_REMOVED lines=12> */
.L_x_10795:
[----:B----4-:R-:W-:-:S06]  /*0440*/  UIMAD.WIDE UR4, UR7, 0x4, UR8 ;  /* 0x00000004070478a5 */ /* 0x010fcc000f8e0208 */
[----:B0-----:R-:W-:Y:S02]  /*0450*/  MOV R72, UR4 ;  /* 0x0000000400487c02 */ /* 0x001fe40008000f00 */
[----:B------:R-:W-:-:S05]  /*0460*/  MOV R73, UR5 ;  /* 0x0000000500497c02 */ /* 0x000fca0008000f00 */
[----:B------:R-:W2:Y:S01]  /*0470*/  LDG.E R72, desc[UR12][R72.64] ;  /* 0x0000000c48487981 */ /* 0x000ea2000c1e1900 */
[----:B------:R-:W-:Y:S01]  /*0480*/  UIMAD.WIDE UR18, UR7, 0x4, UR10 ;  /* 0x00000004071278a5 */ /* 0x000fe2000f8e020a */
[----:B-1----:R-:W-:-:S05]  /*0490*/  HFMA2 R0, -RZ, RZ, 0, 0 ;  /* 0x00000000ff007431 */ /* 0x002fca00000001ff */
[----:B------:R-:W-:Y:S02]  /*04a0*/  MOV R74, UR18 ;  /* 0x00000012004a7c02 */ /* 0x000fe40008000f00 */
[----:B------:R-:W-:-:S05]  /*04b0*/  MOV R75, UR19 ;  /* 0x00000013004b7c02 */ /* 0x000fca0008000f00 */
[----:B------:R-:W3:Y:S01]  /*04c0*/  LDG.E R74, desc[UR12][R74.64] ;  /* 0x0000000c4a4a7981 */ /* 0x000ee2000c1e1900 */
[----:B--2---:R-:W-:-:S13]  /*04d0*/  R2UR UR24, R72 ;  /* 0x00000000481872ca */ /* 0x004fda00000e0000 */
[----:B------:R-:W-:-:S06]  /*04e0*/  UISETP.GE.AND UP2, UPT, UR24, 0x1, UPT ;  /* 0x000000011800788c */ /* 0x000fcc000bf46270 */
[----:B------:R-:W-:-:S05]  /*04f0*/  PLOP3.LUT P1, PT, PT, PT, UP2, 0x80, 0x8 ;  /* 0x000000000008781c */ /* 0x000fca0003f2f028 */
[----:B------:R-:W-:Y:S01]  /*0500*/  @UP2 UIADD3 UR4, UPT, UPT, UR24, -0x1, URZ ;  /* 0xffffffff18042890 */ /* 0x000fe2000fffe0ff */
[----:B------:R-:W2:Y:S03]  /*0510*/  @UP2 LDCU.64 UR22, c[0x0][0x390] ;  /* 0x00007200ff1627ac */ /* 0x000ea60008000a00 */
[----:B------:R-:W-:-:S04]  /*0520*/  @UP2 UIMAD UR4, UR4, UR20, URZ ;  /* 0x00000014040422a4 */ /* 0x000fc8000f8e02ff */
[----:B------:R-:W-:-:S04]  /*0530*/  @UP2 USHF.R.S32.HI UR5, URZ, 0x1f, UR4 ;  /* 0x0000001fff052899 */ /* 0x000fc80008011404 */
[----:B------:R-:W-:-:S06]  /*0540*/  @UP2 ULEA.HI UR5, UR5, UR4, URZ, 0x3 ;  /* 0x0000000405052291 */ /* 0x000fcc000f8f18ff */
[----:B------:R-:W-:Y:S02]  /*0550*/  MOV R3, UR5 ;  /* 0x0000000500037c02 */ /* 0x000fe40008000f00 */
[----:B--2---:R-:W-:Y:S02]  /*0560*/  MOV R72, UR22 ;  /* 0x0000001600487c02 */ /* 0x004fe40008000f00 */
[----:B------:R-:W-:Y:S02]  /*0570*/  MOV R73, UR23 ;  /* 0x0000001700497c02 */ /* 0x000fe40008000f00 */
[----:B------:R-:W-:-:S05]  /*0580*/  @P1 LEA.HI.SX32 R0, R3, R2, 0x1d ;  /* 0x0000000203001211 */ /* 0x000fca00078feaff */
[----:B------:R-:W-:-:S05]  /*0590*/  @P1 IMAD.WIDE.U32 R72, R0, 0x10, R72 ;  /* 0x0000001000481825 */ /* 0x000fca00078e0048 */
[----:B0-----:R-:W2:Y:S01]  /*05a0*/  @P1 LDG.E.128 R68, desc[UR12][R72.64] ;  /* 0x0000000c48441981 */ /* 0x001ea2000c1e1d00 */
        /* <DEDUP_REMOVED lines=27> */
[----:B------:R-:W4:Y:S08]  /*0760*/  @P2 LDC R84, c[0x0][0x40c] ;  /* 0x00010300ff542b82 */ /* 0x000f300000000800 */
[----:B------:R-:W1:Y:S08]  /*0770*/  @P2 LDC R86, c[0x0][0x40c] ;  /* 0x00010300ff562b82 */ /* 0x000e700000000800 */
[----:B------:R-:W3:Y:S08]  /*0780*/  @P2 LDC R87, c[0x0][0x40c] ;  /* 0x00010300ff572b82 */ /* 0x000ef00000000800 */
[----:B------:R-:W3:Y:S08]  /*0790*/  @P2 LDC R88, c[0x0][0x40c] ;  /* 0x00010300ff582b82 */ /* 0x000ef00000000800 */
[----:B------:R-:W3:Y:S08]  /*07a0*/  @P2 LDC R89, c[0x0][0x40c] ;  /* 0x00010300ff592b82 */ /* 0x000ef00000000800 */
[----:B------:R-:W3:Y:S01]  /*07b0*/  @P2 LDC R90, c[0x0][0x40c] ;  /* 0x00010300ff5a2b82 */ /* 0x000ee20000000800 */
[----:B--2---:R-:W-:Y:S01]  /*07c0*/  @P2 FFMA.FTZ R102, R73, R85, R102 ;  /* 0x0000005549662223 */ /* 0x004fe20000010066 */
[----:B------:R-:W-:Y:S01]  /*07d0*/  @P2 SHF.L.U32 R73, R70, 0x10, RZ ;  /* 0x0000001046492819 */ /* 0x000fe200000006ff */
[----:B0-----:R-:W-:Y:S01]  /*07e0*/  @P2 FFMA.FTZ R100, R81, R83, R100 ;  /* 0x0000005351642223 */ /* 0x001fe20000010064 */
[----:B----4-:R-:W-:Y:S01]  /*07f0*/  @P2 FFMA.FTZ R101, R82, R84, R101 ;  /* 0x0000005452652223 */ /* 0x010fe20000010065 */
[----:B-1----:R-:W-:Y:S01]  /*0800*/  @P2 FFMA.FTZ R103, R80, R86, R103 ;  /* 0x0000005650672223 */ /* 0x002fe20000010067 */
[----:B---3--:R-:W-:Y:S01]  /*0810*/  @P2 FFMA.FTZ R77, R72, R88, R77 ;  /* 0x00000058484d2223 */ /* 0x008fe2000001004d */
[----:B------:R-:W-:Y:S01]  /*0820*/  @P2 FFMA.FTZ R76, R73, R87, R76 ;  /* 0x00000057494c2223 */ /* 0x000fe2000001004c */
[----:B------:R-:W-:Y:S01]  /*0830*/  @P2 FFMA.FTZ R78, R75, R89, R78 ;  /* 0x000000594b4e2223 */ /* 0x000fe2000001004e */
[----:B------:R-:W-:Y:S01]  /*0840*/  @P2 FFMA.FTZ R79, R74, R90, R79 ;  /* 0x0000005a4a4f2223 */ /* 0x000fe2000001004f */
[----:B------:R-:W-:Y:S06]  /*0850*/  BRA `(.L_x_10784) ;  /* 0x0000000000707947 */ /* 0x000fec0003800000 */
.L_x_10783:
[----:B------:R-:W0:Y:S01]  /*0860*/  @UP2 LDCU UR4, c[0x0][0x40c] ;  /* 0x00008180ff0427ac */ /* 0x000e220008000800 */
[----:B------:R-:W-:Y:S02]  /*0870*/  @P1 SHF.L.U32 R72, R68, 0x10, RZ ;  /* 0x0000001044481819 */ /* 0x000fe400000006ff */
[----:B------:R-:W-:Y:S02]  /*0880*/  CS2R R100, SRZ ;  /* 0x0000000000647805 */ /* 0x000fe4000001ff00 */
[----:B------:R-:W-:Y:S01]  /*0890*/  @P1 SHF.L.U32 R73, R69, 0x10, RZ ;  /* 0x0000001045491819 */ /* 0x000fe200000006ff */
[----:B------:R-:W2:Y:S01]  /*08a0*/  @UP2 LDCU UR18, c[0x0][0x40c] ;  /* 0x00008180ff1227ac */ /* 0x000ea20008000800 */
[----:B------:R-:W-:Y:S02]  /*08b0*/  CS2R R102, SRZ ;  /* 0x0000000000667805 */ /* 0x000fe4000001ff00 */
[----:B------:R-:W-:Y:S02]  /*08c0*/  @P1 SHF.L.U32 R81, R81, 0x10, RZ ;  /* 0x0000001051511819 */ /* 0x000fe400000006ff */
[----:B------:R-:W-:Y:S01]  /*08d0*/  CS2R R76, SRZ ;  /* 0x00000000004c7805 */ /* 0x000fe2000001ff00 */
[----:B------:R-:W3:Y:S01]  /*08e0*/  @UP2 LDCU UR5, c[0x0][0x40c] ;  /* 0x00008180ff0527ac */ /* 0x000ee20008000800 */
[----:B------:R-:W-:-:S02]  /*08f0*/  @P1 SHF.L.U32 R80, R80, 0x10, RZ ;  /* 0x0000001050501819 */ /* 0x000fc400000006ff */
[----:B------:R-:W-:Y:S02]  /*0900*/  CS2R R78, SRZ ;  /* 0x00000000004e7805 */ /* 0x000fe4000001ff00 */
[----:B------:R-:W-:Y:S01]  /*0910*/  @P1 SHF.L.U32 R75, R75, 0x10, RZ ;  /* 0x000000104b4b1819 */ /* 0x000fe200000006ff */
[----:B------:R-:W4:Y:S01]  /*0920*/  @UP2 LDCU UR19, c[0x0][0x40c] ;  /* 0x00008180ff1327ac */ /* 0x000f220008000800 */
[----:B------:R-:W-:Y:S01]  /*0930*/  @P1 SHF.L.U32 R74, R74, 0x10, RZ ;  /* 0x000000104a4a1819 */ /* 0x000fe200000006ff */
[----:B------:R-:W1:Y:S01]  /*0940*/  @UP2 LDCU UR22, c[0x0][0x40c] ;  /* 0x00008180ff1627ac */ /* 0x000e620008000800 */
[----:B0-----:R-:W-:Y:S01]  /*0950*/  @P1 FMUL.FTZ R100, R72, UR4 ;  /* 0x0000000448641c20 */ /* 0x001fe20008410000 */
[----:B------:R-:W-:Y:S01]  /*0960*/  @P1 SHF.L.U32 R72, R70, 0x10, RZ ;  /* 0x0000001046481819 */ /* 0x000fe200000006ff */
[----:B------:R-:W0:Y:S01]  /*0970*/  @UP2 LDCU UR23, c[0x0][0x40c] ;  /* 0x00008180ff1727ac */ /* 0x000e220008000800 */
[----:B--2---:R-:W-:Y:S01]  /*0980*/  @P1 FMUL.FTZ R102, R73, UR18 ;  /* 0x0000001249661c20 */ /* 0x004fe20008410000 */
[----:B------:R-:W-:Y:S01]  /*0990*/  @P1 SHF.L.U32 R73, R71, 0x10, RZ ;  /* 0x0000001047491819 */ /* 0x000fe200000006ff */
[----:B------:R-:W2:Y:S01]  /*09a0*/  @UP2 LDCU UR25, c[0x0][0x40c] ;  /* 0x00008180ff1927ac */ /* 0x000ea20008000800 */
[----:B---3--:R-:W-:Y:S01]  /*09b0*/  @P1 FMUL.FTZ R101, R81, UR5 ;  /* 0x0000000551651c20 */ /* 0x008fe20008410000 */
[----:B------:R-:W3:Y:S01]  /*09c0*/  @UP2 LDCU UR26, c[0x0][0x40c] ;  /* 0x00008180ff1a27ac */ /* 0x000ee20008000800 */
[----:B----4-:R-:W-:Y:S01]  /*09d0*/  @P1 FMUL.FTZ R103, R80, UR19 ;  /* 0x0000001350671c20 */ /* 0x010fe20008410000 */
[----:B-1----:R-:W-:Y:S01]  /*09e0*/  @P1 FMUL.FTZ R76, R72, UR22 ;  /* 0x00000016484c1c20 */ /* 0x002fe20008410000 */
[----:B0-----:R-:W-:Y:S01]  /*09f0*/  @P1 FMUL.FTZ R77, R75, UR23 ;  /* 0x000000174b4d1c20 */ /* 0x001fe20008410000 */
[----:B--2---:R-:W-:Y:S01]  /*0a00*/  @P1 FMUL.FTZ R78, R73, UR25 ;  /* 0x00000019494e1c20 */ /* 0x004fe20008410000 */
[----:B---3--:R-:W-:-:S07]  /*0a10*/  @P1 FMUL.FTZ R79, R74, UR26 ;  /* 0x0000001a4a4f1c20 */ /* 0x008fce0008410000 */
.L_x_10784:
[----:B------:R-:W0:Y:S01]  /*0a20*/  LDC.64 R104, c[0x0][0x3a8] ;  /* 0x0000ea00ff687b82 */ /* 0x000e220000000a00 */
[C---:B------:R-:W-:Y:S01]  /*0a30*/  IADD3 R73, PT, PT, R3.reuse, 0x80, RZ ;  /* 0x0000008003497810 */ /* 0x040fe20007ffe0ff */
[----:B0-----:R-:W-:-:S05]  /*0a40*/  IMAD.WIDE.U32 R74, R3, 0x20, R104 ;  /* 0x00000020034a7825 */ /* 0x001fca00078e0068 */
[----:B------:R0:W-:Y:S04]  /*0a50*/  STG.E.128 desc[UR12][R74.64], R100 ;  /* 0x000000644a007986 */ /* 0x0001e8000c101d0c */
[----:B------:R0:W-:Y:S01]  /*0a60*/  STG.E.128 desc[UR12][R74.64+0x10], R76 ;  /* 0x0000104c4a007986 */ /* 0x0001e2000c101d0c */
[----:B------:R-:W-:Y:S05]  /*0a70*/  BRA.U !UP2, `(.L_x_10785) ;  /* 0x000000010a107547 */ /* 0x000fea000b800000 */
[----:B------:R-:W1:Y:S01]  /*0a80*/  LDC.64 R68, c[0x0][0x390] ;  /* 0x0000e400ff447b82 */ /* 0x000e620000000a00 */
[----:B------:R-:W-:-:S05]  /*0a90*/  IADD3 R71, PT, PT, R0, 0x80, RZ ;  /* 0x0000008000477810 */ /* 0x000fca0007ffe0ff */
[----:B-1----:R-:W-:-:S06]  /*0aa0*/  IMAD.WIDE.U32 R68, R71, 0x10, R68 ;  /* 0x0000001047447825 */ /* 0x002fcc00078e0044 */
[----:B------:R-:W5:Y:S02]  /*0ab0*/  LDG.E.128 R68, desc[UR12][R68.64] ;  /* 0x0000000c44447981 */ /* 0x000f64000c1e1d00 */
.L_x_10785:
[----:B-----5:R-:W-:Y:S02]  /*0ac0*/  PRMT R72, R71, 0x7632, R72 ;  /* 0x0000763247487816 */ /* 0x020fe40000000048 */
[----:B------:R-:W-:Y:S02]  /*0ad0*/  PRMT R80, R70, 0x7632, R80 ;  /* 0x0000763246507816 */ /* 0x000fe40000000050 */
[----:B------:R-:W-:Y:S02]  /*0ae0*/  PRMT R81, R69, 0x7632, R81 ;  /* 0x0000763245517816 */ /* 0x000fe40000000051 */
[----:B------:R-:W-:Y:S01]  /*0af0*/  PRMT R82, R68, 0x7632, R82 ;  /* 0x0000763244527816 */ /* 0x000fe20000000052 */
[----:B------:R-:W-:Y:S06]  /*0b00*/  BRA.U !UP0, `(.L_x_10786) ;  /* 0x0000000108787547 */ /* 0x000fec000b800000 */
[----:B0-----:R-:W0:Y:S02]  /*0b10*/  LDC.64 R74, c[0x0][0x3a0] ;  /* 0x0000e800ff4a7b82 */ /* 0x001e240000000a00 */
        /* <DEDUP_REMOVED lines=29> */
.L_x_10786:
[----:B------:R-:W1:Y:S01]  /*0cf0*/  @UP2 LDCU UR4, c[0x0][0x40c] ;  /* 0x00008180ff0427ac */ /* 0x000e620008000800 */
[----:B0-----:R-:W-:Y:S02]  /*0d00*/  @P1 SHF.L.U32 R74, R68, 0x10, RZ ;  /* 0x00000010444a1819 */ /* 0x001fe400000006ff */
[----:B------:R-:W-:Y:S02]  /*0d10*/  CS2R R88, SRZ ;  /* 0x0000000000587805 */ /* 0x000fe4000001ff00 */
[----:B------:R-:W-:Y:S01]  /*0d20*/  @P1 SHF.L.U32 R75, R69, 0x10, RZ ;  /* 0x00000010454b1819 */ /* 0x000fe200000006ff */
[----:B------:R-:W0:Y:S01]  /*0d30*/  @UP2 LDCU UR18, c[0x0][0x40c] ;  /* 0x00008180ff1227ac */ /* 0x000e220008000800 */
        /* <DEDUP_REMOVED lines=10> */
[----:B-1----:R-:W-:Y:S01]  /*0de0*/  @P1 FMUL.FTZ R88, R74, UR4 ;  /* 0x000000044a581c20 */ /* 0x002fe20008410000 */
[----:B------:R-:W-:Y:S01]  /*0df0*/  @P1 SHF.L.U32 R74, R70, 0x10, RZ ;  /* 0x00000010464a1819 */ /* 0x000fe200000006ff */
[----:B------:R-:W1:Y:S01]  /*0e00*/  @UP2 LDCU UR23, c[0x0][0x40c] ;  /* 0x00008180ff1727ac */ /* 0x000e620008000800 */
[----:B0-----:R-:W-:Y:S01]  /*0e10*/  @P1 FMUL.FTZ R90, R75, UR18 ;  /* 0x000000124b5a1c20 */ /* 0x001fe20008410000 */
[----:B------:R-:W-:Y:S01]  /*0e20*/  @P1 SHF.L.U32 R75, R71, 0x10, RZ ;  /* 0x00000010474b1819 */ /* 0x000fe200000006ff */
[----:B------:R-:W0:Y:S01]  /*0e30*/  @UP2 LDCU UR25, c[0x0][0x40c] ;  /* 0x00008180ff1927ac */ /* 0x000e220008000800 */
[----:B--2---:R-:W-:Y:S01]  /*0e40*/  @P1 FMUL.FTZ R89, R82, UR5 ;  /* 0x0000000552591c20 */ /* 0x004fe20008410000 */
[----:B------:R-:W2:Y:S01]  /*0e50*/  @UP2 LDCU UR26, c[0x0][0x40c] ;  /* 0x00008180ff1a27ac */ /* 0x000ea20008000800 */
[----:B---3--:R-:W-:Y:S01]  /*0e60*/  @P1 FMUL.FTZ R91, R81, UR19 ;  /* 0x00000013515b1c20 */ /* 0x008fe20008410000 */
[----:B----4-:R-:W-:Y:S01]  /*0e70*/  @P1 FMUL.FTZ R92, R74, UR22 ;  /* 0x000000164a5c1c20 */ /* 0x010fe20008410000 */
[----:B-1----:R-:W-:Y:S01]  /*0e80*/  @P1 FMUL.FTZ R93, R80, UR23 ;  /* 0x00000017505d1c20 */ /* 0x002fe20008410000 */
[----:B0-----:R-:W-:Y:S01]  /*0e90*/  @P1 FMUL.FTZ R94, R75, UR25 ;  /* 0x000000194b5e1c20 */ /* 0x001fe20008410000 */
[----:B--2---:R-:W-:-:S07]  /*0ea0*/  @P1 FMUL.FTZ R95, R72, UR26 ;  /* 0x0000001a485f1c20 */ /* 0x004fce0008410000 */
.L_x_10787:
[----:B------:R-:W-:-:S05]  /*0eb0*/  IMAD.WIDE.U32 R72, R73, 0x20, R104 ;  /* 0x0000002049487825 */ /* 0x000fca00078e0068 */
[----:B------:R0:W-:Y:S04]  /*0ec0*/  STG.E.128 desc[UR12][R72.64], R88 ;  /* 0x0000005848007986 */ /* 0x0001e8000c101d0c */
[----:B------:R0:W-:Y:S01]  /*0ed0*/  STG.E.128 desc[UR12][R72.64+0x10], R92 ;  /* 0x0000105c48007986 */ /* 0x0001e2000c101d0c */
[----:B------:R-:W-:Y:S05]  /*0ee0*/  BRA.U !UP2, `(.L_x_10788) ;  /* 0x000000010a107547 */ /* 0x000fea000b800000 */
[----:B------:R-:W1:Y:S01]  /*0ef0*/  LDC.64 R68, c[0x0][0x390] ;  /* 0x0000e400ff447b82 */ /* 0x000e620000000a00 */
[----:B------:R-:W-:-:S05]  /*0f00*/  IADD3 R71, PT, PT, R0, 0x100, RZ ;  /* 0x0000010000477810 */ /* 0x000fca0007ffe0ff */
[----:B-1----:R-:W-:-:S06]  /*0f10*/  IMAD.WIDE.U32 R68, R71, 0x10, R68 ;  /* 0x0000001047447825 */ /* 0x002fcc00078e0044 */
[----:B------:R-:W5:Y:S02]  /*0f20*/  LDG.E.128 R68, desc[UR12][R68.64] ;  /* 0x0000000c44447981 */ /* 0x000f64000c1e1d00 */
.L_x_10788:
[----:B0----5:R-:W-:Y:S02]  /*0f30*/  PRMT R72, R71, 0x7632, R72 ;  /* 0x0000763247487816 */ /* 0x021fe40000000048 */
        /* <DEDUP_REMOVED lines=30> */
[----:B---3--:R-:W-:Y:S01]  /*1120*/  @P2 FFMA.FTZ R82, R111, R75, R82 ;  /* 0x0000004b6f522223 */ /* 0x008fe20000010052 */
[----:B------:R-:W-:-:S02]  /*1130*/  @P2 SHF.L.U32 R86, R85, 0x10, RZ ;  /* 0x0000001055562819 */ /* 0x000fc400000006ff */
[----:B------:R-:W-:Y:S01]  /*1140*/  @P2 SHF.L.U32 R108, R87, 0x10, RZ ;  /* 0x00000010576c2819 */ /* 0x000fe200000006ff */
[----:B-----5:R-:W-:Y:S01]  /*1150*/  @P2 FFMA.FTZ R80, R109, R73, R80 ;  /* 0x000000496d502223 */ /* 0x020fe20000010050 */
[----:B------:R-:W-:Y:S01]  /*1160*/  @P2 SHF.L.U32 R110, R107, 0x10, RZ ;  /* 0x000000106b6e2819 */ /* 0x000fe200000006ff */
[----:B------:R-:W-:Y:S02]  /*1170*/  @P2 FFMA.FTZ R99, R86, R72, R99 ;  /* 0x0000004856632223 */ /* 0x000fe40000010063 */
[----:B------:R-:W-:Y:S02]  /*1180*/  @P2 FFMA.FTZ R81, R108, R84, R81 ;  /* 0x000000546c512223 */ /* 0x000fe40000010051 */
[----:B0-----:R-:W-:Y:S01]  /*1190*/  @P2 FFMA.FTZ R83, R110, R74, R83 ;  /* 0x0000004a6e532223 */ /* 0x001fe20000010053 */
[----:B------:R-:W-:Y:S06]  /*11a0*/  BRA `(.L_x_10790) ;  /* 0x0000000000707947 */ /* 0x000fec0003800000 */
.L_x_10789:
        /* <DEDUP_REMOVED lines=28> */
.L_x_10790:
[----:B------:R-:W-:-:S05]  /*1370*/  IADD3 R73, PT, PT, R3, 0x100, RZ ;  /* 0x0000010003497810 */ /* 0x000fca0007ffe0ff */
        /* <DEDUP_REMOVED lines=8> */
.L_x_10791:
[----:B------:R-:W-:Y:S01]  /*1400*/  IADD3 R3, PT, PT, R3, 0x180, RZ ;  /* 0x0000018003037810 */ /* 0x000fe20007ffe0ff */
[----:B------:R-:W-:Y:S06]  /*1410*/  BRA.U !UP0, `(.L_x_10792) ;  /* 0x0000000108887547 */ /* 0x000fec000b800000 */
[----:B------:R-:W1:Y:S02]  /*1420*/  LDC.64 R108, c[0x0][0x3a0] ;  /* 0x0000e800ff6c7b82 */ /* 0x000e640000000a00 */
[----:B-1----:R-:W-:-:S05]  /*1430*/  IMAD.WIDE.U32 R108, R3, 0x20, R108 ;  /* 0x00000020036c7825 */ /* 0x002fca00078e006c */
[----:B------:R-:W2:Y:S04]  /*1440*/  LDG.E.128 R84, desc[UR12][R108.64] ;  /* 0x0000000c6c547981 */ /* 0x000ea8000c1e1d00 */
[----:B0-----:R0:W3:Y:S01]  /*1450*/  LDG.E.128 R72, desc[UR12][R108.64+0x10] ;  /* 0x0000100c6c487981 */ /* 0x0010e2000c1e1d00 */
        /* <DEDUP_REMOVED lines=27> */
[----:B-1----:R-:W-:Y:S02]  /*1610*/  @P1 FFMA.FTZ R73, R110, R0, R73 ;  /* 0x000000006e491223 */ /* 0x002fe40000010049 */
[----:B------:R-:W-:Y:S01]  /*1620*/  @P1 FFMA.FTZ R75, R112, R108, R75 ;  /* 0x0000006c704b1223 */ /* 0x000fe2000001004b */
[----:B------:R-:W-:Y:S06]  /*1630*/  BRA `(.L_x_10793) ;  /* 0x0000000000847947 */ /* 0x000fec0003800000 */
.L_x_10792:
[----:B------:R-:W1:Y:S01]  /*1640*/  @UP2 LDCU UR4, c[0x0][0x40c] ;  /* 0x00008180ff0427ac */ /* 0x000e620008000800 */
[----:B-----5:R-:W-:Y:S02]  /*1650*/  @P1 SHF.L.U32 R0, R68, 0x10, RZ ;  /* 0x0000001044001819 */ /* 0x020fe400000006ff */
[----:B------:R-:W-:Y:S02]  /*1660*/  CS2R R84, SRZ ;  /* 0x0000000000547805 */ /* 0x000fe4000001ff00 */
[----:B------:R-:W-:Y:S01]  /*1670*/  @P1 PRMT R107, R69, 0x7632, R107 ;  /* 0x00007632456b1816 */ /* 0x000fe2000000006b */
[----:B------:R-:W2:Y:S01]  /*1680*/  @UP2 LDCU UR22, c[0x0][0x40c] ;  /* 0x00008180ff1627ac */ /* 0x000ea20008000800 */
[C---:B------:R-:W-:Y:S02]  /*1690*/  @P1 PRMT R108, R70.reuse, 0x7632, R108 ;  /* 0x00007632466c1816 */ /* 0x040fe4000000006c */
[----:B------:R-:W-:Y:S02]  /*16a0*/  CS2R R86, SRZ ;  /* 0x0000000000567805 */ /* 0x000fe4000001ff00 */
[----:B------:R-:W-:Y:S01]  /*16b0*/  @P1 PRMT R109, R71, 0x7632, R109 ;  /* 0x00007632476d1816 */ /* 0x000fe2000000006d */
[----:B------:R-:W3:Y:S01]  /*16c0*/  @UP2 LDCU UR18, c[0x0][0x40c] ;  /* 0x00008180ff1227ac */ /* 0x000ee20008000800 */
[----:B------:R-:W-:-:S02]  /*16d0*/  @P1 SHF.L.U32 R74, R70, 0x10, RZ ;  /* 0x00000010464a1819 */ /* 0x000fc400000006ff */
[----:B0-----:R-:W-:Y:S01]  /*16e0*/  @P1 SHF.L.U32 R73, R69, 0x10, RZ ;  /* 0x0000001045491819 */ /* 0x001fe200000006ff */
[----:B------:R-:W0:Y:S01]  /*16f0*/  @UP2 LDCU UR5, c[0x0][0x40c] ;  /* 0x00008180ff0527ac */ /* 0x000e220008000800 */
[----:B------:R-:W-:Y:S02]  /*1700*/  @P1 SHF.L.U32 R110, R71, 0x10, RZ ;  /* 0x00000010476e1819 */ /* 0x000fe400000006ff */
[----:B------:R-:W-:Y:S01]  /*1710*/  @P1 SHF.L.U32 R107, R107, 0x10, RZ ;  /* 0x000000106b6b1819 */ /* 0x000fe200000006ff */
[----:B------:R-:W4:Y:S01]  /*1720*/  @UP2 LDCU UR19, c[0x0][0x40c] ;  /* 0x00008180ff1327ac */ /* 0x000f220008000800 */
[----:B------:R-:W-:Y:S01]  /*1730*/  @P1 SHF.L.U32 R108, R108, 0x10, RZ ;  /* 0x000000106c6c1819 */ /* 0x000fe200000006ff */
[----:B-1----:R-:W-:Y:S01]  /*1740*/  @P1 FMUL.FTZ R84, R0, UR4 ;  /* 0x0000000400541c20 */ /* 0x002fe20008410000 */
[----:B------:R-:W-:Y:S01]  /*1750*/  @P1 PRMT R0, R68, 0x7632, R0 ;  /* 0x0000763244001816 */ /* 0x000fe20000000000 */
[----:B------:R-:W1:Y:S01]  /*1760*/  @UP2 LDCU UR23, c[0x0][0x40c] ;  /* 0x00008180ff1727ac */ /* 0x000e620008000800 */
[----:B------:R-:W-:-:S02]  /*1770*/  @P1 SHF.L.U32 R109, R109, 0x10, RZ ;  /* 0x000000106d6d1819 */ /* 0x000fc400000006ff */
[----:B------:R-:W-:Y:S01]  /*1780*/  @P1 SHF.L.U32 R0, R0, 0x10, RZ ;  /* 0x0000001000001819 */ /* 0x000fe200000006ff */
[----:B------:R-:W1:Y:S01]  /*1790*/  @UP2 LDCU UR24, c[0x0][0x40c] ;  /* 0x00008180ff1827ac */ /* 0x000e620008000800 */
[----:B------:R-:W-:Y:S01]  /*17a0*/  MOV R72, RZ ;  /* 0x000000ff00487202 */ /* 0x000fe20000000f00 */
[----:B--2---:R-:W-:Y:S01]  /*17b0*/  @P1 FMUL.FTZ R72, R74, UR22 ;  /* 0x000000164a481c20 */ /* 0x004fe20008410000 */
[----:B---3--:R-:W-:Y:S01]  /*17c0*/  @P1 FMUL.FTZ R86, R73, UR18 ;  /* 0x0000001249561c20 */ /* 0x008fe20008410000 */
[----:B------:R-:W2:Y:S01]  /*17d0*/  @UP2 LDCU UR4, c[0x0][0x40c] ;  /* 0x00008180ff0427ac */ /* 0x000ea20008000800 */
[----:B------:R-:W-:Y:S01]  /*17e0*/  CS2R R74, SRZ ;  /* 0x00000000004a7805 */ /* 0x000fe2000001ff00 */
[----:B------:R-:W-:Y:S02]  /*17f0*/  HFMA2 R73, -RZ, RZ, 0, 0 ;  /* 0x00000000ff497431 */ /* 0x000fe400000001ff */
[----:B0-----:R-:W-:Y:S01]  /*1800*/  @P1 FMUL.FTZ R85, R0, UR5 ;  /* 0x0000000500551c20 */ /* 0x001fe20008410000 */
[----:B----4-:R-:W-:Y:S01]  /*1810*/  @P1 FMUL.FTZ R87, R107, UR19 ;  /* 0x000000136b571c20 */ /* 0x010fe20008410000 */
[----:B-1----:R-:W-:Y:S01]  /*1820*/  @P1 FMUL.FTZ R73, R108, UR23 ;  /* 0x000000176c491c20 */ /* 0x002fe20008410000 */
[----:B------:R-:W-:Y:S01]  /*1830*/  @P1 FMUL.FTZ R74, R110, UR24 ;  /* 0x000000186e4a1c20 */ /* 0x000fe20008410000 */
[----:B--2---:R-:W-:-:S07]  /*1840*/  @P1 FMUL.FTZ R75, R109, UR4 ;  /* 0x000000046d4b1c20 */ /* 0x004fce0008410000 */
.L_x_10793:
        /* <DEDUP_REMOVED lines=117> */
[----:B------:R-:W0:Y:S02]  /*1fa0*/  SHFL.BFLY PT, R110, R107, 0x2, 0x1f ;  /* 0x0c401f006b6e7f89 */ /* 0x000e2400000e0000 */
[----:B0-----:R-:W-:Y:S01]  /*1fb0*/  FADD.FTZ R110, R107, R110 ;  /* 0x0000006e6b6e7221 */ /* 0x001fe20000010000 */
[----:B------:R-:W-:Y:S02]  /*1fc0*/  MOV R107, RZ ;  /* 0x000000ff006b7202 */ /* 0x000fe40000000f00 */
[----:B------:R-:W-:Y:S02]  /*1fd0*/  @!P2 MOV R107, 0x400 ;  /* 0x00000400006ba802 */ /* 0x000fe40000000f00 */
[----:B------:R-:W0:Y:S04]  /*1fe0*/  SHFL.BFLY PT, R109, R110, 0x4, 0x1f ;  /* 0x0c801f006e6d7f89 */ /* 0x000e2800000e0000 */
[----:B------:R-:W1:Y:S01]  /*1ff0*/  SHFL.DOWN PT, R114, R107, 0x2, 0x1f ;  /* 0x08401f006b727f89 */ /* 0x000e6200000e0000 */
[----:B0-----:R-:W-:Y:S01]  /*2000*/  FADD.FTZ R109, R110, R109 ;  /* 0x0000006d6e6d7221 */ /* 0x001fe20000010000 */
[----:B------:R-:W-:Y:S01]  /*2010*/  IMAD.WIDE.U32 R110, R3, 0x20, R104 ;  /* 0x00000020036e7825 */ /* 0x000fe200078e0068 */
[----:B------:R-:W-:-:S02]  /*2020*/  @!P1 LOP3.LUT R3, R0, 0x18, RZ, 0xc0, !PT ;  /* 0x0000001800039812 */ /* 0x000fc400078ec0ff */
[----:B------:R-:W-:Y:S02]  /*2030*/  CS2R R104, SRZ ;  /* 0x0000000000687805 */ /* 0x000fe4000001ff00 */
[----:B-1----:R-:W-:Y:S01]  /*2040*/  IADD3 R116, PT, PT, R114, R107, RZ ;  /* 0x0000006b72747210 */ /* 0x002fe20007ffe0ff */
[----:B------:R-:W0:Y:S01]  /*2050*/  SHFL.BFLY PT, R112, R109, 0x8, 0x1f ;  /* 0x0d001f006d707f89 */ /* 0x000e2200000e0000 */
[----:B------:R-:W-:Y:S02]  /*2060*/  I2FP.F32.S32 R114, R114 ;  /* 0x0000007200727245 */ /* 0x000fe40000201400 */
[----:B------:R-:W-:Y:S01]  /*2070*/  I2FP.F32.S32 R0, R116 ;  /* 0x0000007400007245 */ /* 0x000fe20000201400 */
[----:B------:R-:W-:Y:S03]  /*2080*/  STG.E.128 desc[UR12][R110.64], R84 ;  /* 0x000000546e007986 */ /* 0x000fe6000c101d0c */
[----:B------:R-:W1:Y:S01]  /*2090*/  MUFU.RCP R115, R0 ;  /* 0x0000000000737308 */ /* 0x000e620000001000 */
[----:B------:R2:W-:Y:S01]  /*20a0*/  STG.E.128 desc[UR12][R110.64+0x10], R72 ;  /* 0x000010486e007986 */ /* 0x0005e2000c101d0c */
[----:B0-----:R-:W-:Y:S01]  /*20b0*/  FADD.FTZ R112, R109, R112 ;  /* 0x000000706d707221 */ /* 0x001fe20000010000 */
[----:B--2---:R-:W0:Y:S04]  /*20c0*/  LDC R111, c[0x0][0x448] ;  /* 0x00011200ff6f7b82 */ /* 0x004e280000000800 */
[----:B------:R-:W2:Y:S02]  /*20d0*/  SHFL.BFLY PT, R113, R112, 0x10, 0x1f ;  /* 0x0e001f0070717f89 */ /* 0x000ea400000e0000 */
[----:B--2---:R-:W-:Y:S01]  /*20e0*/  FADD.FTZ R109, R112, R113 ;  /* 0x00000071706d7221 */ /* 0x004fe20000010000 */
[----:B------:R-:W-:-:S04]  /*20f0*/  @!P2 LEA R112, R106, UR4, 0x3 ;  /* 0x000000046a70ac11 */ /* 0x000fc8000f8e18ff */
[----:B------:R2:W-:Y:S01]  /*2100*/  @!P1 STS.64 [R3+UR4], R108 ;  /* 0x0000006c03009988 */ /* 0x0005e20008000a04 */
[----:B------:R-:W-:Y:S01]  /*2110*/  BAR.SYNC.DEFER_BLOCKING 0x0 ;  /* 0x0000000000007b1d */ /* 0x000fe20000010000 */
[----:B------:R-:W-:-:S05]  /*2120*/  ISETP.NE.AND P1, PT, R2, RZ, PT ;  /* 0x000000ff0200720c */ /* 0x000fca0003f25270 */
[----:B------:R-:W3:Y:S01]  /*2130*/  SHFL.DOWN PT, R3, R116, 0x1, 0x1f ;  /* 0x08201f0074037f89 */ /* 0x000ee200000e0000 */
[----:B--2---:R-:W-:-:S03]  /*2140*/  I2FP.F32.U32 R108, R107 ;  /* 0x0000006b006c7245 */ /* 0x004fc60000201000 */
[----:B------:R-:W2:Y:S01]  /*2150*/  @!P2 LDS.64 R104, [R112] ;  /* 0x000000007068a984 */ /* 0x000ea20000000a00 */
[----:B---3--:R-:W-:-:S04]  /*2160*/  IADD3 R116, PT, PT, R116, R3, RZ ;  /* 0x0000000374747210 */ /* 0x008fc80007ffe0ff */
[----:B------:R-:W-:-:S06]  /*2170*/  I2FP.F32.S32 R116, R116 ;  /* 0x0000007400747245 */ /* 0x000fcc0000201400 */
[----:B------:R-:W3:Y:S01]  /*2180*/  MUFU.RCP R116, R116 ;  /* 0x0000007400747308 */ /* 0x000ee20000001000 */
[----:B--2---:R-:W2:Y:S04]  /*2190*/  SHFL.DOWN PT, R113, R104, 0x2, 0x1f ;  /* 0x08401f0068717f89 */ /* 0x004ea800000e0000 */
[----:B------:R-:W4:Y:S01]  /*21a0*/  SHFL.DOWN PT, R110, R105, 0x2, 0x1f ;  /* 0x08401f00696e7f89 */ /* 0x000f2200000e0000 */
[C---:B--2---:R-:W-:Y:S01]  /*21b0*/  FMUL.FTZ R109, R113.reuse, R114 ;  /* 0x00000072716d7220 */ /* 0x044fe20000410000 */
[----:B------:R-:W-:-:S03]  /*21c0*/  FADD.FTZ R113, -R113, R104 ;  /* 0x0000006871717221 */ /* 0x000fc60000010100 */
[----:B------:R-:W-:Y:S01]  /*21d0*/  FFMA.FTZ R112, R108, R104, R109 ;  /* 0x000000686c707223 */ /* 0x000fe2000001006d */
[----:B------:R-:W-:Y:S01]  /*21e0*/  FMUL.FTZ R113, R113, R113 ;  /* 0x0000007171717220 */ /* 0x000fe20000410000 */
[----:B----4-:R-:W-:Y:S02]  /*21f0*/  FADD.FTZ R110, R110, R105 ;  /* 0x000000696e6e7221 */ /* 0x010fe40000010000 */
[----:B-1----:R-:W-:Y:S01]  /*2200*/  FMUL.FTZ R107, R115, R112 ;  /* 0x00000070736b7220 */ /* 0x002fe20000410000 */
[----:B------:R-:W-:Y:S01]  /*2210*/  FMUL.FTZ R113, R113, R108 ;  /* 0x0000006c71717220 */ /* 0x000fe20000410000 */
[----:B------:R-:W-:-:S03]  /*2220*/  I2FP.F32.S32 R108, R3 ;  /* 0x00000003006c7245 */ /* 0x000fc60000201400 */
[----:B------:R-:W1:Y:S01]  /*2230*/  SHFL.DOWN PT, R104, R107, 0x1, 0x1f ;  /* 0x08201f006b687f89 */ /* 0x000e6200000e0000 */
[----:B------:R-:W-:-:S04]  /*2240*/  FMUL.FTZ R113, R113, R114 ;  /* 0x0000007271717220 */ /* 0x000fc80000410000 */
[----:B------:R-:W-:Y:S01]  /*2250*/  FFMA.FTZ R110, R115, R113, R110 ;  /* 0x00000071736e7223 */ /* 0x000fe2000001006e */
[----:B------:R-:W-:-:S04]  /*2260*/  MOV R115, UR7 ;  /* 0x0000000700737c02 */ /* 0x000fc80008000f00 */
[----:B------:R-:W2:Y:S01]  /*2270*/  SHFL.DOWN PT, R105, R110, 0x1, 0x1f ;  /* 0x08201f006e697f89 */ /* 0x000ea200000e0000 */
[----:B-1----:R-:W-:Y:S01]  /*2280*/  FADD.FTZ R3, R107, -R104 ;  /* 0x800000686b037221 */ /* 0x002fe20000010000 */
[----:B------:R-:W-:-:S03]  /*2290*/  FMUL.FTZ R109, R104, R108 ;  /* 0x0000006c686d7220 */ /* 0x000fc60000410000 */
[----:B------:R-:W-:Y:S01]  /*22a0*/  FMUL.FTZ R3, R3, R3 ;  /* 0x0000000303037220 */ /* 0x000fe20000410000 */
[----:B------:R-:W-:-:S03]  /*22b0*/  FFMA.FTZ R109, R0, R107, R109 ;  /* 0x0000006b006d7223 */ /* 0x000fc6000001006d */
[----:B------:R-:W-:Y:S01]  /*22c0*/  FMUL.FTZ R3, R0, R3 ;  /* 0x0000000300037220 */ /* 0x000fe20000410000 */
[----:B---3--:R-:W-:Y:S01]  /*22d0*/  FMUL.FTZ R0, R116, R109 ;  /* 0x0000006d74007220 */ /* 0x008fe20000410000 */
[----:B--2---:R-:W-:Y:S02]  /*22e0*/  FADD.FTZ R105, R110, R105 ;  /* 0x000000696e697221 */ /* 0x004fe40000010000 */
[----:B------:R-:W-:Y:S02]  /*22f0*/  FMUL.FTZ R3, R3, R108 ;  /* 0x0000006c03037220 */ /* 0x000fe40000410000 */
[----:B------:R-:W1:Y:S01]  /*2300*/  SHFL.IDX PT, R113, R0, RZ, 0x1f ;  /* 0x00001fff00717589 */ /* 0x000e6200000e0000 */
[----:B------:R-:W2:Y:S01]  /*2310*/  @!P1 LDC.64 R108, c[0x0][0x3c0] ;  /* 0x0000f000ff6c9b82 */ /* 0x000ea20000000a00 */
[----:B------:R-:W-:-:S05]  /*2320*/  FFMA.FTZ R3, R116, R3, R105 ;  /* 0x0000000374037223 */ /* 0x000fca0000010069 */
[----:B------:R-:W0:Y:S02]  /*2330*/  SHFL.IDX PT, R112, R3, RZ, 0x1f ;  /* 0x00001fff03707589 */ /* 0x000e2400000e0000 */
[----:B------:R-:W3:Y:S01]  /*2340*/  @!P1 LDC.64 R104, c[0x0][0x3c8] ;  /* 0x0000f200ff689b82 */ /* 0x000ee20000000a00 */
[----:B-1----:R-:W-:-:S05]  /*2350*/  FMUL.FTZ R107, R113, R113 ;  /* 0x00000071716b7220 */ /* 0x002fca0000410000 */
[----:B------:R-:W-:Y:S01]  /*2360*/  FSEL R110, R107, RZ, P0 ;  /* 0x000000ff6b6e7208 */ /* 0x000fe20000000000 */
[----:B0-----:R-:W-:Y:S01]  /*2370*/  FFMA.FTZ R107, R112, UR21, R111 ;  /* 0x00000015706b7c23 */ /* 0x001fe2000801006f */
[----:B------:R-:W-:Y:S01]  /*2380*/  MOV R111, UR7 ;  /* 0x00000007006f7c02 */ /* 0x000fe20008000f00 */
[----:B---3--:R-:W-:-:S04]  /*2390*/  @!P1 IMAD.WIDE R104, R115, 0x4, R104 ;  /* 0x0000000473689825 */ /* 0x008fc800078e0268 */
[----:B------:R-:W-:Y:S01]  /*23a0*/  FADD.FTZ R107, R107, R110 ;  /* 0x0000006e6b6b7221 */ /* 0x000fe20000010000 */
[----:B--2---:R-:W-:-:S03]  /*23b0*/  @!P1 IMAD.WIDE R108, R111, 0x4, R108 ;  /* 0x000000046f6c9825 */ /* 0x004fc600078e026c */
[----:B------:R-:W0:Y:S02]  /*23c0*/  MUFU.RSQ R0, R107 ;  /* 0x0000006b00007308 */ /* 0x000e240000001400 */
[----:B------:R1:W-:Y:S04]  /*23d0*/  @!P1 STG.E desc[UR12][R108.64], R113 ;  /* 0x000000716c009986 */ /* 0x0003e8000c10190c */
[----:B0-----:R1:W-:Y:S01]  /*23e0*/  @!P1 STG.E desc[UR12][R104.64], R0 ;  /* 0x0000000068009986 */ /* 0x0013e2000c10190c */
[----:B------:R-:W-:Y:S05]  /*23f0*/  BRA.U !UP0, `(.L_x_10794) ;  /* 0x00000009080c7547 */ /* 0x000fea000b800000 */
[----:B-1----:R-:W-:Y:S01]  /*2400*/  FSEL R104, R113, RZ, !P0 ;  /* 0x000000ff71687208 */ /* 0x002fe20004000000 */
[----:B------:R-:W-:-:S04]  /*2410*/  UIADD3 UR4, UPT, UPT, UR6, -0x1, URZ ;  /* 0xffffffff06047890 */ /* 0x000fc8000fffe0ff */
[----:B------:R-:W-:Y:S01]  /*2420*/  UIMAD UR4, UR4, UR20, URZ ;  /* 0x00000014040472a4 */ /* 0x000fe2000f8e02ff */
[C---:B------:R-:W-:Y:S01]  /*2430*/  FADD.FTZ R109, -R104.reuse, R78 ;  /* 0x0000004e686d7221 */ /* 0x040fe20000010100 */
[C---:B------:R-:W-:Y:S01]  /*2440*/  FADD.FTZ R123, -R104.reuse, R80 ;  /* 0x00000050687b7221 */ /* 0x040fe20000010100 */
[C---:B------:R-:W-:Y:S01]  /*2450*/  FADD.FTZ R78, -R104.reuse, R72 ;  /* 0x00000048684e7221 */ /* 0x040fe20000010100 */
[C---:B------:R-:W-:Y:S01]  /*2460*/  FADD.FTZ R80, -R104.reuse, R73 ;  /* 0x0000004968507221 */ /* 0x040fe20000010100 */
[----:B------:R-:W-:Y:S01]  /*2470*/  USHF.R.S32.HI UR5, URZ, 0x1f, UR4 ;  /* 0x0000001fff057899 */ /* 0x000fe20008011404 */
[----:B------:R-:W0:Y:S01]  /*2480*/  LDC.64 R72, c[0x0][0x428] ;  /* 0x00010a00ff487b82 */ /* 0x000e220000000a00 */
[C---:B------:R-:W-:Y:S01]  /*2490*/  FADD.FTZ R81, -R104.reuse, R81 ;  /* 0x0000005168517221 */ /* 0x040fe20000010100 */
[C---:B------:R-:W-:Y:S01]  /*24a0*/  FADD.FTZ R125, -R104.reuse, R82 ;  /* 0x00000052687d7221 */ /* 0x040fe20000010100 */
[----:B------:R-:W-:Y:S01]  /*24b0*/  ULEA.HI UR5, UR5, UR4, URZ, 0x3 ;  /* 0x0000000405057291 */ /* 0x000fe2000f8f18ff */
        /* <DEDUP_REMOVED lines=27> */
[----:B------:R-:W-:Y:S01]  /*2670*/  MOV R81, UR5 ;  /* 0x0000000500517c02 */ /* 0x000fe20008000f00 */
[C---:B------:R-:W-:Y:S01]  /*2680*/  FMUL.FTZ R112, R0.reuse, R83 ;  /* 0x0000005300707220 */ /* 0x040fe20000410000 */
[C---:B------:R-:W-:Y:S01]  /*2690*/  FMUL.FTZ R100, R0.reuse, R85 ;  /* 0x0000005500647220 */ /* 0x040fe20000410000 */
[C---:B------:R-:W-:Y:S01]  /*26a0*/  FMUL.FTZ R110, R0.reuse, R87 ;  /* 0x00000057006e7220 */ /* 0x040fe20000410000 */
[----:B------:R-:W-:Y:S01]  /*26b0*/  LEA.HI.SX32 R81, R81, R2, 0x1d ;  /* 0x0000000251517211 */ /* 0x000fe200078feaff */
[C---:B------:R-:W-:Y:S01]  /*26c0*/  FMUL.FTZ R74, R0.reuse, R101 ;  /* 0x00000065004a7220 */ /* 0x040fe20000410000 */
[C---:B------:R-:W-:Y:S01]  /*26d0*/  FMUL.FTZ R107, R0.reuse, R107 ;  /* 0x0000006b006b7220 */ /* 0x040fe20000410000 */
[C---:B------:R-:W-:Y:S01]  /*26e0*/  FMUL.FTZ R90, R0.reuse, R77 ;  /* 0x0000004d005a7220 */ /* 0x040fe20000410000 */
[C---:B------:R-:W-:Y:S01]  /*26f0*/  IADD3 R83, PT, PT, R81.reuse, 0x80, RZ ;  /* 0x0000008051537810 */ /* 0x040fe20007ffe0ff */
[C---:B------:R-:W-:Y:S01]  /*2700*/  FMUL.FTZ R96, R0.reuse, R93 ;  /* 0x0000005d00607220 */ /* 0x040fe20000410000 */
[C---:B------:R-:W-:Y:S01]  /*2710*/  IADD3 R85, PT, PT, R81.reuse, 0x100, RZ ;  /* 0x0000010051557810 */ /* 0x040fe20007ffe0ff */
[C---:B------:R-:W-:Y:S01]  /*2720*/  FMUL.FTZ R102, R0.reuse, R95 ;  /* 0x0000005f00667220 */ /* 0x040fe20000410000 */
[C---:B------:R-:W-:Y:S01]  /*2730*/  IADD3 R87, PT, PT, R81.reuse, 0x180, RZ ;  /* 0x0000018051577810 */ /* 0x040fe20007ffe0ff */
        /* <DEDUP_REMOVED lines=9> */
[----:B------:R-:W-:Y:S01]  /*27d0*/  FFMA.FTZ R77, R90, R9, R41 ;  /* 0x000000095a4d7223 */ /* 0x000fe20000010029 */
[----:B------:R-:W-:Y:S01]  /*27e0*/  FFMA.FTZ R3, R3, R4, R36 ;  /* 0x0000000403037223 */ /* 0x000fe20000010024 */
[----:B------:R-:W-:Y:S01]  /*27f0*/  FFMA.FTZ R76, R76, R7, R39 ;  /* 0x000000074c4c7223 */ /* 0x000fe20000010027 */
[----:B------:R-:W-:-:S04]  /*2800*/  IMAD.WIDE.U32 R82, R83, 0x10, R72 ;  /* 0x0000001053527825 */ /* 0x000fc800078e0048 */
        /* <DEDUP_REMOVED lines=12> */
[----:B------:R-:W-:Y:S01]  /*28d0*/  FMUL.FTZ R97, R0, R78 ;  /* 0x0000004e00617220 */ /* 0x000fe20000410000 */
[----:B------:R-:W-:Y:S01]  /*28e0*/  F2FP.BF16.F32.PACK_AB R72, R72, R3 ;  /* 0x000000034848723e */ /* 0x000fe200000010ff */
[----:B------:R-:W-:Y:S01]  /*28f0*/  FFMA.FTZ R3, R88, R13, R45 ;  /* 0x0000000d58037223 */ /* 0x000fe2000001002d */
[----:B------:R-:W-:Y:S01]  /*2900*/  F2FP.BF16.F32.PACK_AB R74, R77, R74 ;  /* 0x0000004a4d4a723e */ /* 0x000fe200000010ff */
[----:B------:R-:W-:Y:S01]  /*2910*/  FFMA.FTZ R77, R113, R14, R46 ;  /* 0x0000000e714d7223 */ /* 0x000fe2000001002e */
[----:B------:R-:W-:Y:S01]  /*2920*/  F2FP.BF16.F32.PACK_AB R73, R76, R73 ;  /* 0x000000494c49723e */ /* 0x000fe200000010ff */
[----:B------:R-:W-:Y:S01]  /*2930*/  FFMA.FTZ R76, R111, R12, R44 ;  /* 0x0000000c6f4c7223 */ /* 0x000fe2000001002c */
        /* <DEDUP_REMOVED lines=47> */
.L_x_10794:
[----:B------:R-:W-:Y:S02]  /*2c30*/  UIADD3 UR7, UPT, UPT, UR7, UR16, URZ ;  /* 0x0000001007077290 */ /* 0x000fe4000fffe0ff */
[----:B------:R-:W-:Y:S02]  /*2c40*/  UPLOP3.LUT UP1, UPT, UPT, UPT, UP1, 0x40, 0x4 ;  /* 0x000000000004789c */ /* 0x000fe40003f2e810 */
[----:B------:R-:W-:-:S09]  /*2c50*/  UISETP.GE.AND UP0, UPT, UR7, UR17, UPT ;  /* 0x000000110700728c */ /* 0x000fd2000bf06270 */
[----:B------:R-:W-:Y:S05]  /*2c60*/  BRA.U !UP0, `(.L_x_10795) ;  /* 0xffffffd508f47547 */ /* 0x000fea000b83ffff */
[----:B------:R-:W-:Y:S05]  /*2c70*/  EXIT ;  /* 0x000000000000794d */ /* 0x000fea0003800000 */
.L_x_10796:
        /* <DEDUP_REMOVED lines=16> */
.L_x_27265:


//--------------------- .text._ZN10layer_norm13ln_fwd_kernelINS_13Kernel_traitsIf13__nv_bfloat16fS2_fjLj4096ELj1ELj1ELj4ELj16ENS_18Kernel_traits_baseILj4096EfS2_fS2_fjLj128EEEEELb0ELb1ELb0ELb0EEEvNS_9FwdParamsE --------------------------
	.section	.text._ZN10layer_norm13ln_fwd_kernelINS_13Kernel_traitsIf13__nv_bfloat16fS2_fjLj4096ELj1ELj1ELj4ELj16ENS_18Kernel_traits_baseILj4096EfS2_fS2_fjLj128EEEEELb0ELb1ELb0ELb0EEEvNS_9FwdParamsE,"ax",@progbits
	.align	128
        .global         _ZN10layer_norm13ln_fwd_kernelINS_13Kernel_traitsIf13__nv_bfloat16fS2_fjLj4096ELj1ELj1ELj4ELj16ENS_18Kernel_traits_baseILj4096EfS2_fS2_fjLj128EEEEELb0ELb1ELb0ELb0EEEvNS_9FwdParamsE
        .type           _ZN10layer_norm13ln_fwd_kernelINS_13Kernel_traitsIf13__nv_bfloat16fS2_fjLj4096ELj1ELj1ELj4ELj16ENS_18Kernel_traits_baseILj4096EfS2_fS2_fjLj128EEEEELb0ELb1ELb0ELb0EEEvNS_9FwdParamsE,@function
        .size           _ZN10layer_norm13ln_fwd_kernelINS_13Kernel_traitsIf13__nv_bfloat16fS2_fjLj4096ELj1ELj1ELj4ELj16ENS_18Kernel_traits_baseILj4096EfS2_fS2_fjLj128EEEEELb0ELb1ELb0ELb0EEEvNS_9FwdParamsE,(.L_x_27266 - _ZN10layer_norm13ln_fwd_kernelINS_13Kernel_traitsIf13__nv_bfloat16fS2_fjLj4096ELj1ELj1ELj4ELj16ENS_18Kernel_traits_baseILj4096EfS2_fS2_fjLj128EEEEELb0ELb1ELb0ELb0EEEvNS_9FwdParamsE)
        .other          _ZN10layer_norm13ln_fwd_kernelINS_13Kernel_traitsIf13__nv_bfloat16fS2_fjLj4096ELj1ELj1ELj4ELj16ENS_18Kernel_traits_baseILj4096EfS2_fS2_fjLj128EEEEELb0ELb1ELb0ELb0EEEvNS_9FwdParamsE,@"STO_CUDA_ENTRY STV_DEFAULT"
_ZN10layer_norm13ln_fwd_kernelINS_13Kernel_traitsIf13__nv_bfloat16fS2_fjLj4096ELj1ELj1ELj4ELj16ENS_18Kernel_traits_baseILj4096EfS2_fS2_fjLj128EEEEELb0ELb1ELb0ELb0EEEvNS_9FwdParamsE:
.text._ZN10layer_norm13ln_fwd_kernelINS_13Kernel_traitsIf13__nv_bfloat16fS2_fjLj4096ELj1ELj1ELj4ELj16ENS_18Kernel_traits_baseILj4096EfS2_fS2_fjLj128EEEEELb0ELb1ELb0ELb0EEEvNS_9FwdParamsE:
        /* <DEDUP_REMOVED lines=68> */
[----:B-1----:R-:W-:-:S05]  /*0440*/  IMAD.WIDE.U32 R100, R21, 0x20, R100 ;  /* 0x0000002015647825 */ /* 0x002fca00078e0064 */
[----:B------:R0:W5:Y:S01]  /*0450*/  LD.E.128 R16, desc[UR8][R100.64] ;  /* 0x0000000864107980 */ /* 0x000162000c101d00 */
[----:B--2---:R-:W-:-:S03]  /*0460*/  IMAD.WIDE.U32 R102, R21, 0x20, R102 ;  /* 0x0000002015667825 */ /* 0x004fc600078e0066 */
[----:B------:R0:W5:Y:S04]  /*0470*/  LD.E.128 R12, desc[UR8][R100.64+0x10] ;  /* 0x00001008640c7980 */ /* 0x000168000c101d00 */
[----:B------:R0:W5:Y:S04]  /*0480*/  LDG.E.128 R20, desc[UR8][R2.64+0x10] ;  /* 0x0000100802147981 */ /* 0x000168000c1e1d00 */
[----:B------:R0:W5:Y:S04]  /*0490*/  LDG.E.128 R8, desc[UR8][R102.64] ;  /* 0x0000000866087981 */ /* 0x000168000c1e1d00 */
[----:B------:R0:W5:Y:S01]  /*04a0*/  LDG.E.128 R4, desc[UR8][R102.64+0x10] ;  /* 0x0000100866047981 */ /* 0x000162000c1e1d00 */
[----:B------:R-:W-:Y:S05]  /*04b0*/  BRA `(.L_x_10799) ;  /* 0x0000000000e07947 */ /* 0x000fea0003800000 */
.L_x_10798:
[C---:B------:R-:W-:Y:S02]  /*04c0*/  ISETP.GE.U32.AND P1, PT, R145.reuse, 0x100, PT ;  /* 0x000001009100780c */ /* 0x040fe40003f26070 */
[C---:B------:R-:W-:Y:S02]  /*04d0*/  ISETP.GE.U32.AND P0, PT, R145.reuse, 0x80, PT ;  /* 0x000000809100780c */ /* 0x040fe40003f06070 */
[----:B------:R-:W-:Y:S02]  /*04e0*/  MOV R85, R146 ;  /* 0x0000009200557202 */ /* 0x000fe40000000f00 */
[C---:B------:R-:W-:Y:S02]  /*04f0*/  ISETP.GE.U32.AND P2, PT, R145.reuse, 0x180, PT ;  /* 0x000001809100780c */ /* 0x040fe40003f46070 */
[----:B------:R-:W-:-:S05]  /*0500*/  ISETP.GE.U32.AND P3, PT, R145, 0x200, PT ;  /* 0x000002009100780c */ /* 0x000fca0003f66070 */
[----:B------:R-:W0:Y:S02]  /*0510*/  @P1 LDC.64 R2, c[0x0][0x3d0] ;  /* 0x0000f400ff021b82 */ /* 0x000e240000000a00 */
[----:B------:R-:W-:-:S06]  /*0520*/  @P0 LOP3.LUT R85, R146, 0x80, RZ, 0xfc, !PT ;  /* 0x0000008092550812 */ /* 0x000fcc00078efcff */
[----:B------:R-:W1:Y:S08]  /*0530*/  @P1 LDC.64 R36, c[0x0][0x3e8] ;  /* 0x0000fa00ff241b82 */ /* 0x000e700000000a00 */
[----:B------:R-:W2:Y:S01]  /*0540*/  @P2 LDC.64 R42, c[0x0][0x3d0] ;  /* 0x0000f400ff2a2b82 */ /* 0x000ea20000000a00 */
[----:B0-----:R-:W-:-:S07]  /*0550*/  @P1 IMAD.WIDE.U32 R2, R85, 0x20, R2 ;  /* 0x0000002055021825 */ /* 0x001fce00078e0002 */
[----:B------:R-:W0:Y:S01]  /*0560*/  @P2 LDC.64 R60, c[0x0][0x3e8] ;  /* 0x0000fa00ff3c2b82 */ /* 0x000e220000000a00 */
[----:B------:R-:W5:Y:S01]  /*0570*/  @P1 LDG.E.128 R72, desc[UR8][R2.64] ;  /* 0x0000000802481981 */ /* 0x000f62000c1e1d00 */
[----:B-1----:R-:W-:-:S03]  /*0580*/  @P1 IMAD.WIDE.U32 R36, R85, 0x20, R36 ;  /* 0x0000002055241825 */ /* 0x002fc600078e0024 */
[----:B------:R-:W5:Y:S03]  /*0590*/  @P1 LDG.E.128 R68, desc[UR8][R2.64+0x10] ;  /* 0x0000100802441981 */ /* 0x000f66000c1e1d00 */
[----:B------:R-:W1:Y:S01]  /*05a0*/  @P3 LDC.64 R64, c[0x0][0x3d0] ;  /* 0x0000f400ff403b82 */ /* 0x000e620000000a00 */
[----:B------:R-:W-:-:S07]  /*05b0*/  @P1 IADD3 R85, PT, PT, R85, 0x80, RZ ;  /* 0x0000008055551810 */ /* 0x000fce0007ffe0ff */
[----:B------:R-:W3:Y:S01]  /*05c0*/  @P0 LDC.64 R38, c[0x0][0x3d0] ;  /* 0x0000f400ff260b82 */ /* 0x000ee20000000a00 */
[C---:B--2---:R-:W-:Y:S01]  /*05d0*/  @P2 IMAD.WIDE.U32 R42, R85.reuse, 0x20, R42 ;  /* 0x00000020552a2825 */ /* 0x044fe200078e002a */
[----:B------:R-:W5:Y:S06]  /*05e0*/  @P1 LDG.E.128 R56, desc[UR8][R36.64] ;  /* 0x0000000824381981 */ /* 0x000f6c000c1e1d00 */
[----:B------:R-:W2:Y:S01]  /*05f0*/  @P0 LDC.64 R40, c[0x0][0x3e8] ;  /* 0x0000fa00ff280b82 */ /* 0x000ea20000000a00 */
[C---:B0-----:R-:W-:Y:S01]  /*0600*/  @P2 IMAD.WIDE.U32 R62, R85.reuse, 0x20, R60 ;  /* 0x00000020553e2825 */ /* 0x041fe200078e003c */
[----:B------:R-:W-:Y:S01]  /*0610*/  @P2 IADD3 R85, PT, PT, R85, 0x80, RZ ;  /* 0x0000008055552810 */ /* 0x000fe20007ffe0ff */
[----:B------:R0:W5:Y:S01]  /*0620*/  @P1 LDG.E.128 R52, desc[UR8][R36.64+0x10] ;  /* 0x0000100824341981 */ /* 0x000162000c1e1d00 */
[----:B------:R-:W-:-:S02]  /*0630*/  CS2R R86, SRZ ;  /* 0x0000000000567805 */ /* 0x000fc4000001ff00 */
[----:B------:R-:W-:Y:S02]  /*0640*/  CS2R R90, SRZ ;  /* 0x00000000005a7805 */ /* 0x000fe4000001ff00 */
[----:B------:R-:W-:Y:S01]  /*0650*/  CS2R R88, SRZ ;  /* 0x0000000000587805 */ /* 0x000fe2000001ff00 */
[----:B------:R-:W5:Y:S01]  /*0660*/  @P2 LDG.E.128 R48, desc[UR8][R42.64] ;  /* 0x000000082a302981 */ /* 0x000f62000c1e1d00 */
[----:B------:R-:W4:Y:S01]  /*0670*/  @P3 LDC.64 R66, c[0x0][0x3e8] ;  /* 0x0000fa00ff423b82 */ /* 0x000f220000000a00 */
[----:B-1----:R-:W-:Y:S01]  /*0680*/  @P3 IMAD.WIDE.U32 R60, R85, 0x20, R64 ;  /* 0x00000020553c3825 */ /* 0x002fe200078e0040 */
[----:B------:R-:W-:Y:S01]  /*0690*/  @P3 CS2R R14, SRZ ;  /* 0x00000000000e3805 */ /* 0x000fe2000001ff00 */
[----:B------:R1:W5:Y:S02]  /*06a0*/  @P2 LDG.E.128 R44, desc[UR8][R42.64+0x10] ;  /* 0x000010082a2c2981 */ /* 0x000364000c1e1d00 */
[----:B---3--:R-:W-:Y:S02]  /*06b0*/  @P0 IMAD.WIDE.U32 R38, R146, 0x20, R38 ;  /* 0x0000002092260825 */ /* 0x008fe400078e0026 */
[----:B------:R-:W5:Y:S01]  /*06c0*/  @P2 LDG.E.128 R32, desc[UR8][R62.64] ;  /* 0x000000083e202981 */ /* 0x000f62000c1e1d00 */
[----:B0-----:R-:W-:-:S02]  /*06d0*/  CS2R R36, SRZ ;  /* 0x0000000000247805 */ /* 0x001fc4000001ff00 */
[----:B------:R-:W-:Y:S02]  /*06e0*/  @P3 CS2R R12, SRZ ;  /* 0x00000000000c3805 */ /* 0x000fe4000001ff00 */
[----:B------:R-:W-:Y:S01]  /*06f0*/  @P3 CS2R R18, SRZ ;  /* 0x0000000000123805 */ /* 0x000fe2000001ff00 */
[----:B------:R-:W5:Y:S01]  /*0700*/  @P0 LDG.E.128 R96, desc[UR8][R38.64] ;  /* 0x0000000826600981 */ /* 0x000f62000c1e1d00 */
[----:B--2---:R-:W-:-:S03]  /*0710*/  @P0 IMAD.WIDE.U32 R40, R146, 0x20, R40 ;  /* 0x0000002092280825 */ /* 0x004fc600078e0028 */
[----:B------:R0:W5:Y:S01]  /*0720*/  @P0 LDG.E.128 R92, desc[UR8][R38.64+0x10] ;  /* 0x00001008265c0981 */ /* 0x000162000c1e1d00 */
[----:B-1----:R-:W-:Y:S02]  /*0730*/  CS2R R42, SRZ ;  /* 0x00000000002a7805 */ /* 0x002fe4000001ff00 */
[----:B------:R-:W-:Y:S01]  /*0740*/  @P3 CS2R R16, SRZ ;  /* 0x0000000000103805 */ /* 0x000fe2000001ff00 */
[----:B------:R-:W5:Y:S01]  /*0750*/  @P0 LDG.E.128 R80, desc[UR8][R40.64] ;  /* 0x0000000828500981 */ /* 0x000f62000c1e1d00 */
[----:B----4-:R-:W-:-:S03]  /*0760*/  @P3 IMAD.WIDE.U32 R64, R85, 0x20, R66 ;  /* 0x0000002055403825 */ /* 0x010fc600078e0042 */
[----:B------:R1:W5:Y:S01]  /*0770*/  @P0 LDG.E.128 R76, desc[UR8][R40.64+0x10] ;  /* 0x00001008284c0981 */ /* 0x000362000c1e1d00 */
[----:B------:R-:W-:Y:S02]  /*0780*/  CS2R R66, SRZ ;  /* 0x0000000000427805 */ /* 0x000fe4000001ff00 */
[----:B0-----:R-:W-:Y:S02]  /*0790*/  CS2R R38, SRZ ;  /* 0x0000000000267805 */ /* 0x001fe4000001ff00 */
[----:B------:R-:W-:Y:S01]  /*07a0*/  CS2R R84, SRZ ;  /* 0x0000000000547805 */ /* 0x000fe2000001ff00 */
[----:B------:R0:W5:Y:S04]  /*07b0*/  @P2 LDG.E.128 R28, desc[UR8][R62.64+0x10] ;  /* 0x000010083e1c2981 */ /* 0x000168000c1e1d00 */
[----:B------:R-:W5:Y:S01]  /*07c0*/  @P3 LDG.E.128 R24, desc[UR8][R60.64] ;  /* 0x000000083c183981 */ /* 0x000f62000c1e1d00 */
[----:B-1----:R-:W-:-:S03]  /*07d0*/  CS2R R40, SRZ ;  /* 0x0000000000287805 */ /* 0x002fc6000001ff00 */
[----:B------:R1:W5:Y:S01]  /*07e0*/  @P3 LDG.E.128 R20, desc[UR8][R60.64+0x10] ;  /* 0x000010083c143981 */ /* 0x000362000c1e1d00 */
[----:B0-----:R-:W-:-:S03]  /*07f0*/  CS2R R62, SRZ ;  /* 0x00000000003e7805 */ /* 0x001fc6000001ff00 */
[----:B------:R-:W5:Y:S04]  /*0800*/  @P3 LDG.E.128 R8, desc[UR8][R64.64] ;  /* 0x0000000840083981 */ /* 0x000f68000c1e1d00 */
[----:B------:R0:W5:Y:S01]  /*0810*/  @P3 LDG.E.128 R4, desc[UR8][R64.64+0x10] ;  /* 0x0000100840043981 */ /* 0x000162000c1e1d00 */
[----:B-1----:R-:W-:Y:S02]  /*0820*/  CS2R R60, SRZ ;  /* 0x00000000003c7805 */ /* 0x002fe4000001ff00 */
[----:B0-----:R-:W-:-:S07]  /*0830*/  CS2R R64, SRZ ;  /* 0x0000000000407805 */ /* 0x001fce000001ff00 */
.L_x_10799:
[----:B------:R-:W-:Y:S05]  /*0840*/  BSYNC.RECONVERGENT B0 ;  /* 0x0000000000007941 */ /* 0x000fea0003800200 */
.L_x_10797:
        /* <DEDUP_REMOVED lines=12> */
[----:B0-----:R-:W-:Y:S01]  /*0910*/  MOV R3, UR7 ;  /* 0x0000000700037c02 */ /* 0x001fe20008000f00 */
[----:B------:R-:W0:Y:S01]  /*0920*/  LDCU UR18, c[0x0][0x388] ;  /* 0x00007100ff1277ac */ /* 0x000e220008000800 */
[----:B------:R-:W-:-:S03]  /*0930*/  VIMNMX R0, PT, PT, R0, 0x20, PT ;  /* 0x0000002000007848 */ /* 0x000fc60003fe0100 */
[----:B------:R-:W-:Y:S01]  /*0940*/  IMAD R2, R144, -0x20, R3 ;  /* 0xffffffe090027824 */ /* 0x000fe200078e0203 */
[----:B------:R-:W-:Y:S01]  /*0950*/  LEA R0, R0, UR5, 0x3 ;  /* 0x0000000500007c11 */ /* 0x000fe2000f8e18ff */
[----:B-1----:R-:W-:Y:S01]  /*0960*/  UISETP.NE.U32.AND UP0, UPT, UR12, URZ, UPT ;  /* 0x000000ff0c00728c */ /* 0x002fe2000bf05070 */
[----:B------:R-:W1:Y:S02]  /*0970*/  LDCU UR11, c[0x0][0x400] ;  /* 0x00008000ff0b77ac */ /* 0x000e640008000800 */
[----:B------:R-:W-:Y:S02]  /*0980*/  I2FP.F32.U32 R0, R0 ;  /* 0x0000000000007245 */ /* 0x000fe40000201000 */
[----:B------:R-:W-:Y:S01]  /*0990*/  VIMNMX R2, PT, PT, RZ, R2, !PT ;  /* 0x00000002ff027248 */ /* 0x000fe20007fe0100 */
[----:B------:R-:W3:Y:S01]  /*09a0*/  LDCU.64 UR14, c[0x0][0x3a0] ;  /* 0x00007400ff0e77ac */ /* 0x000ee20008000a00 */
[----:B------:R4:W0:Y:S02]  /*09b0*/  MUFU.RCP R3, R0 ;  /* 0x0000000000037308 */ /* 0x0008240000001000 */
[----:B------:R-:W-:Y:S01]  /*09c0*/  VIMNMX R2, PT, PT, R2, 0x20, PT ;  /* 0x0000002002027848 */ /* 0x000fe20003fe0100 */
[----:B------:R-:W0:Y:S03]  /*09d0*/  LDCU.64 UR16, c[0x0][0x380] ;  /* 0x00007000ff1077ac */ /* 0x000e260008000a00 */
[----:B------:R-:W-:Y:S01]  /*09e0*/  LEA R2, R2, UR5, 0x3 ;  /* 0x0000000502027c11 */ /* 0x000fe2000f8e18ff */
[----:B------:R-:W-:-:S02]  /*09f0*/  UISETP.NE.AND.EX UP0, UPT, UR13, URZ, UPT, UP0 ;  /* 0x000000ff0d00728c */ /* 0x000fc4000bf05300 */
[----:B------:R-:W-:Y:S02]  /*0a00*/  UPLOP3.LUT UP2, UPT, UPT, UPT, UPT, 0x40, 0x4 ;  /* 0x000000000004789c */ /* 0x000fe40003f4e870 */
[----:B--2-4-:R-:W-:-:S11]  /*0a10*/  UISETP.NE.AND UP3, UPT, UR10, URZ, UPT ;  /* 0x000000ff0a00728c */ /* 0x014fd6000bf65270 */
.L_x_10824:
        /* <DEDUP_REMOVED lines=22> */
[----:B---3--:R-:W-:-:S04]  /*0b80*/  UISETP.NE.U32.AND UP1, UPT, UR14, URZ, UPT ;  /* 0x000000ff0e00728c */ /* 0x008fc8000bf25070 */
        /* <DEDUP_REMOVED lines=8> */
[----:B------:R-:W-:Y:S02]  /*0c10*/  PRMT R114, R109, 0x7632, R114 ;  /* 0x000076326d727816 */ /* 0x000fe40000000072 */
[----:B------:R-:W-:-:S02]  /*0c20*/  PRMT R140, R110, 0x7632, R140 ;  /* 0x000076326e8c7816 */ /* 0x000fc4000000008c */
[----:B------:R-:W-:Y:S02]  /*0c30*/  PRMT R141, R111, 0x7632, R141 ;  /* 0x000076326f8d7816 */ /* 0x000fe4000000008d */
[----:B------:R-:W-:Y:S01]  /*0c40*/  SHF.L.U32 R115, R109, 0x10, RZ ;  /* 0x000000106d737819 */ /* 0x000fe200000006ff */
[----:B------:R-:W-:Y:S01]  /*0c50*/  FMUL.FTZ R109, R108, UR4 ;  /* 0x000000046c6d7c20 */ /* 0x000fe20008410000 */
[----:B------:R-:W-:Y:S02]  /*0c60*/  SHF.L.U32 R110, R110, 0x10, RZ ;  /* 0x000000106e6e7819 */ /* 0x000fe400000006ff */
[----:B------:R-:W-:Y:S01]  /*0c70*/  SHF.L.U32 R114, R114, 0x10, RZ ;  /* 0x0000001072727819 */ /* 0x000fe200000006ff */
[----:B------:R-:W-:Y:S01]  /*0c80*/  FMUL.FTZ R115, R115, UR4 ;  /* 0x0000000473737c20 */ /* 0x000fe20008410000 */
[----:B------:R-:W-:Y:S01]  /*0c90*/  SHF.L.U32 R111, R111, 0x10, RZ ;  /* 0x000000106f6f7819 */ /* 0x000fe200000006ff */
[----:B0-----:R-:W-:Y:S01]  /*0ca0*/  FMUL.FTZ R113, R110, UR4 ;  /* 0x000000046e717c20 */ /* 0x001fe20008410000 */
[----:B------:R-:W-:Y:S01]  /*0cb0*/  SHF.L.U32 R0, R0, 0x10, RZ ;  /* 0x0000001000007819 */ /* 0x000fe200000006ff */
[----:B------:R-:W-:Y:S01]  /*0cc0*/  FMUL.FTZ R114, R114, UR4 ;  /* 0x0000000472727c20 */ /* 0x000fe20008410000 */
[----:B------:R-:W-:-:S02]  /*0cd0*/  SHF.L.U32 R140, R140, 0x10, RZ ;  /* 0x000000108c8c7819 */ /* 0x000fc400000006ff */
[----:B------:R-:W-:Y:S01]  /*0ce0*/  SHF.L.U32 R108, R141, 0x10, RZ ;  /* 0x000000108d6c7819 */ /* 0x000fe200000006ff */
[----:B------:R-:W-:Y:S01]  /*0cf0*/  FMUL.FTZ R141, R111, UR4 ;  /* 0x000000046f8d7c20 */ /* 0x000fe20008410000 */
[----:B------:R-:W-:Y:S01]  /*0d00*/  FMUL.FTZ R0, R0, UR4 ;  /* 0x0000000400007c20 */ /* 0x000fe20008410000 */
[----:B------:R-:W-:Y:S02]  /*0d10*/  FMUL.FTZ R140, R140, UR4 ;  /* 0x000000048c8c7c20 */ /* 0x000fe40008410000 */
[----:B------:R-:W-:Y:S01]  /*0d20*/  FMUL.FTZ R142, R108, UR4 ;  /* 0x000000046c8e7c20 */ /* 0x000fe20008410000 */
[----:B--2---:R-:W-:Y:S01]  /*0d30*/  FFMA.FTZ R108, R109, R80, R100 ;  /* 0x000000506d6c7223 */ /* 0x004fe20000010064 */
[----:B------:R-:W-:Y:S01]  /*0d40*/  FFMA.FTZ R110, R115, R82, R102 ;  /* 0x00000052736e7223 */ /* 0x000fe20000010066 */
[----:B------:R-:W-:Y:S01]  /*0d50*/  FFMA.FTZ R111, R114, R83, R103 ;  /* 0x00000053726f7223 */ /* 0x000fe20000010067 */
[----:B------:R-:W-:Y:S01]  /*0d60*/  FFMA.FTZ R109, R0, R81, R101 ;  /* 0x00000051006d7223 */ /* 0x000fe20000010065 */
[----:B---3--:R-:W-:Y:S01]  /*0d70*/  FFMA.FTZ R112, R113, R76, R104 ;  /* 0x0000004c71707223 */ /* 0x008fe20000010068 */
[----:B------:R-:W-:Y:S01]  /*0d80*/  FFMA.FTZ R113, R140, R77, R105 ;  /* 0x0000004d8c717223 */ /* 0x000fe20000010069 */
[----:B------:R-:W-:Y:S01]  /*0d90*/  FFMA.FTZ R114, R141, R78, R106 ;  /* 0x0000004e8d727223 */ /* 0x000fe2000001006a */
[----:B------:R-:W-:Y:S01]  /*0da0*/  FFMA.FTZ R115, R142, R79, R107 ;  /* 0x0000004f8e737223 */ /* 0x000fe2000001006b */
[----:B------:R-:W-:Y:S06]  /*0db0*/  BRA `(.L_x_10803) ;  /* 0x0000000000707947 */ /* 0x000fec0003800000 */
.L_x_10802:
[C---:B-----5:R-:W-:Y:S02]  /*0dc0*/  PRMT R0, R108.reuse, 0x7632, R0 ;  /* 0x000076326c007816 */ /* 0x060fe40000000000 */
[----:B------:R-:W-:Y:S02]  /*0dd0*/  SHF.L.U32 R108, R108, 0x10, RZ ;  /* 0x000000106c6c7819 */ /* 0x000fe400000006ff */
[----:B------:R-:W-:Y:S02]  /*0de0*/  PRMT R112, R109, 0x7632, R112 ;  /* 0x000076326d707816 */ /* 0x000fe40000000070 */
[----:B------:R-:W-:Y:S02]  /*0df0*/  PRMT R114, R110, 0x7632, R114 ;  /* 0x000076326e727816 */ /* 0x000fe40000000072 */
[----:B------:R-:W-:Y:S02]  /*0e00*/  PRMT R115, R111, 0x7632, R115 ;  /* 0x000076326f737816 */ /* 0x000fe40000000073 */
[----:B------:R-:W-:Y:S01]  /*0e10*/  SHF.L.U32 R113, R109, 0x10, RZ ;  /* 0x000000106d717819 */ /* 0x000fe200000006ff */
[----:B------:R-:W-:Y:S01]  /*0e20*/  FMUL.FTZ R109, R108, UR4 ;  /* 0x000000046c6d7c20 */ /* 0x000fe20008410000 */
[----:B------:R-:W-:-:S02]  /*0e30*/  SHF.L.U32 R110, R110, 0x10, RZ ;  /* 0x000000106e6e7819 */ /* 0x000fc400000006ff */
        /* <DEDUP_REMOVED lines=19> */
[----:B------:R-:W-:-:S07]  /*0f70*/  FMUL.FTZ R115, R150, R79 ;  /* 0x0000004f96737220 */ /* 0x000fce0000410000 */
.L_x_10803:
[----:B------:R-:W0:Y:S01]  /*0f80*/  LDC.64 R140, c[0x0][0x3a8] ;  /* 0x0000ea00ff8c7b82 */ /* 0x000e220000000a00 */
[C---:B------:R-:W-:Y:S01]  /*0f90*/  IADD3 R0, PT, PT, R148.reuse, 0x80, RZ ;  /* 0x0000008094007810 */ /* 0x040fe20007ffe0ff */
[----:B0-----:R-:W-:-:S05]  /*0fa0*/  IMAD.WIDE.U32 R140, R148, 0x20, R140 ;  /* 0x00000020948c7825 */ /* 0x001fca00078e008c */
[----:B------:R0:W-:Y:S04]  /*0fb0*/  STG.E.128 desc[UR8][R140.64], R108 ;  /* 0x0000006c8c007986 */ /* 0x0001e8000c101d08 */
[----:B------:R0:W-:Y:S02]  /*0fc0*/  STG.E.128 desc[UR8][R140.64+0x10], R112 ;  /* 0x000010708c007986 */ /* 0x0001e4000c101d08 */
.L_x_10801:
[----:B-1-3--:R-:W-:Y:S05]  /*0fd0*/  BSYNC.RECONVERGENT B0 ;  /* 0x0000000000007941 */ /* 0x00afea0003800200 */
.L_x_10800:
        /* <DEDUP_REMOVED lines=15> */
[----:B------:R-:W-:Y:S02]  /*10d0*/  PRMT R121, R117, 0x7632, R121 ;  /* 0x0000763275797816 */ /* 0x000fe40000000079 */
[----:B------:R-:W-:Y:S02]  /*10e0*/  PRMT R123, R118, 0x7632, R123 ;  /* 0x00007632767b7816 */ /* 0x000fe4000000007b */
[----:B0-----:R-:W-:Y:S02]  /*10f0*/  PRMT R140, R119, 0x7632, R140 ;  /* 0x00007632778c7816 */ /* 0x001fe4000000008c */
        /* <DEDUP_REMOVED lines=12> */
[----:B------:R-:W-:Y:S01]  /*11c0*/  FMUL.FTZ R140, R120, UR4 ;  /* 0x00000004788c7c20 */ /* 0x000fe20008410000 */
[----:B------:R-:W-:Y:S01]  /*11d0*/  FMUL.FTZ R142, R121, UR4 ;  /* 0x00000004798e7c20 */ /* 0x000fe20008410000 */
[----:B------:R-:W-:Y:S01]  /*11e0*/  FMUL.FTZ R150, R123, UR4 ;  /* 0x000000047b967c20 */ /* 0x000fe20008410000 */
[----:B------:R-:W-:Y:S01]  /*11f0*/  FFMA.FTZ R120, R141, R52, R104 ;  /* 0x000000348d787223 */ /* 0x000fe20000010068 */
[----:B------:R-:W-:Y:S01]  /*1200*/  FMUL.FTZ R152, R116, UR4 ;  /* 0x0000000474987c20 */ /* 0x000fe20008410000 */
[----:B------:R-:W-:Y:S01]  /*1210*/  FFMA.FTZ R116, R117, R56, R100 ;  /* 0x0000003875747223 */ /* 0x000fe20000010064 */
[----:B------:R-:W-:Y:S01]  /*1220*/  FFMA.FTZ R122, R143, R54, R106 ;  /* 0x000000368f7a7223 */ /* 0x000fe2000001006a */
[----:B------:R-:W-:Y:S01]  /*1230*/  FFMA.FTZ R117, R140, R57, R101 ;  /* 0x000000398c757223 */ /* 0x000fe20000010065 */
[----:B------:R-:W-:Y:S01]  /*1240*/  FFMA.FTZ R119, R142, R59, R103 ;  /* 0x0000003b8e777223 */ /* 0x000fe20000010067 */
[----:B------:R-:W-:Y:S01]  /*1250*/  FFMA.FTZ R121, R150, R53, R105 ;  /* 0x0000003596797223 */ /* 0x000fe20000010069 */
[----:B------:R-:W-:Y:S01]  /*1260*/  FFMA.FTZ R123, R152, R55, R107 ;  /* 0x00000037987b7223 */ /* 0x000fe2000001006b */
[----:B------:R-:W-:Y:S06]  /*1270*/  BRA `(.L_x_10807) ;  /* 0x0000000000707947 */ /* 0x000fec0003800000 */
.L_x_10806:
        /* <DEDUP_REMOVED lines=28> */
.L_x_10807:
[----:B------:R-:W0:Y:S02]  /*1440*/  LDC.64 R140, c[0x0][0x3a8] ;  /* 0x0000ea00ff8c7b82 */ /* 0x000e240000000a00 */
[C---:B0-----:R-:W-:Y:S01]  /*1450*/  IMAD.WIDE.U32 R140, R0.reuse, 0x20, R140 ;  /* 0x00000020008c7825 */ /* 0x041fe200078e008c */
[----:B------:R-:W-:-:S04]  /*1460*/  IADD3 R0, PT, PT, R0, 0x80, RZ ;  /* 0x0000008000007810 */ /* 0x000fc80007ffe0ff */
[----:B------:R1:W-:Y:S04]  /*1470*/  STG.E.128 desc[UR8][R140.64], R116 ;  /* 0x000000748c007986 */ /* 0x0003e8000c101d08 */
[----:B------:R1:W-:Y:S02]  /*1480*/  STG.E.128 desc[UR8][R140.64+0x10], R120 ;  /* 0x000010788c007986 */ /* 0x0003e4000c101d08 */
.L_x_10805:
[----:B------:R-:W-:Y:S05]  /*1490*/  BSYNC.RECONVERGENT B0 ;  /* 0x0000000000007941 */ /* 0x000fea0003800200 */
.L_x_10804:
[----:B------:R-:W-:Y:S01]  /*14a0*/  ISETP.GE.U32.AND P3, PT, R145, 0x180, PT ;  /* 0x000001809100780c */ /* 0x000fe20003f66070 */
[----:B------:R-:W-:-:S12]  /*14b0*/  BSSY.RECONVERGENT B0, `(.L_x_10808) ;  /* 0x000004a000007945 */ /* 0x000fd80003800200 */
[----:B------:R-:W-:Y:S05]  /*14c0*/  @!P3 BRA `(.L_x_10809) ;  /* 0x000000040020b947 */ /* 0x000fea0003800000 */
[----:B------:R-:W-:Y:S01]  /*14d0*/  ISETP.NE.U32.AND P0, PT, RZ, UR14, PT ;  /* 0x0000000eff007c0c */ /* 0x000fe2000bf05070 */
[----:B------:R-:W2:Y:S03]  /*14e0*/  LDC.64 R124, c[0x0][0x390] ;  /* 0x0000e400ff7c7b82 */ /* 0x000ea60000000a00 */
[----:B------:R-:W-:-:S13]  /*14f0*/  ISETP.NE.AND.EX P0, PT, RZ, UR15, PT, P0 ;  /* 0x0000000fff007c0c */ /* 0x000fda000bf05300 */
[----:B------:R-:W3:Y:S01]  /*1500*/  @P0 LDC.64 R126, c[0x0][0x3a0] ;  /* 0x0000e800ff7e0b82 */ /* 0x000ee20000000a00 */
[----:B--2---:R-:W-:-:S04]  /*1510*/  IMAD.WIDE.U32 R124, R0, 0x10, R124 ;  /* 0x00000010007c7825 */ /* 0x004fc800078e007c */
[----:B---3--:R-:W-:Y:S02]  /*1520*/  @P0 IMAD.WIDE.U32 R128, R0, 0x20, R126 ;  /* 0x0000002000800825 */ /* 0x008fe400078e007e */
[----:B------:R-:W5:Y:S04]  /*1530*/  LDG.E.128 R124, desc[UR8][R124.64] ;  /* 0x000000087c7c7981 */ /* 0x000f68000c1e1d00 */
[----:B------:R2:W5:Y:S04]  /*1540*/  @P0 LDG.E.128 R100, desc[UR8][R128.64] ;  /* 0x0000000880640981 */ /* 0x000568000c1e1d00 */
[----:B------:R2:W5:Y:S01]  /*1550*/  @P0 LDG.E.128 R104, desc[UR8][R128.64+0x10] ;  /* 0x0000100880680981 */ /* 0x000562000c1e1d00 */
[----:B------:R-:W-:Y:S05]  /*1560*/  @!P0 BRA `(.L_x_10810) ;  /* 0x0000000000748947 */ /* 0x000fea0003800000 */
[C---:B--2--5:R-:W-:Y:S02]  /*1570*/  PRMT R128, R124.reuse, 0x7632, R128 ;  /* 0x000076327c807816 */ /* 0x064fe40000000080 */
[----:B------:R-:W-:Y:S02]  /*1580*/  SHF.L.U32 R124, R124, 0x10, RZ ;  /* 0x000000107c7c7819 */ /* 0x000fe400000006ff */
[----:B------:R-:W-:Y:S02]  /*1590*/  PRMT R129, R125, 0x7632, R129 ;  /* 0x000076327d817816 */ /* 0x000fe40000000081 */
[----:B------:R-:W-:Y:S02]  /*15a0*/  PRMT R131, R126, 0x7632, R131 ;  /* 0x000076327e837816 */ /* 0x000fe40000000083 */
[----:B01----:R-:W-:Y:S02]  /*15b0*/  PRMT R140, R127, 0x7632, R140 ;  /* 0x000076327f8c7816 */ /* 0x003fe4000000008c */
        /* <DEDUP_REMOVED lines=24> */
.L_x_10810:
        /* <DEDUP_REMOVED lines=28> */
.L_x_10811:
[----:B------:R-:W0:Y:S02]  /*1900*/  LDC.64 R140, c[0x0][0x3a8] ;  /* 0x0000ea00ff8c7b82 */ /* 0x000e240000000a00 */
[C---:B0-----:R-:W-:Y:S01]  /*1910*/  IMAD.WIDE.U32 R140, R0.reuse, 0x20, R140 ;  /* 0x00000020008c7825 */ /* 0x041fe200078e008c */
[----:B------:R-:W-:-:S04]  /*1920*/  IADD3 R0, PT, PT, R0, 0x80, RZ ;  /* 0x0000008000007810 */ /* 0x000fc80007ffe0ff */
[----:B------:R2:W-:Y:S04]  /*1930*/  STG.E.128 desc[UR8][R140.64], R124 ;  /* 0x0000007c8c007986 */ /* 0x0005e8000c101d08 */
[----:B------:R2:W-:Y:S02]  /*1940*/  STG.E.128 desc[UR8][R140.64+0x10], R128 ;  /* 0x000010808c007986 */ /* 0x0005e4000c101d08 */
.L_x_10809:
[----:B------:R-:W-:Y:S05]  /*1950*/  BSYNC.RECONVERGENT B0 ;  /* 0x0000000000007941 */ /* 0x000fea0003800200 */
.L_x_10808:
        /* <DEDUP_REMOVED lines=15> */
[----:B------:R-:W-:Y:S02]  /*1a50*/  PRMT R137, R133, 0x7632, R137 ;  /* 0x0000763285897816 */ /* 0x000fe40000000089 */
[----:B------:R-:W-:Y:S02]  /*1a60*/  PRMT R139, R134, 0x7632, R139 ;  /* 0x00007632868b7816 */ /* 0x000fe4000000008b */
[----:B012---:R-:W-:Y:S02]  /*1a70*/  PRMT R140, R135, 0x7632, R140 ;  /* 0x00007632878c7816 */ /* 0x007fe4000000008c */
        /* <DEDUP_REMOVED lines=24> */
.L_x_10814:
        /* <DEDUP_REMOVED lines=28> */
.L_x_10815:
[----:B------:R-:W0:Y:S02]  /*1dc0*/  LDC.64 R140, c[0x0][0x3a8] ;  /* 0x0000ea00ff8c7b82 */ /* 0x000e240000000a00 */
[----:B0-----:R-:W-:-:S05]  /*1dd0*/  IMAD.WIDE.U32 R140, R0, 0x20, R140 ;  /* 0x00000020008c7825 */ /* 0x001fca00078e008c */
[----:B------:R3:W-:Y:S04]  /*1de0*/  STG.E.128 desc[UR8][R140.64], R132 ;  /* 0x000000848c007986 */ /* 0x0007e8000c101d08 */
[----:B------:R3:W-:Y:S02]  /*1df0*/  STG.E.128 desc[UR8][R140.64+0x10], R136 ;  /* 0x000010888c007986 */ /* 0x0007e4000c101d08 */
.L_x_10813:
[----:B------:R-:W-:Y:S05]  /*1e00*/  BSYNC.RECONVERGENT B0 ;  /* 0x0000000000007941 */ /* 0x000fea0003800200 */
.L_x_10812:
[----:B------:R-:W-:Y:S01]  /*1e10*/  FADD.FTZ R0, RZ, R108 ;  /* 0x0000006cff007221 */ /* 0x000fe20000010000 */
[C---:B------:R-:W-:Y:S01]  /*1e20*/  ISETP.GT.U32.AND P6, PT, R145.reuse, 0xff, PT ;  /* 0x000000ff9100780c */ /* 0x040fe20003fc4070 */
[----:B------:R-:W4:Y:S01]  /*1e30*/  S2UR UR5, SR_CgaCtaId ;  /* 0x00000000000579c3 */ /* 0x000f220000008800 */
[----:B------:R-:W-:Y:S01]  /*1e40*/  ISETP.GT.U32.AND P5, PT, R145, 0x17f, PT ;  /* 0x0000017f9100780c */ /* 0x000fe20003fa4070 */
[----:B0123--:R-:W-:Y:S01]  /*1e50*/  FADD.FTZ R141, R109, R0 ;  /* 0x000000006d8d7221 */ /* 0x00ffe20000010000 */
        /* <DEDUP_REMOVED lines=8> */
[----:B----4-:R-:W-:-:S03]  /*1ee0*/  ULEA UR4, UR5, UR4, 0x18 ;  /* 0x0000000405047291 */ /* 0x010fc6000f8ec0ff */
        /* <DEDUP_REMOVED lines=130> */
[----:B------:R-:W-:-:S04]  /*2710*/  I2FP.F32.S32 R0, R149 ;  /* 0x0000009500007245 */ /* 0x000fc80000201400 */
        /* <DEDUP_REMOVED lines=8> */
[----:B--2---:R-:W-:Y:S02]  /*27a0*/  FADD.FTZ R143, R140, R143 ;  /* 0x0000008f8c8f7221 */ /* 0x004fe40000010000 */
[----:B------:R-:W-:Y:S01]  /*27b0*/  FMUL.FTZ R151, R141, R151 ;  /* 0x000000978d977220 */ /* 0x000fe20000410000 */
[----:B-1----:R-:W-:-:S03]  /*27c0*/  FMUL.FTZ R141, R154, R153 ;  /* 0x000000999a8d7220 */ /* 0x002fc60000410000 */
[----:B------:R-:W-:Y:S02]  /*27d0*/  FMUL.FTZ R151, R151, R156 ;  /* 0x0000009c97977220 */ /* 0x000fe40000410000 */
[----:B------:R-:W1:Y:S02]  /*27e0*/  SHFL.DOWN PT, R150, R141, 0x1, 0x1f ;  /* 0x08201f008d967f89 */ /* 0x000e6400000e0000 */
[----:B------:R-:W-:-:S05]  /*27f0*/  FFMA.FTZ R143, R154, R151, R143 ;  /* 0x000000979a8f7223 */ /* 0x000fca000001008f */
[----:B------:R-:W2:Y:S01]  /*2800*/  SHFL.DOWN PT, R140, R143, 0x1, 0x1f ;  /* 0x08201f008f8c7f89 */ /* 0x000ea200000e0000 */
[-C--:B0-----:R-:W-:Y:S02]  /*2810*/  IADD3 R151, PT, PT, R149, R142.reuse, RZ ;  /* 0x0000008e95977210 */ /* 0x081fe40007ffe0ff */
[----:B------:R-:W-:Y:S02]  /*2820*/  I2FP.F32.S32 R142, R142 ;  /* 0x0000008e008e7245 */ /* 0x000fe40000201400 */
[----:B------:R-:W-:Y:S01]  /*2830*/  I2FP.F32.S32 R151, R151 ;  /* 0x0000009700977245 */ /* 0x000fe20000201400 */
[----:B-1----:R-:W-:-:S05]  /*2840*/  FADD.FTZ R152, R141, -R150 ;  /* 0x800000968d987221 */ /* 0x002fca0000010000 */
[----:B------:R-:W0:Y:S01]  /*2850*/  MUFU.RCP R151, R151 ;  /* 0x0000009700977308 */ /* 0x000e220000001000 */
[----:B------:R-:W-:Y:S01]  /*2860*/  FMUL.FTZ R153, R150, R142 ;  /* 0x0000008e96997220 */ /* 0x000fe20000410000 */
[----:B------:R-:W-:Y:S01]  /*2870*/  FMUL.FTZ R149, R152, R152 ;  /* 0x0000009898957220 */ /* 0x000fe20000410000 */
[----:B--2---:R-:W-:-:S03]  /*2880*/  FADD.FTZ R140, R143, R140 ;  /* 0x0000008c8f8c7221 */ /* 0x004fc60000010000 */
[C---:B------:R-:W-:Y:S01]  /*2890*/  FMUL.FTZ R149, R0.reuse, R149 ;  /* 0x0000009500957220 */ /* 0x040fe20000410000 */
[----:B------:R-:W-:-:S03]  /*28a0*/  FFMA.FTZ R0, R0, R141, R153 ;  /* 0x0000008d00007223 */ /* 0x000fc60000010099 */
[----:B------:R-:W-:Y:S02]  /*28b0*/  FMUL.FTZ R149, R149, R142 ;  /* 0x0000008e95957220 */ /* 0x000fe40000410000 */
[----:B------:R-:W1:Y:S01]  /*28c0*/  @!P0 LDC.64 R142, c[0x0][0x3c0] ;  /* 0x0000f000ff8e8b82 */ /* 0x000e620000000a00 */
[C---:B0-----:R-:W-:Y:S01]  /*28d0*/  FMUL.FTZ R150, R151.reuse, R0 ;  /* 0x0000000097967220 */ /* 0x041fe20000410000 */
[----:B------:R-:W-:-:S06]  /*28e0*/  FFMA.FTZ R149, R151, R149, R140 ;  /* 0x0000009597957223 */ /* 0x000fcc000001008c */
[----:B------:R-:W0:Y:S01]  /*28f0*/  LDC R0, c[0x0][0x448] ;  /* 0x00011200ff007b82 */ /* 0x000e220000000800 */
[----:B------:R-:W2:Y:S04]  /*2900*/  SHFL.IDX PT, R153, R150, RZ, 0x1f ;  /* 0x00001fff96997589 */ /* 0x000ea800000e0000 */
[----:B------:R-:W0:Y:S03]  /*2910*/  SHFL.IDX PT, R149, R149, RZ, 0x1f ;  /* 0x00001fff95957589 */ /* 0x000e2600000e0000 */
[----:B------:R-:W3:Y:S01]  /*2920*/  @!P0 LDC.64 R140, c[0x0][0x3c8] ;  /* 0x0000f200ff8c8b82 */ /* 0x000ee20000000a00 */
[----:B--2---:R-:W-:Y:S01]  /*2930*/  FMUL.FTZ R151, R153, R153 ;  /* 0x0000009999977220 */ /* 0x004fe20000410000 */
[----:B0-----:R-:W-:-:S04]  /*2940*/  FFMA.FTZ R0, R149, UR11, R0 ;  /* 0x0000000b95007c23 */ /* 0x001fc80008010000 */
[----:B------:R-:W-:Y:S02]  /*2950*/  FSEL R151, R151, RZ, !P5 ;  /* 0x000000ff97977208 */ /* 0x000fe40006800000 */
[----:B------:R-:W-:Y:S02]  /*2960*/  MOV R149, UR6 ;  /* 0x0000000600957c02 */ /* 0x000fe40008000f00 */
[----:B------:R-:W-:Y:S01]  /*2970*/  PLOP3.LUT P5, PT, PT, PT, UP3, 0x40, 0x4 ;  /* 0x000000000004781c */ /* 0x000fe20003fae838 */
[----:B------:R-:W-:Y:S01]  /*2980*/  FADD.FTZ R0, R0, R151 ;  /* 0x0000009700007221 */ /* 0x000fe20000010000 */
[----:B------:R-:W-:Y:S01]  /*2990*/  MOV R151, UR6 ;  /* 0x0000000600977c02 */ /* 0x000fe20008000f00 */
[----:B-1----:R-:W-:Y:S01]  /*29a0*/  @!P0 IMAD.WIDE R142, R149, 0x4, R142 ;  /* 0x00000004958e8825 */ /* 0x002fe200078e028e */
[----:B------:R-:W-:-:S03]  /*29b0*/  FSEL R149, R153, RZ, P5 ;  /* 0x000000ff99957208 */ /* 0x000fc60002800000 */
[----:B------:R-:W0:Y:S01]  /*29c0*/  MUFU.RSQ R0, R0 ;  /* 0x0000000000007308 */ /* 0x000e220000001400 */
[----:B---3--:R-:W-:Y:S01]  /*29d0*/  @!P0 IMAD.WIDE R140, R151, 0x4, R140 ;  /* 0x00000004978c8825 */ /* 0x008fe200078e028c */
        /* <DEDUP_REMOVED lines=35> */
.L_x_10817:
[----:B------:R-:W-:Y:S05]  /*2c10*/  BSYNC.RECONVERGENT B0 ;  /* 0x0000000000007941 */ /* 0x000fea0003800200 */
.L_x_10816:
        /* <DEDUP_REMOVED lines=34> */
.L_x_10819:
[----:B------:R-:W-:Y:S05]  /*2e40*/  BSYNC.RECONVERGENT B0 ;  /* 0x0000000000007941 */ /* 0x000fea0003800200 */
.L_x_10818:
        /* <DEDUP_REMOVED lines=34> */
.L_x_10821:
[----:B------:R-:W-:Y:S05]  /*3070*/  BSYNC.RECONVERGENT B0 ;  /* 0x0000000000007941 */ /* 0x000fea0003800200 */
.L_x_10820:
        /* <DEDUP_REMOVED lines=33> */
.L_x_10823:
[----:B------:R-:W-:Y:S05]  /*3290*/  BSYNC.RECONVERGENT B0 ;  /* 0x0000000000007941 */ /* 0x000fea0003800200 */
.L_x_10822:
[----:B------:R-:W-:Y:S02]  /*32a0*/  UIADD3 UR6, UPT, UPT, UR6, UR16, URZ ;  /* 0x0000001006067290 */ /* 0x000fe4000fffe0ff */
[----:B------:R-:W-:Y:S02]  /*32b0*/  UPLOP3.LUT UP2, UPT, UPT, UPT, UP2, 0x40, 0x4 ;  /* 0x000000000004789c */ /* 0x000fe40003f4e820 */
[----:B------:R-:W-:-:S09]  /*32c0*/  UISETP.GE.AND UP1, UPT, UR6, UR17, UPT ;  /* 0x000000110600728c */ /* 0x000fd2000bf26270 */
[----:B------:R-:W-:Y:S05]  /*32d0*/  BRA.U !UP1, `(.L_x_10824) ;  /* 0xffffffd509d07547 */ /* 0x000fea000b83ffff */
[----:B------:R-:W-:Y:S05]  /*32e0*/  EXIT ;  /* 0x000000000000794d */ /* 0x000fea0003800000 */
.L_x_10825:
        /* <DEDUP_REMOVED lines=9> */
.L_x_27266:


//--------------------- .text._ZN10layer_norm13ln_fwd_kernelINS_13Kernel_traitsIf13__nv_bfloat16fS2_fjLj4096ELj1ELj1ELj4ELj16ENS_18Kernel_traits_baseILj4096EfS2_fS2_fjLj128EEEEELb0ELb1ELb0ELb1EEEvNS_9FwdParamsE --------------------------
	.section	.text._ZN10layer_norm13ln_fwd_kernelINS_13Kernel_traitsIf13__nv_bfloat16fS2_fjLj4096ELj1ELj1ELj4ELj16ENS_18Kernel_traits_baseILj4096EfS2_fS2_fjLj128EEEEELb0ELb1ELb0ELb1EEEvNS_9FwdParamsE,"ax",@progbits
	.align	128
        .global         _ZN10layer_norm13ln_fwd_kernelINS_13Kernel_traitsIf13__nv_bfloat16fS2_fjLj4096ELj1ELj1ELj4ELj16ENS_18Kernel_traits_baseILj4096EfS2_fS2_fjLj128EEEEELb0ELb1ELb0ELb1EEEvNS_9FwdParamsE
        .type           _ZN10layer_norm13ln_fwd_kernelINS_13Kernel_traitsIf13__nv_bfloat16fS2_fjLj4096ELj1ELj1ELj4ELj16ENS_18Kernel_traits_baseILj4096EfS2_fS2_fjLj128EEEEELb0ELb1ELb0ELb1EEEvNS_9FwdParamsE,@function
        .size           _ZN10layer_norm13ln_fwd_kernelINS_13Kernel_traitsIf13__nv_bfloat16fS2_fjLj4096ELj1ELj1ELj4ELj16ENS_18Kernel_traits_baseILj4096EfS2_fS2_fjLj128EEEEELb0ELb1ELb0ELb1EEEvNS_9FwdParamsE,(.L_x_27267 - _ZN10layer_norm13ln_fwd_kernelINS_13Kernel_traitsIf13__nv_bfloat16fS2_fjLj4096ELj1ELj1ELj4ELj16ENS_18Kernel_traits_baseILj4096EfS2_fS2_fjLj128EEEEELb0ELb1ELb0ELb1EEEvNS_9FwdParamsE)
        .other          _ZN10layer_norm13ln_fwd_kernelINS_13Kernel_traitsIf13__nv_bfloat16fS2_fjLj4096ELj1ELj1ELj4ELj16ENS_18Kernel_traits_baseILj4096EfS2_fS2_fjLj128EEEEELb0ELb1ELb0ELb1EEEvNS_9FwdParamsE,@"STO_CUDA_ENTRY STV_DEFAULT"
_ZN10layer_norm13ln_fwd_kernelINS_13Kernel_traitsIf13__nv_bfloat16fS2_fjLj4096ELj1ELj1ELj4ELj16ENS_18Kernel_traits_baseILj4096EfS2_fS2_fjLj128EEEEELb0ELb1ELb0ELb1EEEvNS_9FwdParamsE:
.text._ZN10layer_norm13ln_fwd_kernelINS_13Kernel_traitsIf13__nv_bfloat16fS2_fjLj4096ELj1ELj1ELj4ELj16ENS_18Kernel_traits_baseILj4096EfS2_fS2_fjLj128EEEEELb0ELb1ELb0ELb1EEEvNS_9FwdParamsE:
        /* <DEDUP_REMOVED lines=41> */
.L_x_10826:
        /* <DEDUP_REMOVED lines=36> */
.L_x_10827:
[----:B------:R-:W1:Y:S02]  /*04d0*/  LDCU UR4, c[0x0][0x384] ;  /* 0x00007080ff0477ac */ /* 0x000e640008000800 */
[----:B-1----:R-:W-:-:S13]  /*04e0*/  ISETP.GE.AND P0, PT, R4, UR4, PT ;  /* 0x0000000404007c0c */ /* 0x002fda000bf06270 */
[----:B------:R-:W-:Y:S05]  /*04f0*/  @P0 EXIT ;  /* 0x000000000000094d */ /* 0x000fea0003800000 */
[----:B0-----:R-:W0:Y:S01]  /*0500*/  LDC.64 R6, c[0x0][0x3e0] ;  /* 0x0000f800ff067b82 */ /* 0x001e220000000a00 */
[----:B------:R-:W1:Y:S01]  /*0510*/  LDCU.U8 UR4, c[0x0][0x410] ;  /* 0x00008200ff0477ac */ /* 0x000e620008000000 */
[----:B------:R-:W-:Y:S01]  /*0520*/  LOP3.LUT R3, R0, 0x60, RZ, 0xc0, !PT ;  /* 0x0000006000037812 */ /* 0x000fe200078ec0ff */
[----:B------:R-:W2:Y:S03]  /*0530*/  LDCU UR10, c[0x0][0x388] ;  /* 0x00007100ff0a77ac */ /* 0x000ea60008000800 */
[----:B------:R-:W-:Y:S01]  /*0540*/  LOP3.LUT R3, R3, 0x1f, R0, 0xf8, !PT ;  /* 0x0000001f03037812 */ /* 0x000fe200078ef800 */
[----:B------:R-:W3:Y:S01]  /*0550*/  LDCU UR11, c[0x0][0x400] ;  /* 0x00008000ff0b77ac */ /* 0x000ee20008000800 */
[----:B------:R-:W4:Y:S01]  /*0560*/  LDCU.64 UR8, c[0x0][0x3a0] ;  /* 0x00007400ff0877ac */ /* 0x000f220008000a00 */
[----:B------:R-:W-:Y:S01]  /*0570*/  UPLOP3.LUT UP0, UPT, UPT, UPT, UPT, 0x40, 0x4 ;  /* 0x000000000004789c */ /* 0x000fe20003f0e870 */
[----:B-1----:R-:W-:-:S02]  /*0580*/  ISETP.NE.AND P2, PT, RZ, UR4, PT ;  /* 0x00000004ff007c0c */ /* 0x002fc4000bf45270 */
[----:B0-----:R-:W-:-:S04]  /*0590*/  ISETP.NE.U32.AND P0, PT, R6, RZ, PT ;  /* 0x000000ff0600720c */ /* 0x001fc80003f05070 */
[----:B--234-:R-:W-:-:S13]  /*05a0*/  ISETP.NE.AND.EX P0, PT, R7, RZ, PT, P0 ;  /* 0x000000ff0700720c */ /* 0x01cfda0003f05300 */
.L_x_10838:
[----:B0-----:R-:W0:Y:S01]  /*05b0*/  @P0 LDC.64 R6, c[0x0][0x3e0] ;  /* 0x0000f800ff060b82 */ /* 0x001e220000000a00 */
        /* <DEDUP_REMOVED lines=18> */
[C---:B-----5:R-:W-:Y:S02]  /*06e0*/  PRMT R12, R8.reuse, 0x7632, R12 ;  /* 0x00007632080c7816 */ /* 0x060fe4000000000c */
[----:B------:R-:W-:Y:S02]  /*06f0*/  SHF.L.U32 R13, R8, 0x10, RZ ;  /* 0x00000010080d7819 */ /* 0x000fe400000006ff */
[----:B------:R-:W-:Y:S02]  /*0700*/  PRMT R8, R9, 0x7632, R8 ;  /* 0x0000763209087816 */ /* 0x000fe40000000008 */
[C---:B------:R-:W-:Y:S01]  /*0710*/  PRMT R14, R10.reuse, 0x7632, R14 ;  /* 0x000076320a0e7816 */ /* 0x040fe2000000000e */
[----:B------:R-:W-:Y:S01]  /*0720*/  FMUL.FTZ R13, R13, R140 ;  /* 0x0000008c0d0d7220 */ /* 0x000fe20000410000 */
[----:B------:R-:W-:-:S02]  /*0730*/  SHF.L.U32 R121, R10, 0x10, RZ ;  /* 0x000000100a797819 */ /* 0x000fc400000006ff */
[----:B------:R-:W-:Y:S02]  /*0740*/  PRMT R10, R11, 0x7632, R10 ;  /* 0x000076320b0a7816 */ /* 0x000fe4000000000a */
[----:B------:R-:W-:Y:S01]  /*0750*/  SHF.L.U32 R15, R9, 0x10, RZ ;  /* 0x00000010090f7819 */ /* 0x000fe200000006ff */
[-C--:B------:R-:W-:Y:S01]  /*0760*/  FMUL.FTZ R121, R121, R140.reuse ;  /* 0x0000008c79797220 */ /* 0x080fe20000410000 */
[----:B------:R-:W-:Y:S02]  /*0770*/  SHF.L.U32 R123, R11, 0x10, RZ ;  /* 0x000000100b7b7819 */ /* 0x000fe400000006ff */
[----:B0-----:R-:W-:Y:S01]  /*0780*/  SHF.L.U32 R7, R8, 0x10, RZ ;  /* 0x0000001008077819 */ /* 0x001fe200000006ff */
        /* <DEDUP_REMOVED lines=18> */
.L_x_10828:
        /* <DEDUP_REMOVED lines=27> */
[----:B------:R-:W-:-:S07]  /*0a60*/  FMUL.FTZ R11, R124, R51 ;  /* 0x000000337c0b7220 */ /* 0x000fce0000410000 */
.L_x_10829:
        /* <DEDUP_REMOVED lines=12> */
[C---:B-----5:R-:W-:Y:S02]  /*0b30*/  PRMT R6, R120.reuse, 0x7632, R6 ;  /* 0x0000763278067816 */ /* 0x060fe40000000006 */
[----:B0-----:R-:W-:Y:S02]  /*0b40*/  SHF.L.U32 R125, R120, 0x10, RZ ;  /* 0x00000010787d7819 */ /* 0x001fe400000006ff */
        /* <DEDUP_REMOVED lines=25> */
[----:B------:R-:W-:Y:S01]  /*0ce0*/  FFMA.FTZ R127, R132, R43, R19 ;  /* 0x0000002b847f7223 */ /* 0x000fe20000010013 */
[----:B------:R-:W-:Y:S06]  /*0cf0*/  BRA `(.L_x_10831) ;  /* 0x0000000000707947 */ /* 0x000fec0003800000 */
.L_x_10830:
        /* <DEDUP_REMOVED lines=28> */
.L_x_10831:
        /* <DEDUP_REMOVED lines=40> */
.L_x_10832:
        /* <DEDUP_REMOVED lines=28> */
.L_x_10833:
        /* <DEDUP_REMOVED lines=12> */
[----:B-1----:R-:W-:Y:S02]  /*13c0*/  SHF.L.U32 R143, R136, 0x10, RZ ;  /* 0x00000010888f7819 */ /* 0x002fe400000006ff */
        /* <DEDUP_REMOVED lines=27> */
.L_x_10834:
        /* <DEDUP_REMOVED lines=28> */
.L_x_10835:
        /* <DEDUP_REMOVED lines=130> */
.L_x_10837:
[----:B------:R-:W-:Y:S05]  /*1f60*/  BSYNC.RECONVERGENT B0 ;  /* 0x0000000000007941 */ /* 0x000fea0003800200 */
.L_x_10836:
[----:B------:R-:W-:Y:S01]  /*1f70*/  BAR.SYNC.DEFER_BLOCKING 0x0 ;  /* 0x0000000000007b1d */ /* 0x000fe20000010000 */
[----:B------:R-:W-:Y:S01]  /*1f80*/  ISETP.GT.U32.AND P1, PT, R2, 0x3, PT ;  /* 0x000000030200780c */ /* 0x000fe20003f24070 */
[----:B0-----:R-:W-:Y:S01]  /*1f90*/  HFMA2 R149, -RZ, RZ, 0, 0 ;  /* 0x00000000ff957431 */ /* 0x001fe200000001ff */
[----:B------:R-:W-:Y:S01]  /*1fa0*/  PLOP3.LUT P4, PT, PT, PT, UP0, 0x80, 0x8 ;  /* 0x000000000008781c */ /* 0x000fe20003f8f008 */
[----:B------:R-:W-:Y:S01]  /*1fb0*/  UPLOP3.LUT UP0, UPT, UPT, UPT, UP0, 0x40, 0x4 ;  /* 0x000000000004789c */ /* 0x000fe20003f0e800 */
[----:B------:R-:W-:-:S09]  /*1fc0*/  PLOP3.LUT P3, PT, PT, PT, PT, 0x8, 0x80 ;  /* 0x000000000080781c */ /* 0x000fd20003f6e170 */
[----:B------:R-:W0:Y:S01]  /*1fd0*/  @!P1 S2R R146, SR_CgaCtaId ;  /* 0x0000000000929919 */ /* 0x000e220000008800 */
        /* <DEDUP_REMOVED lines=8> */
[----:B------:R-:W-:-:S04]  /*2060*/  @P3 IADD3 R145, PT, PT, R145, 0x20, RZ ;  /* 0x0000002091913810 */ /* 0x000fc80007ffe0ff */
        /* <DEDUP_REMOVED lines=12> */
[----:B------:R-:W0:Y:S02]  /*2130*/  SHFL.DOWN PT, R156, R145, 0x1, 0x1f ;  /* 0x08201f00919c7f89 */ /* 0x000e2400000e0000 */
[----:B-1----:R-:W-:Y:S01]  /*2140*/  FMUL.FTZ R149, R152, R155 ;  /* 0x0000009b98957220 */ /* 0x002fe20000410000 */
[----:B------:R-:W-:-:S04]  /*2150*/  FMUL.FTZ R151, R151, R153 ;  /* 0x0000009997977220 */ /* 0x000fc80000410000 */
[----:B------:R-:W1:Y:S01]  /*2160*/  SHFL.DOWN PT, R146, R149, 0x1, 0x1f ;  /* 0x08201f0095927f89 */ /* 0x000e6200000e0000 */
[----:B------:R-:W-:Y:S01]  /*2170*/  FMUL.FTZ R154, R151, R154 ;  /* 0x0000009a979a7220 */ /* 0x000fe20000410000 */
[----:B--2---:R-:W-:-:S04]  /*2180*/  FADD.FTZ R151, R150, R147 ;  /* 0x0000009396977221 */ /* 0x004fc80000010000 */
[----:B------:R-:W-:Y:S01]  /*2190*/  FFMA.FTZ R151, R152, R154, R151 ;  /* 0x0000009a98977223 */ /* 0x000fe20000010097 */
[-C--:B0-----:R-:W-:Y:S02]  /*21a0*/  IADD3 R150, PT, PT, R145, R156.reuse, RZ ;  /* 0x0000009c91967210 */ /* 0x081fe40007ffe0ff */
[----:B------:R-:W-:Y:S02]  /*21b0*/  I2FP.F32.S32 R156, R156 ;  /* 0x0000009c009c7245 */ /* 0x000fe40000201400 */
[----:B------:R-:W-:Y:S02]  /*21c0*/  I2FP.F32.S32 R147, R150 ;  /* 0x0000009600937245 */ /* 0x000fe40000201400 */
[----:B------:R-:W0:Y:S01]  /*21d0*/  SHFL.DOWN PT, R150, R151, 0x1, 0x1f ;  /* 0x08201f0097967f89 */ /* 0x000e2200000e0000 */
[----:B-1----:R-:W-:Y:S01]  /*21e0*/  FMUL.FTZ R153, R146, R156 ;  /* 0x0000009c92997220 */ /* 0x002fe20000410000 */
[----:B------:R1:W2:Y:S01]  /*21f0*/  MUFU.RCP R145, R147 ;  /* 0x0000009300917308 */ /* 0x0002a20000001000 */
[----:B------:R-:W-:-:S02]  /*2200*/  FADD.FTZ R146, R149, -R146 ;  /* 0x8000009295927221 */ /* 0x000fc40000010000 */
[----:B------:R-:W-:Y:S02]  /*2210*/  FFMA.FTZ R152, R148, R149, R153 ;  /* 0x0000009594987223 */ /* 0x000fe40000010099 */
[----:B------:R-:W-:-:S04]  /*2220*/  FMUL.FTZ R149, R146, R146 ;  /* 0x0000009292957220 */ /* 0x000fc80000410000 */
[----:B------:R-:W-:Y:S01]  /*2230*/  FMUL.FTZ R149, R148, R149 ;  /* 0x0000009594957220 */ /* 0x000fe20000410000 */
[----:B-1----:R-:W1:Y:S03]  /*2240*/  @!P1 LDC.64 R146, c[0x0][0x3c0] ;  /* 0x0000f000ff929b82 */ /* 0x002e660000000a00 */
[----:B------:R-:W-:Y:S01]  /*2250*/  FMUL.FTZ R149, R149, R156 ;  /* 0x0000009c95957220 */ /* 0x000fe20000410000 */
[----:B--2---:R-:W-:-:S04]  /*2260*/  FMUL.FTZ R152, R145, R152 ;  /* 0x0000009891987220 */ /* 0x004fc80000410000 */
[----:B------:R-:W2:Y:S01]  /*2270*/  LDC R148, c[0x0][0x448] ;  /* 0x00011200ff947b82 */ /* 0x000ea20000000800 */
[----:B0-----:R-:W-:Y:S01]  /*2280*/  FADD.FTZ R150, R151, R150 ;  /* 0x0000009697967221 */ /* 0x001fe20000010000 */
[----:B------:R-:W0:Y:S03]  /*2290*/  SHFL.IDX PT, R153, R152, RZ, 0x1f ;  /* 0x00001fff98997589 */ /* 0x000e2600000e0000 */
[----:B------:R-:W-:-:S06]  /*22a0*/  FFMA.FTZ R149, R145, R149, R150 ;  /* 0x0000009591957223 */ /* 0x000fcc0000010096 */
[----:B------:R-:W2:Y:S01]  /*22b0*/  SHFL.IDX PT, R149, R149, RZ, 0x1f ;  /* 0x00001fff95957589 */ /* 0x000ea200000e0000 */
[----:B-1----:R-:W-:-:S04]  /*22c0*/  @!P1 IMAD.WIDE R146, R4, 0x4, R146 ;  /* 0x0000000404929825 */ /* 0x002fc800078e0292 */
[C---:B0-----:R-:W-:Y:S01]  /*22d0*/  FMUL.FTZ R150, R153.reuse, R153 ;  /* 0x0000009999967220 */ /* 0x041fe20000410000 */
[----:B------:R0:W-:Y:S01]  /*22e0*/  @!P1 STG.E desc[UR6][R146.64], R153 ;  /* 0x0000009992009986 */ /* 0x0001e2000c101906 */
[----:B------:R-:W-:-:S05]  /*22f0*/  FSEL R145, R153, RZ, !P2 ;  /* 0x000000ff99917208 */ /* 0x000fca0005000000 */
[C---:B------:R-:W-:Y:S01]  /*2300*/  FADD.FTZ R10, -R145.reuse, R10 ;  /* 0x0000000a910a7221 */ /* 0x040fe20000010100 */
[----:B------:R-:W-:Y:S01]  /*2310*/  FADD.FTZ R8, -R145, R8 ;  /* 0x0000000891087221 */ /* 0x000fe20000010100 */
[----:B--2---:R-:W-:Y:S01]  /*2320*/  FFMA.FTZ R148, R149, UR11, R148 ;  /* 0x0000000b95947c23 */ /* 0x004fe20008010094 */
[----:B------:R-:W-:Y:S01]  /*2330*/  FSEL R149, R150, RZ, P2 ;  /* 0x000000ff96957208 */ /* 0x000fe20001000000 */
[C---:B------:R-:W-:Y:S01]  /*2340*/  FADD.FTZ R11, -R145.reuse, R11 ;  /* 0x0000000b910b7221 */ /* 0x040fe20000010100 */
[C---:B------:R-:W-:Y:S01]  /*2350*/  FADD.FTZ R9, -R145.reuse, R9 ;  /* 0x0000000991097221 */ /* 0x040fe20000010100 */
[----:B0-----:R-:W0:Y:S01]  /*2360*/  LDC.64 R146, c[0x0][0x428] ;  /* 0x00010a00ff927b82 */ /* 0x001e220000000a00 */
        /* <DEDUP_REMOVED lines=24> */
[C---:B-1----:R-:W-:Y:S01]  /*24f0*/  FMUL.FTZ R129, R125.reuse, R10 ;  /* 0x0000000a7d817220 */ /* 0x042fe20000410000 */
[C---:B------:R-:W-:Y:S01]  /*2500*/  FMUL.FTZ R5, R125.reuse, R8 ;  /* 0x000000087d057220 */ /* 0x040fe20000410000 */
[C---:B------:R-:W-:Y:S01]  /*2510*/  FMUL.FTZ R10, R125.reuse, R11 ;  /* 0x0000000b7d0a7220 */ /* 0x040fe20000410000 */
[----:B------:R-:W-:Y:S01]  /*2520*/  FMUL.FTZ R8, R125, R9 ;  /* 0x000000097d087220 */ /* 0x000fe20000410000 */
[----:B------:R-:W-:Y:S01]  /*2530*/  FFMA.FTZ R11, R129, R114, R82 ;  /* 0x00000072810b7223 */ /* 0x000fe20000010052 */
[----:B------:R-:W-:Y:S01]  /*2540*/  FFMA.FTZ R5, R5, R112, R80 ;  /* 0x0000007005057223 */ /* 0x000fe20000010050 */
[----:B------:R-:W-:Y:S01]  /*2550*/  FFMA.FTZ R10, R10, R115, R83 ;  /* 0x000000730a0a7223 */ /* 0x000fe20000010053 */
[----:B------:R-:W-:Y:S01]  /*2560*/  FFMA.FTZ R8, R8, R113, R81 ;  /* 0x0000007108087223 */ /* 0x000fe20000010051 */
[----:B------:R-:W-:Y:S01]  /*2570*/  FMUL.FTZ R9, R125, R14 ;  /* 0x0000000e7d097220 */ /* 0x000fe20000410000 */
[C---:B------:R-:W-:Y:S01]  /*2580*/  FADD.FTZ R162, -R145.reuse, R137 ;  /* 0x0000008991a27221 */ /* 0x040fe20000010100 */
[----:B------:R-:W-:Y:S01]  /*2590*/  FADD.FTZ R138, -R145, R138 ;  /* 0x0000008a918a7221 */ /* 0x000fe20000010100 */
[----:B------:R-:W-:Y:S01]  /*25a0*/  F2FP.BF16.F32.PACK_AB R11, R10, R11 ;  /* 0x0000000b0a0b723e */ /* 0x000fe200000010ff */
[----:B------:R-:W-:Y:S01]  /*25b0*/  FFMA.FTZ R9, R9, R118, R86 ;  /* 0x0000007609097223 */ /* 0x000fe20000010056 */
[----:B------:R-:W-:Y:S01]  /*25c0*/  F2FP.BF16.F32.PACK_AB R10, R8, R5 ;  /* 0x00000005080a723e */ /* 0x000fe200000010ff */
[C---:B------:R-:W-:Y:S01]  /*25d0*/  FMUL.FTZ R5, R125.reuse, R12 ;  /* 0x0000000c7d057220 */ /* 0x040fe20000410000 */
[C---:B------:R-:W-:Y:S01]  /*25e0*/  FMUL.FTZ R12, R125.reuse, R15 ;  /* 0x0000000f7d0c7220 */ /* 0x040fe20000410000 */
[----:B------:R-:W-:Y:S01]  /*25f0*/  FMUL.FTZ R8, R125, R13 ;  /* 0x0000000d7d087220 */ /* 0x000fe20000410000 */
[----:B------:R-:W-:Y:S01]  /*2600*/  FADD.FTZ R164, -R145, R139 ;  /* 0x0000008b91a47221 */ /* 0x000fe20000010100 */
[----:B------:R-:W-:Y:S01]  /*2610*/  FFMA.FTZ R5, R5, R116, R84 ;  /* 0x0000007405057223 */ /* 0x000fe20000010054 */
[----:B------:R-:W-:Y:S01]  /*2620*/  FFMA.FTZ R12, R12, R119, R87 ;  /* 0x000000770c0c7223 */ /* 0x000fe20000010057 */
[----:B------:R-:W-:Y:S01]  /*2630*/  FFMA.FTZ R8, R8, R117, R85 ;  /* 0x0000007508087223 */ /* 0x000fe20000010055 */
[C---:B------:R-:W-:Y:S01]  /*2640*/  FADD.FTZ R140, -R145.reuse, R140 ;  /* 0x0000008c918c7221 */ /* 0x040fe20000010100 */
[C---:B------:R-:W-:Y:S01]  /*2650*/  FADD.FTZ R141, -R145.reuse, R141 ;  /* 0x0000008d918d7221 */ /* 0x040fe20000010100 */
[C---:B------:R-:W-:Y:S01]  /*2660*/  FADD.FTZ R142, -R145.reuse, R142 ;  /* 0x0000008e918e7221 */ /* 0x040fe20000010100 */
[----:B------:R-:W-:Y:S01]  /*2670*/  FADD.FTZ R143, -R145, R143 ;  /* 0x0000008f918f7221 */ /* 0x000fe20000010100 */
[----:B------:R-:W-:-:S04]  /*2680*/  IMAD.WIDE.U32 R134, R7, 0x10, R146 ;  /* 0x0000001007867825 */ /* 0x000fc800078e0092 */
[C---:B------:R-:W-:Y:S01]  /*2690*/  FMUL.FTZ R15, R125.reuse, R124 ;  /* 0x0000007c7d0f7220 */ /* 0x040fe20000410000 */
[----:B------:R-:W-:Y:S01]  /*26a0*/  FMUL.FTZ R148, R125, R148 ;  /* 0x000000947d947220 */ /* 0x000fe20000410000 */
[----:B------:R-:W-:Y:S01]  /*26b0*/  F2FP.BF16.F32.PACK_AB R9, R12, R9 ;  /* 0x000000090c09723e */ /* 0x000fe200000010ff */
[----:B------:R-:W-:-:S04]  /*26c0*/  IMAD.WIDE.U32 R6, R6, 0x10, R146 ;  /* 0x0000001006067825 */ /* 0x000fc800078e0092 */
[C---:B------:R-:W-:Y:S01]  /*26d0*/  FMUL.FTZ R12, R125.reuse, R121 ;  /* 0x000000797d0c7220 */ /* 0x040fe20000410000 */
[C---:B------:R-:W-:Y:S01]  /*26e0*/  FMUL.FTZ R121, R125.reuse, R128 ;  /* 0x000000807d797220 */ /* 0x040fe20000410000 */
[----:B------:R-:W-:Y:S01]  /*26f0*/  FMUL.FTZ R150, R125, R150 ;  /* 0x000000967d967220 */ /* 0x000fe20000410000 */
[----:B------:R-:W-:-:S04]  /*2700*/  IMAD.WIDE.U32 R144, R144, 0x10, R146 ;  /* 0x0000001090907825 */ /* 0x000fc800078e0092 */
[C---:B------:R-:W-:Y:S01]  /*2710*/  FMUL.FTZ R14, R125.reuse, R123 ;  /* 0x0000007b7d0e7220 */ /* 0x040fe20000410000 */
[----:B------:R-:W0:Y:S01]  /*2720*/  @!P1 LDC.64 R146, c[0x0][0x3c8] ;  /* 0x0000f200ff929b82 */ /* 0x000e220000000a00 */
[----:B------:R-:W-:Y:S01]  /*2730*/  FMUL.FTZ R13, R125, R122 ;  /* 0x0000007a7d0d7220 */ /* 0x000fe20000410000 */
[----:B------:R-:W-:Y:S01]  /*2740*/  FFMA.FTZ R123, R15, R104, R72 ;  /* 0x000000680f7b7223 */ /* 0x000fe20000010048 */
[----:B------:R-:W-:Y:S01]  /*2750*/  FFMA.FTZ R148, R148, R105, R73 ;  /* 0x0000006994947223 */ /* 0x000fe20000010049 */
        /* <DEDUP_REMOVED lines=9> */
[----:B------:R-:W-:Y:S01]  /*27f0*/  F2FP.BF16.F32.PACK_AB R14, R148, R123 ;  /* 0x0000007b940e723e */ /* 0x000fe200000010ff */
[C---:B------:R-:W-:Y:S01]  /*2800*/  FMUL.FTZ R123, R125.reuse, R130 ;  /* 0x000000827d7b7220 */ /* 0x040fe20000410000 */
[C---:B------:R-:W-:Y:S01]  /*2810*/  FMUL.FTZ R129, R125.reuse, R154 ;  /* 0x0000009a7d817220 */ /* 0x040fe20000410000 */
[C---:B------:R-:W-:Y:S01]  /*2820*/  FMUL.FTZ R158, R125.reuse, R158 ;  /* 0x0000009e7d9e7220 */ /* 0x040fe20000410000 */
[----:B------:R-:W-:Y:S01]  /*2830*/  FMUL.FTZ R131, R125, R160 ;  /* 0x000000a07d837220 */ /* 0x000fe20000410000 */
[----:B------:R-:W-:Y:S01]  /*2840*/  F2FP.BF16.F32.PACK_AB R120, R127, R120 ;  /* 0x000000787f78723e */ /* 0x000fe200000010ff */
[----:B------:R-:W-:Y:S01]  /*2850*/  FFMA.FTZ R121, R123, R102, R70 ;  /* 0x000000667b797223 */ /* 0x000fe20000010046 */
[----:B------:R-:W1:Y:S01]  /*2860*/  LDC.64 R126, c[0x0][0x380] ;  /* 0x0000e000ff7e7b82 */ /* 0x000e620000000a00 */
        /* <DEDUP_REMOVED lines=39> */
[----:B-1----:R-:W-:Y:S01]  /*2ae0*/  IADD3 R4, PT, PT, R4, R126, RZ ;  /* 0x0000007e04047210 */ /* 0x002fe20007ffe0ff */
[----:B------:R0:W-:Y:S03]  /*2af0*/  STG.E.128 desc[UR6][R134.64], R12 ;  /* 0x0000000c86007986 */ /* 0x0001e6000c101d06 */
[----:B------:R-:W-:Y:S01]  /*2b00*/  ISETP.GE.AND P1, PT, R4, R127, PT ;  /* 0x0000007f0400720c */ /* 0x000fe20003f26270 */
[----:B------:R0:W-:Y:S04]  /*2b10*/  STG.E.128 desc[UR6][R6.64], R120 ;  /* 0x0000007806007986 */ /* 0x0001e8000c101d06 */
[----:B------:R0:W-:Y:S08]  /*2b20*/  STG.E.128 desc[UR6][R144.64], R128 ;  /* 0x0000008090007986 */ /* 0x0001f0000c101d06 */
[----:B------:R-:W-:Y:S05]  /*2b30*/  @!P1 BRA `(.L_x_10838) ;  /* 0xffffffd8009c9947 */ /* 0x000fea000383ffff */
[----:B------:R-:W-:Y:S05]  /*2b40*/  EXIT ;  /* 0x000000000000794d */ /* 0x000fea0003800000 */
.L_x_10839:
        /* <DEDUP_REMOVED lines=11> */
.L_x_27267:


//--------------------- .text._ZN10layer_norm13ln_fwd_kernelINS_13Kernel_traitsIf13__nv_bfloat16fS2_fjLj4096ELj1ELj1ELj4ELj16ENS_18Kernel_traits_baseILj4096EfS2_fS2_fjLj128EEEEELb0ELb1ELb1ELb0EEEvNS_9FwdParamsE --------------------------
	.section	.text._ZN10layer_norm13ln_fwd_kernelINS_13Kernel_traitsIf13__nv_bfloat16fS2_fjLj4096ELj1ELj1ELj4ELj16ENS_18Kernel_traits_baseILj4096EfS2_fS2_fjLj128EEEEELb0ELb1ELb1ELb0EEEvNS_9FwdParamsE,"ax",@progbits
	.align	128
        .global         _ZN10layer_norm13ln_fwd_kernelINS_13Kernel_traitsIf13__nv_bfloat16fS2_fjLj4096ELj1ELj1ELj4ELj16ENS_18Kernel_traits_baseILj4096EfS2_fS2_fjLj128EEEEELb0ELb1ELb1ELb0EEEvNS_9FwdParamsE
        .type           _ZN10layer_norm13ln_fwd_kernelINS_13Kernel_traitsIf13__nv_bfloat16fS2_fjLj4096ELj1ELj1ELj4ELj16ENS_18Kernel_traits_baseILj4096EfS2_fS2_fjLj128EEEEELb0ELb1ELb1ELb0EEEvNS_9FwdParamsE,@function
        .size           _ZN10layer_norm13ln_fwd_kernelINS_13Kernel_traitsIf13__nv_bfloat16fS2_fjLj4096ELj1ELj1ELj4ELj16ENS_18Kernel_traits_baseILj4096EfS2_fS2_fjLj128EEEEELb0ELb1ELb1ELb0EEEvNS_9FwdParamsE,(.L_x_27268 - _ZN10layer_norm13ln_fwd_kernelINS_13Kernel_traitsIf13__nv_bfloat16fS2_fjLj4096ELj1ELj1ELj4ELj16ENS_18Kernel_traits_baseILj4096EfS2_fS2_fjLj128EEEEELb0ELb1ELb1ELb0EEEvNS_9FwdParamsE)
        .other          _ZN10layer_norm13ln_fwd_kernelINS_13Kernel_traitsIf13__nv_bfloat16fS2_fjLj4096ELj1ELj1ELj4ELj16ENS_18Kernel_traits_baseILj4096EfS2_fS2_fjLj128EEEEELb0ELb1ELb1ELb0EEEvNS_9FwdParamsE,@"STO_CUDA_ENTRY STV_DEFAULT"
_ZN10layer_norm13ln_fwd_kernelINS_13Kernel_traitsIf13__nv_bfloat16fS2_fjLj4096ELj1ELj1ELj4ELj16ENS_18Kernel_traits_baseILj4096EfS2_fS2_fjLj128EEEEELb0ELb1ELb1ELb0EEEvNS_9FwdParamsE:
.text._ZN10layer_norm13ln_fwd_kernelINS_13Kernel_traitsIf13__nv_bfloat16fS2_fjLj4096ELj1ELj1ELj4ELj16ENS_18Kernel_traits_baseILj4096EfS2_fS2_fjLj128EEEEELb0ELb1ELb1ELb0EEEvNS_9FwdParamsE:
        /* <DEDUP_REMOVED lines=50> */
[----:B------:R-:W-:Y:S01]  /*0320*/  @P2 IMAD.WIDE.U32 R20, R100, 0x20, R20 ;  /* 0x0000002064142825 */ /* 0x000fe200078e0014 */
        /* <DEDUP_REMOVED lines=24> */
.L_x_10841:
        /* <DEDUP_REMOVED lines=11> */
[----:B------:R-:W-:Y:S01]  /*0560*/  @P0 LOP3.LUT R100, R100, 0x80, RZ, 0xfc, !PT ;  /* 0x0000008064640812 */ /* 0x000fe200078efcff */
[----:B------:R-:W5:Y:S05]  /*0570*/  @P0 LDG.E.128 R96, desc[UR12][R36.64] ;  /* 0x0000000c24600981 */ /* 0x000f6a000c1e1d00 */
[----:B------:R-:W1:Y:S01]  /*0580*/  @P2 LDC.64 R64, c[0x0][0x3e8] ;  /* 0x0000fa00ff402b82 */ /* 0x000e620000000a00 */
[----:B--2---:R-:W-:Y:S01]  /*0590*/  @P1 IMAD.WIDE.U32 R40, R100, 0x20, R40 ;  /* 0x0000002064281825 */ /* 0x004fe200078e0028 */
[----:B------:R2:W5:Y:S01]  /*05a0*/  @P0 LDG.E.128 R92, desc[UR12][R36.64+0x10] ;  /* 0x0000100c245c0981 */ /* 0x000562000c1e1d00 */
[----:B------:R-:W-:-:S02]  /*05b0*/  CS2R R86, SRZ ;  /* 0x0000000000567805 */ /* 0x000fc4000001ff00 */
[----:B------:R-:W-:Y:S02]  /*05c0*/  CS2R R90, SRZ ;  /* 0x00000000005a7805 */ /* 0x000fe4000001ff00 */
[----:B------:R-:W-:Y:S01]  /*05d0*/  CS2R R88, SRZ ;  /* 0x0000000000587805 */ /* 0x000fe2000001ff00 */
[----:B------:R-:W5:Y:S01]  /*05e0*/  @P0 LDG.E.128 R80, desc[UR12][R38.64] ;  /* 0x0000000c26500981 */ /* 0x000f62000c1e1d00 */
[----:B------:R-:W4:Y:S01]  /*05f0*/  @P3 LDC.64 R66, c[0x0][0x3d0] ;  /* 0x0000f400ff423b82 */ /* 0x000f220000000a00 */
[C---:B---3--:R-:W-:Y:S01]  /*0600*/  @P1 IMAD.WIDE.U32 R42, R100.reuse, 0x20, R42 ;  /* 0x00000020642a1825 */ /* 0x048fe200078e002a */
[----:B------:R-:W-:Y:S01]  /*0610*/  @P1 IADD3 R100, PT, PT, R100, 0x80, RZ ;  /* 0x0000008064641810 */ /* 0x000fe20007ffe0ff */
[----:B------:R3:W5:Y:S05]  /*0620*/  @P0 LDG.E.128 R76, desc[UR12][R38.64+0x10] ;  /* 0x0000100c264c0981 */ /* 0x00076a000c1e1d00 */
[----:B------:R-:W4:Y:S01]  /*0630*/  @P3 LDC.64 R84, c[0x0][0x3e8] ;  /* 0x0000fa00ff543b82 */ /* 0x000f220000000a00 */
[----:B0-----:R-:W-:Y:S01]  /*0640*/  @P2 IMAD.WIDE.U32 R62, R100, 0x20, R60 ;  /* 0x00000020643e2825 */ /* 0x001fe200078e003c */
[----:B------:R-:W5:Y:S01]  /*0650*/  @P1 LDG.E.128 R72, desc[UR12][R40.64] ;  /* 0x0000000c28481981 */ /* 0x000f62000c1e1d00 */
[----:B--2---:R-:W-:-:S02]  /*0660*/  CS2R R36, SRZ ;  /* 0x0000000000247805 */ /* 0x004fc4000001ff00 */
[----:B------:R-:W-:Y:S02]  /*0670*/  @P3 CS2R R14, SRZ ;  /* 0x00000000000e3805 */ /* 0x000fe4000001ff00 */
[----:B------:R-:W-:Y:S01]  /*0680*/  @P3 CS2R R12, SRZ ;  /* 0x00000000000c3805 */ /* 0x000fe2000001ff00 */
[----:B------:R0:W5:Y:S01]  /*0690*/  @P1 LDG.E.128 R68, desc[UR12][R40.64+0x10] ;  /* 0x0000100c28441981 */ /* 0x000162000c1e1d00 */
[C---:B-1----:R-:W-:Y:S01]  /*06a0*/  @P2 IMAD.WIDE.U32 R64, R100.reuse, 0x20, R64 ;  /* 0x0000002064402825 */ /* 0x042fe200078e0040 */
[----:B------:R-:W-:Y:S02]  /*06b0*/  @P2 IADD3 R100, PT, PT, R100, 0x80, RZ ;  /* 0x0000008064642810 */ /* 0x000fe40007ffe0ff */
[----:B------:R-:W5:Y:S01]  /*06c0*/  @P1 LDG.E.128 R56, desc[UR12][R42.64] ;  /* 0x0000000c2a381981 */ /* 0x000f62000c1e1d00 */
[----:B---3--:R-:W-:Y:S02]  /*06d0*/  CS2R R38, SRZ ;  /* 0x0000000000267805 */ /* 0x008fe4000001ff00 */
[----:B------:R-:W-:-:S02]  /*06e0*/  @P3 CS2R R18, SRZ ;  /* 0x0000000000123805 */ /* 0x000fc4000001ff00 */
[----:B------:R-:W-:Y:S01]  /*06f0*/  @P3 CS2R R16, SRZ ;  /* 0x0000000000103805 */ /* 0x000fe2000001ff00 */
[----:B------:R1:W5:Y:S01]  /*0700*/  @P1 LDG.E.128 R52, desc[UR12][R42.64+0x10] ;  /* 0x0000100c2a341981 */ /* 0x000362000c1e1d00 */
[C---:B----4-:R-:W-:Y:S01]  /*0710*/  @P3 IMAD.WIDE.U32 R60, R100.reuse, 0x20, R66 ;  /* 0x00000020643c3825 */ /* 0x050fe200078e0042 */
[----:B0-----:R-:W-:Y:S02]  /*0720*/  CS2R R40, SRZ ;  /* 0x0000000000287805 */ /* 0x001fe4000001ff00 */
[----:B------:R-:W5:Y:S04]  /*0730*/  @P2 LDG.E.128 R48, desc[UR12][R62.64] ;  /* 0x0000000c3e302981 */ /* 0x000f68000c1e1d00 */
[----:B------:R0:W5:Y:S01]  /*0740*/  @P2 LDG.E.128 R44, desc[UR12][R62.64+0x10] ;  /* 0x0000100c3e2c2981 */ /* 0x000162000c1e1d00 */
[----:B------:R-:W-:Y:S01]  /*0750*/  @P3 IMAD.WIDE.U32 R100, R100, 0x20, R84 ;  /* 0x0000002064643825 */ /* 0x000fe200078e0054 */
[----:B-1----:R-:W-:-:S02]  /*0760*/  CS2R R42, SRZ ;  /* 0x00000000002a7805 */ /* 0x002fc4000001ff00 */
[----:B------:R-:W5:Y:S04]  /*0770*/  @P2 LDG.E.128 R32, desc[UR12][R64.64] ;  /* 0x0000000c40202981 */ /* 0x000f68000c1e1d00 */
[----:B------:R-:W5:Y:S04]  /*0780*/  @P3 LDG.E.128 R8, desc[UR12][R100.64] ;  /* 0x0000000c64083981 */ /* 0x000f68000c1e1d00 */
[----:B------:R-:W5:Y:S01]  /*0790*/  @P3 LDG.E.128 R4, desc[UR12][R100.64+0x10] ;  /* 0x0000100c64043981 */ /* 0x000f62000c1e1d00 */
[----:B0-----:R-:W-:Y:S02]  /*07a0*/  CS2R R62, SRZ ;  /* 0x00000000003e7805 */ /* 0x001fe4000001ff00 */
[----:B------:R-:W-:-:S02]  /*07b0*/  CS2R R66, SRZ ;  /* 0x0000000000427805 */ /* 0x000fc4000001ff00 */
[----:B------:R-:W-:Y:S01]  /*07c0*/  CS2R R84, SRZ ;  /* 0x0000000000547805 */ /* 0x000fe2000001ff00 */
[----:B------:R0:W5:Y:S04]  /*07d0*/  @P2 LDG.E.128 R28, desc[UR12][R64.64+0x10] ;  /* 0x0000100c401c2981 */ /* 0x000168000c1e1d00 */
[----:B------:R-:W5:Y:S04]  /*07e0*/  @P3 LDG.E.128 R24, desc[UR12][R60.64] ;  /* 0x0000000c3c183981 */ /* 0x000f68000c1e1d00 */
[----:B------:R1:W5:Y:S01]  /*07f0*/  @P3 LDG.E.128 R20, desc[UR12][R60.64+0x10] ;  /* 0x0000100c3c143981 */ /* 0x000362000c1e1d00 */
[----:B0-----:R-:W-:-:S02]  /*0800*/  CS2R R64, SRZ ;  /* 0x0000000000407805 */ /* 0x001fc4000001ff00 */
[----:B-1----:R-:W-:-:S07]  /*0810*/  CS2R R60, SRZ ;  /* 0x00000000003c7805 */ /* 0x002fce000001ff00 */
.L_x_10842:
[----:B------:R-:W-:Y:S05]  /*0820*/  BSYNC.RECONVERGENT B0 ;  /* 0x0000000000007941 */ /* 0x000fea0003800200 */
.L_x_10840:
[----:B------:R-:W1:Y:S02]  /*0830*/  LDCU UR5, c[0x0][0x384] ;  /* 0x00007080ff0577ac */ /* 0x000e640008000800 */
[----:B-1----:R-:W-:-:S06]  /*0840*/  UISETP.GE.AND UP0, UPT, UR7, UR5, UPT ;  /* 0x000000050700728c */ /* 0x002fcc000bf06270 */
[----:B------:R-:W-:-:S13]  /*0850*/  PLOP3.LUT P0, PT, PT, PT, UP0, 0x80, 0x8 ;  /* 0x000000000008781c */ /* 0x000fda0003f0f008 */
[----:B------:R-:W-:Y:S05]  /*0860*/  @P0 EXIT ;  /* 0x000000000000094d */ /* 0x000fea0003800000 */
[----:B------:R-:W-:Y:S01]  /*0870*/  USHF.R.S32.HI UR5, URZ, 0x3, UR4 ;  /* 0x00000003ff057899 */ /* 0x000fe20008011404 */
[----:B------:R-:W-:Y:S01]  /*0880*/  IADD3 R0, PT, PT, RZ, -R0, RZ ;  /* 0x80000000ff007210 */ /* 0x000fe20007ffe0ff */
[----:B------:R-:W1:Y:S02]  /*0890*/  LDCU UR22, c[0x0][0x40c] ;  /* 0x00008180ff1677ac */ /* 0x000e640008000800 */
[----:B------:R-:W-:Y:S02]  /*08a0*/  ULOP3.LUT UR6, UR5, 0x7f, URZ, 0xc0, !UPT ;  /* 0x0000007f05067892 */ /* 0x000fe4000f8ec0ff */
[----:B------:R-:W-:Y:S01]  /*08b0*/  USHF.L.U32 UR5, UR5, 0x1, URZ ;  /* 0x0000000105057899 */ /* 0x000fe200080006ff */
[----:B------:R-:W2:Y:S03]  /*08c0*/  LDCU UR21, c[0x0][0x388] ;  /* 0x00007100ff1577ac */ /* 0x000ea60008000800 */
[----:B------:R-:W-:Y:S01]  /*08d0*/  VIADDMNMX R0, R0, UR6, RZ, !PT ;  /* 0x0000000600007c46 */ /* 0x000fe2000f8001ff */
[----:B------:R-:W-:Y:S01]  /*08e0*/  ULOP3.LUT UR5, UR5, 0xffffff00, URZ, 0xc0, !UPT ;  /* 0xffffff0005057892 */ /* 0x000fe2000f8ec0ff */
[----:B0-----:R-:W-:Y:S01]  /*08f0*/  MOV R100, UR6 ;  /* 0x0000000600647c02 */ /* 0x001fe20008000f00 */
[----:B------:R-:W0:Y:S01]  /*0900*/  LDCU.U8 UR16, c[0x0][0x410] ;  /* 0x00008200ff1077ac */ /* 0x000e220008000000 */
[----:B------:R-:W-:-:S03]  /*0910*/  VIMNMX R0, PT, PT, R0, 0x20, PT ;  /* 0x0000002000007848 */ /* 0x000fc60003fe0100 */
[----:B------:R-:W-:Y:S01]  /*0920*/  IMAD R3, R3, -0x20, R100 ;  /* 0xffffffe003037824 */ /* 0x000fe200078e0264 */
[----:B------:R-:W-:Y:S01]  /*0930*/  LEA R0, R0, UR5, 0x3 ;  /* 0x0000000500007c11 */ /* 0x000fe2000f8e18ff */
[----:B------:R-:W3:Y:S03]  /*0940*/  LDCU UR17, c[0x0][0x400] ;  /* 0x00008000ff1177ac */ /* 0x000ee60008000800 */
[----:B------:R-:W-:Y:S01]  /*0950*/  I2FP.F32.U32 R0, R0 ;  /* 0x0000000000007245 */ /* 0x000fe20000201000 */
[----:B------:R-:W4:Y:S01]  /*0960*/  LDCU.64 UR14, c[0x0][0x3a0] ;  /* 0x00007400ff0e77ac */ /* 0x000f220008000a00 */
[----:B------:R-:W-:Y:S02]  /*0970*/  VIMNMX R3, PT, PT, RZ, R3, !PT ;  /* 0x00000003ff037248 */ /* 0x000fe40007fe0100 */
[----:B------:R0:W0:Y:S01]  /*0980*/  MUFU.RCP R148, R0 ;  /* 0x0000000000947308 */ /* 0x0000220000001000 */
[----:B------:R-:W0:Y:S01]  /*0990*/  LDCU.128 UR8, c[0x0][0x3f0] ;  /* 0x00007e00ff0877ac */ /* 0x000e220008000c00 */
[----:B------:R-:W-:Y:S01]  /*09a0*/  VIMNMX R3, PT, PT, R3, 0x20, PT ;  /* 0x0000002003037848 */ /* 0x000fe20003fe0100 */
[----:B------:R-:W0:Y:S03]  /*09b0*/  LDCU.64 UR18, c[0x0][0x380] ;  /* 0x00007000ff1277ac */ /* 0x000e260008000a00 */
[----:B------:R-:W-:Y:S01]  /*09c0*/  LEA R3, R3, UR5, 0x3 ;  /* 0x0000000503037c11 */ /* 0x000fe2000f8e18ff */
[----:B-12---:R-:W-:-:S11]  /*09d0*/  UPLOP3.LUT UP1, UPT, UPT, UPT, UPT, 0x40, 0x4 ;  /* 0x000000000004789c */ /* 0x006fd60003f2e870 */
.L_x_10872:
[----:B0-----:R-:W-:-:S06]  /*09e0*/  UIMAD.WIDE UR4, UR7, 0x4, UR8 ;  /* 0x00000004070478a5 */ /* 0x001fcc000f8e0208 */
[----:B-123--:R-:W-:Y:S02]  /*09f0*/  MOV R146, UR4 ;  /* 0x0000000400927c02 */ /* 0x00efe40008000f00 */
[----:B------:R-:W-:-:S05]  /*0a00*/  MOV R147, UR5 ;  /* 0x0000000500937c02 */ /* 0x000fca0008000f00 */
[----:B------:R-:W2:Y:S01]  /*0a10*/  LDG.E R146, desc[UR12][R146.64] ;  /* 0x0000000c92927981 */ /* 0x000ea2000c1e1900 */
[----:B------:R-:W-:-:S06]  /*0a20*/  UIMAD.WIDE UR4, UR7, 0x4, UR10 ;  /* 0x00000004070478a5 */ /* 0x000fcc000f8e020a */
[----:B------:R-:W-:Y:S02]  /*0a30*/  MOV R150, UR4 ;  /* 0x0000000400967c02 */ /* 0x000fe40008000f00 */
[----:B------:R-:W-:-:S05]  /*0a40*/  MOV R151, UR5 ;  /* 0x0000000500977c02 */ /* 0x000fca0008000f00 */
[----:B------:R-:W3:Y:S01]  /*0a50*/  LDG.E R150, desc[UR12][R150.64] ;  /* 0x0000000c96967981 */ /* 0x000ee2000c1e1900 */
[----:B------:R-:W-:Y:S01]  /*0a60*/  ISETP.GE.U32.AND P2, PT, R2, 0x80, PT ;  /* 0x000000800200780c */ /* 0x000fe20003f46070 */
[----:B------:R-:W-:Y:S01]  /*0a70*/  BSSY.RECONVERGENT B0, `(.L_x_10843) ;  /* 0x000007b000007945 */ /* 0x000fe20003800200 */
        /* <DEDUP_REMOVED lines=12> */
[----:B------:R-:W-:Y:S01]  /*0b40*/  @P1 LEA.HI R147, R145, R0, RZ, 0x3 ;  /* 0x0000000091931211 */ /* 0x000fe200078f18ff */
[----:B------:R-:W-:Y:S01]  /*0b50*/  HFMA2 R145, -RZ, RZ, 0, 0 ;  /* 0x00000000ff917431 */ /* 0x000fe200000001ff */
[----:B------:R-:W-:Y:S02]  /*0b60*/  MOV R149, UR5 ;  /* 0x0000000500957c02 */ /* 0x000fe40008000f00 */
[-C--:B0-----:R-:W-:Y:S02]  /*0b70*/  @P1 LEA.HI.SX32 R145, R147, R144.reuse, 0x1d ;  /* 0x0000009093911211 */ /* 0x081fe400078feaff */
[----:B------:R-:W-:Y:S01]  /*0b80*/  LEA.HI.SX32 R0, R149, R144, 0x1d ;  /* 0x0000009095007211 */ /* 0x000fe200078feaff */
[----:B------:R-:W-:Y:S06]  /*0b90*/  @!P2 BRA `(.L_x_10844) ;  /* 0x0000000400a0a947 */ /* 0x000fec0003800000 */
[----:B----4-:R-:W-:-:S04]  /*0ba0*/  UISETP.NE.U32.AND UP0, UPT, UR14, URZ, UPT ;  /* 0x000000ff0e00728c */ /* 0x010fc8000bf05070 */
[----:B------:R-:W-:Y:S01]  /*0bb0*/  UISETP.NE.AND.EX UP0, UPT, UR15, URZ, UPT, UP0 ;  /* 0x000000ff0f00728c */ /* 0x000fe2000bf05300 */
[----:B------:R-:W-:Y:S10]  /*0bc0*/  BRA.U !UP2, `(.L_x_10845) ;  /* 0x000000010a0c7547 */ /* 0x000ff4000b800000 */
[----:B------:R-:W0:Y:S02]  /*0bd0*/  LDC.64 R100, c[0x0][0x390] ;  /* 0x0000e400ff647b82 */ /* 0x000e240000000a00 */
[----:B0-----:R-:W-:-:S06]  /*0be0*/  IMAD.WIDE.U32 R100, R145, 0x10, R100 ;  /* 0x0000001091647825 */ /* 0x001fcc00078e0064 */
[----:B------:R-:W5:Y:S02]  /*0bf0*/  LDG.E.128 R100, desc[UR12][R100.64] ;  /* 0x0000000c64647981 */ /* 0x000f64000c1e1d00 */
.L_x_10845:
        /* <DEDUP_REMOVED lines=8> */
[----:B------:R-:W-:Y:S02]  /*0c80*/  @P0 PRMT R116, R101, 0x7632, R116 ;  /* 0x0000763265740816 */ /* 0x000fe40000000074 */
[----:B0-----:R-:W-:Y:S02]  /*0c90*/  @P0 SHF.L.U32 R112, R115, 0x10, RZ ;  /* 0x0000001073700819 */ /* 0x001fe400000006ff */
[----:B------:R-:W-:Y:S01]  /*0ca0*/  @P0 SHF.L.U32 R114, R100, 0x10, RZ ;  /* 0x0000001064720819 */ /* 0x000fe200000006ff */
[----:B------:R-:W0:Y:S01]  /*0cb0*/  @P0 LDC R117, c[0x0][0x40c] ;  /* 0x00010300ff750b82 */ /* 0x000e220000000800 */
[----:B------:R-:W-:Y:S02]  /*0cc0*/  @P0 SHF.L.U32 R113, R101, 0x10, RZ ;  /* 0x0000001065710819 */ /* 0x000fe400000006ff */
[----:B------:R-:W-:-:S02]  /*0cd0*/  @P0 SHF.L.U32 R118, R116, 0x10, RZ ;  /* 0x0000001074760819 */ /* 0x000fc400000006ff */
[----:B------:R-:W-:-:S03]  /*0ce0*/  @P0 SHF.L.U32 R152, R103, 0x10, RZ ;  /* 0x0000001067980819 */ /* 0x000fc600000006ff */
[----:B------:R-:W4:Y:S08]  /*0cf0*/  @P0 LDC R146, c[0x0][0x40c] ;  /* 0x00010300ff920b82 */ /* 0x000f300000000800 */
[----:B------:R-:W4:Y:S01]  /*0d00*/  @P0 LDC R149, c[0x0][0x40c] ;  /* 0x00010300ff950b82 */ /* 0x000f220000000800 */
[----:B-1----:R-:W-:Y:S01]  /*0d10*/  @P0 FMUL.FTZ R116, R112, R147 ;  /* 0x0000009370740220 */ /* 0x002fe20000410000 */
[----:B------:R-:W-:-:S06]  /*0d20*/  @P0 PRMT R112, R102, 0x7632, R112 ;  /* 0x0000763266700816 */ /* 0x000fcc0000000070 */
[----:B------:R-:W1:Y:S01]  /*0d30*/  @P0 LDC R119, c[0x0][0x40c] ;  /* 0x00010300ff770b82 */ /* 0x000e620000000800 */
[----:B0-----:R-:W-:-:S07]  /*0d40*/  @P0 FMUL.FTZ R115, R114, R117 ;  /* 0x0000007572730220 */ /* 0x001fce0000410000 */
[----:B------:R-:W0:Y:S01]  /*0d50*/  @P0 LDC R151, c[0x0][0x40c] ;  /* 0x00010300ff970b82 */ /* 0x000e220000000800 */
[----:B----4-:R-:W-:-:S07]  /*0d60*/  @P0 FMUL.FTZ R117, R113, R146 ;  /* 0x0000009271750220 */ /* 0x010fce0000410000 */
[----:B------:R-:W4:Y:S01]  /*0d70*/  @P0 LDC R150, c[0x0][0x40c] ;  /* 0x00010300ff960b82 */ /* 0x000f220000000800 */
[----:B------:R-:W-:Y:S01]  /*0d80*/  @P0 FMUL.FTZ R146, R118, R149 ;  /* 0x0000009576920220 */ /* 0x000fe20000410000 */
[----:B------:R-:W-:Y:S02]  /*0d90*/  @P0 SHF.L.U32 R118, R102, 0x10, RZ ;  /* 0x0000001066760819 */ /* 0x000fe400000006ff */
[----:B------:R-:W-:Y:S01]  /*0da0*/  @P0 SHF.L.U32 R149, R112, 0x10, RZ ;  /* 0x0000001070950819 */ /* 0x000fe200000006ff */
[----:B-1----:R-:W-:Y:S02]  /*0db0*/  @P0 FMUL.FTZ R119, R152, R119 ;  /* 0x0000007798770220 */ /* 0x002fe40000410000 */
[----:B0-----:R-:W-:Y:S02]  /*0dc0*/  @P0 FMUL.FTZ R147, R118, R151 ;  /* 0x0000009776930220 */ /* 0x001fe40000410000 */
[----:B----4-:R-:W-:Y:S01]  /*0dd0*/  @P0 FMUL.FTZ R150, R149, R150 ;  /* 0x0000009695960220 */ /* 0x010fe20000410000 */
[----:B--2---:R-:W-:Y:S01]  /*0de0*/  @!P0 MOV R112, R104 ;  /* 0x0000006800708202 */ /* 0x004fe20000000f00 */
[----:B------:R-:W-:Y:S01]  /*0df0*/  @P0 FFMA.FTZ R112, R115, R80, R104 ;  /* 0x0000005073700223 */ /* 0x000fe20000010068 */
[----:B------:R-:W-:Y:S01]  /*0e00*/  MOV R113, R105 ;  /* 0x0000006900717202 */ /* 0x000fe20000000f00 */
[----:B------:R-:W-:Y:S01]  /*0e10*/  @P0 FFMA.FTZ R113, R116, R81, R105 ;  /* 0x0000005174710223 */ /* 0x000fe20000010069 */
[----:B------:R-:W-:Y:S01]  /*0e20*/  MOV R114, R106 ;  /* 0x0000006a00727202 */ /* 0x000fe20000000f00 */
[----:B------:R-:W-:Y:S01]  /*0e30*/  @P0 FFMA.FTZ R114, R117, R82, R106 ;  /* 0x0000005275720223 */ /* 0x000fe2000001006a */
[----:B---3--:R-:W-:Y:S01]  /*0e40*/  MOV R118, R110 ;  /* 0x0000006e00767202 */ /* 0x008fe20000000f00 */
[----:B------:R-:W-:Y:S01]  /*0e50*/  @P0 FFMA.FTZ R118, R119, R78, R110 ;  /* 0x0000004e77760223 */ /* 0x000fe2000001006e */
[----:B------:R-:W-:Y:S01]  /*0e60*/  MOV R115, R107 ;  /* 0x0000006b00737202 */ /* 0x000fe20000000f00 */
[----:B------:R-:W-:Y:S01]  /*0e70*/  @P0 FFMA.FTZ R115, R146, R83, R107 ;  /* 0x0000005392730223 */ /* 0x000fe2000001006b */
[----:B------:R-:W-:Y:S01]  /*0e80*/  MOV R116, R108 ;  /* 0x0000006c00747202 */ /* 0x000fe20000000f00 */
[----:B------:R-:W-:Y:S01]  /*0e90*/  @P0 FFMA.FTZ R116, R147, R76, R108 ;  /* 0x0000004c93740223 */ /* 0x000fe2000001006c */
[----:B------:R-:W-:Y:S01]  /*0ea0*/  MOV R117, R109 ;  /* 0x0000006d00757202 */ /* 0x000fe20000000f00 */
[----:B------:R-:W-:Y:S01]  /*0eb0*/  @P0 FFMA.FTZ R117, R150, R77, R109 ;  /* 0x0000004d96750223 */ /* 0x000fe2000001006d */
[----:B------:R-:W-:Y:S01]  /*0ec0*/  MOV R119, R111 ;  /* 0x0000006f00777202 */ /* 0x000fe20000000f00 */
[----:B------:R-:W-:Y:S06]  /*0ed0*/  @!P0 BRA `(.L_x_10847) ;  /* 0x0000000000b88947 */ /* 0x000fec0003800000 */
[----:B------:R-:W-:-:S04]  /*0ee0*/  PRMT R119, R103, 0x7632, R119 ;  /* 0x0000763267777816 */ /* 0x000fc80000000077 */
[----:B------:R-:W-:-:S05]  /*0ef0*/  SHF.L.U32 R119, R119, 0x10, RZ ;  /* 0x0000001077777819 */ /* 0x000fca00000006ff */
[----:B------:R-:W-:-:S04]  /*0f00*/  FMUL.FTZ R146, R119, UR22 ;  /* 0x0000001677927c20 */ /* 0x000fc80008410000 */
[----:B------:R-:W-:Y:S01]  /*0f10*/  FFMA.FTZ R119, R146, R79, R111 ;  /* 0x0000004f92777223 */ /* 0x000fe2000001006f */
[----:B------:R-:W-:Y:S06]  /*0f20*/  BRA `(.L_x_10847) ;  /* 0x0000000000a47947 */ /* 0x000fec0003800000 */
.L_x_10846:
[----:B------:R-:W0:Y:S01]  /*0f30*/  @P1 LDC R115, c[0x0][0x40c] ;  /* 0x00010300ff731b82 */ /* 0x000e220000000800 */
[C---:B-----5:R-:W-:Y:S02]  /*0f40*/  @P1 PRMT R112, R100.reuse, 0x7632, R112 ;  /* 0x0000763264701816 */ /* 0x060fe40000000070 */
[----:B------:R-:W-:Y:S02]  /*0f50*/  @P1 SHF.L.U32 R114, R100, 0x10, RZ ;  /* 0x0000001064721819 */ /* 0x000fe400000006ff */
[----:B------:R-:W-:Y:S02]  /*0f60*/  @P1 SHF.L.U32 R112, R112, 0x10, RZ ;  /* 0x0000001070701819 */ /* 0x000fe400000006ff */
[C---:B------:R-:W-:Y:S01]  /*0f70*/  @P1 PRMT R113, R101.reuse, 0x7632, R113 ;  /* 0x0000763265711816 */ /* 0x040fe20000000071 */
[----:B------:R-:W1:Y:S01]  /*0f80*/  @P1 LDC R117, c[0x0][0x40c] ;  /* 0x00010300ff751b82 */ /* 0x000e620000000800 */
[----:B------:R-:W-:Y:S02]  /*0f90*/  @P1 SHF.L.U32 R119, R101, 0x10, RZ ;  /* 0x0000001065771819 */ /* 0x000fe400000006ff */
[----:B------:R-:W-:-:S05]  /*0fa0*/  @P1 SHF.L.U32 R113, R113, 0x10, RZ ;  /* 0x0000001071711819 */ /* 0x000fca00000006ff */
[----:B------:R-:W2:Y:S08]  /*0fb0*/  @P1 LDC R147, c[0x0][0x40c] ;  /* 0x00010300ff931b82 */ /* 0x000eb00000000800 */
[----:B------:R-:W3:Y:S01]  /*0fc0*/  @P1 LDC R146, c[0x0][0x40c] ;  /* 0x00010300ff921b82 */ /* 0x000ee20000000800 */
[----:B0-----:R-:W-:Y:S01]  /*0fd0*/  @P1 FMUL.FTZ R115, R114, R115 ;  /* 0x0000007372731220 */ /* 0x001fe20000410000 */
[----:B------:R-:W-:-:S06]  /*0fe0*/  @P1 SHF.L.U32 R114, R102, 0x10, RZ ;  /* 0x0000001066721819 */ /* 0x000fcc00000006ff */
[----:B------:R-:W0:Y:S01]  /*0ff0*/  @P1 LDC R150, c[0x0][0x40c] ;  /* 0x00010300ff961b82 */ /* 0x000e220000000800 */
[----:B-1----:R-:W-:Y:S01]  /*1000*/  @P1 FMUL.FTZ R118, R112, R117 ;  /* 0x0000007570761220 */ /* 0x002fe20000410000 */
[----:B------:R-:W-:Y:S02]  /*1010*/  @P1 SHF.L.U32 R117, R103, 0x10, RZ ;  /* 0x0000001067751819 */ /* 0x000fe400000006ff */
[----:B------:R-:W-:-:S04]  /*1020*/  @P1 PRMT R112, R102, 0x7632, R112 ;  /* 0x0000763266701816 */ /* 0x000fc80000000070 */
[----:B------:R-:W1:Y:S01]  /*1030*/  @P1 LDC R154, c[0x0][0x40c] ;  /* 0x00010300ff9a1b82 */ /* 0x000e620000000800 */
[----:B--2---:R-:W-:Y:S01]  /*1040*/  @P1 FMUL.FTZ R147, R114, R147 ;  /* 0x0000009372931220 */ /* 0x004fe20000410000 */
[----:B------:R-:W-:-:S06]  /*1050*/  @P1 PRMT R114, R103, 0x7632, R114 ;  /* 0x0000763267721816 */ /* 0x000fcc0000000072 */
[----:B------:R-:W2:Y:S01]  /*1060*/  @P1 LDC R152, c[0x0][0x40c] ;  /* 0x00010300ff981b82 */ /* 0x000ea20000000800 */
[----:B---3--:R-:W-:-:S07]  /*1070*/  @P1 FMUL.FTZ R119, R119, R146 ;  /* 0x0000009277771220 */ /* 0x008fce0000410000 */
[----:B------:R-:W3:Y:S01]  /*1080*/  @P1 LDC R116, c[0x0][0x40c] ;  /* 0x00010300ff741b82 */ /* 0x000ee20000000800 */
[----:B0-----:R-:W-:Y:S01]  /*1090*/  @P1 FMUL.FTZ R146, R113, R150 ;  /* 0x0000009671921220 */ /* 0x001fe20000410000 */
[----:B------:R-:W-:Y:S01]  /*10a0*/  @P1 SHF.L.U32 R113, R112, 0x10, RZ ;  /* 0x0000001070711819 */ /* 0x000fe200000006ff */
[----:B------:R-:W-:Y:S02]  /*10b0*/  HFMA2 R112, -RZ, RZ, 0, 0 ;  /* 0x00000000ff707431 */ /* 0x000fe400000001ff */
[----:B------:R-:W-:Y:S01]  /*10c0*/  @P1 FMUL.FTZ R112, R115, R80 ;  /* 0x0000005073701220 */ /* 0x000fe20000410000 */
[----:B-1----:R-:W-:Y:S01]  /*10d0*/  @P1 FMUL.FTZ R149, R117, R154 ;  /* 0x0000009a75951220 */ /* 0x002fe20000410000 */
[----:B------:R-:W-:Y:S02]  /*10e0*/  @P1 SHF.L.U32 R117, R114, 0x10, RZ ;  /* 0x0000001072751819 */ /* 0x000fe400000006ff */
[----:B------:R-:W-:Y:S02]  /*10f0*/  CS2R R114, SRZ ;  /* 0x0000000000727805 */ /* 0x000fe4000001ff00 */
[----:B------:R-:W-:Y:S01]  /*1100*/  @P1 FMUL.FTZ R114, R119, R82 ;  /* 0x0000005277721220 */ /* 0x000fe20000410000 */
[----:B------:R-:W-:Y:S01]  /*1110*/  @P1 FMUL.FTZ R115, R146, R83 ;  /* 0x0000005392731220 */ /* 0x000fe20000410000 */
[----:B--2---:R-:W-:Y:S01]  /*1120*/  @P1 FMUL.FTZ R150, R113, R152 ;  /* 0x0000009871961220 */ /* 0x004fe20000410000 */
[----:B------:R-:W-:Y:S01]  /*1130*/  MOV R113, RZ ;  /* 0x000000ff00717202 */ /* 0x000fe20000000f00 */
[----:B------:R-:W-:Y:S01]  /*1140*/  @P1 FMUL.FTZ R113, R118, R81 ;  /* 0x0000005176711220 */ /* 0x000fe20000410000 */
[----:B------:R-:W-:-:S02]  /*1150*/  CS2R R118, SRZ ;  /* 0x0000000000767805 */ /* 0x000fc4000001ff00 */
[----:B------:R-:W-:Y:S01]  /*1160*/  @P1 FMUL.FTZ R118, R149, R78 ;  /* 0x0000004e95761220 */ /* 0x000fe20000410000 */
[----:B---3--:R-:W-:Y:S01]  /*1170*/  @P1 FMUL.FTZ R152, R117, R116 ;  /* 0x0000007475981220 */ /* 0x008fe20000410000 */
[----:B------:R-:W-:Y:S02]  /*1180*/  CS2R R116, SRZ ;  /* 0x0000000000747805 */ /* 0x000fe4000001ff00 */
[----:B------:R-:W-:Y:S01]  /*1190*/  @P1 FMUL.FTZ R116, R147, R76 ;  /* 0x0000004c93741220 */ /* 0x000fe20000410000 */
[----:B------:R-:W-:Y:S01]  /*11a0*/  @P1 FMUL.FTZ R117, R150, R77 ;  /* 0x0000004d96751220 */ /* 0x000fe20000410000 */
[----:B------:R-:W-:-:S07]  /*11b0*/  @P1 FMUL.FTZ R119, R152, R79 ;  /* 0x0000004f98771220 */ /* 0x000fce0000410000 */
.L_x_10847:
[----:B------:R-:W0:Y:S01]  /*11c0*/  LDC.64 R146, c[0x0][0x3a8] ;  /* 0x0000ea00ff927b82 */ /* 0x000e220000000a00 */
[----:B------:R-:W-:Y:S01]  /*11d0*/  IADD3 R145, PT, PT, R145, 0x80, RZ ;  /* 0x0000008091917810 */ /* 0x000fe20007ffe0ff */
[C---:B0-----:R-:W-:Y:S01]  /*11e0*/  IMAD.WIDE.U32 R146, R0.reuse, 0x20, R146 ;  /* 0x0000002000927825 */ /* 0x041fe200078e0092 */
[----:B------:R-:W-:-:S04]  /*11f0*/  IADD3 R0, PT, PT, R0, 0x80, RZ ;  /* 0x0000008000007810 */ /* 0x000fc80007ffe0ff */
[----:B------:R0:W-:Y:S04]  /*1200*/  STG.E.128 desc[UR12][R146.64], R112 ;  /* 0x0000007092007986 */ /* 0x0001e8000c101d0c */
[----:B------:R0:W-:Y:S02]  /*1210*/  STG.E.128 desc[UR12][R146.64+0x10], R116 ;  /* 0x0000107492007986 */ /* 0x0001e4000c101d0c */
.L_x_10844:
[----:B----4-:R-:W-:Y:S05]  /*1220*/  BSYNC.RECONVERGENT B0 ;  /* 0x0000000000007941 */ /* 0x010fea0003800200 */
.L_x_10843:
        /* <DEDUP_REMOVED lines=13> */
[----:B------:R-:W-:-:S13]  /*1300*/  ISETP.LT.AND P0, PT, RZ, UR20, PT ;  /* 0x00000014ff007c0c */ /* 0x000fda000bf01270 */
[----:B0-----:R-:W0:Y:S01]  /*1310*/  @P0 LDC R147, c[0x0][0x40c] ;  /* 0x00010300ff930b82 */ /* 0x001e220000000800 */
[C---:B-1---5:R-:W-:Y:S02]  /*1320*/  @P0 PRMT R120, R100.reuse, 0x7632, R120 ;  /* 0x0000763264780816 */ /* 0x062fe40000000078 */
[----:B------:R-:W-:Y:S02]  /*1330*/  @P0 SHF.L.U32 R122, R100, 0x10, RZ ;  /* 0x00000010647a0819 */ /* 0x000fe400000006ff */
[----:B------:R-:W-:Y:S02]  /*1340*/  @P0 SHF.L.U32 R120, R120, 0x10, RZ ;  /* 0x0000001078780819 */ /* 0x000fe400000006ff */
[C---:B------:R-:W-:Y:S01]  /*1350*/  @P0 SHF.L.U32 R126, R101.reuse, 0x10, RZ ;  /* 0x00000010657e0819 */ /* 0x040fe200000006ff */
[----:B------:R-:W1:Y:S01]  /*1360*/  @P0 LDC R123, c[0x0][0x40c] ;  /* 0x00010300ff7b0b82 */ /* 0x000e620000000800 */
[----:B------:R-:W-:Y:S02]  /*1370*/  @P0 PRMT R121, R101, 0x7632, R121 ;  /* 0x0000763265790816 */ /* 0x000fe40000000079 */
        /* <DEDUP_REMOVED lines=9> */
[----:B------:R-:W-:Y:S01]  /*1410*/  MOV R120, R104 ;  /* 0x0000006800787202 */ /* 0x000fe20000000f00 */
[----:B------:R-:W-:Y:S01]  /*1420*/  @P0 FFMA.FTZ R120, R125, R56, R104 ;  /* 0x000000387d780223 */ /* 0x000fe20000010068 */
[----:B------:R-:W-:Y:S02]  /*1430*/  MOV R122, R106 ;  /* 0x0000006a007a7202 */ /* 0x000fe40000000f00 */
[----:B------:R-:W1:Y:S01]  /*1440*/  @P0 LDC R151, c[0x0][0x40c] ;  /* 0x00010300ff970b82 */ /* 0x000e620000000800 */
[----:B--2---:R-:W-:Y:S01]  /*1450*/  @P0 FMUL.FTZ R149, R126, R149 ;  /* 0x000000957e950220 */ /* 0x004fe20000410000 */
[----:B------:R-:W-:-:S02]  /*1460*/  @P0 SHF.L.U32 R126, R102, 0x10, RZ ;  /* 0x00000010667e0819 */ /* 0x000fc400000006ff */
[----:B------:R-:W-:Y:S01]  /*1470*/  MOV R125, R109 ;  /* 0x0000006d007d7202 */ /* 0x000fe20000000f00 */
[----:B------:R-:W-:-:S03]  /*1480*/  @P0 FFMA.FTZ R122, R149, R58, R106 ;  /* 0x0000003a957a0223 */ /* 0x000fc6000001006a */
[----:B------:R-:W2:Y:S01]  /*1490*/  @P0 LDC R150, c[0x0][0x40c] ;  /* 0x00010300ff960b82 */ /* 0x000ea20000000800 */
[----:B---3--:R-:W-:Y:S01]  /*14a0*/  @P0 FMUL.FTZ R127, R152, R127 ;  /* 0x0000007f987f0220 */ /* 0x008fe20000410000 */
[----:B0-----:R-:W-:Y:S01]  /*14b0*/  @P0 FMUL.FTZ R146, R121, R146 ;  /* 0x0000009279920220 */ /* 0x001fe20000410000 */
[----:B------:R-:W-:Y:S01]  /*14c0*/  MOV R121, R105 ;  /* 0x0000006900797202 */ /* 0x000fe20000000f00 */
[----:B------:R-:W-:Y:S01]  /*14d0*/  @P0 FFMA.FTZ R121, R124, R57, R105 ;  /* 0x000000397c790223 */ /* 0x000fe20000010069 */
[----:B------:R-:W-:Y:S01]  /*14e0*/  MOV R124, R108 ;  /* 0x0000006c007c7202 */ /* 0x000fe20000000f00 */
[----:B-1----:R-:W-:Y:S01]  /*14f0*/  @P0 FMUL.FTZ R151, R126, R151 ;  /* 0x000000977e970220 */ /* 0x002fe20000410000 */
[----:B------:R-:W-:Y:S01]  /*1500*/  MOV R126, R110 ;  /* 0x0000006e007e7202 */ /* 0x000fe20000000f00 */
[----:B------:R-:W-:Y:S01]  /*1510*/  @P0 FFMA.FTZ R126, R127, R54, R110 ;  /* 0x000000367f7e0223 */ /* 0x000fe2000001006e */
[----:B------:R-:W-:Y:S01]  /*1520*/  MOV R127, R111 ;  /* 0x0000006f007f7202 */ /* 0x000fe20000000f00 */
[----:B------:R-:W-:Y:S01]  /*1530*/  @P0 FFMA.FTZ R124, R151, R52, R108 ;  /* 0x00000034977c0223 */ /* 0x000fe2000001006c */
[----:B--2---:R-:W-:Y:S01]  /*1540*/  @P0 FMUL.FTZ R150, R123, R150 ;  /* 0x000000967b960220 */ /* 0x004fe20000410000 */
[----:B------:R-:W-:Y:S01]  /*1550*/  MOV R123, R107 ;  /* 0x0000006b007b7202 */ /* 0x000fe20000000f00 */
[----:B------:R-:W-:-:S02]  /*1560*/  @P0 FFMA.FTZ R123, R146, R59, R107 ;  /* 0x0000003b927b0223 */ /* 0x000fc4000001006b */
[----:B------:R-:W-:Y:S01]  /*1570*/  @P0 FFMA.FTZ R125, R150, R53, R109 ;  /* 0x00000035967d0223 */ /* 0x000fe2000001006d */
[----:B------:R-:W-:Y:S06]  /*1580*/  @!P0 BRA `(.L_x_10851) ;  /* 0x0000000000b88947 */ /* 0x000fec0003800000 */
[----:B------:R-:W-:-:S04]  /*1590*/  PRMT R127, R103, 0x7632, R127 ;  /* 0x00007632677f7816 */ /* 0x000fc8000000007f */
[----:B------:R-:W-:-:S05]  /*15a0*/  SHF.L.U32 R127, R127, 0x10, RZ ;  /* 0x000000107f7f7819 */ /* 0x000fca00000006ff */
[----:B------:R-:W-:-:S04]  /*15b0*/  FMUL.FTZ R146, R127, UR22 ;  /* 0x000000167f927c20 */ /* 0x000fc80008410000 */
[----:B------:R-:W-:Y:S01]  /*15c0*/  FFMA.FTZ R127, R146, R55, R111 ;  /* 0x00000037927f7223 */ /* 0x000fe2000001006f */
[----:B------:R-:W-:Y:S06]  /*15d0*/  BRA `(.L_x_10851) ;  /* 0x0000000000a47947 */ /* 0x000fec0003800000 */
.L_x_10850:
[----:B-1----:R-:W1:Y:S01]  /*15e0*/  @P1 LDC R123, c[0x0][0x40c] ;  /* 0x00010300ff7b1b82 */ /* 0x002e620000000800 */
[C---:B-----5:R-:W-:Y:S02]  /*15f0*/  @P1 PRMT R120, R100.reuse, 0x7632, R120 ;  /* 0x0000763264781816 */ /* 0x060fe40000000078 */
[----:B------:R-:W-:Y:S02]  /*1600*/  @P1 SHF.L.U32 R122, R100, 0x10, RZ ;  /* 0x00000010647a1819 */ /* 0x000fe400000006ff */
[----:B------:R-:W-:Y:S02]  /*1610*/  @P1 SHF.L.U32 R120, R120, 0x10, RZ ;  /* 0x0000001078781819 */ /* 0x000fe400000006ff */
[C---:B------:R-:W-:Y:S01]  /*1620*/  @P1 PRMT R121, R101.reuse, 0x7632, R121 ;  /* 0x0000763265791816 */ /* 0x040fe20000000079 */
[----:B------:R-:W2:Y:S01]  /*1630*/  @P1 LDC R125, c[0x0][0x40c] ;  /* 0x00010300ff7d1b82 */ /* 0x000ea20000000800 */
[----:B------:R-:W-:Y:S02]  /*1640*/  @P1 SHF.L.U32 R127, R101, 0x10, RZ ;  /* 0x00000010657f1819 */ /* 0x000fe400000006ff */
[----:B------:R-:W-:-:S05]  /*1650*/  @P1 SHF.L.U32 R121, R121, 0x10, RZ ;  /* 0x0000001079791819 */ /* 0x000fca00000006ff */
[----:B0-----:R-:W0:Y:S08]  /*1660*/  @P1 LDC R147, c[0x0][0x40c] ;  /* 0x00010300ff931b82 */ /* 0x001e300000000800 */
[----:B------:R-:W3:Y:S01]  /*1670*/  @P1 LDC R146, c[0x0][0x40c] ;  /* 0x00010300ff921b82 */ /* 0x000ee20000000800 */
[----:B-1----:R-:W-:Y:S01]  /*1680*/  @P1 FMUL.FTZ R123, R122, R123 ;  /* 0x0000007b7a7b1220 */ /* 0x002fe20000410000 */
[----:B------:R-:W-:-:S06]  /*1690*/  @P1 SHF.L.U32 R122, R102, 0x10, RZ ;  /* 0x00000010667a1819 */ /* 0x000fcc00000006ff */
[----:B------:R-:W1:Y:S01]  /*16a0*/  @P1 LDC R150, c[0x0][0x40c] ;  /* 0x00010300ff961b82 */ /* 0x000e620000000800 */
[----:B--2---:R-:W-:Y:S01]  /*16b0*/  @P1 FMUL.FTZ R126, R120, R125 ;  /* 0x0000007d787e1220 */ /* 0x004fe20000410000 */
[----:B------:R-:W-:Y:S02]  /*16c0*/  @P1 SHF.L.U32 R125, R103, 0x10, RZ ;  /* 0x00000010677d1819 */ /* 0x000fe400000006ff */
[----:B------:R-:W-:-:S04]  /*16d0*/  @P1 PRMT R120, R102, 0x7632, R120 ;  /* 0x0000763266781816 */ /* 0x000fc80000000078 */
[----:B------:R-:W2:Y:S01]  /*16e0*/  @P1 LDC R154, c[0x0][0x40c] ;  /* 0x00010300ff9a1b82 */ /* 0x000ea20000000800 */
[----:B0-----:R-:W-:Y:S01]  /*16f0*/  @P1 FMUL.FTZ R147, R122, R147 ;  /* 0x000000937a931220 */ /* 0x001fe20000410000 */
[----:B------:R-:W-:-:S06]  /*1700*/  @P1 PRMT R122, R103, 0x7632, R122 ;  /* 0x00007632677a1816 */ /* 0x000fcc000000007a */
[----:B------:R-:W0:Y:S01]  /*1710*/  @P1 LDC R152, c[0x0][0x40c] ;  /* 0x00010300ff981b82 */ /* 0x000e220000000800 */
[----:B---3--:R-:W-:-:S07]  /*1720*/  @P1 FMUL.FTZ R127, R127, R146 ;  /* 0x000000927f7f1220 */ /* 0x008fce0000410000 */
[----:B------:R-:W3:Y:S01]  /*1730*/  @P1 LDC R124, c[0x0][0x40c] ;  /* 0x00010300ff7c1b82 */ /* 0x000ee20000000800 */
[----:B-1----:R-:W-:Y:S01]  /*1740*/  @P1 FMUL.FTZ R146, R121, R150 ;  /* 0x0000009679921220 */ /* 0x002fe20000410000 */
[----:B------:R-:W-:Y:S01]  /*1750*/  @P1 SHF.L.U32 R121, R120, 0x10, RZ ;  /* 0x0000001078791819 */ /* 0x000fe200000006ff */
[----:B------:R-:W-:Y:S02]  /*1760*/  HFMA2 R120, -RZ, RZ, 0, 0 ;  /* 0x00000000ff787431 */ /* 0x000fe400000001ff */
[----:B------:R-:W-:Y:S01]  /*1770*/  @P1 FMUL.FTZ R120, R123, R56 ;  /* 0x000000387b781220 */ /* 0x000fe20000410000 */
[----:B--2---:R-:W-:Y:S01]  /*1780*/  @P1 FMUL.FTZ R149, R125, R154 ;  /* 0x0000009a7d951220 */ /* 0x004fe20000410000 */
[----:B------:R-:W-:Y:S02]  /*1790*/  @P1 SHF.L.U32 R125, R122, 0x10, RZ ;  /* 0x000000107a7d1819 */ /* 0x000fe400000006ff */
[----:B------:R-:W-:Y:S02]  /*17a0*/  CS2R R122, SRZ ;  /* 0x00000000007a7805 */ /* 0x000fe4000001ff00 */
[----:B------:R-:W-:Y:S01]  /*17b0*/  @P1 FMUL.FTZ R122, R127, R58 ;  /* 0x0000003a7f7a1220 */ /* 0x000fe20000410000 */
[----:B------:R-:W-:Y:S01]  /*17c0*/  @P1 FMUL.FTZ R123, R146, R59 ;  /* 0x0000003b927b1220 */ /* 0x000fe20000410000 */
[----:B0-----:R-:W-:Y:S01]  /*17d0*/  @P1 FMUL.FTZ R150, R121, R152 ;  /* 0x0000009879961220 */ /* 0x001fe20000410000 */
        /* <DEDUP_REMOVED lines=9> */
.L_x_10851:
[----:B------:R-:W0:Y:S01]  /*1870*/  LDC.64 R146, c[0x0][0x3a8] ;  /* 0x0000ea00ff927b82 */ /* 0x000e220000000a00 */
[----:B------:R-:W-:Y:S01]  /*1880*/  IADD3 R145, PT, PT, R145, 0x80, RZ ;  /* 0x0000008091917810 */ /* 0x000fe20007ffe0ff */
[C---:B0-----:R-:W-:Y:S01]  /*1890*/  IMAD.WIDE.U32 R146, R0.reuse, 0x20, R146 ;  /* 0x0000002000927825 */ /* 0x041fe200078e0092 */
[----:B------:R-:W-:-:S04]  /*18a0*/  IADD3 R0, PT, PT, R0, 0x80, RZ ;  /* 0x0000008000007810 */ /* 0x000fc80007ffe0ff */
[----:B------:R1:W-:Y:S04]  /*18b0*/  STG.E.128 desc[UR12][R146.64], R120 ;  /* 0x0000007892007986 */ /* 0x0003e8000c101d0c */
[----:B------:R1:W-:Y:S02]  /*18c0*/  STG.E.128 desc[UR12][R146.64+0x10], R124 ;  /* 0x0000107c92007986 */ /* 0x0003e4000c101d0c */
.L_x_10849:
[----:B------:R-:W-:Y:S05]  /*18d0*/  BSYNC.RECONVERGENT B0 ;  /* 0x0000000000007941 */ /* 0x000fea0003800200 */
.L_x_10848:
        /* <DEDUP_REMOVED lines=13> */
[----:B------:R-:W-:-:S13]  /*19b0*/  ISETP.LT.AND P0, PT, RZ, UR20, PT ;  /* 0x00000014ff007c0c */ /* 0x000fda000bf01270 */
[----:B01----:R-:W0:Y:S01]  /*19c0*/  @P0 LDC R147, c[0x0][0x40c] ;  /* 0x00010300ff930b82 */ /* 0x003e220000000800 */
[C---:B--2--5:R-:W-:Y:S02]  /*19d0*/  @P0 PRMT R128, R100.reuse, 0x7632, R128 ;  /* 0x0000763264800816 */ /* 0x064fe40000000080 */
        /* <DEDUP_REMOVED lines=43> */
.L_x_10854:
[----:B--2---:R-:W2:Y:S01]  /*1c90*/  @P1 LDC R131, c[0x0][0x40c] ;  /* 0x00010300ff831b82 */ /* 0x004ea20000000800 */
[C---:B-----5:R-:W-:Y:S02]  /*1ca0*/  @P1 PRMT R128, R100.reuse, 0x7632, R128 ;  /* 0x0000763264801816 */ /* 0x060fe40000000080 */
[----:B------:R-:W-:Y:S02]  /*1cb0*/  @P1 SHF.L.U32 R130, R100, 0x10, RZ ;  /* 0x0000001064821819 */ /* 0x000fe400000006ff */
[----:B------:R-:W-:Y:S02]  /*1cc0*/  @P1 SHF.L.U32 R128, R128, 0x10, RZ ;  /* 0x0000001080801819 */ /* 0x000fe400000006ff */
[C---:B------:R-:W-:Y:S01]  /*1cd0*/  @P1 PRMT R129, R101.reuse, 0x7632, R129 ;  /* 0x0000763265811816 */ /* 0x040fe20000000081 */
[----:B------:R-:W3:Y:S01]  /*1ce0*/  @P1 LDC R133, c[0x0][0x40c] ;  /* 0x00010300ff851b82 */ /* 0x000ee20000000800 */
[----:B------:R-:W-:Y:S02]  /*1cf0*/  @P1 SHF.L.U32 R135, R101, 0x10, RZ ;  /* 0x0000001065871819 */ /* 0x000fe400000006ff */
[----:B------:R-:W-:-:S05]  /*1d00*/  @P1 SHF.L.U32 R129, R129, 0x10, RZ ;  /* 0x0000001081811819 */ /* 0x000fca00000006ff */
[----:B01----:R-:W0:Y:S08]  /*1d10*/  @P1 LDC R147, c[0x0][0x40c] ;  /* 0x00010300ff931b82 */ /* 0x003e300000000800 */
[----:B------:R-:W1:Y:S01]  /*1d20*/  @P1 LDC R146, c[0x0][0x40c] ;  /* 0x00010300ff921b82 */ /* 0x000e620000000800 */
[----:B--2---:R-:W-:Y:S01]  /*1d30*/  @P1 FMUL.FTZ R131, R130, R131 ;  /* 0x0000008382831220 */ /* 0x004fe20000410000 */
[----:B------:R-:W-:-:S06]  /*1d40*/  @P1 SHF.L.U32 R130, R102, 0x10, RZ ;  /* 0x0000001066821819 */ /* 0x000fcc00000006ff */
[----:B------:R-:W2:Y:S01]  /*1d50*/  @P1 LDC R150, c[0x0][0x40c] ;  /* 0x00010300ff961b82 */ /* 0x000ea20000000800 */
[----:B---3--:R-:W-:Y:S01]  /*1d60*/  @P1 FMUL.FTZ R134, R128, R133 ;  /* 0x0000008580861220 */ /* 0x008fe20000410000 */
[----:B------:R-:W-:Y:S02]  /*1d70*/  @P1 SHF.L.U32 R133, R103, 0x10, RZ ;  /* 0x0000001067851819 */ /* 0x000fe400000006ff */
[----:B------:R-:W-:-:S04]  /*1d80*/  @P1 PRMT R128, R102, 0x7632, R128 ;  /* 0x0000763266801816 */ /* 0x000fc80000000080 */
[----:B------:R-:W3:Y:S01]  /*1d90*/  @P1 LDC R154, c[0x0][0x40c] ;  /* 0x00010300ff9a1b82 */ /* 0x000ee20000000800 */
[----:B0-----:R-:W-:Y:S01]  /*1da0*/  @P1 FMUL.FTZ R147, R130, R147 ;  /* 0x0000009382931220 */ /* 0x001fe20000410000 */
[----:B------:R-:W-:-:S06]  /*1db0*/  @P1 PRMT R130, R103, 0x7632, R130 ;  /* 0x0000763267821816 */ /* 0x000fcc0000000082 */
[----:B------:R-:W0:Y:S01]  /*1dc0*/  @P1 LDC R152, c[0x0][0x40c] ;  /* 0x00010300ff981b82 */ /* 0x000e220000000800 */
[----:B-1----:R-:W-:-:S07]  /*1dd0*/  @P1 FMUL.FTZ R135, R135, R146 ;  /* 0x0000009287871220 */ /* 0x002fce0000410000 */
[----:B------:R-:W1:Y:S01]  /*1de0*/  @P1 LDC R132, c[0x0][0x40c] ;  /* 0x00010300ff841b82 */ /* 0x000e620000000800 */
[----:B--2---:R-:W-:Y:S01]  /*1df0*/  @P1 FMUL.FTZ R146, R129, R150 ;  /* 0x0000009681921220 */ /* 0x004fe20000410000 */
[----:B------:R-:W-:Y:S01]  /*1e00*/  @P1 SHF.L.U32 R129, R128, 0x10, RZ ;  /* 0x0000001080811819 */ /* 0x000fe200000006ff */
[----:B------:R-:W-:Y:S02]  /*1e10*/  HFMA2 R128, -RZ, RZ, 0, 0 ;  /* 0x00000000ff807431 */ /* 0x000fe400000001ff */
[----:B------:R-:W-:Y:S01]  /*1e20*/  @P1 FMUL.FTZ R128, R131, R32 ;  /* 0x0000002083801220 */ /* 0x000fe20000410000 */
[----:B---3--:R-:W-:Y:S01]  /*1e30*/  @P1 FMUL.FTZ R149, R133, R154 ;  /* 0x0000009a85951220 */ /* 0x008fe20000410000 */
        /* <DEDUP_REMOVED lines=9> */
[----:B-1----:R-:W-:Y:S01]  /*1ed0*/  @P1 FMUL.FTZ R152, R133, R132 ;  /* 0x0000008485981220 */ /* 0x002fe20000410000 */
[----:B------:R-:W-:Y:S02]  /*1ee0*/  CS2R R132, SRZ ;  /* 0x0000000000847805 */ /* 0x000fe4000001ff00 */
[----:B------:R-:W-:Y:S01]  /*1ef0*/  @P1 FMUL.FTZ R132, R147, R28 ;  /* 0x0000001c93841220 */ /* 0x000fe20000410000 */
[----:B------:R-:W-:Y:S01]  /*1f00*/  @P1 FMUL.FTZ R133, R150, R29 ;  /* 0x0000001d96851220 */ /* 0x000fe20000410000 */
[----:B------:R-:W-:-:S07]  /*1f10*/  @P1 FMUL.FTZ R135, R152, R31 ;  /* 0x0000001f98871220 */ /* 0x000fce0000410000 */
.L_x_10855:
[----:B------:R-:W0:Y:S01]  /*1f20*/  LDC.64 R146, c[0x0][0x3a8] ;  /* 0x0000ea00ff927b82 */ /* 0x000e220000000a00 */
[----:B------:R-:W-:Y:S01]  /*1f30*/  IADD3 R145, PT, PT, R145, 0x80, RZ ;  /* 0x0000008091917810 */ /* 0x000fe20007ffe0ff */
[C---:B0-----:R-:W-:Y:S01]  /*1f40*/  IMAD.WIDE.U32 R146, R0.reuse, 0x20, R146 ;  /* 0x0000002000927825 */ /* 0x041fe200078e0092 */
[----:B------:R-:W-:-:S04]  /*1f50*/  IADD3 R0, PT, PT, R0, 0x80, RZ ;  /* 0x0000008000007810 */ /* 0x000fc80007ffe0ff */
[----:B------:R2:W-:Y:S04]  /*1f60*/  STG.E.128 desc[UR12][R146.64], R128 ;  /* 0x0000008092007986 */ /* 0x0005e8000c101d0c */
[----:B------:R2:W-:Y:S02]  /*1f70*/  STG.E.128 desc[UR12][R146.64+0x10], R132 ;  /* 0x0000108492007986 */ /* 0x0005e4000c101d0c */
.L_x_10853:
[----:B------:R-:W-:Y:S05]  /*1f80*/  BSYNC.RECONVERGENT B0 ;  /* 0x0000000000007941 */ /* 0x000fea0003800200 */
.L_x_10852:
        /* <DEDUP_REMOVED lines=14> */
[----:B---3-5:R-:W-:Y:S02]  /*2070*/  MOV R136, R104 ;  /* 0x0000006800887202 */ /* 0x028fe40000000f00 */
[----:B------:R-:W-:Y:S02]  /*2080*/  MOV R138, R106 ;  /* 0x0000006a008a7202 */ /* 0x000fe40000000f00 */
[----:B------:R-:W-:Y:S02]  /*2090*/  MOV R140, R108 ;  /* 0x0000006c008c7202 */ /* 0x000fe40000000f00 */
[----:B------:R-:W-:-:S04]  /*20a0*/  PLOP3.LUT P0, PT, PT, PT, UP0, 0x80, 0x8 ;  /* 0x000000000008781c */ /* 0x000fc80003f0f008 */
[----:B------:R-:W3:Y:S01]  /*20b0*/  @UP0 LDCU UR4, c[0x0][0x40c] ;  /* 0x00008180ff0407ac */ /* 0x000ee20008000800 */
[----:B------:R-:W4:Y:S01]  /*20c0*/  @UP0 LDCU UR23, c[0x0][0x40c] ;  /* 0x00008180ff1707ac */ /* 0x000f220008000800 */
[----:B------:R-:W4:Y:S07]  /*20d0*/  @UP0 LDCU UR25, c[0x0][0x40c] ;  /* 0x00008180ff1907ac */ /* 0x000f2e0008000800 */
[C---:B------:R-:W-:Y:S02]  /*20e0*/  @P0 SHF.L.U32 R137, R100.reuse, 0x10, RZ ;  /* 0x0000001064890819 */ /* 0x040fe400000006ff */
[----:B------:R-:W-:Y:S01]  /*20f0*/  @P0 PRMT R142, R100, 0x7632, R142 ;  /* 0x00007632648e0816 */ /* 0x000fe2000000008e */
[----:B------:R-:W4:Y:S01]  /*2100*/  @UP0 LDCU UR5, c[0x0][0x40c] ;  /* 0x00008180ff0507ac */ /* 0x000f220008000800 */
[----:B------:R-:W-:-:S02]  /*2110*/  @P0 PRMT R145, R101, 0x7632, R145 ;  /* 0x0000763265910816 */ /* 0x000fc40000000091 */
[C---:B012---:R-:W-:Y:S01]  /*2120*/  @P0 PRMT R146, R102.reuse, 0x7632, R146 ;  /* 0x0000763266920816 */ /* 0x047fe20000000092 */
[----:B------:R-:W0:Y:S01]  /*2130*/  @UP0 LDCU UR24, c[0x0][0x40c] ;  /* 0x00008180ff1807ac */ /* 0x000e220008000800 */
[----:B------:R-:W-:Y:S01]  /*2140*/  @P0 SHF.L.U32 R139, R101, 0x10, RZ ;  /* 0x00000010658b0819 */ /* 0x000fe200000006ff */
[----:B---3--:R-:W-:Y:S01]  /*2150*/  @P0 FMUL.FTZ R137, R137, UR4 ;  /* 0x0000000489890c20 */ /* 0x008fe20008410000 */
[----:B------:R-:W-:Y:S01]  /*2160*/  @P0 SHF.L.U32 R141, R102, 0x10, RZ ;  /* 0x00000010668d0819 */ /* 0x000fe200000006ff */
[----:B------:R-:W1:Y:S01]  /*2170*/  @UP0 LDCU UR26, c[0x0][0x40c] ;  /* 0x00008180ff1a07ac */ /* 0x000e620008000800 */
[----:B------:R-:W-:Y:S01]  /*2180*/  @P0 SHF.L.U32 R149, R103, 0x10, RZ ;  /* 0x0000001067950819 */ /* 0x000fe200000006ff */
[----:B----4-:R-:W-:Y:S01]  /*2190*/  @P0 FMUL.FTZ R139, R139, UR23 ;  /* 0x000000178b8b0c20 */ /* 0x010fe20008410000 */
[----:B------:R-:W-:Y:S01]  /*21a0*/  @P0 SHF.L.U32 R143, R142, 0x10, RZ ;  /* 0x000000108e8f0819 */ /* 0x000fe200000006ff */
[----:B------:R-:W2:Y:S01]  /*21b0*/  @UP0 LDCU UR4, c[0x0][0x40c] ;  /* 0x00008180ff0407ac */ /* 0x000ea20008000800 */
[----:B------:R-:W-:Y:S01]  /*21c0*/  @P0 SHF.L.U32 R145, R145, 0x10, RZ ;  /* 0x0000001091910819 */ /* 0x000fe200000006ff */
[----:B------:R-:W-:Y:S01]  /*21d0*/  @P0 FMUL.FTZ R141, R141, UR25 ;  /* 0x000000198d8d0c20 */ /* 0x000fe20008410000 */
[----:B------:R-:W-:Y:S01]  /*21e0*/  @P0 SHF.L.U32 R147, R146, 0x10, RZ ;  /* 0x0000001092930819 */ /* 0x000fe200000006ff */
[----:B------:R-:W-:Y:S01]  /*21f0*/  @P0 FFMA.FTZ R136, R137, R8, R104 ;  /* 0x0000000889880223 */ /* 0x000fe20000010068 */
[----:B------:R-:W-:Y:S01]  /*2200*/  @P0 FFMA.FTZ R138, R139, R10, R106 ;  /* 0x0000000a8b8a0223 */ /* 0x000fe2000001006a */
[----:B------:R-:W-:Y:S01]  /*2210*/  @P0 FMUL.FTZ R146, R143, UR5 ;  /* 0x000000058f920c20 */ /* 0x000fe20008410000 */
[----:B------:R-:W-:Y:S01]  /*2220*/  @P0 FFMA.FTZ R140, R141, R4, R108 ;  /* 0x000000048d8c0223 */ /* 0x000fe2000001006c */
[----:B------:R-:W-:Y:S01]  /*2230*/  MOV R137, R105 ;  /* 0x0000006900897202 */ /* 0x000fe20000000f00 */
[----:B0-----:R-:W-:Y:S01]  /*2240*/  @P0 FMUL.FTZ R150, R145, UR24 ;  /* 0x0000001891960c20 */ /* 0x001fe20008410000 */
[----:B------:R-:W-:Y:S01]  /*2250*/  MOV R139, R107 ;  /* 0x0000006b008b7202 */ /* 0x000fe20000000f00 */
[----:B------:R-:W-:Y:S01]  /*2260*/  @P0 FFMA.FTZ R137, R146, R9, R105 ;  /* 0x0000000992890223 */ /* 0x000fe20000010069 */
[----:B------:R-:W-:Y:S01]  /*2270*/  MOV R141, R109 ;  /* 0x0000006d008d7202 */ /* 0x000fe20000000f00 */
[----:B-1----:R-:W-:Y:S01]  /*2280*/  @P0 FMUL.FTZ R149, R149, UR26 ;  /* 0x0000001a95950c20 */ /* 0x002fe20008410000 */
[----:B------:R-:W-:Y:S01]  /*2290*/  MOV R142, R110 ;  /* 0x0000006e008e7202 */ /* 0x000fe20000000f00 */
[----:B------:R-:W-:Y:S01]  /*22a0*/  @P0 FFMA.FTZ R139, R150, R11, R107 ;  /* 0x0000000b968b0223 */ /* 0x000fe2000001006b */
[----:B------:R-:W-:Y:S01]  /*22b0*/  MOV R143, R111 ;  /* 0x0000006f008f7202 */ /* 0x000fe20000000f00 */
[----:B--2---:R-:W-:Y:S01]  /*22c0*/  @P0 FMUL.FTZ R152, R147, UR4 ;  /* 0x0000000493980c20 */ /* 0x004fe20008410000 */
[----:B------:R-:W-:-:S03]  /*22d0*/  @P0 FFMA.FTZ R142, R149, R6, R110 ;  /* 0x00000006958e0223 */ /* 0x000fc6000001006e */
[----:B------:R-:W-:Y:S01]  /*22e0*/  @P0 FFMA.FTZ R141, R152, R5, R109 ;  /* 0x00000005988d0223 */ /* 0x000fe2000001006d */
[----:B------:R-:W-:Y:S06]  /*22f0*/  BRA.U !UP0, `(.L_x_10859) ;  /* 0x0000000108b47547 */ /* 0x000fec000b800000 */
[----:B------:R-:W-:-:S04]  /*2300*/  PRMT R143, R103, 0x7632, R143 ;  /* 0x00007632678f7816 */ /* 0x000fc8000000008f */
[----:B------:R-:W-:-:S05]  /*2310*/  SHF.L.U32 R143, R143, 0x10, RZ ;  /* 0x000000108f8f7819 */ /* 0x000fca00000006ff */
[----:B------:R-:W-:-:S04]  /*2320*/  FMUL.FTZ R146, R143, UR22 ;  /* 0x000000168f927c20 */ /* 0x000fc80008410000 */
[----:B------:R-:W-:Y:S01]  /*2330*/  FFMA.FTZ R143, R146, R7, R111 ;  /* 0x00000007928f7223 */ /* 0x000fe2000001006f */
[----:B------:R-:W-:Y:S06]  /*2340*/  BRA `(.L_x_10859) ;  /* 0x0000000000a07947 */ /* 0x000fec0003800000 */
.L_x_10858:
[----:B---3--:R-:W3:Y:S01]  /*2350*/  @P1 LDC R139, c[0x0][0x40c] ;  /* 0x00010300ff8b1b82 */ /* 0x008ee20000000800 */
[C---:B-----5:R-:W-:Y:S02]  /*2360*/  @P1 PRMT R136, R100.reuse, 0x7632, R136 ;  /* 0x0000763264881816 */ /* 0x060fe40000000088 */
[----:B------:R-:W-:Y:S02]  /*2370*/  @P1 SHF.L.U32 R137, R100, 0x10, RZ ;  /* 0x0000001064891819 */ /* 0x000fe400000006ff */
[----:B------:R-:W-:-:S03]  /*2380*/  @P1 SHF.L.U32 R136, R136, 0x10, RZ ;  /* 0x0000001088881819 */ /* 0x000fc600000006ff */
[----:B------:R-:W4:Y:S08]  /*2390*/  @P1 LDC R138, c[0x0][0x40c] ;  /* 0x00010300ff8a1b82 */ /* 0x000f300000000800 */
[----:B012---:R-:W0:Y:S08]  /*23a0*/  @P1 LDC R147, c[0x0][0x40c] ;  /* 0x00010300ff931b82 */ /* 0x007e300000000800 */
[----:B------:R-:W1:Y:S01]  /*23b0*/  @P1 LDC R146, c[0x0][0x40c] ;  /* 0x00010300ff921b82 */ /* 0x000e620000000800 */
[----:B---3--:R-:W-:Y:S01]  /*23c0*/  @P1 FMUL.FTZ R140, R136, R139 ;  /* 0x0000008b888c1220 */ /* 0x008fe20000410000 */
[----:B------:R-:W-:-:S02]  /*23d0*/  @P1 PRMT R136, R101, 0x7632, R136 ;  /* 0x0000763265881816 */ /* 0x000fc40000000088 */
[----:B------:R-:W-:Y:S02]  /*23e0*/  @P1 SHF.L.U32 R139, R102, 0x10, RZ ;  /* 0x00000010668b1819 */ /* 0x000fe400000006ff */
[----:B------:R-:W-:Y:S02]  /*23f0*/  @P1 SHF.L.U32 R136, R136, 0x10, RZ ;  /* 0x0000001088881819 */ /* 0x000fe400000006ff */
[----:B------:R-:W2:Y:S01]  /*2400*/  @P1 LDC R150, c[0x0][0x40c] ;  /* 0x00010300ff961b82 */ /* 0x000ea20000000800 */
[----:B----4-:R-:W-:Y:S01]  /*2410*/  @P1 FMUL.FTZ R141, R137, R138 ;  /* 0x0000008a898d1220 */ /* 0x010fe20000410000 */
[----:B------:R-:W-:Y:S02]  /*2420*/  @P1 PRMT R137, R102, 0x7632, R137 ;  /* 0x0000763266891816 */ /* 0x000fe40000000089 */
[----:B------:R-:W-:Y:S02]  /*2430*/  @P1 SHF.L.U32 R138, R101, 0x10, RZ ;  /* 0x00000010658a1819 */ /* 0x000fe400000006ff */
[----:B------:R-:W-:-:S02]  /*2440*/  @P1 SHF.L.U32 R137, R137, 0x10, RZ ;  /* 0x0000001089891819 */ /* 0x000fc400000006ff */
[----:B------:R-:W3:Y:S01]  /*2450*/  @P1 LDC R143, c[0x0][0x40c] ;  /* 0x00010300ff8f1b82 */ /* 0x000ee20000000800 */
[----:B0-----:R-:W-:-:S07]  /*2460*/  @P1 FMUL.FTZ R142, R136, R147 ;  /* 0x00000093888e1220 */ /* 0x001fce0000410000 */
[----:B------:R-:W0:Y:S01]  /*2470*/  @P1 LDC R149, c[0x0][0x40c] ;  /* 0x00010300ff951b82 */ /* 0x000e220000000800 */
[----:B-1----:R-:W-:-:S07]  /*2480*/  @P1 FMUL.FTZ R147, R139, R146 ;  /* 0x000000928b931220 */ /* 0x002fce0000410000 */
[----:B------:R-:W1:Y:S01]  /*2490*/  @P1 LDC R145, c[0x0][0x40c] ;  /* 0x00010300ff911b82 */ /* 0x000e620000000800 */
[----:B--2---:R-:W-:Y:S01]  /*24a0*/  @P1 FMUL.FTZ R146, R137, R150 ;  /* 0x0000009689921220 */ /* 0x004fe20000410000 */
[----:B------:R-:W-:Y:S02]  /*24b0*/  CS2R R136, SRZ ;  /* 0x0000000000887805 */ /* 0x000fe4000001ff00 */
[----:B------:R-:W-:Y:S01]  /*24c0*/  @P1 FMUL.FTZ R136, R141, R8 ;  /* 0x000000088d881220 */ /* 0x000fe20000410000 */
[C---:B------:R-:W-:Y:S01]  /*24d0*/  @P1 PRMT R141, R103.reuse, 0x7632, R141 ;  /* 0x00007632678d1816 */ /* 0x040fe2000000008d */
[----:B------:R-:W-:Y:S01]  /*24e0*/  @P1 FMUL.FTZ R137, R140, R9 ;  /* 0x000000098c891220 */ /* 0x000fe20000410000 */
[----:B---3--:R-:W-:Y:S01]  /*24f0*/  @P1 FMUL.FTZ R143, R138, R143 ;  /* 0x0000008f8a8f1220 */ /* 0x008fe20000410000 */
[----:B------:R-:W-:Y:S02]  /*2500*/  @P1 SHF.L.U32 R138, R103, 0x10, RZ ;  /* 0x00000010678a1819 */ /* 0x000fe400000006ff */
[----:B------:R-:W-:-:S02]  /*2510*/  @P1 SHF.L.U32 R150, R141, 0x10, RZ ;  /* 0x000000108d961819 */ /* 0x000fc400000006ff */
[----:B------:R-:W-:Y:S02]  /*2520*/  CS2R R140, SRZ ;  /* 0x00000000008c7805 */ /* 0x000fe4000001ff00 */
[----:B------:R-:W-:Y:S01]  /*2530*/  @P1 FMUL.FTZ R140, R147, R4 ;  /* 0x00000004938c1220 */ /* 0x000fe20000410000 */
[----:B------:R-:W-:Y:S01]  /*2540*/  @P1 FMUL.FTZ R141, R146, R5 ;  /* 0x00000005928d1220 */ /* 0x000fe20000410000 */
[----:B0-----:R-:W-:Y:S01]  /*2550*/  @P1 FMUL.FTZ R149, R138, R149 ;  /* 0x000000958a951220 */ /* 0x001fe20000410000 */
[----:B------:R-:W-:Y:S02]  /*2560*/  CS2R R138, SRZ ;  /* 0x00000000008a7805 */ /* 0x000fe4000001ff00 */
[----:B------:R-:W-:Y:S01]  /*2570*/  @P1 FMUL.FTZ R138, R143, R10 ;  /* 0x0000000a8f8a1220 */ /* 0x000fe20000410000 */
[----:B------:R-:W-:Y:S01]  /*2580*/  @P1 FMUL.FTZ R139, R142, R11 ;  /* 0x0000000b8e8b1220 */ /* 0x000fe20000410000 */
[----:B------:R-:W-:Y:S02]  /*2590*/  CS2R R142, SRZ ;  /* 0x00000000008e7805 */ /* 0x000fe4000001ff00 */
[----:B------:R-:W-:Y:S01]  /*25a0*/  @P1 FMUL.FTZ R142, R149, R6 ;  /* 0x00000006958e1220 */ /* 0x000fe20000410000 */
[----:B-1----:R-:W-:-:S04]  /*25b0*/  @P1 FMUL.FTZ R150, R150, R145 ;  /* 0x0000009196961220 */ /* 0x002fc80000410000 */
[----:B------:R-:W-:-:S07]  /*25c0*/  @P1 FMUL.FTZ R143, R150, R7 ;  /* 0x00000007968f1220 */ /* 0x000fce0000410000 */
.L_x_10859:
[----:B------:R-:W0:Y:S02]  /*25d0*/  LDC.64 R146, c[0x0][0x3a8] ;  /* 0x0000ea00ff927b82 */ /* 0x000e240000000a00 */
[----:B0-----:R-:W-:-:S05]  /*25e0*/  IMAD.WIDE.U32 R146, R0, 0x20, R146 ;  /* 0x0000002000927825 */ /* 0x001fca00078e0092 */
[----:B------:R3:W-:Y:S04]  /*25f0*/  STG.E.128 desc[UR12][R146.64], R136 ;  /* 0x0000008892007986 */ /* 0x0007e8000c101d0c */
[----:B------:R3:W-:Y:S02]  /*2600*/  STG.E.128 desc[UR12][R146.64+0x10], R140 ;  /* 0x0000108c92007986 */ /* 0x0007e4000c101d0c */
.L_x_10857:
[----:B------:R-:W-:Y:S05]  /*2610*/  BSYNC.RECONVERGENT B0 ;  /* 0x0000000000007941 */ /* 0x000fea0003800200 */
.L_x_10856:
[----:B------:R-:W-:Y:S01]  /*2620*/  FADD.FTZ R0, RZ, R112 ;  /* 0x00000070ff007221 */ /* 0x000fe20000010000 */
        /* <DEDUP_REMOVED lines=13> */
[----:B0123--:R-:W-:-:S04]  /*2700*/  FADD.FTZ R147, R121, R0 ;  /* 0x0000000079937221 */ /* 0x00ffc80000010000 */
        /* <DEDUP_REMOVED lines=119> */
.L_x_10861:
[----:B------:R-:W-:Y:S05]  /*2e80*/  BSYNC.RECONVERGENT B0 ;  /* 0x0000000000007941 */ /* 0x000fea0003800200 */
.L_x_10860:
        /* <DEDUP_REMOVED lines=12> */
.L_x_10863:
[----:B------:R-:W-:Y:S05]  /*2f50*/  BSYNC.RECONVERGENT B0 ;  /* 0x0000000000007941 */ /* 0x000fea0003800200 */
.L_x_10862:
[----:B------:R-:W0:Y:S01]  /*2f60*/  SHFL.DOWN PT, R150, R153, 0x2, 0x1f ;  /* 0x08401f0099967f89 */ /* 0x000e2200000e0000 */
[-C--:B------:R-:W-:Y:S01]  /*2f70*/  I2FP.F32.S32 R152, R153.reuse ;  /* 0x0000009900987245 */ /* 0x080fe20000201400 */
[----:B------:R-:W-:Y:S01]  /*2f80*/  UISETP.GE.AND UP0, UPT, UR6, 0x1, UPT ;  /* 0x000000010600788c */ /* 0x000fe2000bf06270 */
[----:B------:R-:W-:Y:S01]  /*2f90*/  ISETP.NE.AND P0, PT, R144, RZ, PT ;  /* 0x000000ff9000720c */ /* 0x000fe20003f05270 */
[----:B-1----:R-:W1:Y:S01]  /*2fa0*/  SHFL.DOWN PT, R149, R146, 0x2, 0x1f ;  /* 0x08401f0092957f89 */ /* 0x002e6200000e0000 */
[----:B------:R-:W-:Y:S02]  /*2fb0*/  ISETP.NE.AND P1, PT, RZ, UR16, PT ;  /* 0x00000010ff007c0c */ /* 0x000fe4000bf25270 */
[----:B------:R-:W-:Y:S02]  /*2fc0*/  MOV R157, UR7 ;  /* 0x00000007009d7c02 */ /* 0x000fe40008000f00 */
[----:B0-----:R-:W-:Y:S02]  /*2fd0*/  IADD3 R0, PT, PT, R150, R153, RZ ;  /* 0x0000009996007210 */ /* 0x001fe40007ffe0ff */
[----:B------:R-:W-:-:S02]  /*2fe0*/  I2FP.F32.S32 R154, R150 ;  /* 0x00000096009a7245 */ /* 0x000fc40000201400 */
[----:B------:R-:W-:Y:S01]  /*2ff0*/  I2FP.F32.S32 R145, R0 ;  /* 0x0000000000917245 */ /* 0x000fe20000201400 */
[----:B------:R-:W0:Y:S02]  /*3000*/  SHFL.DOWN PT, R150, R147, 0x2, 0x1f ;  /* 0x08401f0093967f89 */ /* 0x000e2400000e0000 */
[C---:B-1----:R-:W-:Y:S01]  /*3010*/  FMUL.FTZ R155, R149.reuse, R154 ;  /* 0x0000009a959b7220 */ /* 0x042fe20000410000 */
[----:B------:R-:W1:Y:S01]  /*3020*/  MUFU.RCP R151, R145 ;  /* 0x0000009100977308 */ /* 0x000e620000001000 */
[----:B------:R-:W2:Y:S01]  /*3030*/  SHFL.DOWN PT, R153, R0, 0x1, 0x1f ;  /* 0x08201f0000997f89 */ /* 0x000ea200000e0000 */
[----:B------:R-:W-:Y:S01]  /*3040*/  FADD.FTZ R149, -R149, R146 ;  /* 0x0000009295957221 */ /* 0x000fe20000010100 */
[----:B------:R-:W-:Y:S01]  /*3050*/  FFMA.FTZ R156, R152, R146, R155 ;  /* 0x00000092989c7223 */ /* 0x000fe2000001009b */
[----:B------:R-:W-:Y:S02]  /*3060*/  MOV R155, UR7 ;  /* 0x00000007009b7c02 */ /* 0x000fe40008000f00 */
[----:B------:R-:W-:-:S04]  /*3070*/  FMUL.FTZ R149, R149, R149 ;  /* 0x0000009595957220 */ /* 0x000fc80000410000 */
[----:B------:R-:W-:-:S04]  /*3080*/  FMUL.FTZ R149, R149, R152 ;  /* 0x0000009895957220 */ /* 0x000fc80000410000 */
[----:B------:R-:W-:Y:S01]  /*3090*/  FMUL.FTZ R149, R149, R154 ;  /* 0x0000009a95957220 */ /* 0x000fe20000410000 */
[----:B-1----:R-:W-:Y:S01]  /*30a0*/  FMUL.FTZ R156, R151, R156 ;  /* 0x0000009c979c7220 */ /* 0x002fe20000410000 */
[----:B0-----:R-:W-:-:S04]  /*30b0*/  FADD.FTZ R150, R150, R147 ;  /* 0x0000009396967221 */ /* 0x001fc80000010000 */
[----:B------:R-:W0:Y:S01]  /*30c0*/  SHFL.DOWN PT, R147, R156, 0x1, 0x1f ;  /* 0x08201f009c937f89 */ /* 0x000e2200000e0000 */
[----:B------:R-:W-:Y:S01]  /*30d0*/  FFMA.FTZ R149, R151, R149, R150 ;  /* 0x0000009597957223 */ /* 0x000fe20000010096 */
[-C--:B--2---:R-:W-:Y:S02]  /*30e0*/  IADD3 R150, PT, PT, R0, R153.reuse, RZ ;  /* 0x0000009900967210 */ /* 0x084fe40007ffe0ff */
[----:B------:R-:W-:Y:S02]  /*30f0*/  I2FP.F32.S32 R153, R153 ;  /* 0x0000009900997245 */ /* 0x000fe40000201400 */
[----:B------:R-:W1:Y:S01]  /*3100*/  SHFL.DOWN PT, R146, R149, 0x1, 0x1f ;  /* 0x08201f0095927f89 */ /* 0x000e6200000e0000 */
[----:B------:R-:W-:-:S06]  /*3110*/  I2FP.F32.S32 R150, R150 ;  /* 0x0000009600967245 */ /* 0x000fcc0000201400 */
[----:B------:R-:W2:Y:S01]  /*3120*/  MUFU.RCP R150, R150 ;  /* 0x0000009600967308 */ /* 0x000ea20000001000 */
[----:B0-----:R-:W-:Y:S01]  /*3130*/  FADD.FTZ R0, R156, -R147 ;  /* 0x800000939c007221 */ /* 0x001fe20000010000 */
[----:B------:R-:W-:-:S03]  /*3140*/  FMUL.FTZ R152, R147, R153 ;  /* 0x0000009993987220 */ /* 0x000fc60000410000 */
[----:B------:R-:W-:Y:S01]  /*3150*/  FMUL.FTZ R0, R0, R0 ;  /* 0x0000000000007220 */ /* 0x000fe20000410000 */
[----:B------:R-:W-:-:S03]  /*3160*/  FFMA.FTZ R147, R145, R156, R152 ;  /* 0x0000009c91937223 */ /* 0x000fc60000010098 */
[----:B------:R-:W-:Y:S01]  /*3170*/  FMUL.FTZ R0, R145, R0 ;  /* 0x0000000091007220 */ /* 0x000fe20000410000 */
[----:B-1----:R-:W-:Y:S01]  /*3180*/  FADD.FTZ R145, R149, R146 ;  /* 0x0000009295917221 */ /* 0x002fe20000010000 */
[----:B--2---:R-:W-:Y:S02]  /*3190*/  FMUL.FTZ R149, R150, R147 ;  /* 0x0000009396957220 */ /* 0x004fe40000410000 */
[----:B------:R-:W-:-:S03]  /*31a0*/  FMUL.FTZ R0, R0, R153 ;  /* 0x0000009900007220 */ /* 0x000fc60000410000 */
[----:B------:R-:W0:Y:S01]  /*31b0*/  SHFL.IDX PT, R153, R149, RZ, 0x1f ;  /* 0x00001fff95997589 */ /* 0x000e2200000e0000 */
[----:B------:R-:W-:Y:S02]  /*31c0*/  FFMA.FTZ R0, R150, R0, R145 ;  /* 0x0000000096007223 */ /* 0x000fe40000010091 */
[----:B------:R-:W1:Y:S04]  /*31d0*/  LDC R145, c[0x0][0x448] ;  /* 0x00011200ff917b82 */ /* 0x000e680000000800 */
[----:B------:R-:W1:Y:S04]  /*31e0*/  SHFL.IDX PT, R0, R0, RZ, 0x1f ;  /* 0x00001fff00007589 */ /* 0x000e6800000e0000 */
[----:B------:R-:W2:Y:S01]  /*31f0*/  @!P0 LDC.64 R150, c[0x0][0x3c0] ;  /* 0x0000f000ff968b82 */ /* 0x000ea20000000a00 */
[----:B0-----:R-:W-:-:S05]  /*3200*/  FMUL.FTZ R146, R153, R153 ;  /* 0x0000009999927220 */ /* 0x001fca0000410000 */
[----:B------:R-:W-:Y:S02]  /*3210*/  FSEL R152, R146, RZ, P1 ;  /* 0x000000ff92987208 */ /* 0x000fe40000800000 */
[----:B------:R-:W0:Y:S01]  /*3220*/  @!P0 LDC.64 R146, c[0x0][0x3c8] ;  /* 0x0000f200ff928b82 */ /* 0x000e220000000a00 */
[----:B-1----:R-:W-:Y:S01]  /*3230*/  FFMA.FTZ R145, R0, UR17, R145 ;  /* 0x0000001100917c23 */ /* 0x002fe20008010091 */
[----:B--2---:R-:W-:-:S04]  /*3240*/  @!P0 IMAD.WIDE R150, R155, 0x4, R150 ;  /* 0x000000049b968825 */ /* 0x004fc800078e0296 */
[----:B------:R-:W-:-:S04]  /*3250*/  FADD.FTZ R145, R145, R152 ;  /* 0x0000009891917221 */ /* 0x000fc80000010000 */
[----:B------:R-:W1:Y:S01]  /*3260*/  MUFU.RSQ R149, R145 ;  /* 0x0000009100957308 */ /* 0x000e620000001400 */
[----:B------:R2:W-:Y:S01]  /*3270*/  @!P0 STG.E desc[UR12][R150.64], R153 ;  /* 0x0000009996008986 */ /* 0x0005e2000c10190c */
[----:B0-----:R-:W-:-:S05]  /*3280*/  @!P0 IMAD.WIDE R146, R157, 0x4, R146 ;  /* 0x000000049d928825 */ /* 0x001fca00078e0292 */
[----:B-1----:R2:W-:Y:S01]  /*3290*/  @!P0 STG.E desc[UR12][R146.64], R149 ;  /* 0x0000009592008986 */ /* 0x0025e2000c10190c */
[----:B------:R-:W-:Y:S05]  /*32a0*/  BRA.U !UP0, `(.L_x_10864) ;  /* 0x0000000908487547 */ /* 0x000fea000b800000 */
[----:B------:R-:W-:Y:S01]  /*32b0*/  UIADD3 UR4, UPT, UPT, UR6, -0x1, URZ ;  /* 0xffffffff06047890 */ /* 0x000fe2000fffe0ff */
[----:B------:R-:W-:Y:S01]  /*32c0*/  BSSY.RECONVERGENT B0, `(.L_x_10865) ;  /* 0x0000028000007945 */ /* 0x000fe20003800200 */
[----:B--2---:R-:W-:Y:S02]  /*32d0*/  FSEL R150, R153, RZ, !P1 ;  /* 0x000000ff99967208 */ /* 0x004fe40004800000 */
        /* <DEDUP_REMOVED lines=19> */
[----:B------:R-:W-:Y:S01]  /*3410*/  FMUL.FTZ R160, R149, R160 ;  /* 0x000000a095a07220 */ /* 0x000fe20000410000 */
[----:B------:R-:W-:Y:S01]  /*3420*/  F2FP.BF16.F32.PACK_AB R144, R145, R144 ;  /* 0x000000909190723e */ /* 0x000fe200000010ff */
[----:B------:R-:W-:Y:S01]  /*3430*/  FMUL.FTZ R145, R149, R146 ;  /* 0x0000009295917220 */ /* 0x000fe20000410000 */
[----:B------:R-:W-:Y:S01]  /*3440*/  FADD.FTZ R146, R116, -R150 ;  /* 0x8000009674927221 */ /* 0x000fe20000010000 */
[----:B------:R-:W-:Y:S01]  /*3450*/  FFMA.FTZ R154, R154, R99, R91 ;  /* 0x000000639a9a7223 */ /* 0x000fe2000001005b */
[----:B------:R-:W-:Y:S01]  /*3460*/  FFMA.FTZ R151, R151, R94, R86 ;  /* 0x0000005e97977223 */ /* 0x000fe20000010056 */
[----:B------:R-:W-:Y:S01]  /*3470*/  FFMA.FTZ R145, R145, R98, R90 ;  /* 0x0000006291917223 */ /* 0x000fe2000001005a */
[----:B------:R-:W-:Y:S01]  /*3480*/  FMUL.FTZ R147, R149, R146 ;  /* 0x0000009295937220 */ /* 0x000fe20000410000 */
[----:B------:R-:W-:Y:S01]  /*3490*/  FADD.FTZ R146, R117, -R150 ;  /* 0x8000009675927221 */ /* 0x000fe20000010000 */
[----:B------:R-:W-:-:S02]  /*34a0*/  FFMA.FTZ R160, R160, R95, R87 ;  /* 0x0000005fa0a07223 */ /* 0x000fc40000010057 */
[----:B------:R-:W-:Y:S01]  /*34b0*/  F2FP.BF16.F32.PACK_AB R145, R154, R145 ;  /* 0x000000919a91723e */ /* 0x000fe200000010ff */
[----:B------:R-:W-:Y:S01]  /*34c0*/  FMUL.FTZ R156, R149, R146 ;  /* 0x00000092959c7220 */ /* 0x000fe20000410000 */
[----:B------:R-:W-:Y:S01]  /*34d0*/  FFMA.FTZ R146, R147, R92, R84 ;  /* 0x0000005c93927223 */ /* 0x000fe20000010054 */
[C---:B0-----:R-:W-:Y:S01]  /*34e0*/  IMAD.WIDE.U32 R152, R0.reuse, 0x10, R152 ;  /* 0x0000001000987825 */ /* 0x041fe200078e0098 */
[----:B------:R-:W-:-:S03]  /*34f0*/  IADD3 R0, PT, PT, R0, 0x80, RZ ;  /* 0x0000008000007810 */ /* 0x000fc60007ffe0ff */
[----:B------:R-:W-:-:S05]  /*3500*/  FFMA.FTZ R147, R156, R93, R85 ;  /* 0x0000005d9c937223 */ /* 0x000fca0000010055 */
[----:B------:R-:W-:Y:S02]  /*3510*/  F2FP.BF16.F32.PACK_AB R146, R147, R146 ;  /* 0x000000929392723e */ /* 0x000fe400000010ff */
[----:B------:R-:W-:-:S05]  /*3520*/  F2FP.BF16.F32.PACK_AB R147, R160, R151 ;  /* 0x00000097a093723e */ /* 0x000fca00000010ff */
[----:B------:R0:W-:Y:S02]  /*3530*/  STG.E.128 desc[UR12][R152.64], R144 ;  /* 0x0000009098007986 */ /* 0x0001e4000c101d0c */
.L_x_10866:
[----:B------:R-:W-:Y:S05]  /*3540*/  BSYNC.RECONVERGENT B0 ;  /* 0x0000000000007941 */ /* 0x000fea0003800200 */
.L_x_10865:
        /* <DEDUP_REMOVED lines=34> */
.L_x_10868:
[----:B------:R-:W-:Y:S05]  /*3770*/  BSYNC.RECONVERGENT B0 ;  /* 0x0000000000007941 */ /* 0x000fea0003800200 */
.L_x_10867:
        /* <DEDUP_REMOVED lines=34> */
.L_x_10870:
[----:B------:R-:W-:Y:S05]  /*39a0*/  BSYNC.RECONVERGENT B0 ;  /* 0x0000000000007941 */ /* 0x000fea0003800200 */
.L_x_10869:
[----:B------:R-:W-:Y:S04]  /*39b0*/  BSSY.RECONVERGENT B0, `(.L_x_10864) ;  /* 0x0000021000007945 */ /* 0x000fe80003800200 */
[----:B------:R-:W-:Y:S05]  /*39c0*/  @!P5 BRA `(.L_x_10871) ;  /* 0x00000000007cd947 */ /* 0x000fea0003800000 */
[--C-:B012---:R-:W-:Y:S01]  /*39d0*/  FADD.FTZ R144, R136, -R150.reuse ;  /* 0x8000009688907221 */ /* 0x107fe20000010000 */
        /* <DEDUP_REMOVED lines=30> */
.L_x_10871:
[----:B------:R-:W-:Y:S05]  /*3bc0*/  BSYNC.RECONVERGENT B0 ;  /* 0x0000000000007941 */ /* 0x000fea0003800200 */
.L_x_10864:
[----:B------:R-:W-:Y:S02]  /*3bd0*/  UIADD3 UR7, UPT, UPT, UR7, UR18, URZ ;  /* 0x0000001207077290 */ /* 0x000fe4000fffe0ff */
[----:B------:R-:W-:Y:S02]  /*3be0*/  UPLOP3.LUT UP1, UPT, UPT, UPT, UP1, 0x40, 0x4 ;  /* 0x000000000004789c */ /* 0x000fe40003f2e810 */
[----:B------:R-:W-:-:S09]  /*3bf0*/  UISETP.GE.AND UP0, UPT, UR7, UR19, UPT ;  /* 0x000000130700728c */ /* 0x000fd2000bf06270 */
[----:B------:R-:W-:Y:S05]  /*3c00*/  BRA.U !UP0, `(.L_x_10872) ;  /* 0xffffffcd08747547 */ /* 0x000fea000b83ffff */
[----:B------:R-:W-:Y:S05]  /*3c10*/  EXIT ;  /* 0x000000000000794d */ /* 0x000fea0003800000 */
.L_x_10873:
        /* <DEDUP_REMOVED lines=14> */
.L_x_27268:


//--------------------- .text._ZN10layer_norm13ln_fwd_kernelINS_13Kernel_traitsIf13__nv_bfloat16fS2_fjLj4096ELj1ELj1ELj4ELj16ENS_18Kernel_traits_baseILj4096EfS2_fS2_fjLj128EEEEELb0ELb1ELb1ELb1EEEvNS_9FwdParamsE --------------------------
	.section	.text._ZN10layer_norm13ln_fwd_kernelINS_13Kernel_traitsIf13__nv_bfloat16fS2_fjLj4096ELj1ELj1ELj4ELj16ENS_18Kernel_traits_baseILj4096EfS2_fS2_fjLj128EEEEELb0ELb1ELb1ELb1EEEvNS_9FwdParamsE,"ax",@progbits
	.align	128
        .global         _ZN10layer_norm13ln_fwd_kernelINS_13Kernel_traitsIf13__nv_bfloat16fS2_fjLj4096ELj1ELj1ELj4ELj16ENS_18Kernel_traits_baseILj4096EfS2_fS2_fjLj128EEEEELb0ELb1ELb1ELb1EEEvNS_9FwdParamsE
        .type           _ZN10layer_norm13ln_fwd_kernelINS_13Kernel_traitsIf13__nv_bfloat16fS2_fjLj4096ELj1ELj1ELj4ELj16ENS_18Kernel_traits_baseILj4096EfS2_fS2_fjLj128EEEEELb0ELb1ELb1ELb1EEEvNS_9FwdParamsE,@function
        .size           _ZN10layer_norm13ln_fwd_kernelINS_13Kernel_traitsIf13__nv_bfloat16fS2_fjLj4096ELj1ELj1ELj4ELj16ENS_18Kernel_traits_baseILj4096EfS2_fS2_fjLj128EEEEELb0ELb1ELb1ELb1EEEvNS_9FwdParamsE,(.L_x_27269 - _ZN10layer_norm13ln_fwd_kernelINS_13Kernel_traitsIf13__nv_bfloat16fS2_fjLj4096ELj1ELj1ELj4ELj16ENS_18Kernel_traits_baseILj4096EfS2_fS2_fjLj128EEEEELb0ELb1ELb1ELb1EEEvNS_9FwdParamsE)
        .other          _ZN10layer_norm13ln_fwd_kernelINS_13Kernel_traitsIf13__nv_bfloat16fS2_fjLj4096ELj1ELj1ELj4ELj16ENS_18Kernel_traits_baseILj4096EfS2_fS2_fjLj128EEEEELb0ELb1ELb1ELb1EEEvNS_9FwdParamsE,@"STO_CUDA_ENTRY STV_DEFAULT"
_ZN10layer_norm13ln_fwd_kernelINS_13Kernel_traitsIf13__nv_bfloat16fS2_fjLj4096ELj1ELj1ELj4ELj16ENS_18Kernel_traits_baseILj4096EfS2_fS2_fjLj128EEEEELb0ELb1ELb1ELb1EEEvNS_9FwdParamsE:
.text._ZN10layer_norm13ln_fwd_kernelINS_13Kernel_traitsIf13__nv_bfloat16fS2_fjLj4096ELj1ELj1ELj4ELj16ENS_18Kernel_traits_baseILj4096EfS2_fS2_fjLj128EEEEELb0ELb1ELb1ELb1EEEvNS_9FwdParamsE:
        /* <DEDUP_REMOVED lines=41> */
.L_x_10874:
[----:B------:R-:W0:Y:S08]  /*0290*/  LDC.64 R4, c[0x0][0x3d0] ;  /* 0x0000f400ff047b82 */ /* 0x000e300000000a00 */
[----:B------:R-:W1:Y:S01]  /*02a0*/  LDC.64 R6, c[0x0][0x3e8] ;  /* 0x0000fa00ff067b82 */ /* 0x000e620000000a00 */
        /* <DEDUP_REMOVED lines=9> */
[----:B------:R-:W-:Y:S01]  /*0340*/  CS2R R48, SRZ ;  /* 0x0000000000307805 */ /* 0x000fe2000001ff00 */
[C---:B0-----:R-:W-:Y:S01]  /*0350*/  IMAD.WIDE.U32 R36, R2.reuse, 0x20, R4 ;  /* 0x0000002002247825 */ /* 0x041fe200078e0004 */
[----:B------:R-:W-:Y:S02]  /*0360*/  CS2R R46, SRZ ;  /* 0x00000000002e7805 */ /* 0x000fe4000001ff00 */
[----:B------:R-:W-:Y:S02]  /*0370*/  CS2R R44, SRZ ;  /* 0x00000000002c7805 */ /* 0x000fe4000001ff00 */
[----:B------:R-:W-:Y:S02]  /*0380*/  CS2R R42, SRZ ;  /* 0x00000000002a7805 */ /* 0x000fe4000001ff00 */
[----:B------:R-:W-:Y:S01]  /*0390*/  CS2R R40, SRZ ;  /* 0x0000000000287805 */ /* 0x000fe2000001ff00 */
[----:B------:R-:W5:Y:S01]  /*03a0*/  LDG.E.128 R8, desc[UR6][R36.64+0x10] ;  /* 0x0000100624087981 */ /* 0x000f62000c1e1d00 */
[----:B-1----:R-:W-:-:S03]  /*03b0*/  IMAD.WIDE.U32 R38, R2, 0x20, R6 ;  /* 0x0000002002267825 */ /* 0x002fc600078e0006 */
[----:B------:R-:W5:Y:S04]  /*03c0*/  LDG.E.128 R12, desc[UR6][R36.64+0x1000] ;  /* 0x00100006240c7981 */ /* 0x000f68000c1e1d00 */
[----:B------:R-:W5:Y:S04]  /*03d0*/  LDG.E.128 R4, desc[UR6][R36.64] ;  /* 0x0000000624047981 */ /* 0x000f68000c1e1d00 */
[----:B------:R-:W5:Y:S04]  /*03e0*/  LDG.E.128 R16, desc[UR6][R36.64+0x1010] ;  /* 0x0010100624107981 */ /* 0x000f68000c1e1d00 */
[----:B------:R-:W5:Y:S04]  /*03f0*/  LDG.E.128 R20, desc[UR6][R36.64+0x2000] ;  /* 0x0020000624147981 */ /* 0x000f68000c1e1d00 */
[----:B------:R-:W5:Y:S04]  /*0400*/  LDG.E.128 R24, desc[UR6][R36.64+0x2010] ;  /* 0x0020100624187981 */ /* 0x000f68000c1e1d00 */
[----:B------:R-:W5:Y:S04]  /*0410*/  LDG.E.128 R28, desc[UR6][R36.64+0x3000] ;  /* 0x00300006241c7981 */ /* 0x000f68000c1e1d00 */
[----:B------:R0:W5:Y:S04]  /*0420*/  LDG.E.128 R32, desc[UR6][R36.64+0x3010] ;  /* 0x0030100624207981 */ /* 0x000168000c1e1d00 */
[----:B------:R-:W5:Y:S04]  /*0430*/  LDG.E.128 R68, desc[UR6][R38.64] ;  /* 0x0000000626447981 */ /* 0x000f68000c1e1d00 */
[----:B------:R-:W5:Y:S01]  /*0440*/  LDG.E.128 R72, desc[UR6][R38.64+0x10] ;  /* 0x0000100626487981 */ /* 0x000f62000c1e1d00 */
[----:B0-----:R-:W-:-:S03]  /*0450*/  CS2R R36, SRZ ;  /* 0x0000000000247805 */ /* 0x001fc6000001ff00 */
[----:B------:R-:W5:Y:S04]  /*0460*/  LDG.E.128 R76, desc[UR6][R38.64+0x1000] ;  /* 0x00100006264c7981 */ /* 0x000f68000c1e1d00 */
[----:B------:R-:W5:Y:S04]  /*0470*/  LDG.E.128 R80, desc[UR6][R38.64+0x1010] ;  /* 0x0010100626507981 */ /* 0x000f68000c1e1d00 */
[----:B------:R-:W5:Y:S04]  /*0480*/  LDG.E.128 R84, desc[UR6][R38.64+0x2000] ;  /* 0x0020000626547981 */ /* 0x000f68000c1e1d00 */
[----:B------:R-:W5:Y:S04]  /*0490*/  LDG.E.128 R88, desc[UR6][R38.64+0x2010] ;  /* 0x0020100626587981 */ /* 0x000f68000c1e1d00 */
[----:B------:R-:W5:Y:S04]  /*04a0*/  LDG.E.128 R92, desc[UR6][R38.64+0x3000] ;  /* 0x00300006265c7981 */ /* 0x000f68000c1e1d00 */
[----:B------:R0:W5:Y:S02]  /*04b0*/  LDG.E.128 R96, desc[UR6][R38.64+0x3010] ;  /* 0x0030100626607981 */ /* 0x000164000c1e1d00 */
[----:B0-----:R-:W-:-:S07]  /*04c0*/  CS2R R38, SRZ ;  /* 0x0000000000267805 */ /* 0x001fce000001ff00 */
.L_x_10875:
[----:B------:R-:W1:Y:S02]  /*04d0*/  LDCU UR4, c[0x0][0x384] ;  /* 0x00007080ff0477ac */ /* 0x000e640008000800 */
[----:B-1----:R-:W-:-:S13]  /*04e0*/  ISETP.GE.AND P0, PT, R144, UR4, PT ;  /* 0x0000000490007c0c */ /* 0x002fda000bf06270 */
[----:B------:R-:W-:Y:S05]  /*04f0*/  @P0 EXIT ;  /* 0x000000000000094d */ /* 0x000fea0003800000 */
[----:B------:R-:W1:Y:S01]  /*0500*/  LDCU.U8 UR4, c[0x0][0x410] ;  /* 0x00008200ff0477ac */ /* 0x000e620008000000 */
[----:B------:R-:W2:Y:S01]  /*0510*/  LDCU UR11, c[0x0][0x40c] ;  /* 0x00008180ff0b77ac */ /* 0x000ea20008000800 */
[----:B------:R-:W3:Y:S01]  /*0520*/  LDCU UR10, c[0x0][0x400] ;  /* 0x00008000ff0a77ac */ /* 0x000ee20008000800 */
[----:B------:R-:W4:Y:S01]  /*0530*/  LDCU.64 UR8, c[0x0][0x3a0] ;  /* 0x00007400ff0877ac */ /* 0x000f220008000a00 */
[----:B------:R-:W-:Y:S01]  /*0540*/  UPLOP3.LUT UP0, UPT, UPT, UPT, UPT, 0x40, 0x4 ;  /* 0x000000000004789c */ /* 0x000fe20003f0e870 */
[----:B-1----:R-:W-:-:S13]  /*0550*/  ISETP.NE.AND P1, PT, RZ, UR4, PT ;  /* 0x00000004ff007c0c */ /* 0x002fda000bf25270 */
.L_x_10885:
[----:B------:R-:W1:Y:S08]  /*0560*/  LDC.64 R112, c[0x0][0x3f0] ;  /* 0x0000fc00ff707b82 */ /* 0x000e700000000a00 */
[----:B------:R-:W0:Y:S01]  /*0570*/  LDC R147, c[0x0][0x388] ;  /* 0x0000e200ff937b82 */ /* 0x000e220000000800 */
[----:B-1----:R-:W-:-:S05]  /*0580*/  IMAD.WIDE R112, R144, 0x4, R112 ;  /* 0x0000000490707825 */ /* 0x002fca00078e0270 */
[----:B------:R-:W2:Y:S02]  /*0590*/  LDG.E R0, desc[UR6][R112.64] ;  /* 0x0000000670007981 */ /* 0x000ea4000c1e1900 */
[----:B--2---:R-:W-:-:S13]  /*05a0*/  ISETP.GE.AND P2, PT, R0, 0x1, PT ;  /* 0x000000010000780c */ /* 0x004fda0003f46270 */
[----:B------:R-:W1:Y:S01]  /*05b0*/  @P2 LDC.64 R118, c[0x0][0x390] ;  /* 0x0000e400ff762b82 */ /* 0x000e620000000a00 */
[----:B------:R-:W-:-:S05]  /*05c0*/  @P2 IADD3 R114, PT, PT, R0, -0x1, RZ ;  /* 0xffffffff00722810 */ /* 0x000fca0007ffe0ff */
[----:B0-----:R-:W-:Y:S02]  /*05d0*/  @P2 IMAD R116, R114, R147, RZ ;  /* 0x0000009372742224 */ /* 0x001fe400078e02ff */
[----:B------:R-:W0:Y:S03]  /*05e0*/  LDC.64 R114, c[0x0][0x3f8] ;  /* 0x0000fe00ff727b82 */ /* 0x000e260000000a00 */
[----:B------:R-:W-:-:S04]  /*05f0*/  @P2 SHF.R.S32.HI R117, RZ, 0x1f, R116 ;  /* 0x0000001fff752819 */ /* 0x000fc80000011474 */
[----:B------:R-:W-:Y:S01]  /*0600*/  @P2 LEA.HI R117, R117, R116, RZ, 0x3 ;  /* 0x0000007475752211 */ /* 0x000fe200078f18ff */
[----:B------:R-:W-:-:S03]  /*0610*/  HFMA2 R116, -RZ, RZ, 0, 0 ;  /* 0x00000000ff747431 */ /* 0x000fc600000001ff */
[----:B------:R-:W-:-:S05]  /*0620*/  @P2 LEA.HI.SX32 R116, R117, R2, 0x1d ;  /* 0x0000000275742211 */ /* 0x000fca00078feaff */
[----:B-1----:R-:W-:-:S05]  /*0630*/  @P2 IMAD.WIDE.U32 R118, R116, 0x10, R118 ;  /* 0x0000001074762825 */ /* 0x002fca00078e0076 */
[----:B------:R-:W2:Y:S01]  /*0640*/  @P2 LDG.E.128 R100, desc[UR6][R118.64] ;  /* 0x0000000676642981 */ /* 0x000ea2000c1e1d00 */
[----:B----4-:R-:W-:Y:S01]  /*0650*/  ISETP.NE.U32.AND P0, PT, RZ, UR8, PT ;  /* 0x00000008ff007c0c */ /* 0x010fe2000bf05070 */
[C---:B------:R-:W-:Y:S02]  /*0660*/  IMAD R112, R144.reuse, R147, RZ ;  /* 0x0000009390707224 */ /* 0x040fe400078e02ff */
[----:B0-----:R-:W-:Y:S01]  /*0670*/  IMAD.WIDE R114, R144, 0x4, R114 ;  /* 0x0000000490727825 */ /* 0x001fe200078e0272 */
        /* <DEDUP_REMOVED lines=11> */
[----:B0-----:R-:W-:-:S05]  /*0730*/  IMAD.WIDE.U32 R114, R117, 0x20, R114 ;  /* 0x0000002075727825 */ /* 0x001fca00078e0072 */
[----:B------:R-:W2:Y:S04]  /*0740*/  LDG.E.128 R104, desc[UR6][R114.64] ;  /* 0x0000000672687981 */ /* 0x000ea8000c1e1d00 */
[----:B------:R0:W4:Y:S01]  /*0750*/  LDG.E.128 R108, desc[UR6][R114.64+0x10] ;  /* 0x00001006726c7981 */ /* 0x000122000c1e1d00 */
        /* <DEDUP_REMOVED lines=9> */
[----:B------:R-:W3:Y:S01]  /*07f0*/  @P3 LDC R124, c[0x0][0x40c] ;  /* 0x00010300ff7c3b82 */ /* 0x000ee20000000800 */
[----:B0-----:R-:W-:Y:S01]  /*0800*/  @P3 FMUL.FTZ R114, R119, R122 ;  /* 0x0000007a77723220 */ /* 0x001fe20000410000 */
[----:B------:R-:W-:-:S02]  /*0810*/  @P3 SHF.L.U32 R119, R102, 0x10, RZ ;  /* 0x0000001066773819 */ /* 0x000fc400000006ff */
[----:B------:R-:W-:-:S04]  /*0820*/  @P3 SHF.L.U32 R122, R103, 0x10, RZ ;  /* 0x00000010677a3819 */ /* 0x000fc800000006ff */
[----:B------:R-:W0:Y:S01]  /*0830*/  @P3 LDC R125, c[0x0][0x40c] ;  /* 0x00010300ff7d3b82 */ /* 0x000e220000000800 */
[----:B-1----:R-:W-:-:S07]  /*0840*/  @P3 FMUL.FTZ R115, R120, R123 ;  /* 0x0000007b78733220 */ /* 0x002fce0000410000 */
[----:B------:R-:W1:Y:S01]  /*0850*/  @P3 LDC R126, c[0x0][0x40c] ;  /* 0x00010300ff7e3b82 */ /* 0x000e620000000800 */
[----:B---3--:R-:W-:-:S07]  /*0860*/  @P3 FMUL.FTZ R120, R113, R128 ;  /* 0x0000008071783220 */ /* 0x008fce0000410000 */
[----:B------:R-:W3:Y:S01]  /*0870*/  @P3 LDC R127, c[0x0][0x40c] ;  /* 0x00010300ff7f3b82 */ /* 0x000ee20000000800 */
[----:B------:R-:W-:Y:S01]  /*0880*/  @P3 FMUL.FTZ R121, R121, R124 ;  /* 0x0000007c79793220 */ /* 0x000fe20000410000 */
[----:B0-----:R-:W-:Y:S01]  /*0890*/  @P3 FMUL.FTZ R118, R118, R125 ;  /* 0x0000007d76763220 */ /* 0x001fe20000410000 */
[----:B-1----:R-:W-:Y:S01]  /*08a0*/  @P3 FMUL.FTZ R119, R119, R126 ;  /* 0x0000007e77773220 */ /* 0x002fe20000410000 */
[----:B---3--:R-:W-:Y:S01]  /*08b0*/  @P3 FMUL.FTZ R113, R122, R127 ;  /* 0x0000007f7a713220 */ /* 0x008fe20000410000 */
[----:B--2---:R-:W-:Y:S01]  /*08c0*/  @!P3 MOV R132, R104 ;  /* 0x000000680084b202 */ /* 0x004fe20000000f00 */
[----:B------:R-:W-:Y:S01]  /*08d0*/  @P3 FFMA.FTZ R132, R115, R68, R104 ;  /* 0x0000004473843223 */ /* 0x000fe20000010068 */
[----:B------:R-:W-:Y:S01]  /*08e0*/  MOV R133, R105 ;  /* 0x0000006900857202 */ /* 0x000fe20000000f00 */
[----:B------:R-:W-:Y:S01]  /*08f0*/  @P3 FFMA.FTZ R133, R114, R69, R105 ;  /* 0x0000004572853223 */ /* 0x000fe20000010069 */
[----:B------:R-:W-:Y:S01]  /*0900*/  MOV R134, R106 ;  /* 0x0000006a00867202 */ /* 0x000fe20000000f00 */
[----:B------:R-:W-:Y:S01]  /*0910*/  @P3 FFMA.FTZ R134, R121, R70, R106 ;  /* 0x0000004679863223 */ /* 0x000fe2000001006a */
[----:B------:R-:W-:Y:S01]  /*0920*/  MOV R135, R107 ;  /* 0x0000006b00877202 */ /* 0x000fe20000000f00 */
[----:B------:R-:W-:Y:S01]  /*0930*/  @P3 FFMA.FTZ R135, R118, R71, R107 ;  /* 0x0000004776873223 */ /* 0x000fe2000001006b */
[----:B----4-:R-:W-:Y:S01]  /*0940*/  MOV R136, R108 ;  /* 0x0000006c00887202 */ /* 0x010fe20000000f00 */
[----:B------:R-:W-:Y:S01]  /*0950*/  @P3 FFMA.FTZ R136, R119, R72, R108 ;  /* 0x0000004877883223 */ /* 0x000fe2000001006c */
[----:B------:R-:W-:Y:S01]  /*0960*/  MOV R137, R109 ;  /* 0x0000006d00897202 */ /* 0x000fe20000000f00 */
[----:B------:R-:W-:Y:S01]  /*0970*/  @P3 FFMA.FTZ R137, R120, R73, R109 ;  /* 0x0000004978893223 */ /* 0x000fe2000001006d */
[----:B------:R-:W-:Y:S01]  /*0980*/  MOV R138, R110 ;  /* 0x0000006e008a7202 */ /* 0x000fe20000000f00 */
[----:B------:R-:W-:Y:S01]  /*0990*/  @P3 FFMA.FTZ R138, R113, R74, R110 ;  /* 0x0000004a718a3223 */ /* 0x000fe2000001006e */
[----:B------:R-:W-:Y:S01]  /*09a0*/  MOV R139, R111 ;  /* 0x0000006f008b7202 */ /* 0x000fe20000000f00 */
[----:B------:R-:W-:Y:S06]  /*09b0*/  @!P3 BRA `(.L_x_10877) ;  /* 0x0000000000a0b947 */ /* 0x000fec0003800000 */
[----:B------:R-:W-:-:S05]  /*09c0*/  SHF.L.U32 R112, R112, 0x10, RZ ;  /* 0x0000001070707819 */ /* 0x000fca00000006ff */
[----:B------:R-:W-:-:S04]  /*09d0*/  FMUL.FTZ R112, R112, UR11 ;  /* 0x0000000b70707c20 */ /* 0x000fc80008410000 */
[----:B------:R-:W-:Y:S01]  /*09e0*/  FFMA.FTZ R139, R112, R75, R111 ;  /* 0x0000004b708b7223 */ /* 0x000fe2000001006f */
[----:B------:R-:W-:Y:S06]  /*09f0*/  BRA `(.L_x_10877) ;  /* 0x0000000000907947 */ /* 0x000fec0003800000 */
.L_x_10876:
[----:B------:R-:W0:Y:S01]  /*0a00*/  @P2 LDC R115, c[0x0][0x40c] ;  /* 0x00010300ff732b82 */ /* 0x000e220000000800 */
[----:B------:R-:W-:Y:S02]  /*0a10*/  @P2 SHF.L.U32 R114, R100, 0x10, RZ ;  /* 0x0000001064722819 */ /* 0x000fe400000006ff */
[----:B------:R-:W-:Y:S02]  /*0a20*/  CS2R R132, SRZ ;  /* 0x0000000000847805 */ /* 0x000fe4000001ff00 */
[----:B------:R-:W-:Y:S02]  /*0a30*/  @P2 SHF.L.U32 R113, R113, 0x10, RZ ;  /* 0x0000001071712819 */ /* 0x000fe400000006ff */
[----:B------:R-:W-:Y:S02]  /*0a40*/  CS2R R134, SRZ ;  /* 0x0000000000867805 */ /* 0x000fe4000001ff00 */
[----:B------:R-:W-:Y:S02]  /*0a50*/  @P2 SHF.L.U32 R119, R119, 0x10, RZ ;  /* 0x0000001077772819 */ /* 0x000fe400000006ff */
[----:B------:R-:W-:-:S02]  /*0a60*/  CS2R R136, SRZ ;  /* 0x0000000000887805 */ /* 0x000fc4000001ff00 */
[----:B------:R-:W-:Y:S01]  /*0a70*/  @P2 SHF.L.U32 R118, R118, 0x10, RZ ;  /* 0x0000001076762819 */ /* 0x000fe200000006ff */
[----:B------:R-:W1:Y:S01]  /*0a80*/  @P2 LDC R124, c[0x0][0x40c] ;  /* 0x00010300ff7c2b82 */ /* 0x000e620000000800 */
[----:B------:R-:W-:Y:S02]  /*0a90*/  @P2 SHF.L.U32 R122, R102, 0x10, RZ ;  /* 0x00000010667a2819 */ /* 0x000fe400000006ff */
[----:B------:R-:W-:Y:S02]  /*0aa0*/  CS2R R138, SRZ ;  /* 0x00000000008a7805 */ /* 0x000fe4000001ff00 */
[----:B------:R-:W-:-:S03]  /*0ab0*/  @P2 SHF.L.U32 R112, R112, 0x10, RZ ;  /* 0x0000001070702819 */ /* 0x000fc600000006ff */
[----:B------:R-:W2:Y:S08]  /*0ac0*/  @P2 LDC R120, c[0x0][0x40c] ;  /* 0x00010300ff782b82 */ /* 0x000eb00000000800 */
[----:B------:R-:W4:Y:S01]  /*0ad0*/  @P2 LDC R121, c[0x0][0x40c] ;  /* 0x00010300ff792b82 */ /* 0x000f220000000800 */
[----:B0-----:R-:W-:Y:S01]  /*0ae0*/  @P2 FMUL.FTZ R115, R114, R115 ;  /* 0x0000007372732220 */ /* 0x001fe20000410000 */
[----:B------:R-:W-:-:S03]  /*0af0*/  @P2 SHF.L.U32 R114, R101, 0x10, RZ ;  /* 0x0000001065722819 */ /* 0x000fc600000006ff */
[----:B------:R-:W-:-:S03]  /*0b00*/  @P2 FMUL.FTZ R132, R115, R68 ;  /* 0x0000004473842220 */ /* 0x000fc60000410000 */
[----:B------:R-:W0:Y:S01]  /*0b10*/  @P2 LDC R123, c[0x0][0x40c] ;  /* 0x00010300ff7b2b82 */ /* 0x000e220000000800 */
[----:B-1----:R-:W-:Y:S01]  /*0b20*/  @P2 FMUL.FTZ R124, R113, R124 ;  /* 0x0000007c717c2220 */ /* 0x002fe20000410000 */
[----:B------:R-:W-:-:S03]  /*0b30*/  @P2 SHF.L.U32 R113, R103, 0x10, RZ ;  /* 0x0000001067712819 */ /* 0x000fc600000006ff */
[----:B------:R-:W-:-:S03]  /*0b40*/  @P2 FMUL.FTZ R137, R124, R73 ;  /* 0x000000497c892220 */ /* 0x000fc60000410000 */
[----:B------:R-:W1:Y:S01]  /*0b50*/  @P2 LDC R125, c[0x0][0x40c] ;  /* 0x00010300ff7d2b82 */ /* 0x000e620000000800 */
[----:B--2---:R-:W-:-:S04]  /*0b60*/  @P2 FMUL.FTZ R120, R119, R120 ;  /* 0x0000007877782220 */ /* 0x004fc80000410000 */
[----:B------:R-:W-:-:S03]  /*0b70*/  @P2 FMUL.FTZ R133, R120, R69 ;  /* 0x0000004578852220 */ /* 0x000fc60000410000 */
[----:B------:R-:W2:Y:S01]  /*0b80*/  @P2 LDC R126, c[0x0][0x40c] ;  /* 0x00010300ff7e2b82 */ /* 0x000ea20000000800 */
[----:B----4-:R-:W-:-:S04]  /*0b90*/  @P2 FMUL.FTZ R121, R114, R121 ;  /* 0x0000007972792220 */ /* 0x010fc80000410000 */
[----:B------:R-:W-:-:S03]  /*0ba0*/  @P2 FMUL.FTZ R134, R121, R70 ;  /* 0x0000004679862220 */ /* 0x000fc60000410000 */
[----:B------:R-:W4:Y:S01]  /*0bb0*/  @P2 LDC R127, c[0x0][0x40c] ;  /* 0x00010300ff7f2b82 */ /* 0x000f220000000800 */
[----:B0-----:R-:W-:-:S04]  /*0bc0*/  @P2 FMUL.FTZ R118, R118, R123 ;  /* 0x0000007b76762220 */ /* 0x001fc80000410000 */
[----:B------:R-:W-:Y:S01]  /*0bd0*/  @P2 FMUL.FTZ R135, R118, R71 ;  /* 0x0000004776872220 */ /* 0x000fe20000410000 */
[----:B-1----:R-:W-:-:S04]  /*0be0*/  @P2 FMUL.FTZ R125, R122, R125 ;  /* 0x0000007d7a7d2220 */ /* 0x002fc80000410000 */
[----:B------:R-:W-:Y:S01]  /*0bf0*/  @P2 FMUL.FTZ R136, R125, R72 ;  /* 0x000000487d882220 */ /* 0x000fe20000410000 */
[----:B--2---:R-:W-:-:S04]  /*0c00*/  @P2 FMUL.FTZ R113, R113, R126 ;  /* 0x0000007e71712220 */ /* 0x004fc80000410000 */
[----:B------:R-:W-:Y:S01]  /*0c10*/  @P2 FMUL.FTZ R138, R113, R74 ;  /* 0x0000004a718a2220 */ /* 0x000fe20000410000 */
[----:B----4-:R-:W-:-:S04]  /*0c20*/  @P2 FMUL.FTZ R112, R112, R127 ;  /* 0x0000007f70702220 */ /* 0x010fc80000410000 */
[----:B------:R-:W-:-:S07]  /*0c30*/  @P2 FMUL.FTZ R139, R112, R75 ;  /* 0x0000004b708b2220 */ /* 0x000fce0000410000 */
.L_x_10877:
[----:B------:R-:W0:Y:S01]  /*0c40*/  LDC.64 R148, c[0x0][0x3a8] ;  /* 0x0000ea00ff947b82 */ /* 0x000e220000000a00 */
[----:B------:R-:W-:-:S07]  /*0c50*/  @P2 IADD3 R113, PT, PT, R116, 0x80, RZ ;  /* 0x0000008074712810 */ /* 0x000fce0007ffe0ff */
[----:B------:R-:W1:Y:S08]  /*0c60*/  @P2 LDC.64 R118, c[0x0][0x390] ;  /* 0x0000e400ff762b82 */ /* 0x000e700000000a00 */
[----:B------:R-:W2:Y:S01]  /*0c70*/  @P0 LDC.64 R120, c[0x0][0x3a0] ;  /* 0x0000e800ff780b82 */ /* 0x000ea20000000a00 */
[----:B0-----:R-:W-:-:S05]  /*0c80*/  IMAD.WIDE.U32 R114, R117, 0x20, R148 ;  /* 0x0000002075727825 */ /* 0x001fca00078e0094 */
[----:B------:R0:W-:Y:S01]  /*0c90*/  STG.E.128 desc[UR6][R114.64], R132 ;  /* 0x0000008472007986 */ /* 0x0001e2000c101d06 */
[----:B-1----:R-:W-:-:S03]  /*0ca0*/  @P2 IMAD.WIDE.U32 R118, R113, 0x10, R118 ;  /* 0x0000001071762825 */ /* 0x002fc600078e0076 */
[----:B------:R0:W-:Y:S01]  /*0cb0*/  STG.E.128 desc[UR6][R114.64+0x10], R136 ;  /* 0x0000108872007986 */ /* 0x0001e2000c101d06 */
[----:B------:R-:W-:-:S03]  /*0cc0*/  IADD3 R113, PT, PT, R117, 0x80, RZ ;  /* 0x0000008075717810 */ /* 0x000fc60007ffe0ff */
[----:B------:R-:W4:Y:S02]  /*0cd0*/  @P2 LDG.E.128 R100, desc[UR6][R118.64] ;  /* 0x0000000676642981 */ /* 0x000f24000c1e1d00 */
[----:B--2---:R-:W-:-:S05]  /*0ce0*/  @P0 IMAD.WIDE.U32 R120, R113, 0x20, R120 ;  /* 0x0000002071780825 */ /* 0x004fca00078e0078 */
[----:B------:R0:W5:Y:S04]  /*0cf0*/  @P0 LDG.E.128 R104, desc[UR6][R120.64] ;  /* 0x0000000678680981 */ /* 0x000168000c1e1d00 */
[----:B------:R0:W5:Y:S01]  /*0d00*/  @P0 LDG.E.128 R108, desc[UR6][R120.64+0x10] ;  /* 0x00001006786c0981 */ /* 0x000162000c1e1d00 */
[----:B----4-:R-:W-:Y:S02]  /*0d10*/  PRMT R112, R103, 0x7632, R112 ;  /* 0x0000763267707816 */ /* 0x010fe40000000070 */
[----:B------:R-:W-:Y:S02]  /*0d20*/  PRMT R122, R102, 0x7632, R122 ;  /* 0x00007632667a7816 */ /* 0x000fe4000000007a */
[----:B------:R-:W-:Y:S02]  /*0d30*/  PRMT R123, R101, 0x7632, R123 ;  /* 0x00007632657b7816 */ /* 0x000fe4000000007b */
[----:B------:R-:W-:Y:S01]  /*0d40*/  PRMT R124, R100, 0x7632, R124 ;  /* 0x00007632647c7816 */ /* 0x000fe2000000007c */
[----:B0-----:R-:W-:Y:S06]  /*0d50*/  @!P0 BRA `(.L_x_10878) ;  /* 0x0000000000a88947 */ /* 0x001fec0003800000 */
        /* <DEDUP_REMOVED lines=8> */
[----:B------:R-:W2:Y:S08]  /*0de0*/  @P3 LDC R115, c[0x0][0x40c] ;  /* 0x00010300ff733b82 */ /* 0x000eb00000000800 */
[----:B------:R-:W4:Y:S01]  /*0df0*/  @P3 LDC R120, c[0x0][0x40c] ;  /* 0x00010300ff783b82 */ /* 0x000f220000000800 */
[----:B0-----:R-:W-:-:S07]  /*0e00*/  @P3 FMUL.FTZ R124, R124, R119 ;  /* 0x000000777c7c3220 */ /* 0x001fce0000410000 */
[----:B------:R-:W0:Y:S01]  /*0e10*/  @P3 LDC R125, c[0x0][0x40c] ;  /* 0x00010300ff7d3b82 */ /* 0x000e220000000800 */
[----:B-1----:R-:W-:Y:S01]  /*0e20*/  @P3 FMUL.FTZ R119, R118, R121 ;  /* 0x0000007976773220 */ /* 0x002fe20000410000 */
[----:B------:R-:W-:Y:S02]  /*0e30*/  @P3 SHF.L.U32 R118, R102, 0x10, RZ ;  /* 0x0000001066763819 */ /* 0x000fe400000006ff */
[----:B-----5:R-:W-:Y:S01]  /*0e40*/  MOV R121, R105 ;  /* 0x0000006900797202 */ /* 0x020fe20000000f00 */
[----:B------:R-:W-:Y:S01]  /*0e50*/  @P3 FFMA.FTZ R121, R124, R77, R105 ;  /* 0x0000004d7c793223 */ /* 0x000fe20000010069 */
[----:B------:R-:W-:Y:S02]  /*0e60*/  MOV R124, R108 ;  /* 0x0000006c007c7202 */ /* 0x000fe40000000f00 */
[----:B------:R-:W1:Y:S01]  /*0e70*/  @P3 LDC R129, c[0x0][0x40c] ;  /* 0x00010300ff813b82 */ /* 0x000e620000000800 */
[----:B--2---:R-:W-:-:S07]  /*0e80*/  @P3 FMUL.FTZ R115, R114, R115 ;  /* 0x0000007372733220 */ /* 0x004fce0000410000 */
[----:B------:R-:W2:Y:S01]  /*0e90*/  @P3 LDC R126, c[0x0][0x40c] ;  /* 0x00010300ff7e3b82 */ /* 0x000ea20000000800 */
[----:B----4-:R-:W-:Y:S01]  /*0ea0*/  @P3 FMUL.FTZ R114, R123, R120 ;  /* 0x000000787b723220 */ /* 0x010fe20000410000 */
[----:B------:R-:W-:Y:S02]  /*0eb0*/  @P3 SHF.L.U32 R123, R103, 0x10, RZ ;  /* 0x00000010677b3819 */ /* 0x000fe400000006ff */
[----:B------:R-:W-:Y:S01]  /*0ec0*/  MOV R120, R104 ;  /* 0x0000006800787202 */ /* 0x000fe20000000f00 */
[----:B------:R-:W-:Y:S01]  /*0ed0*/  @P3 FFMA.FTZ R120, R115, R76, R104 ;  /* 0x0000004c73783223 */ /* 0x000fe20000010068 */
[----:B0-----:R-:W-:Y:S01]  /*0ee0*/  @P3 FMUL.FTZ R127, R118, R125 ;  /* 0x0000007d767f3220 */ /* 0x001fe20000410000 */
[----:B------:R-:W-:-:S03]  /*0ef0*/  MOV R125, R109 ;  /* 0x0000006d007d7202 */ /* 0x000fc60000000f00 */
[----:B------:R-:W-:Y:S01]  /*0f00*/  @P3 FFMA.FTZ R124, R127, R80, R108 ;  /* 0x000000507f7c3223 */ /* 0x000fe2000001006c */
[----:B------:R-:W-:Y:S01]  /*0f10*/  MOV R127, R111 ;  /* 0x0000006f007f7202 */ /* 0x000fe20000000f00 */
[----:B-1----:R-:W-:Y:S01]  /*0f20*/  @P3 FMUL.FTZ R118, R122, R129 ;  /* 0x000000817a763220 */ /* 0x002fe20000410000 */
[----:B------:R-:W-:Y:S01]  /*0f30*/  MOV R122, R106 ;  /* 0x0000006a007a7202 */ /* 0x000fe20000000f00 */
[----:B------:R-:W-:Y:S02]  /*0f40*/  @P3 FFMA.FTZ R122, R119, R78, R106 ;  /* 0x0000004e777a3223 */ /* 0x000fe4000001006a */
[----:B------:R-:W-:Y:S01]  /*0f50*/  @P3 FFMA.FTZ R125, R118, R81, R109 ;  /* 0x00000051767d3223 */ /* 0x000fe2000001006d */
[----:B--2---:R-:W-:Y:S01]  /*0f60*/  @P3 FMUL.FTZ R129, R123, R126 ;  /* 0x0000007e7b813220 */ /* 0x004fe20000410000 */
[----:B------:R-:W-:Y:S01]  /*0f70*/  MOV R123, R107 ;  /* 0x0000006b007b7202 */ /* 0x000fe20000000f00 */
[----:B------:R-:W-:Y:S01]  /*0f80*/  @P3 FFMA.FTZ R123, R114, R79, R107 ;  /* 0x0000004f727b3223 */ /* 0x000fe2000001006b */
[----:B------:R-:W-:Y:S01]  /*0f90*/  MOV R126, R110 ;  /* 0x0000006e007e7202 */ /* 0x000fe20000000f00 */
[----:B------:R-:W-:Y:S01]  /*0fa0*/  @P3 FFMA.FTZ R126, R129, R82, R110 ;  /* 0x00000052817e3223 */ /* 0x000fe2000001006e */
[----:B------:R-:W-:Y:S06]  /*0fb0*/  @!P3 BRA `(.L_x_10879) ;  /* 0x0000000000a4b947 */ /* 0x000fec0003800000 */
[----:B------:R-:W-:-:S05]  /*0fc0*/  SHF.L.U32 R112, R112, 0x10, RZ ;  /* 0x0000001070707819 */ /* 0x000fca00000006ff */
[----:B------:R-:W-:-:S04]  /*0fd0*/  FMUL.FTZ R112, R112, UR11 ;  /* 0x0000000b70707c20 */ /* 0x000fc80008410000 */
[----:B------:R-:W-:Y:S01]  /*0fe0*/  FFMA.FTZ R127, R112, R83, R111 ;  /* 0x00000053707f7223 */ /* 0x000fe2000001006f */
[----:B------:R-:W-:Y:S06]  /*0ff0*/  BRA `(.L_x_10879) ;  /* 0x0000000000947947 */ /* 0x000fec0003800000 */
.L_x_10878:
[----:B------:R-:W0:Y:S01]  /*1000*/  @P2 LDC R115, c[0x0][0x40c] ;  /* 0x00010300ff732b82 */ /* 0x000e220000000800 */
[----:B------:R-:W-:Y:S02]  /*1010*/  @P2 SHF.L.U32 R114, R100, 0x10, RZ ;  /* 0x0000001064722819 */ /* 0x000fe400000006ff */
[----:B------:R-:W-:Y:S02]  /*1020*/  @P2 SHF.L.U32 R123, R123, 0x10, RZ ;  /* 0x000000107b7b2819 */ /* 0x000fe400000006ff */
[----:B------:R-:W-:Y:S02]  /*1030*/  @P2 SHF.L.U32 R124, R124, 0x10, RZ ;  /* 0x000000107c7c2819 */ /* 0x000fe400000006ff */
[----:B------:R-:W-:Y:S01]  /*1040*/  @P2 SHF.L.U32 R120, R102, 0x10, RZ ;  /* 0x0000001066782819 */ /* 0x000fe200000006ff */
[----:B------:R-:W1:Y:S01]  /*1050*/  @P2 LDC R118, c[0x0][0x40c] ;  /* 0x00010300ff762b82 */ /* 0x000e620000000800 */
[----:B------:R-:W-:Y:S02]  /*1060*/  @P2 SHF.L.U32 R122, R122, 0x10, RZ ;  /* 0x000000107a7a2819 */ /* 0x000fe400000006ff */
[----:B------:R-:W-:-:S05]  /*1070*/  @P2 SHF.L.U32 R112, R112, 0x10, RZ ;  /* 0x0000001070702819 */ /* 0x000fca00000006ff */
[----:B------:R-:W2:Y:S08]  /*1080*/  @P2 LDC R119, c[0x0][0x40c] ;  /* 0x00010300ff772b82 */ /* 0x000eb00000000800 */
[----:B------:R-:W4:Y:S01]  /*1090*/  @P2 LDC R121, c[0x0][0x40c] ;  /* 0x00010300ff792b82 */ /* 0x000f220000000800 */
[----:B0-----:R-:W-:Y:S01]  /*10a0*/  @P2 FMUL.FTZ R115, R114, R115 ;  /* 0x0000007372732220 */ /* 0x001fe20000410000 */
[----:B------:R-:W-:-:S06]  /*10b0*/  @P2 SHF.L.U32 R114, R101, 0x10, RZ ;  /* 0x0000001065722819 */ /* 0x000fcc00000006ff */
[----:B------:R-:W0:Y:S01]  /*10c0*/  @P2 LDC R125, c[0x0][0x40c] ;  /* 0x00010300ff7d2b82 */ /* 0x000e220000000800 */
[----:B-1----:R-:W-:Y:S01]  /*10d0*/  @P2 FMUL.FTZ R118, R123, R118 ;  /* 0x000000767b762220 */ /* 0x002fe20000410000 */
[----:B------:R-:W-:-:S06]  /*10e0*/  @P2 SHF.L.U32 R123, R103, 0x10, RZ ;  /* 0x00000010677b2819 */ /* 0x000fcc00000006ff */
[----:B------:R-:W1:Y:S01]  /*10f0*/  @P2 LDC R127, c[0x0][0x40c] ;  /* 0x00010300ff7f2b82 */ /* 0x000e620000000800 */
[----:B--2---:R-:W-:-:S07]  /*1100*/  @P2 FMUL.FTZ R124, R124, R119 ;  /* 0x000000777c7c2220 */ /* 0x004fce0000410000 */
[----:B------:R-:W2:Y:S01]  /*1110*/  @P2 LDC R126, c[0x0][0x40c] ;  /* 0x00010300ff7e2b82 */ /* 0x000ea20000000800 */
[----:B----4-:R-:W-:-:S07]  /*1120*/  @P2 FMUL.FTZ R119, R114, R121 ;  /* 0x0000007972772220 */ /* 0x010fce0000410000 */
[----:B------:R-:W4:Y:S01]  /*1130*/  @P2 LDC R141, c[0x0][0x40c] ;  /* 0x00010300ff8d2b82 */ /* 0x000f220000000800 */
[----:B0-----:R-:W-:Y:S01]  /*1140*/  @P2 FMUL.FTZ R129, R120, R125 ;  /* 0x0000007d78812220 */ /* 0x001fe20000410000 */
[----:B------:R-:W-:Y:S02]  /*1150*/  CS2R R120, SRZ ;  /* 0x0000000000787805 */ /* 0x000fe4000001ff00 */
[----:B------:R-:W-:Y:S01]  /*1160*/  @P2 FMUL.FTZ R121, R124, R77 ;  /* 0x0000004d7c792220 */ /* 0x000fe20000410000 */
[----:B------:R-:W-:Y:S01]  /*1170*/  CS2R R124, SRZ ;  /* 0x00000000007c7805 */ /* 0x000fe2000001ff00 */
[----:B------:R-:W-:Y:S01]  /*1180*/  @P2 FMUL.FTZ R120, R115, R76 ;  /* 0x0000004c73782220 */ /* 0x000fe20000410000 */
[----:B------:R-:W-:Y:S01]  /*1190*/  @P2 FMUL.FTZ R124, R129, R80 ;  /* 0x00000050817c2220 */ /* 0x000fe20000410000 */
[----:B-1----:R-:W-:Y:S01]  /*11a0*/  @P2 FMUL.FTZ R114, R122, R127 ;  /* 0x0000007f7a722220 */ /* 0x002fe20000410000 */
[----:B------:R-:W-:Y:S02]  /*11b0*/  HFMA2 R122, -RZ, RZ, 0, 0 ;  /* 0x00000000ff7a7431 */ /* 0x000fe400000001ff */
[----:B------:R-:W-:Y:S01]  /*11c0*/  @P2 FMUL.FTZ R122, R119, R78 ;  /* 0x0000004e777a2220 */ /* 0x000fe20000410000 */
[----:B------:R-:W-:Y:S01]  /*11d0*/  @P2 FMUL.FTZ R125, R114, R81 ;  /* 0x00000051727d2220 */ /* 0x000fe20000410000 */
[----:B--2---:R-:W-:Y:S01]  /*11e0*/  @P2 FMUL.FTZ R131, R123, R126 ;  /* 0x0000007e7b832220 */ /* 0x004fe20000410000 */
[----:B------:R-:W-:-:S02]  /*11f0*/  CS2R R126, SRZ ;  /* 0x00000000007e7805 */ /* 0x000fc4000001ff00 */
[----:B------:R-:W-:Y:S01]  /*1200*/  MOV R123, RZ ;  /* 0x000000ff007b7202 */ /* 0x000fe20000000f00 */
[----:B------:R-:W-:Y:S01]  /*1210*/  @P2 FMUL.FTZ R123, R118, R79 ;  /* 0x0000004f767b2220 */ /* 0x000fe20000410000 */
[----:B------:R-:W-:Y:S01]  /*1220*/  @P2 FMUL.FTZ R126, R131, R82 ;  /* 0x00000052837e2220 */ /* 0x000fe20000410000 */
[----:B----4-:R-:W-:-:S04]  /*1230*/  @P2 FMUL.FTZ R112, R112, R141 ;  /* 0x0000008d70702220 */ /* 0x010fc80000410000 */
[----:B------:R-:W-:-:S07]  /*1240*/  @P2 FMUL.FTZ R127, R112, R83 ;  /* 0x00000053707f2220 */ /* 0x000fce0000410000 */
.L_x_10879:
        /* <DEDUP_REMOVED lines=13> */
[----:B------:R-:W-:-:S13]  /*1320*/  ISETP.GT.AND P3, PT, R0, RZ, PT ;  /* 0x000000ff0000720c */ /* 0x000fda0003f64270 */
[----:B-1----:R-:W0:Y:S01]  /*1330*/  @P3 LDC R115, c[0x0][0x40c] ;  /* 0x00010300ff733b82 */ /* 0x002e220000000800 */
[C---:B------:R-:W-:Y:S02]  /*1340*/  @P3 PRMT R112, R100.reuse, 0x7632, R112 ;  /* 0x0000763264703816 */ /* 0x040fe40000000070 */
[----:B------:R-:W-:Y:S02]  /*1350*/  @P3 SHF.L.U32 R114, R100, 0x10, RZ ;  /* 0x0000001064723819 */ /* 0x000fe400000006ff */
[C---:B------:R-:W-:Y:S02]  /*1360*/  @P3 PRMT R113, R101.reuse, 0x7632, R113 ;  /* 0x0000763265713816 */ /* 0x040fe40000000071 */
[----:B------:R-:W-:Y:S01]  /*1370*/  @P3 SHF.L.U32 R112, R112, 0x10, RZ ;  /* 0x0000001070703819 */ /* 0x000fe200000006ff */
[----:B------:R-:W1:Y:S01]  /*1380*/  @P3 LDC R119, c[0x0][0x40c] ;  /* 0x00010300ff773b82 */ /* 0x000e620000000800 */
[----:B------:R-:W-:Y:S02]  /*1390*/  @P3 SHF.L.U32 R118, R101, 0x10, RZ ;  /* 0x0000001065763819 */ /* 0x000fe400000006ff */
[----:B------:R-:W-:-:S02]  /*13a0*/  @P3 SHF.L.U32 R113, R113, 0x10, RZ ;  /* 0x0000001071713819 */ /* 0x000fc400000006ff */
[----:B------:R-:W-:-:S03]  /*13b0*/  @P3 SHF.L.U32 R142, R103, 0x10, RZ ;  /* 0x00000010678e3819 */ /* 0x000fc600000006ff */
[----:B------:R-:W2:Y:S08]  /*13c0*/  @P3 LDC R129, c[0x0][0x40c] ;  /* 0x00010300ff813b82 */ /* 0x000eb00000000800 */
[----:B------:R-:W4:Y:S01]  /*13d0*/  @P3 LDC R128, c[0x0][0x40c] ;  /* 0x00010300ff803b82 */ /* 0x000f220000000800 */
[----:B0-----:R-:W-:Y:S01]  /*13e0*/  @P3 FMUL.FTZ R115, R114, R115 ;  /* 0x0000007372733220 */ /* 0x001fe20000410000 */
[----:B------:R-:W-:-:S04]  /*13f0*/  @P3 PRMT R114, R102, 0x7632, R114 ;  /* 0x0000763266723816 */ /* 0x000fc80000000072 */
[----:B------:R-:W-:Y:S02]  /*1400*/  @P3 SHF.L.U32 R114, R114, 0x10, RZ ;  /* 0x0000001072723819 */ /* 0x000fe400000006ff */
[----:B------:R-:W0:Y:S01]  /*1410*/  @P3 LDC R130, c[0x0][0x40c] ;  /* 0x00010300ff823b82 */ /* 0x000e220000000800 */
[----:B-1----:R-:W-:-:S07]  /*1420*/  @P3 FMUL.FTZ R112, R112, R119 ;  /* 0x0000007770703220 */ /* 0x002fce0000410000 */
[----:B------:R-:W1:Y:S01]  /*1430*/  @P3 LDC R131, c[0x0][0x40c] ;  /* 0x00010300ff833b82 */ /* 0x000e620000000800 */
[----:B--2---:R-:W-:Y:S01]  /*1440*/  @P3 FMUL.FTZ R119, R118, R129 ;  /* 0x0000008176773220 */ /* 0x004fe20000410000 */
[----:B-----5:R-:W-:Y:S01]  /*1450*/  MOV R129, R105 ;  /* 0x0000006900817202 */ /* 0x020fe20000000f00 */
[----:B------:R-:W-:Y:S01]  /*1460*/  @P3 FFMA.FTZ R129, R112, R85, R105 ;  /* 0x0000005570813223 */ /* 0x000fe20000010069 */
[----:B------:R-:W-:-:S04]  /*1470*/  MOV R112, R108 ;  /* 0x0000006c00707202 */ /* 0x000fc80000000f00 */
[----:B------:R-:W2:Y:S01]  /*1480*/  @P3 LDC R143, c[0x0][0x40c] ;  /* 0x00010300ff8f3b82 */ /* 0x000ea20000000800 */
[----:B----4-:R-:W-:Y:S01]  /*1490*/  @P3 FMUL.FTZ R118, R113, R128 ;  /* 0x0000008071763220 */ /* 0x010fe20000410000 */
[----:B------:R-:W-:Y:S02]  /*14a0*/  @P3 SHF.L.U32 R113, R102, 0x10, RZ ;  /* 0x0000001066713819 */ /* 0x000fe400000006ff */
[----:B------:R-:W-:Y:S01]  /*14b0*/  MOV R128, R104 ;  /* 0x0000006800807202 */ /* 0x000fe20000000f00 */
[----:B------:R-:W-:Y:S01]  /*14c0*/  @P3 FFMA.FTZ R128, R115, R84, R104 ;  /* 0x0000005473803223 */ /* 0x000fe20000010068 */
[----:B------:R-:W-:Y:S01]  /*14d0*/  MOV R115, R111 ;  /* 0x0000006f00737202 */ /* 0x000fe20000000f00 */
[----:B0-----:R-:W-:Y:S01]  /*14e0*/  @P3 FMUL.FTZ R141, R113, R130 ;  /* 0x00000082718d3220 */ /* 0x001fe20000410000 */
[----:B------:R-:W-:Y:S01]  /*14f0*/  MOV R130, R106 ;  /* 0x0000006a00827202 */ /* 0x000fe20000000f00 */
[----:B------:R-:W-:Y:S01]  /*1500*/  @P3 FFMA.FTZ R130, R119, R86, R106 ;  /* 0x0000005677823223 */ /* 0x000fe2000001006a */
[----:B------:R-:W-:Y:S01]  /*1510*/  MOV R113, R109 ;  /* 0x0000006d00717202 */ /* 0x000fe20000000f00 */
[----:B------:R-:W-:Y:S01]  /*1520*/  @P3 FFMA.FTZ R112, R141, R88, R108 ;  /* 0x000000588d703223 */ /* 0x000fe2000001006c */
[----:B-1----:R-:W-:Y:S01]  /*1530*/  @P3 FMUL.FTZ R140, R114, R131 ;  /* 0x00000083728c3220 */ /* 0x002fe20000410000 */
[----:B------:R-:W-:Y:S01]  /*1540*/  MOV R131, R107 ;  /* 0x0000006b00837202 */ /* 0x000fe20000000f00 */
[----:B------:R-:W-:Y:S01]  /*1550*/  @P3 FFMA.FTZ R131, R118, R87, R107 ;  /* 0x0000005776833223 */ /* 0x000fe2000001006b */
[----:B------:R-:W-:Y:S01]  /*1560*/  MOV R114, R110 ;  /* 0x0000006e00727202 */ /* 0x000fe20000000f00 */
[----:B------:R-:W-:Y:S01]  /*1570*/  @P3 FFMA.FTZ R113, R140, R89, R109 ;  /* 0x000000598c713223 */ /* 0x000fe2000001006d */
[----:B--2---:R-:W-:-:S04]  /*1580*/  @P3 FMUL.FTZ R143, R142, R143 ;  /* 0x0000008f8e8f3220 */ /* 0x004fc80000410000 */
[----:B------:R-:W-:Y:S01]  /*1590*/  @P3 FFMA.FTZ R114, R143, R90, R110 ;  /* 0x0000005a8f723223 */ /* 0x000fe2000001006e */
[----:B------:R-:W-:Y:S06]  /*15a0*/  @!P3 BRA `(.L_x_10881) ;  /* 0x0000000000b4b947 */ /* 0x000fec0003800000 */
[----:B------:R-:W-:-:S04]  /*15b0*/  PRMT R115, R103, 0x7632, R115 ;  /* 0x0000763267737816 */ /* 0x000fc80000000073 */
[----:B------:R-:W-:-:S05]  /*15c0*/  SHF.L.U32 R115, R115, 0x10, RZ ;  /* 0x0000001073737819 */ /* 0x000fca00000006ff */
[----:B------:R-:W-:-:S04]  /*15d0*/  FMUL.FTZ R118, R115, UR11 ;  /* 0x0000000b73767c20 */ /* 0x000fc80008410000 */
[----:B------:R-:W-:Y:S01]  /*15e0*/  FFMA.FTZ R115, R118, R91, R111 ;  /* 0x0000005b76737223 */ /* 0x000fe2000001006f */
[----:B------:R-:W-:Y:S06]  /*15f0*/  BRA `(.L_x_10881) ;  /* 0x0000000000a07947 */ /* 0x000fec0003800000 */
.L_x_10880:
[----:B-1----:R-:W0:Y:S01]  /*1600*/  @P2 LDC R115, c[0x0][0x40c] ;  /* 0x00010300ff732b82 */ /* 0x002e220000000800 */
[C---:B------:R-:W-:Y:S02]  /*1610*/  @P2 SHF.L.U32 R114, R100.reuse, 0x10, RZ ;  /* 0x0000001064722819 */ /* 0x040fe400000006ff */
[----:B------:R-:W-:Y:S02]  /*1620*/  @P2 PRMT R112, R100, 0x7632, R112 ;  /* 0x0000763264702816 */ /* 0x000fe40000000070 */
        /* <DEDUP_REMOVED lines=14> */
[----:B--2---:R-:W-:-:S07]  /*1710*/  @P2 FMUL.FTZ R119, R118, R129 ;  /* 0x0000008176772220 */ /* 0x004fce0000410000 */
[----:B------:R-:W2:Y:S01]  /*1720*/  @P2 LDC R145, c[0x0][0x40c] ;  /* 0x00010300ff912b82 */ /* 0x000ea20000000800 */
[----:B----4-:R-:W-:Y:S01]  /*1730*/  @P2 FMUL.FTZ R118, R113, R128 ;  /* 0x0000008071762220 */ /* 0x010fe20000410000 */
[----:B------:R-:W-:Y:S02]  /*1740*/  @P2 PRMT R113, R103, 0x7632, R113 ;  /* 0x0000763267712816 */ /* 0x000fe40000000071 */
[----:B------:R-:W-:Y:S02]  /*1750*/  CS2R R128, SRZ ;  /* 0x0000000000807805 */ /* 0x000fe4000001ff00 */
[----:B------:R-:W-:Y:S01]  /*1760*/  @P2 FMUL.FTZ R128, R115, R84 ;  /* 0x0000005473802220 */ /* 0x000fe20000410000 */
[----:B------:R-:W-:Y:S01]  /*1770*/  @P2 SHF.L.U32 R113, R113, 0x10, RZ ;  /* 0x0000001071712819 */ /* 0x000fe200000006ff */
[----:B------:R-:W-:Y:S01]  /*1780*/  @P2 FMUL.FTZ R129, R112, R85 ;  /* 0x0000005570812220 */ /* 0x000fe20000410000 */
[----:B------:R-:W4:Y:S01]  /*1790*/  @P2 LDC R142, c[0x0][0x40c] ;  /* 0x00010300ff8e2b82 */ /* 0x000f220000000800 */
[----:B0-----:R-:W-:Y:S01]  /*17a0*/  @P2 FMUL.FTZ R140, R114, R143 ;  /* 0x0000008f728c2220 */ /* 0x001fe20000410000 */
[----:B------:R-:W-:Y:S01]  /*17b0*/  @P2 SHF.L.U32 R114, R103, 0x10, RZ ;  /* 0x0000001067722819 */ /* 0x000fe200000006ff */
[----:B-1----:R-:W-:Y:S01]  /*17c0*/  @P2 FMUL.FTZ R141, R130, R131 ;  /* 0x00000083828d2220 */ /* 0x002fe20000410000 */
[----:B------:R-:W-:-:S02]  /*17d0*/  CS2R R130, SRZ ;  /* 0x0000000000827805 */ /* 0x000fc4000001ff00 */
[----:B------:R-:W-:Y:S01]  /*17e0*/  @P2 FMUL.FTZ R130, R119, R86 ;  /* 0x0000005677822220 */ /* 0x000fe20000410000 */
[----:B------:R-:W-:Y:S01]  /*17f0*/  @P2 FMUL.FTZ R131, R118, R87 ;  /* 0x0000005776832220 */ /* 0x000fe20000410000 */
[----:B--2---:R-:W-:Y:S01]  /*1800*/  @P2 FMUL.FTZ R145, R114, R145 ;  /* 0x0000009172912220 */ /* 0x004fe20000410000 */
[----:B------:R-:W-:-:S03]  /*1810*/  CS2R R114, SRZ ;  /* 0x0000000000727805 */ /* 0x000fc6000001ff00 */
[----:B------:R-:W-:Y:S01]  /*1820*/  @P2 FMUL.FTZ R114, R145, R90 ;  /* 0x0000005a91722220 */ /* 0x000fe20000410000 */
[----:B----4-:R-:W-:Y:S01]  /*1830*/  @P2 FMUL.FTZ R142, R113, R142 ;  /* 0x0000008e718e2220 */ /* 0x010fe20000410000 */
[----:B------:R-:W-:Y:S02]  /*1840*/  CS2R R112, SRZ ;  /* 0x0000000000707805 */ /* 0x000fe4000001ff00 */
[----:B------:R-:W-:Y:S01]  /*1850*/  @P2 FMUL.FTZ R112, R141, R88 ;  /* 0x000000588d702220 */ /* 0x000fe20000410000 */
[----:B------:R-:W-:Y:S01]  /*1860*/  @P2 FMUL.FTZ R113, R140, R89 ;  /* 0x000000598c712220 */ /* 0x000fe20000410000 */
[----:B------:R-:W-:-:S07]  /*1870*/  @P2 FMUL.FTZ R115, R142, R91 ;  /* 0x0000005b8e732220 */ /* 0x000fce0000410000 */
.L_x_10881:
[----:B------:R-:W0:Y:S01]  /*1880*/  @P2 LDC.64 R118, c[0x0][0x390] ;  /* 0x0000e400ff762b82 */ /* 0x000e220000000a00 */
[C---:B------:R-:W-:Y:S02]  /*1890*/  IADD3 R151, PT, PT, R117.reuse, 0x100, RZ ;  /* 0x0000010075977810 */ /* 0x040fe40007ffe0ff */
[----:B------:R-:W-:Y:S02]  /*18a0*/  @P2 IADD3 R143, PT, PT, R116, 0x180, RZ ;  /* 0x00000180748f2810 */ /* 0x000fe40007ffe0ff */
[----:B------:R-:W-:Y:S01]  /*18b0*/  IADD3 R145, PT, PT, R117, 0x180, RZ ;  /* 0x0000018075917810 */ /* 0x000fe20007ffe0ff */
        /* <DEDUP_REMOVED lines=10> */
[----:B------:R-:W-:-:S13]  /*1960*/  ISETP.GT.AND P0, PT, R0, RZ, PT ;  /* 0x000000ff0000720c */ /* 0x000fda0003f04270 */
[----:B--2---:R-:W0:Y:S01]  /*1970*/  @P0 LDC R117, c[0x0][0x40c] ;  /* 0x00010300ff750b82 */ /* 0x004e220000000800 */
[C---:B------:R-:W-:Y:S02]  /*1980*/  @P0 SHF.L.U32 R116, R100.reuse, 0x10, RZ ;  /* 0x0000001064740819 */ /* 0x040fe400000006ff */
[----:B------:R-:W-:Y:S02]  /*1990*/  @P0 PRMT R0, R100, 0x7632, R0 ;  /* 0x0000763264000816 */ /* 0x000fe40000000000 */
[----:B------:R-:W-:Y:S02]  /*19a0*/  @P0 SHF.L.U32 R142, R102, 0x10, RZ ;  /* 0x00000010668e0819 */ /* 0x000fe400000006ff */
[----:B------:R-:W-:Y:S01]  /*19b0*/  @P0 SHF.L.U32 R0, R0, 0x10, RZ ;  /* 0x0000001000000819 */ /* 0x000fe200000006ff */
[----:B------:R-:W1:Y:S08]  /*19c0*/  @P0 LDC R141, c[0x0][0x40c] ;  /* 0x00010300ff8d0b82 */ /* 0x000e700000000800 */
[----:B------:R-:W2:Y:S08]  /*19d0*/  @P0 LDC R118, c[0x0][0x40c] ;  /* 0x00010300ff760b82 */ /* 0x000eb00000000800 */
[----:B------:R-:W4:Y:S01]  /*19e0*/  @P0 LDC R143, c[0x0][0x40c] ;  /* 0x00010300ff8f0b82 */ /* 0x000f220000000800 */
[----:B0-----:R-:W-:Y:S01]  /*19f0*/  @P0 FMUL.FTZ R119, R116, R117 ;  /* 0x0000007574770220 */ /* 0x001fe20000410000 */
[----:B------:R-:W-:-:S02]  /*1a00*/  @P0 SHF.L.U32 R117, R101, 0x10, RZ ;  /* 0x0000001065750819 */ /* 0x000fc400000006ff */
[----:B------:R-:W-:-:S04]  /*1a10*/  @P0 PRMT R116, R101, 0x7632, R116 ;  /* 0x0000763265740816 */ /* 0x000fc80000000074 */
[----:B------:R-:W0:Y:S01]  /*1a20*/  @P0 LDC R151, c[0x0][0x40c] ;  /* 0x00010300ff970b82 */ /* 0x000e220000000800 */
[----:B-1----:R-:W-:Y:S01]  /*1a30*/  @P0 FMUL.FTZ R0, R0, R141 ;  /* 0x0000008d00000220 */ /* 0x002fe20000410000 */
[----:B------:R-:W-:-:S06]  /*1a40*/  @P0 SHF.L.U32 R116, R116, 0x10, RZ ;  /* 0x0000001074740819 */ /* 0x000fcc00000006ff */
[----:B------:R-:W1:Y:S01]  /*1a50*/  @P0 LDC R153, c[0x0][0x40c] ;  /* 0x00010300ff990b82 */ /* 0x000e620000000800 */
[----:B--2---:R-:W-:Y:S01]  /*1a60*/  @P0 FMUL.FTZ R141, R117, R118 ;  /* 0x00000076758d0220 */ /* 0x004fe20000410000 */
[----:B------:R-:W-:-:S04]  /*1a70*/  @P0 PRMT R117, R102, 0x7632, R117 ;  /* 0x0000763266750816 */ /* 0x000fc80000000075 */
[----:B------:R-:W-:Y:S02]  /*1a80*/  @P0 SHF.L.U32 R118, R117, 0x10, RZ ;  /* 0x0000001075760819 */ /* 0x000fe400000006ff */
[----:B------:R-:W2:Y:S01]  /*1a90*/  @P0 LDC R155, c[0x0][0x40c] ;  /* 0x00010300ff9b0b82 */ /* 0x000ea20000000800 */
[----:B-----5:R-:W-:Y:S01]  /*1aa0*/  MOV R117, R105 ;  /* 0x0000006900757202 */ /* 0x020fe20000000f00 */
[----:B------:R-:W-:Y:S01]  /*1ab0*/  @P0 FFMA.FTZ R117, R0, R93, R105 ;  /* 0x0000005d00750223 */ /* 0x000fe20000010069 */
[----:B------:R-:W-:Y:S01]  /*1ac0*/  @P0 SHF.L.U32 R0, R103, 0x10, RZ ;  /* 0x0000001067000819 */ /* 0x000fe200000006ff */
[----:B----4-:R-:W-:Y:S01]  /*1ad0*/  @P0 FMUL.FTZ R140, R116, R143 ;  /* 0x0000008f748c0220 */ /* 0x010fe20000410000 */
[----:B------:R-:W-:Y:S01]  /*1ae0*/  MOV R116, R104 ;  /* 0x0000006800747202 */ /* 0x000fe20000000f00 */
[----:B------:R-:W-:Y:S01]  /*1af0*/  @P0 FFMA.FTZ R116, R119, R92, R104 ;  /* 0x0000005c77740223 */ /* 0x000fe20000010068 */
[----:B------:R-:W-:Y:S01]  /*1b00*/  MOV R119, R107 ;  /* 0x0000006b00777202 */ /* 0x000fe20000000f00 */
[----:B0-----:R-:W-:Y:S01]  /*1b10*/  @P0 FMUL.FTZ R151, R142, R151 ;  /* 0x000000978e970220 */ /* 0x001fe20000410000 */
[----:B------:R-:W-:Y:S01]  /*1b20*/  @P0 FFMA.FTZ R119, R140, R95, R107 ;  /* 0x0000005f8c770223 */ /* 0x000fe2000001006b */
[----:B------:R-:W-:-:S02]  /*1b30*/  MOV R140, R108 ;  /* 0x0000006c008c7202 */ /* 0x000fc40000000f00 */
        /* <DEDUP_REMOVED lines=16> */
.L_x_10882:
[----:B--2---:R-:W0:Y:S01]  /*1c40*/  @P2 LDC R117, c[0x0][0x40c] ;  /* 0x00010300ff752b82 */ /* 0x004e220000000800 */
[C---:B------:R-:W-:Y:S02]  /*1c50*/  @P2 PRMT R0, R100.reuse, 0x7632, R0 ;  /* 0x0000763264002816 */ /* 0x040fe40000000000 */
[----:B------:R-:W-:Y:S02]  /*1c60*/  @P2 SHF.L.U32 R116, R100, 0x10, RZ ;  /* 0x0000001064742819 */ /* 0x000fe400000006ff */
[----:B------:R-:W-:Y:S02]  /*1c70*/  @P2 SHF.L.U32 R0, R0, 0x10, RZ ;  /* 0x0000001000002819 */ /* 0x000fe400000006ff */
[C---:B------:R-:W-:Y:S01]  /*1c80*/  @P2 SHF.L.U32 R118, R101.reuse, 0x10, RZ ;  /* 0x0000001065762819 */ /* 0x040fe200000006ff */
[----:B------:R-:W1:Y:S08]  /*1c90*/  @P2 LDC R119, c[0x0][0x40c] ;  /* 0x00010300ff772b82 */ /* 0x000e700000000800 */
[----:B------:R-:W2:Y:S08]  /*1ca0*/  @P2 LDC R143, c[0x0][0x40c] ;  /* 0x00010300ff8f2b82 */ /* 0x000eb00000000800 */
[----:B------:R-:W4:Y:S01]  /*1cb0*/  @P2 LDC R151, c[0x0][0x40c] ;  /* 0x00010300ff972b82 */ /* 0x000f220000000800 */
[----:B0-----:R-:W-:Y:S01]  /*1cc0*/  @P2 FMUL.FTZ R141, R116, R117 ;  /* 0x00000075748d2220 */ /* 0x001fe20000410000 */
[----:B------:R-:W-:-:S06]  /*1cd0*/  @P2 PRMT R116, R101, 0x7632, R116 ;  /* 0x0000763265742816 */ /* 0x000fcc0000000074 */
[----:B------:R-:W0:Y:S01]  /*1ce0*/  @P2 LDC R140, c[0x0][0x40c] ;  /* 0x00010300ff8c2b82 */ /* 0x000e220000000800 */
[----:B-1----:R-:W-:Y:S01]  /*1cf0*/  @P2 FMUL.FTZ R0, R0, R119 ;  /* 0x0000007700002220 */ /* 0x002fe20000410000 */
[----:B------:R-:W-:Y:S02]  /*1d00*/  @P2 SHF.L.U32 R119, R116, 0x10, RZ ;  /* 0x0000001074772819 */ /* 0x000fe400000006ff */
[----:B------:R-:W-:Y:S02]  /*1d10*/  CS2R R116, SRZ ;  /* 0x0000000000747805 */ /* 0x000fe4000001ff00 */
[----:B------:R-:W-:Y:S01]  /*1d20*/  @P2 FMUL.FTZ R117, R0, R93 ;  /* 0x0000005d00752220 */ /* 0x000fe20000410000 */
[----:B------:R-:W-:Y:S01]  /*1d30*/  @P2 SHF.L.U32 R0, R102, 0x10, RZ ;  /* 0x0000001066002819 */ /* 0x000fe200000006ff */
[----:B------:R-:W-:Y:S01]  /*1d40*/  @P2 FMUL.FTZ R116, R141, R92 ;  /* 0x0000005c8d742220 */ /* 0x000fe20000410000 */
[----:B------:R-:W1:Y:S01]  /*1d50*/  @P2 LDC R150, c[0x0][0x40c] ;  /* 0x00010300ff962b82 */ /* 0x000e620000000800 */
[----:B--2---:R-:W-:Y:S01]  /*1d60*/  @P2 FMUL.FTZ R143, R118, R143 ;  /* 0x0000008f768f2220 */ /* 0x004fe20000410000 */
[----:B------:R-:W-:Y:S01]  /*1d70*/  @P2 PRMT R141, R103, 0x7632, R141 ;  /* 0x00007632678d2816 */ /* 0x000fe2000000008d */
[----:B------:R-:W-:-:S02]  /*1d80*/  HFMA2 R118, -RZ, RZ, 0, 0 ;  /* 0x00000000ff767431 */ /* 0x000fc400000001ff */
[----:B------:R-:W-:Y:S01]  /*1d90*/  @P2 FMUL.FTZ R118, R143, R94 ;  /* 0x0000005e8f762220 */ /* 0x000fe20000410000 */
[----:B------:R-:W-:Y:S02]  /*1da0*/  @P2 SHF.L.U32 R143, R103, 0x10, RZ ;  /* 0x00000010678f2819 */ /* 0x000fe400000006ff */
[----:B------:R-:W2:Y:S01]  /*1db0*/  @P2 LDC R153, c[0x0][0x40c] ;  /* 0x00010300ff992b82 */ /* 0x000ea20000000800 */
[----:B----4-:R-:W-:Y:S01]  /*1dc0*/  @P2 FMUL.FTZ R151, R0, R151 ;  /* 0x0000009700972220 */ /* 0x010fe20000410000 */
[----:B------:R-:W-:Y:S02]  /*1dd0*/  @P2 PRMT R0, R102, 0x7632, R0 ;  /* 0x0000763266002816 */ /* 0x000fe40000000000 */
[----:B------:R-:W-:Y:S02]  /*1de0*/  @P2 SHF.L.U32 R142, R141, 0x10, RZ ;  /* 0x000000108d8e2819 */ /* 0x000fe400000006ff */
[----:B------:R-:W-:Y:S02]  /*1df0*/  @P2 SHF.L.U32 R0, R0, 0x10, RZ ;  /* 0x0000001000002819 */ /* 0x000fe400000006ff */
[----:B------:R-:W4:Y:S01]  /*1e00*/  @P2 LDC R155, c[0x0][0x40c] ;  /* 0x00010300ff9b2b82 */ /* 0x000f220000000800 */
[----:B0-----:R-:W-:Y:S01]  /*1e10*/  @P2 FMUL.FTZ R140, R119, R140 ;  /* 0x0000008c778c2220 */ /* 0x001fe20000410000 */
[----:B------:R-:W-:-:S02]  /*1e20*/  MOV R119, RZ ;  /* 0x000000ff00777202 */ /* 0x000fc40000000f00 */
[----:B------:R-:W-:Y:S01]  /*1e30*/  MOV R141, RZ ;  /* 0x000000ff008d7202 */ /* 0x000fe20000000f00 */
[----:B------:R-:W-:Y:S01]  /*1e40*/  @P2 FMUL.FTZ R119, R140, R95 ;  /* 0x0000005f8c772220 */ /* 0x000fe20000410000 */
[----:B------:R-:W-:Y:S02]  /*1e50*/  HFMA2 R140, -RZ, RZ, 0, 0 ;  /* 0x00000000ff8c7431 */ /* 0x000fe400000001ff */
[----:B------:R-:W-:Y:S01]  /*1e60*/  @P2 FMUL.FTZ R140, R151, R96 ;  /* 0x00000060978c2220 */ /* 0x000fe20000410000 */
[----:B-1----:R-:W-:Y:S01]  /*1e70*/  @P2 FMUL.FTZ R151, R143, R150 ;  /* 0x000000968f972220 */ /* 0x002fe20000410000 */
[----:B--2---:R-:W-:-:S04]  /*1e80*/  @P2 FMUL.FTZ R0, R0, R153 ;  /* 0x0000009900002220 */ /* 0x004fc80000410000 */
[----:B------:R-:W-:Y:S01]  /*1e90*/  @P2 FMUL.FTZ R141, R0, R97 ;  /* 0x00000061008d2220 */ /* 0x000fe20000410000 */
[----:B----4-:R-:W-:Y:S01]  /*1ea0*/  @P2 FMUL.FTZ R150, R142, R155 ;  /* 0x0000009b8e962220 */ /* 0x010fe20000410000 */
[----:B------:R-:W-:Y:S02]  /*1eb0*/  CS2R R142, SRZ ;  /* 0x00000000008e7805 */ /* 0x000fe4000001ff00 */
[----:B------:R-:W-:Y:S01]  /*1ec0*/  @P2 FMUL.FTZ R142, R151, R98 ;  /* 0x00000062978e2220 */ /* 0x000fe20000410000 */
[----:B------:R-:W-:-:S07]  /*1ed0*/  @P2 FMUL.FTZ R143, R150, R99 ;  /* 0x00000063968f2220 */ /* 0x000fce0000410000 */
.L_x_10883:
[----:B------:R-:W-:Y:S01]  /*1ee0*/  FADD.FTZ R0, RZ, R132 ;  /* 0x00000084ff007221 */ /* 0x000fe20000010000 */
[----:B------:R-:W0:Y:S01]  /*1ef0*/  S2UR UR5, SR_CgaCtaId ;  /* 0x00000000000579c3 */ /* 0x000e220000008800 */
[C---:B------:R-:W-:Y:S01]  /*1f00*/  ISETP.NE.AND P0, PT, R3.reuse, RZ, PT ;  /* 0x000000ff0300720c */ /* 0x040fe20003f05270 */
[----:B------:R-:W-:Y:S01]  /*1f10*/  UMOV UR4, 0x400 ;  /* 0x0000040000047882 */ /* 0x000fe20000000000 */
[----:B------:R-:W-:Y:S01]  /*1f20*/  FADD.FTZ R151, R0, R133 ;  /* 0x0000008500977221 */ /* 0x000fe20000010000 */
[----:B------:R-:W-:-:S03]  /*1f30*/  ISETP.GT.U32.AND P2, PT, R3, 0x3, PT ;  /* 0x000000030300780c */ /* 0x000fc60003f44070 */
        /* <DEDUP_REMOVED lines=114> */
[----:B0-----:R-:W-:-:S05]  /*2660*/  FADD.FTZ R153, R152, R153 ;  /* 0x0000009998997221 */ /* 0x001fca0000010000 */
[----:B------:R-:W0:Y:S02]  /*2670*/  SHFL.BFLY PT, R154, R153, 0x8, 0x1f ;  /* 0x0d001f00999a7f89 */ /* 0x000e2400000e0000 */
[----:B0-----:R-:W-:Y:S01]  /*2680*/  FADD.FTZ R154, R153, R154 ;  /* 0x0000009a999a7221 */ /* 0x001fe20000010000 */
[----:B------:R-:W-:Y:S01]  /*2690*/  IMAD.WIDE.U32 R152, R145, 0x20, R148 ;  /* 0x0000002091987825 */ /* 0x000fe200078e0094 */
[----:B------:R-:W-:Y:S02]  /*26a0*/  CS2R R148, SRZ ;  /* 0x0000000000947805 */ /* 0x000fe4000001ff00 */
[----:B------:R-:W-:Y:S01]  /*26b0*/  @!P2 LEA R145, R3, UR4, 0x3 ;  /* 0x000000040391ac11 */ /* 0x000fe2000f8e18ff */
[----:B------:R-:W0:Y:S04]  /*26c0*/  SHFL.BFLY PT, R155, R154, 0x10, 0x1f ;  /* 0x0e001f009a9b7f89 */ /* 0x000e2800000e0000 */
[----:B------:R-:W-:Y:S04]  /*26d0*/  STG.E.128 desc[UR6][R152.64], R116 ;  /* 0x0000007498007986 */ /* 0x000fe8000c101d06 */
[----:B------:R-:W-:Y:S01]  /*26e0*/  STG.E.128 desc[UR6][R152.64+0x10], R140 ;  /* 0x0000108c98007986 */ /* 0x000fe2000c101d06 */
[----:B0-----:R-:W-:Y:S01]  /*26f0*/  FADD.FTZ R151, R154, R155 ;  /* 0x0000009b9a977221 */ /* 0x001fe20000010000 */
[----:B------:R-:W-:-:S02]  /*2700*/  MOV R154, RZ ;  /* 0x000000ff009a7202 */ /* 0x000fc40000000f00 */
[----:B------:R-:W-:Y:S02]  /*2710*/  @!P2 MOV R154, 0x400 ;  /* 0x00000400009aa802 */ /* 0x000fe40000000f00 */
[----:B------:R-:W-:Y:S01]  /*2720*/  @!P0 STS.64 [R0+UR4], R150 ;  /* 0x0000009600008988 */ /* 0x000fe20008000a04 */
[----:B------:R-:W-:Y:S01]  /*2730*/  BAR.SYNC.DEFER_BLOCKING 0x0 ;  /* 0x0000000000007b1d */ /* 0x000fe20000010000 */
[----:B------:R-:W-:Y:S02]  /*2740*/  I2FP.F32.U32 R156, R154 ;  /* 0x0000009a009c7245 */ /* 0x000fe40000201000 */
[----:B------:R-:W-:-:S03]  /*2750*/  ISETP.NE.AND P0, PT, R2, RZ, PT ;  /* 0x000000ff0200720c */ /* 0x000fc60003f05270 */
[----:B------:R-:W0:Y:S04]  /*2760*/  SHFL.DOWN PT, R151, R154, 0x2, 0x1f ;  /* 0x08401f009a977f89 */ /* 0x000e2800000e0000 */
[----:B------:R1:W2:Y:S01]  /*2770*/  @!P2 LDS.64 R148, [R145] ;  /* 0x000000009194a984 */ /* 0x0002a20000000a00 */
[----:B0-----:R-:W-:Y:S02]  /*2780*/  IADD3 R0, PT, PT, R151, R154, RZ ;  /* 0x0000009a97007210 */ /* 0x001fe40007ffe0ff */
[----:B------:R-:W-:Y:S02]  /*2790*/  I2FP.F32.S32 R158, R151 ;  /* 0x00000097009e7245 */ /* 0x000fe40000201400 */
[----:B-1----:R-:W-:-:S04]  /*27a0*/  I2FP.F32.S32 R145, R0 ;  /* 0x0000000000917245 */ /* 0x002fc80000201400 */
[----:B------:R-:W0:Y:S01]  /*27b0*/  MUFU.RCP R152, R145 ;  /* 0x0000009100987308 */ /* 0x000e220000001000 */
[----:B--2---:R-:W1:Y:S04]  /*27c0*/  SHFL.DOWN PT, R155, R148, 0x2, 0x1f ;  /* 0x08401f00949b7f89 */ /* 0x004e6800000e0000 */
[----:B------:R-:W2:Y:S01]  /*27d0*/  SHFL.DOWN PT, R150, R149, 0x2, 0x1f ;  /* 0x08401f0095967f89 */ /* 0x000ea200000e0000 */
[C---:B-1----:R-:W-:Y:S01]  /*27e0*/  FMUL.FTZ R151, R155.reuse, R158 ;  /* 0x0000009e9b977220 */ /* 0x042fe20000410000 */
[----:B------:R-:W-:-:S03]  /*27f0*/  FADD.FTZ R155, -R155, R148 ;  /* 0x000000949b9b7221 */ /* 0x000fc60000010100 */
[----:B------:R-:W-:Y:S01]  /*2800*/  FFMA.FTZ R153, R156, R148, R151 ;  /* 0x000000949c997223 */ /* 0x000fe20000010097 */
[----:B------:R-:W-:Y:S01]  /*2810*/  FMUL.FTZ R155, R155, R155 ;  /* 0x0000009b9b9b7220 */ /* 0x000fe20000410000 */
[----:B------:R-:W1:Y:S02]  /*2820*/  SHFL.DOWN PT, R151, R0, 0x1, 0x1f ;  /* 0x08201f0000977f89 */ /* 0x000e6400000e0000 */
[----:B0-----:R-:W-:Y:S01]  /*2830*/  FMUL.FTZ R148, R152, R153 ;  /* 0x0000009998947220 */ /* 0x001fe20000410000 */
[----:B------:R-:W-:Y:S01]  /*2840*/  FMUL.FTZ R155, R155, R156 ;  /* 0x0000009c9b9b7220 */ /* 0x000fe20000410000 */
[----:B--2---:R-:W-:-:S03]  /*2850*/  FADD.FTZ R153, R150, R149 ;  /* 0x0000009596997221 */ /* 0x004fc60000010000 */
[----:B------:R-:W0:Y:S01]  /*2860*/  SHFL.DOWN PT, R157, R148, 0x1, 0x1f ;  /* 0x08201f00949d7f89 */ /* 0x000e2200000e0000 */
[----:B------:R-:W-:-:S04]  /*2870*/  FMUL.FTZ R155, R155, R158 ;  /* 0x0000009e9b9b7220 */ /* 0x000fc80000410000 */
[----:B------:R-:W-:Y:S01]  /*2880*/  FFMA.FTZ R153, R152, R155, R153 ;  /* 0x0000009b98997223 */ /* 0x000fe20000010099 */
[-C--:B-1----:R-:W-:Y:S02]  /*2890*/  IADD3 R150, PT, PT, R0, R151.reuse, RZ ;  /* 0x0000009700967210 */ /* 0x082fe40007ffe0ff */
[----:B------:R-:W-:Y:S02]  /*28a0*/  I2FP.F32.S32 R151, R151 ;  /* 0x0000009700977245 */ /* 0x000fe40000201400 */
[----:B------:R-:W-:Y:S02]  /*28b0*/  I2FP.F32.S32 R152, R150 ;  /* 0x0000009600987245 */ /* 0x000fe40000201400 */
[----:B------:R-:W1:Y:S01]  /*28c0*/  SHFL.DOWN PT, R150, R153, 0x1, 0x1f ;  /* 0x08201f0099967f89 */ /* 0x000e6200000e0000 */
[----:B0-----:R-:W-:Y:S01]  /*28d0*/  FADD.FTZ R0, R148, -R157 ;  /* 0x8000009d94007221 */ /* 0x001fe20000010000 */
[----:B------:R-:W-:Y:S02]  /*28e0*/  FMUL.FTZ R154, R157, R151 ;  /* 0x000000979d9a7220 */ /* 0x000fe40000410000 */
[----:B------:R-:W0:Y:S01]  /*28f0*/  MUFU.RCP R152, R152 ;  /* 0x0000009800987308 */ /* 0x000e220000001000 */
[----:B------:R-:W-:Y:S01]  /*2900*/  FMUL.FTZ R0, R0, R0 ;  /* 0x0000000000007220 */ /* 0x000fe20000410000 */
[----:B------:R-:W-:-:S02]  /*2910*/  FFMA.FTZ R149, R145, R148, R154 ;  /* 0x0000009491957223 */ /* 0x000fc4000001009a */
[----:B------:R-:W3:Y:S01]  /*2920*/  LDC R148, c[0x0][0x448] ;  /* 0x00011200ff947b82 */ /* 0x000ee20000000800 */
[----:B------:R-:W-:-:S04]  /*2930*/  FMUL.FTZ R0, R145, R0 ;  /* 0x0000000091007220 */ /* 0x000fc80000410000 */
[----:B------:R-:W-:Y:S01]  /*2940*/  FMUL.FTZ R151, R0, R151 ;  /* 0x0000009700977220 */ /* 0x000fe20000410000 */
[----:B0-----:R-:W-:Y:S01]  /*2950*/  FMUL.FTZ R0, R152, R149 ;  /* 0x0000009598007220 */ /* 0x001fe20000410000 */
[----:B-1----:R-:W-:-:S05]  /*2960*/  FADD.FTZ R145, R153, R150 ;  /* 0x0000009699917221 */ /* 0x002fca0000010000 */
[----:B------:R-:W0:Y:S01]  /*2970*/  SHFL.IDX PT, R0, R0, RZ, 0x1f ;  /* 0x00001fff00007589 */ /* 0x000e2200000e0000 */
[----:B------:R-:W-:Y:S02]  /*2980*/  FFMA.FTZ R152, R152, R151, R145 ;  /* 0x0000009798987223 */ /* 0x000fe40000010091 */
[----:B------:R-:W1:Y:S03]  /*2990*/  @!P0 LDC.64 R150, c[0x0][0x3c0] ;  /* 0x0000f000ff968b82 */ /* 0x000e660000000a00 */
[----:B------:R-:W3:Y:S01]  /*29a0*/  SHFL.IDX PT, R149, R152, RZ, 0x1f ;  /* 0x00001fff98957589 */ /* 0x000ee200000e0000 */
[----:B0-----:R-:W-:Y:S01]  /*29b0*/  FMUL.FTZ R145, R0, R0 ;  /* 0x0000000000917220 */ /* 0x001fe20000410000 */
[----:B-1----:R-:W-:-:S04]  /*29c0*/  @!P0 IMAD.WIDE R150, R144, 0x4, R150 ;  /* 0x0000000490968825 */ /* 0x002fc800078e0296 */
[----:B------:R-:W-:Y:S01]  /*29d0*/  FSEL R154, R145, RZ, P1 ;  /* 0x000000ff919a7208 */ /* 0x000fe20000800000 */
[----:B---3--:R-:W-:Y:S02]  /*29e0*/  FFMA.FTZ R145, R149, UR10, R148 ;  /* 0x0000000a95917c23 */ /* 0x008fe40008010094 */
[----:B------:R-:W0:Y:S01]  /*29f0*/  @!P0 LDC.64 R148, c[0x0][0x3c8] ;  /* 0x0000f200ff948b82 */ /* 0x000e220000000a00 */
[----:B------:R1:W-:Y:S01]  /*2a00*/  @!P0 STG.E desc[UR6][R150.64], R0 ;  /* 0x0000000096008986 */ /* 0x0003e2000c101906 */
[----:B------:R-:W-:-:S06]  /*2a10*/  FADD.FTZ R145, R145, R154 ;  /* 0x0000009a91917221 */ /* 0x000fcc0000010000 */
[----:B------:R-:W2:Y:S01]  /*2a20*/  MUFU.RSQ R145, R145 ;  /* 0x0000009100917308 */ /* 0x000ea20000001400 */
[----:B0-----:R-:W-:-:S05]  /*2a30*/  @!P0 IMAD.WIDE R148, R144, 0x4, R148 ;  /* 0x0000000490948825 */ /* 0x001fca00078e0294 */
[----:B--2---:R1:W-:Y:S01]  /*2a40*/  @!P0 STG.E desc[UR6][R148.64], R145 ;  /* 0x0000009194008986 */ /* 0x0043e2000c101906 */
        /* <DEDUP_REMOVED lines=19> */
[----:B------:R-:W-:Y:S01]  /*2b80*/  FMUL.FTZ R137, R145, R136 ;  /* 0x0000008891897220 */ /* 0x000fe20000410000 */
[----:B------:R-:W-:Y:S01]  /*2b90*/  LEA.HI.SX32 R147, R147, R2, 0x1d ;  /* 0x0000000293937211 */ /* 0x000fe200078feaff */
[C---:B------:R-:W-:Y:S01]  /*2ba0*/  FADD.FTZ R148, -R146.reuse, R135 ;  /* 0x0000008792947221 */ /* 0x040fe20000010100 */
[C---:B------:R-:W-:Y:S01]  /*2bb0*/  FADD.FTZ R158, -R146.reuse, R125 ;  /* 0x0000007d929e7221 */ /* 0x040fe20000010100 */
[C---:B------:R-:W-:Y:S01]  /*2bc0*/  FMUL.FTZ R125, R145.reuse, R134 ;  /* 0x00000086917d7220 */ /* 0x040fe20000410000 */
[C---:B------:R-:W-:Y:S01]  /*2bd0*/  FMUL.FTZ R135, R145.reuse, R128 ;  /* 0x0000008091877220 */ /* 0x040fe20000410000 */
[C---:B------:R-:W-:Y:S01]  /*2be0*/  FMUL.FTZ R157, R145.reuse, R114 ;  /* 0x00000072919d7220 */ /* 0x040fe20000410000 */
[C---:B------:R-:W-:Y:S01]  /*2bf0*/  FADD.FTZ R124, -R146.reuse, R124 ;  /* 0x0000007c927c7221 */ /* 0x040fe20000010100 */
[C---:B------:R-:W-:Y:S01]  /*2c00*/  FMUL.FTZ R128, R145.reuse, R123 ;  /* 0x0000007b91807220 */ /* 0x040fe20000410000 */
[----:B------:R-:W-:Y:S01]  /*2c10*/  FMUL.FTZ R134, R145, R127 ;  /* 0x0000007f91867220 */ /* 0x000fe20000410000 */
[----:B------:R-:W-:Y:S01]  /*2c20*/  FFMA.FTZ R114, R137, R8, R40 ;  /* 0x0000000889727223 */ /* 0x000fe20000010028 */
[C---:B------:R-:W-:Y:S01]  /*2c30*/  FADD.FTZ R120, -R146.reuse, R120 ;  /* 0x0000007892787221 */ /* 0x040fe20000010100 */
[C---:B------:R-:W-:Y:S01]  /*2c40*/  FADD.FTZ R122, -R146.reuse, R122 ;  /* 0x0000007a927a7221 */ /* 0x040fe20000010100 */
[C---:B------:R-:W-:Y:S01]  /*2c50*/  FADD.FTZ R126, -R146.reuse, R126 ;  /* 0x0000007e927e7221 */ /* 0x040fe20000010100 */
[C---:B------:R-:W-:Y:S01]  /*2c60*/  IADD3 R123, PT, PT, R147.reuse, 0x80, RZ ;  /* 0x00000080937b7810 */ /* 0x040fe20007ffe0ff */
[C---:B------:R-:W-:Y:S01]  /*2c70*/  FADD.FTZ R117, -R146.reuse, R117 ;  /* 0x0000007592757221 */ /* 0x040fe20000010100 */
[C---:B------:R-:W-:Y:S01]  /*2c80*/  IADD3 R127, PT, PT, R147.reuse, 0x100, RZ ;  /* 0x00000100937f7810 */ /* 0x040fe20007ffe0ff */
[C---:B------:R-:W-:Y:S01]  /*2c90*/  FADD.FTZ R0, -R146.reuse, R132 ;  /* 0x0000008492007221 */ /* 0x040fe20000010100 */
[----:B------:R-:W-:Y:S01]  /*2ca0*/  IADD3 R137, PT, PT, R147, 0x180, RZ ;  /* 0x0000018093897810 */ /* 0x000fe20007ffe0ff */
[C---:B------:R-:W-:Y:S01]  /*2cb0*/  FADD.FTZ R152, -R146.reuse, R139 ;  /* 0x0000008b92987221 */ /* 0x040fe20000010100 */
[C---:B------:R-:W-:Y:S01]  /*2cc0*/  FADD.FTZ R118, -R146.reuse, R118 ;  /* 0x0000007692767221 */ /* 0x040fe20000010100 */
[C---:B------:R-:W-:Y:S01]  /*2cd0*/  FMUL.FTZ R150, R145.reuse, R150 ;  /* 0x0000009691967220 */ /* 0x040fe20000410000 */
[C---:B------:R-:W-:Y:S01]  /*2ce0*/  FADD.FTZ R132, -R146.reuse, R133 ;  /* 0x0000008592847221 */ /* 0x040fe20000010100 */
[C---:B------:R-:W-:Y:S01]  /*2cf0*/  FADD.FTZ R162, -R146.reuse, R129 ;  /* 0x0000008192a27221 */ /* 0x040fe20000010100 */
[C---:B------:R-:W-:Y:S01]  /*2d00*/  FADD.FTZ R130, -R146.reuse, R130 ;  /* 0x0000008292827221 */ /* 0x040fe20000010100 */
[C---:B------:R-:W-:Y:S01]  /*2d10*/  FMUL.FTZ R139, R145.reuse, R124 ;  /* 0x0000007c918b7220 */ /* 0x040fe20000410000 */
[C---:B------:R-:W-:Y:S01]  /*2d20*/  FMUL.FTZ R158, R145.reuse, R158 ;  /* 0x0000009e919e7220 */ /* 0x040fe20000410000 */
[C---:B------:R-:W-:Y:S01]  /*2d30*/  FADD.FTZ R115, -R146.reuse, R115 ;  /* 0x0000007392737221 */ /* 0x040fe20000010100 */
[C---:B------:R-:W-:Y:S01]  /*2d40*/  FMUL.FTZ R129, R145.reuse, R120 ;  /* 0x0000007891817220 */ /* 0x040fe20000410000 */
[C---:B------:R-:W-:Y:S01]  /*2d50*/  FMUL.FTZ R133, R145.reuse, R122 ;  /* 0x0000007a91857220 */ /* 0x040fe20000410000 */
[C---:B------:R-:W-:Y:S01]  /*2d60*/  FMUL.FTZ R149, R145.reuse, R126 ;  /* 0x0000007e91957220 */ /* 0x040fe20000410000 */
[C---:B------:R-:W-:Y:S01]  /*2d70*/  FMUL.FTZ R153, R145.reuse, R121 ;  /* 0x0000007991997220 */ /* 0x040fe20000410000 */
[----:B------:R-:W-:Y:S01]  /*2d80*/  FADD.FTZ R164, -R146, R131 ;  /* 0x0000008392a47221 */ /* 0x000fe20000010100 */
[----:B------:R-:W-:Y:S01]  /*2d90*/  FMUL.FTZ R124, R145, R117 ;  /* 0x00000075917c7220 */ /* 0x000fe20000410000 */
[----:B0-----:R-:W-:-:S04]  /*2da0*/  IMAD.WIDE.U32 R120, R147, 0x10, R112 ;  /* 0x0000001093787825 */ /* 0x001fc800078e0070 */
[----:B------:R-:W-:Y:S01]  /*2db0*/  FADD.FTZ R131, -R146, R141 ;  /* 0x0000008d92837221 */ /* 0x000fe20000010100 */
[----:B------:R-:W-:Y:S01]  /*2dc0*/  FMUL.FTZ R155, R145, R118 ;  /* 0x00000076919b7220 */ /* 0x000fe20000410000 */
[----:B------:R-:W-:Y:S01]  /*2dd0*/  FFMA.FTZ R117, R150, R9, R41 ;  /* 0x0000000996757223 */ /* 0x000fe20000010029 */
[----:B------:R-:W-:-:S04]  /*2de0*/  IMAD.WIDE.U32 R122, R123, 0x10, R112 ;  /* 0x000000107b7a7825 */ /* 0x000fc800078e0070 */
[----:B------:R-:W-:Y:S01]  /*2df0*/  FMUL.FTZ R141, R145, R130 ;  /* 0x00000082918d7220 */ /* 0x000fe20000410000 */
[----:B------:R-:W-:Y:S01]  /*2e00*/  FFMA.FTZ R118, R139, R16, R48 ;  /* 0x000000108b767223 */ /* 0x000fe20000010030 */
[----:B------:R-:W-:Y:S01]  /*2e10*/  FADD.FTZ R116, -R146, R116 ;  /* 0x0000007492747221 */ /* 0x000fe20000010100 */
[----:B------:R-:W-:-:S04]  /*2e20*/  IMAD.WIDE.U32 R126, R127, 0x10, R112 ;  /* 0x000000107f7e7825 */ /* 0x000fc800078e0070 */
[C---:B------:R-:W-:Y:S01]  /*2e30*/  FMUL.FTZ R119, R145.reuse, R0 ;  /* 0x0000000091777220 */ /* 0x040fe20000410000 */
[C---:B------:R-:W-:Y:S01]  /*2e40*/  FMUL.FTZ R132, R145.reuse, R132 ;  /* 0x0000008491847220 */ /* 0x040fe20000410000 */
[----:B------:R-:W-:Y:S01]  /*2e50*/  FMUL.FTZ R130, R145, R115 ;  /* 0x0000007391827220 */ /* 0x000fe20000410000 */
[----:B------:R-:W-:-:S04]  /*2e60*/  IMAD.WIDE.U32 R136, R137, 0x10, R112 ;  /* 0x0000001089887825 */ /* 0x000fc800078e0070 */
[----:B------:R-:W-:Y:S01]  /*2e70*/  FFMA.FTZ R113, R125, R6, R38 ;  /* 0x000000067d717223 */ /* 0x000fe20000010026 */
[----:B------:R-:W-:Y:S01]  /*2e80*/  FFMA.FTZ R125, R158, R17, R49 ;  /* 0x000000119e7d7223 */ /* 0x000fe20000010031 */
[C---:B------:R-:W-:Y:S01]  /*2e90*/  FADD.FTZ R138, -R146.reuse, R138 ;  /* 0x0000008a928a7221 */ /* 0x040fe20000010100 */
[C---:B------:R-:W-:Y:S01]  /*2ea0*/  FMUL.FTZ R154, R145.reuse, R154 ;  /* 0x0000009a919a7220 */ /* 0x040fe20000410000 */
[C---:B------:R-:W-:Y:S01]  /*2eb0*/  FADD.FTZ R140, -R146.reuse, R140 ;  /* 0x0000008c928c7221 */ /* 0x040fe20000010100 */
[C---:B------:R-:W-:Y:S01]  /*2ec0*/  FADD.FTZ R142, -R146.reuse, R142 ;  /* 0x0000008e928e7221 */ /* 0x040fe20000010100 */
[----:B------:R-:W-:Y:S01]  /*2ed0*/  FMUL.FTZ R0, R145, R131 ;  /* 0x0000008391007220 */ /* 0x000fe20000410000 */
[----:B------:R-:W-:Y:S01]  /*2ee0*/  F2FP.BF16.F32.PACK_AB R114, R117, R114 ;  /* 0x000000727572723e */ /* 0x000fe200000010ff */
[----:B------:R-:W-:Y:S01]  /*2ef0*/  FADD.FTZ R146, -R146, R143 ;  /* 0x0000008f92927221 */ /* 0x000fe20000010100 */
[----:B------:R-:W-:Y:S01]  /*2f00*/  FMUL.FTZ R151, R145, R116 ;  /* 0x0000007491977220 */ /* 0x000fe20000410000 */
[----:B------:R-:W-:Y:S01]  /*2f10*/  FFMA.FTZ R112, R119, R4, R36 ;  /* 0x0000000477707223 */ /* 0x000fe20000010024 */
[----:B------:R-:W-:Y:S01]  /*2f20*/  FFMA.FTZ R117, R132, R5, R37 ;  /* 0x0000000584757223 */ /* 0x000fe20000010025 */
[----:B------:R-:W-:Y:S01]  /*2f30*/  F2FP.BF16.F32.PACK_AB R118, R125, R118 ;  /* 0x000000767d76723e */ /* 0x000fe200000010ff */
[----:B------:R-:W-:Y:S01]  /*2f40*/  FFMA.FTZ R131, R157, R26, R58 ;  /* 0x0000001a9d837223 */ /* 0x000fe2000001003a */
[----:B------:R-:W-:Y:S01]  /*2f50*/  FFMA.FTZ R130, R130, R27, R59 ;  /* 0x0000001b82827223 */ /* 0x000fe2000001003b */
[C---:B------:R-:W-:Y:S01]  /*2f60*/  FMUL.FTZ R148, R145.reuse, R148 ;  /* 0x0000009491947220 */ /* 0x040fe20000410000 */
[C---:B------:R-:W-:Y:S01]  /*2f70*/  FMUL.FTZ R143, R145.reuse, R138 ;  /* 0x0000008a918f7220 */ /* 0x040fe20000410000 */
[----:B------:R-:W-:Y:S01]  /*2f80*/  FMUL.FTZ R152, R145, R152 ;  /* 0x0000009891987220 */ /* 0x000fe20000410000 */
[----:B------:R-:W-:Y:S01]  /*2f90*/  FFMA.FTZ R116, R129, R12, R44 ;  /* 0x0000000c81747223 */ /* 0x000fe2000001002c */
[----:B------:R-:W-:Y:S01]  /*2fa0*/  FFMA.FTZ R125, R154, R13, R45 ;  /* 0x0000000d9a7d7223 */ /* 0x000fe2000001002d */
        /* <DEDUP_REMOVED lines=46> */
.L_x_10884:
[----:B0-----:R-:W0:Y:S01]  /*3290*/  LDC.64 R112, c[0x0][0x380] ;  /* 0x0000e000ff707b82 */ /* 0x001e220000000a00 */
[----:B------:R-:W-:Y:S01]  /*32a0*/  UPLOP3.LUT UP0, UPT, UPT, UPT, UP0, 0x40, 0x4 ;  /* 0x000000000004789c */ /* 0x000fe20003f0e800 */
[----:B0-----:R-:W-:-:S04]  /*32b0*/  IADD3 R144, PT, PT, R144, R112, RZ ;  /* 0x0000007090907210 */ /* 0x001fc80007ffe0ff */
[----:B------:R-:W-:-:S13]  /*32c0*/  ISETP.GE.AND P0, PT, R144, R113, PT ;  /* 0x000000719000720c */ /* 0x000fda0003f06270 */
[----:B------:R-:W-:Y:S05]  /*32d0*/  @!P0 BRA `(.L_x_10885) ;  /* 0xffffffd000a08947 */ /* 0x000fea000383ffff */
[----:B------:R-:W-:Y:S05]  /*32e0*/  EXIT ;  /* 0x000000000000794d */ /* 0x000fea0003800000 */
.L_x_10886:
        /* <DEDUP_REMOVED lines=9> */
.L_x_27269:


//--------------------- .text._ZN10layer_norm13ln_fwd_kernelINS_13Kernel_traitsIf13__nv_bfloat16fS2_fjLj4096ELj1ELj1ELj4ELj16ENS_18Kernel_traits_baseILj4096EfS2_fS2_fjLj128EEEEELb1ELb0ELb0ELb0EEEvNS_9FwdParamsE --------------------------
	.section	.text._ZN10layer_norm13ln_fwd_kernelINS_13Kernel_traitsIf13__nv_bfloat16fS2_fjLj4096ELj1ELj1ELj4ELj16ENS_18Kernel_traits_baseILj4096EfS2_fS2_fjLj128EEEEELb1ELb0ELb0ELb0EEEvNS_9FwdParamsE,"ax",@progbits
	.align	128
        .global         _ZN10layer_norm13ln_fwd_kernelINS_13Kernel_traitsIf13__nv_bfloat16fS2_fjLj4096ELj1ELj1ELj4ELj16ENS_18Kernel_traits_baseILj4096EfS2_fS2_fjLj128EEEEELb1ELb0ELb0ELb0EEEvNS_9FwdParamsE
        .type           _ZN10layer_norm13ln_fwd_kernelINS_13Kernel_traitsIf13__nv_bfloat16fS2_fjLj4096ELj1ELj1ELj4ELj16ENS_18Kernel_traits_baseILj4096EfS2_fS2_fjLj128EEEEELb1ELb0ELb0ELb0EEEvNS_9FwdParamsE,@function
        .size           _ZN10layer_norm13ln_fwd_kernelINS_13Kernel_traitsIf13__nv_bfloat16fS2_fjLj4096ELj1ELj1ELj4ELj16ENS_18Kernel_traits_baseILj4096EfS2_fS2_fjLj128EEEEELb1ELb0ELb0ELb0EEEvNS_9FwdParamsE,(.L_x_27270 - _ZN10layer_norm13ln_fwd_kernelINS_13Kernel_traitsIf13__nv_bfloat16fS2_fjLj4096ELj1ELj1ELj4ELj16ENS_18Kernel_traits_baseILj4096EfS2_fS2_fjLj128EEEEELb1ELb0ELb0ELb0EEEvNS_9FwdParamsE)
        .other          _ZN10layer_norm13ln_fwd_kernelINS_13Kernel_traitsIf13__nv_bfloat16fS2_fjLj4096ELj1ELj1ELj4ELj16ENS_18Kernel_traits_baseILj4096EfS2_fS2_fjLj128EEEEELb1ELb0ELb0ELb0EEEvNS_9FwdParamsE,@"STO_CUDA_ENTRY STV_DEFAULT"
_ZN10layer_norm13ln_fwd_kernelINS_13Kernel_traitsIf13__nv_bfloat16fS2_fjLj4096ELj1ELj1ELj4ELj16ENS_18Kernel_traits_baseILj4096EfS2_fS2_fjLj128EEEEELb1ELb0ELb0ELb0EEEvNS_9FwdParamsE:
.text._ZN10layer_norm13ln_fwd_kernelINS_13Kernel_traitsIf13__nv_bfloat16fS2_fjLj4096ELj1ELj1ELj4ELj16ENS_18Kernel_traits_baseILj4096EfS2_fS2_fjLj128EEEEELb1ELb0ELb0ELb0EEEvNS_9FwdParamsE:
        /* <DEDUP_REMOVED lines=19> */
[----:B------:R-:W0:Y:S01]  /*0130*/  S2UR UR10, SR_CTAID.X ;  /* 0x00000000000a79c3 */ /* 0x000e220000002500 */
[----:B-----5:R-:W-:Y:S01]  /*0140*/  LOP3.LUT R125, R123, 0x1f, RZ, 0xc0, !PT ;  /* 0x0000001f7b7d7812 */ /* 0x020fe200078ec0ff */
[----:B------:R-:W-:-:S06]  /*0150*/  UISETP.NE.AND.EX UP0, UPT, UR5, URZ, UPT, UP0 ;  /* 0x000000ff0500728c */ /* 0x000fcc000bf05300 */
[----:B------:R-:W0:Y:S02]  /*0160*/  LDC R8, c[0x0][0x360] ;  /* 0x0000d800ff087b82 */ /* 0x000e240000000800 */
[----:B0-----:R-:W-:Y:S01]  /*0170*/  IMAD R11, R8, UR10, R123 ;  /* 0x0000000a080b7c24 */ /* 0x001fe2000f8e027b */
[----:B--2---:R-:W-:Y:S02]  /*0180*/  @P0 R2UR UR8, R2 ;  /* 0x00000000020802ca */ /* 0x004fe400000e0000 */
[----:B------:R-:W-:Y:S02]  /*0190*/  LOP3.LUT R2, R123, 0x60, RZ, 0xc0, !PT ;  /* 0x000000607b027812 */ /* 0x000fe400078ec0ff */
[----:B------:R-:W-:Y:S02]  /*01a0*/  @P0 R2UR UR9, R3 ;  /* 0x00000000030902ca */ /* 0x000fe400000e0000 */
[----:B------:R-:W-:Y:S02]  /*01b0*/  SHF.R.S32.HI R3, RZ, 0x1f, R6 ;  /* 0x0000001fff037819 */ /* 0x000fe40000011406 */
[----:B-1----:R-:W-:-:S02]  /*01c0*/  @P0 IADD3 R0, P1, PT, R4, R9, RZ ;  /* 0x0000000904000210 */ /* 0x002fc40007f3e0ff */
[----:B------:R-:W-:Y:S02]  /*01d0*/  LOP3.LUT R124, R2, 0x1f, R123, 0xf8, !PT ;  /* 0x0000001f027c7812 */ /* 0x000fe400078ef87b */
[----:B------:R-:W-:Y:S01]  /*01e0*/  LEA.HI R3, R3, R6, RZ, 0x3 ;  /* 0x0000000603037211 */ /* 0x000fe200078f18ff */
[----:B------:R-:W-:Y:S01]  /*01f0*/  @P0 IMAD.X R7, RZ, RZ, R5, P1 ;  /* 0x000000ffff070224 */ /* 0x000fe200008e0605 */
[----:B------:R-:W-:Y:S01]  /*0200*/  LOP3.LUT R10, R124, 0x7f, RZ, 0x3c, !PT ;  /* 0x0000007f7c0a7812 */ /* 0x000fe200078e3cff */
[----:B------:R-:W-:Y:S02]  /*0210*/  UIADD3 UR15, UPT, UPT, UR8, -0x61c88647, URZ ;  /* 0x9e3779b9080f7890 */ /* 0x000fe4000fffe0ff */
[----:B------:R-:W-:Y:S01]  /*0220*/  UIADD3 UR18, UPT, UPT, UR9, -0x4498517b, URZ ;  /* 0xbb67ae8509127890 */ /* 0x000fe2000fffe0ff */
[----:B------:R-:W-:Y:S01]  /*0230*/  LEA.HI.SX32 R10, R3, R10, 0x1d ;  /* 0x0000000a030a7211 */ /* 0x000fe200078feaff */
[----:B------:R-:W-:Y:S01]  /*0240*/  UIADD3 UR19, UPT, UPT, UR8, 0x3c6ef372, URZ ;  /* 0x3c6ef37208137890 */ /* 0x000fe2000fffe0ff */
[--C-:B------:R-:W-:Y:S01]  /*0250*/  SHF.R.U64 R9, R0, 0x2, R7.reuse ;  /* 0x0000000200097819 */ /* 0x100fe20000001207 */
[----:B------:R-:W-:Y:S01]  /*0260*/  UIADD3 UR20, UPT, UPT, UR9, 0x76cf5d0a, URZ ;  /* 0x76cf5d0a09147890 */ /* 0x000fe2000fffe0ff */
[----:B------:R-:W-:Y:S01]  /*0270*/  SHF.R.U32.HI R8, RZ, 0x2, R7 ;  /* 0x00000002ff087819 */ /* 0x000fe20000011607 */
        /* <DEDUP_REMOVED lines=27> */
[----:B------:R-:W1:Y:S02]  /*0430*/  @P0 LDC.64 R4, c[0x0][0x3d0] ;  /* 0x0000f400ff040b82 */ /* 0x000e640000000a00 */
[----:B------:R0:W5:Y:S01]  /*0440*/  @P1 LDG.E.128 R100, desc[UR6][R12.64+0x10] ;  /* 0x000010060c641981 */ /* 0x000162000c1e1d00 */
[----:B------:R-:W-:-:S03]  /*0450*/  @P1 VIADD R21, R21, 0x80 ;  /* 0x0000008015151836 */ /* 0x000fc60000000000 */
[----:B------:R0:W5:Y:S01]  /*0460*/  @P1 LD.E.128 R44, desc[UR6][R14.64] ;  /* 0x000000060e2c1980 */ /* 0x000162000c101d00 */
[C---:B--2---:R-:W-:Y:S01]  /*0470*/  @P2 IMAD.WIDE.U32 R16, R21.reuse, 0x20, R16 ;  /* 0x0000002015102825 */ /* 0x044fe200078e0010 */
[----:B------:R-:W2:Y:S02]  /*0480*/  @P0 LDC.64 R6, c[0x0][0x438] ;  /* 0x00010e00ff060b82 */ /* 0x000ea40000000a00 */
[----:B------:R0:W5:Y:S04]  /*0490*/  @P1 LD.E.128 R40, desc[UR6][R14.64+0x10] ;  /* 0x000010060e281980 */ /* 0x000168000c101d00 */
[----:B------:R0:W5:Y:S01]  /*04a0*/  @P2 LDG.E.128 R96, desc[UR6][R16.64] ;  /* 0x0000000610602981 */ /* 0x000162000c1e1d00 */
[----:B---3--:R-:W-:-:S03]  /*04b0*/  @P2 IMAD.WIDE.U32 R18, R21, 0x20, R18 ;  /* 0x0000002015122825 */ /* 0x008fc600078e0012 */
[----:B------:R0:W5:Y:S04]  /*04c0*/  @P2 LDG.E.128 R88, desc[UR6][R16.64+0x10] ;  /* 0x0000100610582981 */ /* 0x000168000c1e1d00 */
[----:B------:R0:W5:Y:S01]  /*04d0*/  @P2 LD.E.128 R36, desc[UR6][R18.64] ;  /* 0x0000000612242980 */ /* 0x000162000c101d00 */
[----:B-1----:R-:W-:-:S03]  /*04e0*/  @P0 IMAD.WIDE.U32 R4, R124, 0x20, R4 ;  /* 0x000000207c040825 */ /* 0x002fc600078e0004 */
[----:B------:R0:W5:Y:S04]  /*04f0*/  @P2 LD.E.128 R32, desc[UR6][R18.64+0x10] ;  /* 0x0000100612202980 */ /* 0x000168000c101d00 */
        /* <DEDUP_REMOVED lines=17> */
.L_x_10888:
        /* <DEDUP_REMOVED lines=14> */
[----:B------:R0:W5:Y:S03]  /*06f0*/  @P1 LDG.E.128 R100, desc[UR6][R4.64+0x10] ;  /* 0x0000100604641981 */ /* 0x000166000c1e1d00 */
[----:B------:R-:W-:Y:S01]  /*0700*/  @P2 VIADD R35, R35, 0x80 ;  /* 0x0000008023232836 */ /* 0x000fe20000000000 */
        /* <DEDUP_REMOVED lines=24> */
.L_x_10889:
[----:B------:R-:W-:Y:S05]  /*0890*/  BSYNC.RECONVERGENT B0 ;  /* 0x0000000000007941 */ /* 0x000fea0003800200 */
.L_x_10887:
        /* <DEDUP_REMOVED lines=33> */
[----:B------:R-:W-:Y:S02]  /*0ab0*/  LOP3.LUT R13, R14, UR22, R13, 0x96, !PT ;  /* 0x000000160e0d7c12 */ /* 0x000fe4000f8e960d */
[----:B------:R-:W-:Y:S01]  /*0ac0*/  SHF.R.S32.HI R14, RZ, 0x3, R3 ;  /* 0x00000003ff0e7819 */ /* 0x000fe20000011403 */
        /* <DEDUP_REMOVED lines=25> */
[C---:B------:R-:W-:Y:S02]  /*0c60*/  LOP3.LUT R13, R14.reuse, 0x7f, RZ, 0xc0, !PT ;  /* 0x0000007f0e0d7812 */ /* 0x040fe400078ec0ff */
[----:B------:R-:W-:Y:S01]  /*0c70*/  SHF.L.U32 R14, R14, 0x1, RZ ;  /* 0x000000010e0e7819 */ /* 0x000fe200000006ff */
[----:B------:R-:W-:Y:S01]  /*0c80*/  IMAD R7, R4, -0x2daee0ad, RZ ;  /* 0xd2511f5304077824 */ /* 0x000fe200078e02ff */
[----:B------:R-:W-:Y:S01]  /*0c90*/  VIADDMNMX R15, R13, -R2, RZ, !PT ;  /* 0x800000020d0f7246 */ /* 0x000fe200078001ff */
[----:B------:R-:W-:Y:S01]  /*0ca0*/  IMAD R56, R125, -0x20, R13 ;  /* 0xffffffe07d387824 */ /* 0x000fe200078e020d */
[----:B------:R-:W-:Y:S02]  /*0cb0*/  LOP3.LUT R14, R14, 0xffffff00, RZ, 0xc0, !PT ;  /* 0xffffff000e0e7812 */ /* 0x000fe400078ec0ff */
[----:B------:R-:W-:-:S02]  /*0cc0*/  VIMNMX R15, PT, PT, R15, 0x20, PT ;  /* 0x000000200f0f7848 */ /* 0x000fc40003fe0100 */
[----:B------:R-:W-:Y:S01]  /*0cd0*/  LOP3.LUT R3, R6, UR29, R3, 0x96, !PT ;  /* 0x0000001d06037c12 */ /* 0x000fe2000f8e9603 */
[----:B------:R-:W-:Y:S01]  /*0ce0*/  IMAD R6, R5, -0x326172a9, RZ ;  /* 0xcd9e8d5705067824 */ /* 0x000fe200078e02ff */
[----:B------:R-:W-:Y:S01]  /*0cf0*/  VIMNMX R56, PT, PT, RZ, R56, !PT ;  /* 0x00000038ff387248 */ /* 0x000fe20007fe0100 */
[----:B------:R-:W-:Y:S02]  /*0d00*/  IMAD R15, R15, 0x8, R14 ;  /* 0x000000080f0f7824 */ /* 0x000fe400078e020e */
[----:B------:R-:W-:Y:S01]  /*0d10*/  IMAD.HI.U32 R5, R12, -0x326172a9, RZ ;  /* 0xcd9e8d570c057827 */ /* 0x000fe200078e00ff */
[----:B------:R-:W-:Y:S02]  /*0d20*/  VIMNMX R121, PT, PT, R56, 0x20, PT ;  /* 0x0000002038797848 */ /* 0x000fe40003fe0100 */
[----:B------:R-:W-:Y:S01]  /*0d30*/  I2FP.F32.U32 R15, R15 ;  /* 0x0000000f000f7245 */ /* 0x000fe20000201000 */
[----:B------:R-:W-:Y:S01]  /*0d40*/  IMAD.HI.U32 R4, R3, -0x2daee0ad, RZ ;  /* 0xd2511f5303047827 */ /* 0x000fe200078e00ff */
[----:B------:R-:W-:-:S02]  /*0d50*/  LOP3.LUT R2, R6, UR31, R5, 0x96, !PT ;  /* 0x0000001f06027c12 */ /* 0x000fc4000f8e9605 */
[----:B------:R0:W0:Y:S01]  /*0d60*/  MUFU.RCP R122, R15 ;  /* 0x0000000f007a7308 */ /* 0x0000220000001000 */
        /* <DEDUP_REMOVED lines=9> */
[----:B------:R-:W-:Y:S01]  /*0e00*/  IMAD R121, R121, 0x8, R14 ;  /* 0x0000000879797824 */ /* 0x000fe200078e020e */
[----:B------:R-:W-:Y:S01]  /*0e10*/  LOP3.LUT R5, R0, 0x3, RZ, 0xc0, !PT ;  /* 0x0000000300057812 */ /* 0x000fe200078ec0ff */
[----:B01234-:R-:W-:-:S07]  /*0e20*/  IMAD R2, R13, -0x326172a9, RZ ;  /* 0xcd9e8d570d027824 */ /* 0x01ffce00078e02ff */
.L_x_11233:
[----:B0-----:R-:W0:Y:S01]  /*0e30*/  @UP0 LDCU.64 UR4, c[0x0][0x3e0] ;  /* 0x00007c00ff0407ac */ /* 0x001e220008000a00 */
[----:B------:R-:W-:Y:S01]  /*0e40*/  PLOP3.LUT P0, PT, PT, PT, UP0, 0x80, 0x8 ;  /* 0x000000000008781c */ /* 0x000fe20003f0f008 */
[----:B0-----:R-:W-:-:S06]  /*0e50*/  @UP0 UIMAD.WIDE UR4, UR10, 0x2, UR4 ;  /* 0x000000020a0408a5 */ /* 0x001fcc000f8e0204 */
[----:B-1234-:R-:W-:Y:S02]  /*0e60*/  IMAD.U32 R80, RZ, RZ, UR4 ;  /* 0x00000004ff507e24 */ /* 0x01efe4000f8e00ff */
        /* <DEDUP_REMOVED lines=10> */
[----:B------:R-:W-:-:S05]  /*0f10*/  LEA.HI.SX32 R0, R83, R124, 0x1d ;  /* 0x0000007c53007211 */ /* 0x000fca00078feaff */
[----:B------:R-:W-:Y:S01]  /*0f20*/  IMAD.MOV.U32 R92, RZ, RZ, R0 ;  /* 0x000000ffff5c7224 */ /* 0x000fe200078e0000 */
        /* <DEDUP_REMOVED lines=12> */
[----:B------:R0:W5:Y:S04]  /*0ff0*/  LDG.E.128 R12, desc[UR6][R84.64] ;  /* 0x00000006540c7981 */ /* 0x000168000c1e1d00 */
[----:B------:R-:W5:Y:S01]  /*1000*/  LDG.E.128 R84, desc[UR6][R84.64+0x10] ;  /* 0x0000100654547981 */ /* 0x000f62000c1e1d00 */
[----:B------:R-:W-:Y:S01]  /*1010*/  ISETP.NE.AND P0, PT, R5, 0x1, PT ;  /* 0x000000010500780c */ /* 0x000fe20003f05270 */
[----:B------:R-:W-:Y:S01]  /*1020*/  BSSY.RECONVERGENT B1, `(.L_x_10893) ;  /* 0x000004b000017945 */ /* 0x000fe20003800200 */
[----:B------:R-:W-:Y:S01]  /*1030*/  IMAD.MOV.U32 R94, RZ, RZ, 0x2 ;  /* 0x00000002ff5e7424 */ /* 0x000fe200078e00ff */
[----:B------:R-:W-:Y:S01]  /*1040*/  MOV R95, R2 ;  /* 0x00000002005f7202 */ /* 0x000fe20000000f00 */
[----:B------:R-:W-:-:S09]  /*1050*/  IMAD.MOV.U32 R92, RZ, RZ, R3 ;  /* 0x000000ffff5c7224 */ /* 0x000fd200078e0003 */
[----:B0-----:R-:W-:Y:S05]  /*1060*/  @!P0 BRA `(.L_x_10894) ;  /* 0x0000000400188947 */ /* 0x001fea0003800000 */
[----:B------:R-:W-:-:S05]  /*1070*/  IMAD.MOV.U32 R92, RZ, RZ, 0x2 ;  /* 0x00000002ff5c7424 */ /* 0x000fca00078e00ff */
[----:B------:R-:W-:-:S04]  /*1080*/  VIADDMNMX.U32 R92, R5, 0xfffffffe, R92, PT ;  /* 0xfffffffe055c7846 */ /* 0x000fc8000380005c */
[----:B------:R-:W-:-:S04]  /*1090*/  SHF.L.U32 R94, R92, 0x2, RZ ;  /* 0x000000025c5e7819 */ /* 0x000fc800000006ff */
[----:B------:R-:W0:Y:S02]  /*10a0*/  LDC R92, c[0x2][R94] ;  /* 0x008000005e5c7b82 */ /* 0x000e240000000800 */
[----:B0-----:R-:W-:-:S04]  /*10b0*/  SHF.R.S32.HI R93, RZ, 0x1f, R92 ;  /* 0x0000001fff5d7819 */ /* 0x001fc8000001145c */
.L_x_27102:
[----:B------:R-:W-:Y:S05]  /*10c0*/  BRX R92 -0x10d0                                        (*"BRANCH_TARGETS .L_x_27103,.L_x_27104,.L_x_27105"*) ;  /* 0xffffffec5ccc7949 */ /* 0x000fea000383ffff */
.L_x_27105:
[----:B------:R-:W-:Y:S01]  /*10d0*/  VIADD R94, R5, 0x1 ;  /* 0x00000001055e7836 */ /* 0x000fe20000000000 */
[----:B------:R-:W-:Y:S01]  /*10e0*/  MOV R95, R6 ;  /* 0x00000006005f7202 */ /* 0x000fe20000000f00 */
[----:B------:R-:W-:Y:S01]  /*10f0*/  IMAD.MOV.U32 R92, RZ, RZ, R3 ;  /* 0x000000ffff5c7224 */ /* 0x000fe200078e0003 */
[----:B------:R-:W-:Y:S06]  /*1100*/  BRA `(.L_x_10894) ;  /* 0x0000000000f07947 */ /* 0x000fec0003800000 */
.L_x_27103:
[----:B------:R-:W-:Y:S01]  /*1110*/  IMAD.MOV.U32 R92, RZ, RZ, R3 ;  /* 0x000000ffff5c7224 */ /* 0x000fe200078e0003 */
[----:B------:R-:W-:Y:S01]  /*1120*/  MOV R95, R7 ;  /* 0x00000007005f7202 */ /* 0x000fe20000000f00 */
[----:B------:R-:W-:Y:S01]  /*1130*/  IMAD.MOV.U32 R94, RZ, RZ, 0x3 ;  /* 0x00000003ff5e7424 */ /* 0x000fe200078e00ff */
[----:B------:R-:W-:Y:S06]  /*1140*/  BRA `(.L_x_10894) ;  /* 0x0000000000e07947 */ /* 0x000fec0003800000 */
.L_x_27104:
        /* <DEDUP_REMOVED lines=13> */
.L_x_10896:
[----:B------:R-:W-:Y:S05]  /*1220*/  BSYNC.RECONVERGENT B2 ;  /* 0x0000000000027941 */ /* 0x000fea0003800200 */
.L_x_10895:
        /* <DEDUP_REMOVED lines=34> */
[----:B------:R-:W-:-:S04]  /*1450*/  MOV R95, R3 ;  /* 0x00000003005f7202 */ /* 0x000fc80000000f00 */
[----:B------:R-:W-:Y:S01]  /*1460*/  LOP3.LUT R5, R92, UR31, R7, 0x96, !PT ;  /* 0x0000001f5c057c12 */ /* 0x000fe2000f8e9607 */
[----:B------:R-:W-:-:S04]  /*1470*/  IMAD.WIDE.U32 R92, R93, -0x326172a9, RZ ;  /* 0xcd9e8d575d5c7825 */ /* 0x000fc800078e00ff */
[----:B------:R-:W-:Y:S01]  /*1480*/  IMAD.MOV.U32 R2, RZ, RZ, R92 ;  /* 0x000000ffff027224 */ /* 0x000fe200078e005c */
[----:B------:R-:W-:Y:S01]  /*1490*/  LOP3.LUT R6, R6, UR33, R93, 0x96, !PT ;  /* 0x0000002106067c12 */ /* 0x000fe2000f8e965d */
[----:B------:R-:W-:-:S05]  /*14a0*/  IMAD.WIDE.U32 R92, R5, -0x2daee0ad, RZ ;  /* 0xd2511f53055c7825 */ /* 0x000fca00078e00ff */
[----:B------:R-:W-:Y:S01]  /*14b0*/  LOP3.LUT R7, R94, UR34, R93, 0x96, !PT ;  /* 0x000000225e077c12 */ /* 0x000fe2000f8e965d */
[----:B------:R-:W-:-:S07]  /*14c0*/  IMAD.MOV.U32 R94, RZ, RZ, RZ ;  /* 0x000000ffff5e7224 */ /* 0x000fce00078e00ff */
.L_x_10894:
[----:B------:R-:W-:Y:S05]  /*14d0*/  BSYNC.RECONVERGENT B1 ;  /* 0x0000000000017941 */ /* 0x000fea0003800200 */
.L_x_10893:
[----:B------:R-:W0:Y:S01]  /*14e0*/  LDC R93, c[0x0][0x408] ;  /* 0x00010200ff5d7b82 */ /* 0x000e220000000800 */
[----:B------:R-:W-:Y:S01]  /*14f0*/  I2FP.F32.U32 R112, R95 ;  /* 0x0000005f00707245 */ /* 0x000fe20000201000 */
[----:B------:R-:W-:Y:S01]  /*1500*/  IMAD.MOV.U32 R115, RZ, RZ, 0x2f800000 ;  /* 0x2f800000ff737424 */ /* 0x000fe200078e00ff */
[----:B-----5:R-:W-:Y:S01]  /*1510*/  SHF.L.U32 R5, R80, 0x10, RZ ;  /* 0x0000001050057819 */ /* 0x020fe200000006ff */
[----:B------:R-:W-:Y:S01]  /*1520*/  BSSY.RECONVERGENT B1, `(.L_x_10897) ;  /* 0x0000050000017945 */ /* 0x000fe20003800200 */
[----:B------:R-:W-:Y:S01]  /*1530*/  ISETP.NE.AND P1, PT, R94, 0x1, PT ;  /* 0x000000015e00780c */ /* 0x000fe20003f25270 */
[----:B------:R-:W-:Y:S01]  /*1540*/  FFMA.FTZ R3, R112, R115, 1.1641532182693481445e-10 ;  /* 0x2f00000070037423 */ /* 0x000fe20000010073 */
[----:B------:R-:W-:Y:S01]  /*1550*/  IMAD.MOV.U32 R95, RZ, RZ, 0x2 ;  /* 0x00000002ff5f7424 */ /* 0x000fe200078e00ff */
[----:B------:R-:W1:Y:S01]  /*1560*/  LDC R114, c[0x0][0x404] ;  /* 0x00010100ff727b82 */ /* 0x000e620000000800 */
[----:B------:R-:W-:Y:S01]  /*1570*/  FMUL.FTZ R112, R5, UR4 ;  /* 0x0000000405707c20 */ /* 0x000fe20008410000 */
[----:B------:R-:W-:Y:S01]  /*1580*/  PRMT R5, R80, 0x7632, R5 ;  /* 0x0000763250057816 */ /* 0x000fe20000000005 */
[----:B------:R-:W-:-:S02]  /*1590*/  IMAD.MOV.U32 R80, RZ, RZ, R2 ;  /* 0x000000ffff507224 */ /* 0x000fc400078e0002 */
[----:B0-----:R-:W-:Y:S01]  /*15a0*/  FMUL.FTZ R112, R112, R93 ;  /* 0x0000005d70707220 */ /* 0x001fe20000410000 */
[----:B-1----:R-:W-:-:S04]  /*15b0*/  FSETP.GTU.FTZ.AND P0, PT, R3, R114, PT ;  /* 0x000000720300720b */ /* 0x002fc80003f1c000 */
        /* <DEDUP_REMOVED lines=13> */
.L_x_10899:
        /* <DEDUP_REMOVED lines=13> */
.L_x_10901:
[----:B------:R-:W-:Y:S05]  /*1760*/  BSYNC.RECONVERGENT B2 ;  /* 0x0000000000027941 */ /* 0x000fea0003800200 */
.L_x_10900:
        /* <DEDUP_REMOVED lines=42> */
[----:B------:R-:W-:-:S07]  /*1a10*/  IMAD.MOV.U32 R95, RZ, RZ, RZ ;  /* 0x000000ffff5f7224 */ /* 0x000fce00078e00ff */
.L_x_10898:
[----:B------:R-:W-:Y:S05]  /*1a20*/  BSYNC.RECONVERGENT B1 ;  /* 0x0000000000017941 */ /* 0x000fea0003800200 */
.L_x_10897:
        /* <DEDUP_REMOVED lines=22> */
.L_x_10904:
        /* <DEDUP_REMOVED lines=13> */
.L_x_10906:
[----:B------:R-:W-:Y:S05]  /*1c60*/  BSYNC.RECONVERGENT B2 ;  /* 0x0000000000027941 */ /* 0x000fea0003800200 */
.L_x_10905:
        /* <DEDUP_REMOVED lines=39> */
[----:B------:R-:W-:-:S04]  /*1ee0*/  IMAD.WIDE.U32 R112, R113, -0x326172a9, RZ ;  /* 0xcd9e8d5771707825 */ /* 0x000fc800078e00ff */
[----:B------:R-:W-:Y:S01]  /*1ef0*/  IMAD.MOV.U32 R2, RZ, RZ, R112 ;  /* 0x000000ffff027224 */ /* 0x000fe200078e0070 */
[----:B------:R-:W-:Y:S01]  /*1f00*/  LOP3.LUT R6, R6, UR33, R113, 0x96, !PT ;  /* 0x0000002106067c12 */ /* 0x000fe2000f8e9671 */
[----:B------:R-:W-:-:S07]  /*1f10*/  IMAD.MOV.U32 R94, RZ, RZ, RZ ;  /* 0x000000ffff5e7224 */ /* 0x000fce00078e00ff */
.L_x_10903:
[----:B------:R-:W-:Y:S05]  /*1f20*/  BSYNC.RECONVERGENT B1 ;  /* 0x0000000000017941 */ /* 0x000fea0003800200 */
.L_x_10902:
        /* <DEDUP_REMOVED lines=23> */
.L_x_10909:
        /* <DEDUP_REMOVED lines=13> */
.L_x_10911:
[----:B------:R-:W-:Y:S05]  /*2170*/  BSYNC.RECONVERGENT B2 ;  /* 0x0000000000027941 */ /* 0x000fea0003800200 */
.L_x_10910:
        /* <DEDUP_REMOVED lines=41> */
[----:B------:R-:W-:Y:S02]  /*2410*/  IMAD.MOV.U32 R92, RZ, RZ, R80 ;  /* 0x000000ffff5c7224 */ /* 0x000fe400078e0050 */
[----:B------:R-:W-:-:S07]  /*2420*/  IMAD.MOV.U32 R95, RZ, RZ, RZ ;  /* 0x000000ffff5f7224 */ /* 0x000fce00078e00ff */
.L_x_10908:
[----:B------:R-:W-:Y:S05]  /*2430*/  BSYNC.RECONVERGENT B1 ;  /* 0x0000000000017941 */ /* 0x000fea0003800200 */
.L_x_10907:
        /* <DEDUP_REMOVED lines=22> */
.L_x_10914:
        /* <DEDUP_REMOVED lines=13> */
.L_x_10916:
[----:B------:R-:W-:Y:S05]  /*2670*/  BSYNC.RECONVERGENT B2 ;  /* 0x0000000000027941 */ /* 0x000fea0003800200 */
.L_x_10915:
        /* <DEDUP_REMOVED lines=38> */
[----:B------:R-:W-:Y:S01]  /*28e0*/  IMAD.WIDE.U32 R80, R5, -0x2daee0ad, RZ ;  /* 0xd2511f5305507825 */ /* 0x000fe200078e00ff */
[----:B------:R-:W-:-:S03]  /*28f0*/  MOV R5, R92 ;  /* 0x0000005c00057202 */ /* 0x000fc60000000f00 */
[----:B------:R-:W-:Y:S01]  /*2900*/  IMAD.MOV.U32 R92, RZ, RZ, R80 ;  /* 0x000000ffff5c7224 */ /* 0x000fe200078e0050 */
[----:B------:R-:W-:Y:S01]  /*2910*/  LOP3.LUT R7, R94, UR34, R81, 0x96, !PT ;  /* 0x000000225e077c12 */ /* 0x000fe2000f8e9651 */
[----:B------:R-:W-:-:S07]  /*2920*/  IMAD.MOV.U32 R94, RZ, RZ, RZ ;  /* 0x000000ffff5e7224 */ /* 0x000fce00078e00ff */
.L_x_10913:
[----:B------:R-:W-:Y:S05]  /*2930*/  BSYNC.RECONVERGENT B1 ;  /* 0x0000000000017941 */ /* 0x000fea0003800200 */
.L_x_10912:
        /* <DEDUP_REMOVED lines=23> */
.L_x_10919:
        /* <DEDUP_REMOVED lines=13> */
.L_x_10921:
[----:B------:R-:W-:Y:S05]  /*2b80*/  BSYNC.RECONVERGENT B2 ;  /* 0x0000000000027941 */ /* 0x000fea0003800200 */
.L_x_10920:
        /* <DEDUP_REMOVED lines=43> */
.L_x_10918:
[----:B------:R-:W-:Y:S05]  /*2e40*/  BSYNC.RECONVERGENT B1 ;  /* 0x0000000000017941 */ /* 0x000fea0003800200 */
.L_x_10917:
        /* <DEDUP_REMOVED lines=22> */
.L_x_10924:
        /* <DEDUP_REMOVED lines=13> */
.L_x_10926:
[----:B------:R-:W-:Y:S05]  /*3080*/  BSYNC.RECONVERGENT B2 ;  /* 0x0000000000027941 */ /* 0x000fea0003800200 */
.L_x_10925:
        /* <DEDUP_REMOVED lines=42> */
[----:B------:R-:W-:-:S07]  /*3330*/  LOP3.LUT R7, R94, UR34, R81, 0x96, !PT ;  /* 0x000000225e077c12 */ /* 0x000fce000f8e9651 */
.L_x_10923:
[----:B------:R-:W-:Y:S05]  /*3340*/  BSYNC.RECONVERGENT B1 ;  /* 0x0000000000017941 */ /* 0x000fea0003800200 */
.L_x_10922:
        /* <DEDUP_REMOVED lines=23> */
.L_x_10929:
        /* <DEDUP_REMOVED lines=15> */
.L_x_10931:
[----:B------:R-:W-:Y:S05]  /*35b0*/  BSYNC.RECONVERGENT B2 ;  /* 0x0000000000027941 */ /* 0x000fea0003800200 */
.L_x_10930:
        /* <DEDUP_REMOVED lines=43> */
.L_x_10928:
[----:B------:R-:W-:Y:S05]  /*3870*/  BSYNC.RECONVERGENT B1 ;  /* 0x0000000000017941 */ /* 0x000fea0003800200 */
.L_x_10927:
        /* <DEDUP_REMOVED lines=10> */
.L_x_10892:
        /* <DEDUP_REMOVED lines=16> */
.L_x_10935:
        /* <DEDUP_REMOVED lines=13> */
.L_x_10937:
[----:B------:R-:W-:Y:S05]  /*3af0*/  BSYNC.RECONVERGENT B2 ;  /* 0x0000000000027941 */ /* 0x000fea0003800200 */
.L_x_10936:
        /* <DEDUP_REMOVED lines=42> */
.L_x_10934:
[----:B------:R-:W-:Y:S05]  /*3da0*/  BSYNC.RECONVERGENT B1 ;  /* 0x0000000000017941 */ /* 0x000fea0003800200 */
.L_x_10933:
[----:B------:R-:W0:Y:S01]  /*3db0*/  LDC R95, c[0x0][0x404] ;  /* 0x00010100ff5f7b82 */ /* 0x000e220000000800 */
[----:B------:R-:W-:Y:S01]  /*3dc0*/  I2FP.F32.U32 R3, R12 ;  /* 0x0000000c00037245 */ /* 0x000fe20000201000 */
[----:B------:R-:W-:Y:S01]  /*3dd0*/  IMAD.MOV.U32 R94, RZ, RZ, 0x2f800000 ;  /* 0x2f800000ff5e7424 */ /* 0x000fe200078e00ff */
[----:B------:R-:W-:Y:S01]  /*3de0*/  ISETP.NE.AND P0, PT, R13, 0x1, PT ;  /* 0x000000010d00780c */ /* 0x000fe20003f05270 */
[----:B------:R-:W-:Y:S01]  /*3df0*/  BSSY.RECONVERGENT B1, `(.L_x_10938) ;  /* 0x000004d000017945 */ /* 0x000fe20003800200 */
[----:B------:R-:W-:Y:S02]  /*3e00*/  IMAD.MOV.U32 R15, RZ, RZ, 0x2 ;  /* 0x00000002ff0f7424 */ /* 0x000fe400078e00ff */
[----:B------:R-:W-:Y:S01]  /*3e10*/  FFMA.FTZ R12, R3, R94, 1.1641532182693481445e-10 ;  /* 0x2f000000030c7423 */ /* 0x000fe2000001005e */
[C---:B-----5:R-:W-:Y:S01]  /*3e20*/  SHF.L.U32 R3, R80.reuse, 0x10, RZ ;  /* 0x0000001050037819 */ /* 0x060fe200000006ff */
[----:B------:R-:W1:Y:S01]  /*3e30*/  LDC R93, c[0x0][0x408] ;  /* 0x00010200ff5d7b82 */ /* 0x000e620000000800 */
[----:B------:R-:W-:Y:S01]  /*3e40*/  PRMT R80, R80, 0x7632, R80 ;  /* 0x0000763250507816 */ /* 0x000fe20000000050 */
[----:B------:R-:W-:Y:S01]  /*3e50*/  IMAD.MOV.U32 R5, RZ, RZ, R2 ;  /* 0x000000ffff057224 */ /* 0x000fe200078e0002 */
[----:B0-----:R-:W-:Y:S01]  /*3e60*/  FSETP.LE.FTZ.AND P1, PT, R12, R95, PT ;  /* 0x0000005f0c00720b */ /* 0x001fe20003f33000 */
[----:B------:R-:W-:-:S03]  /*3e70*/  FMUL.FTZ R12, R3, UR4 ;  /* 0x00000004030c7c20 */ /* 0x000fc60008410000 */
[----:B------:R-:W-:Y:S01]  /*3e80*/  P2R R3, PR, RZ, 0x2 ;  /* 0x00000002ff037803 */ /* 0x000fe20000000000 */
[----:B-1----:R-:W-:Y:S01]  /*3e90*/  FMUL.FTZ R12, R12, R93 ;  /* 0x0000005d0c0c7220 */ /* 0x002fe20000410000 */
        /* <DEDUP_REMOVED lines=9> */
.L_x_10940:
        /* <DEDUP_REMOVED lines=13> */
.L_x_10942:
[----:B------:R-:W-:Y:S05]  /*4000*/  BSYNC.RECONVERGENT B2 ;  /* 0x0000000000027941 */ /* 0x000fea0003800200 */
.L_x_10941:
        /* <DEDUP_REMOVED lines=39> */
[----:B------:R-:W-:-:S04]  /*4280*/  IMAD.WIDE.U32 R14, R14, -0x2daee0ad, RZ ;  /* 0xd2511f530e0e7825 */ /* 0x000fc800078e00ff */
[----:B------:R-:W-:Y:S01]  /*4290*/  IMAD.MOV.U32 R92, RZ, RZ, R14 ;  /* 0x000000ffff5c7224 */ /* 0x000fe200078e000e */
[----:B------:R-:W-:Y:S01]  /*42a0*/  LOP3.LUT R7, R84, UR34, R15, 0x96, !PT ;  /* 0x0000002254077c12 */ /* 0x000fe2000f8e960f */
[----:B------:R-:W-:-:S07]  /*42b0*/  IMAD.MOV.U32 R15, RZ, RZ, RZ ;  /* 0x000000ffff0f7224 */ /* 0x000fce00078e00ff */
.L_x_10939:
[----:B------:R-:W-:Y:S05]  /*42c0*/  BSYNC.RECONVERGENT B1 ;  /* 0x0000000000017941 */ /* 0x000fea0003800200 */
.L_x_10938:
[----:B------:R-:W-:Y:S01]  /*42d0*/  ISETP.NE.AND P1, PT, R15, 0x1, PT ;  /* 0x000000010f00780c */ /* 0x000fe20003f25270 */
[----:B------:R-:W-:Y:S01]  /*42e0*/  BSSY.RECONVERGENT B1, `(.L_x_10943) ;  /* 0x000004b000017945 */ /* 0x000fe20003800200 */
[----:B------:R-:W-:Y:S01]  /*42f0*/  I2FP.F32.U32 R5, R5 ;  /* 0x0000000500057245 */ /* 0x000fe20000201000 */
[----:B------:R-:W-:Y:S01]  /*4300*/  IMAD.MOV.U32 R84, RZ, RZ, 0x2 ;  /* 0x00000002ff547424 */ /* 0x000fe200078e00ff */
[----:B------:R-:W-:-:S03]  /*4310*/  SHF.L.U32 R80, R80, 0x10, RZ ;  /* 0x0000001050507819 */ /* 0x000fc600000006ff */
[----:B------:R-:W-:Y:S01]  /*4320*/  FFMA.FTZ R14, R5, R94, 1.1641532182693481445e-10 ;  /* 0x2f000000050e7423 */ /* 0x000fe2000001005e */
[----:B------:R-:W-:Y:S02]  /*4330*/  IMAD.MOV.U32 R5, RZ, RZ, R2 ;  /* 0x000000ffff057224 */ /* 0x000fe400078e0002 */
[----:B------:R-:W-:Y:S02]  /*4340*/  FMUL.FTZ R80, R80, UR4 ;  /* 0x0000000450507c20 */ /* 0x000fe40008410000 */
[----:B------:R-:W-:Y:S02]  /*4350*/  FSETP.LE.FTZ.AND P0, PT, R14, R95, PT ;  /* 0x0000005f0e00720b */ /* 0x000fe40003f13000 */
[----:B------:R-:W-:Y:S01]  /*4360*/  FMUL.FTZ R13, R80, R93 ;  /* 0x0000005d500d7220 */ /* 0x000fe20000410000 */
        /* <DEDUP_REMOVED lines=9> */
.L_x_10945:
        /* <DEDUP_REMOVED lines=13> */
.L_x_10947:
[----:B------:R-:W-:Y:S05]  /*44d0*/  BSYNC.RECONVERGENT B2 ;  /* 0x0000000000027941 */ /* 0x000fea0003800200 */
.L_x_10946:
        /* <DEDUP_REMOVED lines=43> */
.L_x_10944:
[----:B------:R-:W-:Y:S05]  /*4790*/  BSYNC.RECONVERGENT B1 ;  /* 0x0000000000017941 */ /* 0x000fea0003800200 */
.L_x_10943:
[----:B------:R-:W-:Y:S01]  /*47a0*/  I2FP.F32.U32 R5, R5 ;  /* 0x0000000500057245 */ /* 0x000fe20000201000 */
[----:B------:R-:W-:Y:S01]  /*47b0*/  BSSY.RECONVERGENT B1, `(.L_x_10948) ;  /* 0x000004c000017945 */ /* 0x000fe20003800200 */
[----:B------:R-:W-:Y:S01]  /*47c0*/  ISETP.NE.AND P2, PT, R84, 0x1, PT ;  /* 0x000000015400780c */ /* 0x000fe20003f45270 */
[----:B------:R-:W-:Y:S02]  /*47d0*/  IMAD.MOV.U32 R15, RZ, RZ, R2 ;  /* 0x000000ffff0f7224 */ /* 0x000fe400078e0002 */
[----:B------:R-:W-:Y:S01]  /*47e0*/  FFMA.FTZ R14, R5, R94, 1.1641532182693481445e-10 ;  /* 0x2f000000050e7423 */ /* 0x000fe2000001005e */
[----:B------:R-:W-:-:S04]  /*47f0*/  SHF.L.U32 R5, R81, 0x10, RZ ;  /* 0x0000001051057819 */ /* 0x000fc800000006ff */
[----:B------:R-:W-:Y:S01]  /*4800*/  FSETP.LE.FTZ.AND P1, PT, R14, R95, PT ;  /* 0x0000005f0e00720b */ /* 0x000fe20003f33000 */
[----:B------:R-:W-:Y:S01]  /*4810*/  FMUL.FTZ R14, R5, UR4 ;  /* 0x00000004050e7c20 */ /* 0x000fe20008410000 */
[----:B------:R-:W-:Y:S01]  /*4820*/  PRMT R5, R81, 0x7632, R5 ;  /* 0x0000763251057816 */ /* 0x000fe20000000005 */
[----:B------:R-:W-:Y:S02]  /*4830*/  IMAD.MOV.U32 R81, RZ, RZ, 0x2 ;  /* 0x00000002ff517424 */ /* 0x000fe400078e00ff */
[----:B------:R-:W-:Y:S01]  /*4840*/  FMUL.FTZ R14, R14, R93 ;  /* 0x0000005d0e0e7220 */ /* 0x000fe20000410000 */
        /* <DEDUP_REMOVED lines=9> */
.L_x_10950:
        /* <DEDUP_REMOVED lines=13> */
.L_x_10952:
[----:B------:R-:W-:Y:S05]  /*49b0*/  BSYNC.RECONVERGENT B2 ;  /* 0x0000000000027941 */ /* 0x000fea0003800200 */
.L_x_10951:
        /* <DEDUP_REMOVED lines=43> */
.L_x_10949:
[----:B------:R-:W-:Y:S05]  /*4c70*/  BSYNC.RECONVERGENT B1 ;  /* 0x0000000000017941 */ /* 0x000fea0003800200 */
.L_x_10948:
[----:B------:R-:W-:Y:S01]  /*4c80*/  I2FP.F32.U32 R15, R15 ;  /* 0x0000000f000f7245 */ /* 0x000fe20000201000 */
[----:B------:R-:W-:Y:S01]  /*4c90*/  BSSY.RECONVERGENT B1, `(.L_x_10953) ;  /* 0x000004b000017945 */ /* 0x000fe20003800200 */
[----:B------:R-:W-:Y:S01]  /*4ca0*/  ISETP.NE.AND P3, PT, R81, 0x1, PT ;  /* 0x000000015100780c */ /* 0x000fe20003f65270 */
[----:B------:R-:W-:Y:S01]  /*4cb0*/  IMAD.MOV.U32 R84, RZ, RZ, 0x2 ;  /* 0x00000002ff547424 */ /* 0x000fe200078e00ff */
[----:B------:R-:W-:Y:S01]  /*4cc0*/  SHF.L.U32 R5, R5, 0x10, RZ ;  /* 0x0000001005057819 */ /* 0x000fe200000006ff */
[----:B------:R-:W-:-:S05]  /*4cd0*/  FFMA.FTZ R80, R15, R94, 1.1641532182693481445e-10 ;  /* 0x2f0000000f507423 */ /* 0x000fca000001005e */
[----:B------:R-:W-:Y:S01]  /*4ce0*/  FSETP.LE.FTZ.AND P2, PT, R80, R95, PT ;  /* 0x0000005f5000720b */ /* 0x000fe20003f53000 */
[----:B------:R-:W-:Y:S01]  /*4cf0*/  FMUL.FTZ R80, R5, UR4 ;  /* 0x0000000405507c20 */ /* 0x000fe20008410000 */
[----:B------:R-:W-:-:S03]  /*4d00*/  IMAD.MOV.U32 R5, RZ, RZ, R2 ;  /* 0x000000ffff057224 */ /* 0x000fc600078e0002 */
        /* <DEDUP_REMOVED lines=10> */
.L_x_10955:
        /* <DEDUP_REMOVED lines=13> */
.L_x_10957:
[----:B------:R-:W-:Y:S05]  /*4e80*/  BSYNC.RECONVERGENT B2 ;  /* 0x0000000000027941 */ /* 0x000fea0003800200 */
.L_x_10956:
        /* <DEDUP_REMOVED lines=43> */
.L_x_10954:
[----:B------:R-:W-:Y:S05]  /*5140*/  BSYNC.RECONVERGENT B1 ;  /* 0x0000000000017941 */ /* 0x000fea0003800200 */
.L_x_10953:
[----:B------:R-:W-:Y:S01]  /*5150*/  I2FP.F32.U32 R5, R5 ;  /* 0x0000000500057245 */ /* 0x000fe20000201000 */
[----:B------:R-:W-:Y:S01]  /*5160*/  BSSY.RECONVERGENT B1, `(.L_x_10958) ;  /* 0x000004c000017945 */ /* 0x000fe20003800200 */
[----:B------:R-:W-:Y:S01]  /*5170*/  ISETP.NE.AND P4, PT, R84, 0x1, PT ;  /* 0x000000015400780c */ /* 0x000fe20003f85270 */
[----:B------:R-:W-:Y:S02]  /*5180*/  IMAD.MOV.U32 R85, RZ, RZ, 0x2 ;  /* 0x00000002ff557424 */ /* 0x000fe400078e00ff */
[----:B------:R-:W-:Y:S01]  /*5190*/  FFMA.FTZ R80, R5, R94, 1.1641532182693481445e-10 ;  /* 0x2f00000005507423 */ /* 0x000fe2000001005e */
[----:B------:R-:W-:Y:S01]  /*51a0*/  SHF.L.U32 R5, R82, 0x10, RZ ;  /* 0x0000001052057819 */ /* 0x000fe200000006ff */
[----:B------:R-:W-:-:S03]  /*51b0*/  IMAD.MOV.U32 R81, RZ, RZ, R2 ;  /* 0x000000ffff517224 */ /* 0x000fc600078e0002 */
[----:B------:R-:W-:Y:S01]  /*51c0*/  FSETP.LE.FTZ.AND P3, PT, R80, R95, PT ;  /* 0x0000005f5000720b */ /* 0x000fe20003f73000 */
[----:B------:R-:W-:Y:S01]  /*51d0*/  FMUL.FTZ R80, R5, UR4 ;  /* 0x0000000405507c20 */ /* 0x000fe20008410000 */
[----:B------:R-:W-:-:S03]  /*51e0*/  PRMT R5, R82, 0x7632, R5 ;  /* 0x0000763252057816 */ /* 0x000fc60000000005 */
        /* <DEDUP_REMOVED lines=10> */
.L_x_10960:
        /* <DEDUP_REMOVED lines=13> */
.L_x_10962:
[----:B------:R-:W-:Y:S05]  /*5360*/  BSYNC.RECONVERGENT B2 ;  /* 0x0000000000027941 */ /* 0x000fea0003800200 */
.L_x_10961:
        /* <DEDUP_REMOVED lines=43> */
.L_x_10959:
[----:B------:R-:W-:Y:S05]  /*5620*/  BSYNC.RECONVERGENT B1 ;  /* 0x0000000000017941 */ /* 0x000fea0003800200 */
.L_x_10958:
        /* <DEDUP_REMOVED lines=19> */
.L_x_10965:
        /* <DEDUP_REMOVED lines=13> */
.L_x_10967:
[----:B------:R-:W-:Y:S05]  /*5830*/  BSYNC.RECONVERGENT B2 ;  /* 0x0000000000027941 */ /* 0x000fea0003800200 */
.L_x_10966:
        /* <DEDUP_REMOVED lines=43> */
.L_x_10964:
[----:B------:R-:W-:Y:S05]  /*5af0*/  BSYNC.RECONVERGENT B1 ;  /* 0x0000000000017941 */ /* 0x000fea0003800200 */
.L_x_10963:
[----:B------:R-:W-:Y:S01]  /*5b00*/  ISETP.NE.AND P6, PT, R87, 0x1, PT ;  /* 0x000000015700780c */ /* 0x000fe20003fc5270 */
[----:B------:R-:W-:Y:S01]  /*5b10*/  BSSY.RECONVERGENT B1, `(.L_x_10968) ;  /* 0x000004e000017945 */ /* 0x000fe20003800200 */
[----:B------:R-:W-:Y:S01]  /*5b20*/  I2FP.F32.U32 R5, R5 ;  /* 0x0000000500057245 */ /* 0x000fe20000201000 */
[----:B------:R-:W-:Y:S01]  /*5b30*/  IMAD.MOV.U32 R85, RZ, RZ, R2 ;  /* 0x000000ffff557224 */ /* 0x000fe200078e0002 */
[C---:B------:R-:W-:Y:S02]  /*5b40*/  SHF.L.U32 R81, R83.reuse, 0x10, RZ ;  /* 0x0000001053517819 */ /* 0x040fe400000006ff */
[----:B------:R-:W-:Y:S01]  /*5b50*/  PRMT R83, R83, 0x7632, R83 ;  /* 0x0000763253537816 */ /* 0x000fe20000000053 */
[----:B------:R-:W-:Y:S01]  /*5b60*/  FFMA.FTZ R84, R5, R94, 1.1641532182693481445e-10 ;  /* 0x2f00000005547423 */ /* 0x000fe2000001005e */
[----:B------:R-:W-:Y:S02]  /*5b70*/  IMAD.MOV.U32 R5, RZ, RZ, 0x2 ;  /* 0x00000002ff057424 */ /* 0x000fe400078e00ff */
[----:B------:R-:W-:-:S02]  /*5b80*/  FMUL.FTZ R86, R81, UR4 ;  /* 0x0000000451567c20 */ /* 0x000fc40008410000 */
        /* <DEDUP_REMOVED lines=11> */
.L_x_10970:
        /* <DEDUP_REMOVED lines=15> */
.L_x_10972:
[----:B------:R-:W-:Y:S05]  /*5d30*/  BSYNC.RECONVERGENT B2 ;  /* 0x0000000000027941 */ /* 0x000fea0003800200 */
.L_x_10971:
        /* <DEDUP_REMOVED lines=43> */
.L_x_10969:
[----:B------:R-:W-:Y:S05]  /*5ff0*/  BSYNC.RECONVERGENT B1 ;  /* 0x0000000000017941 */ /* 0x000fea0003800200 */
.L_x_10968:
[----:B------:R-:W-:Y:S02]  /*6000*/  I2FP.F32.U32 R85, R85 ;  /* 0x0000005500557245 */ /* 0x000fe40000201000 */
[----:B------:R-:W-:Y:S02]  /*6010*/  SHF.L.U32 R83, R83, 0x10, RZ ;  /* 0x0000001053537819 */ /* 0x000fe400000006ff */
[----:B------:R-:W-:Y:S01]  /*6020*/  ISETP.NE.AND P6, PT, R3, RZ, PT ;  /* 0x000000ff0300720c */ /* 0x000fe20003fc5270 */
[----:B------:R-:W-:Y:S01]  /*6030*/  FFMA.FTZ R94, R85, R94, 1.1641532182693481445e-10 ;  /* 0x2f000000555e7423 */ /* 0x000fe2000001005e */
[----:B------:R-:W-:Y:S01]  /*6040*/  FSEL R13, R13, RZ, P0 ;  /* 0x000000ff0d0d7208 */ /* 0x000fe20000000000 */
[----:B------:R-:W-:Y:S01]  /*6050*/  FMUL.FTZ R84, R83, UR4 ;  /* 0x0000000453547c20 */ /* 0x000fe20008410000 */
[----:B------:R-:W-:Y:S02]  /*6060*/  FSEL R12, R12, RZ, P6 ;  /* 0x000000ff0c0c7208 */ /* 0x000fe40003000000 */
[----:B------:R-:W-:Y:S01]  /*6070*/  FSETP.GTU.FTZ.AND P6, PT, R94, R95, PT ;  /* 0x0000005f5e00720b */ /* 0x000fe20003fdc000 */
[----:B------:R-:W-:Y:S01]  /*6080*/  FMUL.FTZ R84, R84, R93 ;  /* 0x0000005d54547220 */ /* 0x000fe20000410000 */
[----:B------:R-:W-:-:S02]  /*6090*/  FSEL R14, R14, RZ, P1 ;  /* 0x000000ff0e0e7208 */ /* 0x000fc40000800000 */
[----:B------:R-:W-:Y:S02]  /*60a0*/  FSEL R15, R15, RZ, P2 ;  /* 0x000000ff0f0f7208 */ /* 0x000fe40001000000 */
[----:B------:R-:W-:Y:S02]  /*60b0*/  FSEL R87, R84, RZ, !P6 ;  /* 0x000000ff54577208 */ /* 0x000fe40007000000 */
[----:B------:R-:W-:Y:S02]  /*60c0*/  PLOP3.LUT P6, PT, P6, PT, PT, 0x8, 0x80 ;  /* 0x000000000080781c */ /* 0x000fe400037ce170 */
[----:B------:R-:W-:Y:S02]  /*60d0*/  FSEL R84, R82, RZ, P3 ;  /* 0x000000ff52547208 */ /* 0x000fe40001800000 */
[----:B------:R-:W-:Y:S02]  /*60e0*/  FSEL R85, R80, RZ, P4 ;  /* 0x000000ff50557208 */ /* 0x000fe40002000000 */
[----:B------:R-:W-:-:S07]  /*60f0*/  FSEL R86, R81, RZ, P5 ;  /* 0x000000ff51567208 */ /* 0x000fce0002800000 */
.L_x_10932:
[----:B------:R-:W-:Y:S01]  /*6100*/  SEL R82, RZ, 0x1000000, !P6 ;  /* 0x01000000ff527807 */ /* 0x000fe20007000000 */
[----:B------:R-:W0:Y:S01]  /*6110*/  LDC.64 R80, c[0x0][0x3a8] ;  /* 0x0000ea00ff507b82 */ /* 0x000e220000000a00 */
[----:B------:R-:W-:Y:S02]  /*6120*/  ISETP.NE.AND P6, PT, R3, RZ, PT ;  /* 0x000000ff0300720c */ /* 0x000fe40003fc5270 */
[----:B------:R-:W-:Y:S02]  /*6130*/  SEL R3, RZ, 0x10000, !P5 ;  /* 0x00010000ff037807 */ /* 0x000fe40006800000 */
[----:B------:R-:W-:Y:S02]  /*6140*/  SEL R112, RZ, 0x100, !P4 ;  /* 0x00000100ff707807 */ /* 0x000fe40006000000 */
[----:B------:R-:W-:Y:S02]  /*6150*/  SEL R93, RZ, 0x1000000, !P2 ;  /* 0x01000000ff5d7807 */ /* 0x000fe40005000000 */
[----:B------:R-:W-:-:S02]  /*6160*/  LOP3.LUT R112, R112, R82, R3, 0xfe, !PT ;  /* 0x0000005270707212 */ /* 0x000fc400078efe03 */
[----:B------:R-:W1:Y:S01]  /*6170*/  LDC.64 R82, c[0x0][0x3b0] ;  /* 0x0000ec00ff527b82 */ /* 0x000e620000000a00 */
[----:B------:R-:W-:Y:S02]  /*6180*/  SEL R94, RZ, 0x10000, !P1 ;  /* 0x00010000ff5e7807 */ /* 0x000fe40004800000 */
[----:B------:R-:W-:-:S04]  /*6190*/  SEL R3, RZ, 0x100, !P0 ;  /* 0x00000100ff037807 */ /* 0x000fc80004000000 */
[----:B------:R-:W-:Y:S02]  /*61a0*/  LOP3.LUT R3, R3, R93, R94, 0xfe, !PT ;  /* 0x0000005d03037212 */ /* 0x000fe400078efe5e */
[----:B------:R-:W-:Y:S02]  /*61b0*/  SEL R93, RZ, 0x1, !P3 ;  /* 0x00000001ff5d7807 */ /* 0x000fe40005800000 */
[----:B------:R-:W-:Y:S01]  /*61c0*/  SEL R94, RZ, 0x1, !P6 ;  /* 0x00000001ff5e7807 */ /* 0x000fe20007000000 */
[----:B0-----:R-:W-:-:S05]  /*61d0*/  IMAD.WIDE.U32 R80, R0, 0x20, R80 ;  /* 0x0000002000507825 */ /* 0x001fca00078e0050 */
[----:B------:R-:W-:Y:S04]  /*61e0*/  STG.E.128 desc[UR6][R80.64], R12 ;  /* 0x0000000c50007986 */ /* 0x000fe8000c101d06 */
[----:B------:R0:W-:Y:S01]  /*61f0*/  STG.E.128 desc[UR6][R80.64+0x10], R84 ;  /* 0x0000105450007986 */ /* 0x0001e2000c101d06 */
[----:B-1----:R-:W-:Y:S01]  /*6200*/  IMAD.WIDE.U32 R82, R0, 0x8, R82 ;  /* 0x0000000800527825 */ /* 0x002fe200078e0052 */
[----:B0-----:R-:W-:Y:S02]  /*6210*/  LOP3.LUT R81, R112, R93, RZ, 0xfc, !PT ;  /* 0x0000005d70517212 */ /* 0x001fe400078efcff */
[----:B------:R-:W-:Y:S01]  /*6220*/  LOP3.LUT R80, R3, R94, RZ, 0xfc, !PT ;  /* 0x0000005e03507212 */ /* 0x000fe200078efcff */
[----:B------:R-:W-:Y:S02]  /*6230*/  IMAD.MOV.U32 R3, RZ, RZ, R92 ;  /* 0x000000ffff037224 */ /* 0x000fe400078e005c */
[----:B------:R-:W-:-:S02]  /*6240*/  VIADD R92, R0, 0x80 ;  /* 0x00000080005c7836 */ /* 0x000fc40000000000 */
[----:B------:R0:W-:Y:S05]  /*6250*/  STG.E.64 desc[UR6][R82.64], R80 ;  /* 0x0000005052007986 */ /* 0x0001ea000c101b06 */
.L_x_10891:
[----:B------:R-:W-:Y:S05]  /*6260*/  BSYNC.RECONVERGENT B0 ;  /* 0x0000000000007941 */ /* 0x000fea0003800200 */
.L_x_10890:
        /* <DEDUP_REMOVED lines=30> */
.L_x_10978:
        /* <DEDUP_REMOVED lines=13> */
.L_x_10980:
[----:B------:R-:W-:Y:S05]  /*6520*/  BSYNC.RECONVERGENT B2 ;  /* 0x0000000000027941 */ /* 0x000fea0003800200 */
.L_x_10979:
        /* <DEDUP_REMOVED lines=43> */
.L_x_10977:
[----:B------:R-:W-:Y:S05]  /*67e0*/  BSYNC.RECONVERGENT B1 ;  /* 0x0000000000017941 */ /* 0x000fea0003800200 */
.L_x_10976:
[----:B------:R-:W0:Y:S01]  /*67f0*/  LDC R114, c[0x0][0x408] ;  /* 0x00010200ff727b82 */ /* 0x000e220000000800 */
[----:B------:R-:W-:Y:S01]  /*6800*/  I2FP.F32.U32 R3, R95 ;  /* 0x0000005f00037245 */ /* 0x000fe20000201000 */
[----:B------:R-:W-:Y:S01]  /*6810*/  IMAD.MOV.U32 R120, RZ, RZ, 0x2f800000 ;  /* 0x2f800000ff787424 */ /* 0x000fe200078e00ff */
[----:B------:R-:W-:Y:S01]  /*6820*/  ISETP.NE.AND P1, PT, R94, 0x1, PT ;  /* 0x000000015e00780c */ /* 0x000fe20003f25270 */
[----:B------:R-:W-:Y:S01]  /*6830*/  BSSY.RECONVERGENT B1, `(.L_x_10981) ;  /* 0x0000050000017945 */ /* 0x000fe20003800200 */
[C---:B-----5:R-:W-:Y:S01]  /*6840*/  PRMT R5, R60.reuse, 0x7632, R5 ;  /* 0x000076323c057816 */ /* 0x060fe20000000005 */
[----:B------:R-:W-:Y:S01]  /*6850*/  FFMA.FTZ R112, R3, R120, 1.1641532182693481445e-10 ;  /* 0x2f00000003707423 */ /* 0x000fe20000010078 */
[----:B------:R-:W-:Y:S01]  /*6860*/  SHF.L.U32 R3, R60, 0x10, RZ ;  /* 0x000000103c037819 */ /* 0x000fe200000006ff */
[----:B------:R-:W1:Y:S01]  /*6870*/  LDC R115, c[0x0][0x404] ;  /* 0x00010100ff737b82 */ /* 0x000e620000000800 */
[----:B------:R-:W-:Y:S02]  /*6880*/  IMAD.MOV.U32 R95, RZ, RZ, 0x2 ;  /* 0x00000002ff5f7424 */ /* 0x000fe400078e00ff */
[----:B------:R-:W-:-:S02]  /*6890*/  IMAD.MOV.U32 R60, RZ, RZ, R2 ;  /* 0x000000ffff3c7224 */ /* 0x000fc400078e0002 */
[----:B------:R-:W-:-:S04]  /*68a0*/  FMUL.FTZ R3, R3, UR4 ;  /* 0x0000000403037c20 */ /* 0x000fc80008410000 */
        /* <DEDUP_REMOVED lines=15> */
.L_x_10983:
        /* <DEDUP_REMOVED lines=13> */
.L_x_10985:
[----:B------:R-:W-:Y:S05]  /*6a70*/  BSYNC.RECONVERGENT B2 ;  /* 0x0000000000027941 */ /* 0x000fea0003800200 */
.L_x_10984:
        /* <DEDUP_REMOVED lines=43> */
.L_x_10982:
[----:B------:R-:W-:Y:S05]  /*6d30*/  BSYNC.RECONVERGENT B1 ;  /* 0x0000000000017941 */ /* 0x000fea0003800200 */
.L_x_10981:
[----:B------:R-:W-:Y:S01]  /*6d40*/  I2FP.F32.U32 R113, R60 ;  /* 0x0000003c00717245 */ /* 0x000fe20000201000 */
[----:B------:R-:W-:Y:S01]  /*6d50*/  BSSY.RECONVERGENT B1, `(.L_x_10986) ;  /* 0x000004e000017945 */ /* 0x000fe20003800200 */
[----:B------:R-:W-:Y:S02]  /*6d60*/  SHF.L.U32 R5, R5, 0x10, RZ ;  /* 0x0000001005057819 */ /* 0x000fe400000006ff */
        /* <DEDUP_REMOVED lines=19> */
.L_x_10988:
        /* <DEDUP_REMOVED lines=13> */
.L_x_10990:
[----:B------:R-:W-:Y:S05]  /*6f70*/  BSYNC.RECONVERGENT B2 ;  /* 0x0000000000027941 */ /* 0x000fea0003800200 */
.L_x_10989:
        /* <DEDUP_REMOVED lines=42> */
[----:B------:R-:W-:-:S07]  /*7220*/  LOP3.LUT R6, R6, UR33, R95, 0x96, !PT ;  /* 0x0000002106067c12 */ /* 0x000fce000f8e965f */
.L_x_10987:
[----:B------:R-:W-:Y:S05]  /*7230*/  BSYNC.RECONVERGENT B1 ;  /* 0x0000000000017941 */ /* 0x000fea0003800200 */
.L_x_10986:
        /* <DEDUP_REMOVED lines=23> */
.L_x_10993:
        /* <DEDUP_REMOVED lines=13> */
.L_x_10995:
[----:B------:R-:W-:Y:S05]  /*7480*/  BSYNC.RECONVERGENT B2 ;  /* 0x0000000000027941 */ /* 0x000fea0003800200 */
.L_x_10994:
        /* <DEDUP_REMOVED lines=33> */
[----:B------:R-:W-:-:S04]  /*76a0*/  IMAD.WIDE.U32 R6, R7, -0x326172a9, RZ ;  /* 0xcd9e8d5707067825 */ /* 0x000fc800078e00ff */
[----:B------:R-:W-:Y:S01]  /*76b0*/  IMAD.MOV.U32 R95, RZ, RZ, RZ ;  /* 0x000000ffff5f7224 */ /* 0x000fe200078e00ff */
[----:B------:R-:W-:-:S05]  /*76c0*/  LOP3.LUT R60, R60, UR31, R7, 0x96, !PT ;  /* 0x0000001f3c3c7c12 */ /* 0x000fca000f8e9607 */
[----:B------:R-:W-:-:S05]  /*76d0*/  IMAD.WIDE.U32 R60, R60, -0x2daee0ad, RZ ;  /* 0xd2511f533c3c7825 */ /* 0x000fca00078e00ff */
[----:B------:R-:W-:Y:S01]  /*76e0*/  LOP3.LUT R7, R94, UR34, R61, 0x96, !PT ;  /* 0x000000225e077c12 */ /* 0x000fe2000f8e963d */
[----:B------:R-:W-:Y:S01]  /*76f0*/  IMAD.MOV.U32 R94, RZ, RZ, R93 ;  /* 0x000000ffff5e7224 */ /* 0x000fe200078e005d */
[----:B------:R-:W-:Y:S01]  /*7700*/  MOV R93, R60 ;  /* 0x0000003c005d7202 */ /* 0x000fe20000000f00 */
[----:B------:R-:W-:-:S04]  /*7710*/  IMAD.WIDE.U32 R60, R2, -0x326172a9, RZ ;  /* 0xcd9e8d57023c7825 */ /* 0x000fc800078e00ff */
[----:B------:R-:W-:Y:S01]  /*7720*/  IMAD.MOV.U32 R2, RZ, RZ, R60 ;  /* 0x000000ffff027224 */ /* 0x000fe200078e003c */
[----:B------:R-:W-:-:S07]  /*7730*/  LOP3.LUT R6, R6, UR33, R61, 0x96, !PT ;  /* 0x0000002106067c12 */ /* 0x000fce000f8e963d */
.L_x_10992:
[----:B------:R-:W-:Y:S05]  /*7740*/  BSYNC.RECONVERGENT B1 ;  /* 0x0000000000017941 */ /* 0x000fea0003800200 */
.L_x_10991:
        /* <DEDUP_REMOVED lines=22> */
.L_x_10998:
        /* <DEDUP_REMOVED lines=13> */
.L_x_11000:
[----:B------:R-:W-:Y:S05]  /*7980*/  BSYNC.RECONVERGENT B2 ;  /* 0x0000000000027941 */ /* 0x000fea0003800200 */
.L_x_10999:
        /* <DEDUP_REMOVED lines=43> */
.L_x_10997:
[----:B------:R-:W-:Y:S05]  /*7c40*/  BSYNC.RECONVERGENT B1 ;  /* 0x0000000000017941 */ /* 0x000fea0003800200 */
.L_x_10996:
        /* <DEDUP_REMOVED lines=8> */
[----:B------:R-:W-:Y:S02]  /*7cd0*/  FSEL R5, R5, RZ, !P3 ;  /* 0x000000ff05057208 */ /* 0x000fe40005800000 */
[----:B------:R-:W-:-:S03]  /*7ce0*/  PLOP3.LUT P3, PT, P3, PT, PT, 0x8, 0x80 ;  /* 0x000000000080781c */ /* 0x000fc60001f6e170 */
[--C-:B------:R-:W-:Y:S01]  /*7cf0*/  FADD.FTZ R60, R80, R5.reuse ;  /* 0x00000005503c7221 */ /* 0x100fe20000010000 */
        /* <DEDUP_REMOVED lines=12> */
.L_x_11003:
        /* <DEDUP_REMOVED lines=13> */
.L_x_11005:
[----:B------:R-:W-:Y:S05]  /*7e90*/  BSYNC.RECONVERGENT B2 ;  /* 0x0000000000027941 */ /* 0x000fea0003800200 */
.L_x_11004:
        /* <DEDUP_REMOVED lines=42> */
[----:B------:R-:W-:-:S07]  /*8140*/  LOP3.LUT R6, R6, UR33, R113, 0x96, !PT ;  /* 0x0000002106067c12 */ /* 0x000fce000f8e9671 */
.L_x_11002:
[----:B------:R-:W-:Y:S05]  /*8150*/  BSYNC.RECONVERGENT B1 ;  /* 0x0000000000017941 */ /* 0x000fea0003800200 */
.L_x_11001:
        /* <DEDUP_REMOVED lines=22> */
.L_x_11008:
        /* <DEDUP_REMOVED lines=13> */
.L_x_11010:
[----:B------:R-:W-:Y:S05]  /*8390*/  BSYNC.RECONVERGENT B2 ;  /* 0x0000000000027941 */ /* 0x000fea0003800200 */
.L_x_11009:
        /* <DEDUP_REMOVED lines=43> */
.L_x_11007:
[----:B------:R-:W-:Y:S05]  /*8650*/  BSYNC.RECONVERGENT B1 ;  /* 0x0000000000017941 */ /* 0x000fea0003800200 */
.L_x_11006:
        /* <DEDUP_REMOVED lines=23> */
.L_x_11013:
        /* <DEDUP_REMOVED lines=15> */
.L_x_11015:
[----:B------:R-:W-:Y:S05]  /*88c0*/  BSYNC.RECONVERGENT B2 ;  /* 0x0000000000027941 */ /* 0x000fea0003800200 */
.L_x_11014:
        /* <DEDUP_REMOVED lines=43> */
.L_x_11012:
[----:B------:R-:W-:Y:S05]  /*8b80*/  BSYNC.RECONVERGENT B1 ;  /* 0x0000000000017941 */ /* 0x000fea0003800200 */
.L_x_11011:
        /* <DEDUP_REMOVED lines=10> */
.L_x_10975:
        /* <DEDUP_REMOVED lines=16> */
.L_x_11019:
        /* <DEDUP_REMOVED lines=13> */
.L_x_11021:
[----:B------:R-:W-:Y:S05]  /*8e00*/  BSYNC.RECONVERGENT B2 ;  /* 0x0000000000027941 */ /* 0x000fea0003800200 */
.L_x_11020:
        /* <DEDUP_REMOVED lines=43> */
.L_x_11018:
[----:B------:R-:W-:Y:S05]  /*90c0*/  BSYNC.RECONVERGENT B1 ;  /* 0x0000000000017941 */ /* 0x000fea0003800200 */
.L_x_11017:
[----:B------:R-:W0:Y:S01]  /*90d0*/  LDC R112, c[0x0][0x404] ;  /* 0x00010100ff707b82 */ /* 0x000e220000000800 */
[----:B------:R-:W-:Y:S01]  /*90e0*/  ISETP.NE.AND P0, PT, R57, 0x1, PT ;  /* 0x000000013900780c */ /* 0x000fe20003f05270 */
[----:B------:R-:W-:Y:S01]  /*90f0*/  HFMA2 R95, -RZ, RZ, 0.1171875, 0 ;  /* 0x2f800000ff5f7431 */ /* 0x000fe200000001ff */
[----:B------:R-:W-:Y:S01]  /*9100*/  I2FP.F32.U32 R56, R56 ;  /* 0x0000003800387245 */ /* 0x000fe20000201000 */
[C---:B-----5:R-:W-:Y:S01]  /*9110*/  IMAD.U32 R5, R60.reuse, 0x10000, RZ ;  /* 0x000100003c057824 */ /* 0x060fe200078e00ff */
[----:B------:R-:W-:Y:S01]  /*9120*/  BSSY.RECONVERGENT B1, `(.L_x_11022) ;  /* 0x000004c000017945 */ /* 0x000fe20003800200 */
[----:B------:R-:W-:Y:S01]  /*9130*/  PRMT R60, R60, 0x7632, R60 ;  /* 0x000076323c3c7816 */ /* 0x000fe2000000003c */
[----:B------:R-:W-:Y:S01]  /*9140*/  IMAD.MOV.U32 R59, RZ, RZ, 0x2 ;  /* 0x00000002ff3b7424 */ /* 0x000fe200078e00ff */
[----:B------:R-:W1:Y:S01]  /*9150*/  LDC R94, c[0x0][0x408] ;  /* 0x00010200ff5e7b82 */ /* 0x000e620000000800 */
[----:B------:R-:W-:Y:S01]  /*9160*/  FFMA.FTZ R3, R56, R95, 1.1641532182693481445e-10 ;  /* 0x2f00000038037423 */ /* 0x000fe2000001005f */
[----:B------:R-:W-:-:S04]  /*9170*/  FMUL.FTZ R5, R5, UR4 ;  /* 0x0000000405057c20 */ /* 0x000fc80008410000 */
[----:B0-----:R-:W-:-:S04]  /*9180*/  FSETP.LE.FTZ.AND P1, PT, R3, R112, PT ;  /* 0x000000700300720b */ /* 0x001fc80003f33000 */
[----:B------:R-:W-:Y:S01]  /*9190*/  P2R R3, PR, RZ, 0x2 ;  /* 0x00000002ff037803 */ /* 0x000fe20000000000 */
[----:B-1----:R-:W-:Y:S01]  /*91a0*/  FMUL.FTZ R56, R5, R94 ;  /* 0x0000005e05387220 */ /* 0x002fe20000410000 */
        /* <DEDUP_REMOVED lines=10> */
.L_x_11024:
        /* <DEDUP_REMOVED lines=13> */
.L_x_11026:
[----:B------:R-:W-:Y:S05]  /*9320*/  BSYNC.RECONVERGENT B2 ;  /* 0x0000000000027941 */ /* 0x000fea0003800200 */
.L_x_11025:
        /* <DEDUP_REMOVED lines=43> */
.L_x_11023:
[----:B------:R-:W-:Y:S05]  /*95e0*/  BSYNC.RECONVERGENT B1 ;  /* 0x0000000000017941 */ /* 0x000fea0003800200 */
.L_x_11022:
[----:B------:R-:W-:Y:S01]  /*95f0*/  ISETP.NE.AND P1, PT, R59, 0x1, PT ;  /* 0x000000013b00780c */ /* 0x000fe20003f25270 */
[----:B------:R-:W-:Y:S01]  /*9600*/  IMAD.U32 R60, R60, 0x10000, RZ ;  /* 0x000100003c3c7824 */ /* 0x000fe200078e00ff */
[----:B------:R-:W-:Y:S01]  /*9610*/  I2FP.F32.U32 R58, R5 ;  /* 0x00000005003a7245 */ /* 0x000fe20000201000 */
[----:B------:R-:W-:Y:S02]  /*9620*/  BSSY.RECONVERGENT B1, `(.L_x_11027) ;  /* 0x0000049000017945 */ /* 0x000fe40003800200 */
[----:B------:R-:W-:Y:S01]  /*9630*/  FMUL.FTZ R57, R60, UR4 ;  /* 0x000000043c397c20 */ /* 0x000fe20008410000 */
[----:B------:R-:W-:Y:S02]  /*9640*/  IMAD.MOV.U32 R60, RZ, RZ, 0x2 ;  /* 0x00000002ff3c7424 */ /* 0x000fe400078e00ff */
[----:B------:R-:W-:Y:S01]  /*9650*/  FFMA.FTZ R5, R58, R95, 1.1641532182693481445e-10 ;  /* 0x2f0000003a057423 */ /* 0x000fe2000001005f */
[----:B------:R-:W-:-:S04]  /*9660*/  FMUL.FTZ R57, R57, R94 ;  /* 0x0000005e39397220 */ /* 0x000fc80000410000 */
[----:B------:R-:W-:Y:S02]  /*9670*/  FSETP.LE.FTZ.AND P0, PT, R5, R112, PT ;  /* 0x000000700500720b */ /* 0x000fe40003f13000 */
[----:B------:R-:W-:Y:S01]  /*9680*/  MOV R5, R2 ;  /* 0x0000000200057202 */ /* 0x000fe20000000f00 */
        /* <DEDUP_REMOVED lines=9> */
.L_x_11029:
        /* <DEDUP_REMOVED lines=13> */
.L_x_11031:
[----:B------:R-:W-:Y:S05]  /*97f0*/  BSYNC.RECONVERGENT B2 ;  /* 0x0000000000027941 */ /* 0x000fea0003800200 */
.L_x_11030:
        /* <DEDUP_REMOVED lines=42> */
[----:B------:R-:W-:-:S07]  /*9aa0*/  IMAD.MOV.U32 R93, RZ, RZ, R58 ;  /* 0x000000ffff5d7224 */ /* 0x000fce00078e003a */
.L_x_11028:
[----:B------:R-:W-:Y:S05]  /*9ab0*/  BSYNC.RECONVERGENT B1 ;  /* 0x0000000000017941 */ /* 0x000fea0003800200 */
.L_x_11027:
[----:B------:R-:W-:Y:S01]  /*9ac0*/  I2FP.F32.U32 R58, R5 ;  /* 0x00000005003a7245 */ /* 0x000fe20000201000 */
[----:B------:R-:W-:Y:S01]  /*9ad0*/  BSSY.RECONVERGENT B1, `(.L_x_11032) ;  /* 0x000004c000017945 */ /* 0x000fe20003800200 */
[----:B------:R-:W-:-:S03]  /*9ae0*/  ISETP.NE.AND P2, PT, R60, 0x1, PT ;  /* 0x000000013c00780c */ /* 0x000fc60003f45270 */
[----:B------:R-:W-:-:S05]  /*9af0*/  FFMA.FTZ R5, R58, R95, 1.1641532182693481445e-10 ;  /* 0x2f0000003a057423 */ /* 0x000fca000001005f */
[----:B------:R-:W-:Y:S01]  /*9b00*/  FSETP.LE.FTZ.AND P1, PT, R5, R112, PT ;  /* 0x000000700500720b */ /* 0x000fe20003f33000 */
[----:B------:R-:W-:-:S04]  /*9b10*/  IMAD.U32 R5, R61, 0x10000, RZ ;  /* 0x000100003d057824 */ /* 0x000fc800078e00ff */
[----:B------:R-:W-:Y:S01]  /*9b20*/  FMUL.FTZ R59, R5, UR4 ;  /* 0x00000004053b7c20 */ /* 0x000fe20008410000 */
[----:B------:R-:W-:Y:S01]  /*9b30*/  PRMT R5, R61, 0x7632, R5 ;  /* 0x000076323d057816 */ /* 0x000fe20000000005 */
[----:B------:R-:W-:Y:S02]  /*9b40*/  IMAD.MOV.U32 R61, RZ, RZ, 0x2 ;  /* 0x00000002ff3d7424 */ /* 0x000fe400078e00ff */
[----:B------:R-:W-:Y:S01]  /*9b50*/  FMUL.FTZ R58, R59, R94 ;  /* 0x0000005e3b3a7220 */ /* 0x000fe20000410000 */
        /* <DEDUP_REMOVED lines=10> */
.L_x_11034:
        /* <DEDUP_REMOVED lines=13> */
.L_x_11036:
[----:B------:R-:W-:Y:S05]  /*9cd0*/  BSYNC.RECONVERGENT B2 ;  /* 0x0000000000027941 */ /* 0x000fea0003800200 */
.L_x_11035:
        /* <DEDUP_REMOVED lines=42> */
[----:B------:R-:W-:-:S07]  /*9f80*/  HFMA2 R61, -RZ, RZ, 0, 0 ;  /* 0x00000000ff3d7431 */ /* 0x000fce00000001ff */
.L_x_11033:
[----:B------:R-:W-:Y:S05]  /*9f90*/  BSYNC.RECONVERGENT B1 ;  /* 0x0000000000017941 */ /* 0x000fea0003800200 */
.L_x_11032:
[----:B------:R-:W-:Y:S01]  /*9fa0*/  ISETP.NE.AND P3, PT, R61, 0x1, PT ;  /* 0x000000013d00780c */ /* 0x000fe20003f65270 */
[----:B------:R-:W-:Y:S01]  /*9fb0*/  IMAD.U32 R5, R5, 0x10000, RZ ;  /* 0x0001000005057824 */ /* 0x000fe200078e00ff */
[----:B------:R-:W-:Y:S01]  /*9fc0*/  I2FP.F32.U32 R60, R59 ;  /* 0x0000003b003c7245 */ /* 0x000fe20000201000 */
[----:B------:R-:W-:Y:S01]  /*9fd0*/  BSSY.RECONVERGENT B1, `(.L_x_11037) ;  /* 0x0000049000017945 */ /* 0x000fe20003800200 */
[----:B------:R-:W-:Y:S02]  /*9fe0*/  IMAD.MOV.U32 R80, RZ, RZ, 0x2 ;  /* 0x00000002ff507424 */ /* 0x000fe400078e00ff */
[----:B------:R-:W-:Y:S01]  /*9ff0*/  FMUL.FTZ R5, R5, UR4 ;  /* 0x0000000405057c20 */ /* 0x000fe20008410000 */
[----:B------:R-:W-:-:S05]  /*a000*/  FFMA.FTZ R59, R60, R95, 1.1641532182693481445e-10 ;  /* 0x2f0000003c3b7423 */ /* 0x000fca000001005f */
        /* <DEDUP_REMOVED lines=12> */
.L_x_11039:
        /* <DEDUP_REMOVED lines=13> */
.L_x_11041:
[----:B------:R-:W-:Y:S05]  /*a1a0*/  BSYNC.RECONVERGENT B2 ;  /* 0x0000000000027941 */ /* 0x000fea0003800200 */
.L_x_11040:
        /* <DEDUP_REMOVED lines=43> */
.L_x_11038:
[----:B------:R-:W-:Y:S05]  /*a460*/  BSYNC.RECONVERGENT B1 ;  /* 0x0000000000017941 */ /* 0x000fea0003800200 */
.L_x_11037:
[----:B------:R-:W-:Y:S01]  /*a470*/  I2FP.F32.U32 R60, R5 ;  /* 0x00000005003c7245 */ /* 0x000fe20000201000 */
[----:B------:R-:W-:Y:S01]  /*a480*/  BSSY.RECONVERGENT B1, `(.L_x_11042) ;  /* 0x000004c000017945 */ /* 0x000fe20003800200 */
[----:B------:R-:W-:Y:S01]  /*a490*/  ISETP.NE.AND P4, PT, R80, 0x1, PT ;  /* 0x000000015000780c */ /* 0x000fe20003f85270 */
[----:B------:R-:W-:Y:S02]  /*a4a0*/  IMAD.MOV.U32 R81, RZ, RZ, 0x2 ;  /* 0x00000002ff517424 */ /* 0x000fe400078e00ff */
[----:B------:R-:W-:-:S05]  /*a4b0*/  FFMA.FTZ R5, R60, R95, 1.1641532182693481445e-10 ;  /* 0x2f0000003c057423 */ /* 0x000fca000001005f */
[----:B------:R-:W-:Y:S01]  /*a4c0*/  FSETP.LE.FTZ.AND P3, PT, R5, R112, PT ;  /* 0x000000700500720b */ /* 0x000fe20003f73000 */
[----:B------:R-:W-:-:S04]  /*a4d0*/  IMAD.U32 R5, R62, 0x10000, RZ ;  /* 0x000100003e057824 */ /* 0x000fc800078e00ff */
[----:B------:R-:W-:Y:S01]  /*a4e0*/  FMUL.FTZ R61, R5, UR4 ;  /* 0x00000004053d7c20 */ /* 0x000fe20008410000 */
[----:B------:R-:W-:-:S03]  /*a4f0*/  PRMT R5, R62, 0x7632, R5 ;  /* 0x000076323e057816 */ /* 0x000fc60000000005 */
        /* <DEDUP_REMOVED lines=11> */
.L_x_11044:
        /* <DEDUP_REMOVED lines=13> */
.L_x_11046:
[----:B------:R-:W-:Y:S05]  /*a680*/  BSYNC.RECONVERGENT B2 ;  /* 0x0000000000027941 */ /* 0x000fea0003800200 */
.L_x_11045:
        /* <DEDUP_REMOVED lines=43> */
.L_x_11043:
[----:B------:R-:W-:Y:S05]  /*a940*/  BSYNC.RECONVERGENT B1 ;  /* 0x0000000000017941 */ /* 0x000fea0003800200 */
.L_x_11042:
[----:B------:R-:W-:Y:S01]  /*a950*/  ISETP.NE.AND P5, PT, R81, 0x1, PT ;  /* 0x000000015100780c */ /* 0x000fe20003fa5270 */
[----:B------:R-:W-:Y:S01]  /*a960*/  IMAD.U32 R5, R5, 0x10000, RZ ;  /* 0x0001000005057824 */ /* 0x000fe200078e00ff */
[----:B------:R-:W-:Y:S01]  /*a970*/  I2FP.F32.U32 R62, R61 ;  /* 0x0000003d003e7245 */ /* 0x000fe20000201000 */
[----:B------:R-:W-:Y:S01]  /*a980*/  BSSY.RECONVERGENT B1, `(.L_x_11047) ;  /* 0x0000049000017945 */ /* 0x000fe20003800200 */
[----:B------:R-:W-:Y:S02]  /*a990*/  IMAD.MOV.U32 R80, RZ, RZ, 0x2 ;  /* 0x00000002ff507424 */ /* 0x000fe400078e00ff */
[----:B------:R-:W-:Y:S01]  /*a9a0*/  FMUL.FTZ R61, R5, UR4 ;  /* 0x00000004053d7c20 */ /* 0x000fe20008410000 */
[----:B------:R-:W-:Y:S01]  /*a9b0*/  FFMA.FTZ R5, R62, R95, 1.1641532182693481445e-10 ;  /* 0x2f0000003e057423 */ /* 0x000fe2000001005f */
[----:B------:R-:W-:Y:S02]  /*a9c0*/  MOV R62, R2 ;  /* 0x00000002003e7202 */ /* 0x000fe40000000f00 */
[----:B------:R-:W-:-:S02]  /*a9d0*/  FMUL.FTZ R61, R61, R94 ;  /* 0x0000005e3d3d7220 */ /* 0x000fc40000410000 */
        /* <DEDUP_REMOVED lines=10> */
.L_x_11049:
        /* <DEDUP_REMOVED lines=13> */
.L_x_11051:
[----:B------:R-:W-:Y:S05]  /*ab50*/  BSYNC.RECONVERGENT B2 ;  /* 0x0000000000027941 */ /* 0x000fea0003800200 */
.L_x_11050:
        /* <DEDUP_REMOVED lines=40> */
[----:B------:R-:W-:Y:S02]  /*ade0*/  IMAD.MOV.U32 R93, RZ, RZ, R80 ;  /* 0x000000ffff5d7224 */ /* 0x000fe400078e0050 */
[----:B------:R-:W-:Y:S01]  /*adf0*/  HFMA2 R80, -RZ, RZ, 0, 0 ;  /* 0x00000000ff507431 */ /* 0x000fe200000001ff */
[----:B------:R-:W-:-:S07]  /*ae00*/  LOP3.LUT R7, R82, UR34, R81, 0x96, !PT ;  /* 0x0000002252077c12 */ /* 0x000fce000f8e9651 */
.L_x_11048:
[----:B------:R-:W-:Y:S05]  /*ae10*/  BSYNC.RECONVERGENT B1 ;  /* 0x0000000000017941 */ /* 0x000fea0003800200 */
.L_x_11047:
[----:B------:R-:W-:Y:S01]  /*ae20*/  ISETP.NE.AND P6, PT, R80, 0x1, PT ;  /* 0x000000015000780c */ /* 0x000fe20003fc5270 */
[C---:B------:R-:W-:Y:S01]  /*ae30*/  IMAD.U32 R5, R63.reuse, 0x10000, RZ ;  /* 0x000100003f057824 */ /* 0x040fe200078e00ff */
[----:B------:R-:W-:Y:S01]  /*ae40*/  I2FP.F32.U32 R62, R62 ;  /* 0x0000003e003e7245 */ /* 0x000fe20000201000 */
[----:B------:R-:W-:Y:S01]  /*ae50*/  BSSY.RECONVERGENT B1, `(.L_x_11052) ;  /* 0x000004c000017945 */ /* 0x000fe20003800200 */
[----:B------:R-:W-:Y:S01]  /*ae60*/  PRMT R63, R63, 0x7632, R63 ;  /* 0x000076323f3f7816 */ /* 0x000fe2000000003f */
[----:B------:R-:W-:Y:S01]  /*ae70*/  FMUL.FTZ R5, R5, UR4 ;  /* 0x0000000405057c20 */ /* 0x000fe20008410000 */
[----:B------:R-:W-:Y:S01]  /*ae80*/  MOV R82, R2 ;  /* 0x0000000200527202 */ /* 0x000fe20000000f00 */
[----:B------:R-:W-:Y:S02]  /*ae90*/  FFMA.FTZ R81, R62, R95, 1.1641532182693481445e-10 ;  /* 0x2f0000003e517423 */ /* 0x000fe4000001005f */
[----:B------:R-:W-:Y:S01]  /*aea0*/  FMUL.FTZ R62, R5, R94 ;  /* 0x0000005e053e7220 */ /* 0x000fe20000410000 */
[----:B------:R-:W-:-:S02]  /*aeb0*/  IMAD.MOV.U32 R5, RZ, RZ, 0x2 ;  /* 0x00000002ff057424 */ /* 0x000fc400078e00ff */
        /* <DEDUP_REMOVED lines=10> */
.L_x_11054:
        /* <DEDUP_REMOVED lines=15> */
.L_x_11056:
[----:B------:R-:W-:Y:S05]  /*b050*/  BSYNC.RECONVERGENT B2 ;  /* 0x0000000000027941 */ /* 0x000fea0003800200 */
.L_x_11055:
        /* <DEDUP_REMOVED lines=39> */
[----:B------:R-:W-:Y:S01]  /*b2d0*/  HFMA2 R5, -RZ, RZ, 0, 0 ;  /* 0x00000000ff057431 */ /* 0x000fe200000001ff */
[----:B------:R-:W-:Y:S01]  /*b2e0*/  LOP3.LUT R7, R82, UR34, R81, 0x96, !PT ;  /* 0x0000002252077c12 */ /* 0x000fe2000f8e9651 */
[----:B------:R-:W-:Y:S02]  /*b2f0*/  IMAD.MOV.U32 R82, RZ, RZ, R93 ;  /* 0x000000ffff527224 */ /* 0x000fe400078e005d */
[----:B------:R-:W-:-:S07]  /*b300*/  IMAD.MOV.U32 R93, RZ, RZ, R80 ;  /* 0x000000ffff5d7224 */ /* 0x000fce00078e0050 */
.L_x_11053:
[----:B------:R-:W-:Y:S05]  /*b310*/  BSYNC.RECONVERGENT B1 ;  /* 0x0000000000017941 */ /* 0x000fea0003800200 */
.L_x_11052:
        /* <DEDUP_REMOVED lines=9> */
[----:B------:R-:W-:-:S02]  /*b3b0*/  FSETP.GTU.FTZ.AND P6, PT, R95, R112, PT ;  /* 0x000000705f00720b */ /* 0x000fc40003fdc000 */
[----:B------:R-:W-:Y:S02]  /*b3c0*/  FSEL R59, R59, RZ, P2 ;  /* 0x000000ff3b3b7208 */ /* 0x000fe40001000000 */
[----:B------:R-:W-:Y:S02]  /*b3d0*/  FSEL R63, R63, RZ, !P6 ;  /* 0x000000ff3f3f7208 */ /* 0x000fe40007000000 */
[----:B------:R-:W-:Y:S02]  /*b3e0*/  PLOP3.LUT P6, PT, P6, PT, PT, 0x8, 0x80 ;  /* 0x000000000080781c */ /* 0x000fe400037ce170 */
[----:B------:R-:W-:Y:S02]  /*b3f0*/  FSEL R60, R60, RZ, P3 ;  /* 0x000000ff3c3c7208 */ /* 0x000fe40001800000 */
[----:B------:R-:W-:Y:S02]  /*b400*/  FSEL R61, R61, RZ, P4 ;  /* 0x000000ff3d3d7208 */ /* 0x000fe40002000000 */
[----:B------:R-:W-:-:S07]  /*b410*/  FSEL R62, R62, RZ, P5 ;  /* 0x000000ff3e3e7208 */ /* 0x000fce0002800000 */
.L_x_11016:
[----:B------:R-:W0:Y:S01]  /*b420*/  LDC.64 R80, c[0x0][0x3a8] ;  /* 0x0000ea00ff507b82 */ /* 0x000e220000000a00 */
[----:B------:R-:W-:Y:S02]  /*b430*/  SEL R83, RZ, 0x1000000, !P6 ;  /* 0x01000000ff537807 */ /* 0x000fe40007000000 */
[----:B------:R-:W-:Y:S02]  /*b440*/  SEL R82, RZ, 0x10000, !P5 ;  /* 0x00010000ff527807 */ /* 0x000fe40006800000 */
[----:B------:R-:W-:Y:S02]  /*b450*/  SEL R113, RZ, 0x100, !P4 ;  /* 0x00000100ff717807 */ /* 0x000fe40006000000 */
[----:B------:R-:W-:Y:S02]  /*b460*/  ISETP.NE.AND P6, PT, R3, RZ, PT ;  /* 0x000000ff0300720c */ /* 0x000fe40003fc5270 */
[----:B------:R-:W-:Y:S02]  /*b470*/  LOP3.LUT R113, R113, R83, R82, 0xfe, !PT ;  /* 0x0000005371717212 */ /* 0x000fe400078efe52 */
[----:B------:R-:W1:Y:S01]  /*b480*/  LDC.64 R82, c[0x0][0x3b0] ;  /* 0x0000ec00ff527b82 */ /* 0x000e620000000a00 */
[----:B------:R-:W-:-:S02]  /*b490*/  SEL R95, RZ, 0x1000000, !P2 ;  /* 0x01000000ff5f7807 */ /* 0x000fc40005000000 */
[----:B------:R-:W-:Y:S02]  /*b4a0*/  SEL R94, RZ, 0x10000, !P1 ;  /* 0x00010000ff5e7807 */ /* 0x000fe40004800000 */
[----:B------:R-:W-:-:S04]  /*b4b0*/  SEL R3, RZ, 0x100, !P0 ;  /* 0x00000100ff037807 */ /* 0x000fc80004000000 */
[----:B------:R-:W-:Y:S02]  /*b4c0*/  LOP3.LUT R3, R3, R95, R94, 0xfe, !PT ;  /* 0x0000005f03037212 */ /* 0x000fe400078efe5e */
[----:B------:R-:W-:Y:S01]  /*b4d0*/  SEL R94, RZ, 0x1, !P3 ;  /* 0x00000001ff5e7807 */ /* 0x000fe20005800000 */
[----:B0-----:R-:W-:-:S05]  /*b4e0*/  IMAD.WIDE.U32 R80, R92, 0x20, R80 ;  /* 0x000000205c507825 */ /* 0x001fca00078e0050 */
[----:B------:R-:W-:Y:S04]  /*b4f0*/  STG.E.128 desc[UR6][R80.64], R56 ;  /* 0x0000003850007986 */ /* 0x000fe8000c101d06 */
[----:B------:R0:W-:Y:S01]  /*b500*/  STG.E.128 desc[UR6][R80.64+0x10], R60 ;  /* 0x0000103c50007986 */ /* 0x0001e2000c101d06 */
[C---:B-1----:R-:W-:Y:S01]  /*b510*/  IMAD.WIDE.U32 R82, R92.reuse, 0x8, R82 ;  /* 0x000000085c527825 */ /* 0x042fe200078e0052 */
[----:B------:R-:W-:Y:S02]  /*b520*/  IADD3 R92, PT, PT, R92, 0x80, RZ ;  /* 0x000000805c5c7810 */ /* 0x000fe40007ffe0ff */
[----:B0-----:R-:W-:Y:S02]  /*b530*/  LOP3.LUT R81, R113, R94, RZ, 0xfc, !PT ;  /* 0x0000005e71517212 */ /* 0x001fe400078efcff */
[----:B------:R-:W-:-:S04]  /*b540*/  SEL R94, RZ, 0x1, !P6 ;  /* 0x00000001ff5e7807 */ /* 0x000fc80007000000 */
[----:B------:R-:W-:Y:S01]  /*b550*/  LOP3.LUT R80, R3, R94, RZ, 0xfc, !PT ;  /* 0x0000005e03507212 */ /* 0x000fe200078efcff */
[----:B------:R-:W-:-:S04]  /*b560*/  IMAD.MOV.U32 R3, RZ, RZ, R93 ;  /* 0x000000ffff037224 */ /* 0x000fc800078e005d */
[----:B------:R0:W-:Y:S03]  /*b570*/  STG.E.64 desc[UR6][R82.64], R80 ;  /* 0x0000005052007986 */ /* 0x0001e6000c101b06 */
.L_x_10974:
[----:B------:R-:W-:Y:S05]  /*b580*/  BSYNC.RECONVERGENT B0 ;  /* 0x0000000000007941 */ /* 0x000fea0003800200 */
.L_x_10973:
[----:B------:R-:W-:Y:S01]  /*b590*/  ISETP.GE.U32.AND P0, PT, R10, 0x180, PT ;  /* 0x000001800a00780c */ /* 0x000fe20003f06070 */
[----:B------:R-:W-:Y:S03]  /*b5a0*/  BSSY.RECONVERGENT B0, `(.L_x_11057) ;  /* 0x0000530000007945 */ /* 0x000fe60003800200 */
[----:B0-----:R-:W-:-:S09]  /*b5b0*/  P2R R80, PR, RZ, 0x1 ;  /* 0x00000001ff507803 */ /* 0x001fd20000000000 */
        /* <DEDUP_REMOVED lines=27> */
.L_x_11062:
        /* <DEDUP_REMOVED lines=13> */
.L_x_11064:
[----:B------:R-:W-:Y:S05]  /*b840*/  BSYNC.RECONVERGENT B2 ;  /* 0x0000000000027941 */ /* 0x000fea0003800200 */
.L_x_11063:
        /* <DEDUP_REMOVED lines=43> */
.L_x_11061:
[----:B------:R-:W-:Y:S05]  /*bb00*/  BSYNC.RECONVERGENT B1 ;  /* 0x0000000000017941 */ /* 0x000fea0003800200 */
.L_x_11060:
[----:B------:R-:W0:Y:S01]  /*bb10*/  LDC R114, c[0x0][0x408] ;  /* 0x00010200ff727b82 */ /* 0x000e220000000800 */
[----:B------:R-:W-:Y:S01]  /*bb20*/  I2FP.F32.U32 R3, R95 ;  /* 0x0000005f00037245 */ /* 0x000fe20000201000 */
[----:B------:R-:W-:Y:S01]  /*bb30*/  HFMA2 R120, -RZ, RZ, 0.1171875, 0 ;  /* 0x2f800000ff787431 */ /* 0x000fe200000001ff */
[----:B------:R-:W-:Y:S01]  /*bb40*/  ISETP.NE.AND P1, PT, R94, 0x1, PT ;  /* 0x000000015e00780c */ /* 0x000fe20003f25270 */
[----:B------:R-:W-:Y:S01]  /*bb50*/  BSSY.RECONVERGENT B1, `(.L_x_11065) ;  /* 0x0000050000017945 */ /* 0x000fe20003800200 */
[C---:B-----5:R-:W-:Y:S01]  /*bb60*/  PRMT R5, R68.reuse, 0x7632, R5 ;  /* 0x0000763244057816 */ /* 0x060fe20000000005 */
[----:B------:R-:W-:Y:S02]  /*bb70*/  IMAD.MOV.U32 R95, RZ, RZ, 0x2 ;  /* 0x00000002ff5f7424 */ /* 0x000fe400078e00ff */
[----:B------:R-:W-:Y:S01]  /*bb80*/  FFMA.FTZ R112, R3, R120, 1.1641532182693481445e-10 ;  /* 0x2f00000003707423 */ /* 0x000fe20000010078 */
[----:B------:R-:W1:Y:S01]  /*bb90*/  LDC R115, c[0x0][0x404] ;  /* 0x00010100ff737b82 */ /* 0x000e620000000800 */
[----:B------:R-:W-:Y:S01]  /*bba0*/  IMAD.U32 R3, R68, 0x10000, RZ ;  /* 0x0001000044037824 */ /* 0x000fe200078e00ff */
[----:B------:R-:W-:-:S03]  /*bbb0*/  MOV R68, R2 ;  /* 0x0000000200447202 */ /* 0x000fc60000000f00 */
        /* <DEDUP_REMOVED lines=16> */
.L_x_11067:
        /* <DEDUP_REMOVED lines=13> */
.L_x_11069:
[----:B------:R-:W-:Y:S05]  /*bd90*/  BSYNC.RECONVERGENT B2 ;  /* 0x0000000000027941 */ /* 0x000fea0003800200 */
.L_x_11068:
        /* <DEDUP_REMOVED lines=42> */
[----:B------:R-:W-:-:S07]  /*c040*/  HFMA2 R95, -RZ, RZ, 0, 0 ;  /* 0x00000000ff5f7431 */ /* 0x000fce00000001ff */
.L_x_11066:
[----:B------:R-:W-:Y:S05]  /*c050*/  BSYNC.RECONVERGENT B1 ;  /* 0x0000000000017941 */ /* 0x000fea0003800200 */
.L_x_11065:
[----:B------:R-:W-:Y:S01]  /*c060*/  I2FP.F32.U32 R113, R68 ;  /* 0x0000004400717245 */ /* 0x000fe20000201000 */
[----:B------:R-:W-:Y:S01]  /*c070*/  IMAD.U32 R5, R5, 0x10000, RZ ;  /* 0x0001000005057824 */ /* 0x000fe200078e00ff */
[----:B------:R-:W-:Y:S01]  /*c080*/  ISETP.NE.AND P1, PT, R95, 0x1, PT ;  /* 0x000000015f00780c */ /* 0x000fe20003f25270 */
[----:B------:R-:W-:Y:S02]  /*c090*/  BSSY.RECONVERGENT B1, `(.L_x_11070) ;  /* 0x000004c000017945 */ /* 0x000fe40003800200 */
[----:B------:R-:W-:Y:S01]  /*c0a0*/  FFMA.FTZ R68, R113, R120, 1.1641532182693481445e-10 ;  /* 0x2f00000071447423 */ /* 0x000fe20000010078 */
[----:B------:R-:W-:-:S04]  /*c0b0*/  FMUL.FTZ R5, R5, UR4 ;  /* 0x0000000405057c20 */ /* 0x000fc80008410000 */
[----:B------:R-:W-:Y:S01]  /*c0c0*/  FMUL.FTZ R5, R5, R114 ;  /* 0x0000007205057220 */ /* 0x000fe20000410000 */
[----:B------:R-:W-:-:S04]  /*c0d0*/  FSETP.GTU.FTZ.AND P0, PT, R68, R115, PT ;  /* 0x000000734400720b */ /* 0x000fc80003f1c000 */
[----:B------:R-:W-:Y:S02]  /*c0e0*/  FSEL R68, R5, RZ, !P0 ;  /* 0x000000ff05447208 */ /* 0x000fe40004000000 */
[----:B------:R-:W-:Y:S02]  /*c0f0*/  PLOP3.LUT P0, PT, P0, PT, PT, 0x8, 0x80 ;  /* 0x000000000080781c */ /* 0x000fe4000070e170 */
[----:B------:R-:W-:Y:S01]  /*c100*/  MOV R5, R2 ;  /* 0x0000000200057202 */ /* 0x000fe20000000f00 */
        /* <DEDUP_REMOVED lines=11> */
.L_x_11072:
        /* <DEDUP_REMOVED lines=13> */
.L_x_11074:
[----:B------:R-:W-:Y:S05]  /*c290*/  BSYNC.RECONVERGENT B2 ;  /* 0x0000000000027941 */ /* 0x000fea0003800200 */
.L_x_11073:
[----:B------:R-:W-:Y:S01]  /*c2a0*/  LOP3.LUT R94, R4, UR9, R113, 0x96, !PT ;  /* 0x00000009045e7c12 */ /* 0x000fe2000f8e9671 */
[----:B------:R-:W-:Y:S01]  /*c2b0*/  IMAD.WIDE.U32 R6, R11, -0x326172a9, RZ ;  /* 0xcd9e8d570b067825 */ /* 0x000fe200078e00ff */
[----:B------:R-:W-:-:S03]  /*c2c0*/  MOV R5, R93 ;  /* 0x0000005d00057202 */ /* 0x000fc60000000f00 */
        /* <DEDUP_REMOVED lines=40> */
.L_x_11071:
[----:B------:R-:W-:Y:S05]  /*c550*/  BSYNC.RECONVERGENT B1 ;  /* 0x0000000000017941 */ /* 0x000fea0003800200 */
.L_x_11070:
        /* <DEDUP_REMOVED lines=8> */
[----:B------:R-:W-:Y:S02]  /*c5e0*/  FSETP.GTU.FTZ.AND P1, PT, R94, R115, PT ;  /* 0x000000735e00720b */ /* 0x000fe40003f3c000 */
        /* <DEDUP_REMOVED lines=14> */
.L_x_11077:
        /* <DEDUP_REMOVED lines=13> */
.L_x_11079:
[----:B------:R-:W-:Y:S05]  /*c7a0*/  BSYNC.RECONVERGENT B2 ;  /* 0x0000000000027941 */ /* 0x000fea0003800200 */
.L_x_11078:
        /* <DEDUP_REMOVED lines=34> */
[----:B------:R-:W-:Y:S01]  /*c9d0*/  HFMA2 R95, -RZ, RZ, 0, 0 ;  /* 0x00000000ff5f7431 */ /* 0x000fe200000001ff */
[----:B------:R-:W-:-:S05]  /*c9e0*/  LOP3.LUT R68, R68, UR31, R7, 0x96, !PT ;  /* 0x0000001f44447c12 */ /* 0x000fca000f8e9607 */
[----:B------:R-:W-:-:S05]  /*c9f0*/  IMAD.WIDE.U32 R68, R68, -0x2daee0ad, RZ ;  /* 0xd2511f5344447825 */ /* 0x000fca00078e00ff */
[----:B------:R-:W-:Y:S02]  /*ca00*/  LOP3.LUT R7, R94, UR34, R69, 0x96, !PT ;  /* 0x000000225e077c12 */ /* 0x000fe4000f8e9645 */
[----:B------:R-:W-:Y:S01]  /*ca10*/  MOV R94, R93 ;  /* 0x0000005d005e7202 */ /* 0x000fe20000000f00 */
[----:B------:R-:W-:Y:S02]  /*ca20*/  IMAD.MOV.U32 R93, RZ, RZ, R68 ;  /* 0x000000ffff5d7224 */ /* 0x000fe400078e0044 */
[----:B------:R-:W-:-:S04]  /*ca30*/  IMAD.WIDE.U32 R68, R2, -0x326172a9, RZ ;  /* 0xcd9e8d5702447825 */ /* 0x000fc800078e00ff */
[----:B------:R-:W-:Y:S01]  /*ca40*/  IMAD.MOV.U32 R2, RZ, RZ, R68 ;  /* 0x000000ffff027224 */ /* 0x000fe200078e0044 */
[----:B------:R-:W-:-:S07]  /*ca50*/  LOP3.LUT R6, R6, UR33, R69, 0x96, !PT ;  /* 0x0000002106067c12 */ /* 0x000fce000f8e9645 */
.L_x_11076:
[----:B------:R-:W-:Y:S05]  /*ca60*/  BSYNC.RECONVERGENT B1 ;  /* 0x0000000000017941 */ /* 0x000fea0003800200 */
.L_x_11075:
        /* <DEDUP_REMOVED lines=8> */
[----:B------:R-:W-:-:S04]  /*caf0*/  FSETP.GTU.FTZ.AND P2, PT, R68, R115, PT ;  /* 0x000000734400720b */ /* 0x000fc80003f5c000 */
        /* <DEDUP_REMOVED lines=13> */
.L_x_11082:
        /* <DEDUP_REMOVED lines=13> */
.L_x_11084:
[----:B------:R-:W-:Y:S05]  /*cca0*/  BSYNC.RECONVERGENT B2 ;  /* 0x0000000000027941 */ /* 0x000fea0003800200 */
.L_x_11083:
        /* <DEDUP_REMOVED lines=40> */
[----:B------:R-:W-:Y:S01]  /*cf30*/  HFMA2 R69, -RZ, RZ, 0, 0 ;  /* 0x00000000ff457431 */ /* 0x000fe200000001ff */
[----:B------:R-:W-:Y:S02]  /*cf40*/  LOP3.LUT R6, R6, UR33, R95, 0x96, !PT ;  /* 0x0000002106067c12 */ /* 0x000fe4000f8e965f */
[----:B------:R-:W-:-:S07]  /*cf50*/  MOV R2, R94 ;  /* 0x0000005e00027202 */ /* 0x000fce0000000f00 */
.L_x_11081:
[----:B------:R-:W-:Y:S05]  /*cf60*/  BSYNC.RECONVERGENT B1 ;  /* 0x0000000000017941 */ /* 0x000fea0003800200 */
.L_x_11080:
        /* <DEDUP_REMOVED lines=9> */
[----:B------:R-:W-:-:S03]  /*d000*/  PLOP3.LUT P3, PT, P3, PT, PT, 0x8, 0x80 ;  /* 0x000000000080781c */ /* 0x000fc60001f6e170 */
[--C-:B------:R-:W-:Y:S01]  /*d010*/  FADD.FTZ R68, R80, R5.reuse ;  /* 0x0000000550447221 */ /* 0x100fe20000010000 */
[----:B------:R-:W-:Y:S01]  /*d020*/  PRMT R5, R70, 0x7632, R5 ;  /* 0x0000763246057816 */ /* 0x000fe20000000005 */
[----:B------:R-:W-:Y:S01]  /*d030*/  IMAD.MOV.U32 R80, RZ, RZ, 0x2 ;  /* 0x00000002ff507424 */ /* 0x000fe200078e00ff */
        /* <DEDUP_REMOVED lines=10> */
.L_x_11087:
        /* <DEDUP_REMOVED lines=13> */
.L_x_11089:
[----:B------:R-:W-:Y:S05]  /*d1b0*/  BSYNC.RECONVERGENT B2 ;  /* 0x0000000000027941 */ /* 0x000fea0003800200 */
.L_x_11088:
        /* <DEDUP_REMOVED lines=41> */
[----:B------:R-:W-:Y:S02]  /*d450*/  LOP3.LUT R6, R6, UR33, R113, 0x96, !PT ;  /* 0x0000002106067c12 */ /* 0x000fe4000f8e9671 */
[----:B------:R-:W-:-:S07]  /*d460*/  MOV R2, R112 ;  /* 0x0000007000027202 */ /* 0x000fce0000000f00 */
.L_x_11086:
[----:B------:R-:W-:Y:S05]  /*d470*/  BSYNC.RECONVERGENT B1 ;  /* 0x0000000000017941 */ /* 0x000fea0003800200 */
.L_x_11085:
        /* <DEDUP_REMOVED lines=22> */
.L_x_11092:
        /* <DEDUP_REMOVED lines=13> */
.L_x_11094:
[----:B------:R-:W-:Y:S05]  /*d6b0*/  BSYNC.RECONVERGENT B2 ;  /* 0x0000000000027941 */ /* 0x000fea0003800200 */
.L_x_11093:
        /* <DEDUP_REMOVED lines=43> */
.L_x_11091:
[----:B------:R-:W-:Y:S05]  /*d970*/  BSYNC.RECONVERGENT B1 ;  /* 0x0000000000017941 */ /* 0x000fea0003800200 */
.L_x_11090:
        /* <DEDUP_REMOVED lines=23> */
.L_x_11097:
        /* <DEDUP_REMOVED lines=15> */
.L_x_11099:
[----:B------:R-:W-:Y:S05]  /*dbe0*/  BSYNC.RECONVERGENT B2 ;  /* 0x0000000000027941 */ /* 0x000fea0003800200 */
.L_x_11098:
        /* <DEDUP_REMOVED lines=40> */
[----:B------:R-:W-:Y:S02]  /*de70*/  HFMA2 R5, -RZ, RZ, 0, 0 ;  /* 0x00000000ff057431 */ /* 0x000fe400000001ff */
[----:B------:R-:W-:Y:S01]  /*de80*/  IMAD.MOV.U32 R93, RZ, RZ, R80 ;  /* 0x000000ffff5d7224 */ /* 0x000fe200078e0050 */
[----:B------:R-:W-:-:S07]  /*de90*/  LOP3.LUT R7, R94, UR34, R81, 0x96, !PT ;  /* 0x000000225e077c12 */ /* 0x000fce000f8e9651 */
.L_x_11096:
[----:B------:R-:W-:Y:S05]  /*dea0*/  BSYNC.RECONVERGENT B1 ;  /* 0x0000000000017941 */ /* 0x000fea0003800200 */
.L_x_11095:
        /* <DEDUP_REMOVED lines=10> */
.L_x_11059:
        /* <DEDUP_REMOVED lines=16> */
.L_x_11103:
        /* <DEDUP_REMOVED lines=13> */
.L_x_11105:
[----:B------:R-:W-:Y:S05]  /*e120*/  BSYNC.RECONVERGENT B2 ;  /* 0x0000000000027941 */ /* 0x000fea0003800200 */
.L_x_11104:
        /* <DEDUP_REMOVED lines=43> */
.L_x_11102:
[----:B------:R-:W-:Y:S05]  /*e3e0*/  BSYNC.RECONVERGENT B1 ;  /* 0x0000000000017941 */ /* 0x000fea0003800200 */
.L_x_11101:
[----:B------:R-:W0:Y:S01]  /*e3f0*/  LDC R112, c[0x0][0x404] ;  /* 0x00010100ff707b82 */ /* 0x000e220000000800 */
[----:B------:R-:W-:Y:S01]  /*e400*/  ISETP.NE.AND P0, PT, R65, 0x1, PT ;  /* 0x000000014100780c */ /* 0x000fe20003f05270 */
[----:B------:R-:W-:Y:S01]  /*e410*/  IMAD.MOV.U32 R95, RZ, RZ, 0x2f800000 ;  /* 0x2f800000ff5f7424 */ /* 0x000fe200078e00ff */
[----:B------:R-:W-:Y:S01]  /*e420*/  I2FP.F32.U32 R64, R64 ;  /* 0x0000004000407245 */ /* 0x000fe20000201000 */
[C---:B-----5:R-:W-:Y:S01]  /*e430*/  IMAD.U32 R5, R68.reuse, 0x10000, RZ ;  /* 0x0001000044057824 */ /* 0x060fe200078e00ff */
[----:B------:R-:W-:Y:S01]  /*e440*/  BSSY.RECONVERGENT B1, `(.L_x_11106) ;  /* 0x000004c000017945 */ /* 0x000fe20003800200 */
[----:B------:R-:W-:Y:S02]  /*e450*/  PRMT R68, R68, 0x7632, R68 ;  /* 0x0000763244447816 */ /* 0x000fe40000000044 */
[----:B------:R-:W1:Y:S01]  /*e460*/  LDC R94, c[0x0][0x408] ;  /* 0x00010200ff5e7b82 */ /* 0x000e620000000800 */
[----:B------:R-:W-:Y:S01]  /*e470*/  FFMA.FTZ R3, R64, R95, 1.1641532182693481445e-10 ;  /* 0x2f00000040037423 */ /* 0x000fe2000001005f */
[----:B------:R-:W-:Y:S01]  /*e480*/  FMUL.FTZ R5, R5, UR4 ;  /* 0x0000000405057c20 */ /* 0x000fe20008410000 */
[----:B------:R-:W-:-:S03]  /*e490*/  MOV R67, 0x2 ;  /* 0x0000000200437802 */ /* 0x000fc60000000f00 */
[----:B0-----:R-:W-:-:S04]  /*e4a0*/  FSETP.LE.FTZ.AND P1, PT, R3, R112, PT ;  /* 0x000000700300720b */ /* 0x001fc80003f33000 */
[----:B------:R-:W-:Y:S01]  /*e4b0*/  P2R R3, PR, RZ, 0x2 ;  /* 0x00000002ff037803 */ /* 0x000fe20000000000 */
[----:B-1----:R-:W-:Y:S01]  /*e4c0*/  FMUL.FTZ R64, R5, R94 ;  /* 0x0000005e05407220 */ /* 0x002fe20000410000 */
        /* <DEDUP_REMOVED lines=10> */
.L_x_11108:
        /* <DEDUP_REMOVED lines=13> */
.L_x_11110:
[----:B------:R-:W-:Y:S05]  /*e640*/  BSYNC.RECONVERGENT B2 ;  /* 0x0000000000027941 */ /* 0x000fea0003800200 */
.L_x_11109:
        /* <DEDUP_REMOVED lines=43> */
.L_x_11107:
[----:B------:R-:W-:Y:S05]  /*e900*/  BSYNC.RECONVERGENT B1 ;  /* 0x0000000000017941 */ /* 0x000fea0003800200 */
.L_x_11106:
[----:B------:R-:W-:Y:S01]  /*e910*/  ISETP.NE.AND P1, PT, R67, 0x1, PT ;  /* 0x000000014300780c */ /* 0x000fe20003f25270 */
[----:B------:R-:W-:Y:S01]  /*e920*/  IMAD.U32 R68, R68, 0x10000, RZ ;  /* 0x0001000044447824 */ /* 0x000fe200078e00ff */
[----:B------:R-:W-:Y:S01]  /*e930*/  I2FP.F32.U32 R66, R5 ;  /* 0x0000000500427245 */ /* 0x000fe20000201000 */
[----:B------:R-:W-:Y:S02]  /*e940*/  BSSY.RECONVERGENT B1, `(.L_x_11111) ;  /* 0x0000049000017945 */ /* 0x000fe40003800200 */
[----:B------:R-:W-:Y:S01]  /*e950*/  FMUL.FTZ R65, R68, UR4 ;  /* 0x0000000444417c20 */ /* 0x000fe20008410000 */
[----:B------:R-:W-:Y:S02]  /*e960*/  HFMA2 R68, -RZ, RZ, 0, 1.1920928955078125e-07 ;  /* 0x00000002ff447431 */ /* 0x000fe400000001ff */
[----:B------:R-:W-:Y:S01]  /*e970*/  FFMA.FTZ R5, R66, R95, 1.1641532182693481445e-10 ;  /* 0x2f00000042057423 */ /* 0x000fe2000001005f */
[----:B------:R-:W-:-:S04]  /*e980*/  FMUL.FTZ R65, R65, R94 ;  /* 0x0000005e41417220 */ /* 0x000fc80000410000 */
        /* <DEDUP_REMOVED lines=11> */
.L_x_11113:
        /* <DEDUP_REMOVED lines=13> */
.L_x_11115:
[----:B------:R-:W-:Y:S05]  /*eb10*/  BSYNC.RECONVERGENT B2 ;  /* 0x0000000000027941 */ /* 0x000fea0003800200 */
.L_x_11114:
        /* <DEDUP_REMOVED lines=43> */
.L_x_11112:
[----:B------:R-:W-:Y:S05]  /*edd0*/  BSYNC.RECONVERGENT B1 ;  /* 0x0000000000017941 */ /* 0x000fea0003800200 */
.L_x_11111:
        /* <DEDUP_REMOVED lines=8> */
[----:B------:R-:W-:Y:S02]  /*ee60*/  HFMA2 R69, -RZ, RZ, 0, 1.1920928955078125e-07 ;  /* 0x00000002ff457431 */ /* 0x000fe400000001ff */
[----:B------:R-:W-:Y:S01]  /*ee70*/  FMUL.FTZ R66, R67, R94 ;  /* 0x0000005e43427220 */ /* 0x000fe20000410000 */
        /* <DEDUP_REMOVED lines=10> */
.L_x_11118:
        /* <DEDUP_REMOVED lines=13> */
.L_x_11120:
[----:B------:R-:W-:Y:S05]  /*eff0*/  BSYNC.RECONVERGENT B2 ;  /* 0x0000000000027941 */ /* 0x000fea0003800200 */
.L_x_11119:
        /* <DEDUP_REMOVED lines=42> */
[----:B------:R-:W-:-:S07]  /*f2a0*/  MOV R93, R68 ;  /* 0x00000044005d7202 */ /* 0x000fce0000000f00 */
.L_x_11117:
[----:B------:R-:W-:Y:S05]  /*f2b0*/  BSYNC.RECONVERGENT B1 ;  /* 0x0000000000017941 */ /* 0x000fea0003800200 */
.L_x_11116:
[----:B------:R-:W-:Y:S01]  /*f2c0*/  ISETP.NE.AND P3, PT, R69, 0x1, PT ;  /* 0x000000014500780c */ /* 0x000fe20003f65270 */
[----:B------:R-:W-:Y:S01]  /*f2d0*/  BSSY.RECONVERGENT B1, `(.L_x_11121) ;  /* 0x000004b000017945 */ /* 0x000fe20003800200 */
[----:B------:R-:W-:Y:S01]  /*f2e0*/  I2FP.F32.U32 R68, R67 ;  /* 0x0000004300447245 */ /* 0x000fe20000201000 */
[----:B------:R-:W-:Y:S02]  /*f2f0*/  IMAD.U32 R67, R5, 0x10000, RZ ;  /* 0x0001000005437824 */ /* 0x000fe400078e00ff */
[----:B------:R-:W-:Y:S02]  /*f300*/  HFMA2 R80, -RZ, RZ, 0, 1.1920928955078125e-07 ;  /* 0x00000002ff507431 */ /* 0x000fe400000001ff */
        /* <DEDUP_REMOVED lines=14> */
.L_x_11123:
        /* <DEDUP_REMOVED lines=13> */
.L_x_11125:
[----:B------:R-:W-:Y:S05]  /*f4c0*/  BSYNC.RECONVERGENT B2 ;  /* 0x0000000000027941 */ /* 0x000fea0003800200 */
.L_x_11124:
        /* <DEDUP_REMOVED lines=43> */
.L_x_11122:
[----:B------:R-:W-:Y:S05]  /*f780*/  BSYNC.RECONVERGENT B1 ;  /* 0x0000000000017941 */ /* 0x000fea0003800200 */
.L_x_11121:
[----:B------:R-:W-:Y:S01]  /*f790*/  ISETP.NE.AND P4, PT, R80, 0x1, PT ;  /* 0x000000015000780c */ /* 0x000fe20003f85270 */
[C---:B------:R-:W-:Y:S01]  /*f7a0*/  IMAD.U32 R69, R70.reuse, 0x10000, RZ ;  /* 0x0001000046457824 */ /* 0x040fe200078e00ff */
[----:B------:R-:W-:Y:S01]  /*f7b0*/  I2FP.F32.U32 R68, R5 ;  /* 0x0000000500447245 */ /* 0x000fe20000201000 */
[----:B------:R-:W-:Y:S01]  /*f7c0*/  BSSY.RECONVERGENT B1, `(.L_x_11126) ;  /* 0x000004a000017945 */ /* 0x000fe20003800200 */
[----:B------:R-:W-:Y:S01]  /*f7d0*/  PRMT R5, R70, 0x7632, R5 ;  /* 0x0000763246057816 */ /* 0x000fe20000000005 */
[----:B------:R-:W-:Y:S01]  /*f7e0*/  FMUL.FTZ R81, R69, UR4 ;  /* 0x0000000445517c20 */ /* 0x000fe20008410000 */
[----:B------:R-:W-:Y:S02]  /*f7f0*/  IMAD.MOV.U32 R70, RZ, RZ, R2 ;  /* 0x000000ffff467224 */ /* 0x000fe400078e0002 */
[----:B------:R-:W-:Y:S01]  /*f800*/  FFMA.FTZ R69, R68, R95, 1.1641532182693481445e-10 ;  /* 0x2f00000044457423 */ /* 0x000fe2000001005f */
[----:B------:R-:W-:Y:S01]  /*f810*/  FMUL.FTZ R68, R81, R94 ;  /* 0x0000005e51447220 */ /* 0x000fe20000410000 */
[----:B------:R-:W-:-:S03]  /*f820*/  HFMA2 R81, -RZ, RZ, 0, 1.1920928955078125e-07 ;  /* 0x00000002ff517431 */ /* 0x000fc600000001ff */
        /* <DEDUP_REMOVED lines=10> */
.L_x_11128:
        /* <DEDUP_REMOVED lines=13> */
.L_x_11130:
[----:B------:R-:W-:Y:S05]  /*f9a0*/  BSYNC.RECONVERGENT B2 ;  /* 0x0000000000027941 */ /* 0x000fea0003800200 */
.L_x_11129:
        /* <DEDUP_REMOVED lines=43> */
.L_x_11127:
[----:B------:R-:W-:Y:S05]  /*fc60*/  BSYNC.RECONVERGENT B1 ;  /* 0x0000000000017941 */ /* 0x000fea0003800200 */
.L_x_11126:
[----:B------:R-:W-:Y:S01]  /*fc70*/  ISETP.NE.AND P5, PT, R81, 0x1, PT ;  /* 0x000000015100780c */ /* 0x000fe20003fa5270 */
[----:B------:R-:W-:Y:S01]  /*fc80*/  IMAD.U32 R5, R5, 0x10000, RZ ;  /* 0x0001000005057824 */ /* 0x000fe200078e00ff */
[----:B------:R-:W-:Y:S01]  /*fc90*/  I2FP.F32.U32 R70, R70 ;  /* 0x0000004600467245 */ /* 0x000fe20000201000 */
[----:B------:R-:W-:Y:S01]  /*fca0*/  BSSY.RECONVERGENT B1, `(.L_x_11131) ;  /* 0x0000049000017945 */ /* 0x000fe20003800200 */
[----:B------:R-:W-:Y:S02]  /*fcb0*/  HFMA2 R80, -RZ, RZ, 0, 1.1920928955078125e-07 ;  /* 0x00000002ff507431 */ /* 0x000fe400000001ff */
[----:B------:R-:W-:Y:S01]  /*fcc0*/  FMUL.FTZ R69, R5, UR4 ;  /* 0x0000000405457c20 */ /* 0x000fe20008410000 */
        /* <DEDUP_REMOVED lines=13> */
.L_x_11133:
        /* <DEDUP_REMOVED lines=13> */
.L_x_11135:
[----:B------:R-:W-:Y:S05]  /*fe70*/  BSYNC.RECONVERGENT B2 ;  /* 0x0000000000027941 */ /* 0x000fea0003800200 */
.L_x_11134:
        /* <DEDUP_REMOVED lines=39> */
[----:B------:R-:W-:-:S03]  /*100f0*/  IMAD.WIDE.U32 R80, R5, -0x2daee0ad, RZ ;  /* 0xd2511f5305507825 */ /* 0x000fc600078e00ff */
[----:B------:R-:W-:Y:S01]  /*10100*/  MOV R93, R80 ;  /* 0x00000050005d7202 */ /* 0x000fe20000000f00 */
[----:B------:R-:W-:Y:S01]  /*10110*/  IMAD.MOV.U32 R80, RZ, RZ, RZ ;  /* 0x000000ffff507224 */ /* 0x000fe200078e00ff */
[----:B------:R-:W-:-:S07]  /*10120*/  LOP3.LUT R7, R82, UR34, R81, 0x96, !PT ;  /* 0x0000002252077c12 */ /* 0x000fce000f8e9651 */
.L_x_11132:
[----:B------:R-:W-:Y:S05]  /*10130*/  BSYNC.RECONVERGENT B1 ;  /* 0x0000000000017941 */ /* 0x000fea0003800200 */
.L_x_11131:
        /* <DEDUP_REMOVED lines=20> */
.L_x_11138:
        /* <DEDUP_REMOVED lines=15> */
.L_x_11140:
[----:B------:R-:W-:Y:S05]  /*10370*/  BSYNC.RECONVERGENT B2 ;  /* 0x0000000000027941 */ /* 0x000fea0003800200 */
.L_x_11139:
        /* <DEDUP_REMOVED lines=43> */
.L_x_11137:
[----:B------:R-:W-:Y:S05]  /*10630*/  BSYNC.RECONVERGENT B1 ;  /* 0x0000000000017941 */ /* 0x000fea0003800200 */
.L_x_11136:
        /* <DEDUP_REMOVED lines=16> */
.L_x_11100:
        /* <DEDUP_REMOVED lines=15> */
[----:B-1----:R-:W-:-:S04]  /*10830*/  IMAD.WIDE.U32 R82, R92, 0x8, R82 ;  /* 0x000000085c527825 */ /* 0x002fc800078e0052 */
[----:B------:R-:W-:Y:S01]  /*10840*/  VIADD R92, R92, 0x80 ;  /* 0x000000805c5c7836 */ /* 0x000fe20000000000 */
[----:B0-----:R-:W-:Y:S02]  /*10850*/  LOP3.LUT R81, R113, R94, RZ, 0xfc, !PT ;  /* 0x0000005e71517212 */ /* 0x001fe400078efcff */
[----:B------:R-:W-:-:S04]  /*10860*/  SEL R94, RZ, 0x1, !P6 ;  /* 0x00000001ff5e7807 */ /* 0x000fc80007000000 */
[----:B------:R-:W-:Y:S02]  /*10870*/  LOP3.LUT R80, R3, R94, RZ, 0xfc, !PT ;  /* 0x0000005e03507212 */ /* 0x000fe400078efcff */
[----:B------:R-:W-:-:S03]  /*10880*/  MOV R3, R93 ;  /* 0x0000005d00037202 */ /* 0x000fc60000000f00 */
[----:B------:R0:W-:Y:S04]  /*10890*/  STG.E.64 desc[UR6][R82.64], R80 ;  /* 0x0000005052007986 */ /* 0x0001e8000c101b06 */
.L_x_11058:
[----:B------:R-:W-:Y:S05]  /*108a0*/  BSYNC.RECONVERGENT B0 ;  /* 0x0000000000007941 */ /* 0x000fea0003800200 */
.L_x_11057:
        /* <DEDUP_REMOVED lines=30> */
.L_x_11146:
        /* <DEDUP_REMOVED lines=13> */
.L_x_11148:
[----:B------:R-:W-:Y:S05]  /*10b60*/  BSYNC.RECONVERGENT B2 ;  /* 0x0000000000027941 */ /* 0x000fea0003800200 */
.L_x_11147:
        /* <DEDUP_REMOVED lines=41> */
[----:B------:R-:W-:Y:S01]  /*10e00*/  LOP3.LUT R7, R112, UR34, R95, 0x96, !PT ;  /* 0x0000002270077c12 */ /* 0x000fe2000f8e965f */
[----:B------:R-:W-:-:S07]  /*10e10*/  IMAD.MOV.U32 R95, RZ, RZ, R3 ;  /* 0x000000ffff5f7224 */ /* 0x000fce00078e0003 */
.L_x_11145:
[----:B------:R-:W-:Y:S05]  /*10e20*/  BSYNC.RECONVERGENT B1 ;  /* 0x0000000000017941 */ /* 0x000fea0003800200 */
.L_x_11144:
[----:B------:R-:W0:Y:S01]  /*10e30*/  LDC R114, c[0x0][0x408] ;  /* 0x00010200ff727b82 */ /* 0x000e220000000800 */
[----:B------:R-:W-:Y:S01]  /*10e40*/  I2FP.F32.U32 R3, R95 ;  /* 0x0000005f00037245 */ /* 0x000fe20000201000 */
[----:B------:R-:W-:Y:S01]  /*10e50*/  IMAD.MOV.U32 R120, RZ, RZ, 0x2f800000 ;  /* 0x2f800000ff787424 */ /* 0x000fe200078e00ff */
[----:B------:R-:W-:Y:S01]  /*10e60*/  ISETP.NE.AND P1, PT, R94, 0x1, PT ;  /* 0x000000015e00780c */ /* 0x000fe20003f25270 */
[----:B------:R-:W-:Y:S01]  /*10e70*/  BSSY.RECONVERGENT B1, `(.L_x_11149) ;  /* 0x0000050000017945 */ /* 0x000fe20003800200 */
[----:B------:R-:W-:Y:S02]  /*10e80*/  HFMA2 R95, -RZ, RZ, 0, 1.1920928955078125e-07 ;  /* 0x00000002ff5f7431 */ /* 0x000fe400000001ff */
[----:B------:R-:W-:Y:S01]  /*10e90*/  FFMA.FTZ R112, R3, R120, 1.1641532182693481445e-10 ;  /* 0x2f00000003707423 */ /* 0x000fe20000010078 */
[C---:B-----5:R-:W-:Y:S01]  /*10ea0*/  IMAD.U32 R3, R76.reuse, 0x10000, RZ ;  /* 0x000100004c037824 */ /* 0x060fe200078e00ff */
[----:B------:R-:W1:Y:S01]  /*10eb0*/  LDC R115, c[0x0][0x404] ;  /* 0x00010100ff737b82 */ /* 0x000e620000000800 */
[----:B------:R-:W-:Y:S01]  /*10ec0*/  PRMT R5, R76, 0x7632, R5 ;  /* 0x000076324c057816 */ /* 0x000fe20000000005 */
        /* <DEDUP_REMOVED lines=17> */
.L_x_11151:
        /* <DEDUP_REMOVED lines=13> */
.L_x_11153:
[----:B------:R-:W-:Y:S05]  /*110b0*/  BSYNC.RECONVERGENT B2 ;  /* 0x0000000000027941 */ /* 0x000fea0003800200 */
.L_x_11152:
        /* <DEDUP_REMOVED lines=40> */
[----:B------:R-:W-:Y:S01]  /*11340*/  LOP3.LUT R6, R6, UR33, R95, 0x96, !PT ;  /* 0x0000002106067c12 */ /* 0x000fe2000f8e965f */
[----:B------:R-:W-:Y:S01]  /*11350*/  IMAD.MOV.U32 R95, RZ, RZ, RZ ;  /* 0x000000ffff5f7224 */ /* 0x000fe200078e00ff */
[----:B------:R-:W-:-:S07]  /*11360*/  MOV R2, R94 ;  /* 0x0000005e00027202 */ /* 0x000fce0000000f00 */
.L_x_11150:
[----:B------:R-:W-:Y:S05]  /*11370*/  BSYNC.RECONVERGENT B1 ;  /* 0x0000000000017941 */ /* 0x000fea0003800200 */
.L_x_11149:
        /* <DEDUP_REMOVED lines=22> */
.L_x_11156:
        /* <DEDUP_REMOVED lines=13> */
.L_x_11158:
[----:B------:R-:W-:Y:S05]  /*115b0*/  BSYNC.RECONVERGENT B2 ;  /* 0x0000000000027941 */ /* 0x000fea0003800200 */
.L_x_11157:
        /* <DEDUP_REMOVED lines=43> */
.L_x_11155:
[----:B------:R-:W-:Y:S05]  /*11870*/  BSYNC.RECONVERGENT B1 ;  /* 0x0000000000017941 */ /* 0x000fea0003800200 */
.L_x_11154:
        /* <DEDUP_REMOVED lines=23> */
.L_x_11161:
        /* <DEDUP_REMOVED lines=13> */
.L_x_11163:
[----:B------:R-:W-:Y:S05]  /*11ac0*/  BSYNC.RECONVERGENT B2 ;  /* 0x0000000000027941 */ /* 0x000fea0003800200 */
.L_x_11162:
        /* <DEDUP_REMOVED lines=37> */
[----:B------:R-:W-:Y:S02]  /*11d20*/  LOP3.LUT R7, R94, UR34, R77, 0x96, !PT ;  /* 0x000000225e077c12 */ /* 0x000fe4000f8e964d */
[----:B------:R-:W-:Y:S01]  /*11d30*/  MOV R94, R93 ;  /* 0x0000005d005e7202 */ /* 0x000fe20000000f00 */
[----:B------:R-:W-:Y:S02]  /*11d40*/  IMAD.MOV.U32 R93, RZ, RZ, R76 ;  /* 0x000000ffff5d7224 */ /* 0x000fe400078e004c */
[----:B------:R-:W-:-:S05]  /*11d50*/  IMAD.WIDE.U32 R76, R2, -0x326172a9, RZ ;  /* 0xcd9e8d57024c7825 */ /* 0x000fca00078e00ff */
[----:B------:R-:W-:Y:S02]  /*11d60*/  LOP3.LUT R6, R6, UR33, R77, 0x96, !PT ;  /* 0x0000002106067c12 */ /* 0x000fe4000f8e964d */
[----:B------:R-:W-:-:S07]  /*11d70*/  MOV R2, R76 ;  /* 0x0000004c00027202 */ /* 0x000fce0000000f00 */
.L_x_11160:
[----:B------:R-:W-:Y:S05]  /*11d80*/  BSYNC.RECONVERGENT B1 ;  /* 0x0000000000017941 */ /* 0x000fea0003800200 */
.L_x_11159:
        /* <DEDUP_REMOVED lines=22> */
.L_x_11166:
        /* <DEDUP_REMOVED lines=13> */
.L_x_11168:
[----:B------:R-:W-:Y:S05]  /*11fc0*/  BSYNC.RECONVERGENT B2 ;  /* 0x0000000000027941 */ /* 0x000fea0003800200 */
.L_x_11167:
        /* <DEDUP_REMOVED lines=40> */
[----:B------:R-:W-:Y:S01]  /*12250*/  IMAD.MOV.U32 R77, RZ, RZ, RZ ;  /* 0x000000ffff4d7224 */ /* 0x000fe200078e00ff */
[----:B------:R-:W-:Y:S02]  /*12260*/  LOP3.LUT R6, R6, UR33, R95, 0x96, !PT ;  /* 0x0000002106067c12 */ /* 0x000fe4000f8e965f */
[----:B------:R-:W-:-:S07]  /*12270*/  MOV R2, R94 ;  /* 0x0000005e00027202 */ /* 0x000fce0000000f00 */
.L_x_11165:
[----:B------:R-:W-:Y:S05]  /*12280*/  BSYNC.RECONVERGENT B1 ;  /* 0x0000000000017941 */ /* 0x000fea0003800200 */
.L_x_11164:
        /* <DEDUP_REMOVED lines=23> */
.L_x_11171:
        /* <DEDUP_REMOVED lines=13> */
.L_x_11173:
[----:B------:R-:W-:Y:S05]  /*124d0*/  BSYNC.RECONVERGENT B2 ;  /* 0x0000000000027941 */ /* 0x000fea0003800200 */
.L_x_11172:
        /* <DEDUP_REMOVED lines=40> */
[----:B------:R-:W-:-:S04]  /*12760*/  MOV R93, R94 ;  /* 0x0000005e005d7202 */ /* 0x000fc80000000f00 */
[----:B------:R-:W-:Y:S02]  /*12770*/  LOP3.LUT R6, R6, UR33, R113, 0x96, !PT ;  /* 0x0000002106067c12 */ /* 0x000fe4000f8e9671 */
[----:B------:R-:W-:-:S07]  /*12780*/  MOV R2, R112 ;  /* 0x0000007000027202 */ /* 0x000fce0000000f00 */
.L_x_11170:
[----:B------:R-:W-:Y:S05]  /*12790*/  BSYNC.RECONVERGENT B1 ;  /* 0x0000000000017941 */ /* 0x000fea0003800200 */
.L_x_11169:
        /* <DEDUP_REMOVED lines=22> */
.L_x_11176:
        /* <DEDUP_REMOVED lines=13> */
.L_x_11178:
[----:B------:R-:W-:Y:S05]  /*129d0*/  BSYNC.RECONVERGENT B2 ;  /* 0x0000000000027941 */ /* 0x000fea0003800200 */
.L_x_11177:
        /* <DEDUP_REMOVED lines=41> */
[----:B------:R-:W-:Y:S01]  /*12c70*/  IMAD.MOV.U32 R81, RZ, RZ, RZ ;  /* 0x000000ffff517224 */ /* 0x000fe200078e00ff */
[----:B------:R-:W-:-:S07]  /*12c80*/  MOV R93, R80 ;  /* 0x00000050005d7202 */ /* 0x000fce0000000f00 */
.L_x_11175:
[----:B------:R-:W-:Y:S05]  /*12c90*/  BSYNC.RECONVERGENT B1 ;  /* 0x0000000000017941 */ /* 0x000fea0003800200 */
.L_x_11174:
        /* <DEDUP_REMOVED lines=23> */
.L_x_11181:
        /* <DEDUP_REMOVED lines=15> */
.L_x_11183:
[----:B------:R-:W-:Y:S05]  /*12f00*/  BSYNC.RECONVERGENT B2 ;  /* 0x0000000000027941 */ /* 0x000fea0003800200 */
.L_x_11182:
        /* <DEDUP_REMOVED lines=40> */
[----:B------:R-:W-:Y:S01]  /*13190*/  IMAD.MOV.U32 R5, RZ, RZ, RZ ;  /* 0x000000ffff057224 */ /* 0x000fe200078e00ff */
[----:B------:R-:W-:Y:S02]  /*131a0*/  LOP3.LUT R7, R94, UR34, R81, 0x96, !PT ;  /* 0x000000225e077c12 */ /* 0x000fe4000f8e9651 */
[----:B------:R-:W-:-:S07]  /*131b0*/  MOV R93, R80 ;  /* 0x00000050005d7202 */ /* 0x000fce0000000f00 */
.L_x_11180:
[----:B------:R-:W-:Y:S05]  /*131c0*/  BSYNC.RECONVERGENT B1 ;  /* 0x0000000000017941 */ /* 0x000fea0003800200 */
.L_x_11179:
        /* <DEDUP_REMOVED lines=10> */
.L_x_11143:
        /* <DEDUP_REMOVED lines=16> */
.L_x_11187:
        /* <DEDUP_REMOVED lines=13> */
.L_x_11189:
[----:B------:R-:W-:Y:S05]  /*13440*/  BSYNC.RECONVERGENT B2 ;  /* 0x0000000000027941 */ /* 0x000fea0003800200 */
.L_x_11188:
        /* <DEDUP_REMOVED lines=43> */
.L_x_11186:
[----:B------:R-:W-:Y:S05]  /*13700*/  BSYNC.RECONVERGENT B1 ;  /* 0x0000000000017941 */ /* 0x000fea0003800200 */
.L_x_11185:
[----:B------:R-:W0:Y:S01]  /*13710*/  LDC R112, c[0x0][0x404] ;  /* 0x00010100ff707b82 */ /* 0x000e220000000800 */
[----:B------:R-:W-:Y:S01]  /*13720*/  ISETP.NE.AND P0, PT, R73, 0x1, PT ;  /* 0x000000014900780c */ /* 0x000fe20003f05270 */
[----:B------:R-:W-:Y:S01]  /*13730*/  IMAD.MOV.U32 R95, RZ, RZ, 0x2f800000 ;  /* 0x2f800000ff5f7424 */ /* 0x000fe200078e00ff */
[----:B------:R-:W-:Y:S01]  /*13740*/  I2FP.F32.U32 R72, R72 ;  /* 0x0000004800487245 */ /* 0x000fe20000201000 */
[----:B------:R-:W-:Y:S01]  /*13750*/  BSSY.RECONVERGENT B1, `(.L_x_11190) ;  /* 0x000004d000017945 */ /* 0x000fe20003800200 */
[C---:B-----5:R-:W-:Y:S01]  /*13760*/  SHF.L.U32 R5, R76.reuse, 0x10, RZ ;  /* 0x000000104c057819 */ /* 0x060fe200000006ff */
[----:B------:R-:W-:Y:S01]  /*13770*/  IMAD.MOV.U32 R75, RZ, RZ, 0x2 ;  /* 0x00000002ff4b7424 */ /* 0x000fe200078e00ff */
[----:B------:R-:W-:Y:S01]  /*13780*/  PRMT R76, R76, 0x7632, R76 ;  /* 0x000076324c4c7816 */ /* 0x000fe2000000004c */
        /* <DEDUP_REMOVED lines=16> */
.L_x_11192:
        /* <DEDUP_REMOVED lines=13> */
.L_x_11194:
[----:B------:R-:W-:Y:S05]  /*13960*/  BSYNC.RECONVERGENT B2 ;  /* 0x0000000000027941 */ /* 0x000fea0003800200 */
.L_x_11193:
        /* <DEDUP_REMOVED lines=43> */
.L_x_11191:
[----:B------:R-:W-:Y:S05]  /*13c20*/  BSYNC.RECONVERGENT B1 ;  /* 0x0000000000017941 */ /* 0x000fea0003800200 */
.L_x_11190:
[----:B------:R-:W-:Y:S01]  /*13c30*/  ISETP.NE.AND P1, PT, R75, 0x1, PT ;  /* 0x000000014b00780c */ /* 0x000fe20003f25270 */
[----:B------:R-:W-:Y:S01]  /*13c40*/  BSSY.RECONVERGENT B1, `(.L_x_11195) ;  /* 0x000004b000017945 */ /* 0x000fe20003800200 */
[----:B------:R-:W-:Y:S02]  /*13c50*/  I2FP.F32.U32 R74, R5 ;  /* 0x00000005004a7245 */ /* 0x000fe40000201000 */
[----:B------:R-:W-:-:S03]  /*13c60*/  SHF.L.U32 R76, R76, 0x10, RZ ;  /* 0x000000104c4c7819 */ /* 0x000fc600000006ff */
[----:B------:R-:W-:Y:S02]  /*13c70*/  FFMA.FTZ R5, R74, R95, 1.1641532182693481445e-10 ;  /* 0x2f0000004a057423 */ /* 0x000fe4000001005f */
[----:B------:R-:W-:Y:S01]  /*13c80*/  FMUL.FTZ R73, R76, UR4 ;  /* 0x000000044c497c20 */ /* 0x000fe20008410000 */
[----:B------:R-:W-:Y:S02]  /*13c90*/  IMAD.MOV.U32 R76, RZ, RZ, 0x2 ;  /* 0x00000002ff4c7424 */ /* 0x000fe400078e00ff */
        /* <DEDUP_REMOVED lines=12> */
.L_x_11197:
        /* <DEDUP_REMOVED lines=13> */
.L_x_11199:
[----:B------:R-:W-:Y:S05]  /*13e30*/  BSYNC.RECONVERGENT B2 ;  /* 0x0000000000027941 */ /* 0x000fea0003800200 */
.L_x_11198:
        /* <DEDUP_REMOVED lines=41> */
[----:B------:R-:W-:Y:S02]  /*140d0*/  LOP3.LUT R7, R80, UR34, R75, 0x96, !PT ;  /* 0x0000002250077c12 */ /* 0x000fe4000f8e964b */
[----:B------:R-:W-:-:S07]  /*140e0*/  MOV R93, R74 ;  /* 0x0000004a005d7202 */ /* 0x000fce0000000f00 */
.L_x_11196:
[----:B------:R-:W-:Y:S05]  /*140f0*/  BSYNC.RECONVERGENT B1 ;  /* 0x0000000000017941 */ /* 0x000fea0003800200 */
.L_x_11195:
[----:B------:R-:W-:Y:S01]  /*14100*/  I2FP.F32.U32 R74, R5 ;  /* 0x00000005004a7245 */ /* 0x000fe20000201000 */
[----:B------:R-:W-:Y:S01]  /*14110*/  BSSY.RECONVERGENT B1, `(.L_x_11200) ;  /* 0x000004c000017945 */ /* 0x000fe20003800200 */
[----:B------:R-:W-:Y:S01]  /*14120*/  ISETP.NE.AND P2, PT, R76, 0x1, PT ;  /* 0x000000014c00780c */ /* 0x000fe20003f45270 */
[----:B------:R-:W-:Y:S02]  /*14130*/  IMAD.MOV.U32 R81, RZ, RZ, 0x2 ;  /* 0x00000002ff517424 */ /* 0x000fe400078e00ff */
[----:B------:R-:W-:Y:S01]  /*14140*/  FFMA.FTZ R5, R74, R95, 1.1641532182693481445e-10 ;  /* 0x2f0000004a057423 */ /* 0x000fe2000001005f */
[----:B------:R-:W-:-:S04]  /*14150*/  SHF.L.U32 R74, R77, 0x10, RZ ;  /* 0x000000104d4a7819 */ /* 0x000fc800000006ff */
[----:B------:R-:W-:Y:S01]  /*14160*/  FSETP.LE.FTZ.AND P1, PT, R5, R112, PT ;  /* 0x000000700500720b */ /* 0x000fe20003f33000 */
        /* <DEDUP_REMOVED lines=13> */
.L_x_11202:
        /* <DEDUP_REMOVED lines=13> */
.L_x_11204:
[----:B------:R-:W-:Y:S05]  /*14310*/  BSYNC.RECONVERGENT B2 ;  /* 0x0000000000027941 */ /* 0x000fea0003800200 */
.L_x_11203:
        /* <DEDUP_REMOVED lines=41> */
[----:B------:R-:W-:Y:S02]  /*145b0*/  LOP3.LUT R7, R80, UR34, R77, 0x96, !PT ;  /* 0x0000002250077c12 */ /* 0x000fe4000f8e964d */
[----:B------:R-:W-:-:S07]  /*145c0*/  MOV R93, R76 ;  /* 0x0000004c005d7202 */ /* 0x000fce0000000f00 */
.L_x_11201:
[----:B------:R-:W-:Y:S05]  /*145d0*/  BSYNC.RECONVERGENT B1 ;  /* 0x0000000000017941 */ /* 0x000fea0003800200 */
.L_x_11200:
[----:B------:R-:W-:Y:S01]  /*145e0*/  ISETP.NE.AND P3, PT, R81, 0x1, PT ;  /* 0x000000015100780c */ /* 0x000fe20003f65270 */
[----:B------:R-:W-:Y:S01]  /*145f0*/  BSSY.RECONVERGENT B1, `(.L_x_11205) ;  /* 0x000004b000017945 */ /* 0x000fe20003800200 */
[----:B------:R-:W-:Y:S01]  /*14600*/  SHF.L.U32 R5, R5, 0x10, RZ ;  /* 0x0000001005057819 */ /* 0x000fe200000006ff */
[----:B------:R-:W-:Y:S01]  /*14610*/  IMAD.MOV.U32 R80, RZ, RZ, 0x2 ;  /* 0x00000002ff507424 */ /* 0x000fe200078e00ff */
[----:B------:R-:W-:Y:S02]  /*14620*/  I2FP.F32.U32 R76, R75 ;  /* 0x0000004b004c7245 */ /* 0x000fe40000201000 */
[----:B------:R-:W-:Y:S01]  /*14630*/  MOV R77, R2 ;  /* 0x00000002004d7202 */ /* 0x000fe20000000f00 */
[----:B------:R-:W-:Y:S02]  /*14640*/  FMUL.FTZ R75, R5, UR4 ;  /* 0x00000004054b7c20 */ /* 0x000fe40008410000 */
        /* <DEDUP_REMOVED lines=12> */
.L_x_11207:
        /* <DEDUP_REMOVED lines=13> */
.L_x_11209:
[----:B------:R-:W-:Y:S05]  /*147e0*/  BSYNC.RECONVERGENT B2 ;  /* 0x0000000000027941 */ /* 0x000fea0003800200 */
.L_x_11208:
        /* <DEDUP_REMOVED lines=43> */
.L_x_11206:
[----:B------:R-:W-:Y:S05]  /*14aa0*/  BSYNC.RECONVERGENT B1 ;  /* 0x0000000000017941 */ /* 0x000fea0003800200 */
.L_x_11205:
[----:B------:R-:W-:Y:S01]  /*14ab0*/  ISETP.NE.AND P4, PT, R80, 0x1, PT ;  /* 0x000000015000780c */ /* 0x000fe20003f85270 */
[----:B------:R-:W-:Y:S01]  /*14ac0*/  BSSY.RECONVERGENT B1, `(.L_x_11210) ;  /* 0x000004c000017945 */ /* 0x000fe20003800200 */
[----:B------:R-:W-:Y:S02]  /*14ad0*/  SHF.L.U32 R5, R78, 0x10, RZ ;  /* 0x000000104e057819 */ /* 0x000fe400000006ff */
[----:B------:R-:W-:-:S03]  /*14ae0*/  I2FP.F32.U32 R76, R77 ;  /* 0x0000004d004c7245 */ /* 0x000fc60000201000 */
[----:B------:R-:W-:Y:S01]  /*14af0*/  FMUL.FTZ R81, R5, UR4 ;  /* 0x0000000405517c20 */ /* 0x000fe20008410000 */
[----:B------:R-:W-:Y:S01]  /*14b00*/  PRMT R5, R78, 0x7632, R5 ;  /* 0x000076324e057816 */ /* 0x000fe20000000005 */
[----:B------:R-:W-:Y:S01]  /*14b10*/  FFMA.FTZ R77, R76, R95, 1.1641532182693481445e-10 ;  /* 0x2f0000004c4d7423 */ /* 0x000fe2000001005f */
[----:B------:R-:W-:Y:S01]  /*14b20*/  MOV R78, R2 ;  /* 0x00000002004e7202 */ /* 0x000fe20000000f00 */
[----:B------:R-:W-:Y:S01]  /*14b30*/  FMUL.FTZ R76, R81, R94 ;  /* 0x0000005e514c7220 */ /* 0x000fe20000410000 */
[----:B------:R-:W-:Y:S02]  /*14b40*/  IMAD.MOV.U32 R81, RZ, RZ, 0x2 ;  /* 0x00000002ff517424 */ /* 0x000fe400078e00ff */
        /* <DEDUP_REMOVED lines=10> */
.L_x_11212:
        /* <DEDUP_REMOVED lines=13> */
.L_x_11214:
[----:B------:R-:W-:Y:S05]  /*14cc0*/  BSYNC.RECONVERGENT B2 ;  /* 0x0000000000027941 */ /* 0x000fea0003800200 */
.L_x_11213:
        /* <DEDUP_REMOVED lines=41> */
[----:B------:R-:W-:Y:S01]  /*14f60*/  IMAD.MOV.U32 R81, RZ, RZ, RZ ;  /* 0x000000ffff517224 */ /* 0x000fe200078e00ff */
[----:B------:R-:W-:-:S07]  /*14f70*/  MOV R93, R80 ;  /* 0x00000050005d7202 */ /* 0x000fce0000000f00 */
.L_x_11211:
[----:B------:R-:W-:Y:S05]  /*14f80*/  BSYNC.RECONVERGENT B1 ;  /* 0x0000000000017941 */ /* 0x000fea0003800200 */
.L_x_11210:
[----:B------:R-:W-:Y:S01]  /*14f90*/  ISETP.NE.AND P5, PT, R81, 0x1, PT ;  /* 0x000000015100780c */ /* 0x000fe20003fa5270 */
[----:B------:R-:W-:Y:S01]  /*14fa0*/  BSSY.RECONVERGENT B1, `(.L_x_11215) ;  /* 0x000004b000017945 */ /* 0x000fe20003800200 */
[----:B------:R-:W-:Y:S01]  /*14fb0*/  SHF.L.U32 R5, R5, 0x10, RZ ;  /* 0x0000001005057819 */ /* 0x000fe200000006ff */
[----:B------:R-:W-:Y:S01]  /*14fc0*/  IMAD.MOV.U32 R80, RZ, RZ, 0x2 ;  /* 0x00000002ff507424 */ /* 0x000fe200078e00ff */
[----:B------:R-:W-:-:S03]  /*14fd0*/  I2FP.F32.U32 R78, R78 ;  /* 0x0000004e004e7245 */ /* 0x000fc60000201000 */
[----:B------:R-:W-:Y:S02]  /*14fe0*/  FMUL.FTZ R77, R5, UR4 ;  /* 0x00000004054d7c20 */ /* 0x000fe40008410000 */
        /* <DEDUP_REMOVED lines=13> */
.L_x_11217:
        /* <DEDUP_REMOVED lines=13> */
.L_x_11219:
[----:B------:R-:W-:Y:S05]  /*15190*/  BSYNC.RECONVERGENT B2 ;  /* 0x0000000000027941 */ /* 0x000fea0003800200 */
.L_x_11218:
        /* <DEDUP_REMOVED lines=43> */
.L_x_11216:
[----:B------:R-:W-:Y:S05]  /*15450*/  BSYNC.RECONVERGENT B1 ;  /* 0x0000000000017941 */ /* 0x000fea0003800200 */
.L_x_11215:
[----:B------:R-:W-:Y:S01]  /*15460*/  ISETP.NE.AND P6, PT, R80, 0x1, PT ;  /* 0x000000015000780c */ /* 0x000fe20003fc5270 */
[----:B------:R-:W-:Y:S01]  /*15470*/  BSSY.RECONVERGENT B1, `(.L_x_11220) ;  /* 0x000004e000017945 */ /* 0x000fe20003800200 */
[C---:B------:R-:W-:Y:S02]  /*15480*/  SHF.L.U32 R5, R79.reuse, 0x10, RZ ;  /* 0x000000104f057819 */ /* 0x040fe400000006ff */
[----:B------:R-:W-:Y:S02]  /*15490*/  I2FP.F32.U32 R78, R78 ;  /* 0x0000004e004e7245 */ /* 0x000fe40000201000 */
        /* <DEDUP_REMOVED lines=16> */
.L_x_11222:
        /* <DEDUP_REMOVED lines=15> */
.L_x_11224:
[----:B------:R-:W-:Y:S05]  /*15690*/  BSYNC.RECONVERGENT B2 ;  /* 0x0000000000027941 */ /* 0x000fea0003800200 */
.L_x_11223:
        /* <DEDUP_REMOVED lines=40> */
[----:B------:R-:W-:Y:S01]  /*15920*/  LOP3.LUT R7, R82, UR34, R81, 0x96, !PT ;  /* 0x0000002252077c12 */ /* 0x000fe2000f8e9651 */
[----:B------:R-:W-:Y:S01]  /*15930*/  IMAD.MOV.U32 R82, RZ, RZ, R93 ;  /* 0x000000ffff527224 */ /* 0x000fe200078e005d */
[----:B------:R-:W-:-:S07]  /*15940*/  MOV R93, R80 ;  /* 0x00000050005d7202 */ /* 0x000fce0000000f00 */
.L_x_11221:
[----:B------:R-:W-:Y:S05]  /*15950*/  BSYNC.RECONVERGENT B1 ;  /* 0x0000000000017941 */ /* 0x000fea0003800200 */
.L_x_11220:
        /* <DEDUP_REMOVED lines=16> */
.L_x_11184:
[----:B------:R-:W-:Y:S01]  /*15a60*/  SEL R83, RZ, 0x1000000, !P6 ;  /* 0x01000000ff537807 */ /* 0x000fe20007000000 */
[----:B------:R-:W0:Y:S01]  /*15a70*/  LDC.64 R94, c[0x0][0x3b0] ;  /* 0x0000ec00ff5e7b82 */ /* 0x000e220000000a00 */
        /* <DEDUP_REMOVED lines=9> */
[----:B------:R-:W-:-:S04]  /*15b10*/  SEL R80, RZ, 0x1, !P3 ;  /* 0x00000001ff507807 */ /* 0x000fc80005800000 */
[----:B------:R-:W-:Y:S01]  /*15b20*/  LOP3.LUT R81, R113, R80, RZ, 0xfc, !PT ;  /* 0x0000005071517212 */ /* 0x000fe200078efcff */
[----:B0-----:R-:W-:Y:S01]  /*15b30*/  IMAD.WIDE.U32 R94, R92, 0x8, R94 ;  /* 0x000000085c5e7825 */ /* 0x001fe200078e005e */
[----:B------:R-:W-:-:S04]  /*15b40*/  SEL R80, RZ, 0x1, !P6 ;  /* 0x00000001ff507807 */ /* 0x000fc80007000000 */
[----:B------:R-:W-:Y:S01]  /*15b50*/  LOP3.LUT R80, R3, R80, RZ, 0xfc, !PT ;  /* 0x0000005003507212 */ /* 0x000fe200078efcff */
[----:B------:R-:W-:Y:S02]  /*15b60*/  IMAD.MOV.U32 R3, RZ, RZ, R93 ;  /* 0x000000ffff037224 */ /* 0x000fe400078e005d */
[----:B-1----:R-:W-:-:S05]  /*15b70*/  IMAD.WIDE.U32 R82, R92, 0x20, R82 ;  /* 0x000000205c527825 */ /* 0x002fca00078e0052 */
[----:B------:R0:W-:Y:S04]  /*15b80*/  STG.E.128 desc[UR6][R82.64], R72 ;  /* 0x0000004852007986 */ /* 0x0001e8000c101d06 */
[----:B------:R0:W-:Y:S04]  /*15b90*/  STG.E.128 desc[UR6][R82.64+0x10], R76 ;  /* 0x0000104c52007986 */ /* 0x0001e8000c101d06 */
[----:B------:R0:W-:Y:S02]  /*15ba0*/  STG.E.64 desc[UR6][R94.64], R80 ;  /* 0x000000505e007986 */ /* 0x0001e4000c101b06 */
.L_x_11142:
[----:B------:R-:W-:Y:S05]  /*15bb0*/  BSYNC.RECONVERGENT B0 ;  /* 0x0000000000007941 */ /* 0x000fea0003800200 */
.L_x_11141:
[----:B0-----:R-:W-:Y:S01]  /*15bc0*/  FADD.FTZ R80, RZ, R12 ;  /* 0x0000000cff507221 */ /* 0x001fe20000010000 */
        /* <DEDUP_REMOVED lines=113> */
[----:B------:R-:W-:-:S03]  /*162e0*/  I2FP.F32.S32 R113, R95 ;  /* 0x0000005f00717245 */ /* 0x000fc60000201400 */
        /* <DEDUP_REMOVED lines=16> */
[----:B------:R-:W-:-:S04]  /*163f0*/  @!P1 LEA R83, R125, UR4, 0x3 ;  /* 0x000000047d539c11 */ /* 0x000fc8000f8e18ff */
[----:B------:R-:W0:Y:S02]  /*16400*/  SHFL.BFLY PT, R93, R92, 0x8, 0x1f ;  /* 0x0d001f005c5d7f89 */ /* 0x000e2400000e0000 */
[----:B0-----:R-:W-:-:S05]  /*16410*/  FADD.FTZ R93, R92, R93 ;  /* 0x0000005d5c5d7221 */ /* 0x001fca0000010000 */
[----:B------:R-:W0:Y:S02]  /*16420*/  SHFL.BFLY PT, R94, R93, 0x10, 0x1f ;  /* 0x0e001f005d5e7f89 */ /* 0x000e2400000e0000 */
[----:B0-----:R-:W-:Y:S02]  /*16430*/  FADD.FTZ R81, R93, R94 ;  /* 0x0000005e5d517221 */ /* 0x001fe40000010000 */
[----:B------:R-:W0:Y:S04]  /*16440*/  SHFL.DOWN PT, R94, R95, 0x2, 0x1f ;  /* 0x08401f005f5e7f89 */ /* 0x000e2800000e0000 */
[----:B------:R1:W-:Y:S01]  /*16450*/  @!P0 STS.64 [R82+UR4], R80 ;  /* 0x0000005052008988 */ /* 0x0003e20008000a04 */
[----:B------:R-:W-:Y:S01]  /*16460*/  BAR.SYNC.DEFER_BLOCKING 0x0 ;  /* 0x0000000000007b1d */ /* 0x000fe20000010000 */
[----:B------:R-:W-:-:S02]  /*16470*/  ISETP.NE.AND P0, PT, R123, RZ, PT ;  /* 0x000000ff7b00720c */ /* 0x000fc40003f05270 */
[----:B-1----:R-:W-:Y:S02]  /*16480*/  CS2R R80, SRZ ;  /* 0x0000000000507805 */ /* 0x002fe4000001ff00 */
[----:B0-----:R-:W-:Y:S02]  /*16490*/  I2FP.F32.S32 R92, R94 ;  /* 0x0000005e005c7245 */ /* 0x001fe40000201400 */
[----:B------:R-:W-:-:S05]  /*164a0*/  IADD3 R82, PT, PT, R94, R95, RZ ;  /* 0x0000005f5e527210 */ /* 0x000fca0007ffe0ff */
[----:B------:R-:W-:Y:S04]  /*164b0*/  SHFL.DOWN PT, R95, R82, 0x1, 0x1f ;  /* 0x08201f00525f7f89 */ /* 0x000fe800000e0000 */
[----:B------:R0:W1:Y:S01]  /*164c0*/  @!P1 LDS.64 R80, [R83] ;  /* 0x0000000053509984 */ /* 0x0000620000000a00 */
[----:B------:R-:W-:Y:S02]  /*164d0*/  PLOP3.LUT P1, PT, PT, PT, UP3, 0x40, 0x4 ;  /* 0x000000000004781c */ /* 0x000fe40003f2e838 */
[----:B0-----:R-:W-:Y:S01]  /*164e0*/  I2FP.F32.S32 R83, R82 ;  /* 0x0000005200537245 */ /* 0x001fe20000201400 */
[----:B-1----:R-:W0:Y:S02]  /*164f0*/  SHFL.DOWN PT, R93, R80, 0x2, 0x1f ;  /* 0x08401f00505d7f89 */ /* 0x002e2400000e0000 */
[C---:B0-----:R-:W-:Y:S01]  /*16500*/  FMUL.FTZ R94, R93.reuse, R92 ;  /* 0x0000005c5d5e7220 */ /* 0x041fe20000410000 */
[----:B------:R-:W-:-:S02]  /*16510*/  FADD.FTZ R112, -R93, R80 ;  /* 0x000000505d707221 */ /* 0x000fc40000010100 */
[----:B------:R-:W0:Y:S01]  /*16520*/  MUFU.RCP R93, R83 ;  /* 0x00000053005d7308 */ /* 0x000e220000001000 */
[----:B------:R-:W-:Y:S01]  /*16530*/  FFMA.FTZ R114, R113, R80, R94 ;  /* 0x0000005071727223 */ /* 0x000fe2000001005e */
[----:B------:R-:W-:Y:S01]  /*16540*/  FMUL.FTZ R112, R112, R112 ;  /* 0x0000007070707220 */ /* 0x000fe20000410000 */
[----:B------:R-:W1:Y:S03]  /*16550*/  SHFL.DOWN PT, R94, R81, 0x2, 0x1f ;  /* 0x08401f00515e7f89 */ /* 0x000e6600000e0000 */
[----:B------:R-:W-:-:S04]  /*16560*/  FMUL.FTZ R113, R112, R113 ;  /* 0x0000007170717220 */ /* 0x000fc80000410000 */
[----:B------:R-:W-:Y:S01]  /*16570*/  FMUL.FTZ R92, R113, R92 ;  /* 0x0000005c715c7220 */ /* 0x000fe20000410000 */
[----:B0-----:R-:W-:-:S05]  /*16580*/  FMUL.FTZ R80, R93, R114 ;  /* 0x000000725d507220 */ /* 0x001fca0000410000 */
[----:B------:R-:W0:Y:S01]  /*16590*/  SHFL.DOWN PT, R113, R80, 0x1, 0x1f ;  /* 0x08201f0050717f89 */ /* 0x000e2200000e0000 */
[----:B-1----:R-:W-:-:S04]  /*165a0*/  FADD.FTZ R94, R94, R81 ;  /* 0x000000515e5e7221 */ /* 0x002fc80000010000 */
[----:B------:R-:W-:Y:S01]  /*165b0*/  FFMA.FTZ R93, R93, R92, R94 ;  /* 0x0000005c5d5d7223 */ /* 0x000fe2000001005e */
[----:B------:R-:W-:Y:S01]  /*165c0*/  IMAD.IADD R94, R82, 0x1, R95 ;  /* 0x00000001525e7824 */ /* 0x000fe200078e025f */
[----:B------:R-:W-:-:S03]  /*165d0*/  I2FP.F32.S32 R95, R95 ;  /* 0x0000005f005f7245 */ /* 0x000fc60000201400 */
[----:B------:R-:W1:Y:S01]  /*165e0*/  SHFL.DOWN PT, R92, R93, 0x1, 0x1f ;  /* 0x08201f005d5c7f89 */ /* 0x000e6200000e0000 */
[----:B------:R-:W-:-:S06]  /*165f0*/  I2FP.F32.S32 R81, R94 ;  /* 0x0000005e00517245 */ /* 0x000fcc0000201400 */
[----:B------:R-:W2:Y:S01]  /*16600*/  MUFU.RCP R81, R81 ;  /* 0x0000005100517308 */ /* 0x000ea20000001000 */
[----:B0-----:R-:W-:Y:S01]  /*16610*/  FADD.FTZ R82, R80, -R113 ;  /* 0x8000007150527221 */ /* 0x001fe20000010000 */
[----:B------:R-:W-:-:S03]  /*16620*/  FMUL.FTZ R94, R113, R95 ;  /* 0x0000005f715e7220 */ /* 0x000fc60000410000 */
[----:B------:R-:W-:Y:S01]  /*16630*/  FMUL.FTZ R82, R82, R82 ;  /* 0x0000005252527220 */ /* 0x000fe20000410000 */
[----:B------:R-:W-:-:S03]  /*16640*/  FFMA.FTZ R94, R83, R80, R94 ;  /* 0x00000050535e7223 */ /* 0x000fc6000001005e */
[----:B------:R-:W-:-:S04]  /*16650*/  FMUL.FTZ R82, R83, R82 ;  /* 0x0000005253527220 */ /* 0x000fc80000410000 */
[----:B------:R-:W-:Y:S01]  /*16660*/  FMUL.FTZ R82, R82, R95 ;  /* 0x0000005f52527220 */ /* 0x000fe20000410000 */
[----:B-1----:R-:W-:Y:S01]  /*16670*/  FADD.FTZ R92, R93, R92 ;  /* 0x0000005c5d5c7221 */ /* 0x002fe20000010000 */
[----:B--2---:R-:W-:-:S03]  /*16680*/  FMUL.FTZ R94, R81, R94 ;  /* 0x0000005e515e7220 */ /* 0x004fc60000410000 */
[----:B------:R-:W-:Y:S02]  /*16690*/  FFMA.FTZ R93, R81, R82, R92 ;  /* 0x00000052515d7223 */ /* 0x000fe4000001005c */
[----:B------:R-:W0:Y:S01]  /*166a0*/  SHFL.IDX PT, R95, R94, RZ, 0x1f ;  /* 0x00001fff5e5f7589 */ /* 0x000e2200000e0000 */
[----:B------:R-:W1:Y:S03]  /*166b0*/  LDC R92, c[0x0][0x448] ;  /* 0x00011200ff5c7b82 */ /* 0x000e660000000800 */
[----:B------:R-:W1:Y:S05]  /*166c0*/  SHFL.IDX PT, R93, R93, RZ, 0x1f ;  /* 0x00001fff5d5d7589 */ /* 0x000e6a00000e0000 */
[----:B------:R-:W2:Y:S01]  /*166d0*/  @!P0 LDC.64 R82, c[0x0][0x3c0] ;  /* 0x0000f000ff528b82 */ /* 0x000ea20000000a00 */
[----:B0-----:R-:W-:Y:S01]  /*166e0*/  FMUL.FTZ R80, R95, R95 ;  /* 0x0000005f5f507220 */ /* 0x001fe20000410000 */
[----:B-1----:R-:W-:-:S04]  /*166f0*/  FFMA.FTZ R92, R93, UR14, R92 ;  /* 0x0000000e5d5c7c23 */ /* 0x002fc8000801005c */
        /* <DEDUP_REMOVED lines=14> */
[--C-:B------:R-:W-:Y:S01]  /*167e0*/  FADD.FTZ R83, R13, -R93.reuse ;  /* 0x8000005d0d537221 */ /* 0x100fe20000010000 */
[--C-:B------:R-:W-:Y:S01]  /*167f0*/  FADD.FTZ R95, R84, -R93.reuse ;  /* 0x8000005d545f7221 */ /* 0x100fe20000010000 */
[--C-:B------:R-:W-:Y:S01]  /*16800*/  FADD.FTZ R113, R85, -R93.reuse ;  /* 0x8000005d55717221 */ /* 0x100fe20000010000 */
[C---:B------:R-:W-:Y:S01]  /*16810*/  FMUL.FTZ R81, R92.reuse, R81 ;  /* 0x000000515c517220 */ /* 0x040fe20000410000 */
[C---:B------:R-:W-:Y:S01]  /*16820*/  FMUL.FTZ R82, R92.reuse, R83 ;  /* 0x000000535c527220 */ /* 0x040fe20000410000 */
[----:B------:R-:W-:Y:S01]  /*16830*/  FADD.FTZ R83, R15, -R93 ;  /* 0x8000005d0f537221 */ /* 0x000fe20000010000 */
[----:B------:R-:W-:Y:S01]  /*16840*/  FMUL.FTZ R95, R92, R95 ;  /* 0x0000005f5c5f7220 */ /* 0x000fe20000410000 */
[----:B-----5:R-:W-:Y:S01]  /*16850*/  FFMA.FTZ R80, R81, R116, R52 ;  /* 0x0000007451507223 */ /* 0x020fe20000010034 */
[----:B------:R-:W-:Y:S01]  /*16860*/  FFMA.FTZ R81, R82, R117, R53 ;  /* 0x0000007552517223 */ /* 0x000fe20000010035 */
[C---:B------:R-:W-:Y:S01]  /*16870*/  FMUL.FTZ R94, R92.reuse, R113 ;  /* 0x000000715c5e7220 */ /* 0x040fe20000410000 */
[----:B------:R-:W-:Y:S01]  /*16880*/  FMUL.FTZ R82, R92, R83 ;  /* 0x000000535c527220 */ /* 0x000fe20000410000 */
[----:B------:R-:W-:Y:S01]  /*16890*/  FFMA.FTZ R83, R95, R108, R48 ;  /* 0x0000006c5f537223 */ /* 0x000fe20000010030 */
[--C-:B------:R-:W-:Y:S01]  /*168a0*/  FADD.FTZ R113, R87, -R93.reuse ;  /* 0x8000005d57717221 */ /* 0x100fe20000010000 */
[----:B------:R-:W-:Y:S01]  /*168b0*/  F2FP.BF16.F32.PACK_AB R80, R81, R80 ;  /* 0x000000505150723e */ /* 0x000fe200000010ff */
[----:B------:R-:W-:Y:S01]  /*168c0*/  FADD.FTZ R81, R14, -R93 ;  /* 0x8000005d0e517221 */ /* 0x000fe20000010000 */
[----:B------:R-:W-:Y:S01]  /*168d0*/  FFMA.FTZ R112, R94, R109, R49 ;  /* 0x0000006d5e707223 */ /* 0x000fe20000010031 */
[----:B------:R-:W-:Y:S01]  /*168e0*/  FFMA.FTZ R82, R82, R119, R55 ;  /* 0x0000007752527223 */ /* 0x000fe20000010037 */
[----:B------:R-:W0:Y:S01]  /*168f0*/  LDC.64 R94, c[0x0][0x428] ;  /* 0x00010a00ff5e7b82 */ /* 0x000e220000000a00 */
[----:B------:R-:W-:-:S04]  /*16900*/  FMUL.FTZ R81, R92, R81 ;  /* 0x000000515c517220 */ /* 0x000fc80000410000 */
[----:B------:R-:W-:-:S05]  /*16910*/  FFMA.FTZ R81, R81, R118, R54 ;  /* 0x0000007651517223 */ /* 0x000fca0000010036 */
[----:B------:R-:W-:Y:S02]  /*16920*/  F2FP.BF16.F32.PACK_AB R81, R82, R81 ;  /* 0x000000515251723e */ /* 0x000fe400000010ff */
[----:B------:R-:W-:Y:S01]  /*16930*/  F2FP.BF16.F32.PACK_AB R82, R112, R83 ;  /* 0x000000537052723e */ /* 0x000fe200000010ff */
[----:B------:R-:W-:Y:S01]  /*16940*/  FADD.FTZ R83, R86, -R93 ;  /* 0x8000005d56537221 */ /* 0x000fe20000010000 */
[----:B------:R-:W-:-:S03]  /*16950*/  FMUL.FTZ R112, R92, R113 ;  /* 0x000000715c707220 */ /* 0x000fc60000410000 */
[----:B------:R-:W-:Y:S01]  /*16960*/  FMUL.FTZ R83, R92, R83 ;  /* 0x000000535c537220 */ /* 0x000fe20000410000 */
[----:B------:R-:W-:-:S03]  /*16970*/  FFMA.FTZ R112, R112, R111, R51 ;  /* 0x0000006f70707223 */ /* 0x000fc60000010033 */
[----:B------:R-:W-:Y:S01]  /*16980*/  FFMA.FTZ R83, R83, R110, R50 ;  /* 0x0000006e53537223 */ /* 0x000fe20000010032 */
[C---:B0-----:R-:W-:Y:S01]  /*16990*/  IMAD.WIDE.U32 R94, R0.reuse, 0x10, R94 ;  /* 0x00000010005e7825 */ /* 0x041fe200078e005e */
[----:B------:R-:W-:-:S03]  /*169a0*/  IADD3 R0, PT, PT, R0, 0x80, RZ ;  /* 0x0000008000007810 */ /* 0x000fc60007ffe0ff */
[----:B------:R-:W-:-:S05]  /*169b0*/  F2FP.BF16.F32.PACK_AB R83, R112, R83 ;  /* 0x000000537053723e */ /* 0x000fca00000010ff */
[----:B------:R0:W-:Y:S02]  /*169c0*/  STG.E.128 desc[UR6][R94.64], R80 ;  /* 0x000000505e007986 */ /* 0x0001e4000c101d06 */
.L_x_11226:
[----:B------:R-:W-:Y:S05]  /*169d0*/  BSYNC.RECONVERGENT B0 ;  /* 0x0000000000007941 */ /* 0x000fea0003800200 */
.L_x_11225:
[----:B------:R-:W-:Y:S01]  /*169e0*/  ISETP.GE.U32.AND P0, PT, R10, 0x100, PT ;  /* 0x000001000a00780c */ /* 0x000fe20003f06070 */
[----:B------:R-:W-:-:S12]  /*169f0*/  BSSY.RECONVERGENT B0, `(.L_x_11227) ;  /* 0x0000022000007945 */ /* 0x000fd80003800200 */
[----:B------:R-:W-:Y:S05]  /*16a00*/  @!P0 BRA `(.L_x_11228) ;  /* 0x0000000000808947 */ /* 0x000fea0003800000 */
[--C-:B0-2---:R-:W-:Y:S01]  /*16a10*/  FADD.FTZ R81, R56, -R93.reuse ;  /* 0x8000005d38517221 */ /* 0x105fe20000010000 */
        /* <DEDUP_REMOVED lines=27> */
[----:B0-----:R-:W-:-:S04]  /*16bd0*/  IMAD.WIDE.U32 R94, R0, 0x10, R94 ;  /* 0x00000010005e7825 */ /* 0x001fc800078e005e */
[----:B------:R-:W-:Y:S01]  /*16be0*/  F2FP.BF16.F32.PACK_AB R83, R112, R83 ;  /* 0x000000537053723e */ /* 0x000fe200000010ff */
[----:B------:R-:W-:-:S04]  /*16bf0*/  VIADD R0, R0, 0x80 ;  /* 0x0000008000007836 */ /* 0x000fc80000000000 */
[----:B------:R1:W-:Y:S03]  /*16c00*/  STG.E.128 desc[UR6][R94.64], R80 ;  /* 0x000000505e007986 */ /* 0x0003e6000c101d06 */
.L_x_11228:
[----:B------:R-:W-:Y:S05]  /*16c10*/  BSYNC.RECONVERGENT B0 ;  /* 0x0000000000007941 */ /* 0x000fea0003800200 */
.L_x_11227:
[----:B------:R-:W-:Y:S01]  /*16c20*/  ISETP.GE.U32.AND P0, PT, R10, 0x180, PT ;  /* 0x000001800a00780c */ /* 0x000fe20003f06070 */
[----:B------:R-:W-:-:S12]  /*16c30*/  BSSY.RECONVERGENT B0, `(.L_x_11229) ;  /* 0x0000022000007945 */ /* 0x000fd80003800200 */
[----:B------:R-:W-:Y:S05]  /*16c40*/  @!P0 BRA `(.L_x_11230) ;  /* 0x0000000000808947 */ /* 0x000fea0003800000 */
[--C-:B012---:R-:W-:Y:S01]  /*16c50*/  FADD.FTZ R81, R64, -R93.reuse ;  /* 0x8000005d40517221 */ /* 0x107fe20000010000 */
        /* <DEDUP_REMOVED lines=31> */
.L_x_11230:
[----:B------:R-:W-:Y:S05]  /*16e50*/  BSYNC.RECONVERGENT B0 ;  /* 0x0000000000007941 */ /* 0x000fea0003800200 */
.L_x_11229:
[----:B------:R-:W-:Y:S01]  /*16e60*/  ISETP.GE.U32.AND P0, PT, R10, 0x200, PT ;  /* 0x000002000a00780c */ /* 0x000fe20003f06070 */
[----:B------:R-:W-:-:S12]  /*16e70*/  BSSY.RECONVERGENT B0, `(.L_x_11231) ;  /* 0x0000021000007945 */ /* 0x000fd80003800200 */
        /* <DEDUP_REMOVED lines=14> */
[C---:B------:R-:W-:Y:S01]  /*16f60*/  FMUL.FTZ R95, R92.reuse, R95 ;  /* 0x0000005f5c5f7220 */ /* 0x040fe20000410000 */
[C---:B------:R-:W-:Y:S01]  /*16f70*/  FMUL.FTZ R82, R92.reuse, R83 ;  /* 0x000000535c527220 */ /* 0x040fe20000410000 */
[C---:B------:R-:W-:Y:S01]  /*16f80*/  FMUL.FTZ R113, R92.reuse, R113 ;  /* 0x000000715c717220 */ /* 0x040fe20000410000 */
[----:B------:R-:W-:Y:S01]  /*16f90*/  FMUL.FTZ R112, R92, R93 ;  /* 0x0000005d5c707220 */ /* 0x000fe20000410000 */
[----:B------:R-:W-:Y:S01]  /*16fa0*/  FFMA.FTZ R94, R94, R26, R18 ;  /* 0x0000001a5e5e7223 */ /* 0x000fe20000010012 */
[----:B------:R-:W0:Y:S01]  /*16fb0*/  LDC.64 R92, c[0x0][0x428] ;  /* 0x00010a00ff5c7b82 */ /* 0x000e220000000a00 */
[----:B------:R-:W-:Y:S01]  /*16fc0*/  FFMA.FTZ R113, R113, R24, R16 ;  /* 0x0000001871717223 */ /* 0x000fe20000010010 */
[----:B------:R-:W-:Y:S01]  /*16fd0*/  FFMA.FTZ R114, R112, R25, R17 ;  /* 0x0000001970727223 */ /* 0x000fe20000010011 */
[----:B------:R-:W-:Y:S01]  /*16fe0*/  FFMA.FTZ R112, R82, R31, R23 ;  /* 0x0000001f52707223 */ /* 0x000fe20000010017 */
[----:B------:R-:W-:Y:S01]  /*16ff0*/  F2FP.BF16.F32.PACK_AB R83, R115, R94 ;  /* 0x0000005e7353723e */ /* 0x000fe200000010ff */
[----:B------:R-:W-:Y:S01]  /*17000*/  FFMA.FTZ R94, R81, R28, R20 ;  /* 0x0000001c515e7223 */ /* 0x000fe20000010014 */
[----:B------:R-:W-:Y:S01]  /*17010*/  FFMA.FTZ R81, R95, R30, R22 ;  /* 0x0000001e5f517223 */ /* 0x000fe20000010016 */
[----:B------:R-:W-:Y:S01]  /*17020*/  FFMA.FTZ R95, R80, R29, R21 ;  /* 0x0000001d505f7223 */ /* 0x000fe20000010015 */
[----:B------:R-:W-:-:S03]  /*17030*/  F2FP.BF16.F32.PACK_AB R82, R114, R113 ;  /* 0x000000717252723e */ /* 0x000fc600000010ff */
[----:B------:R-:W-:Y:S02]  /*17040*/  F2FP.BF16.F32.PACK_AB R81, R112, R81 ;  /* 0x000000517051723e */ /* 0x000fe400000010ff */
[----:B------:R-:W-:Y:S01]  /*17050*/  F2FP.BF16.F32.PACK_AB R80, R95, R94 ;  /* 0x0000005e5f50723e */ /* 0x000fe200000010ff */
[----:B0-----:R-:W-:-:S05]  /*17060*/  IMAD.WIDE.U32 R92, R0, 0x10, R92 ;  /* 0x00000010005c7825 */ /* 0x001fca00078e005c */
[----:B------:R4:W-:Y:S02]  /*17070*/  STG.E.128 desc[UR6][R92.64], R80 ;  /* 0x000000505c007986 */ /* 0x0009e4000c101d06 */
.L_x_11232:
[----:B------:R-:W-:Y:S05]  /*17080*/  BSYNC.RECONVERGENT B0 ;  /* 0x0000000000007941 */ /* 0x000fea0003800200 */
.L_x_11231:
[----:B------:R-:W-:Y:S02]  /*17090*/  UIADD3 UR10, UPT, UPT, UR10, UR16, URZ ;  /* 0x000000100a0a7290 */ /* 0x000fe4000fffe0ff */
[----:B------:R-:W-:Y:S02]  /*170a0*/  UPLOP3.LUT UP2, UPT, UPT, UPT, UP2, 0x40, 0x4 ;  /* 0x000000000004789c */ /* 0x000fe40003f4e820 */
[----:B------:R-:W-:-:S09]  /*170b0*/  UISETP.GE.AND UP1, UPT, UR10, UR17, UPT ;  /* 0x000000110a00728c */ /* 0x000fd2000bf26270 */
[----:B------:R-:W-:Y:S05]  /*170c0*/  BRA.U !UP1, `(.L_x_11233) ;  /* 0xfffffe9d09587547 */ /* 0x000fea000b83ffff */
[----:B------:R-:W-:Y:S05]  /*170d0*/  EXIT ;  /* 0x000000000000794d */ /* 0x000fea0003800000 */
.L_x_11234:
        /* <DEDUP_REMOVED lines=10> */
.L_x_27270:


//--------------------- .text._ZN10layer_norm13ln_fwd_kernelINS_13Kernel_traitsIf13__nv_bfloat16fS2_fjLj4096ELj1ELj1ELj4ELj16ENS_18Kernel_traits_baseILj4096EfS2_fS2_fjLj128EEEEELb1ELb0ELb0ELb1EEEvNS_9FwdParamsE --------------------------
	.section	.text._ZN10layer_norm13ln_fwd_kernelINS_13Kernel_traitsIf13__nv_bfloat16fS2_fjLj4096ELj1ELj1ELj4ELj16ENS_18Kernel_traits_baseILj4096EfS2_fS2_fjLj128EEEEELb1ELb0ELb0ELb1EEEvNS_9FwdParamsE,"ax",@progbits
	.align	128
        .global         _ZN10layer_norm13ln_fwd_kernelINS_13Kernel_traitsIf13__nv_bfloat16fS2_fjLj4096ELj1ELj1ELj4ELj16ENS_18Kernel_traits_baseILj4096EfS2_fS2_fjLj128EEEEELb1ELb0ELb0ELb1EEEvNS_9FwdParamsE
        .type           _ZN10layer_norm13ln_fwd_kernelINS_13Kernel_traitsIf13__nv_bfloat16fS2_fjLj4096ELj1ELj1ELj4ELj16ENS_18Kernel_traits_baseILj4096EfS2_fS2_fjLj128EEEEELb1ELb0ELb0ELb1EEEvNS_9FwdParamsE,@function
        .size           _ZN10layer_norm13ln_fwd_kernelINS_13Kernel_traitsIf13__nv_bfloat16fS2_fjLj4096ELj1ELj1ELj4ELj16ENS_18Kernel_traits_baseILj4096EfS2_fS2_fjLj128EEEEELb1ELb0ELb0ELb1EEEvNS_9FwdParamsE,(.L_x_27271 - _ZN10layer_norm13ln_fwd_kernelINS_13Kernel_traitsIf13__nv_bfloat16fS2_fjLj4096ELj1ELj1ELj4ELj16ENS_18Kernel_traits_baseILj4096EfS2_fS2_fjLj128EEEEELb1ELb0ELb0ELb1EEEvNS_9FwdParamsE)
        .other          _ZN10layer_norm13ln_fwd_kernelINS_13Kernel_traitsIf13__nv_bfloat16fS2_fjLj4096ELj1ELj1ELj4ELj16ENS_18Kernel_traits_baseILj4096EfS2_fS2_fjLj128EEEEELb1ELb0ELb0ELb1EEEvNS_9FwdParamsE,@"STO_CUDA_ENTRY STV_DEFAULT"
_ZN10layer_norm13ln_fwd_kernelINS_13Kernel_traitsIf13__nv_bfloat16fS2_fjLj4096ELj1ELj1ELj4ELj16ENS_18Kernel_traits_baseILj4096EfS2_fS2_fjLj128EEEEELb1ELb0ELb0ELb1EEEvNS_9FwdParamsE:
.text._ZN10layer_norm13ln_fwd_kernelINS_13Kernel_traitsIf13__nv_bfloat16fS2_fjLj4096ELj1ELj1ELj4ELj16ENS_18Kernel_traits_baseILj4096EfS2_fS2_fjLj128EEEEELb1ELb0ELb0ELb1EEEvNS_9FwdParamsE:
        /* <DEDUP_REMOVED lines=15> */
[----:B------:R-:W1:Y:S01]  /*00f0*/  S2UR UR16, SR_CTAID.X ;  /* 0x00000000001079c3 */ /* 0x000e620000002500 */
[----:B------:R-:W-:-:S07]  /*0100*/  UISETP.NE.AND.EX UP0, UPT, UR5, URZ, UPT, UP0 ;  /* 0x000000ff0500728c */ /* 0x000fce000bf05300 */
[----:B------:R-:W1:Y:S01]  /*0110*/  LDC R110, c[0x0][0x360] ;  /* 0x0000d800ff6e7b82 */ /* 0x000e620000000800 */
[----:B0-----:R-:W-:Y:S01]  /*0120*/  LOP3.LUT R111, R7, 0x1f, RZ, 0xc0, !PT ;  /* 0x0000001f076f7812 */ /* 0x001fe200078ec0ff */
[----:B-1----:R-:W-:Y:S01]  /*0130*/  IMAD R110, R110, UR16, R7 ;  /* 0x000000106e6e7c24 */ /* 0x002fe2000f8e0207 */
        /* <DEDUP_REMOVED lines=46> */
.L_x_11235:
        /* <DEDUP_REMOVED lines=26> */
.L_x_11236:
        /* <DEDUP_REMOVED lines=24> */
[C---:B------:R-:W-:Y:S01]  /*0740*/  IMAD.HI.U32 R3, R2.reuse, -0x2daee0ad, RZ ;  /* 0xd2511f5302037827 */ /* 0x040fe200078e00ff */
[----:B------:R-:W-:Y:S01]  /*0750*/  LOP3.LUT R0, R5, UR24, R0, 0x96, !PT ;  /* 0x0000001805007c12 */ /* 0x000fe2000f8e9600 */
[----:B------:R-:W4:Y:S02]  /*0760*/  LDCU UR21, c[0x0][0x400] ;  /* 0x00008000ff1577ac */ /* 0x000f240008000800 */
        /* <DEDUP_REMOVED lines=10> */
[----:B------:R-:W-:Y:S01]  /*0810*/  IMAD.HI.U32 R3, R6, -0x326172a9, RZ ;  /* 0xcd9e8d5706037827 */ /* 0x000fe200078e00ff */
[----:B------:R-:W-:-:S02]  /*0820*/  UISETP.NE.AND.EX UP0, UPT, UR19, URZ, UPT, UP0 ;  /* 0x000000ff1300728c */ /* 0x000fc4000bf05300 */
[----:B------:R-:W-:Y:S01]  /*0830*/  UPLOP3.LUT UP2, UPT, UPT, UPT, UPT, 0x40, 0x4 ;  /* 0x000000000004789c */ /* 0x000fe20003f4e870 */
[----:B------:R-:W-:Y:S01]  /*0840*/  IMAD R5, R0, -0x2daee0ad, RZ ;  /* 0xd2511f5300057824 */ /* 0x000fe200078e02ff */
[----:B------:R-:W-:Y:S01]  /*0850*/  LOP3.LUT R3, R4, UR28, R3, 0x96, !PT ;  /* 0x0000001c04037c12 */ /* 0x000fe2000f8e9603 */
[----:B------:R-:W-:Y:S01]  /*0860*/  IMAD.HI.U32 R0, R2, -0x2daee0ad, RZ ;  /* 0xd2511f5302007827 */ /* 0x000fe200078e00ff */
[----:B-1----:R-:W-:-:S03]  /*0870*/  UISETP.NE.AND UP3, UPT, UR4, URZ, UPT ;  /* 0x000000ff0400728c */ /* 0x002fc6000bf65270 */
        /* <DEDUP_REMOVED lines=32> */
[----:B------:R-:W-:Y:S02]  /*0a80*/  IMAD.MOV.U32 R3, RZ, RZ, RZ ;  /* 0x000000ffff037224 */ /* 0x000fe400078e00ff */
[----:B0-234-:R-:W-:-:S07]  /*0a90*/  IMAD R4, R0, -0x326172a9, RZ ;  /* 0xcd9e8d5700047824 */ /* 0x01dfce00078e02ff */
.L_x_11436:
[----:B0-----:R-:W0:Y:S01]  /*0aa0*/  @UP0 LDCU.64 UR4, c[0x0][0x3e0] ;  /* 0x00007c00ff0407ac */ /* 0x001e220008000a00 */
[----:B------:R-:W1:Y:S01]  /*0ab0*/  LDC.64 R12, c[0x0][0x390] ;  /* 0x0000e400ff0c7b82 */ /* 0x000e620000000a00 */
[----:B------:R-:W-:Y:S01]  /*0ac0*/  PLOP3.LUT P0, PT, PT, PT, UP0, 0x80, 0x8 ;  /* 0x000000000008781c */ /* 0x000fe20003f0f008 */
[----:B0-----:R-:W-:-:S06]  /*0ad0*/  @UP0 UIMAD.WIDE UR4, UR16, 0x2, UR4 ;  /* 0x00000002100408a5 */ /* 0x001fcc000f8e0204 */
[----:B------:R-:W-:Y:S01]  /*0ae0*/  IMAD.U32 R14, RZ, RZ, UR4 ;  /* 0x00000004ff0e7e24 */ /* 0x000fe2000f8e00ff */
[----:B------:R-:W-:Y:S01]  /*0af0*/  UIMAD UR4, UR16, UR20, URZ ;  /* 0x00000014100472a4 */ /* 0x000fe2000f8e02ff */
[----:B------:R-:W-:-:S03]  /*0b00*/  MOV R15, UR5 ;  /* 0x00000005000f7c02 */ /* 0x000fc60008000f00 */
[----:B------:R-:W-:Y:S02]  /*0b10*/  USHF.R.S32.HI UR5, URZ, 0x1f, UR4 ;  /* 0x0000001fff057899 */ /* 0x000fe40008011404 */
[----:B------:R-:W2:Y:S02]  /*0b20*/  @P0 LDG.E.U16 R14, desc[UR8][R14.64] ;  /* 0x000000080e0e0981 */ /* 0x000ea4000c1e1500 */
[----:B------:R-:W-:-:S06]  /*0b30*/  ULEA.HI UR5, UR5, UR4, URZ, 0x3 ;  /* 0x0000000405057291 */ /* 0x000fcc000f8f18ff */
[----:B------:R-:W-:-:S05]  /*0b40*/  IMAD.U32 R2, RZ, RZ, UR5 ;  /* 0x00000005ff027e24 */ /* 0x000fca000f8e00ff */
        /* <DEDUP_REMOVED lines=17> */
[----:B------:R0:W5:Y:S04]  /*0c60*/  LDG.E.128 R36, desc[UR8][R14.64] ;  /* 0x000000080e247981 */ /* 0x000168000c1e1d00 */
[----:B------:R0:W5:Y:S01]  /*0c70*/  LDG.E.128 R32, desc[UR8][R14.64+0x10] ;  /* 0x000010080e207981 */ /* 0x000162000c1e1d00 */
[----:B------:R-:W-:Y:S05]  /*0c80*/  @!P0 BRA `(.L_x_11238) ;  /* 0x0000000400108947 */ /* 0x000fea0003800000 */
[----:B0-----:R-:W-:-:S04]  /*0c90*/  MOV R15, 0x2 ;  /* 0x00000002000f7802 */ /* 0x001fc80000000f00 */
[----:B------:R-:W-:-:S05]  /*0ca0*/  VIADDMNMX.U32 R0, R114, 0xfffffffe, R15, PT ;  /* 0xfffffffe72007846 */ /* 0x000fca000380000f */
[----:B------:R-:W-:-:S04]  /*0cb0*/  IMAD.SHL.U32 R0, R0, 0x4, RZ ;  /* 0x0000000400007824 */ /* 0x000fc800078e00ff */
[----:B------:R-:W0:Y:S02]  /*0cc0*/  LDC R14, c[0x2][R0] ;  /* 0x00800000000e7b82 */ /* 0x000e240000000800 */
[----:B0-----:R-:W-:-:S04]  /*0cd0*/  SHF.R.S32.HI R15, RZ, 0x1f, R14 ;  /* 0x0000001fff0f7819 */ /* 0x001fc8000001140e */
.L_x_27106:
[----:B------:R-:W-:Y:S05]  /*0ce0*/  BRX R14 -0xcf0                                         (*"BRANCH_TARGETS .L_x_27107,.L_x_27108,.L_x_27109"*) ;  /* 0xfffffff00ec47949 */ /* 0x000fea000383ffff */
.L_x_27109:
[----:B------:R-:W-:Y:S01]  /*0cf0*/  VIADD R17, R114, 0x1 ;  /* 0x0000000172117836 */ /* 0x000fe20000000000 */
[----:B------:R-:W-:Y:S01]  /*0d00*/  MOV R16, R113 ;  /* 0x0000007100107202 */ /* 0x000fe20000000f00 */
[----:B------:R-:W-:Y:S01]  /*0d10*/  IMAD.MOV.U32 R0, RZ, RZ, R5 ;  /* 0x000000ffff007224 */ /* 0x000fe200078e0005 */
[----:B------:R-:W-:Y:S06]  /*0d20*/  BRA `(.L_x_11238) ;  /* 0x0000000000e87947 */ /* 0x000fec0003800000 */
.L_x_27107:
[----:B------:R-:W-:Y:S02]  /*0d30*/  HFMA2 R17, -RZ, RZ, 0, 1.78813934326171875e-07 ;  /* 0x00000003ff117431 */ /* 0x000fe400000001ff */
[----:B------:R-:W-:Y:S02]  /*0d40*/  IMAD.MOV.U32 R16, RZ, RZ, R113 ;  /* 0x000000ffff107224 */ /* 0x000fe400078e0071 */
[----:B------:R-:W-:Y:S01]  /*0d50*/  IMAD.MOV.U32 R0, RZ, RZ, R6 ;  /* 0x000000ffff007224 */ /* 0x000fe200078e0006 */
[----:B------:R-:W-:Y:S06]  /*0d60*/  BRA `(.L_x_11238) ;  /* 0x0000000000d87947 */ /* 0x000fec0003800000 */
.L_x_27108:
        /* <DEDUP_REMOVED lines=12> */
.L_x_11239:
        /* <DEDUP_REMOVED lines=41> */
[----:B------:R-:W-:-:S07]  /*10c0*/  IMAD.MOV.U32 R17, RZ, RZ, RZ ;  /* 0x000000ffff117224 */ /* 0x000fce00078e00ff */
.L_x_11238:
[----:B0-----:R-:W-:Y:S01]  /*10d0*/  I2FP.F32.U32 R15, R0 ;  /* 0x00000000000f7245 */ /* 0x001fe20000201000 */
        /* <DEDUP_REMOVED lines=10> */
[----:B------:R-:W-:-:S04]  /*1180*/  IMAD.MOV.U32 R14, RZ, RZ, R4 ;  /* 0x000000ffff0e7224 */ /* 0x000fc800078e0004 */
        /* <DEDUP_REMOVED lines=13> */
.L_x_11241:
        /* <DEDUP_REMOVED lines=12> */
.L_x_11242:
        /* <DEDUP_REMOVED lines=43> */
.L_x_11240:
        /* <DEDUP_REMOVED lines=21> */
.L_x_11244:
        /* <DEDUP_REMOVED lines=12> */
.L_x_11245:
        /* <DEDUP_REMOVED lines=43> */
.L_x_11243:
        /* <DEDUP_REMOVED lines=22> */
.L_x_11247:
        /* <DEDUP_REMOVED lines=12> */
.L_x_11248:
        /* <DEDUP_REMOVED lines=43> */
.L_x_11246:
        /* <DEDUP_REMOVED lines=21> */
.L_x_11250:
        /* <DEDUP_REMOVED lines=12> */
.L_x_11251:
        /* <DEDUP_REMOVED lines=43> */
.L_x_11249:
        /* <DEDUP_REMOVED lines=22> */
.L_x_11253:
        /* <DEDUP_REMOVED lines=12> */
.L_x_11254:
        /* <DEDUP_REMOVED lines=43> */
.L_x_11252:
        /* <DEDUP_REMOVED lines=21> */
.L_x_11256:
        /* <DEDUP_REMOVED lines=12> */
.L_x_11257:
        /* <DEDUP_REMOVED lines=43> */
.L_x_11255:
        /* <DEDUP_REMOVED lines=22> */
.L_x_11259:
        /* <DEDUP_REMOVED lines=14> */
.L_x_11260:
        /* <DEDUP_REMOVED lines=43> */
.L_x_11258:
        /* <DEDUP_REMOVED lines=10> */
.L_x_11237:
        /* <DEDUP_REMOVED lines=15> */
.L_x_11263:
        /* <DEDUP_REMOVED lines=12> */
.L_x_11264:
        /* <DEDUP_REMOVED lines=42> */
.L_x_11262:
[----:B------:R-:W-:Y:S01]  /*3790*/  ISETP.NE.AND P0, PT, R17, 0x1, PT ;  /* 0x000000011100780c */ /* 0x000fe20003f05270 */
[----:B------:R-:W-:Y:S01]  /*37a0*/  UMOV UR4, UR6 ;  /* 0x0000000600047c82 */ /* 0x000fe20008000000 */
[----:B------:R-:W-:Y:S01]  /*37b0*/  I2FP.F32.U32 R15, R0 ;  /* 0x00000000000f7245 */ /* 0x000fe20000201000 */
[C---:B-----5:R-:W-:Y:S01]  /*37c0*/  IMAD.U32 R0, R8.reuse, 0x10000, RZ ;  /* 0x0001000008007824 */ /* 0x060fe200078e00ff */
[----:B------:R-:W-:Y:S01]  /*37d0*/  UMOV UR5, UR7 ;  /* 0x0000000700057c82 */ /* 0x000fe20008000000 */
[----:B------:R-:W-:Y:S01]  /*37e0*/  HFMA2 R18, -RZ, RZ, 0, 1.1920928955078125e-07 ;  /* 0x00000002ff127431 */ /* 0x000fe200000001ff */
[----:B------:R-:W-:Y:S01]  /*37f0*/  PRMT R8, R8, 0x7632, R8 ;  /* 0x0000763208087816 */ /* 0x000fe20000000008 */
[----:B------:R-:W-:Y:S01]  /*3800*/  FFMA.FTZ R15, R15, R112, 1.1641532182693481445e-10 ;  /* 0x2f0000000f0f7423 */ /* 0x000fe20000010070 */
[----:B------:R-:W-:Y:S01]  /*3810*/  FMUL.FTZ R36, R0, UR17 ;  /* 0x0000001100247c20 */ /* 0x000fe20008410000 */
[----:B------:R-:W-:-:S03]  /*3820*/  IMAD.MOV.U32 R14, RZ, RZ, R4 ;  /* 0x000000ffff0e7224 */ /* 0x000fc600078e0004 */
[----:B------:R-:W-:Y:S01]  /*3830*/  FSETP.LE.FTZ.AND P1, PT, R15, UR4, PT ;  /* 0x000000040f007c0b */ /* 0x000fe2000bf33000 */
[----:B------:R-:W-:-:S03]  /*3840*/  FMUL.FTZ R36, R36, UR5 ;  /* 0x0000000524247c20 */ /* 0x000fc60008410000 */
        /* <DEDUP_REMOVED lines=10> */
.L_x_11266:
        /* <DEDUP_REMOVED lines=12> */
.L_x_11267:
        /* <DEDUP_REMOVED lines=43> */
.L_x_11265:
        /* <DEDUP_REMOVED lines=18> */
.L_x_11269:
        /* <DEDUP_REMOVED lines=12> */
.L_x_11270:
        /* <DEDUP_REMOVED lines=43> */
.L_x_11268:
        /* <DEDUP_REMOVED lines=19> */
.L_x_11272:
        /* <DEDUP_REMOVED lines=12> */
.L_x_11273:
        /* <DEDUP_REMOVED lines=43> */
.L_x_11271:
[----:B------:R-:W-:Y:S01]  /*4590*/  ISETP.NE.AND P3, PT, R14, 0x1, PT ;  /* 0x000000010e00780c */ /* 0x000fe20003f65270 */
[----:B------:R-:W-:Y:S01]  /*45a0*/  IMAD.U32 R9, R9, 0x10000, RZ ;  /* 0x0001000009097824 */ /* 0x000fe200078e00ff */
[----:B------:R-:W-:Y:S01]  /*45b0*/  I2FP.F32.U32 R15, R8 ;  /* 0x00000008000f7245 */ /* 0x000fe20000201000 */
[----:B------:R-:W-:Y:S02]  /*45c0*/  IMAD.MOV.U32 R8, RZ, RZ, R4 ;  /* 0x000000ffff087224 */ /* 0x000fe400078e0004 */
[----:B------:R-:W-:Y:S02]  /*45d0*/  FMUL.FTZ R9, R9, UR17 ;  /* 0x0000001109097c20 */ /* 0x000fe40008410000 */
[----:B------:R-:W-:Y:S02]  /*45e0*/  FFMA.FTZ R15, R15, R112, 1.1641532182693481445e-10 ;  /* 0x2f0000000f0f7423 */ /* 0x000fe40000010070 */
[----:B------:R-:W-:-:S03]  /*45f0*/  FMUL.FTZ R39, R9, UR5 ;  /* 0x0000000509277c20 */ /* 0x000fc60008410000 */
[----:B------:R-:W-:Y:S02]  /*4600*/  FSETP.LE.FTZ.AND P2, PT, R15, UR4, PT ;  /* 0x000000040f007c0b */ /* 0x000fe4000bf53000 */
        /* <DEDUP_REMOVED lines=10> */
.L_x_11275:
        /* <DEDUP_REMOVED lines=12> */
.L_x_11276:
        /* <DEDUP_REMOVED lines=43> */
.L_x_11274:
        /* <DEDUP_REMOVED lines=19> */
.L_x_11278:
        /* <DEDUP_REMOVED lines=12> */
.L_x_11279:
        /* <DEDUP_REMOVED lines=43> */
.L_x_11277:
        /* <DEDUP_REMOVED lines=18> */
.L_x_11281:
        /* <DEDUP_REMOVED lines=12> */
.L_x_11282:
        /* <DEDUP_REMOVED lines=43> */
.L_x_11280:
        /* <DEDUP_REMOVED lines=19> */
.L_x_11284:
        /* <DEDUP_REMOVED lines=14> */
.L_x_11285:
        /* <DEDUP_REMOVED lines=43> */
.L_x_11283:
        /* <DEDUP_REMOVED lines=16> */
.L_x_11261:
        /* <DEDUP_REMOVED lines=13> */
[C---:B------:R-:W-:Y:S01]  /*59e0*/  IADD3 R0, PT, PT, R2.reuse, 0x80, RZ ;  /* 0x0000008002007810 */ /* 0x040fe20007ffe0ff */
[----:B0-----:R-:W-:Y:S01]  /*59f0*/  IMAD.WIDE.U32 R14, R2, 0x20, R120 ;  /* 0x00000020020e7825 */ /* 0x001fe200078e0078 */
[----:B------:R-:W-:-:S02]  /*5a00*/  LOP3.LUT R21, R21, R20, RZ, 0xfc, !PT ;  /* 0x0000001415157212 */ /* 0x000fc400078efcff */
[----:B------:R-:W-:Y:S01]  /*5a10*/  LOP3.LUT R20, R8, R9, RZ, 0xfc, !PT ;  /* 0x0000000908147212 */ /* 0x000fe200078efcff */
[----:B------:R-:W-:Y:S01]  /*5a20*/  IMAD.WIDE.U32 R8, R0, 0x10, R12 ;  /* 0x0000001000087825 */ /* 0x000fe200078e000c */
[----:B------:R0:W-:Y:S03]  /*5a30*/  STG.E.128 desc[UR8][R14.64], R36 ;  /* 0x000000240e007986 */ /* 0x0001e6000c101d08 */
[----:B-1----:R-:W-:Y:S01]  /*5a40*/  IMAD.WIDE.U32 R18, R2, 0x8, R118 ;  /* 0x0000000802127825 */ /* 0x002fe200078e0076 */
[----:B------:R0:W-:Y:S04]  /*5a50*/  STG.E.128 desc[UR8][R14.64+0x10], R32 ;  /* 0x000010200e007986 */ /* 0x0001e8000c101d08 */
        /* <DEDUP_REMOVED lines=10> */
[----:B------:R0:W5:Y:S01]  /*5b00*/  LDG.E.128 R24, desc[UR8][R18.64+0x10] ;  /* 0x0000100812187981 */ /* 0x000162000c1e1d00 */
        /* <DEDUP_REMOVED lines=11> */
.L_x_11288:
        /* <DEDUP_REMOVED lines=12> */
.L_x_11289:
        /* <DEDUP_REMOVED lines=40> */
[----:B------:R-:W-:Y:S02]  /*5f00*/  IMAD.MOV.U32 R14, RZ, RZ, R20 ;  /* 0x000000ffff0e7224 */ /* 0x000fe400078e0014 */
[----:B------:R-:W-:-:S07]  /*5f10*/  IMAD.MOV.U32 R20, RZ, RZ, RZ ;  /* 0x000000ffff147224 */ /* 0x000fce00078e00ff */
.L_x_11287:
[----:B------:R-:W-:Y:S01]  /*5f20*/  I2FP.F32.U32 R15, R15 ;  /* 0x0000000f000f7245 */ /* 0x000fe20000201000 */
[----:B-----5:R-:W-:Y:S01]  /*5f30*/  IMAD.U32 R16, R8, 0x10000, RZ ;  /* 0x0001000008107824 */ /* 0x020fe200078e00ff */
[----:B------:R-:W-:Y:S01]  /*5f40*/  ISETP.NE.AND P1, PT, R20, 0x1, PT ;  /* 0x000000011400780c */ /* 0x000fe20003f25270 */
[----:B0-----:R-:W-:Y:S02]  /*5f50*/  HFMA2 R18, -RZ, RZ, 0, 1.1920928955078125e-07 ;  /* 0x00000002ff127431 */ /* 0x001fe400000001ff */
[----:B------:R-:W-:Y:S01]  /*5f60*/  FFMA.FTZ R15, R15, R112, 1.1641532182693481445e-10 ;  /* 0x2f0000000f0f7423 */ /* 0x000fe20000010070 */
[----:B------:R-:W-:-:S04]  /*5f70*/  FMUL.FTZ R16, R16, UR17 ;  /* 0x0000001110107c20 */ /* 0x000fc80008410000 */
[----:B------:R-:W-:Y:S01]  /*5f80*/  FMUL.FTZ R16, R16, UR5 ;  /* 0x0000000510107c20 */ /* 0x000fe20008410000 */
[----:B------:R-:W-:-:S04]  /*5f90*/  FSETP.GTU.FTZ.AND P0, PT, R15, UR4, PT ;  /* 0x000000040f007c0b */ /* 0x000fc8000bf1c000 */
[----:B------:R-:W-:Y:S01]  /*5fa0*/  FSEL R15, R16, RZ, !P0 ;  /* 0x000000ff100f7208 */ /* 0x000fe20004000000 */
[----:B------:R-:W-:Y:S01]  /*5fb0*/  IMAD.MOV.U32 R16, RZ, RZ, R4 ;  /* 0x000000ffff107224 */ /* 0x000fe200078e0004 */
        /* <DEDUP_REMOVED lines=13> */
.L_x_11291:
        /* <DEDUP_REMOVED lines=12> */
.L_x_11292:
        /* <DEDUP_REMOVED lines=43> */
.L_x_11290:
[----:B------:R-:W-:Y:S01]  /*6400*/  I2FP.F32.U32 R17, R16 ;  /* 0x0000001000117245 */ /* 0x000fe20000201000 */
[----:B------:R-:W-:Y:S01]  /*6410*/  IMAD.U32 R15, R15, 0x10000, RZ ;  /* 0x000100000f0f7824 */ /* 0x000fe200078e00ff */
[----:B------:R-:W-:-:S03]  /*6420*/  ISETP.NE.AND P1, PT, R18, 0x1, PT ;  /* 0x000000011200780c */ /* 0x000fc60003f25270 */
[----:B------:R-:W-:Y:S01]  /*6430*/  FFMA.FTZ R17, R17, R112, 1.1641532182693481445e-10 ;  /* 0x2f00000011117423 */ /* 0x000fe20000010070 */
[----:B------:R-:W-:-:S04]  /*6440*/  FMUL.FTZ R15, R15, UR17 ;  /* 0x000000110f0f7c20 */ /* 0x000fc80008410000 */
[----:B------:R-:W-:Y:S01]  /*6450*/  FMUL.FTZ R15, R15, UR5 ;  /* 0x000000050f0f7c20 */ /* 0x000fe20008410000 */
[----:B------:R-:W-:Y:S02]  /*6460*/  FSETP.GTU.FTZ.AND P0, PT, R17, UR4, PT ;  /* 0x0000000411007c0b */ /* 0x000fe4000bf1c000 */
[----:B------:R-:W-:Y:S02]  /*6470*/  MOV R17, 0x2 ;  /* 0x0000000200117802 */ /* 0x000fe40000000f00 */
        /* <DEDUP_REMOVED lines=13> */
.L_x_11294:
        /* <DEDUP_REMOVED lines=12> */
.L_x_11295:
        /* <DEDUP_REMOVED lines=42> */
.L_x_11293:
        /* <DEDUP_REMOVED lines=22> */
.L_x_11297:
        /* <DEDUP_REMOVED lines=12> */
.L_x_11298:
        /* <DEDUP_REMOVED lines=43> */
.L_x_11296:
[----:B------:R-:W-:Y:S01]  /*6d80*/  I2FP.F32.U32 R15, R15 ;  /* 0x0000000f000f7245 */ /* 0x000fe20000201000 */
[----:B------:R-:W-:Y:S01]  /*6d90*/  IMAD.U32 R9, R9, 0x10000, RZ ;  /* 0x0001000009097824 */ /* 0x000fe200078e00ff */
[----:B------:R-:W-:-:S03]  /*6da0*/  ISETP.NE.AND P3, PT, R18, 0x1, PT ;  /* 0x000000011200780c */ /* 0x000fc60003f65270 */
        /* <DEDUP_REMOVED lines=18> */
.L_x_11300:
        /* <DEDUP_REMOVED lines=12> */
.L_x_11301:
        /* <DEDUP_REMOVED lines=42> */
.L_x_11299:
        /* <DEDUP_REMOVED lines=22> */
.L_x_11303:
        /* <DEDUP_REMOVED lines=12> */
.L_x_11304:
        /* <DEDUP_REMOVED lines=43> */
.L_x_11302:
        /* <DEDUP_REMOVED lines=21> */
.L_x_11306:
        /* <DEDUP_REMOVED lines=12> */
.L_x_11307:
        /* <DEDUP_REMOVED lines=42> */
.L_x_11305:
        /* <DEDUP_REMOVED lines=22> */
.L_x_11309:
        /* <DEDUP_REMOVED lines=14> */
.L_x_11310:
        /* <DEDUP_REMOVED lines=42> */
.L_x_11308:
        /* <DEDUP_REMOVED lines=10> */
.L_x_11286:
        /* <DEDUP_REMOVED lines=15> */
.L_x_11313:
        /* <DEDUP_REMOVED lines=12> */
.L_x_11314:
        /* <DEDUP_REMOVED lines=41> */
[----:B------:R-:W-:Y:S02]  /*8570*/  IMAD.MOV.U32 R14, RZ, RZ, R18 ;  /* 0x000000ffff0e7224 */ /* 0x000fe400078e0012 */
[----:B------:R-:W-:-:S07]  /*8580*/  HFMA2 R18, -RZ, RZ, 0, 0 ;  /* 0x00000000ff127431 */ /* 0x000fce00000001ff */
.L_x_11312:
[----:B------:R-:W-:Y:S01]  /*8590*/  ISETP.NE.AND P0, PT, R18, 0x1, PT ;  /* 0x000000011200780c */ /* 0x000fe20003f05270 */
[----:B-----5:R-:W-:Y:S01]  /*85a0*/  IMAD.U32 R16, R8, 0x10000, RZ ;  /* 0x0001000008107824 */ /* 0x020fe200078e00ff */
[----:B------:R-:W-:Y:S01]  /*85b0*/  I2FP.F32.U32 R15, R15 ;  /* 0x0000000f000f7245 */ /* 0x000fe20000201000 */
[----:B------:R-:W-:Y:S02]  /*85c0*/  IMAD.MOV.U32 R19, RZ, RZ, 0x2 ;  /* 0x00000002ff137424 */ /* 0x000fe400078e00ff */
[----:B------:R-:W-:Y:S01]  /*85d0*/  FMUL.FTZ R28, R16, UR17 ;  /* 0x00000011101c7c20 */ /* 0x000fe20008410000 */
[----:B------:R-:W-:Y:S01]  /*85e0*/  MOV R16, R4 ;  /* 0x0000000400107202 */ /* 0x000fe20000000f00 */
[----:B------:R-:W-:Y:S02]  /*85f0*/  FFMA.FTZ R15, R15, R112, 1.1641532182693481445e-10 ;  /* 0x2f0000000f0f7423 */ /* 0x000fe40000010070 */
[----:B------:R-:W-:-:S03]  /*8600*/  FMUL.FTZ R28, R28, UR5 ;  /* 0x000000051c1c7c20 */ /* 0x000fc60008410000 */
[----:B------:R-:W-:Y:S02]  /*8610*/  FSETP.LE.FTZ.AND P1, PT, R15, UR4, PT ;  /* 0x000000040f007c0b */ /* 0x000fe4000bf33000 */
[----:B------:R-:W-:Y:S02]  /*8620*/  PRMT R15, R8, 0x7632, R15 ;  /* 0x00007632080f7816 */ /* 0x000fe4000000000f */
        /* <DEDUP_REMOVED lines=10> */
.L_x_11316:
        /* <DEDUP_REMOVED lines=12> */
.L_x_11317:
        /* <DEDUP_REMOVED lines=42> */
.L_x_11315:
        /* <DEDUP_REMOVED lines=18> */
.L_x_11319:
        /* <DEDUP_REMOVED lines=12> */
.L_x_11320:
        /* <DEDUP_REMOVED lines=42> */
.L_x_11318:
[----:B------:R-:W-:Y:S01]  /*8eb0*/  ISETP.NE.AND P2, PT, R17, 0x1, PT ;  /* 0x000000011100780c */ /* 0x000fe20003f45270 */
[----:B------:R-:W-:Y:S01]  /*8ec0*/  HFMA2 R18, -RZ, RZ, 0, 1.1920928955078125e-07 ;  /* 0x00000002ff127431 */ /* 0x000fe200000001ff */
[----:B------:R-:W-:Y:S01]  /*8ed0*/  I2FP.F32.U32 R15, R16 ;  /* 0x00000010000f7245 */ /* 0x000fe20000201000 */
[C---:B------:R-:W-:Y:S01]  /*8ee0*/  IMAD.U32 R16, R9.reuse, 0x10000, RZ ;  /* 0x0001000009107824 */ /* 0x040fe200078e00ff */
[----:B------:R-:W-:-:S03]  /*8ef0*/  PRMT R9, R9, 0x7632, R9 ;  /* 0x0000763209097816 */ /* 0x000fc60000000009 */
[----:B------:R-:W-:Y:S01]  /*8f00*/  FFMA.FTZ R15, R15, R112, 1.1641532182693481445e-10 ;  /* 0x2f0000000f0f7423 */ /* 0x000fe20000010070 */
[----:B------:R-:W-:-:S04]  /*8f10*/  FMUL.FTZ R16, R16, UR17 ;  /* 0x0000001110107c20 */ /* 0x000fc80008410000 */
[----:B------:R-:W-:Y:S01]  /*8f20*/  FSETP.LE.FTZ.AND P1, PT, R15, UR4, PT ;  /* 0x000000040f007c0b */ /* 0x000fe2000bf33000 */
[----:B------:R-:W-:Y:S01]  /*8f30*/  FMUL.FTZ R30, R16, UR5 ;  /* 0x00000005101e7c20 */ /* 0x000fe20008410000 */
[----:B------:R-:W-:Y:S01]  /*8f40*/  IMAD.MOV.U32 R15, RZ, RZ, R4 ;  /* 0x000000ffff0f7224 */ /* 0x000fe200078e0004 */
        /* <DEDUP_REMOVED lines=9> */
.L_x_11322:
        /* <DEDUP_REMOVED lines=12> */
.L_x_11323:
        /* <DEDUP_REMOVED lines=42> */
.L_x_11321:
[----:B------:R-:W-:Y:S01]  /*9340*/  ISETP.NE.AND P3, PT, R18, 0x1, PT ;  /* 0x000000011200780c */ /* 0x000fe20003f65270 */
[----:B------:R-:W-:Y:S01]  /*9350*/  IMAD.U32 R9, R9, 0x10000, RZ ;  /* 0x0001000009097824 */ /* 0x000fe200078e00ff */
[----:B------:R-:W-:Y:S01]  /*9360*/  I2FP.F32.U32 R15, R15 ;  /* 0x0000000f000f7245 */ /* 0x000fe20000201000 */
[----:B------:R-:W-:Y:S02]  /*9370*/  IMAD.MOV.U32 R16, RZ, RZ, 0x2 ;  /* 0x00000002ff107424 */ /* 0x000fe400078e00ff */
[----:B------:R-:W-:Y:S02]  /*9380*/  FMUL.FTZ R9, R9, UR17 ;  /* 0x0000001109097c20 */ /* 0x000fe40008410000 */
[----:B------:R-:W-:Y:S02]  /*9390*/  FFMA.FTZ R15, R15, R112, 1.1641532182693481445e-10 ;  /* 0x2f0000000f0f7423 */ /* 0x000fe40000010070 */
[----:B------:R-:W-:-:S03]  /*93a0*/  FMUL.FTZ R31, R9, UR5 ;  /* 0x00000005091f7c20 */ /* 0x000fc60008410000 */
[----:B------:R-:W-:Y:S02]  /*93b0*/  FSETP.LE.FTZ.AND P2, PT, R15, UR4, PT ;  /* 0x000000040f007c0b */ /* 0x000fe4000bf53000 */
        /* <DEDUP_REMOVED lines=10> */
.L_x_11325:
        /* <DEDUP_REMOVED lines=12> */
.L_x_11326:
        /* <DEDUP_REMOVED lines=42> */
.L_x_11324:
[----:B------:R-:W-:Y:S01]  /*97c0*/  ISETP.NE.AND P4, PT, R16, 0x1, PT ;  /* 0x000000011000780c */ /* 0x000fe20003f85270 */
[----:B------:R-:W-:Y:S01]  /*97d0*/  IMAD.MOV.U32 R17, RZ, RZ, 0x2 ;  /* 0x00000002ff117424 */ /* 0x000fe200078e00ff */
[----:B------:R-:W-:Y:S02]  /*97e0*/  I2FP.F32.U32 R9, R15 ;  /* 0x0000000f00097245 */ /* 0x000fe40000201000 */
[C---:B------:R-:W-:Y:S02]  /*97f0*/  SHF.L.U32 R15, R10.reuse, 0x10, RZ ;  /* 0x000000100a0f7819 */ /* 0x040fe400000006ff */
[----:B------:R-:W-:Y:S01]  /*9800*/  PRMT R10, R10, 0x7632, R10 ;  /* 0x000076320a0a7816 */ /* 0x000fe2000000000a */
[----:B------:R-:W-:Y:S02]  /*9810*/  FFMA.FTZ R9, R9, R112, 1.1641532182693481445e-10 ;  /* 0x2f00000009097423 */ /* 0x000fe40000010070 */
[----:B------:R-:W-:-:S03]  /*9820*/  FMUL.FTZ R15, R15, UR17 ;  /* 0x000000110f0f7c20 */ /* 0x000fc60008410000 */
[----:B------:R-:W-:Y:S01]  /*9830*/  FSETP.LE.FTZ.AND P3, PT, R9, UR4, PT ;  /* 0x0000000409007c0b */ /* 0x000fe2000bf73000 */
[----:B------:R-:W-:Y:S01]  /*9840*/  FMUL.FTZ R24, R15, UR5 ;  /* 0x000000050f187c20 */ /* 0x000fe20008410000 */
        /* <DEDUP_REMOVED lines=10> */
.L_x_11328:
        /* <DEDUP_REMOVED lines=12> */
.L_x_11329:
        /* <DEDUP_REMOVED lines=43> */
.L_x_11327:
[----:B------:R-:W-:Y:S01]  /*9c60*/  ISETP.NE.AND P5, PT, R17, 0x1, PT ;  /* 0x000000011100780c */ /* 0x000fe20003fa5270 */
[----:B------:R-:W-:Y:S01]  /*9c70*/  IMAD.MOV.U32 R16, RZ, RZ, 0x2 ;  /* 0x00000002ff107424 */ /* 0x000fe200078e00ff */
[----:B------:R-:W-:Y:S02]  /*9c80*/  I2FP.F32.U32 R9, R9 ;  /* 0x0000000900097245 */ /* 0x000fe40000201000 */
[----:B------:R-:W-:-:S03]  /*9c90*/  SHF.L.U32 R10, R10, 0x10, RZ ;  /* 0x000000100a0a7819 */ /* 0x000fc600000006ff */
        /* <DEDUP_REMOVED lines=14> */
.L_x_11331:
        /* <DEDUP_REMOVED lines=12> */
.L_x_11332:
        /* <DEDUP_REMOVED lines=43> */
.L_x_11330:
[----:B------:R-:W-:Y:S02]  /*a0f0*/  ISETP.NE.AND P6, PT, R16, 0x1, PT ;  /* 0x000000011000780c */ /* 0x000fe40003fc5270 */
[----:B------:R-:W-:Y:S02]  /*a100*/  I2FP.F32.U32 R9, R9 ;  /* 0x0000000900097245 */ /* 0x000fe40000201000 */
[----:B------:R-:W-:-:S03]  /*a110*/  SHF.L.U32 R15, R11, 0x10, RZ ;  /* 0x000000100b0f7819 */ /* 0x000fc600000006ff */
[----:B------:R-:W-:Y:S01]  /*a120*/  FFMA.FTZ R10, R9, R112, 1.1641532182693481445e-10 ;  /* 0x2f000000090a7423 */ /* 0x000fe20000010070 */
[----:B------:R-:W-:Y:S01]  /*a130*/  PRMT R9, R11, 0x7632, R9 ;  /* 0x000076320b097816 */ /* 0x000fe20000000009 */
[----:B------:R-:W-:Y:S01]  /*a140*/  FMUL.FTZ R26, R15, UR17 ;  /* 0x000000110f1a7c20 */ /* 0x000fe20008410000 */
[----:B------:R-:W-:Y:S02]  /*a150*/  IMAD.MOV.U32 R15, RZ, RZ, 0x2 ;  /* 0x00000002ff0f7424 */ /* 0x000fe400078e00ff */
        /* <DEDUP_REMOVED lines=12> */
.L_x_11334:
        /* <DEDUP_REMOVED lines=14> */
.L_x_11335:
        /* <DEDUP_REMOVED lines=42> */
.L_x_11333:
        /* <DEDUP_REMOVED lines=16> */
.L_x_11311:
[----:B------:R-:W-:Y:S01]  /*a6a0*/  SEL R11, RZ, 0x1000000, !P6 ;  /* 0x01000000ff0b7807 */ /* 0x000fe20007000000 */
[----:B------:R-:W-:Y:S01]  /*a6b0*/  IMAD.WIDE.U32 R20, R0, 0x8, R118 ;  /* 0x0000000800147825 */ /* 0x000fe200078e0076 */
[----:B------:R-:W-:Y:S02]  /*a6c0*/  ISETP.NE.AND P6, PT, R8, RZ, PT ;  /* 0x000000ff0800720c */ /* 0x000fe40003fc5270 */
[----:B------:R-:W-:Y:S02]  /*a6d0*/  SEL R16, RZ, 0x10000, !P5 ;  /* 0x00010000ff107807 */ /* 0x000fe40006800000 */
[----:B------:R-:W-:Y:S02]  /*a6e0*/  SEL R19, RZ, 0x100, !P4 ;  /* 0x00000100ff137807 */ /* 0x000fe40006000000 */
[----:B------:R-:W-:Y:S02]  /*a6f0*/  SEL R10, RZ, 0x1000000, !P2 ;  /* 0x01000000ff0a7807 */ /* 0x000fe40005000000 */
[----:B------:R-:W-:-:S02]  /*a700*/  SEL R9, RZ, 0x10000, !P1 ;  /* 0x00010000ff097807 */ /* 0x000fc40004800000 */
[----:B------:R-:W-:Y:S02]  /*a710*/  SEL R8, RZ, 0x100, !P0 ;  /* 0x00000100ff087807 */ /* 0x000fe40004000000 */
[----:B------:R-:W-:Y:S01]  /*a720*/  LOP3.LUT R19, R19, R11, R16, 0xfe, !PT ;  /* 0x0000000b13137212 */ /* 0x000fe200078efe10 */
[----:B------:R-:W-:Y:S01]  /*a730*/  IMAD.WIDE.U32 R16, R0, 0x20, R120 ;  /* 0x0000002000107825 */ /* 0x000fe200078e0078 */
[----:B------:R-:W-:Y:S02]  /*a740*/  SEL R18, RZ, 0x1, !P3 ;  /* 0x00000001ff127807 */ /* 0x000fe40005800000 */
[----:B------:R-:W-:Y:S02]  /*a750*/  LOP3.LUT R8, R8, R10, R9, 0xfe, !PT ;  /* 0x0000000a08087212 */ /* 0x000fe400078efe09 */
[----:B------:R-:W-:Y:S01]  /*a760*/  SEL R9, RZ, 0x1, !P6 ;  /* 0x00000001ff097807 */ /* 0x000fe20007000000 */
[----:B------:R0:W-:Y:S01]  /*a770*/  STG.E.128 desc[UR8][R16.64], R28 ;  /* 0x0000001c10007986 */ /* 0x0001e2000c101d08 */
[----:B------:R-:W-:-:S02]  /*a780*/  IADD3 R115, PT, PT, R2, 0x100, RZ ;  /* 0x0000010002737810 */ /* 0x000fc40007ffe0ff */
[----:B------:R-:W-:Y:S01]  /*a790*/  LOP3.LUT R19, R19, R18, RZ, 0xfc, !PT ;  /* 0x0000001213137212 */ /* 0x000fe200078efcff */
[----:B------:R0:W-:Y:S01]  /*a7a0*/  STG.E.128 desc[UR8][R16.64+0x10], R24 ;  /* 0x0000101810007986 */ /* 0x0001e2000c101d08 */
[----:B------:R-:W-:Y:S01]  /*a7b0*/  LOP3.LUT R18, R8, R9, RZ, 0xfc, !PT ;  /* 0x0000000908127212 */ /* 0x000fe200078efcff */
[----:B------:R-:W-:-:S04]  /*a7c0*/  IMAD.WIDE.U32 R8, R115, 0x10, R12 ;  /* 0x0000001073087825 */ /* 0x000fc800078e000c */
[----:B------:R0:W-:Y:S04]  /*a7d0*/  STG.E.64 desc[UR8][R20.64], R18 ;  /* 0x0000001214007986 */ /* 0x0001e8000c101b08 */
[----:B------:R-:W5:Y:S01]  /*a7e0*/  LDG.E.128 R8, desc[UR8][R8.64] ;  /* 0x0000000808087981 */ /* 0x000f62000c1e1d00 */
[----:B------:R-:W-:Y:S05]  /*a7f0*/  BRA.U !UP1, `(.L_x_11336) ;  /* 0x00000025099c7547 */ /* 0x000fea000b800000 */
[----:B------:R-:W1:Y:S01]  /*a800*/  LDC.64 R104, c[0x0][0x3a0] ;  /* 0x0000e800ff687b82 */ /* 0x000e620000000a00 */
[----:B------:R-:W-:Y:S01]  /*a810*/  ISETP.NE.AND P0, PT, R15, 0x1, PT ;  /* 0x000000010f00780c */ /* 0x000fe20003f05270 */
[----:B------:R-:W-:Y:S01]  /*a820*/  IMAD.MOV.U32 R107, RZ, RZ, 0x2 ;  /* 0x00000002ff6b7424 */ /* 0x000fe200078e00ff */
[----:B------:R-:W-:Y:S01]  /*a830*/  MOV R114, R14 ;  /* 0x0000000e00727202 */ /* 0x000fe20000000f00 */
[----:B------:R-:W-:Y:S02]  /*a840*/  IMAD.MOV.U32 R106, RZ, RZ, R4 ;  /* 0x000000ffff6a7224 */ /* 0x000fe400078e0004 */
[----:B-1----:R-:W-:-:S05]  /*a850*/  IMAD.WIDE.U32 R104, R115, 0x20, R104 ;  /* 0x0000002073687825 */ /* 0x002fca00078e0068 */
[----:B0-----:R0:W5:Y:S04]  /*a860*/  LDG.E.128 R20, desc[UR8][R104.64] ;  /* 0x0000000868147981 */ /* 0x001168000c1e1d00 */
[----:B------:R0:W5:Y:S01]  /*a870*/  LDG.E.128 R16, desc[UR8][R104.64+0x10] ;  /* 0x0000100868107981 */ /* 0x000162000c1e1d00 */
[----:B------:R-:W-:Y:S05]  /*a880*/  @!P0 BRA `(.L_x_11337) ;  /* 0x0000000400008947 */ /* 0x000fea0003800000 */
        /* <DEDUP_REMOVED lines=10> */
.L_x_11338:
        /* <DEDUP_REMOVED lines=12> */
.L_x_11339:
[----:B------:R-:W-:Y:S01]  /*a9f0*/  LOP3.LUT R4, R3, UR11, R107, 0x96, !PT ;  /* 0x0000000b03047c12 */ /* 0x000fe2000f8e966b */
[----:B0-----:R-:W-:-:S04]  /*aa00*/  IMAD.WIDE.U32 R104, R110, -0x326172a9, RZ ;  /* 0xcd9e8d576e687825 */ /* 0x001fc800078e00ff */
        /* <DEDUP_REMOVED lines=38> */
[----:B------:R-:W-:Y:S02]  /*ac70*/  LOP3.LUT R6, R106, UR39, R105, 0x96, !PT ;  /* 0x000000276a067c12 */ /* 0x000fe4000f8e9669 */
[----:B------:R-:W-:-:S07]  /*ac80*/  MOV R106, R14 ;  /* 0x0000000e006a7202 */ /* 0x000fce0000000f00 */
.L_x_11337:
[----:B------:R-:W-:Y:S01]  /*ac90*/  I2FP.F32.U32 R15, R106 ;  /* 0x0000006a000f7245 */ /* 0x000fe20000201000 */
[C---:B-----5:R-:W-:Y:S01]  /*aca0*/  IMAD.U32 R14, R8.reuse, 0x10000, RZ ;  /* 0x00010000080e7824 */ /* 0x060fe200078e00ff */
[----:B------:R-:W-:Y:S02]  /*acb0*/  ISETP.NE.AND P1, PT, R107, 0x1, PT ;  /* 0x000000016b00780c */ /* 0x000fe40003f25270 */
[----:B------:R-:W-:Y:S01]  /*acc0*/  PRMT R106, R8, 0x7632, R106 ;  /* 0x00007632086a7816 */ /* 0x000fe2000000006a */
[----:B------:R-:W-:Y:S01]  /*acd0*/  FFMA.FTZ R15, R15, R112, 1.1641532182693481445e-10 ;  /* 0x2f0000000f0f7423 */ /* 0x000fe20000010070 */
[----:B------:R-:W-:-:S04]  /*ace0*/  FMUL.FTZ R14, R14, UR17 ;  /* 0x000000110e0e7c20 */ /* 0x000fc80008410000 */
[----:B------:R-:W-:Y:S01]  /*acf0*/  FMUL.FTZ R14, R14, UR5 ;  /* 0x000000050e0e7c20 */ /* 0x000fe20008410000 */
[----:B------:R-:W-:-:S04]  /*ad00*/  FSETP.GTU.FTZ.AND P0, PT, R15, UR4, PT ;  /* 0x000000040f007c0b */ /* 0x000fc8000bf1c000 */
[----:B------:R-:W-:Y:S01]  /*ad10*/  FSEL R15, R14, RZ, !P0 ;  /* 0x000000ff0e0f7208 */ /* 0x000fe20004000000 */
[----:B------:R-:W-:Y:S01]  /*ad20*/  HFMA2 R14, -RZ, RZ, 0, 1.1920928955078125e-07 ;  /* 0x00000002ff0e7431 */ /* 0x000fe200000001ff */
        /* <DEDUP_REMOVED lines=13> */
.L_x_11341:
[----:B------:R-:W-:-:S04]  /*ae00*/  IADD3 R109, PT, PT, R109, 0x1, RZ ;  /* 0x000000016d6d7810 */ /* 0x000fc80007ffe0ff */
        /* <DEDUP_REMOVED lines=11> */
.L_x_11342:
        /* <DEDUP_REMOVED lines=40> */
[----:B------:R-:W-:Y:S02]  /*b140*/  IMAD.MOV.U32 R114, RZ, RZ, R14 ;  /* 0x000000ffff727224 */ /* 0x000fe400078e000e */
[----:B------:R-:W-:-:S07]  /*b150*/  HFMA2 R14, -RZ, RZ, 0, 0 ;  /* 0x00000000ff0e7431 */ /* 0x000fce00000001ff */
.L_x_11340:
[----:B------:R-:W-:Y:S01]  /*b160*/  I2FP.F32.U32 R15, R15 ;  /* 0x0000000f000f7245 */ /* 0x000fe20000201000 */
[----:B------:R-:W-:Y:S01]  /*b170*/  IMAD.U32 R106, R106, 0x10000, RZ ;  /* 0x000100006a6a7824 */ /* 0x000fe200078e00ff */
[----:B------:R-:W-:Y:S01]  /*b180*/  ISETP.NE.AND P1, PT, R14, 0x1, PT ;  /* 0x000000010e00780c */ /* 0x000fe20003f25270 */
[----:B0-----:R-:W-:Y:S02]  /*b190*/  IMAD.MOV.U32 R104, RZ, RZ, 0x2 ;  /* 0x00000002ff687424 */ /* 0x001fe400078e00ff */
        /* <DEDUP_REMOVED lines=17> */
.L_x_11344:
        /* <DEDUP_REMOVED lines=12> */
.L_x_11345:
        /* <DEDUP_REMOVED lines=41> */
[----:B------:R-:W-:-:S07]  /*b600*/  IMAD.MOV.U32 R114, RZ, RZ, R14 ;  /* 0x000000ffff727224 */ /* 0x000fce00078e000e */
.L_x_11343:
        /* <DEDUP_REMOVED lines=22> */
.L_x_11347:
        /* <DEDUP_REMOVED lines=12> */
.L_x_11348:
        /* <DEDUP_REMOVED lines=42> */
.L_x_11346:
[----:B------:R-:W-:Y:S01]  /*bad0*/  I2FP.F32.U32 R15, R15 ;  /* 0x0000000f000f7245 */ /* 0x000fe20000201000 */
[----:B------:R-:W-:Y:S01]  /*bae0*/  IMAD.U32 R9, R9, 0x10000, RZ ;  /* 0x0001000009097824 */ /* 0x000fe200078e00ff */
        /* <DEDUP_REMOVED lines=19> */
.L_x_11350:
        /* <DEDUP_REMOVED lines=12> */
.L_x_11351:
        /* <DEDUP_REMOVED lines=42> */
.L_x_11349:
[----:B------:R-:W-:Y:S01]  /*bf80*/  I2FP.F32.U32 R9, R9 ;  /* 0x0000000900097245 */ /* 0x000fe20000201000 */
[C---:B------:R-:W-:Y:S01]  /*bf90*/  IMAD.U32 R14, R10.reuse, 0x10000, RZ ;  /* 0x000100000a0e7824 */ /* 0x040fe200078e00ff */
[----:B------:R-:W-:Y:S02]  /*bfa0*/  ISETP.NE.AND P4, PT, R15, 0x1, PT ;  /* 0x000000010f00780c */ /* 0x000fe40003f85270 */
[----:B------:R-:W-:Y:S01]  /*bfb0*/  PRMT R10, R10, 0x7632, R10 ;  /* 0x000076320a0a7816 */ /* 0x000fe2000000000a */
[----:B------:R-:W-:Y:S01]  /*bfc0*/  FFMA.FTZ R9, R9, R112, 1.1641532182693481445e-10 ;  /* 0x2f00000009097423 */ /* 0x000fe20000010070 */
[----:B------:R-:W-:-:S04]  /*bfd0*/  FMUL.FTZ R14, R14, UR17 ;  /* 0x000000110e0e7c20 */ /* 0x000fc80008410000 */
[----:B------:R-:W-:Y:S01]  /*bfe0*/  FMUL.FTZ R14, R14, UR5 ;  /* 0x000000050e0e7c20 */ /* 0x000fe20008410000 */
[----:B------:R-:W-:-:S04]  /*bff0*/  FSETP.GTU.FTZ.AND P3, PT, R9, UR4, PT ;  /* 0x0000000409007c0b */ /* 0x000fc8000bf7c000 */
[----:B------:R-:W-:Y:S01]  /*c000*/  FSEL R9, R14, RZ, !P3 ;  /* 0x000000ff0e097208 */ /* 0x000fe20005800000 */
[----:B------:R-:W-:Y:S01]  /*c010*/  IMAD.MOV.U32 R14, RZ, RZ, 0x2 ;  /* 0x00000002ff0e7424 */ /* 0x000fe200078e00ff */
        /* <DEDUP_REMOVED lines=12> */
.L_x_11353:
        /* <DEDUP_REMOVED lines=12> */
.L_x_11354:
        /* <DEDUP_REMOVED lines=42> */
.L_x_11352:
        /* <DEDUP_REMOVED lines=21> */
.L_x_11356:
        /* <DEDUP_REMOVED lines=12> */
.L_x_11357:
        /* <DEDUP_REMOVED lines=42> */
.L_x_11355:
        /* <DEDUP_REMOVED lines=8> */
[----:B------:R-:W-:Y:S01]  /*c970*/  PRMT R9, R11, 0x7632, R9 ;  /* 0x000076320b097816 */ /* 0x000fe20000000009 */
[----:B------:R-:W-:Y:S01]  /*c980*/  IMAD.MOV.U32 R11, RZ, RZ, R4 ;  /* 0x000000ffff0b7224 */ /* 0x000fe200078e0004 */
        /* <DEDUP_REMOVED lines=12> */
.L_x_11359:
        /* <DEDUP_REMOVED lines=14> */
.L_x_11360:
        /* <DEDUP_REMOVED lines=42> */
.L_x_11358:
        /* <DEDUP_REMOVED lines=10> */
.L_x_11336:
        /* <DEDUP_REMOVED lines=15> */
.L_x_11363:
        /* <DEDUP_REMOVED lines=12> */
.L_x_11364:
        /* <DEDUP_REMOVED lines=42> */
.L_x_11362:
[----:B------:R-:W-:Y:S02]  /*d2c0*/  ISETP.NE.AND P0, PT, R17, 0x1, PT ;  /* 0x000000011100780c */ /* 0x000fe40003f05270 */
[----:B------:R-:W-:Y:S01]  /*d2d0*/  I2FP.F32.U32 R15, R16 ;  /* 0x00000010000f7245 */ /* 0x000fe20000201000 */
[----:B------:R-:W-:Y:S01]  /*d2e0*/  IMAD.MOV.U32 R16, RZ, RZ, 0x2 ;  /* 0x00000002ff107424 */ /* 0x000fe200078e00ff */
[C---:B-----5:R-:W-:Y:S02]  /*d2f0*/  SHF.L.U32 R14, R8.reuse, 0x10, RZ ;  /* 0x00000010080e7819 */ /* 0x060fe400000006ff */
[----:B------:R-:W-:Y:S01]  /*d300*/  PRMT R18, R8, 0x7632, R18 ;  /* 0x0000763208127816 */ /* 0x000fe20000000012 */
[----:B------:R-:W-:Y:S02]  /*d310*/  FFMA.FTZ R15, R15, R112, 1.1641532182693481445e-10 ;  /* 0x2f0000000f0f7423 */ /* 0x000fe40000010070 */
[----:B------:R-:W-:-:S03]  /*d320*/  FMUL.FTZ R14, R14, UR17 ;  /* 0x000000110e0e7c20 */ /* 0x000fc60008410000 */
[----:B------:R-:W-:Y:S01]  /*d330*/  FSETP.LE.FTZ.AND P1, PT, R15, UR4, PT ;  /* 0x000000040f007c0b */ /* 0x000fe2000bf33000 */
[----:B------:R-:W-:Y:S01]  /*d340*/  FMUL.FTZ R19, R14, UR5 ;  /* 0x000000050e137c20 */ /* 0x000fe20008410000 */
[----:B------:R-:W-:Y:S02]  /*d350*/  IMAD.MOV.U32 R15, RZ, RZ, R4 ;  /* 0x000000ffff0f7224 */ /* 0x000fe400078e0004 */
        /* <DEDUP_REMOVED lines=10> */
.L_x_11366:
        /* <DEDUP_REMOVED lines=12> */
.L_x_11367:
        /* <DEDUP_REMOVED lines=42> */
.L_x_11365:
[----:B------:R-:W-:Y:S01]  /*d760*/  ISETP.NE.AND P1, PT, R16, 0x1, PT ;  /* 0x000000011000780c */ /* 0x000fe20003f25270 */
[----:B------:R-:W-:Y:S01]  /*d770*/  IMAD.U32 R18, R18, 0x10000, RZ ;  /* 0x0001000012127824 */ /* 0x000fe200078e00ff */
[----:B------:R-:W-:Y:S01]  /*d780*/  I2FP.F32.U32 R15, R15 ;  /* 0x0000000f000f7245 */ /* 0x000fe20000201000 */
[----:B------:R-:W-:Y:S02]  /*d790*/  HFMA2 R17, -RZ, RZ, 0, 1.1920928955078125e-07 ;  /* 0x00000002ff117431 */ /* 0x000fe400000001ff */
[----:B------:R-:W-:Y:S02]  /*d7a0*/  FMUL.FTZ R18, R18, UR17 ;  /* 0x0000001112127c20 */ /* 0x000fe40008410000 */
[----:B------:R-:W-:Y:S02]  /*d7b0*/  FFMA.FTZ R15, R15, R112, 1.1641532182693481445e-10 ;  /* 0x2f0000000f0f7423 */ /* 0x000fe40000010070 */
[----:B------:R-:W-:-:S03]  /*d7c0*/  FMUL.FTZ R22, R18, UR5 ;  /* 0x0000000512167c20 */ /* 0x000fc60008410000 */
[----:B------:R-:W-:Y:S01]  /*d7d0*/  FSETP.LE.FTZ.AND P0, PT, R15, UR4, PT ;  /* 0x000000040f007c0b */ /* 0x000fe2000bf13000 */
        /* <DEDUP_REMOVED lines=10> */
.L_x_11369:
        /* <DEDUP_REMOVED lines=12> */
.L_x_11370:
        /* <DEDUP_REMOVED lines=42> */
.L_x_11368:
[----:B------:R-:W-:Y:S01]  /*dbe0*/  ISETP.NE.AND P2, PT, R17, 0x1, PT ;  /* 0x000000011100780c */ /* 0x000fe20003f45270 */
[C---:B------:R-:W-:Y:S01]  /*dbf0*/  IMAD.U32 R14, R9.reuse, 0x10000, RZ ;  /* 0x00010000090e7824 */ /* 0x040fe200078e00ff */
[----:B------:R-:W-:Y:S01]  /*dc00*/  I2FP.F32.U32 R15, R15 ;  /* 0x0000000f000f7245 */ /* 0x000fe20000201000 */
[----:B------:R-:W-:Y:S01]  /*dc10*/  IMAD.MOV.U32 R16, RZ, RZ, 0x2 ;  /* 0x00000002ff107424 */ /* 0x000fe200078e00ff */
[----:B------:R-:W-:Y:S01]  /*dc20*/  PRMT R18, R9, 0x7632, R18 ;  /* 0x0000763209127816 */ /* 0x000fe20000000012 */
        /* <DEDUP_REMOVED lines=14> */
.L_x_11372:
        /* <DEDUP_REMOVED lines=12> */
.L_x_11373:
        /* <DEDUP_REMOVED lines=42> */
.L_x_11371:
        /* <DEDUP_REMOVED lines=18> */
.L_x_11375:
        /* <DEDUP_REMOVED lines=12> */
.L_x_11376:
        /* <DEDUP_REMOVED lines=42> */
.L_x_11374:
[----:B------:R-:W-:Y:S01]  /*e4f0*/  ISETP.NE.AND P4, PT, R17, 0x1, PT ;  /* 0x000000011100780c */ /* 0x000fe20003f85270 */
[C---:B------:R-:W-:Y:S01]  /*e500*/  IMAD.U32 R14, R10.reuse, 0x10000, RZ ;  /* 0x000100000a0e7824 */ /* 0x040fe200078e00ff */
[----:B------:R-:W-:Y:S01]  /*e510*/  I2FP.F32.U32 R15, R15 ;  /* 0x0000000f000f7245 */ /* 0x000fe20000201000 */
[----:B------:R-:W-:Y:S01]  /*e520*/  HFMA2 R18, -RZ, RZ, 0, 1.1920928955078125e-07 ;  /* 0x00000002ff127431 */ /* 0x000fe200000001ff */
[----:B------:R-:W-:Y:S01]  /*e530*/  PRMT R10, R10, 0x7632, R10 ;  /* 0x000076320a0a7816 */ /* 0x000fe2000000000a */
        /* <DEDUP_REMOVED lines=14> */
.L_x_11378:
        /* <DEDUP_REMOVED lines=12> */
.L_x_11379:
        /* <DEDUP_REMOVED lines=42> */
.L_x_11377:
        /* <DEDUP_REMOVED lines=18> */
.L_x_11381:
        /* <DEDUP_REMOVED lines=12> */
.L_x_11382:
        /* <DEDUP_REMOVED lines=42> */
.L_x_11380:
        /* <DEDUP_REMOVED lines=19> */
.L_x_11384:
        /* <DEDUP_REMOVED lines=14> */
.L_x_11385:
        /* <DEDUP_REMOVED lines=42> */
.L_x_11383:
        /* <DEDUP_REMOVED lines=16> */
.L_x_11361:
[----:B------:R-:W-:Y:S02]  /*f3b0*/  SEL R105, RZ, 0x1000000, !P6 ;  /* 0x01000000ff697807 */ /* 0x000fe40007000000 */
        /* <DEDUP_REMOVED lines=13> */
[----:B------:R-:W-:-:S05]  /*f490*/  IADD3 R116, PT, PT, R2, 0x180, RZ ;  /* 0x0000018002747810 */ /* 0x000fca0007ffe0ff */
[----:B------:R-:W-:Y:S01]  /*f4a0*/  IMAD.WIDE.U32 R12, R116, 0x10, R12 ;  /* 0x00000010740c7825 */ /* 0x000fe200078e000c */
[----:B0-----:R-:W-:-:S03]  /*f4b0*/  LOP3.LUT R8, R10, R11, RZ, 0xfc, !PT ;  /* 0x0000000b0a087212 */ /* 0x001fc600078efcff */
[----:B------:R-:W-:Y:S01]  /*f4c0*/  IMAD.WIDE.U32 R10, R115, 0x8, R118 ;  /* 0x00000008730a7825 */ /* 0x000fe200078e0076 */
[----:B------:R-:W-:-:S05]  /*f4d0*/  LOP3.LUT R9, R15, R14, RZ, 0xfc, !PT ;  /* 0x0000000e0f097212 */ /* 0x000fca00078efcff */
        /* <DEDUP_REMOVED lines=22> */
.L_x_11388:
        /* <DEDUP_REMOVED lines=12> */
.L_x_11389:
        /* <DEDUP_REMOVED lines=39> */
[----:B------:R-:W-:-:S05]  /*f970*/  IMAD.WIDE.U32 R4, R117, -0x326172a9, RZ ;  /* 0xcd9e8d5775047825 */ /* 0x000fca00078e00ff */
[----:B------:R-:W-:Y:S01]  /*f980*/  LOP3.LUT R5, R122, UR38, R5, 0x96, !PT ;  /* 0x000000267a057c12 */ /* 0x000fe2000f8e9605 */
[----:B------:R-:W-:-:S07]  /*f990*/  IMAD.MOV.U32 R122, RZ, RZ, RZ ;  /* 0x000000ffff7a7224 */ /* 0x000fce00078e00ff */
.L_x_11387:
[----:B------:R-:W-:Y:S01]  /*f9a0*/  I2FP.F32.U32 R117, R123 ;  /* 0x0000007b00757245 */ /* 0x000fe20000201000 */
[----:B------:R-:W-:Y:S01]  /*f9b0*/  IMAD.MOV.U32 R123, RZ, RZ, 0x2 ;  /* 0x00000002ff7b7424 */ /* 0x000fe200078e00ff */
[----:B-----5:R-:W-:Y:S02]  /*f9c0*/  SHF.L.U32 R114, R8, 0x10, RZ ;  /* 0x0000001008727819 */ /* 0x020fe400000006ff */
[----:B------:R-:W-:Y:S01]  /*f9d0*/  ISETP.NE.AND P1, PT, R122, 0x1, PT ;  /* 0x000000017a00780c */ /* 0x000fe20003f25270 */
[----:B------:R-:W-:Y:S02]  /*f9e0*/  FFMA.FTZ R117, R117, R112, 1.1641532182693481445e-10 ;  /* 0x2f00000075757423 */ /* 0x000fe40000010070 */
[----:B------:R-:W-:-:S03]  /*f9f0*/  FMUL.FTZ R114, R114, UR17 ;  /* 0x0000001172727c20 */ /* 0x000fc60008410000 */
[----:B------:R-:W-:Y:S01]  /*fa00*/  FSETP.GTU.FTZ.AND P0, PT, R117, UR4, PT ;  /* 0x0000000475007c0b */ /* 0x000fe2000bf1c000 */
[----:B------:R-:W-:-:S05]  /*fa10*/  FMUL.FTZ R114, R114, UR5 ;  /* 0x0000000572727c20 */ /* 0x000fca0008410000 */
[----:B------:R-:W-:Y:S02]  /*fa20*/  FSEL R117, R114, RZ, !P0 ;  /* 0x000000ff72757208 */ /* 0x000fe40004000000 */
[----:B------:R-:W-:Y:S02]  /*fa30*/  PLOP3.LUT P0, PT, P0, PT, PT, 0x8, 0x80 ;  /* 0x000000000080781c */ /* 0x000fe4000070e170 */
[----:B------:R-:W-:Y:S01]  /*fa40*/  PRMT R114, R8, 0x7632, R114 ;  /* 0x0000763208727816 */ /* 0x000fe20000000072 */
        /* <DEDUP_REMOVED lines=12> */
.L_x_11391:
        /* <DEDUP_REMOVED lines=12> */
.L_x_11392:
        /* <DEDUP_REMOVED lines=36> */
[----:B------:R-:W-:-:S04]  /*fe10*/  HFMA2 R123, -RZ, RZ, 0, 0 ;  /* 0x00000000ff7b7431 */ /* 0x000fc800000001ff */
[----:B------:R-:W-:-:S04]  /*fe20*/  IMAD.WIDE.U32 R4, R4, -0x2daee0ad, RZ ;  /* 0xd2511f5304047825 */ /* 0x000fc800078e00ff */
[----:B------:R-:W-:Y:S01]  /*fe30*/  IMAD.MOV.U32 R113, RZ, RZ, R4 ;  /* 0x000000ffff717224 */ /* 0x000fe200078e0004 */
[----:B------:R-:W-:Y:S01]  /*fe40*/  LOP3.LUT R6, R126, UR39, R5, 0x96, !PT ;  /* 0x000000277e067c12 */ /* 0x000fe2000f8e9605 */
[----:B------:R-:W-:-:S05]  /*fe50*/  IMAD.WIDE.U32 R4, R124, -0x326172a9, RZ ;  /* 0xcd9e8d577c047825 */ /* 0x000fca00078e00ff */
[----:B------:R-:W-:-:S07]  /*fe60*/  LOP3.LUT R5, R122, UR38, R5, 0x96, !PT ;  /* 0x000000267a057c12 */ /* 0x000fce000f8e9605 */
.L_x_11390:
        /* <DEDUP_REMOVED lines=21> */
.L_x_11394:
        /* <DEDUP_REMOVED lines=12> */
.L_x_11395:
        /* <DEDUP_REMOVED lines=39> */
[----:B------:R-:W-:-:S05]  /*102f0*/  IMAD.WIDE.U32 R4, R114, -0x326172a9, RZ ;  /* 0xcd9e8d5772047825 */ /* 0x000fca00078e00ff */
[----:B------:R-:W-:Y:S01]  /*10300*/  LOP3.LUT R5, R122, UR38, R5, 0x96, !PT ;  /* 0x000000267a057c12 */ /* 0x000fe2000f8e9605 */
[----:B------:R-:W-:-:S07]  /*10310*/  IMAD.MOV.U32 R122, RZ, RZ, RZ ;  /* 0x000000ffff7a7224 */ /* 0x000fce00078e00ff */
.L_x_11393:
[----:B------:R-:W-:Y:S02]  /*10320*/  I2FP.F32.U32 R123, R8 ;  /* 0x00000008007b7245 */ /* 0x000fe40000201000 */
        /* <DEDUP_REMOVED lines=21> */
.L_x_11397:
        /* <DEDUP_REMOVED lines=12> */
.L_x_11398:
        /* <DEDUP_REMOVED lines=41> */
[----:B------:R-:W-:-:S07]  /*107d0*/  HFMA2 R8, -RZ, RZ, 0, 0 ;  /* 0x00000000ff087431 */ /* 0x000fce00000001ff */
.L_x_11396:
[----:B------:R-:W-:Y:S01]  /*107e0*/  I2FP.F32.U32 R9, R9 ;  /* 0x0000000900097245 */ /* 0x000fe20000201000 */
[----:B------:R-:W-:Y:S01]  /*107f0*/  IMAD.U32 R114, R114, 0x10000, RZ ;  /* 0x0001000072727824 */ /* 0x000fe200078e00ff */
[----:B------:R-:W-:-:S03]  /*10800*/  ISETP.NE.AND P3, PT, R8, 0x1, PT ;  /* 0x000000010800780c */ /* 0x000fc60003f65270 */
        /* <DEDUP_REMOVED lines=18> */
.L_x_11400:
        /* <DEDUP_REMOVED lines=12> */
.L_x_11401:
        /* <DEDUP_REMOVED lines=39> */
[----:B------:R-:W-:Y:S01]  /*10c60*/  IMAD.MOV.U32 R9, RZ, RZ, R113 ;  /* 0x000000ffff097224 */ /* 0x000fe200078e0071 */
[----:B------:R-:W-:Y:S02]  /*10c70*/  LOP3.LUT R5, R122, UR38, R5, 0x96, !PT ;  /* 0x000000267a057c12 */ /* 0x000fe4000f8e9605 */
[----:B------:R-:W-:-:S07]  /*10c80*/  MOV R113, R8 ;  /* 0x0000000800717202 */ /* 0x000fce0000000f00 */
.L_x_11399:
[----:B------:R-:W-:Y:S02]  /*10c90*/  I2FP.F32.U32 R9, R9 ;  /* 0x0000000900097245 */ /* 0x000fe40000201000 */
        /* <DEDUP_REMOVED lines=21> */
.L_x_11403:
        /* <DEDUP_REMOVED lines=12> */
.L_x_11404:
        /* <DEDUP_REMOVED lines=41> */
[----:B------:R-:W-:-:S07]  /*11140*/  LOP3.LUT R5, R122, UR38, R5, 0x96, !PT ;  /* 0x000000267a057c12 */ /* 0x000fce000f8e9605 */
.L_x_11402:
        /* <DEDUP_REMOVED lines=21> */
.L_x_11406:
        /* <DEDUP_REMOVED lines=12> */
.L_x_11407:
        /* <DEDUP_REMOVED lines=42> */
.L_x_11405:
        /* <DEDUP_REMOVED lines=22> */
.L_x_11409:
        /* <DEDUP_REMOVED lines=14> */
.L_x_11410:
        /* <DEDUP_REMOVED lines=42> */
.L_x_11408:
        /* <DEDUP_REMOVED lines=10> */
.L_x_11386:
        /* <DEDUP_REMOVED lines=15> */
.L_x_11413:
        /* <DEDUP_REMOVED lines=12> */
.L_x_11414:
        /* <DEDUP_REMOVED lines=40> */
[----:B------:R-:W-:Y:S01]  /*11fb0*/  MOV R113, R12 ;  /* 0x0000000c00717202 */ /* 0x000fe20000000f00 */
[----:B------:R-:W-:-:S07]  /*11fc0*/  IMAD.MOV.U32 R12, RZ, RZ, R114 ;  /* 0x000000ffff0c7224 */ /* 0x000fce00078e0072 */
.L_x_11412:
[----:B------:R-:W-:Y:S02]  /*11fd0*/  ISETP.NE.AND P0, PT, R14, 0x1, PT ;  /* 0x000000010e00780c */ /* 0x000fe40003f05270 */
[----:B------:R-:W-:Y:S01]  /*11fe0*/  I2FP.F32.U32 R13, R12 ;  /* 0x0000000c000d7245 */ /* 0x000fe20000201000 */
[C---:B-----5:R-:W-:Y:S01]  /*11ff0*/  IMAD.U32 R12, R8.reuse, 0x10000, RZ ;  /* 0x00010000080c7824 */ /* 0x060fe200078e00ff */
[----:B------:R-:W-:-:S03]  /*12000*/  PRMT R8, R8, 0x7632, R8 ;  /* 0x0000763208087816 */ /* 0x000fc60000000008 */
[----:B------:R-:W-:Y:S01]  /*12010*/  FFMA.FTZ R13, R13, R112, 1.1641532182693481445e-10 ;  /* 0x2f0000000d0d7423 */ /* 0x000fe20000010070 */
[----:B------:R-:W-:-:S04]  /*12020*/  FMUL.FTZ R12, R12, UR17 ;  /* 0x000000110c0c7c20 */ /* 0x000fc80008410000 */
[----:B------:R-:W-:Y:S01]  /*12030*/  FSETP.LE.FTZ.AND P1, PT, R13, UR4, PT ;  /* 0x000000040d007c0b */ /* 0x000fe2000bf33000 */
[----:B------:R-:W-:Y:S01]  /*12040*/  FMUL.FTZ R104, R12, UR5 ;  /* 0x000000050c687c20 */ /* 0x000fe20008410000 */
[----:B------:R-:W-:Y:S01]  /*12050*/  MOV R12, 0x2 ;  /* 0x00000002000c7802 */ /* 0x000fe20000000f00 */
[----:B------:R-:W-:Y:S01]  /*12060*/  IMAD.MOV.U32 R13, RZ, RZ, R4 ;  /* 0x000000ffff0d7224 */ /* 0x000fe200078e0004 */
        /* <DEDUP_REMOVED lines=10> */
.L_x_11416:
        /* <DEDUP_REMOVED lines=12> */
.L_x_11417:
        /* <DEDUP_REMOVED lines=42> */
.L_x_11415:
        /* <DEDUP_REMOVED lines=18> */
.L_x_11419:
        /* <DEDUP_REMOVED lines=12> */
.L_x_11420:
        /* <DEDUP_REMOVED lines=39> */
[----:B------:R-:W-:-:S04]  /*128c0*/  IMAD.WIDE.U32 R12, R13, -0x2daee0ad, RZ ;  /* 0xd2511f530d0c7825 */ /* 0x000fc800078e00ff */
[----:B------:R-:W-:Y:S01]  /*128d0*/  IMAD.MOV.U32 R113, RZ, RZ, R12 ;  /* 0x000000ffff717224 */ /* 0x000fe200078e000c */
[----:B------:R-:W-:-:S07]  /*128e0*/  LOP3.LUT R6, R14, UR39, R13, 0x96, !PT ;  /* 0x000000270e067c12 */ /* 0x000fce000f8e960d */
.L_x_11418:
[----:B------:R-:W-:Y:S02]  /*128f0*/  ISETP.NE.AND P2, PT, R15, 0x1, PT ;  /* 0x000000010f00780c */ /* 0x000fe40003f45270 */
[----:B------:R-:W-:Y:S01]  /*12900*/  I2FP.F32.U32 R13, R8 ;  /* 0x00000008000d7245 */ /* 0x000fe20000201000 */
[C---:B------:R-:W-:Y:S01]  /*12910*/  IMAD.U32 R8, R9.reuse, 0x10000, RZ ;  /* 0x0001000009087824 */ /* 0x040fe200078e00ff */
[----:B------:R-:W-:Y:S01]  /*12920*/  PRMT R14, R9, 0x7632, R14 ;  /* 0x00007632090e7816 */ /* 0x000fe2000000000e */
[----:B------:R-:W-:Y:S02]  /*12930*/  IMAD.MOV.U32 R9, RZ, RZ, R4 ;  /* 0x000000ffff097224 */ /* 0x000fe400078e0004 */
[----:B------:R-:W-:Y:S01]  /*12940*/  FFMA.FTZ R13, R13, R112, 1.1641532182693481445e-10 ;  /* 0x2f0000000d0d7423 */ /* 0x000fe20000010070 */
[----:B------:R-:W-:-:S04]  /*12950*/  FMUL.FTZ R8, R8, UR17 ;  /* 0x0000001108087c20 */ /* 0x000fc80008410000 */
[----:B------:R-:W-:Y:S01]  /*12960*/  FSETP.LE.FTZ.AND P1, PT, R13, UR4, PT ;  /* 0x000000040d007c0b */ /* 0x000fe2000bf33000 */
[----:B------:R-:W-:Y:S01]  /*12970*/  FMUL.FTZ R106, R8, UR5 ;  /* 0x00000005086a7c20 */ /* 0x000fe20008410000 */
[----:B------:R-:W-:Y:S01]  /*12980*/  MOV R8, 0x2 ;  /* 0x0000000200087802 */ /* 0x000fe20000000f00 */
[----:B------:R-:W-:Y:S10]  /*12990*/  @!P2 BRA `(.L_x_11421) ;  /* 0x0000000000f8a947 */ /* 0x000ff40003800000 */
        /* <DEDUP_REMOVED lines=8> */
.L_x_11422:
        /* <DEDUP_REMOVED lines=12> */
.L_x_11423:
        /* <DEDUP_REMOVED lines=42> */
.L_x_11421:
        /* <DEDUP_REMOVED lines=18> */
.L_x_11425:
        /* <DEDUP_REMOVED lines=12> */
.L_x_11426:
        /* <DEDUP_REMOVED lines=42> */
.L_x_11424:
[----:B------:R-:W-:Y:S01]  /*13200*/  ISETP.NE.AND P4, PT, R13, 0x1, PT ;  /* 0x000000010d00780c */ /* 0x000fe20003f85270 */
[C---:B------:R-:W-:Y:S01]  /*13210*/  IMAD.U32 R8, R10.reuse, 0x10000, RZ ;  /* 0x000100000a087824 */ /* 0x040fe200078e00ff */
[----:B------:R-:W-:Y:S02]  /*13220*/  I2FP.F32.U32 R9, R9 ;  /* 0x0000000900097245 */ /* 0x000fe40000201000 */
[----:B------:R-:W-:Y:S01]  /*13230*/  PRMT R10, R10, 0x7632, R10 ;  /* 0x000076320a0a7816 */ /* 0x000fe2000000000a */
[----:B------:R-:W-:Y:S02]  /*13240*/  FMUL.FTZ R8, R8, UR17 ;  /* 0x0000001108087c20 */ /* 0x000fe40008410000 */
[----:B------:R-:W-:Y:S02]  /*13250*/  FFMA.FTZ R9, R9, R112, 1.1641532182693481445e-10 ;  /* 0x2f00000009097423 */ /* 0x000fe40000010070 */
[----:B------:R-:W-:Y:S01]  /*13260*/  FMUL.FTZ R12, R8, UR5 ;  /* 0x00000005080c7c20 */ /* 0x000fe20008410000 */
[----:B------:R-:W-:-:S02]  /*13270*/  MOV R8, 0x2 ;  /* 0x0000000200087802 */ /* 0x000fc40000000f00 */
[----:B------:R-:W-:Y:S01]  /*13280*/  FSETP.LE.FTZ.AND P3, PT, R9, UR4, PT ;  /* 0x0000000409007c0b */ /* 0x000fe2000bf73000 */
[----:B------:R-:W-:Y:S01]  /*13290*/  IMAD.MOV.U32 R9, RZ, RZ, R4 ;  /* 0x000000ffff097224 */ /* 0x000fe200078e0004 */
[----:B------:R-:W-:Y:S11]  /*132a0*/  @!P4 BRA `(.L_x_11427) ;  /* 0x0000000000f8c947 */ /* 0x000ff60003800000 */
        /* <DEDUP_REMOVED lines=8> */
.L_x_11428:
        /* <DEDUP_REMOVED lines=12> */
.L_x_11429:
        /* <DEDUP_REMOVED lines=42> */
.L_x_11427:
        /* <DEDUP_REMOVED lines=18> */
.L_x_11431:
        /* <DEDUP_REMOVED lines=12> */
.L_x_11432:
        /* <DEDUP_REMOVED lines=42> */
.L_x_11430:
        /* <DEDUP_REMOVED lines=19> */
.L_x_11434:
        /* <DEDUP_REMOVED lines=14> */
.L_x_11435:
        /* <DEDUP_REMOVED lines=42> */
.L_x_11433:
        /* <DEDUP_REMOVED lines=16> */
.L_x_11411:
[----:B------:R-:W-:Y:S01]  /*140c0*/  FADD.FTZ R8, RZ, R36 ;  /* 0x00000024ff087221 */ /* 0x000fe20000010000 */
[----:B------:R-:W-:Y:S01]  /*140d0*/  SEL R10, RZ, 0x1000000, !P6 ;  /* 0x01000000ff0a7807 */ /* 0x000fe20007000000 */
[----:B------:R-:W0:Y:S01]  /*140e0*/  S2UR UR5, SR_CgaCtaId ;  /* 0x00000000000579c3 */ /* 0x000e220000008800 */
[----:B------:R-:W-:Y:S01]  /*140f0*/  ISETP.NE.AND P6, PT, R117, RZ, PT ;  /* 0x000000ff7500720c */ /* 0x000fe20003fc5270 */
[----:B------:R-:W-:Y:S01]  /*14100*/  FADD.FTZ R9, R8, R37 ;  /* 0x0000002508097221 */ /* 0x000fe20000010000 */
[----:B------:R-:W-:Y:S01]  /*14110*/  IMAD.WIDE.U32 R120, R116, 0x20, R120 ;  /* 0x0000002074787825 */ /* 0x000fe200078e0078 */
[----:B------:R-:W-:-:S03]  /*14120*/  UMOV UR4, 0x400 ;  /* 0x0000040000047882 */ /* 0x000fc60000000000 */
[----:B------:R-:W-:Y:S01]  /*14130*/  FADD.FTZ R8, R9, R38 ;  /* 0x0000002609087221 */ /* 0x000fe20000010000 */
[----:B------:R-:W-:Y:S01]  /*14140*/  IMAD.WIDE.U32 R118, R116, 0x8, R118 ;  /* 0x0000000874767825 */ /* 0x000fe200078e0076 */
        /* <DEDUP_REMOVED lines=42> */
[----:B------:R-:W-:-:S04]  /*143f0*/  SEL R117, RZ, 0x100, !P4 ;  /* 0x00000100ff757807 */ /* 0x000fc80006000000 */
        /* <DEDUP_REMOVED lines=8> */
[----:B------:R-:W-:-:S03]  /*14480*/  SEL R124, RZ, 0x10000, !P5 ;  /* 0x00010000ff7c7807 */ /* 0x000fc60006800000 */
[----:B------:R-:W-:Y:S01]  /*14490*/  FFMA.FTZ R9, R112, R112, R9 ;  /* 0x0000007070097223 */ /* 0x000fe20000010009 */
[----:B------:R-:W-:Y:S01]  /*144a0*/  FADD.FTZ R112, -R8, R39 ;  /* 0x0000002708707221 */ /* 0x000fe20000010100 */
[----:B------:R-:W-:Y:S02]  /*144b0*/  LOP3.LUT R124, R117, R10, R124, 0xfe, !PT ;  /* 0x0000000a757c7212 */ /* 0x000fe400078efe7c */
[----:B------:R-:W-:Y:S01]  /*144c0*/  SEL R117, RZ, 0x10000, !P1 ;  /* 0x00010000ff757807 */ /* 0x000fe20004800000 */
[----:B------:R-:W-:Y:S01]  /*144d0*/  FFMA.FTZ R9, R112, R112, R9 ;  /* 0x0000007070097223 */ /* 0x000fe20000010009 */
[----:B------:R-:W-:Y:S01]  /*144e0*/  FADD.FTZ R112, -R8, R32 ;  /* 0x0000002008707221 */ /* 0x000fe20000010100 */
[----:B------:R-:W-:Y:S02]  /*144f0*/  SEL R10, RZ, 0x100, !P0 ;  /* 0x00000100ff0a7807 */ /* 0x000fe40004000000 */
[C---:B------:R-:W-:Y:S01]  /*14500*/  ISETP.NE.AND P0, PT, R111.reuse, RZ, PT ;  /* 0x000000ff6f00720c */ /* 0x040fe20003f05270 */
[----:B------:R-:W-:Y:S01]  /*14510*/  FFMA.FTZ R9, R112, R112, R9 ;  /* 0x0000007070097223 */ /* 0x000fe20000010009 */
[----:B------:R-:W-:Y:S01]  /*14520*/  FADD.FTZ R112, -R8, R33 ;  /* 0x0000002108707221 */ /* 0x000fe20000010100 */
[----:B------:R-:W-:-:S03]  /*14530*/  ISETP.GT.U32.AND P1, PT, R111, 0x3, PT ;  /* 0x000000036f00780c */ /* 0x000fc60003f24070 */
[----:B------:R-:W-:Y:S01]  /*14540*/  FFMA.FTZ R9, R112, R112, R9 ;  /* 0x0000007070097223 */ /* 0x000fe20000010009 */
[----:B------:R-:W-:-:S04]  /*14550*/  FADD.FTZ R112, -R8, R34 ;  /* 0x0000002208707221 */ /* 0x000fc80000010100 */
[----:B------:R-:W-:Y:S01]  /*14560*/  FFMA.FTZ R9, R112, R112, R9 ;  /* 0x0000007070097223 */ /* 0x000fe20000010009 */
[----:B------:R-:W-:Y:S01]  /*14570*/  FADD.FTZ R112, -R8, R35 ;  /* 0x0000002308707221 */ /* 0x000fe20000010100 */
[----:B------:R-:W-:-:S03]  /*14580*/  @!P0 SHF.R.U32.HI R120, RZ, 0x2, R7 ;  /* 0x00000002ff788819 */ /* 0x000fc60000011607 */
[----:B------:R-:W-:Y:S01]  /*14590*/  FFMA.FTZ R9, R112, R112, R9 ;  /* 0x0000007070097223 */ /* 0x000fe20000010009 */
[----:B------:R-:W-:Y:S01]  /*145a0*/  FADD.FTZ R112, -R8, R28 ;  /* 0x0000001c08707221 */ /* 0x000fe20000010100 */
[----:B------:R-:W-:Y:S02]  /*145b0*/  @!P0 LOP3.LUT R120, R120, 0x18, RZ, 0xc0, !PT ;  /* 0x0000001878788812 */ /* 0x000fe400078ec0ff */
[----:B------:R-:W-:Y:S01]  /*145c0*/  @!P1 LEA R121, R111, UR4, 0x3 ;  /* 0x000000046f799c11 */ /* 0x000fe2000f8e18ff */
        /* <DEDUP_REMOVED lines=52> */
[----:B0-----:R-:W-:Y:S01]  /*14910*/  FADD.FTZ R9, R11, R122 ;  /* 0x0000007a0b097221 */ /* 0x001fe20000010000 */
[----:B------:R-:W-:Y:S02]  /*14920*/  SEL R122, RZ, 0x1000000, !P2 ;  /* 0x01000000ff7a7807 */ /* 0x000fe40005000000 */
[----:B------:R-:W-:Y:S02]  /*14930*/  SEL R11, RZ, 0x1, !P3 ;  /* 0x00000001ff0b7807 */ /* 0x000fe40005800000 */
[----:B------:R-:W0:Y:S01]  /*14940*/  SHFL.BFLY PT, R112, R9, 0x8, 0x1f ;  /* 0x0d001f0009707f89 */ /* 0x000e2200000e0000 */
[----:B------:R-:W-:Y:S02]  /*14950*/  LOP3.LUT R10, R10, R122, R117, 0xfe, !PT ;  /* 0x0000007a0a0a7212 */ /* 0x000fe400078efe75 */
[----:B------:R-:W-:-:S02]  /*14960*/  SEL R117, RZ, 0x1, !P6 ;  /* 0x00000001ff757807 */ /* 0x000fc40007000000 */
[----:B------:R-:W-:Y:S02]  /*14970*/  LOP3.LUT R11, R124, R11, RZ, 0xfc, !PT ;  /* 0x0000000b7c0b7212 */ /* 0x000fe400078efcff */
[----:B------:R-:W-:Y:S02]  /*14980*/  LOP3.LUT R10, R10, R117, RZ, 0xfc, !PT ;  /* 0x000000750a0a7212 */ /* 0x000fe400078efcff */
[----:B------:R-:W-:-:S03]  /*14990*/  PLOP3.LUT P2, PT, PT, PT, UP3, 0x40, 0x4 ;  /* 0x000000000004781c */ /* 0x000fc60003f4e838 */
[----:B------:R1:W-:Y:S01]  /*149a0*/  STG.E.64 desc[UR8][R118.64], R10 ;  /* 0x0000000a76007986 */ /* 0x0003e2000c101b08 */
[----:B0-----:R-:W-:Y:S01]  /*149b0*/  FADD.FTZ R112, R9, R112 ;  /* 0x0000007009707221 */ /* 0x001fe20000010000 */
[----:B-1----:R-:W-:Y:S01]  /*149c0*/  IMAD.MOV.U32 R119, RZ, RZ, RZ ;  /* 0x000000ffff777224 */ /* 0x002fe200078e00ff */
[----:B------:R-:W-:-:S03]  /*149d0*/  @!P1 MOV R119, 0x400 ;  /* 0x0000040000779802 */ /* 0x000fc60000000f00 */
[----:B------:R-:W0:Y:S04]  /*149e0*/  SHFL.BFLY PT, R117, R112, 0x10, 0x1f ;  /* 0x0e001f0070757f89 */ /* 0x000e2800000e0000 */
[----:B------:R-:W1:Y:S01]  /*149f0*/  SHFL.DOWN PT, R118, R119, 0x2, 0x1f ;  /* 0x08401f0077767f89 */ /* 0x000e6200000e0000 */
[----:B0-----:R-:W-:Y:S01]  /*14a00*/  FADD.FTZ R9, R112, R117 ;  /* 0x0000007570097221 */ /* 0x001fe20000010000 */
[----:B-1----:R-:W-:-:S04]  /*14a10*/  IMAD.IADD R11, R118, 0x1, R119 ;  /* 0x00000001760b7824 */ /* 0x002fc800078e0277 */
[----:B------:R0:W-:Y:S01]  /*14a20*/  @!P0 STS.64 [R120+UR4], R8 ;  /* 0x0000000878008988 */ /* 0x0001e20008000a04 */
[----:B------:R-:W-:Y:S01]  /*14a30*/  I2FP.F32.S32 R117, R118 ;  /* 0x0000007600757245 */ /* 0x000fe20000201400 */
[----:B------:R-:W-:Y:S01]  /*14a40*/  BAR.SYNC.DEFER_BLOCKING 0x0 ;  /* 0x0000000000007b1d */ /* 0x000fe20000010000 */
[----:B------:R-:W-:Y:S02]  /*14a50*/  I2FP.F32.S32 R10, R11 ;  /* 0x0000000b000a7245 */ /* 0x000fe40000201400 */
[----:B------:R-:W-:-:S03]  /*14a60*/  ISETP.NE.AND P0, PT, R7, RZ, PT ;  /* 0x000000ff0700720c */ /* 0x000fc60003f05270 */
[----:B------:R-:W1:Y:S01]  /*14a70*/  MUFU.RCP R112, R10 ;  /* 0x0000000a00707308 */ /* 0x000e620000001000 */
[----:B0-----:R-:W-:-:S06]  /*14a80*/  CS2R R8, SRZ ;  /* 0x0000000000087805 */ /* 0x001fcc000001ff00 */
[----:B------:R0:W2:Y:S01]  /*14a90*/  @!P1 LDS.64 R8, [R121] ;  /* 0x0000000079089984 */ /* 0x0000a20000000a00 */
[----:B------:R-:W-:Y:S02]  /*14aa0*/  PLOP3.LUT P1, PT, PT, PT, UP3, 0x40, 0x4 ;  /* 0x000000000004781c */ /* 0x000fe40003f2e838 */
[----:B0-----:R-:W-:Y:S01]  /*14ab0*/  I2FP.F32.U32 R121, R119 ;  /* 0x0000007700797245 */ /* 0x001fe20000201000 */
[----:B--2---:R-:W0:Y:S04]  /*14ac0*/  SHFL.DOWN PT, R122, R8, 0x2, 0x1f ;  /* 0x08401f00087a7f89 */ /* 0x004e2800000e0000 */
[----:B------:R-:W2:Y:S01]  /*14ad0*/  SHFL.DOWN PT, R118, R9, 0x2, 0x1f ;  /* 0x08401f0009767f89 */ /* 0x000ea200000e0000 */
[C---:B0-----:R-:W-:Y:S01]  /*14ae0*/  FADD.FTZ R120, -R122.reuse, R8 ;  /* 0x000000087a787221 */ /* 0x041fe20000010100 */
[----:B------:R-:W-:-:S03]  /*14af0*/  FMUL.FTZ R122, R122, R117 ;  /* 0x000000757a7a7220 */ /* 0x000fc60000410000 */
[----:B------:R-:W-:Y:S01]  /*14b00*/  FMUL.FTZ R120, R120, R120 ;  /* 0x0000007878787220 */ /* 0x000fe20000410000 */
[----:B------:R-:W-:Y:S01]  /*14b10*/  FFMA.FTZ R119, R121, R8, R122 ;  /* 0x0000000879777223 */ /* 0x000fe2000001007a */
[----:B--2---:R-:W-:Y:S01]  /*14b20*/  FADD.FTZ R9, R118, R9 ;  /* 0x0000000976097221 */ /* 0x004fe20000010000 */
[----:B------:R-:W0:Y:S01]  /*14b30*/  SHFL.DOWN PT, R8, R11, 0x1, 0x1f ;  /* 0x08201f000b087f89 */ /* 0x000e2200000e0000 */
        /* <DEDUP_REMOVED lines=9> */
[----:B-1----:R-:W-:Y:S02]  /*14bd0*/  FADD.FTZ R118, R119, -R120 ;  /* 0x8000007877767221 */ /* 0x002fe40000010000 */
[----:B------:R-:W-:-:S03]  /*14be0*/  FMUL.FTZ R121, R120, R8 ;  /* 0x0000000878797220 */ /* 0x000fc60000410000 */
[----:B------:R-:W0:Y:S01]  /*14bf0*/  MUFU.RCP R117, R117 ;  /* 0x0000007500757308 */ /* 0x000e220000001000 */
[----:B------:R-:W-:Y:S01]  /*14c00*/  FMUL.FTZ R11, R118, R118 ;  /* 0x00000076760b7220 */ /* 0x000fe20000410000 */
[----:B--2---:R-:W-:-:S03]  /*14c10*/  FADD.FTZ R112, R112, R9 ;  /* 0x0000000970707221 */ /* 0x004fc60000010000 */
[C---:B------:R-:W-:Y:S01]  /*14c20*/  FMUL.FTZ R11, R10.reuse, R11 ;  /* 0x0000000b0a0b7220 */ /* 0x040fe20000410000 */
[----:B------:R-:W-:-:S03]  /*14c30*/  FFMA.FTZ R10, R10, R119, R121 ;  /* 0x000000770a0a7223 */ /* 0x000fc60000010079 */
[----:B------:R-:W-:Y:S02]  /*14c40*/  FMUL.FTZ R11, R11, R8 ;  /* 0x000000080b0b7220 */ /* 0x000fe40000410000 */
[----:B------:R-:W1:Y:S01]  /*14c50*/  @!P0 LDC.64 R8, c[0x0][0x3c0] ;  /* 0x0000f000ff088b82 */ /* 0x000e620000000a00 */
[C---:B0-----:R-:W-:Y:S01]  /*14c60*/  FMUL.FTZ R10, R117.reuse, R10 ;  /* 0x0000000a750a7220 */ /* 0x041fe20000410000 */
[----:B------:R-:W-:Y:S01]  /*14c70*/  FFMA.FTZ R11, R117, R11, R112 ;  /* 0x0000000b750b7223 */ /* 0x000fe20000010070 */
[----:B------:R-:W-:-:S05]  /*14c80*/  IMAD.U32 R117, RZ, RZ, UR16 ;  /* 0x00000010ff757e24 */ /* 0x000fca000f8e00ff */
[----:B------:R-:W0:Y:S01]  /*14c90*/  LDC R112, c[0x0][0x448] ;  /* 0x00011200ff707b82 */ /* 0x000e220000000800 */
[----:B------:R-:W2:Y:S04]  /*14ca0*/  SHFL.IDX PT, R119, R10, RZ, 0x1f ;  /* 0x00001fff0a777589 */ /* 0x000ea800000e0000 */
[----:B------:R-:W0:Y:S01]  /*14cb0*/  SHFL.IDX PT, R11, R11, RZ, 0x1f ;  /* 0x00001fff0b0b7589 */ /* 0x000e2200000e0000 */
[----:B-1----:R-:W-:-:S04]  /*14cc0*/  @!P0 IMAD.WIDE R8, R117, 0x4, R8 ;  /* 0x0000000475088825 */ /* 0x002fc800078e0208 */
[----:B--2---:R-:W-:Y:S01]  /*14cd0*/  FMUL.FTZ R117, R119, R119 ;  /* 0x0000007777757220 */ /* 0x004fe20000410000 */
[----:B------:R1:W-:Y:S01]  /*14ce0*/  @!P0 STG.E desc[UR8][R8.64], R119 ;  /* 0x0000007708008986 */ /* 0x0003e2000c101908 */
[----:B0-----:R-:W-:-:S03]  /*14cf0*/  FFMA.FTZ R112, R11, UR21, R112 ;  /* 0x000000150b707c23 */ /* 0x001fc60008010070 */
[----:B------:R-:W-:Y:S01]  /*14d00*/  FSEL R117, R117, RZ, !P1 ;  /* 0x000000ff75757208 */ /* 0x000fe20004800000 */
[----:B------:R-:W0:Y:S01]  /*14d10*/  LDC.64 R10, c[0x0][0x428] ;  /* 0x00010a00ff0a7b82 */ /* 0x000e220000000a00 */
[----:B-1----:R-:W-:-:S03]  /*14d20*/  FSEL R8, R119, RZ, P2 ;  /* 0x000000ff77087208 */ /* 0x002fc60001000000 */
[----:B------:R-:W-:Y:S02]  /*14d30*/  FADD.FTZ R9, R112, R117 ;  /* 0x0000007570097221 */ /* 0x000fe40000010000 */
        /* <DEDUP_REMOVED lines=34> */
[----:B------:R-:W-:Y:S01]  /*14f60*/  FMUL.FTZ R8, R24, R35 ;  /* 0x0000002318087220 */ /* 0x000fe20000410000 */
[----:B0-----:R-:W-:-:S04]  /*14f70*/  IMAD.WIDE.U32 R34, R2, 0x10, R10 ;  /* 0x0000001002227825 */ /* 0x001fc800078e000a */
[----:B------:R-:W-:Y:S01]  /*14f80*/  FMUL.FTZ R13, R24, R38 ;  /* 0x00000026180d7220 */ /* 0x000fe20000410000 */
[----:B------:R-:W-:Y:S01]  /*14f90*/  FFMA.FTZ R9, R9, R98, R66 ;  /* 0x0000006209097223 */ /* 0x000fe20000010042 */
[----:B------:R-:W-:Y:S01]  /*14fa0*/  FFMA.FTZ R8, R8, R99, R67 ;  /* 0x0000006308087223 */ /* 0x000fe20000010043 */
[----:B------:R-:W-:-:S04]  /*14fb0*/  IMAD.WIDE.U32 R122, R0, 0x10, R10 ;  /* 0x00000010007a7825 */ /* 0x000fc800078e000a */
[C---:B------:R-:W-:Y:S01]  /*14fc0*/  FMUL.FTZ R12, R24.reuse, R33 ;  /* 0x00000021180c7220 */ /* 0x040fe20000410000 */
[C---:B------:R-:W-:Y:S01]  /*14fd0*/  FMUL.FTZ R15, R24.reuse, R32 ;  /* 0x00000020180f7220 */ /* 0x040fe20000410000 */
[----:B------:R-:W-:Y:S01]  /*14fe0*/  FMUL.FTZ R0, R24, R37 ;  /* 0x0000002518007220 */ /* 0x000fe20000410000 */
[----:B------:R-:W-:-:S04]  /*14ff0*/  IMAD.WIDE.U32 R124, R115, 0x10, R10 ;  /* 0x00000010737c7825 */ /* 0x000fc800078e000a */
[----:B------:R-:W-:Y:S01]  /*15000*/  FFMA.FTZ R33, R12, R97, R65 ;  /* 0x000000610c217223 */ /* 0x000fe20000010041 */
[C---:B------:R-:W-:Y:S01]  /*15010*/  FMUL.FTZ R2, R24.reuse, R39 ;  /* 0x0000002718027220 */ /* 0x040fe20000410000 */
[----:B------:R-:W-:Y:S01]  /*15020*/  FMUL.FTZ R117, R24, R117 ;  /* 0x0000007518757220 */ /* 0x000fe20000410000 */
[----:B------:R-:W-:Y:S01]  /*15030*/  IMAD.WIDE.U32 R126, R116, 0x10, R10 ;  /* 0x00000010747e7825 */ /* 0x000fe200078e000a */
[----:B------:R-:W-:-:S03]  /*15040*/  F2FP.BF16.F32.PACK_AB R11, R8, R9 ;  /* 0x00000009080b723e */ /* 0x000fc600000010ff */
[----:B------:R-:W-:Y:S01]  /*15050*/  FMUL.FTZ R9, R24, R36 ;  /* 0x0000002418097220 */ /* 0x000fe20000410000 */
[----:B------:R-:W-:Y:S01]  /*15060*/  FFMA.FTZ R10, R15, R96, R64 ;  /* 0x000000600f0a7223 */ /* 0x000fe20000010040 */
[----:B------:R-:W-:Y:S01]  /*15070*/  FFMA.FTZ R15, R0, R101, R69 ;  /* 0x00000065000f7223 */ /* 0x000fe20000010045 */
[----:B------:R-:W-:Y:S01]  /*15080*/  FFMA.FTZ R2, R2, R103, R71 ;  /* 0x0000006702027223 */ /* 0x000fe20000010047 */
[----:B------:R-:W-:Y:S01]  /*15090*/  FFMA.FTZ R8, R9, R100, R68 ;  /* 0x0000006409087223 */ /* 0x000fe20000010044 */
[----:B------:R-:W-:Y:S01]  /*150a0*/  FFMA.FTZ R9, R13, R102, R70 ;  /* 0x000000660d097223 */ /* 0x000fe20000010046 */
[----:B------:R-:W-:Y:S01]  /*150b0*/  F2FP.BF16.F32.PACK_AB R10, R33, R10 ;  /* 0x0000000a210a723e */ /* 0x000fe200000010ff */
[----:B------:R-:W0:Y:S01]  /*150c0*/  @!P0 LDC.64 R12, c[0x0][0x3c8] ;  /* 0x0000f200ff0c8b82 */ /* 0x000e220000000a00 */
[C---:B------:R-:W-:Y:S01]  /*150d0*/  FMUL.FTZ R0, R24.reuse, R25 ;  /* 0x0000001918007220 */ /* 0x040fe20000410000 */
[----:B------:R-:W-:Y:S01]  /*150e0*/  F2FP.BF16.F32.PACK_AB R8, R15, R8 ;  /* 0x000000080f08723e */ /* 0x000fe200000010ff */
[----:B------:R-:W-:Y:S01]  /*150f0*/  FMUL.FTZ R15, R24, R112 ;  /* 0x00000070180f7220 */ /* 0x000fe20000410000 */
[----:B------:R-:W-:Y:S01]  /*15100*/  F2FP.BF16.F32.PACK_AB R9, R2, R9 ;  /* 0x000000090209723e */ /* 0x000fe200000010ff */
[C---:B------:R-:W-:Y:S01]  /*15110*/  FMUL.FTZ R33, R24.reuse, R26 ;  /* 0x0000001a18217220 */ /* 0x040fe20000410000 */
[----:B------:R-:W-:Y:S01]  /*15120*/  FMUL.FTZ R2, R24, R27 ;  /* 0x0000001b18027220 */ /* 0x000fe20000410000 */
[----:B------:R-:W-:Y:S01]  /*15130*/  FFMA.FTZ R14, R15, R88, R56 ;  /* 0x000000580f0e7223 */ /* 0x000fe20000010038 */
[----:B------:R-:W-:Y:S01]  /*15140*/  MOV R27, UR16 ;  /* 0x00000010001b7c02 */ /* 0x000fe20008000f00 */
[----:B------:R-:W-:Y:S01]  /*15150*/  FFMA.FTZ R25, R0, R89, R57 ;  /* 0x0000005900197223 */ /* 0x000fe20000010039 */
[----:B------:R-:W-:Y:S01]  /*15160*/  FFMA.FTZ R15, R33, R90, R58 ;  /* 0x0000005a210f7223 */ /* 0x000fe2000001003a */
[----:B------:R-:W-:Y:S01]  /*15170*/  FFMA.FTZ R2, R2, R91, R59 ;  /* 0x0000005b02027223 */ /* 0x000fe2000001003b */
[C---:B------:R-:W-:Y:S01]  /*15180*/  FMUL.FTZ R0, R24.reuse, R29 ;  /* 0x0000001d18007220 */ /* 0x040fe20000410000 */
[C---:B------:R-:W-:Y:S01]  /*15190*/  FMUL.FTZ R29, R24.reuse, R22 ;  /* 0x00000016181d7220 */ /* 0x040fe20000410000 */
[C---:B------:R-:W-:Y:S01]  /*151a0*/  FMUL.FTZ R22, R24.reuse, R23 ;  /* 0x0000001718167220 */ /* 0x040fe20000410000 */
[----:B------:R-:W-:Y:S01]  /*151b0*/  FMUL.FTZ R23, R24, R16 ;  /* 0x0000001018177220 */ /* 0x000fe20000410000 */
[----:B------:R-:W-:Y:S01]  /*151c0*/  F2FP.BF16.F32.PACK_AB R15, R2, R15 ;  /* 0x0000000f020f723e */ /* 0x000fe200000010ff */
[C---:B------:R-:W-:Y:S01]  /*151d0*/  FMUL.FTZ R16, R24.reuse, R17 ;  /* 0x0000001118107220 */ /* 0x040fe20000410000 */
[----:B------:R-:W-:Y:S01]  /*151e0*/  F2FP.BF16.F32.PACK_AB R14, R25, R14 ;  /* 0x0000000e190e723e */ /* 0x000fe200000010ff */
[C---:B------:R-:W-:Y:S01]  /*151f0*/  FMUL.FTZ R25, R24.reuse, R30 ;  /* 0x0000001e18197220 */ /* 0x040fe20000410000 */
[C---:B------:R-:W-:Y:S01]  /*15200*/  FMUL.FTZ R2, R24.reuse, R31 ;  /* 0x0000001f18027220 */ /* 0x040fe20000410000 */
[----:B------:R-:W-:Y:S01]  /*15210*/  FMUL.FTZ R31, R24, R18 ;  /* 0x00000012181f7220 */ /* 0x000fe20000410000 */
[----:B------:R-:W-:Y:S01]  /*15220*/  FFMA.FTZ R18, R23, R80, R48 ;  /* 0x0000005017127223 */ /* 0x000fe20000010030 */
[----:B------:R-:W-:Y:S01]  /*15230*/  FFMA.FTZ R17, R0, R93, R61 ;  /* 0x0000005d00117223 */ /* 0x000fe2000001003d */
[----:B0-----:R-:W-:-:S04]  /*15240*/  @!P0 IMAD.WIDE R26, R27, 0x4, R12 ;  /* 0x000000041b1a8825 */ /* 0x001fc800078e020c */
[----:B------:R-:W-:Y:S01]  /*15250*/  FMUL.FTZ R13, R24, R28 ;  /* 0x0000001c180d7220 */ /* 0x000fe20000410000 */
        /* <DEDUP_REMOVED lines=41> */
[----:B------:R0:W-:Y:S01]  /*154f0*/  STG.E.128 desc[UR8][R122.64], R12 ;  /* 0x0000000c7a007986 */ /* 0x0001e2000c101d08 */
[----:B------:R-:W-:-:S03]  /*15500*/  F2FP.BF16.F32.PACK_AB R20, R25, R20 ;  /* 0x000000141914723e */ /* 0x000fc600000010ff */
[----:B------:R0:W-:Y:S04]  /*15510*/  STG.E.128 desc[UR8][R124.64], R16 ;  /* 0x000000107c007986 */ /* 0x0001e8000c101d08 */
[----:B------:R0:W-:Y:S01]  /*15520*/  STG.E.128 desc[UR8][R126.64], R20 ;  /* 0x000000147e007986 */ /* 0x0001e2000c101d08 */
[----:B------:R-:W-:Y:S05]  /*15530*/  BRA.U !UP1, `(.L_x_11436) ;  /* 0xfffffeb509587547 */ /* 0x000fea000b83ffff */
[----:B------:R-:W-:Y:S05]  /*15540*/  EXIT ;  /* 0x000000000000794d */ /* 0x000fea0003800000 */
.L_x_11437:
        /* <DEDUP_REMOVED lines=11> */
.L_x_27271:


//--------------------- .text._ZN10layer_norm13ln_fwd_kernelINS_13Kernel_traitsIf13__nv_bfloat16fS2_fjLj4096ELj1ELj1ELj4ELj16ENS_18Kernel_traits_baseILj4096EfS2_fS2_fjLj128EEEEELb1ELb0ELb1ELb0EEEvNS_9FwdParamsE --------------------------
	.section	.text._ZN10layer_norm13ln_fwd_kernelINS_13Kernel_traitsIf13__nv_bfloat16fS2_fjLj4096ELj1ELj1ELj4ELj16ENS_18Kernel_traits_baseILj4096EfS2_fS2_fjLj128EEEEELb1ELb0ELb1ELb0EEEvNS_9FwdParamsE,"ax",@progbits
	.align	128
        .global         _ZN10layer_norm13ln_fwd_kernelINS_13Kernel_traitsIf13__nv_bfloat16fS2_fjLj4096ELj1ELj1ELj4ELj16ENS_18Kernel_traits_baseILj4096EfS2_fS2_fjLj128EEEEELb1ELb0ELb1ELb0EEEvNS_9FwdParamsE
        .type           _ZN10layer_norm13ln_fwd_kernelINS_13Kernel_traitsIf13__nv_bfloat16fS2_fjLj4096ELj1ELj1ELj4ELj16ENS_18Kernel_traits_baseILj4096EfS2_fS2_fjLj128EEEEELb1ELb0ELb1ELb0EEEvNS_9FwdParamsE,@function
        .size           _ZN10layer_norm13ln_fwd_kernelINS_13Kernel_traitsIf13__nv_bfloat16fS2_fjLj4096ELj1ELj1ELj4ELj16ENS_18Kernel_traits_baseILj4096EfS2_fS2_fjLj128EEEEELb1ELb0ELb1ELb0EEEvNS_9FwdParamsE,(.L_x_27272 - _ZN10layer_norm13ln_fwd_kernelINS_13Kernel_traitsIf13__nv_bfloat16fS2_fjLj4096ELj1ELj1ELj4ELj16ENS_18Kernel_traits_baseILj4096EfS2_fS2_fjLj128EEEEELb1ELb0ELb1ELb0EEEvNS_9FwdParamsE)
        .other          _ZN10layer_norm13ln_fwd_kernelINS_13Kernel_traitsIf13__nv_bfloat16fS2_fjLj4096ELj1ELj1ELj4ELj16ENS_18Kernel_traits_baseILj4096EfS2_fS2_fjLj128EEEEELb1ELb0ELb1ELb0EEEvNS_9FwdParamsE,@"STO_CUDA_ENTRY STV_DEFAULT"
_ZN10layer_norm13ln_fwd_kernelINS_13Kernel_traitsIf13__nv_bfloat16fS2_fjLj4096ELj1ELj1ELj4ELj16ENS_18Kernel_traits_baseILj4096EfS2_fS2_fjLj128EEEEELb1ELb0ELb1ELb0EEEvNS_9FwdParamsE:
.text._ZN10layer_norm13ln_fwd_kernelINS_13Kernel_traitsIf13__nv_bfloat16fS2_fjLj4096ELj1ELj1ELj4ELj16ENS_18Kernel_traits_baseILj4096EfS2_fS2_fjLj128EEEEELb1ELb0ELb1ELb0EEEvNS_9FwdParamsE:
        /* <DEDUP_REMOVED lines=17> */
[----:B------:R-:W4:Y:S01]  /*0110*/  S2UR UR22, SR_CTAID.X ;  /* 0x00000000001679c3 */ /* 0x000f220000002500 */
[----:B-----5:R-:W-:Y:S01]  /*0120*/  SHF.R.S32.HI R0, RZ, 0x1f, R13 ;  /* 0x0000001fff007819 */ /* 0x020fe2000001140d */
[----:B------:R-:W-:-:S03]  /*0130*/  UISETP.NE.AND.EX UP0, UPT, UR5, URZ, UPT, UP0 ;  /* 0x000000ff0500728c */ /* 0x000fc6000bf05300 */
[----:B------:R-:W-:-:S03]  /*0140*/  LEA.HI R0, R0, R13, RZ, 0x3 ;  /* 0x0000000d00007211 */ /* 0x000fc600078f18ff */
[----:B------:R-:W4:Y:S02]  /*0150*/  LDC R124, c[0x0][0x360] ;  /* 0x0000d800ff7c7b82 */ /* 0x000f240000000800 */
[----:B----4-:R-:W-:Y:S01]  /*0160*/  IMAD R124, R124, UR22, R9 ;  /* 0x000000167c7c7c24 */ /* 0x010fe2000f8e0209 */
[----:B--2---:R-:W-:Y:S02]  /*0170*/  @P0 R2UR UR14, R2 ;  /* 0x00000000020e02ca */ /* 0x004fe400000e0000 */
[----:B------:R-:W-:Y:S02]  /*0180*/  LOP3.LUT R2, R9, 0x60, RZ, 0xc0, !PT ;  /* 0x0000006009027812 */ /* 0x000fe400078ec0ff */
[----:B---3--:R-:W-:Y:S02]  /*0190*/  @P0 IADD3 R6, P1, PT, R4, R11, RZ ;  /* 0x0000000b04060210 */ /* 0x008fe40007f3e0ff */
[----:B------:R-:W-:Y:S02]  /*01a0*/  @P0 R2UR UR15, R3 ;  /* 0x00000000030f02ca */ /* 0x000fe400000e0000 */
[----:B------:R-:W-:-:S02]  /*01b0*/  @P0 IADD3.X R7, PT, PT, RZ, R5, RZ, P1, !PT ;  /* 0x00000005ff070210 */ /* 0x000fc40000ffe4ff */
[----:B------:R-:W-:Y:S02]  /*01c0*/  LOP3.LUT R5, R2, 0x1f, R9, 0xf8, !PT ;  /* 0x0000001f02057812 */ /* 0x000fe400078ef809 */
[----:B------:R-:W-:Y:S01]  /*01d0*/  SHF.R.S32.HI R3, RZ, 0x3, R0 ;  /* 0x00000003ff037819 */ /* 0x000fe20000011400 */
[----:B------:R-:W-:Y:S01]  /*01e0*/  UIADD3 UR26, UPT, UPT, UR14, -0x61c88647, URZ ;  /* 0x9e3779b90e1a7890 */ /* 0x000fe2000fffe0ff */
[----:B------:R-:W-:Y:S01]  /*01f0*/  LOP3.LUT R8, R5, 0x7f, RZ, 0x3c, !PT ;  /* 0x0000007f05087812 */ /* 0x000fe200078e3cff */
[----:B------:R-:W-:Y:S01]  /*0200*/  UIADD3 UR28, UPT, UPT, UR14, 0x3c6ef372, URZ ;  /* 0x3c6ef3720e1c7890 */ /* 0x000fe2000fffe0ff */
[----:B------:R-:W-:Y:S01]  /*0210*/  LOP3.LUT R4, R9, 0x1f, RZ, 0xc0, !PT ;  /* 0x0000001f09047812 */ /* 0x000fe200078ec0ff */
[----:B------:R-:W-:Y:S01]  /*0220*/  UIADD3 UR30, UPT, UPT, UR14, -0x255992d5, URZ ;  /* 0xdaa66d2b0e1e7890 */ /* 0x000fe2000fffe0ff */
[--C-:B------:R-:W-:Y:S01]  /*0230*/  SHF.R.U64 R123, R6, 0x2, R7.reuse ;  /* 0x00000002067b7819 */ /* 0x100fe20000001207 */
[----:B------:R-:W-:Y:S01]  /*0240*/  IMAD.IADD R0, R3, 0x1, R8 ;  /* 0x0000000103007824 */ /* 0x000fe200078e0208 */
[----:B------:R-:W-:Y:S01]  /*0250*/  SHF.R.U32.HI R122, RZ, 0x2, R7 ;  /* 0x00000002ff7a7819 */ /* 0x000fe20000011607 */
[----:B------:R-:W-:-:S02]  /*0260*/  UIADD3 UR27, UPT, UPT, UR15, -0x4498517b, URZ ;  /* 0xbb67ae850f1b7890 */ /* 0x000fc4000fffe0ff */
[----:B------:R-:W-:Y:S02]  /*0270*/  UIADD3 UR29, UPT, UPT, UR15, 0x76cf5d0a, URZ ;  /* 0x76cf5d0a0f1d7890 */ /* 0x000fe4000fffe0ff */
        /* <DEDUP_REMOVED lines=32> */
[----:B---3--:R-:W-:-:S03]  /*0480*/  @P1 IMAD.WIDE.U32 R14, R5, 0x20, R14 ;  /* 0x00000020050e1825 */ /* 0x008fc600078e000e */
[----:B------:R0:W5:Y:S01]  /*0490*/  @P1 LDG.E.128 R36, desc[UR12][R12.64+0x10] ;  /* 0x0000100c0c241981 */ /* 0x000162000c1e1d00 */
[----:B------:R-:W-:-:S03]  /*04a0*/  @P1 VIADD R5, R5, 0x80 ;  /* 0x0000008005051836 */ /* 0x000fc60000000000 */
        /* <DEDUP_REMOVED lines=20> */
.L_x_11439:
        /* <DEDUP_REMOVED lines=39> */
.L_x_11440:
[----:B------:R-:W-:Y:S05]  /*0860*/  BSYNC.RECONVERGENT B0 ;  /* 0x0000000000007941 */ /* 0x000fea0003800200 */
.L_x_11438:
[----:B------:R-:W1:Y:S02]  /*0870*/  LDCU UR4, c[0x0][0x384] ;  /* 0x00007080ff0477ac */ /* 0x000e640008000800 */
[----:B-1----:R-:W-:-:S06]  /*0880*/  UISETP.GE.AND UP0, UPT, UR22, UR4, UPT ;  /* 0x000000041600728c */ /* 0x002fcc000bf06270 */
[----:B------:R-:W-:-:S13]  /*0890*/  PLOP3.LUT P0, PT, PT, PT, UP0, 0x80, 0x8 ;  /* 0x000000000008781c */ /* 0x000fda0003f0f008 */
[----:B------:R-:W-:Y:S05]  /*08a0*/  @P0 EXIT ;  /* 0x000000000000094d */ /* 0x000fea0003800000 */
[----:B------:R-:W-:Y:S01]  /*08b0*/  IMAD.HI.U32 R5, R124, -0x326172a9, RZ ;  /* 0xcd9e8d577c057827 */ /* 0x000fe200078e00ff */
[----:B------:R-:W-:Y:S01]  /*08c0*/  LOP3.LUT R6, R6, 0x3, RZ, 0xc0, !PT ;  /* 0x0000000306067812 */ /* 0x000fe200078ec0ff */
[----:B------:R-:W1:Y:S02]  /*08d0*/  LDCU UR23, c[0x0][0x404] ;  /* 0x00008080ff1777ac */ /* 0x000e640008000800 */
[C---:B------:R-:W-:Y:S01]  /*08e0*/  IMAD.HI.U32 R7, R123.reuse, -0x2daee0ad, RZ ;  /* 0xd2511f537b077827 */ /* 0x040fe200078e00ff */
[----:B------:R-:W-:Y:S01]  /*08f0*/  LOP3.LUT R5, R122, UR14, R5, 0x96, !PT ;  /* 0x0000000e7a057c12 */ /* 0x000fe2000f8e9605 */
[----:B------:R-:W2:Y:S02]  /*0900*/  LDCU UR45, c[0x0][0x388] ;  /* 0x00007100ff2d77ac */ /* 0x000ea40008000800 */
[----:B0-----:R-:W-:Y:S01]  /*0910*/  IMAD R11, R123, -0x2daee0ad, RZ ;  /* 0xd2511f537b0b7824 */ /* 0x001fe200078e02ff */
[----:B------:R-:W-:Y:S01]  /*0920*/  LOP3.LUT R7, R7, UR15, RZ, 0x3c, !PT ;  /* 0x0000000f07077c12 */ /* 0x000fe2000f8e3cff */
[----:B------:R-:W-:Y:S01]  /*0930*/  IMAD.HI.U32 R10, R5, -0x2daee0ad, RZ ;  /* 0xd2511f53050a7827 */ /* 0x000fe200078e00ff */
[----:B------:R-:W0:Y:S03]  /*0940*/  LDCU.U8 UR24, c[0x0][0x410] ;  /* 0x00008200ff1877ac */ /* 0x000e260008000000 */
        /* <DEDUP_REMOVED lines=14> */
[----:B------:R-:W-:Y:S01]  /*0a30*/  IMAD.HI.U32 R11, R7, -0x2daee0ad, RZ ;  /* 0xd2511f53070b7827 */ /* 0x000fe200078e00ff */
[----:B------:R-:W0:Y:S03]  /*0a40*/  LDCU.128 UR8, c[0x0][0x3f0] ;  /* 0x00007e00ff0877ac */ /* 0x000e260008000c00 */
[----:B------:R-:W-:Y:S01]  /*0a50*/  IMAD R9, R10, -0x326172a9, RZ ;  /* 0xcd9e8d570a097824 */ /* 0x000fe200078e02ff */
[----:B------:R-:W-:Y:S01]  /*0a60*/  LOP3.LUT R11, R12, UR31, R11, 0x96, !PT ;  /* 0x0000001f0c0b7c12 */ /* 0x000fe2000f8e960b */
[C---:B------:R-:W-:Y:S01]  /*0a70*/  IMAD.HI.U32 R8, R5.reuse, -0x326172a9, RZ ;  /* 0xcd9e8d5705087827 */ /* 0x040fe200078e00ff */
[----:B------:R-:W0:Y:S03]  /*0a80*/  LDCU.64 UR20, c[0x0][0x380] ;  /* 0x00007000ff1477ac */ /* 0x000e260008000a00 */
        /* <DEDUP_REMOVED lines=28> */
[----:B------:R-:W-:Y:S01]  /*0c50*/  LOP3.LUT R8, R9, UR38, R8, 0x96, !PT ;  /* 0x0000002609087c12 */ /* 0x000fe2000f8e9608 */
[----:B------:R-:W-:Y:S01]  /*0c60*/  IMAD.HI.U32 R5, R10, -0x326172a9, RZ ;  /* 0xcd9e8d570a057827 */ /* 0x000fe200078e00ff */
[----:B------:R-:W-:-:S03]  /*0c70*/  VIADDMNMX R13, R11, -R2, RZ, !PT ;  /* 0x800000020b0d7246 */ /* 0x000fc600078001ff */
[----:B------:R-:W-:Y:S01]  /*0c80*/  IMAD R7, R7, -0x2daee0ad, RZ ;  /* 0xd2511f5307077824 */ /* 0x000fe200078e02ff */
[----:B------:R-:W-:Y:S01]  /*0c90*/  LOP3.LUT R12, R12, UR40, R5, 0x96, !PT ;  /* 0x000000280c0c7c12 */ /* 0x000fe2000f8e9605 */
[----:B------:R-:W-:Y:S01]  /*0ca0*/  IMAD.HI.U32 R2, R8, -0x2daee0ad, RZ ;  /* 0xd2511f5308027827 */ /* 0x000fe200078e00ff */
[----:B------:R-:W-:-:S03]  /*0cb0*/  VIMNMX R13, PT, PT, R13, 0x20, PT ;  /* 0x000000200d0d7848 */ /* 0x000fc60003fe0100 */
[----:B------:R-:W-:Y:S01]  /*0cc0*/  IMAD R4, R4, -0x20, R11 ;  /* 0xffffffe004047824 */ /* 0x000fe200078e020b */
[----:B------:R-:W-:Y:S01]  /*0cd0*/  LOP3.LUT R9, R7, UR41, R2, 0x96, !PT ;  /* 0x0000002907097c12 */ /* 0x000fe2000f8e9602 */
[----:B------:R-:W-:Y:S01]  /*0ce0*/  IMAD R5, R8, -0x2daee0ad, RZ ;  /* 0xd2511f5308057824 */ /* 0x000fe200078e02ff */
[----:B------:R-:W-:Y:S01]  /*0cf0*/  LOP3.LUT R2, R3, 0xffffff00, RZ, 0xc0, !PT ;  /* 0xffffff0003027812 */ /* 0x000fe200078ec0ff */
[----:B------:R-:W-:Y:S01]  /*0d00*/  IMAD R10, R10, -0x326172a9, RZ ;  /* 0xcd9e8d570a0a7824 */ /* 0x000fe200078e02ff */
[----:B------:R-:W-:Y:S01]  /*0d10*/  VIMNMX R4, PT, PT, RZ, R4, !PT ;  /* 0x00000004ff047248 */ /* 0x000fe20007fe0100 */
[----:B------:R-:W-:-:S03]  /*0d20*/  IMAD.HI.U32 R7, R9, -0x326172a9, RZ ;  /* 0xcd9e8d5709077827 */ /* 0x000fc600078e00ff */
[----:B------:R-:W-:Y:S01]  /*0d30*/  VIMNMX R3, PT, PT, R4, 0x20, PT ;  /* 0x0000002004037848 */ /* 0x000fe20003fe0100 */
[----:B------:R-:W-:-:S04]  /*0d40*/  IMAD.HI.U32 R4, R12, -0x2daee0ad, RZ ;  /* 0xd2511f530c047827 */ /* 0x000fc800078e00ff */
[--C-:B------:R-:W-:Y:S02]  /*0d50*/  IMAD R13, R13, 0x8, R2.reuse ;  /* 0x000000080d0d7824 */ /* 0x100fe400078e0202 */
[----:B------:R-:W-:Y:S01]  /*0d60*/  IMAD R2, R3, 0x8, R2 ;  /* 0x0000000803027824 */ /* 0x000fe200078e0202 */
[----:B------:R-:W-:Y:S01]  /*0d70*/  LOP3.LUT R3, R5, UR43, R4, 0x96, !PT ;  /* 0x0000002b05037c12 */ /* 0x000fe2000f8e9604 */
[----:B------:R-:W-:Y:S01]  /*0d80*/  IMAD R8, R12, -0x2daee0ad, RZ ;  /* 0xd2511f530c087824 */ /* 0x000fe200078e02ff */
[----:B------:R-:W-:Y:S02]  /*0d90*/  I2FP.F32.U32 R5, R13 ;  /* 0x0000000d00057245 */ /* 0x000fe40000201000 */
[----:B------:R-:W-:Y:S01]  /*0da0*/  LOP3.LUT R4, R10, UR42, R7, 0x96, !PT ;  /* 0x0000002a0a047c12 */ /* 0x000fe2000f8e9607 */
[----:B------:R-:W-:Y:S02]  /*0db0*/  HFMA2 R7, -RZ, RZ, 0, 0 ;  /* 0x00000000ff077431 */ /* 0x000fe400000001ff */
[----:B------:R-:W-:Y:S01]  /*0dc0*/  IMAD R10, R9, -0x326172a9, RZ ;  /* 0xcd9e8d57090a7824 */ /* 0x000fe200078e02ff */
[----:B-1234-:R-:W0:Y:S06]  /*0dd0*/  MUFU.RCP R5, R5 ;  /* 0x0000000500057308 */ /* 0x01ee2c0000001000 */
.L_x_11848:
        /* <DEDUP_REMOVED lines=12> */
[----:B--2---:R-:W-:Y:S01]  /*0ea0*/  R2UR UR44, R118 ;  /* 0x00000000762c72ca */ /* 0x004fe200000e0000 */
[----:B------:R-:W-:-:S12]  /*0eb0*/  IMAD.MOV.U32 R118, RZ, RZ, RZ ;  /* 0x000000ffff767224 */ /* 0x000fd800078e00ff */
        /* <DEDUP_REMOVED lines=20> */
.L_x_11443:
[----:B------:R-:W-:Y:S05]  /*1000*/  BRA.U !UP0, `(.L_x_11444) ;  /* 0x0000002d08087547 */ /* 0x000fea000b800000 */
[----:B------:R-:W0:Y:S02]  /*1010*/  LDC.64 R128, c[0x0][0x3a0] ;  /* 0x0000e800ff807b82 */ /* 0x000e240000000a00 */
        /* <DEDUP_REMOVED lines=23> */
.L_x_11448:
        /* <DEDUP_REMOVED lines=13> */
.L_x_11450:
[----:B------:R-:W-:Y:S05]  /*1260*/  BSYNC.RECONVERGENT B2 ;  /* 0x0000000000027941 */ /* 0x000fea0003800200 */
.L_x_11449:
        /* <DEDUP_REMOVED lines=43> */
.L_x_11447:
[----:B------:R-:W-:Y:S05]  /*1520*/  BSYNC.RECONVERGENT B1 ;  /* 0x0000000000017941 */ /* 0x000fea0003800200 */
.L_x_11446:
        /* <DEDUP_REMOVED lines=10> */
.L_x_11445:
        /* <DEDUP_REMOVED lines=19> */
.L_x_11454:
        /* <DEDUP_REMOVED lines=13> */
.L_x_11456:
[----:B------:R-:W-:Y:S05]  /*17d0*/  BSYNC.RECONVERGENT B2 ;  /* 0x0000000000027941 */ /* 0x000fea0003800200 */
.L_x_11455:
        /* <DEDUP_REMOVED lines=43> */
.L_x_11453:
[----:B------:R-:W-:Y:S05]  /*1a90*/  BSYNC.RECONVERGENT B1 ;  /* 0x0000000000017941 */ /* 0x000fea0003800200 */
.L_x_11452:
        /* <DEDUP_REMOVED lines=11> */
.L_x_11451:
        /* <DEDUP_REMOVED lines=19> */
.L_x_11460:
        /* <DEDUP_REMOVED lines=13> */
.L_x_11462:
[----:B------:R-:W-:Y:S05]  /*1d50*/  BSYNC.RECONVERGENT B2 ;  /* 0x0000000000027941 */ /* 0x000fea0003800200 */
.L_x_11461:
        /* <DEDUP_REMOVED lines=43> */
.L_x_11459:
[----:B------:R-:W-:Y:S05]  /*2010*/  BSYNC.RECONVERGENT B1 ;  /* 0x0000000000017941 */ /* 0x000fea0003800200 */
.L_x_11458:
        /* <DEDUP_REMOVED lines=10> */
.L_x_11457:
        /* <DEDUP_REMOVED lines=19> */
.L_x_11466:
        /* <DEDUP_REMOVED lines=13> */
.L_x_11468:
[----:B------:R-:W-:Y:S05]  /*22c0*/  BSYNC.RECONVERGENT B2 ;  /* 0x0000000000027941 */ /* 0x000fea0003800200 */
.L_x_11467:
        /* <DEDUP_REMOVED lines=43> */
.L_x_11465:
[----:B------:R-:W-:Y:S05]  /*2580*/  BSYNC.RECONVERGENT B1 ;  /* 0x0000000000017941 */ /* 0x000fea0003800200 */
.L_x_11464:
        /* <DEDUP_REMOVED lines=11> */
.L_x_11463:
        /* <DEDUP_REMOVED lines=19> */
.L_x_11472:
        /* <DEDUP_REMOVED lines=13> */
.L_x_11474:
[----:B------:R-:W-:Y:S05]  /*2840*/  BSYNC.RECONVERGENT B2 ;  /* 0x0000000000027941 */ /* 0x000fea0003800200 */
.L_x_11473:
        /* <DEDUP_REMOVED lines=43> */
.L_x_11471:
[----:B------:R-:W-:Y:S05]  /*2b00*/  BSYNC.RECONVERGENT B1 ;  /* 0x0000000000017941 */ /* 0x000fea0003800200 */
.L_x_11470:
        /* <DEDUP_REMOVED lines=10> */
.L_x_11469:
        /* <DEDUP_REMOVED lines=19> */
.L_x_11478:
        /* <DEDUP_REMOVED lines=13> */
.L_x_11480:
[----:B------:R-:W-:Y:S05]  /*2db0*/  BSYNC.RECONVERGENT B2 ;  /* 0x0000000000027941 */ /* 0x000fea0003800200 */
.L_x_11479:
        /* <DEDUP_REMOVED lines=43> */
.L_x_11477:
[----:B------:R-:W-:Y:S05]  /*3070*/  BSYNC.RECONVERGENT B1 ;  /* 0x0000000000017941 */ /* 0x000fea0003800200 */
.L_x_11476:
        /* <DEDUP_REMOVED lines=11> */
.L_x_11475:
        /* <DEDUP_REMOVED lines=19> */
.L_x_11484:
        /* <DEDUP_REMOVED lines=13> */
.L_x_11486:
[----:B------:R-:W-:Y:S05]  /*3330*/  BSYNC.RECONVERGENT B2 ;  /* 0x0000000000027941 */ /* 0x000fea0003800200 */
.L_x_11485:
        /* <DEDUP_REMOVED lines=43> */
.L_x_11483:
[----:B------:R-:W-:Y:S05]  /*35f0*/  BSYNC.RECONVERGENT B1 ;  /* 0x0000000000017941 */ /* 0x000fea0003800200 */
.L_x_11482:
        /* <DEDUP_REMOVED lines=10> */
.L_x_11481:
        /* <DEDUP_REMOVED lines=19> */
.L_x_11490:
        /* <DEDUP_REMOVED lines=13> */
.L_x_11492:
[----:B------:R-:W-:Y:S05]  /*38a0*/  BSYNC.RECONVERGENT B2 ;  /* 0x0000000000027941 */ /* 0x000fea0003800200 */
.L_x_11491:
        /* <DEDUP_REMOVED lines=43> */
.L_x_11489:
[----:B------:R-:W-:Y:S05]  /*3b60*/  BSYNC.RECONVERGENT B1 ;  /* 0x0000000000017941 */ /* 0x000fea0003800200 */
.L_x_11488:
        /* <DEDUP_REMOVED lines=12> */
.L_x_11444:
        /* <DEDUP_REMOVED lines=20> */
.L_x_11496:
        /* <DEDUP_REMOVED lines=13> */
.L_x_11498:
[----:B------:R-:W-:Y:S05]  /*3e40*/  BSYNC.RECONVERGENT B2 ;  /* 0x0000000000027941 */ /* 0x000fea0003800200 */
.L_x_11497:
        /* <DEDUP_REMOVED lines=42> */
.L_x_11495:
[----:B------:R-:W-:Y:S05]  /*40f0*/  BSYNC.RECONVERGENT B1 ;  /* 0x0000000000017941 */ /* 0x000fea0003800200 */
.L_x_11494:
        /* <DEDUP_REMOVED lines=9> */
.L_x_11493:
        /* <DEDUP_REMOVED lines=16> */
.L_x_11502:
        /* <DEDUP_REMOVED lines=13> */
.L_x_11504:
[----:B------:R-:W-:Y:S05]  /*4360*/  BSYNC.RECONVERGENT B2 ;  /* 0x0000000000027941 */ /* 0x000fea0003800200 */
.L_x_11503:
        /* <DEDUP_REMOVED lines=43> */
.L_x_11501:
[----:B------:R-:W-:Y:S05]  /*4620*/  BSYNC.RECONVERGENT B1 ;  /* 0x0000000000017941 */ /* 0x000fea0003800200 */
.L_x_11500:
        /* <DEDUP_REMOVED lines=10> */
.L_x_11499:
        /* <DEDUP_REMOVED lines=16> */
.L_x_11508:
        /* <DEDUP_REMOVED lines=13> */
.L_x_11510:
[----:B------:R-:W-:Y:S05]  /*48a0*/  BSYNC.RECONVERGENT B2 ;  /* 0x0000000000027941 */ /* 0x000fea0003800200 */
.L_x_11509:
        /* <DEDUP_REMOVED lines=43> */
.L_x_11507:
[----:B------:R-:W-:Y:S05]  /*4b60*/  BSYNC.RECONVERGENT B1 ;  /* 0x0000000000017941 */ /* 0x000fea0003800200 */
.L_x_11506:
        /* <DEDUP_REMOVED lines=9> */
.L_x_11505:
        /* <DEDUP_REMOVED lines=16> */
.L_x_11514:
        /* <DEDUP_REMOVED lines=13> */
.L_x_11516:
[----:B------:R-:W-:Y:S05]  /*4dd0*/  BSYNC.RECONVERGENT B2 ;  /* 0x0000000000027941 */ /* 0x000fea0003800200 */
.L_x_11515:
        /* <DEDUP_REMOVED lines=43> */
.L_x_11513:
[----:B------:R-:W-:Y:S05]  /*5090*/  BSYNC.RECONVERGENT B1 ;  /* 0x0000000000017941 */ /* 0x000fea0003800200 */
.L_x_11512:
        /* <DEDUP_REMOVED lines=10> */
.L_x_11511:
        /* <DEDUP_REMOVED lines=16> */
.L_x_11520:
        /* <DEDUP_REMOVED lines=13> */
.L_x_11522:
[----:B------:R-:W-:Y:S05]  /*5310*/  BSYNC.RECONVERGENT B2 ;  /* 0x0000000000027941 */ /* 0x000fea0003800200 */
.L_x_11521:
        /* <DEDUP_REMOVED lines=43> */
.L_x_11519:
[----:B------:R-:W-:Y:S05]  /*55d0*/  BSYNC.RECONVERGENT B1 ;  /* 0x0000000000017941 */ /* 0x000fea0003800200 */
.L_x_11518:
        /* <DEDUP_REMOVED lines=9> */
.L_x_11517:
        /* <DEDUP_REMOVED lines=16> */
.L_x_11526:
        /* <DEDUP_REMOVED lines=13> */
.L_x_11528:
[----:B------:R-:W-:Y:S05]  /*5840*/  BSYNC.RECONVERGENT B2 ;  /* 0x0000000000027941 */ /* 0x000fea0003800200 */
.L_x_11527:
        /* <DEDUP_REMOVED lines=43> */
.L_x_11525:
[----:B------:R-:W-:Y:S05]  /*5b00*/  BSYNC.RECONVERGENT B1 ;  /* 0x0000000000017941 */ /* 0x000fea0003800200 */
.L_x_11524:
        /* <DEDUP_REMOVED lines=10> */
.L_x_11523:
        /* <DEDUP_REMOVED lines=16> */
.L_x_11532:
        /* <DEDUP_REMOVED lines=13> */
.L_x_11534:
[----:B------:R-:W-:Y:S05]  /*5d80*/  BSYNC.RECONVERGENT B2 ;  /* 0x0000000000027941 */ /* 0x000fea0003800200 */
.L_x_11533:
        /* <DEDUP_REMOVED lines=43> */
.L_x_11531:
[----:B------:R-:W-:Y:S05]  /*6040*/  BSYNC.RECONVERGENT B1 ;  /* 0x0000000000017941 */ /* 0x000fea0003800200 */
.L_x_11530:
        /* <DEDUP_REMOVED lines=9> */
.L_x_11529:
        /* <DEDUP_REMOVED lines=16> */
.L_x_11537:
        /* <DEDUP_REMOVED lines=13> */
.L_x_11539:
[----:B------:R-:W-:Y:S05]  /*62b0*/  BSYNC.RECONVERGENT B2 ;  /* 0x0000000000027941 */ /* 0x000fea0003800200 */
.L_x_11538:
        /* <DEDUP_REMOVED lines=43> */
.L_x_11536:
[----:B------:R-:W-:Y:S05]  /*6570*/  BSYNC.RECONVERGENT B1 ;  /* 0x0000000000017941 */ /* 0x000fea0003800200 */
.L_x_11535:
        /* <DEDUP_REMOVED lines=10> */
.L_x_11487:
[----:B------:R-:W0:Y:S01]  /*6620*/  LDC.64 R128, c[0x0][0x3a8] ;  /* 0x0000ea00ff807b82 */ /* 0x000e220000000a00 */
[----:B------:R-:W-:Y:S02]  /*6630*/  IMAD.MOV.U32 R8, RZ, RZ, R126 ;  /* 0x000000ffff087224 */ /* 0x000fe400078e007e */
[----:B0-----:R-:W-:-:S05]  /*6640*/  IMAD.WIDE.U32 R128, R116, 0x20, R128 ;  /* 0x0000002074807825 */ /* 0x001fca00078e0080 */
[----:B-----5:R0:W-:Y:S04]  /*6650*/  STG.E.128 desc[UR12][R128.64], R84 ;  /* 0x0000005480007986 */ /* 0x0201e8000c101d0c */
[----:B------:R0:W-:Y:S01]  /*6660*/  STG.E.128 desc[UR12][R128.64+0x10], R88 ;  /* 0x0000105880007986 */ /* 0x0001e2000c101d0c */
[----:B------:R-:W-:Y:S05]  /*6670*/  BRA.U !UP2, `(.L_x_11540) ;  /* 0x000000010a507547 */ /* 0x000fea000b800000 */
[----:B------:R-:W-:Y:S01]  /*6680*/  SHF.L.U32 R125, R120, 0x10, RZ ;  /* 0x00000010787d7819 */ /* 0x000fe200000006ff */
[----:B------:R-:W1:Y:S01]  /*6690*/  LDC.64 R126, c[0x0][0x3b0] ;  /* 0x0000ec00ff7e7b82 */ /* 0x000e620000000a00 */
[----:B------:R-:W-:Y:S02]  /*66a0*/  LOP3.LUT R119, R121, 0xffff, RZ, 0xc0, !PT ;  /* 0x0000ffff79777812 */ /* 0x000fe400078ec0ff */
[----:B------:R-:W-:Y:S02]  /*66b0*/  LOP3.LUT R134, R125, 0xff0000, RZ, 0xc0, !PT ;  /* 0x00ff00007d867812 */ /* 0x000fe400078ec0ff */
[----:B------:R-:W-:Y:S02]  /*66c0*/  PRMT R125, R15, 0x7104, RZ ;  /* 0x000071040f7d7816 */ /* 0x000fe400000000ff */
[----:B------:R-:W-:Y:S02]  /*66d0*/  PRMT R134, R134, 0x4210, R119 ;  /* 0x0000421086867816 */ /* 0x000fe40000000077 */
[----:B0-----:R-:W-:-:S02]  /*66e0*/  LOP3.LUT R128, R13, 0xff, RZ, 0xc0, !PT ;  /* 0x000000ff0d807812 */ /* 0x001fc400078ec0ff */
        /* <DEDUP_REMOVED lines=8> */
[----:B-1----:R-:W-:Y:S01]  /*6770*/  IMAD.WIDE.U32 R126, R118, 0x8, R126 ;  /* 0x00000008767e7825 */ /* 0x002fe200078e007e */
[----:B------:R-:W-:Y:S02]  /*6780*/  LOP3.LUT R128, R132, R128, R130, 0xfe, !PT ;  /* 0x0000008084807212 */ /* 0x000fe400078efe82 */
[----:B------:R-:W-:Y:S02]  /*6790*/  LOP3.LUT R129, R129, R133, RZ, 0xfc, !PT ;  /* 0x0000008581817212 */ /* 0x000fe400078efcff */
[----:B------:R-:W-:-:S05]  /*67a0*/  LOP3.LUT R128, R128, 0xff, R9, 0xf8, !PT ;  /* 0x000000ff80807812 */ /* 0x000fca00078ef809 */
[----:B------:R1:W-:Y:S02]  /*67b0*/  STG.E.64 desc[UR12][R126.64], R128 ;  /* 0x000000807e007986 */ /* 0x0003e4000c101b0c */
.L_x_11540:
[----:B------:R-:W-:Y:S02]  /*67c0*/  VIADD R116, R116, 0x80 ;  /* 0x0000008074747836 */ /* 0x000fe40000000000 */
[----:B------:R-:W-:-:S07]  /*67d0*/  VIADD R118, R118, 0x80 ;  /* 0x0000008076767836 */ /* 0x000fce0000000000 */
.L_x_11442:
[----:B------:R-:W-:Y:S05]  /*67e0*/  BSYNC.RECONVERGENT B0 ;  /* 0x0000000000007941 */ /* 0x000fea0003800200 */
.L_x_11441:
        /* <DEDUP_REMOVED lines=9> */
.L_x_11543:
[----:B------:R-:W-:Y:S05]  /*6880*/  BRA.U !UP0, `(.L_x_11544) ;  /* 0x0000002d08087547 */ /* 0x000fea000b800000 */
[----:B------:R-:W0:Y:S02]  /*6890*/  LDC.64 R92, c[0x0][0x3a0] ;  /* 0x0000e800ff5c7b82 */ /* 0x000e240000000a00 */
[----:B01----:R-:W-:-:S05]  /*68a0*/  IMAD.WIDE.U32 R128, R116, 0x20, R92 ;  /* 0x0000002074807825 */ /* 0x003fca00078e005c */
        /* <DEDUP_REMOVED lines=22> */
.L_x_11548:
        /* <DEDUP_REMOVED lines=13> */
.L_x_11550:
[----:B------:R-:W-:Y:S05]  /*6ae0*/  BSYNC.RECONVERGENT B2 ;  /* 0x0000000000027941 */ /* 0x000fea0003800200 */
.L_x_11549:
        /* <DEDUP_REMOVED lines=43> */
.L_x_11547:
[----:B------:R-:W-:Y:S05]  /*6da0*/  BSYNC.RECONVERGENT B1 ;  /* 0x0000000000017941 */ /* 0x000fea0003800200 */
.L_x_11546:
        /* <DEDUP_REMOVED lines=10> */
.L_x_11545:
        /* <DEDUP_REMOVED lines=19> */
.L_x_11554:
        /* <DEDUP_REMOVED lines=13> */
.L_x_11556:
[----:B------:R-:W-:Y:S05]  /*7050*/  BSYNC.RECONVERGENT B2 ;  /* 0x0000000000027941 */ /* 0x000fea0003800200 */
.L_x_11555:
        /* <DEDUP_REMOVED lines=43> */
.L_x_11553:
[----:B------:R-:W-:Y:S05]  /*7310*/  BSYNC.RECONVERGENT B1 ;  /* 0x0000000000017941 */ /* 0x000fea0003800200 */
.L_x_11552:
        /* <DEDUP_REMOVED lines=11> */
.L_x_11551:
        /* <DEDUP_REMOVED lines=19> */
.L_x_11560:
        /* <DEDUP_REMOVED lines=13> */
.L_x_11562:
[----:B------:R-:W-:Y:S05]  /*75d0*/  BSYNC.RECONVERGENT B2 ;  /* 0x0000000000027941 */ /* 0x000fea0003800200 */
.L_x_11561:
        /* <DEDUP_REMOVED lines=43> */
.L_x_11559:
[----:B------:R-:W-:Y:S05]  /*7890*/  BSYNC.RECONVERGENT B1 ;  /* 0x0000000000017941 */ /* 0x000fea0003800200 */
.L_x_11558:
        /* <DEDUP_REMOVED lines=9> */
[----:B------:R-:W-:-:S07]  /*7930*/  FADD.FTZ R94, R94, R125 ;  /* 0x0000007d5e5e7221 */ /* 0x000fce0000010000 */
.L_x_11557:
        /* <DEDUP_REMOVED lines=19> */
.L_x_11566:
        /* <DEDUP_REMOVED lines=13> */
.L_x_11568:
[----:B------:R-:W-:Y:S05]  /*7b40*/  BSYNC.RECONVERGENT B2 ;  /* 0x0000000000027941 */ /* 0x000fea0003800200 */
.L_x_11567:
        /* <DEDUP_REMOVED lines=43> */
.L_x_11565:
[----:B------:R-:W-:Y:S05]  /*7e00*/  BSYNC.RECONVERGENT B1 ;  /* 0x0000000000017941 */ /* 0x000fea0003800200 */
.L_x_11564:
        /* <DEDUP_REMOVED lines=11> */
.L_x_11563:
        /* <DEDUP_REMOVED lines=19> */
.L_x_11572:
        /* <DEDUP_REMOVED lines=13> */
.L_x_11574:
[----:B------:R-:W-:Y:S05]  /*80c0*/  BSYNC.RECONVERGENT B2 ;  /* 0x0000000000027941 */ /* 0x000fea0003800200 */
.L_x_11573:
        /* <DEDUP_REMOVED lines=43> */
.L_x_11571:
[----:B------:R-:W-:Y:S05]  /*8380*/  BSYNC.RECONVERGENT B1 ;  /* 0x0000000000017941 */ /* 0x000fea0003800200 */
.L_x_11570:
        /* <DEDUP_REMOVED lines=10> */
.L_x_11569:
        /* <DEDUP_REMOVED lines=19> */
.L_x_11578:
        /* <DEDUP_REMOVED lines=13> */
.L_x_11580:
[----:B------:R-:W-:Y:S05]  /*8630*/  BSYNC.RECONVERGENT B2 ;  /* 0x0000000000027941 */ /* 0x000fea0003800200 */
.L_x_11579:
        /* <DEDUP_REMOVED lines=43> */
.L_x_11577:
[----:B------:R-:W-:Y:S05]  /*88f0*/  BSYNC.RECONVERGENT B1 ;  /* 0x0000000000017941 */ /* 0x000fea0003800200 */
.L_x_11576:
        /* <DEDUP_REMOVED lines=11> */
.L_x_11575:
        /* <DEDUP_REMOVED lines=19> */
.L_x_11584:
        /* <DEDUP_REMOVED lines=13> */
.L_x_11586:
[----:B------:R-:W-:Y:S05]  /*8bb0*/  BSYNC.RECONVERGENT B2 ;  /* 0x0000000000027941 */ /* 0x000fea0003800200 */
.L_x_11585:
        /* <DEDUP_REMOVED lines=43> */
.L_x_11583:
[----:B------:R-:W-:Y:S05]  /*8e70*/  BSYNC.RECONVERGENT B1 ;  /* 0x0000000000017941 */ /* 0x000fea0003800200 */
.L_x_11582:
        /* <DEDUP_REMOVED lines=10> */
.L_x_11581:
        /* <DEDUP_REMOVED lines=19> */
.L_x_11590:
        /* <DEDUP_REMOVED lines=13> */
.L_x_11592:
[----:B------:R-:W-:Y:S05]  /*9120*/  BSYNC.RECONVERGENT B2 ;  /* 0x0000000000027941 */ /* 0x000fea0003800200 */
.L_x_11591:
        /* <DEDUP_REMOVED lines=43> */
.L_x_11589:
[----:B------:R-:W-:Y:S05]  /*93e0*/  BSYNC.RECONVERGENT B1 ;  /* 0x0000000000017941 */ /* 0x000fea0003800200 */
.L_x_11588:
        /* <DEDUP_REMOVED lines=12> */
.L_x_11544:
[----:B------:R-:W-:Y:S01]  /*94b0*/  MOV R94, R6 ;  /* 0x00000006005e7202 */ /* 0x000fe20000000f00 */
[----:B-1----:R-:W-:Y:S02]  /*94c0*/  IMAD.MOV.U32 R126, RZ, RZ, R8 ;  /* 0x000000ffff7e7224 */ /* 0x002fe400078e0008 */
        /* <DEDUP_REMOVED lines=18> */
.L_x_11596:
        /* <DEDUP_REMOVED lines=13> */
.L_x_11598:
[----:B------:R-:W-:Y:S05]  /*96c0*/  BSYNC.RECONVERGENT B2 ;  /* 0x0000000000027941 */ /* 0x000fea0003800200 */
.L_x_11597:
        /* <DEDUP_REMOVED lines=42> */
.L_x_11595:
[----:B------:R-:W-:Y:S05]  /*9970*/  BSYNC.RECONVERGENT B1 ;  /* 0x0000000000017941 */ /* 0x000fea0003800200 */
.L_x_11594:
        /* <DEDUP_REMOVED lines=9> */
.L_x_11593:
        /* <DEDUP_REMOVED lines=16> */
.L_x_11602:
        /* <DEDUP_REMOVED lines=13> */
.L_x_11604:
[----:B------:R-:W-:Y:S05]  /*9be0*/  BSYNC.RECONVERGENT B2 ;  /* 0x0000000000027941 */ /* 0x000fea0003800200 */
.L_x_11603:
        /* <DEDUP_REMOVED lines=43> */
.L_x_11601:
[----:B------:R-:W-:Y:S05]  /*9ea0*/  BSYNC.RECONVERGENT B1 ;  /* 0x0000000000017941 */ /* 0x000fea0003800200 */
.L_x_11600:
        /* <DEDUP_REMOVED lines=10> */
.L_x_11599:
        /* <DEDUP_REMOVED lines=16> */
.L_x_11608:
        /* <DEDUP_REMOVED lines=13> */
.L_x_11610:
[----:B------:R-:W-:Y:S05]  /*a120*/  BSYNC.RECONVERGENT B2 ;  /* 0x0000000000027941 */ /* 0x000fea0003800200 */
.L_x_11609:
[----:B------:R-:W-:Y:S01]  /*a130*/  IMAD.WIDE.U32 R96, R124, -0x326172a9, RZ ;  /* 0xcd9e8d577c607825 */ /* 0x000fe200078e00ff */
[----:B0-----:R-:W-:-:S03]  /*a140*/  LOP3.LUT R128, R7, UR15, R95, 0x96, !PT ;  /* 0x0000000f07807c12 */ /* 0x001fc6000f8e965f */
        /* <DEDUP_REMOVED lines=41> */
.L_x_11607:
[----:B------:R-:W-:Y:S05]  /*a3e0*/  BSYNC.RECONVERGENT B1 ;  /* 0x0000000000017941 */ /* 0x000fea0003800200 */
.L_x_11606:
        /* <DEDUP_REMOVED lines=9> */
.L_x_11605:
        /* <DEDUP_REMOVED lines=16> */
.L_x_11614:
        /* <DEDUP_REMOVED lines=13> */
.L_x_11616:
[----:B------:R-:W-:Y:S05]  /*a650*/  BSYNC.RECONVERGENT B2 ;  /* 0x0000000000027941 */ /* 0x000fea0003800200 */
.L_x_11615:
[----:B------:R-:W-:Y:S01]  /*a660*/  IMAD.WIDE.U32 R98, R124, -0x326172a9, RZ ;  /* 0xcd9e8d577c627825 */ /* 0x000fe200078e00ff */
[----:B------:R-:W-:-:S03]  /*a670*/  LOP3.LUT R130, R7, UR15, R97, 0x96, !PT ;  /* 0x0000000f07827c12 */ /* 0x000fc6000f8e9661 */
[----:B------:R-:W-:Y:S02]  /*a680*/  HFMA2 R6, -RZ, RZ, 0, 0 ;  /* 0x00000000ff067431 */ /* 0x000fe400000001ff */
        /* <DEDUP_REMOVED lines=40> */
.L_x_11613:
[----:B------:R-:W-:Y:S05]  /*a910*/  BSYNC.RECONVERGENT B1 ;  /* 0x0000000000017941 */ /* 0x000fea0003800200 */
.L_x_11612:
[----:B------:R-:W-:Y:S01]  /*a920*/  I2FP.F32.U32 R8, R13 ;  /* 0x0000000d00087245 */ /* 0x000fe20000201000 */
[----:B------:R-:W-:Y:S01]  /*a930*/  IMAD.MOV.U32 R95, RZ, RZ, 0x2f800000 ;  /* 0x2f800000ff5f7424 */ /* 0x000fe200078e00ff */
[----:B-----5:R-:W-:-:S03]  /*a940*/  PRMT R13, R81, 0x7632, R13 ;  /* 0x00007632510d7816 */ /* 0x020fc6000000000d */
[----:B------:R-:W-:Y:S02]  /*a950*/  FFMA.FTZ R8, R8, R95, 1.1641532182693481445e-10 ;  /* 0x2f00000008087423 */ /* 0x000fe4000001005f */
[----:B------:R-:W-:-:S03]  /*a960*/  IMAD.U32 R13, R13, 0x10000, RZ ;  /* 0x000100000d0d7824 */ /* 0x000fc600078e00ff */
[----:B------:R-:W-:Y:S01]  /*a970*/  FSETP.GTU.FTZ.AND P2, PT, R8, UR23, PT ;  /* 0x0000001708007c0b */ /* 0x000fe2000bf5c000 */
[----:B------:R-:W-:-:S04]  /*a980*/  FMUL.FTZ R13, R13, UR17 ;  /* 0x000000110d0d7c20 */ /* 0x000fc80008410000 */
[----:B------:R-:W-:Y:S01]  /*a990*/  FMUL.FTZ R95, R13, UR16 ;  /* 0x000000100d5f7c20 */ /* 0x000fe20008410000 */
[----:B------:R-:W-:-:S04]  /*a9a0*/  SEL R13, RZ, 0x1, P2 ;  /* 0x00000001ff0d7807 */ /* 0x000fc80001000000 */
[----:B------:R-:W-:-:S07]  /*a9b0*/  FSEL R95, R95, RZ, !P2 ;  /* 0x000000ff5f5f7208 */ /* 0x000fce0005000000 */
.L_x_11611:
        /* <DEDUP_REMOVED lines=16> */
.L_x_11620:
        /* <DEDUP_REMOVED lines=13> */
.L_x_11622:
[----:B------:R-:W-:Y:S05]  /*ab90*/  BSYNC.RECONVERGENT B2 ;  /* 0x0000000000027941 */ /* 0x000fea0003800200 */
.L_x_11621:
        /* <DEDUP_REMOVED lines=43> */
.L_x_11619:
[----:B------:R-:W-:Y:S05]  /*ae50*/  BSYNC.RECONVERGENT B1 ;  /* 0x0000000000017941 */ /* 0x000fea0003800200 */
.L_x_11618:
        /* <DEDUP_REMOVED lines=9> */
.L_x_11617:
        /* <DEDUP_REMOVED lines=16> */
.L_x_11626:
        /* <DEDUP_REMOVED lines=13> */
.L_x_11628:
[----:B------:R-:W-:Y:S05]  /*b0c0*/  BSYNC.RECONVERGENT B2 ;  /* 0x0000000000027941 */ /* 0x000fea0003800200 */
.L_x_11627:
[----:B0-----:R-:W-:Y:S01]  /*b0d0*/  IMAD.WIDE.U32 R128, R124, -0x326172a9, RZ ;  /* 0xcd9e8d577c807825 */ /* 0x001fe200078e00ff */
        /* <DEDUP_REMOVED lines=42> */
.L_x_11625:
[----:B------:R-:W-:Y:S05]  /*b380*/  BSYNC.RECONVERGENT B1 ;  /* 0x0000000000017941 */ /* 0x000fea0003800200 */
.L_x_11624:
        /* <DEDUP_REMOVED lines=10> */
.L_x_11623:
        /* <DEDUP_REMOVED lines=16> */
.L_x_11632:
        /* <DEDUP_REMOVED lines=13> */
.L_x_11634:
[----:B------:R-:W-:Y:S05]  /*b600*/  BSYNC.RECONVERGENT B2 ;  /* 0x0000000000027941 */ /* 0x000fea0003800200 */
.L_x_11633:
[----:B0-----:R-:W-:Y:S01]  /*b610*/  IMAD.WIDE.U32 R128, R124, -0x326172a9, RZ ;  /* 0xcd9e8d577c807825 */ /* 0x001fe200078e00ff */
        /* <DEDUP_REMOVED lines=42> */
.L_x_11631:
[----:B------:R-:W-:Y:S05]  /*b8c0*/  BSYNC.RECONVERGENT B1 ;  /* 0x0000000000017941 */ /* 0x000fea0003800200 */
.L_x_11630:
        /* <DEDUP_REMOVED lines=9> */
.L_x_11629:
        /* <DEDUP_REMOVED lines=16> */
.L_x_11637:
        /* <DEDUP_REMOVED lines=13> */
.L_x_11639:
[----:B------:R-:W-:Y:S05]  /*bb30*/  BSYNC.RECONVERGENT B2 ;  /* 0x0000000000027941 */ /* 0x000fea0003800200 */
.L_x_11638:
        /* <DEDUP_REMOVED lines=43> */
.L_x_11636:
[----:B------:R-:W-:Y:S05]  /*bdf0*/  BSYNC.RECONVERGENT B1 ;  /* 0x0000000000017941 */ /* 0x000fea0003800200 */
.L_x_11635:
        /* <DEDUP_REMOVED lines=10> */
.L_x_11587:
[----:B0-----:R-:W0:Y:S01]  /*bea0*/  LDC.64 R128, c[0x0][0x3a8] ;  /* 0x0000ea00ff807b82 */ /* 0x001e220000000a00 */
[----:B------:R-:W-:Y:S01]  /*beb0*/  MOV R8, R126 ;  /* 0x0000007e00087202 */ /* 0x000fe20000000f00 */
[----:B0-----:R-:W-:-:S05]  /*bec0*/  IMAD.WIDE.U32 R128, R116, 0x20, R128 ;  /* 0x0000002074807825 */ /* 0x001fca00078e0080 */
[----:B-----5:R0:W-:Y:S04]  /*bed0*/  STG.E.128 desc[UR12][R128.64], R92 ;  /* 0x0000005c80007986 */ /* 0x0201e8000c101d0c */
[----:B------:R0:W-:Y:S01]  /*bee0*/  STG.E.128 desc[UR12][R128.64+0x10], R96 ;  /* 0x0000106080007986 */ /* 0x0001e2000c101d0c */
[----:B------:R-:W-:Y:S05]  /*bef0*/  BRA.U !UP2, `(.L_x_11640) ;  /* 0x000000010a507547 */ /* 0x000fea000b800000 */
[----:B------:R-:W-:Y:S01]  /*bf00*/  IMAD.U32 R125, R120, 0x10000, RZ ;  /* 0x00010000787d7824 */ /* 0x000fe200078e00ff */
[----:B------:R-:W1:Y:S01]  /*bf10*/  LDC.64 R126, c[0x0][0x3b0] ;  /* 0x0000ec00ff7e7b82 */ /* 0x000e620000000a00 */
[----:B------:R-:W-:Y:S02]  /*bf20*/  LOP3.LUT R119, R121, 0xffff, RZ, 0xc0, !PT ;  /* 0x0000ffff79777812 */ /* 0x000fe400078ec0ff */
[----:B------:R-:W-:Y:S02]  /*bf30*/  PRMT R130, R15, 0x7104, RZ ;  /* 0x000071040f827816 */ /* 0x000fe400000000ff */
[----:B0-----:R-:W-:Y:S02]  /*bf40*/  LOP3.LUT R128, R125, 0xff0000, RZ, 0xc0, !PT ;  /* 0x00ff00007d807812 */ /* 0x001fe400078ec0ff */
        /* <DEDUP_REMOVED lines=10> */
[----:B-1----:R-:W-:Y:S01]  /*bff0*/  IMAD.WIDE.U32 R126, R118, 0x8, R126 ;  /* 0x00000008767e7825 */ /* 0x002fe200078e007e */
[----:B------:R-:W-:Y:S02]  /*c000*/  LOP3.LUT R128, R132, R128, R130, 0xfe, !PT ;  /* 0x0000008084807212 */ /* 0x000fe400078efe82 */
[----:B------:R-:W-:Y:S02]  /*c010*/  LOP3.LUT R129, R119, R133, RZ, 0xfc, !PT ;  /* 0x0000008577817212 */ /* 0x000fe400078efcff */
[----:B------:R-:W-:-:S05]  /*c020*/  LOP3.LUT R128, R128, 0xff, R9, 0xf8, !PT ;  /* 0x000000ff80807812 */ /* 0x000fca00078ef809 */
[----:B------:R1:W-:Y:S02]  /*c030*/  STG.E.64 desc[UR12][R126.64], R128 ;  /* 0x000000807e007986 */ /* 0x0003e4000c101b0c */
.L_x_11640:
[----:B------:R-:W-:Y:S01]  /*c040*/  VIADD R116, R116, 0x80 ;  /* 0x0000008074747836 */ /* 0x000fe20000000000 */
[----:B------:R-:W-:-:S07]  /*c050*/  IADD3 R118, PT, PT, R118, 0x80, RZ ;  /* 0x0000008076767810 */ /* 0x000fce0007ffe0ff */
.L_x_11542:
[----:B------:R-:W-:Y:S05]  /*c060*/  BSYNC.RECONVERGENT B0 ;  /* 0x0000000000007941 */ /* 0x000fea0003800200 */
.L_x_11541:
        /* <DEDUP_REMOVED lines=9> */
.L_x_11643:
[----:B------:R-:W-:Y:S05]  /*c100*/  BRA.U !UP0, `(.L_x_11644) ;  /* 0x0000002d08087547 */ /* 0x000fea000b800000 */
[----:B------:R-:W0:Y:S02]  /*c110*/  LDC.64 R100, c[0x0][0x3a0] ;  /* 0x0000e800ff647b82 */ /* 0x000e240000000a00 */
[----:B01----:R-:W-:-:S05]  /*c120*/  IMAD.WIDE.U32 R128, R116, 0x20, R100 ;  /* 0x0000002074807825 */ /* 0x003fca00078e0064 */
        /* <DEDUP_REMOVED lines=22> */
.L_x_11648:
        /* <DEDUP_REMOVED lines=13> */
.L_x_11650:
[----:B------:R-:W-:Y:S05]  /*c360*/  BSYNC.RECONVERGENT B2 ;  /* 0x0000000000027941 */ /* 0x000fea0003800200 */
.L_x_11649:
        /* <DEDUP_REMOVED lines=43> */
.L_x_11647:
[----:B------:R-:W-:Y:S05]  /*c620*/  BSYNC.RECONVERGENT B1 ;  /* 0x0000000000017941 */ /* 0x000fea0003800200 */
.L_x_11646:
        /* <DEDUP_REMOVED lines=10> */
.L_x_11645:
        /* <DEDUP_REMOVED lines=19> */
.L_x_11654:
        /* <DEDUP_REMOVED lines=13> */
.L_x_11656:
[----:B------:R-:W-:Y:S05]  /*c8d0*/  BSYNC.RECONVERGENT B2 ;  /* 0x0000000000027941 */ /* 0x000fea0003800200 */
.L_x_11655:
        /* <DEDUP_REMOVED lines=43> */
.L_x_11653:
[----:B------:R-:W-:Y:S05]  /*cb90*/  BSYNC.RECONVERGENT B1 ;  /* 0x0000000000017941 */ /* 0x000fea0003800200 */
.L_x_11652:
        /* <DEDUP_REMOVED lines=11> */
.L_x_11651:
        /* <DEDUP_REMOVED lines=19> */
.L_x_11660:
        /* <DEDUP_REMOVED lines=13> */
.L_x_11662:
[----:B------:R-:W-:Y:S05]  /*ce50*/  BSYNC.RECONVERGENT B2 ;  /* 0x0000000000027941 */ /* 0x000fea0003800200 */
.L_x_11661:
        /* <DEDUP_REMOVED lines=43> */
.L_x_11659:
[----:B------:R-:W-:Y:S05]  /*d110*/  BSYNC.RECONVERGENT B1 ;  /* 0x0000000000017941 */ /* 0x000fea0003800200 */
.L_x_11658:
        /* <DEDUP_REMOVED lines=10> */
.L_x_11657:
        /* <DEDUP_REMOVED lines=19> */
.L_x_11666:
        /* <DEDUP_REMOVED lines=13> */
.L_x_11668:
[----:B------:R-:W-:Y:S05]  /*d3c0*/  BSYNC.RECONVERGENT B2 ;  /* 0x0000000000027941 */ /* 0x000fea0003800200 */
.L_x_11667:
        /* <DEDUP_REMOVED lines=43> */
.L_x_11665:
[----:B------:R-:W-:Y:S05]  /*d680*/  BSYNC.RECONVERGENT B1 ;  /* 0x0000000000017941 */ /* 0x000fea0003800200 */
.L_x_11664:
        /* <DEDUP_REMOVED lines=11> */
.L_x_11663:
        /* <DEDUP_REMOVED lines=19> */
.L_x_11672:
        /* <DEDUP_REMOVED lines=13> */
.L_x_11674:
[----:B------:R-:W-:Y:S05]  /*d940*/  BSYNC.RECONVERGENT B2 ;  /* 0x0000000000027941 */ /* 0x000fea0003800200 */
.L_x_11673:
        /* <DEDUP_REMOVED lines=43> */
.L_x_11671:
[----:B------:R-:W-:Y:S05]  /*dc00*/  BSYNC.RECONVERGENT B1 ;  /* 0x0000000000017941 */ /* 0x000fea0003800200 */
.L_x_11670:
        /* <DEDUP_REMOVED lines=10> */
.L_x_11669:
        /* <DEDUP_REMOVED lines=19> */
.L_x_11678:
        /* <DEDUP_REMOVED lines=13> */
.L_x_11680:
[----:B------:R-:W-:Y:S05]  /*deb0*/  BSYNC.RECONVERGENT B2 ;  /* 0x0000000000027941 */ /* 0x000fea0003800200 */
.L_x_11679:
        /* <DEDUP_REMOVED lines=43> */
.L_x_11677:
[----:B------:R-:W-:Y:S05]  /*e170*/  BSYNC.RECONVERGENT B1 ;  /* 0x0000000000017941 */ /* 0x000fea0003800200 */
.L_x_11676:
        /* <DEDUP_REMOVED lines=11> */
.L_x_11675:
        /* <DEDUP_REMOVED lines=19> */
.L_x_11684:
        /* <DEDUP_REMOVED lines=13> */
.L_x_11686:
[----:B------:R-:W-:Y:S05]  /*e430*/  BSYNC.RECONVERGENT B2 ;  /* 0x0000000000027941 */ /* 0x000fea0003800200 */
.L_x_11685:
        /* <DEDUP_REMOVED lines=43> */
.L_x_11683:
[----:B------:R-:W-:Y:S05]  /*e6f0*/  BSYNC.RECONVERGENT B1 ;  /* 0x0000000000017941 */ /* 0x000fea0003800200 */
.L_x_11682:
        /* <DEDUP_REMOVED lines=10> */
.L_x_11681:
        /* <DEDUP_REMOVED lines=19> */
.L_x_11690:
        /* <DEDUP_REMOVED lines=13> */
.L_x_11692:
[----:B------:R-:W-:Y:S05]  /*e9a0*/  BSYNC.RECONVERGENT B2 ;  /* 0x0000000000027941 */ /* 0x000fea0003800200 */
.L_x_11691:
        /* <DEDUP_REMOVED lines=43> */
.L_x_11689:
[----:B------:R-:W-:Y:S05]  /*ec60*/  BSYNC.RECONVERGENT B1 ;  /* 0x0000000000017941 */ /* 0x000fea0003800200 */
.L_x_11688:
        /* <DEDUP_REMOVED lines=12> */
.L_x_11644:
[----:B------:R-:W-:Y:S01]  /*ed30*/  IMAD.MOV.U32 R102, RZ, RZ, R6 ;  /* 0x000000ffff667224 */ /* 0x000fe200078e0006 */
[----:B-1----:R-:W-:Y:S01]  /*ed40*/  MOV R126, R8 ;  /* 0x00000008007e7202 */ /* 0x002fe20000000f00 */
        /* <DEDUP_REMOVED lines=18> */
.L_x_11696:
        /* <DEDUP_REMOVED lines=13> */
.L_x_11698:
[----:B------:R-:W-:Y:S05]  /*ef40*/  BSYNC.RECONVERGENT B2 ;  /* 0x0000000000027941 */ /* 0x000fea0003800200 */
.L_x_11697:
        /* <DEDUP_REMOVED lines=41> */
[----:B------:R-:W-:-:S07]  /*f1e0*/  LOP3.LUT R3, R100, UR43, R127, 0x96, !PT ;  /* 0x0000002b64037c12 */ /* 0x000fce000f8e967f */
.L_x_11695:
[----:B------:R-:W-:Y:S05]  /*f1f0*/  BSYNC.RECONVERGENT B1 ;  /* 0x0000000000017941 */ /* 0x000fea0003800200 */
.L_x_11694:
        /* <DEDUP_REMOVED lines=9> */
.L_x_11693:
        /* <DEDUP_REMOVED lines=16> */
.L_x_11702:
        /* <DEDUP_REMOVED lines=13> */
.L_x_11704:
[----:B------:R-:W-:Y:S05]  /*f460*/  BSYNC.RECONVERGENT B2 ;  /* 0x0000000000027941 */ /* 0x000fea0003800200 */
.L_x_11703:
        /* <DEDUP_REMOVED lines=43> */
.L_x_11701:
[----:B------:R-:W-:Y:S05]  /*f720*/  BSYNC.RECONVERGENT B1 ;  /* 0x0000000000017941 */ /* 0x000fea0003800200 */
.L_x_11700:
        /* <DEDUP_REMOVED lines=10> */
.L_x_11699:
        /* <DEDUP_REMOVED lines=16> */
.L_x_11708:
        /* <DEDUP_REMOVED lines=13> */
.L_x_11710:
[----:B------:R-:W-:Y:S05]  /*f9a0*/  BSYNC.RECONVERGENT B2 ;  /* 0x0000000000027941 */ /* 0x000fea0003800200 */
.L_x_11709:
[----:B------:R-:W-:Y:S01]  /*f9b0*/  IMAD.WIDE.U32 R104, R124, -0x326172a9, RZ ;  /* 0xcd9e8d577c687825 */ /* 0x000fe200078e00ff */
[----:B0-----:R-:W-:-:S03]  /*f9c0*/  LOP3.LUT R128, R7, UR15, R103, 0x96, !PT ;  /* 0x0000000f07807c12 */ /* 0x001fc6000f8e9667 */
        /* <DEDUP_REMOVED lines=41> */
.L_x_11707:
[----:B------:R-:W-:Y:S05]  /*fc60*/  BSYNC.RECONVERGENT B1 ;  /* 0x0000000000017941 */ /* 0x000fea0003800200 */
.L_x_11706:
        /* <DEDUP_REMOVED lines=9> */
.L_x_11705:
        /* <DEDUP_REMOVED lines=16> */
.L_x_11714:
        /* <DEDUP_REMOVED lines=13> */
.L_x_11716:
[----:B------:R-:W-:Y:S05]  /*fed0*/  BSYNC.RECONVERGENT B2 ;  /* 0x0000000000027941 */ /* 0x000fea0003800200 */
.L_x_11715:
[----:B------:R-:W-:Y:S01]  /*fee0*/  IMAD.WIDE.U32 R106, R124, -0x326172a9, RZ ;  /* 0xcd9e8d577c6a7825 */ /* 0x000fe200078e00ff */
[----:B------:R-:W-:-:S03]  /*fef0*/  LOP3.LUT R130, R7, UR15, R105, 0x96, !PT ;  /* 0x0000000f07827c12 */ /* 0x000fc6000f8e9669 */
[----:B------:R-:W-:Y:S01]  /*ff00*/  IMAD.MOV.U32 R13, RZ, RZ, R126 ;  /* 0x000000ffff0d7224 */ /* 0x000fe200078e007e */
[----:B0-----:R-:W-:Y:S01]  /*ff10*/  LOP3.LUT R128, R122, UR14, R107, 0x96, !PT ;  /* 0x0000000e7a807c12 */ /* 0x001fe2000f8e966b */
        /* <DEDUP_REMOVED lines=39> */
.L_x_11713:
[----:B------:R-:W-:Y:S05]  /*10190*/  BSYNC.RECONVERGENT B1 ;  /* 0x0000000000017941 */ /* 0x000fea0003800200 */
.L_x_11712:
        /* <DEDUP_REMOVED lines=10> */
.L_x_11711:
        /* <DEDUP_REMOVED lines=16> */
.L_x_11720:
        /* <DEDUP_REMOVED lines=13> */
.L_x_11722:
[----:B------:R-:W-:Y:S05]  /*10410*/  BSYNC.RECONVERGENT B2 ;  /* 0x0000000000027941 */ /* 0x000fea0003800200 */
.L_x_11721:
[----:B------:R-:W-:Y:S01]  /*10420*/  IMAD.WIDE.U32 R106, R124, -0x326172a9, RZ ;  /* 0xcd9e8d577c6a7825 */ /* 0x000fe200078e00ff */
[----:B------:R-:W-:-:S03]  /*10430*/  LOP3.LUT R130, R7, UR15, R105, 0x96, !PT ;  /* 0x0000000f07827c12 */ /* 0x000fc6000f8e9669 */
[----:B------:R-:W-:Y:S01]  /*10440*/  HFMA2 R8, -RZ, RZ, 0, 0 ;  /* 0x00000000ff087431 */ /* 0x000fe200000001ff */
        /* <DEDUP_REMOVED lines=40> */
.L_x_11719:
[----:B------:R-:W-:Y:S05]  /*106d0*/  BSYNC.RECONVERGENT B1 ;  /* 0x0000000000017941 */ /* 0x000fea0003800200 */
.L_x_11718:
        /* <DEDUP_REMOVED lines=9> */
.L_x_11717:
        /* <DEDUP_REMOVED lines=16> */
.L_x_11726:
        /* <DEDUP_REMOVED lines=13> */
.L_x_11728:
[----:B------:R-:W-:Y:S05]  /*10940*/  BSYNC.RECONVERGENT B2 ;  /* 0x0000000000027941 */ /* 0x000fea0003800200 */
.L_x_11727:
[----:B0-----:R-:W-:Y:S01]  /*10950*/  IMAD.WIDE.U32 R128, R124, -0x326172a9, RZ ;  /* 0xcd9e8d577c807825 */ /* 0x001fe200078e00ff */
        /* <DEDUP_REMOVED lines=42> */
.L_x_11725:
[----:B------:R-:W-:Y:S05]  /*10c00*/  BSYNC.RECONVERGENT B1 ;  /* 0x0000000000017941 */ /* 0x000fea0003800200 */
.L_x_11724:
        /* <DEDUP_REMOVED lines=10> */
.L_x_11723:
        /* <DEDUP_REMOVED lines=16> */
.L_x_11732:
        /* <DEDUP_REMOVED lines=13> */
.L_x_11734:
[----:B------:R-:W-:Y:S05]  /*10e80*/  BSYNC.RECONVERGENT B2 ;  /* 0x0000000000027941 */ /* 0x000fea0003800200 */
.L_x_11733:
        /* <DEDUP_REMOVED lines=43> */
.L_x_11731:
[----:B------:R-:W-:Y:S05]  /*11140*/  BSYNC.RECONVERGENT B1 ;  /* 0x0000000000017941 */ /* 0x000fea0003800200 */
.L_x_11730:
        /* <DEDUP_REMOVED lines=9> */
.L_x_11729:
        /* <DEDUP_REMOVED lines=16> */
.L_x_11737:
[----:B------:R-:W-:Y:S01]  /*112e0*/  VIADD R123, R123, 0x1 ;  /* 0x000000017b7b7836 */ /* 0x000fe20000000000 */
[----:B------:R-:W-:Y:S03]  /*112f0*/  BSSY.RECONVERGENT B2, `(.L_x_11738) ;  /* 0x000000c000027945 */ /* 0x000fe60003800200 */
[C---:B0-----:R-:W-:Y:S01]  /*11300*/  IMAD.WIDE.U32 R128, R123.reuse, -0x2daee0ad, RZ ;  /* 0xd2511f537b807825 */ /* 0x041fe200078e00ff */
        /* <DEDUP_REMOVED lines=10> */
.L_x_11739:
[----:B------:R-:W-:Y:S05]  /*113b0*/  BSYNC.RECONVERGENT B2 ;  /* 0x0000000000027941 */ /* 0x000fea0003800200 */
.L_x_11738:
        /* <DEDUP_REMOVED lines=43> */
.L_x_11736:
[----:B------:R-:W-:Y:S05]  /*11670*/  BSYNC.RECONVERGENT B1 ;  /* 0x0000000000017941 */ /* 0x000fea0003800200 */
.L_x_11735:
        /* <DEDUP_REMOVED lines=10> */
.L_x_11687:
        /* <DEDUP_REMOVED lines=26> */
.L_x_11740:
[----:B------:R-:W-:Y:S01]  /*118c0*/  IADD3 R116, PT, PT, R116, 0x80, RZ ;  /* 0x0000008074747810 */ /* 0x000fe20007ffe0ff */
[----:B------:R-:W-:-:S07]  /*118d0*/  VIADD R118, R118, 0x80 ;  /* 0x0000008076767836 */ /* 0x000fce0000000000 */
.L_x_11642:
[----:B------:R-:W-:Y:S05]  /*118e0*/  BSYNC.RECONVERGENT B0 ;  /* 0x0000000000007941 */ /* 0x000fea0003800200 */
.L_x_11641:
        /* <DEDUP_REMOVED lines=9> */
.L_x_11743:
        /* <DEDUP_REMOVED lines=25> */
.L_x_11748:
        /* <DEDUP_REMOVED lines=13> */
.L_x_11750:
[----:B------:R-:W-:Y:S05]  /*11be0*/  BSYNC.RECONVERGENT B2 ;  /* 0x0000000000027941 */ /* 0x000fea0003800200 */
.L_x_11749:
        /* <DEDUP_REMOVED lines=43> */
.L_x_11747:
[----:B------:R-:W-:Y:S05]  /*11ea0*/  BSYNC.RECONVERGENT B1 ;  /* 0x0000000000017941 */ /* 0x000fea0003800200 */
.L_x_11746:
        /* <DEDUP_REMOVED lines=10> */
.L_x_11745:
        /* <DEDUP_REMOVED lines=19> */
.L_x_11754:
        /* <DEDUP_REMOVED lines=13> */
.L_x_11756:
[----:B------:R-:W-:Y:S05]  /*12150*/  BSYNC.RECONVERGENT B2 ;  /* 0x0000000000027941 */ /* 0x000fea0003800200 */
.L_x_11755:
        /* <DEDUP_REMOVED lines=43> */
.L_x_11753:
[----:B------:R-:W-:Y:S05]  /*12410*/  BSYNC.RECONVERGENT B1 ;  /* 0x0000000000017941 */ /* 0x000fea0003800200 */
.L_x_11752:
        /* <DEDUP_REMOVED lines=11> */
.L_x_11751:
        /* <DEDUP_REMOVED lines=19> */
.L_x_11760:
        /* <DEDUP_REMOVED lines=13> */
.L_x_11762:
[----:B------:R-:W-:Y:S05]  /*126d0*/  BSYNC.RECONVERGENT B2 ;  /* 0x0000000000027941 */ /* 0x000fea0003800200 */
.L_x_11761:
        /* <DEDUP_REMOVED lines=43> */
.L_x_11759:
[----:B------:R-:W-:Y:S05]  /*12990*/  BSYNC.RECONVERGENT B1 ;  /* 0x0000000000017941 */ /* 0x000fea0003800200 */
.L_x_11758:
        /* <DEDUP_REMOVED lines=10> */
.L_x_11757:
        /* <DEDUP_REMOVED lines=19> */
.L_x_11766:
        /* <DEDUP_REMOVED lines=13> */
.L_x_11768:
[----:B------:R-:W-:Y:S05]  /*12c40*/  BSYNC.RECONVERGENT B2 ;  /* 0x0000000000027941 */ /* 0x000fea0003800200 */
.L_x_11767:
        /* <DEDUP_REMOVED lines=43> */
.L_x_11765:
[----:B------:R-:W-:Y:S05]  /*12f00*/  BSYNC.RECONVERGENT B1 ;  /* 0x0000000000017941 */ /* 0x000fea0003800200 */
.L_x_11764:
        /* <DEDUP_REMOVED lines=11> */
.L_x_11763:
        /* <DEDUP_REMOVED lines=19> */
.L_x_11772:
        /* <DEDUP_REMOVED lines=13> */
.L_x_11774:
[----:B------:R-:W-:Y:S05]  /*131c0*/  BSYNC.RECONVERGENT B2 ;  /* 0x0000000000027941 */ /* 0x000fea0003800200 */
.L_x_11773:
        /* <DEDUP_REMOVED lines=43> */
.L_x_11771:
[----:B------:R-:W-:Y:S05]  /*13480*/  BSYNC.RECONVERGENT B1 ;  /* 0x0000000000017941 */ /* 0x000fea0003800200 */
.L_x_11770:
        /* <DEDUP_REMOVED lines=10> */
.L_x_11769:
        /* <DEDUP_REMOVED lines=19> */
.L_x_11778:
        /* <DEDUP_REMOVED lines=13> */
.L_x_11780:
[----:B------:R-:W-:Y:S05]  /*13730*/  BSYNC.RECONVERGENT B2 ;  /* 0x0000000000027941 */ /* 0x000fea0003800200 */
.L_x_11779:
        /* <DEDUP_REMOVED lines=43> */
.L_x_11777:
[----:B------:R-:W-:Y:S05]  /*139f0*/  BSYNC.RECONVERGENT B1 ;  /* 0x0000000000017941 */ /* 0x000fea0003800200 */
.L_x_11776:
        /* <DEDUP_REMOVED lines=11> */
.L_x_11775:
        /* <DEDUP_REMOVED lines=19> */
.L_x_11784:
        /* <DEDUP_REMOVED lines=13> */
.L_x_11786:
[----:B------:R-:W-:Y:S05]  /*13cb0*/  BSYNC.RECONVERGENT B2 ;  /* 0x0000000000027941 */ /* 0x000fea0003800200 */
.L_x_11785:
        /* <DEDUP_REMOVED lines=43> */
.L_x_11783:
[----:B------:R-:W-:Y:S05]  /*13f70*/  BSYNC.RECONVERGENT B1 ;  /* 0x0000000000017941 */ /* 0x000fea0003800200 */
.L_x_11782:
        /* <DEDUP_REMOVED lines=10> */
.L_x_11781:
        /* <DEDUP_REMOVED lines=19> */
.L_x_11790:
        /* <DEDUP_REMOVED lines=13> */
.L_x_11792:
[----:B------:R-:W-:Y:S05]  /*14220*/  BSYNC.RECONVERGENT B2 ;  /* 0x0000000000027941 */ /* 0x000fea0003800200 */
.L_x_11791:
        /* <DEDUP_REMOVED lines=43> */
.L_x_11789:
[----:B------:R-:W-:Y:S05]  /*144e0*/  BSYNC.RECONVERGENT B1 ;  /* 0x0000000000017941 */ /* 0x000fea0003800200 */
.L_x_11788:
        /* <DEDUP_REMOVED lines=12> */
.L_x_11744:
[----:B------:R-:W-:Y:S01]  /*145b0*/  HFMA2 R108, -RZ, RZ, 0, 0 ;  /* 0x00000000ff6c7431 */ /* 0x000fe200000001ff */
[----:B------:R-:W-:Y:S01]  /*145c0*/  MOV R110, R6 ;  /* 0x00000006006e7202 */ /* 0x000fe20000000f00 */
[----:B-1----:R-:W-:Y:S01]  /*145d0*/  IMAD.MOV.U32 R126, RZ, RZ, R8 ;  /* 0x000000ffff7e7224 */ /* 0x002fe200078e0008 */
        /* <DEDUP_REMOVED lines=17> */
.L_x_11796:
        /* <DEDUP_REMOVED lines=13> */
.L_x_11798:
[----:B------:R-:W-:Y:S05]  /*147c0*/  BSYNC.RECONVERGENT B2 ;  /* 0x0000000000027941 */ /* 0x000fea0003800200 */
.L_x_11797:
        /* <DEDUP_REMOVED lines=42> */
.L_x_11795:
[----:B------:R-:W-:Y:S05]  /*14a70*/  BSYNC.RECONVERGENT B1 ;  /* 0x0000000000017941 */ /* 0x000fea0003800200 */
.L_x_11794:
        /* <DEDUP_REMOVED lines=9> */
.L_x_11793:
        /* <DEDUP_REMOVED lines=16> */
.L_x_11802:
        /* <DEDUP_REMOVED lines=13> */
.L_x_11804:
[----:B------:R-:W-:Y:S05]  /*14ce0*/  BSYNC.RECONVERGENT B2 ;  /* 0x0000000000027941 */ /* 0x000fea0003800200 */
.L_x_11803:
        /* <DEDUP_REMOVED lines=43> */
.L_x_11801:
[----:B------:R-:W-:Y:S05]  /*14fa0*/  BSYNC.RECONVERGENT B1 ;  /* 0x0000000000017941 */ /* 0x000fea0003800200 */
.L_x_11800:
        /* <DEDUP_REMOVED lines=10> */
.L_x_11799:
        /* <DEDUP_REMOVED lines=16> */
.L_x_11808:
        /* <DEDUP_REMOVED lines=13> */
.L_x_11810:
[----:B------:R-:W-:Y:S05]  /*15220*/  BSYNC.RECONVERGENT B2 ;  /* 0x0000000000027941 */ /* 0x000fea0003800200 */
.L_x_11809:
[----:B------:R-:W-:Y:S01]  /*15230*/  IMAD.WIDE.U32 R112, R124, -0x326172a9, RZ ;  /* 0xcd9e8d577c707825 */ /* 0x000fe200078e00ff */
[----:B0-----:R-:W-:-:S03]  /*15240*/  LOP3.LUT R128, R7, UR15, R111, 0x96, !PT ;  /* 0x0000000f07807c12 */ /* 0x001fc6000f8e966f */
        /* <DEDUP_REMOVED lines=41> */
.L_x_11807:
[----:B------:R-:W-:Y:S05]  /*154e0*/  BSYNC.RECONVERGENT B1 ;  /* 0x0000000000017941 */ /* 0x000fea0003800200 */
.L_x_11806:
        /* <DEDUP_REMOVED lines=9> */
.L_x_11805:
        /* <DEDUP_REMOVED lines=16> */
.L_x_11814:
        /* <DEDUP_REMOVED lines=13> */
.L_x_11816:
[----:B------:R-:W-:Y:S05]  /*15750*/  BSYNC.RECONVERGENT B2 ;  /* 0x0000000000027941 */ /* 0x000fea0003800200 */
.L_x_11815:
        /* <DEDUP_REMOVED lines=43> */
.L_x_11813:
[----:B------:R-:W-:Y:S05]  /*15a10*/  BSYNC.RECONVERGENT B1 ;  /* 0x0000000000017941 */ /* 0x000fea0003800200 */
.L_x_11812:
[----:B------:R-:W-:Y:S01]  /*15a20*/  I2FP.F32.U32 R8, R13 ;  /* 0x0000000d00087245 */ /* 0x000fe20000201000 */
[----:B------:R-:W-:Y:S01]  /*15a30*/  IMAD.MOV.U32 R111, RZ, RZ, 0x2f800000 ;  /* 0x2f800000ff6f7424 */ /* 0x000fe200078e00ff */
[----:B-----5:R-:W-:-:S03]  /*15a40*/  PRMT R13, R81, 0x7632, R13 ;  /* 0x00007632510d7816 */ /* 0x020fc6000000000d */
[----:B------:R-:W-:Y:S01]  /*15a50*/  FFMA.FTZ R8, R8, R111, 1.1641532182693481445e-10 ;  /* 0x2f00000008087423 */ /* 0x000fe2000001006f */
[----:B------:R-:W-:-:S04]  /*15a60*/  SHF.L.U32 R13, R13, 0x10, RZ ;  /* 0x000000100d0d7819 */ /* 0x000fc800000006ff */
[----:B------:R-:W-:Y:S01]  /*15a70*/  FSETP.GTU.FTZ.AND P4, PT, R8, UR23, PT ;  /* 0x0000001708007c0b */ /* 0x000fe2000bf9c000 */
[----:B------:R-:W-:-:S04]  /*15a80*/  FMUL.FTZ R13, R13, UR17 ;  /* 0x000000110d0d7c20 */ /* 0x000fc80008410000 */
[----:B------:R-:W-:Y:S01]  /*15a90*/  FMUL.FTZ R111, R13, UR16 ;  /* 0x000000100d6f7c20 */ /* 0x000fe20008410000 */
[----:B------:R-:W-:-:S04]  /*15aa0*/  SEL R13, RZ, 0x1, P4 ;  /* 0x00000001ff0d7807 */ /* 0x000fc80002000000 */
[----:B------:R-:W-:-:S07]  /*15ab0*/  FSEL R111, R111, RZ, !P4 ;  /* 0x000000ff6f6f7208 */ /* 0x000fce0006000000 */
.L_x_11811:
        /* <DEDUP_REMOVED lines=16> */
.L_x_11820:
        /* <DEDUP_REMOVED lines=13> */
.L_x_11822:
[----:B------:R-:W-:Y:S05]  /*15c90*/  BSYNC.RECONVERGENT B2 ;  /* 0x0000000000027941 */ /* 0x000fea0003800200 */
.L_x_11821:
        /* <DEDUP_REMOVED lines=43> */
.L_x_11819:
[----:B------:R-:W-:Y:S05]  /*15f50*/  BSYNC.RECONVERGENT B1 ;  /* 0x0000000000017941 */ /* 0x000fea0003800200 */
.L_x_11818:
        /* <DEDUP_REMOVED lines=9> */
.L_x_11817:
        /* <DEDUP_REMOVED lines=16> */
.L_x_11826:
        /* <DEDUP_REMOVED lines=13> */
.L_x_11828:
[----:B------:R-:W-:Y:S05]  /*161c0*/  BSYNC.RECONVERGENT B2 ;  /* 0x0000000000027941 */ /* 0x000fea0003800200 */
.L_x_11827:
[----:B0-----:R-:W-:Y:S01]  /*161d0*/  IMAD.WIDE.U32 R128, R124, -0x326172a9, RZ ;  /* 0xcd9e8d577c807825 */ /* 0x001fe200078e00ff */
        /* <DEDUP_REMOVED lines=42> */
.L_x_11825:
[----:B------:R-:W-:Y:S05]  /*16480*/  BSYNC.RECONVERGENT B1 ;  /* 0x0000000000017941 */ /* 0x000fea0003800200 */
.L_x_11824:
        /* <DEDUP_REMOVED lines=10> */
.L_x_11823:
        /* <DEDUP_REMOVED lines=16> */
.L_x_11832:
        /* <DEDUP_REMOVED lines=13> */
.L_x_11834:
[----:B------:R-:W-:Y:S05]  /*16700*/  BSYNC.RECONVERGENT B2 ;  /* 0x0000000000027941 */ /* 0x000fea0003800200 */
.L_x_11833:
        /* <DEDUP_REMOVED lines=43> */
.L_x_11831:
[----:B------:R-:W-:Y:S05]  /*169c0*/  BSYNC.RECONVERGENT B1 ;  /* 0x0000000000017941 */ /* 0x000fea0003800200 */
.L_x_11830:
        /* <DEDUP_REMOVED lines=9> */
.L_x_11829:
        /* <DEDUP_REMOVED lines=20> */
.L_x_11837:
        /* <DEDUP_REMOVED lines=13> */
.L_x_11839:
[----:B------:R-:W-:Y:S05]  /*16c70*/  BSYNC.RECONVERGENT B2 ;  /* 0x0000000000027941 */ /* 0x000fea0003800200 */
.L_x_11838:
        /* <DEDUP_REMOVED lines=43> */
.L_x_11836:
[----:B------:R-:W-:Y:S05]  /*16f30*/  BSYNC.RECONVERGENT B1 ;  /* 0x0000000000017941 */ /* 0x000fea0003800200 */
.L_x_11835:
        /* <DEDUP_REMOVED lines=10> */
.L_x_11787:
[----:B------:R-:W1:Y:S02]  /*16fe0*/  LDC.64 R126, c[0x0][0x3a8] ;  /* 0x0000ea00ff7e7b82 */ /* 0x000e640000000a00 */
[----:B-1----:R-:W-:-:S05]  /*16ff0*/  IMAD.WIDE.U32 R126, R116, 0x20, R126 ;  /* 0x00000020747e7825 */ /* 0x002fca00078e007e */
[----:B-----5:R2:W-:Y:S04]  /*17000*/  STG.E.128 desc[UR12][R126.64], R108 ;  /* 0x0000006c7e007986 */ /* 0x0205e8000c101d0c */
[----:B------:R2:W-:Y:S01]  /*17010*/  STG.E.128 desc[UR12][R126.64+0x10], R112 ;  /* 0x000010707e007986 */ /* 0x0005e2000c101d0c */
[----:B------:R-:W-:Y:S05]  /*17020*/  BRA.U !UP2, `(.L_x_11742) ;  /* 0x000000010a507547 */ /* 0x000fea000b800000 */
[----:B------:R-:W-:Y:S01]  /*17030*/  IMAD.U32 R119, R120, 0x10000, RZ ;  /* 0x0001000078777824 */ /* 0x000fe200078e00ff */
[----:B--2---:R-:W1:Y:S01]  /*17040*/  LDC.64 R126, c[0x0][0x3b0] ;  /* 0x0000ec00ff7e7b82 */ /* 0x004e620000000a00 */
[----:B------:R-:W-:Y:S02]  /*17050*/  LOP3.LUT R116, R121, 0xffff, RZ, 0xc0, !PT ;  /* 0x0000ffff79747812 */ /* 0x000fe400078ec0ff */
[----:B------:R-:W-:Y:S02]  /*17060*/  PRMT R125, R15, 0x7104, RZ ;  /* 0x000071040f7d7816 */ /* 0x000fe400000000ff */
[----:B------:R-:W-:Y:S02]  /*17070*/  LOP3.LUT R119, R119, 0xff0000, RZ, 0xc0, !PT ;  /* 0x00ff000077777812 */ /* 0x000fe400078ec0ff */
[----:B0-----:R-:W-:Y:S02]  /*17080*/  LOP3.LUT R128, R13, 0xff, RZ, 0xc0, !PT ;  /* 0x000000ff0d807812 */ /* 0x001fe400078ec0ff */
        /* <DEDUP_REMOVED lines=9> */
[----:B-1----:R-:W-:Y:S01]  /*17120*/  IMAD.WIDE.U32 R126, R118, 0x8, R126 ;  /* 0x00000008767e7825 */ /* 0x002fe200078e007e */
[----:B------:R-:W-:Y:S02]  /*17130*/  LOP3.LUT R128, R132, R128, R130, 0xfe, !PT ;  /* 0x0000008084807212 */ /* 0x000fe400078efe82 */
[----:B------:R-:W-:Y:S02]  /*17140*/  LOP3.LUT R129, R125, R133, RZ, 0xfc, !PT ;  /* 0x000000857d817212 */ /* 0x000fe400078efcff */
[----:B------:R-:W-:-:S05]  /*17150*/  LOP3.LUT R128, R128, 0xff, R9, 0xf8, !PT ;  /* 0x000000ff80807812 */ /* 0x000fca00078ef809 */
[----:B------:R3:W-:Y:S02]  /*17160*/  STG.E.64 desc[UR12][R126.64], R128 ;  /* 0x000000807e007986 */ /* 0x0007e4000c101b0c */
.L_x_11742:
[----:B------:R-:W-:Y:S05]  /*17170*/  BSYNC.RECONVERGENT B0 ;  /* 0x0000000000007941 */ /* 0x000fea0003800200 */
.L_x_11741:
[----:B------:R-:W-:Y:S01]  /*17180*/  FADD.FTZ R116, RZ, R84 ;  /* 0x00000054ff747221 */ /* 0x000fe20000010000 */
[C---:B------:R-:W-:Y:S01]  /*17190*/  ISETP.GT.U32.AND P6, PT, R0.reuse, 0xff, PT ;  /* 0x000000ff0000780c */ /* 0x040fe20003fc4070 */
[----:B------:R-:W4:Y:S01]  /*171a0*/  S2UR UR5, SR_CgaCtaId ;  /* 0x00000000000579c3 */ /* 0x000f220000008800 */
        /* <DEDUP_REMOVED lines=40> */
[----:B------:R-:W1:Y:S02]  /*17430*/  SHFL.BFLY PT, R116, R125, 0x2, 0x1f ;  /* 0x0c401f007d747f89 */ /* 0x000e6400000e0000 */
[----:B-123--:R-:W-:-:S05]  /*17440*/  FADD.FTZ R126, R125, R116 ;  /* 0x000000747d7e7221 */ /* 0x00efca0000010000 */
[----:B------:R-:W1:Y:S02]  /*17450*/  SHFL.BFLY PT, R127, R126, 0x4, 0x1f ;  /* 0x0c801f007e7f7f89 */ /* 0x000e6400000e0000 */
[----:B-1----:R-:W-:-:S05]  /*17460*/  FADD.FTZ R127, R126, R127 ;  /* 0x0000007f7e7f7221 */ /* 0x002fca0000010000 */
        /* <DEDUP_REMOVED lines=83> */
[----:B------:R-:W-:-:S04]  /*179a0*/  @!P5 SHF.L.U32 R125, R117, 0x3, RZ ;  /* 0x00000003757dd819 */ /* 0x000fc800000006ff */
[----:B------:R-:W0:Y:S02]  /*179b0*/  SHFL.BFLY PT, R127, R128, 0x10, 0x1f ;  /* 0x0e001f00807f7f89 */ /* 0x000e2400000e0000 */
[----:B0-----:R-:W-:Y:S01]  /*179c0*/  FADD.FTZ R119, R128, R127 ;  /* 0x0000007f80777221 */ /* 0x001fe20000010000 */
[----:B------:R-:W-:Y:S02]  /*179d0*/  CS2R R126, SRZ ;  /* 0x00000000007e7805 */ /* 0x000fe4000001ff00 */
[----:B------:R-:W-:Y:S01]  /*179e0*/  @!P5 LOP3.LUT R128, R125, 0xf8, RZ, 0xc0, !PT ;  /* 0x000000f87d80d812 */ /* 0x000fe200078ec0ff */
[----:B------:R-:W-:Y:S01]  /*179f0*/  IMAD.MOV.U32 R125, RZ, RZ, RZ ;  /* 0x000000ffff7d7224 */ /* 0x000fe200078e00ff */
[----:B------:R-:W-:Y:S01]  /*17a00*/  @!P5 MOV R125, R2 ;  /* 0x00000002007dd202 */ /* 0x000fe20000000f00 */
[----:B------:R0:W-:Y:S01]  /*17a10*/  @!P4 STS.64 [R116+UR4], R118 ;  /* 0x000000767400c988 */ /* 0x0001e20008000a04 */
        /* <DEDUP_REMOVED lines=32> */
[C---:B------:R-:W-:Y:S02]  /*17c20*/  FFMA.FTZ R128, R133.reuse, R118, R128 ;  /* 0x0000007685807223 */ /* 0x040fe40000010080 */
[----:B------:R-:W0:Y:S01]  /*17c30*/  @!P4 LDC.64 R118, c[0x0][0x3c8] ;  /* 0x0000f200ff76cb82 */ /* 0x000e220000000a00 */
[----:B------:R-:W-:Y:S01]  /*17c40*/  FMUL.FTZ R126, R133, R126 ;  /* 0x0000007e857e7220 */ /* 0x000fe20000410000 */
[----:B---3--:R-:W-:Y:S01]  /*17c50*/  FMUL.FTZ R128, R131, R128 ;  /* 0x0000008083807220 */ /* 0x008fe20000410000 */
[----:B--2---:R-:W-:Y:S02]  /*17c60*/  FADD.FTZ R116, R127, R116 ;  /* 0x000000747f747221 */ /* 0x004fe40000010000 */
[----:B------:R-:W-:Y:S02]  /*17c70*/  FMUL.FTZ R126, R126, R136 ;  /* 0x000000887e7e7220 */ /* 0x000fe40000410000 */
[----:B------:R-:W2:Y:S02]  /*17c80*/  SHFL.IDX PT, R133, R128, RZ, 0x1f ;  /* 0x00001fff80857589 */ /* 0x000ea400000e0000 */
[----:B------:R-:W-:Y:S01]  /*17c90*/  FFMA.FTZ R116, R131, R126, R116 ;  /* 0x0000007e83747223 */ /* 0x000fe20000010074 */
[----:B------:R-:W-:Y:S01]  /*17ca0*/  MOV R131, UR22 ;  /* 0x0000001600837c02 */ /* 0x000fe20008000f00 */
[----:B------:R-:W3:Y:S04]  /*17cb0*/  @!P4 LDC.64 R126, c[0x0][0x3c0] ;  /* 0x0000f000ff7ecb82 */ /* 0x000ee80000000a00 */
[----:B------:R-:W1:Y:S01]  /*17cc0*/  SHFL.IDX PT, R116, R116, RZ, 0x1f ;  /* 0x00001fff74747589 */ /* 0x000e6200000e0000 */
[----:B0-----:R-:W-:-:S04]  /*17cd0*/  @!P4 IMAD.WIDE R118, R131, 0x4, R118 ;  /* 0x000000048376c825 */ /* 0x001fc800078e0276 */
[----:B--2---:R-:W-:-:S05]  /*17ce0*/  FMUL.FTZ R125, R133, R133 ;  /* 0x00000085857d7220 */ /* 0x004fca0000410000 */
[----:B------:R-:W-:Y:S01]  /*17cf0*/  FSEL R130, R125, RZ, P5 ;  /* 0x000000ff7d827208 */ /* 0x000fe20002800000 */
[----:B-1----:R-:W-:Y:S01]  /*17d00*/  FFMA.FTZ R125, R116, UR25, R129 ;  /* 0x00000019747d7c23 */ /* 0x002fe20008010081 */
        /* <DEDUP_REMOVED lines=48> */
.L_x_11842:
[----:B------:R-:W-:Y:S05]  /*18010*/  BSYNC.RECONVERGENT B0 ;  /* 0x0000000000007941 */ /* 0x000fea0003800200 */
.L_x_11841:
[----:B------:R-:W-:Y:S04]  /*18020*/  BSSY.RECONVERGENT B0, `(.L_x_11843) ;  /* 0x0000022000007945 */ /* 0x000fe80003800200 */
        /* <DEDUP_REMOVED lines=33> */
.L_x_11844:
[----:B------:R-:W-:Y:S05]  /*18240*/  BSYNC.RECONVERGENT B0 ;  /* 0x0000000000007941 */ /* 0x000fea0003800200 */
.L_x_11843:
        /* <DEDUP_REMOVED lines=34> */
.L_x_11846:
[----:B------:R-:W-:Y:S05]  /*18470*/  BSYNC.RECONVERGENT B0 ;  /* 0x0000000000007941 */ /* 0x000fea0003800200 */
.L_x_11845:
        /* <DEDUP_REMOVED lines=33> */
.L_x_11847:
[----:B------:R-:W-:Y:S05]  /*18690*/  BSYNC.RECONVERGENT B0 ;  /* 0x0000000000007941 */ /* 0x000fea0003800200 */
.L_x_11840:
[----:B------:R-:W-:Y:S02]  /*186a0*/  UIADD3 UR22, UPT, UPT, UR22, UR20, URZ ;  /* 0x0000001416167290 */ /* 0x000fe4000fffe0ff */
[----:B------:R-:W-:Y:S02]  /*186b0*/  UPLOP3.LUT UP1, UPT, UPT, UPT, UP1, 0x40, 0x4 ;  /* 0x000000000004789c */ /* 0x000fe40003f2e810 */
[----:B------:R-:W-:-:S09]  /*186c0*/  UISETP.GE.AND UP0, UPT, UR22, UR21, UPT ;  /* 0x000000151600728c */ /* 0x000fd2000bf06270 */
[----:B------:R-:W-:Y:S05]  /*186d0*/  BRA.U !UP0, `(.L_x_11848) ;  /* 0xfffffe8508c07547 */ /* 0x000fea000b83ffff */
[----:B------:R-:W-:Y:S05]  /*186e0*/  EXIT ;  /* 0x000000000000794d */ /* 0x000fea0003800000 */
.L_x_11849:
        /* <DEDUP_REMOVED lines=9> */
.L_x_27272:


//--------------------- .text._ZN10layer_norm13ln_fwd_kernelINS_13Kernel_traitsIf13__nv_bfloat16fS2_fjLj4096ELj1ELj1ELj4ELj16ENS_18Kernel_traits_baseILj4096EfS2_fS2_fjLj128EEEEELb1ELb0ELb1ELb1EEEvNS_9FwdParamsE --------------------------
	.section	.text._ZN10layer_norm13ln_fwd_kernelINS_13Kernel_traitsIf13__nv_bfloat16fS2_fjLj4096ELj1ELj1ELj4ELj16ENS_18Kernel_traits_baseILj4096EfS2_fS2_fjLj128EEEEELb1ELb0ELb1ELb1EEEvNS_9FwdParamsE,"ax",@progbits
	.align	128
        .global         _ZN10layer_norm13ln_fwd_kernelINS_13Kernel_traitsIf13__nv_bfloat16fS2_fjLj4096ELj1ELj1ELj4ELj16ENS_18Kernel_traits_baseILj4096EfS2_fS2_fjLj128EEEEELb1ELb0ELb1ELb1EEEvNS_9FwdParamsE
        .type           _ZN10layer_norm13ln_fwd_kernelINS_13Kernel_traitsIf13__nv_bfloat16fS2_fjLj4096ELj1ELj1ELj4ELj16ENS_18Kernel_traits_baseILj4096EfS2_fS2_fjLj128EEEEELb1ELb0ELb1ELb1EEEvNS_9FwdParamsE,@function
        .size           _ZN10layer_norm13ln_fwd_kernelINS_13Kernel_traitsIf13__nv_bfloat16fS2_fjLj4096ELj1ELj1ELj4ELj16ENS_18Kernel_traits_baseILj4096EfS2_fS2_fjLj128EEEEELb1ELb0ELb1ELb1EEEvNS_9FwdParamsE,(.L_x_27273 - _ZN10layer_norm13ln_fwd_kernelINS_13Kernel_traitsIf13__nv_bfloat16fS2_fjLj4096ELj1ELj1ELj4ELj16ENS_18Kernel_traits_baseILj4096EfS2_fS2_fjLj128EEEEELb1ELb0ELb1ELb1EEEvNS_9FwdParamsE)
        .other          _ZN10layer_norm13ln_fwd_kernelINS_13Kernel_traitsIf13__nv_bfloat16fS2_fjLj4096ELj1ELj1ELj4ELj16ENS_18Kernel_traits_baseILj4096EfS2_fS2_fjLj128EEEEELb1ELb0ELb1ELb1EEEvNS_9FwdParamsE,@"STO_CUDA_ENTRY STV_DEFAULT"
_ZN10layer_norm13ln_fwd_kernelINS_13Kernel_traitsIf13__nv_bfloat16fS2_fjLj4096ELj1ELj1ELj4ELj16ENS_18Kernel_traits_baseILj4096EfS2_fS2_fjLj128EEEEELb1ELb0ELb1ELb1EEEvNS_9FwdParamsE:
.text._ZN10layer_norm13ln_fwd_kernelINS_13Kernel_traitsIf13__nv_bfloat16fS2_fjLj4096ELj1ELj1ELj4ELj16ENS_18Kernel_traits_baseILj4096EfS2_fS2_fjLj128EEEEELb1ELb0ELb1ELb1EEEvNS_9FwdParamsE:
[----:B------:R-:W-:Y:S01]  /*0000*/  LDC R1, c[0x0][0x37c] ;  /* 0x0000df00ff017b82 */ /* 0x000fe20000000800 */
[----:B------:R-:W0:Y:S01]  /*0010*/  LDCU.U8 UR4, c[0x0][0x464] ;  /* 0x00008c80ff0477ac */ /* 0x000e220008000000 */
[----:B------:R-:W1:Y:S01]  /*0020*/  LDCU.64 UR14, c[0x0][0x450] ;  /* 0x00008a00ff0e77ac */ /* 0x000e620008000a00 */
[----:B------:R-:W2:Y:S05]  /*0030*/  LDCU.64 UR12, c[0x0][0x358] ;  /* 0x00006b00ff0c77ac */ /* 0x000eaa0008000a00 */
[----:B------:R-:W3:Y:S01]  /*0040*/  LDC R121, c[0x0][0x458] ;  /* 0x00011600ff797b82 */ /* 0x000ee20000000800 */
[----:B0-----:R-:W-:-:S07]  /*0050*/  ISETP.NE.AND P0, PT, RZ, UR4, PT ;  /* 0x00000004ff007c0c */ /* 0x001fce000bf05270 */
[----:B------:R-:W0:Y:S01]  /*0060*/  LDC R104, c[0x0][0x45c] ;  /* 0x00011700ff687b82 */ /* 0x000e220000000800 */
[----:B------:R-:W4:Y:S01]  /*0070*/  LDCU.64 UR4, c[0x0][0x438] ;  /* 0x00008700ff0477ac */ /* 0x000f220008000a00 */
[----:B-1----:R-:W-:Y:S02]  /*0080*/  IMAD.U32 R6, RZ, RZ, UR14 ;  /* 0x0000000eff067e24 */ /* 0x002fe4000f8e00ff */
[----:B------:R-:W-:-:S05]  /*0090*/  IMAD.U32 R7, RZ, RZ, UR15 ;  /* 0x0000000fff077e24 */ /* 0x000fca000f8e00ff */
[----:B--2---:R-:W2:Y:S01]  /*00a0*/  @P0 LDG.E.64 R2, desc[UR12][R6.64] ;  /* 0x0000000c06020981 */ /* 0x004ea2000c1e1b00 */
[----:B---3--:R-:W-:Y:S01]  /*00b0*/  @P0 MOV R4, R121 ;  /* 0x0000007900040202 */ /* 0x008fe20000000f00 */
[----:B0-----:R-:W-:-:S06]  /*00c0*/  @P0 IMAD.MOV.U32 R5, RZ, RZ, R104 ;  /* 0x000000ffff050224 */ /* 0x001fcc00078e0068 */
[----:B------:R-:W3:Y:S01]  /*00d0*/  @P0 LDG.E.64 R4, desc[UR12][R4.64] ;  /* 0x0000000c04040981 */ /* 0x000ee2000c1e1b00 */
[----:B------:R-:W0:Y:S01]  /*00e0*/  S2UR UR7, SR_CTAID.X ;  /* 0x00000000000779c3 */ /* 0x000e220000002500 */
[----:B----4-:R-:W-:-:S04]  /*00f0*/  UISETP.NE.U32.AND UP0, UPT, UR4, URZ, UPT ;  /* 0x000000ff0400728c */ /* 0x010fc8000bf05070 */
[----:B------:R-:W-:-:S03]  /*0100*/  UISETP.NE.AND.EX UP0, UPT, UR5, URZ, UPT, UP0 ;  /* 0x000000ff0500728c */ /* 0x000fc6000bf05300 */
[----:B------:R-:W0:Y:S01]  /*0110*/  LDC R9, c[0x0][0x360] ;  /* 0x0000d800ff097b82 */ /* 0x000e220000000800 */
[----:B--2---:R-:W-:-:S07]  /*0120*/  @P0 R2UR UR15, R3 ;  /* 0x00000000030f02ca */ /* 0x004fce00000e0000 */
[----:B------:R-:W3:Y:S01]  /*0130*/  @P0 LDC R3, c[0x0][0x460] ;  /* 0x00011800ff030b82 */ /* 0x000ee20000000800 */
[----:B------:R-:W-:Y:S02]  /*0140*/  @P0 R2UR UR14, R2 ;  /* 0x00000000020e02ca */ /* 0x000fe400000e0000 */
[----:B------:R-:W0:Y:S03]  /*0150*/  S2R R2, SR_TID.X ;  /* 0x0000000000027919 */ /* 0x000e260000002100 */
[----:B------:R-:W-:Y:S02]  /*0160*/  UIADD3 UR26, UPT, UPT, UR15, -0x4498517b, URZ ;  /* 0xbb67ae850f1a7890 */ /* 0x000fe4000fffe0ff */
[----:B------:R-:W-:-:S06]  /*0170*/  UIADD3 UR28, UPT, UPT, UR15, 0x76cf5d0a, URZ ;  /* 0x76cf5d0a0f1c7890 */ /* 0x000fcc000fffe0ff */
[----:B------:R-:W-:Y:S02]  /*0180*/  UIADD3 UR25, UPT, UPT, UR14, -0x61c88647, URZ ;  /* 0x9e3779b90e197890 */ /* 0x000fe4000fffe0ff */
[----:B------:R-:W-:Y:S02]  /*0190*/  UIADD3 UR27, UPT, UPT, UR14, 0x3c6ef372, URZ ;  /* 0x3c6ef3720e1b7890 */ /* 0x000fe4000fffe0ff */
[----:B------:R-:W-:Y:S02]  /*01a0*/  UIADD3 UR29, UPT, UPT, UR14, -0x255992d5, URZ ;  /* 0xdaa66d2b0e1d7890 */ /* 0x000fe4000fffe0ff */
[----:B------:R-:W-:Y:S02]  /*01b0*/  UIADD3 UR30, UPT, UPT, UR15, 0x32370b8f, URZ ;  /* 0x32370b8f0f1e7890 */ /* 0x000fe4000fffe0ff */
[----:B------:R-:W-:Y:S01]  /*01c0*/  UIADD3 UR31, UPT, UPT, UR14, 0x78dde6e4, URZ ;  /* 0x78dde6e40e1f7890 */ /* 0x000fe2000fffe0ff */
[----:B---3--:R-:W-:Y:S01]  /*01d0*/  @P0 IADD3 R121, P1, PT, R4, R3, RZ ;  /* 0x0000000304790210 */ /* 0x008fe20007f3e0ff */
[----:B------:R-:W-:-:S02]  /*01e0*/  UIADD3 UR32, UPT, UPT, UR15, -0x126145ec, URZ ;  /* 0xed9eba140f207890 */ /* 0x000fc4000fffe0ff */
[----:B------:R-:W-:Y:S02]  /*01f0*/  UIADD3 UR33, UPT, UPT, UR14, 0x1715609d, URZ ;  /* 0x1715609d0e217890 */ /* 0x000fe4000fffe0ff */
[----:B------:R-:W-:Y:S01]  /*0200*/  @P0 IMAD.X R104, RZ, RZ, R5, P1 ;  /* 0x000000ffff680224 */ /* 0x000fe200008e0605 */
[----:B------:R-:W-:Y:S02]  /*0210*/  UIADD3 UR34, UPT, UPT, UR15, -0x56f99767, URZ ;  /* 0xa90668990f227890 */ /* 0x000fe4000fffe0ff */
[----:B------:R-:W-:Y:S02]  /*0220*/  UIADD3 UR35, UPT, UPT, UR14, -0x4ab325aa, URZ ;  /* 0xb54cda560e237890 */ /* 0x000fe4000fffe0ff */
[----:B------:R-:W-:Y:S01]  /*0230*/  SHF.R.U64 R120, R121, 0x2, R104 ;  /* 0x0000000279787819 */ /* 0x000fe20000001268 */
[----:B0-----:R-:W-:Y:S01]  /*0240*/  IMAD R3, R9, UR7, R2 ;  /* 0x0000000709037c24 */ /* 0x001fe2000f8e0202 */
[----:B------:R-:W-:Y:S01]  /*0250*/  LOP3.LUT R117, R2, 0x1f, RZ, 0xc0, !PT ;  /* 0x0000001f02757812 */ /* 0x000fe200078ec0ff */
[----:B------:R-:W-:Y:S01]  /*0260*/  UIADD3 UR36, UPT, UPT, UR15, 0x646e171e, URZ ;  /* 0x646e171e0f247890 */ /* 0x000fe2000fffe0ff */
[----:B------:R-:W-:Y:S01]  /*0270*/  SHF.R.U32.HI R104, RZ, 0x2, R104 ;  /* 0x00000002ff687819 */ /* 0x000fe20000011668 */
[----:B------:R-:W-:-:S02]  /*0280*/  UIADD3 UR37, UPT, UPT, UR14, 0x5384540f, URZ ;  /* 0x5384540f0e257890 */ /* 0x000fc4000fffe0ff */
        /* <DEDUP_REMOVED lines=27> */
.L_x_11850:
        /* <DEDUP_REMOVED lines=26> */
.L_x_11851:
[----:B------:R-:W1:Y:S02]  /*05e0*/  LDCU UR4, c[0x0][0x384] ;  /* 0x00007080ff0477ac */ /* 0x000e640008000800 */
[----:B-1----:R-:W-:-:S06]  /*05f0*/  UISETP.GE.AND UP0, UPT, UR7, UR4, UPT ;  /* 0x000000040700728c */ /* 0x002fcc000bf06270 */
[----:B------:R-:W-:-:S13]  /*0600*/  PLOP3.LUT P0, PT, PT, PT, UP0, 0x80, 0x8 ;  /* 0x000000000008781c */ /* 0x000fda0003f0f008 */
[----:B------:R-:W-:Y:S05]  /*0610*/  @P0 EXIT ;  /* 0x000000000000094d */ /* 0x000fea0003800000 */
[----:B0-----:R-:W-:Y:S01]  /*0620*/  IMAD.HI.U32 R69, R3, -0x326172a9, RZ ;  /* 0xcd9e8d5703457827 */ /* 0x001fe200078e00ff */
[----:B------:R-:W0:Y:S03]  /*0630*/  LDCU.U8 UR4, c[0x0][0x410] ;  /* 0x00008200ff0477ac */ /* 0x000e260008000000 */
[----:B------:R-:W-:Y:S01]  /*0640*/  HFMA2 R107, -RZ, RZ, 0, 0 ;  /* 0x00000000ff6b7431 */ /* 0x000fe200000001ff */
[----:B------:R-:W-:Y:S01]  /*0650*/  LOP3.LUT R121, R121, 0x3, RZ, 0xc0, !PT ;  /* 0x0000000379797812 */ /* 0x000fe200078ec0ff */
[----:B------:R-:W-:Y:S01]  /*0660*/  IMAD.HI.U32 R0, R120, -0x2daee0ad, RZ ;  /* 0xd2511f5378007827 */ /* 0x000fe200078e00ff */
        /* <DEDUP_REMOVED lines=10> */
[----:B0-----:R-:W-:-:S02]  /*0710*/  ISETP.NE.AND P1, PT, RZ, UR4, PT ;  /* 0x00000004ff007c0c */ /* 0x001fc4000bf25270 */
[----:B------:R-:W-:Y:S01]  /*0720*/  IMAD R72, R69, -0x2daee0ad, RZ ;  /* 0xd2511f5345487824 */ /* 0x000fe200078e02ff */
[----:B------:R-:W-:Y:S01]  /*0730*/  LOP3.LUT R68, R71, UR25, R68, 0x96, !PT ;  /* 0x0000001947447c12 */ /* 0x000fe2000f8e9644 */
[----:B------:R-:W-:Y:S01]  /*0740*/  IMAD R71, R0, -0x326172a9, RZ ;  /* 0xcd9e8d5700477824 */ /* 0x000fe200078e02ff */
[----:B------:R-:W0:Y:S01]  /*0750*/  LDCU.64 UR16, c[0x0][0x408] ;  /* 0x00008100ff1077ac */ /* 0x000e220008000a00 */
[----:B------:R-:W-:Y:S01]  /*0760*/  IMAD.HI.U32 R0, R70, -0x326172a9, RZ ;  /* 0xcd9e8d5746007827 */ /* 0x000fe200078e00ff */
[----:B------:R-:W4:Y:S03]  /*0770*/  LDCU.128 UR8, c[0x0][0x3f0] ;  /* 0x00007e00ff0877ac */ /* 0x000f260008000c00 */
[C---:B------:R-:W-:Y:S01]  /*0780*/  IMAD.HI.U32 R69, R68.reuse, -0x2daee0ad, RZ ;  /* 0xd2511f5344457827 */ /* 0x040fe200078e00ff */
        /* <DEDUP_REMOVED lines=49> */
.L_x_12116:
[----:B------:R-:W-:-:S06]  /*0aa0*/  UIMAD.WIDE UR4, UR7, 0x4, UR8 ;  /* 0x00000004070478a5 */ /* 0x000fcc000f8e0208 */
[----:B-1----:R-:W-:Y:S02]  /*0ab0*/  IMAD.U32 R70, RZ, RZ, UR4 ;  /* 0x00000004ff467e24 */ /* 0x002fe4000f8e00ff */
[----:B------:R-:W-:-:S05]  /*0ac0*/  IMAD.U32 R71, RZ, RZ, UR5 ;  /* 0x00000005ff477e24 */ /* 0x000fca000f8e00ff */
[----:B0-----:R-:W2:Y:S01]  /*0ad0*/  LDG.E R0, desc[UR12][R70.64] ;  /* 0x0000000c46007981 */ /* 0x001ea2000c1e1900 */
[----:B------:R-:W-:Y:S01]  /*0ae0*/  UIMAD.WIDE UR4, UR7, 0x4, UR10 ;  /* 0x00000004070478a5 */ /* 0x000fe2000f8e020a */
[----:B------:R-:W-:Y:S01]  /*0af0*/  IMAD.MOV.U32 R96, RZ, RZ, RZ ;  /* 0x000000ffff607224 */ /* 0x000fe200078e00ff */
[----:B--2---:R-:W-:-:S13]  /*0b00*/  ISETP.GE.AND P0, PT, R0, 0x1, PT ;  /* 0x000000010000780c */ /* 0x004fda0003f06270 */
[----:B------:R-:W-:Y:S01]  /*0b10*/  @P0 IADD3 R76, PT, PT, R0, -0x1, RZ ;  /* 0xffffffff004c0810 */ /* 0x000fe20007ffe0ff */
[----:B------:R-:W0:Y:S04]  /*0b20*/  @P0 LDC.64 R68, c[0x0][0x390] ;  /* 0x0000e400ff440b82 */ /* 0x000e280000000a00 */
[----:B------:R-:W-:-:S05]  /*0b30*/  @P0 IMAD R76, R76, UR22, RZ ;  /* 0x000000164c4c0c24 */ /* 0x000fca000f8e02ff */
[----:B------:R-:W-:-:S04]  /*0b40*/  @P0 SHF.R.S32.HI R77, RZ, 0x1f, R76 ;  /* 0x0000001fff4d0819 */ /* 0x000fc8000001144c */
[----:B------:R-:W-:Y:S01]  /*0b50*/  @P0 LEA.HI R79, R77, R76, RZ, 0x3 ;  /* 0x0000004c4d4f0211 */ /* 0x000fe200078f18ff */
[----:B------:R-:W-:Y:S01]  /*0b60*/  IMAD.U32 R76, RZ, RZ, UR4 ;  /* 0x00000004ff4c7e24 */ /* 0x000fe2000f8e00ff */
[----:B------:R-:W-:Y:S02]  /*0b70*/  MOV R77, UR5 ;  /* 0x00000005004d7c02 */ /* 0x000fe40008000f00 */
[----:B------:R-:W-:-:S03]  /*0b80*/  @P0 LEA.HI.SX32 R96, R79, R2, 0x1d ;  /* 0x000000024f600211 */ /* 0x000fc600078feaff */
[----:B------:R-:W2:Y:S02]  /*0b90*/  LDG.E R76, desc[UR12][R76.64] ;  /* 0x0000000c4c4c7981 */ /* 0x000ea4000c1e1900 */
        /* <DEDUP_REMOVED lines=17> */
[----:B------:R-:W-:Y:S01]  /*0cb0*/  @!P2 IMAD.MOV.U32 R85, RZ, RZ, R121 ;  /* 0x000000ffff55a224 */ /* 0x000fe200078e0079 */
[----:B------:R-:W-:Y:S01]  /*0cc0*/  @!P2 MOV R84, R122 ;  /* 0x0000007a0054a202 */ /* 0x000fe20000000f00 */
[----:B0-----:R-:W-:-:S05]  /*0cd0*/  IMAD.WIDE.U32 R86, R97, 0x20, R86 ;  /* 0x0000002061567825 */ /* 0x001fca00078e0056 */
[----:B------:R0:W5:Y:S04]  /*0ce0*/  LDG.E.128 R68, desc[UR12][R86.64] ;  /* 0x0000000c56447981 */ /* 0x000168000c1e1d00 */
[----:B------:R0:W5:Y:S01]  /*0cf0*/  LDG.E.128 R76, desc[UR12][R86.64+0x10] ;  /* 0x0000100c564c7981 */ /* 0x000162000c1e1d00 */
[----:B------:R-:W-:Y:S05]  /*0d00*/  @!P2 BRA `(.L_x_11853) ;  /* 0x00000004003ca947 */ /* 0x000fea0003800000 */
[----:B------:R-:W-:Y:S01]  /*0d10*/  ISETP.NE.AND P3, PT, R121, 0x1, PT ;  /* 0x000000017900780c */ /* 0x000fe20003f65270 */
[----:B------:R-:W-:Y:S01]  /*0d20*/  IMAD.MOV.U32 R85, RZ, RZ, 0x2 ;  /* 0x00000002ff557424 */ /* 0x000fe200078e00ff */
[----:B------:R-:W-:Y:S01]  /*0d30*/  MOV R84, R122 ;  /* 0x0000007a00547202 */ /* 0x000fe20000000f00 */
[----:B0-----:R-:W-:-:S10]  /*0d40*/  IMAD.MOV.U32 R86, RZ, RZ, R108 ;  /* 0x000000ffff567224 */ /* 0x001fd400078e006c */
        /* <DEDUP_REMOVED lines=11> */
.L_x_11855:
        /* <DEDUP_REMOVED lines=12> */
.L_x_11856:
        /* <DEDUP_REMOVED lines=42> */
.L_x_11854:
        /* <DEDUP_REMOVED lines=10> */
.L_x_11853:
        /* <DEDUP_REMOVED lines=18> */
.L_x_11859:
        /* <DEDUP_REMOVED lines=12> */
.L_x_11860:
        /* <DEDUP_REMOVED lines=43> */
.L_x_11858:
        /* <DEDUP_REMOVED lines=10> */
.L_x_11857:
[----:B------:R-:W-:Y:S02]  /*1730*/  @!P2 IMAD.MOV.U32 R83, RZ, RZ, R87 ;  /* 0x000000ffff53a224 */ /* 0x000fe400078e0057 */
        /* <DEDUP_REMOVED lines=17> */
.L_x_11863:
        /* <DEDUP_REMOVED lines=12> */
.L_x_11864:
        /* <DEDUP_REMOVED lines=42> */
[----:B------:R-:W-:-:S07]  /*1bb0*/  IMAD.MOV.U32 R84, RZ, RZ, R90 ;  /* 0x000000ffff547224 */ /* 0x000fce00078e005a */
.L_x_11862:
        /* <DEDUP_REMOVED lines=10> */
.L_x_11861:
        /* <DEDUP_REMOVED lines=18> */
.L_x_11867:
        /* <DEDUP_REMOVED lines=12> */
.L_x_11868:
        /* <DEDUP_REMOVED lines=43> */
.L_x_11866:
        /* <DEDUP_REMOVED lines=10> */
.L_x_11865:
        /* <DEDUP_REMOVED lines=18> */
.L_x_11871:
        /* <DEDUP_REMOVED lines=12> */
.L_x_11872:
        /* <DEDUP_REMOVED lines=43> */
.L_x_11870:
        /* <DEDUP_REMOVED lines=10> */
.L_x_11869:
        /* <DEDUP_REMOVED lines=18> */
.L_x_11875:
        /* <DEDUP_REMOVED lines=12> */
.L_x_11876:
        /* <DEDUP_REMOVED lines=43> */
.L_x_11874:
        /* <DEDUP_REMOVED lines=10> */
.L_x_11873:
        /* <DEDUP_REMOVED lines=18> */
.L_x_11879:
        /* <DEDUP_REMOVED lines=12> */
.L_x_11880:
        /* <DEDUP_REMOVED lines=43> */
.L_x_11878:
        /* <DEDUP_REMOVED lines=10> */
.L_x_11877:
        /* <DEDUP_REMOVED lines=18> */
.L_x_11883:
        /* <DEDUP_REMOVED lines=12> */
.L_x_11884:
        /* <DEDUP_REMOVED lines=42> */
.L_x_11882:
        /* <DEDUP_REMOVED lines=11> */
.L_x_11852:
        /* <DEDUP_REMOVED lines=19> */
.L_x_11887:
        /* <DEDUP_REMOVED lines=12> */
.L_x_11888:
        /* <DEDUP_REMOVED lines=40> */
[----:B------:R-:W-:-:S07]  /*3ac0*/  IMAD.MOV.U32 R68, RZ, RZ, R122 ;  /* 0x000000ffff447224 */ /* 0x000fce00078e007a */
.L_x_11886:
        /* <DEDUP_REMOVED lines=9> */
.L_x_11885:
        /* <DEDUP_REMOVED lines=15> */
.L_x_11891:
        /* <DEDUP_REMOVED lines=12> */
.L_x_11892:
        /* <DEDUP_REMOVED lines=43> */
.L_x_11890:
        /* <DEDUP_REMOVED lines=9> */
.L_x_11889:
        /* <DEDUP_REMOVED lines=15> */
.L_x_11895:
        /* <DEDUP_REMOVED lines=12> */
.L_x_11896:
        /* <DEDUP_REMOVED lines=43> */
.L_x_11894:
        /* <DEDUP_REMOVED lines=9> */
.L_x_11893:
        /* <DEDUP_REMOVED lines=15> */
.L_x_11899:
        /* <DEDUP_REMOVED lines=12> */
.L_x_11900:
        /* <DEDUP_REMOVED lines=43> */
.L_x_11898:
        /* <DEDUP_REMOVED lines=9> */
.L_x_11897:
        /* <DEDUP_REMOVED lines=15> */
.L_x_11903:
        /* <DEDUP_REMOVED lines=12> */
.L_x_11904:
        /* <DEDUP_REMOVED lines=43> */
.L_x_11902:
        /* <DEDUP_REMOVED lines=9> */
.L_x_11901:
        /* <DEDUP_REMOVED lines=15> */
.L_x_11907:
        /* <DEDUP_REMOVED lines=12> */
.L_x_11908:
        /* <DEDUP_REMOVED lines=43> */
.L_x_11906:
        /* <DEDUP_REMOVED lines=9> */
.L_x_11905:
        /* <DEDUP_REMOVED lines=15> */
.L_x_11911:
        /* <DEDUP_REMOVED lines=12> */
.L_x_11912:
        /* <DEDUP_REMOVED lines=43> */
.L_x_11910:
        /* <DEDUP_REMOVED lines=9> */
.L_x_11909:
        /* <DEDUP_REMOVED lines=15> */
.L_x_11914:
        /* <DEDUP_REMOVED lines=12> */
.L_x_11915:
        /* <DEDUP_REMOVED lines=43> */
.L_x_11913:
        /* <DEDUP_REMOVED lines=9> */
.L_x_11881:
[----:B------:R-:W0:Y:S01]  /*5df0*/  LDC.64 R118, c[0x0][0x3a8] ;  /* 0x0000ea00ff767b82 */ /* 0x000e220000000a00 */
[C---:B------:R-:W-:Y:S01]  /*5e00*/  VIADD R91, R97.reuse, 0x80 ;  /* 0x00000080615b7836 */ /* 0x040fe20000000000 */
[----:B------:R-:W-:Y:S01]  /*5e10*/  IADD3 R89, PT, PT, R96, 0x80, RZ ;  /* 0x0000008060597810 */ /* 0x000fe20007ffe0ff */
[----:B0-----:R-:W-:-:S05]  /*5e20*/  IMAD.WIDE.U32 R80, R97, 0x20, R118 ;  /* 0x0000002061507825 */ /* 0x001fca00078e0076 */
[----:B-----5:R0:W-:Y:S04]  /*5e30*/  STG.E.128 desc[UR12][R80.64], R68 ;  /* 0x0000004450007986 */ /* 0x0201e8000c101d0c */
        /* <DEDUP_REMOVED lines=22> */
.L_x_11916:
[----:B------:R-:W-:Y:S05]  /*5fa0*/  @!P0 BRA `(.L_x_11917) ;  /* 0x00000000000c8947 */ /* 0x000fea0003800000 */
[----:B------:R-:W2:Y:S02]  /*5fb0*/  LDC.64 R72, c[0x0][0x390] ;  /* 0x0000e400ff487b82 */ /* 0x000ea40000000a00 */
[----:B--2---:R-:W-:-:S06]  /*5fc0*/  IMAD.WIDE.U32 R72, R89, 0x10, R72 ;  /* 0x0000001059487825 */ /* 0x004fcc00078e0048 */
[----:B------:R-:W5:Y:S02]  /*5fd0*/  LDG.E.128 R72, desc[UR12][R72.64] ;  /* 0x0000000c48487981 */ /* 0x000f64000c1e1d00 */
.L_x_11917:
[----:B-----5:R-:W-:Y:S02]  /*5fe0*/  PRMT R90, R75, 0x7632, R90 ;  /* 0x000076324b5a7816 */ /* 0x020fe4000000005a */
[----:B------:R-:W-:Y:S02]  /*5ff0*/  PRMT R86, R74, 0x7632, R86 ;  /* 0x000076324a567816 */ /* 0x000fe40000000056 */
[----:B------:R-:W-:Y:S02]  /*6000*/  PRMT R84, R73, 0x7632, R84 ;  /* 0x0000763249547816 */ /* 0x000fe40000000054 */
[----:B-1----:R-:W-:Y:S01]  /*6010*/  PRMT R82, R72, 0x7632, R82 ;  /* 0x0000763248527816 */ /* 0x002fe20000000052 */
[----:B------:R-:W-:Y:S06]  /*6020*/  BRA.U !UP0, `(.L_x_11918) ;  /* 0x0000002908807547 */ /* 0x000fec000b800000 */
[----:B------:R-:W1:Y:S01]  /*6030*/  LDC.64 R94, c[0x0][0x3a0] ;  /* 0x0000e800ff5e7b82 */ /* 0x000e620000000a00 */
[----:B------:R-:W-:-:S13]  /*6040*/  ISETP.GT.AND P2, PT, R0, RZ, PT ;  /* 0x000000ff0000720c */ /* 0x000fda0003f44270 */
[----:B------:R-:W-:Y:S01]  /*6050*/  @!P2 IMAD.MOV.U32 R93, RZ, RZ, R92 ;  /* 0x000000ffff5da224 */ /* 0x000fe200078e005c */
[----:B------:R-:W-:Y:S01]  /*6060*/  @!P2 MOV R90, R88 ;  /* 0x00000058005aa202 */ /* 0x000fe20000000f00 */
[----:B-1----:R-:W-:-:S05]  /*6070*/  IMAD.WIDE.U32 R94, R91, 0x20, R94 ;  /* 0x000000205b5e7825 */ /* 0x002fca00078e005e */
[----:B0-----:R0:W5:Y:S04]  /*6080*/  LDG.E.128 R80, desc[UR12][R94.64] ;  /* 0x0000000c5e507981 */ /* 0x001168000c1e1d00 */
        /* <DEDUP_REMOVED lines=17> */
.L_x_11921:
        /* <DEDUP_REMOVED lines=12> */
.L_x_11922:
        /* <DEDUP_REMOVED lines=42> */
.L_x_11920:
        /* <DEDUP_REMOVED lines=10> */
.L_x_11919:
[----:B------:R-:W-:Y:S02]  /*65a0*/  @!P2 IMAD.MOV.U32 R92, RZ, RZ, R93 ;  /* 0x000000ffff5ca224 */ /* 0x000fe400078e005d */
[----:B------:R-:W-:Y:S01]  /*65b0*/  @!P2 IMAD.MOV.U32 R88, RZ, RZ, R90 ;  /* 0x000000ffff58a224 */ /* 0x000fe200078e005a */
[----:B------:R-:W-:Y:S06]  /*65c0*/  @!P2 BRA `(.L_x_11923) ;  /* 0x000000040044a947 */ /* 0x000fec0003800000 */
        /* <DEDUP_REMOVED lines=15> */
.L_x_11925:
        /* <DEDUP_REMOVED lines=12> */
.L_x_11926:
        /* <DEDUP_REMOVED lines=41> */
[----:B------:R-:W-:Y:S02]  /*6a10*/  IMAD.MOV.U32 R88, RZ, RZ, R98 ;  /* 0x000000ffff587224 */ /* 0x000fe400078e0062 */
[----:B------:R-:W-:-:S07]  /*6a20*/  IMAD.MOV.U32 R92, RZ, RZ, RZ ;  /* 0x000000ffff5c7224 */ /* 0x000fce00078e00ff */
.L_x_11924:
[----:B------:R-:W-:Y:S01]  /*6a30*/  PRMT R93, R72, 0x7632, R93 ;  /* 0x00007632485d7816 */ /* 0x000fe2000000005d */
        /* <DEDUP_REMOVED lines=10> */
.L_x_11923:
        /* <DEDUP_REMOVED lines=18> */
.L_x_11929:
        /* <DEDUP_REMOVED lines=12> */
.L_x_11930:
        /* <DEDUP_REMOVED lines=43> */
.L_x_11928:
        /* <DEDUP_REMOVED lines=10> */
.L_x_11927:
        /* <DEDUP_REMOVED lines=18> */
.L_x_11933:
        /* <DEDUP_REMOVED lines=12> */
.L_x_11934:
        /* <DEDUP_REMOVED lines=43> */
.L_x_11932:
        /* <DEDUP_REMOVED lines=11> */
.L_x_11931:
        /* <DEDUP_REMOVED lines=18> */
.L_x_11937:
        /* <DEDUP_REMOVED lines=12> */
.L_x_11938:
        /* <DEDUP_REMOVED lines=43> */
.L_x_11936:
        /* <DEDUP_REMOVED lines=10> */
.L_x_11935:
        /* <DEDUP_REMOVED lines=18> */
.L_x_11941:
        /* <DEDUP_REMOVED lines=12> */
.L_x_11942:
        /* <DEDUP_REMOVED lines=43> */
.L_x_11940:
        /* <DEDUP_REMOVED lines=11> */
.L_x_11939:
        /* <DEDUP_REMOVED lines=18> */
.L_x_11945:
        /* <DEDUP_REMOVED lines=12> */
.L_x_11946:
        /* <DEDUP_REMOVED lines=43> */
.L_x_11944:
        /* <DEDUP_REMOVED lines=10> */
.L_x_11943:
        /* <DEDUP_REMOVED lines=18> */
.L_x_11949:
        /* <DEDUP_REMOVED lines=12> */
.L_x_11950:
[----:B0-----:R-:W-:Y:S01]  /*86d0*/  IMAD.WIDE.U32 R94, R3, -0x326172a9, RZ ;  /* 0xcd9e8d57035e7825 */ /* 0x001fe200078e00ff */
        /* <DEDUP_REMOVED lines=41> */
.L_x_11948:
        /* <DEDUP_REMOVED lines=12> */
.L_x_11918:
[----:B------:R-:W-:Y:S01]  /*8a30*/  MOV R83, R92 ;  /* 0x0000005c00537202 */ /* 0x000fe20000000f00 */
[----:B------:R-:W-:Y:S02]  /*8a40*/  IMAD.MOV.U32 R98, RZ, RZ, R88 ;  /* 0x000000ffff627224 */ /* 0x000fe400078e0058 */
[----:B0-----:R-:W-:Y:S01]  /*8a50*/  IMAD.MOV.U32 R80, RZ, RZ, RZ ;  /* 0x000000ffff507224 */ /* 0x001fe200078e00ff */
        /* <DEDUP_REMOVED lines=16> */
.L_x_11953:
        /* <DEDUP_REMOVED lines=12> */
.L_x_11954:
        /* <DEDUP_REMOVED lines=41> */
.L_x_11952:
        /* <DEDUP_REMOVED lines=9> */
.L_x_11951:
        /* <DEDUP_REMOVED lines=15> */
.L_x_11957:
        /* <DEDUP_REMOVED lines=12> */
.L_x_11958:
        /* <DEDUP_REMOVED lines=43> */
.L_x_11956:
        /* <DEDUP_REMOVED lines=9> */
.L_x_11955:
        /* <DEDUP_REMOVED lines=15> */
.L_x_11961:
        /* <DEDUP_REMOVED lines=12> */
.L_x_11962:
        /* <DEDUP_REMOVED lines=43> */
.L_x_11960:
        /* <DEDUP_REMOVED lines=9> */
.L_x_11959:
        /* <DEDUP_REMOVED lines=15> */
.L_x_11965:
        /* <DEDUP_REMOVED lines=12> */
.L_x_11966:
        /* <DEDUP_REMOVED lines=43> */
.L_x_11964:
        /* <DEDUP_REMOVED lines=9> */
.L_x_11963:
        /* <DEDUP_REMOVED lines=15> */
.L_x_11969:
        /* <DEDUP_REMOVED lines=12> */
.L_x_11970:
        /* <DEDUP_REMOVED lines=43> */
.L_x_11968:
        /* <DEDUP_REMOVED lines=9> */
.L_x_11967:
        /* <DEDUP_REMOVED lines=15> */
.L_x_11973:
        /* <DEDUP_REMOVED lines=12> */
.L_x_11974:
        /* <DEDUP_REMOVED lines=43> */
.L_x_11972:
        /* <DEDUP_REMOVED lines=9> */
.L_x_11971:
        /* <DEDUP_REMOVED lines=15> */
.L_x_11977:
        /* <DEDUP_REMOVED lines=12> */
.L_x_11978:
        /* <DEDUP_REMOVED lines=43> */
.L_x_11976:
        /* <DEDUP_REMOVED lines=9> */
.L_x_11975:
        /* <DEDUP_REMOVED lines=15> */
.L_x_11980:
        /* <DEDUP_REMOVED lines=12> */
.L_x_11981:
        /* <DEDUP_REMOVED lines=43> */
.L_x_11979:
        /* <DEDUP_REMOVED lines=9> */
.L_x_11947:
[----:B------:R-:W-:-:S04]  /*b1d0*/  IMAD.WIDE.U32 R90, R91, 0x20, R118 ;  /* 0x000000205b5a7825 */ /* 0x000fc800078e0076 */
[----:B------:R-:W-:Y:S01]  /*b1e0*/  VIADD R99, R96, 0x100 ;  /* 0x0000010060637836 */ /* 0x000fe20000000000 */
[----:B-----5:R1:W-:Y:S04]  /*b1f0*/  STG.E.128 desc[UR12][R90.64], R80 ;  /* 0x000000505a007986 */ /* 0x0203e8000c101d0c */
[----:B------:R1:W-:Y:S01]  /*b200*/  STG.E.128 desc[UR12][R90.64+0x10], R84 ;  /* 0x000010545a007986 */ /* 0x0003e2000c101d0c */
[----:B------:R-:W-:Y:S05]  /*b210*/  @!P0 BRA `(.L_x_11982) ;  /* 0x0000000000508947 */ /* 0x000fea0003800000 */
[----:B------:R-:W-:Y:S01]  /*b220*/  SHF.L.U32 R92, R115, 0x10, RZ ;  /* 0x00000010735c7819 */ /* 0x000fe200000006ff */
[----:B-1----:R-:W1:Y:S01]  /*b230*/  LDC.64 R90, c[0x0][0x3b0] ;  /* 0x0000ec00ff5a7b82 */ /* 0x002e620000000a00 */
[----:B------:R-:W-:Y:S02]  /*b240*/  LOP3.LUT R88, R116, 0xffff, RZ, 0xc0, !PT ;  /* 0x0000ffff74587812 */ /* 0x000fe400078ec0ff */
[----:B------:R-:W-:Y:S02]  /*b250*/  LOP3.LUT R93, R92, 0xff0000, RZ, 0xc0, !PT ;  /* 0x00ff00005c5d7812 */ /* 0x000fe400078ec0ff */
[----:B0-----:R-:W-:Y:S02]  /*b260*/  PRMT R95, R114, 0x7104, RZ ;  /* 0x00007104725f7816 */ /* 0x001fe400000000ff */
        /* <DEDUP_REMOVED lines=15> */
.L_x_11982:
[----:B------:R-:W-:Y:S05]  /*b360*/  @!P0 BRA `(.L_x_11983) ;  /* 0x00000000000c8947 */ /* 0x000fea0003800000 */
[----:B------:R-:W3:Y:S02]  /*b370*/  LDC.64 R72, c[0x0][0x390] ;  /* 0x0000e400ff487b82 */ /* 0x000ee40000000a00 */
[----:B---3--:R-:W-:-:S06]  /*b380*/  IMAD.WIDE.U32 R72, R99, 0x10, R72 ;  /* 0x0000001063487825 */ /* 0x008fcc00078e0048 */
[----:B------:R-:W5:Y:S02]  /*b390*/  LDG.E.128 R72, desc[UR12][R72.64] ;  /* 0x0000000c48487981 */ /* 0x000f64000c1e1d00 */
.L_x_11983:
[----:B------:R-:W-:Y:S01]  /*b3a0*/  VIADD R101, R97, 0x100 ;  /* 0x0000010061657836 */ /* 0x000fe20000000000 */
[----:B------:R-:W-:Y:S06]  /*b3b0*/  BRA.U !UP0, `(.L_x_11984) ;  /* 0x0000002908847547 */ /* 0x000fec000b800000 */
[----:B------:R-:W3:Y:S01]  /*b3c0*/  LDC.64 R122, c[0x0][0x3a0] ;  /* 0x0000e800ff7a7b82 */ /* 0x000ee20000000a00 */
[----:B------:R-:W-:-:S13]  /*b3d0*/  ISETP.GT.AND P2, PT, R0, RZ, PT ;  /* 0x000000ff0000720c */ /* 0x000fda0003f44270 */
[----:B------:R-:W-:Y:S01]  /*b3e0*/  @!P2 IMAD.MOV.U32 R103, RZ, RZ, R100 ;  /* 0x000000ffff67a224 */ /* 0x000fe200078e0064 */
[----:B------:R-:W-:Y:S01]  /*b3f0*/  @!P2 MOV R102, R98 ;  /* 0x000000620066a202 */ /* 0x000fe20000000f00 */
[----:B---3--:R-:W-:-:S05]  /*b400*/  IMAD.WIDE.U32 R122, R101, 0x20, R122 ;  /* 0x00000020657a7825 */ /* 0x008fca00078e007a */
[----:B-12---:R1:W5:Y:S04]  /*b410*/  LDG.E.128 R88, desc[UR12][R122.64] ;  /* 0x0000000c7a587981 */ /* 0x006368000c1e1d00 */
[----:B0-----:R1:W5:Y:S01]  /*b420*/  LDG.E.128 R92, desc[UR12][R122.64+0x10] ;  /* 0x0000100c7a5c7981 */ /* 0x001362000c1e1d00 */
        /* <DEDUP_REMOVED lines=16> */
.L_x_11987:
        /* <DEDUP_REMOVED lines=12> */
.L_x_11988:
[----:B------:R-:W-:Y:S01]  /*b5f0*/  IMAD.WIDE.U32 R108, R3, -0x326172a9, RZ ;  /* 0xcd9e8d57036c7825 */ /* 0x000fe200078e00ff */
[----:B------:R-:W-:-:S04]  /*b600*/  LOP3.LUT R124, R107, UR15, R103, 0x96, !PT ;  /* 0x0000000f6b7c7c12 */ /* 0x000fc8000f8e9667 */
        /* <DEDUP_REMOVED lines=41> */
.L_x_11986:
        /* <DEDUP_REMOVED lines=10> */
.L_x_11985:
        /* <DEDUP_REMOVED lines=18> */
.L_x_11991:
        /* <DEDUP_REMOVED lines=12> */
.L_x_11992:
        /* <DEDUP_REMOVED lines=43> */
.L_x_11990:
        /* <DEDUP_REMOVED lines=11> */
.L_x_11989:
        /* <DEDUP_REMOVED lines=18> */
.L_x_11995:
        /* <DEDUP_REMOVED lines=12> */
.L_x_11996:
[----:B-1----:R-:W-:Y:S01]  /*c060*/  IMAD.WIDE.U32 R122, R3, -0x326172a9, RZ ;  /* 0xcd9e8d57037a7825 */ /* 0x002fe200078e00ff */
        /* <DEDUP_REMOVED lines=42> */
.L_x_11994:
        /* <DEDUP_REMOVED lines=10> */
.L_x_11993:
        /* <DEDUP_REMOVED lines=18> */
.L_x_11999:
        /* <DEDUP_REMOVED lines=12> */
.L_x_12000:
[----:B-1----:R-:W-:Y:S01]  /*c590*/  IMAD.WIDE.U32 R122, R3, -0x326172a9, RZ ;  /* 0xcd9e8d57037a7825 */ /* 0x002fe200078e00ff */
        /* <DEDUP_REMOVED lines=42> */
.L_x_11998:
        /* <DEDUP_REMOVED lines=11> */
.L_x_11997:
        /* <DEDUP_REMOVED lines=18> */
.L_x_12003:
        /* <DEDUP_REMOVED lines=12> */
.L_x_12004:
        /* <DEDUP_REMOVED lines=43> */
.L_x_12002:
        /* <DEDUP_REMOVED lines=10> */
.L_x_12001:
        /* <DEDUP_REMOVED lines=18> */
.L_x_12007:
        /* <DEDUP_REMOVED lines=12> */
.L_x_12008:
        /* <DEDUP_REMOVED lines=43> */
.L_x_12006:
        /* <DEDUP_REMOVED lines=11> */
.L_x_12005:
        /* <DEDUP_REMOVED lines=18> */
.L_x_12011:
        /* <DEDUP_REMOVED lines=12> */
.L_x_12012:
        /* <DEDUP_REMOVED lines=43> */
.L_x_12010:
        /* <DEDUP_REMOVED lines=10> */
.L_x_12009:
        /* <DEDUP_REMOVED lines=18> */
.L_x_12015:
        /* <DEDUP_REMOVED lines=12> */
.L_x_12016:
[----:B-1----:R-:W-:Y:S01]  /*da70*/  IMAD.WIDE.U32 R122, R3, -0x326172a9, RZ ;  /* 0xcd9e8d57037a7825 */ /* 0x002fe200078e00ff */
        /* <DEDUP_REMOVED lines=41> */
.L_x_12014:
        /* <DEDUP_REMOVED lines=12> */
.L_x_11984:
[----:B------:R-:W-:Y:S01]  /*ddd0*/  HFMA2 R88, -RZ, RZ, 0, 0 ;  /* 0x00000000ff587431 */ /* 0x000fe200000001ff */
[----:B-12---:R-:W-:Y:S01]  /*dde0*/  MOV R90, R100 ;  /* 0x00000064005a7202 */ /* 0x006fe20000000f00 */
        /* <DEDUP_REMOVED lines=17> */
.L_x_12019:
        /* <DEDUP_REMOVED lines=12> */
.L_x_12020:
        /* <DEDUP_REMOVED lines=40> */
[----:B------:R-:W-:-:S07]  /*e240*/  IMAD.MOV.U32 R88, RZ, RZ, R98 ;  /* 0x000000ffff587224 */ /* 0x000fce00078e0062 */
.L_x_12018:
        /* <DEDUP_REMOVED lines=9> */
.L_x_12017:
        /* <DEDUP_REMOVED lines=15> */
.L_x_12023:
        /* <DEDUP_REMOVED lines=12> */
.L_x_12024:
        /* <DEDUP_REMOVED lines=43> */
.L_x_12022:
        /* <DEDUP_REMOVED lines=10> */
.L_x_12021:
        /* <DEDUP_REMOVED lines=15> */
.L_x_12027:
        /* <DEDUP_REMOVED lines=12> */
.L_x_12028:
        /* <DEDUP_REMOVED lines=43> */
.L_x_12026:
        /* <DEDUP_REMOVED lines=9> */
.L_x_12025:
        /* <DEDUP_REMOVED lines=15> */
.L_x_12031:
        /* <DEDUP_REMOVED lines=12> */
.L_x_12032:
        /* <DEDUP_REMOVED lines=43> */
.L_x_12030:
[----:B-----5:R-:W-:Y:S01]  /*f130*/  PRMT R92, R73, 0x7632, R92 ;  /* 0x00007632495c7816 */ /* 0x020fe2000000005c */
[----:B0-----:R-:W-:Y:S01]  /*f140*/  HFMA2 R94, -RZ, RZ, 0.1171875, 0 ;  /* 0x2f800000ff5e7431 */ /* 0x001fe200000001ff */
        /* <DEDUP_REMOVED lines=8> */
.L_x_12029:
[----:B0-----:R-:W-:Y:S01]  /*f1d0*/  MOV R94, R93 ;  /* 0x0000005d005e7202 */ /* 0x001fe20000000f00 */
        /* <DEDUP_REMOVED lines=14> */
.L_x_12035:
        /* <DEDUP_REMOVED lines=12> */
.L_x_12036:
        /* <DEDUP_REMOVED lines=43> */
.L_x_12034:
        /* <DEDUP_REMOVED lines=9> */
.L_x_12033:
        /* <DEDUP_REMOVED lines=15> */
.L_x_12039:
        /* <DEDUP_REMOVED lines=12> */
.L_x_12040:
        /* <DEDUP_REMOVED lines=43> */
.L_x_12038:
        /* <DEDUP_REMOVED lines=10> */
.L_x_12037:
        /* <DEDUP_REMOVED lines=15> */
.L_x_12043:
        /* <DEDUP_REMOVED lines=12> */
.L_x_12044:
        /* <DEDUP_REMOVED lines=43> */
.L_x_12042:
        /* <DEDUP_REMOVED lines=9> */
.L_x_12041:
        /* <DEDUP_REMOVED lines=15> */
.L_x_12046:
        /* <DEDUP_REMOVED lines=12> */
.L_x_12047:
        /* <DEDUP_REMOVED lines=43> */
.L_x_12045:
        /* <DEDUP_REMOVED lines=10> */
.L_x_12013:
[----:B------:R-:W-:Y:S01]  /*105b0*/  IMAD.WIDE.U32 R100, R101, 0x20, R118 ;  /* 0x0000002065647825 */ /* 0x000fe200078e0076 */
[----:B-1----:R-:W-:-:S04]  /*105c0*/  IADD3 R123, PT, PT, R96, 0x180, RZ ;  /* 0x00000180607b7810 */ /* 0x002fc80007ffe0ff */
        /* <DEDUP_REMOVED lines=23> */
.L_x_12048:
[----:B------:R-:W-:Y:S05]  /*10740*/  @!P0 BRA `(.L_x_12049) ;  /* 0x00000000000c8947 */ /* 0x000fea0003800000 */
[----:B------:R-:W2:Y:S02]  /*10750*/  LDC.64 R72, c[0x0][0x390] ;  /* 0x0000e400ff487b82 */ /* 0x000ea40000000a00 */
[----:B--2---:R-:W-:-:S06]  /*10760*/  IMAD.WIDE.U32 R72, R123, 0x10, R72 ;  /* 0x000000107b487825 */ /* 0x004fcc00078e0048 */
[----:B------:R-:W5:Y:S02]  /*10770*/  LDG.E.128 R72, desc[UR12][R72.64] ;  /* 0x0000000c48487981 */ /* 0x000f64000c1e1d00 */
.L_x_12049:
[----:B------:R-:W-:Y:S01]  /*10780*/  IADD3 R125, PT, PT, R97, 0x180, RZ ;  /* 0x00000180617d7810 */ /* 0x000fe20007ffe0ff */
[----:B------:R-:W-:Y:S06]  /*10790*/  BRA.U !UP0, `(.L_x_12050) ;  /* 0x0000002908887547 */ /* 0x000fec000b800000 */
[----:B------:R-:W2:Y:S01]  /*107a0*/  LDC.64 R126, c[0x0][0x3a0] ;  /* 0x0000e800ff7e7b82 */ /* 0x000ea20000000a00 */
[----:B------:R-:W-:-:S13]  /*107b0*/  ISETP.GT.AND P2, PT, R0, RZ, PT ;  /* 0x000000ff0000720c */ /* 0x000fda0003f44270 */
[----:B------:R-:W-:Y:S01]  /*107c0*/  @!P2 IMAD.MOV.U32 R128, RZ, RZ, R121 ;  /* 0x000000ffff80a224 */ /* 0x000fe200078e0079 */
[----:B------:R-:W-:Y:S01]  /*107d0*/  @!P2 MOV R0, R124 ;  /* 0x0000007c0000a202 */ /* 0x000fe20000000f00 */
[----:B--2---:R-:W-:-:S05]  /*107e0*/  IMAD.WIDE.U32 R126, R125, 0x20, R126 ;  /* 0x000000207d7e7825 */ /* 0x004fca00078e007e */
[----:B------:R2:W5:Y:S04]  /*107f0*/  LDG.E.128 R96, desc[UR12][R126.64] ;  /* 0x0000000c7e607981 */ /* 0x000568000c1e1d00 */
[----:B01----:R2:W5:Y:S01]  /*10800*/  LDG.E.128 R100, desc[UR12][R126.64+0x10] ;  /* 0x0000100c7e647981 */ /* 0x003562000c1e1d00 */
        /* <DEDUP_REMOVED lines=16> */
.L_x_12053:
        /* <DEDUP_REMOVED lines=12> */
.L_x_12054:
        /* <DEDUP_REMOVED lines=43> */
.L_x_12052:
        /* <DEDUP_REMOVED lines=10> */
.L_x_12051:
        /* <DEDUP_REMOVED lines=18> */
.L_x_12057:
[----:B------:R-:W-:-:S04]  /*10e40*/  IADD3 R120, PT, PT, R120, 0x1, RZ ;  /* 0x0000000178787810 */ /* 0x000fc80007ffe0ff */
[C---:B------:R-:W-:Y:S01]  /*10e50*/  ISETP.NE.AND P3, PT, R120.reuse, RZ, PT ;  /* 0x000000ff7800720c */ /* 0x040fe20003f65270 */
[----:B--2---:R-:W-:-:S12]  /*10e60*/  IMAD.WIDE.U32 R126, R120, -0x2daee0ad, RZ ;  /* 0xd2511f53787e7825 */ /* 0x004fd800078e00ff */
        /* <DEDUP_REMOVED lines=9> */
.L_x_12058:
        /* <DEDUP_REMOVED lines=43> */
.L_x_12056:
[----:B-----5:R-:W-:Y:S01]  /*111b0*/  PRMT R124, R72, 0x7632, R124 ;  /* 0x00007632487c7816 */ /* 0x020fe2000000007c */
[----:B--2---:R-:W-:Y:S01]  /*111c0*/  IMAD.MOV.U32 R127, RZ, RZ, 0x2f800000 ;  /* 0x2f800000ff7f7424 */ /* 0x004fe200078e00ff */
        /* <DEDUP_REMOVED lines=9> */
.L_x_12055:
        /* <DEDUP_REMOVED lines=18> */
.L_x_12061:
        /* <DEDUP_REMOVED lines=12> */
.L_x_12062:
        /* <DEDUP_REMOVED lines=43> */
.L_x_12060:
        /* <DEDUP_REMOVED lines=10> */
.L_x_12059:
        /* <DEDUP_REMOVED lines=18> */
.L_x_12065:
        /* <DEDUP_REMOVED lines=12> */
.L_x_12066:
        /* <DEDUP_REMOVED lines=43> */
.L_x_12064:
        /* <DEDUP_REMOVED lines=11> */
.L_x_12063:
        /* <DEDUP_REMOVED lines=18> */
.L_x_12069:
        /* <DEDUP_REMOVED lines=12> */
.L_x_12070:
        /* <DEDUP_REMOVED lines=43> */
.L_x_12068:
        /* <DEDUP_REMOVED lines=10> */
.L_x_12067:
        /* <DEDUP_REMOVED lines=18> */
.L_x_12073:
        /* <DEDUP_REMOVED lines=12> */
.L_x_12074:
        /* <DEDUP_REMOVED lines=43> */
.L_x_12072:
        /* <DEDUP_REMOVED lines=11> */
.L_x_12071:
        /* <DEDUP_REMOVED lines=18> */
.L_x_12077:
        /* <DEDUP_REMOVED lines=12> */
.L_x_12078:
        /* <DEDUP_REMOVED lines=43> */
.L_x_12076:
        /* <DEDUP_REMOVED lines=10> */
.L_x_12075:
        /* <DEDUP_REMOVED lines=18> */
.L_x_12081:
        /* <DEDUP_REMOVED lines=12> */
.L_x_12082:
        /* <DEDUP_REMOVED lines=43> */
.L_x_12080:
        /* <DEDUP_REMOVED lines=12> */
.L_x_12050:
[----:B------:R-:W-:Y:S01]  /*131c0*/  IMAD.MOV.U32 R0, RZ, RZ, R121 ;  /* 0x000000ffff007224 */ /* 0x000fe200078e0079 */
        /* <DEDUP_REMOVED lines=18> */
.L_x_12085:
        /* <DEDUP_REMOVED lines=12> */
.L_x_12086:
[----:B------:R-:W-:Y:S01]  /*133b0*/  IMAD.WIDE.U32 R98, R3, -0x326172a9, RZ ;  /* 0xcd9e8d5703627825 */ /* 0x000fe200078e00ff */
[----:B-1----:R-:W-:-:S03]  /*133c0*/  LOP3.LUT R102, R107, UR15, R97, 0x96, !PT ;  /* 0x0000000f6b667c12 */ /* 0x002fc6000f8e9661 */
[----:B------:R-:W-:Y:S01]  /*133d0*/  HFMA2 R0, -RZ, RZ, 0, 0 ;  /* 0x00000000ff007431 */ /* 0x000fe200000001ff */
        /* <DEDUP_REMOVED lines=39> */
.L_x_12084:
        /* <DEDUP_REMOVED lines=9> */
.L_x_12083:
        /* <DEDUP_REMOVED lines=15> */
.L_x_12089:
        /* <DEDUP_REMOVED lines=12> */
.L_x_12090:
[----:B01----:R-:W-:Y:S01]  /*13890*/  IMAD.WIDE.U32 R100, R3, -0x326172a9, RZ ;  /* 0xcd9e8d5703647825 */ /* 0x003fe200078e00ff */
        /* <DEDUP_REMOVED lines=42> */
.L_x_12088:
[----:B------:R-:W-:Y:S01]  /*13b40*/  I2FP.F32.U32 R0, R97 ;  /* 0x0000006100007245 */ /* 0x000fe20000201000 */
[----:B01----:R-:W-:Y:S01]  /*13b50*/  HFMA2 R101, -RZ, RZ, 0.1171875, 0 ;  /* 0x2f800000ff657431 */ /* 0x003fe200000001ff */
        /* <DEDUP_REMOVED lines=8> */
.L_x_12087:
        /* <DEDUP_REMOVED lines=15> */
.L_x_12093:
        /* <DEDUP_REMOVED lines=12> */
.L_x_12094:
[----:B01----:R-:W-:Y:S01]  /*13d90*/  IMAD.WIDE.U32 R100, R3, -0x326172a9, RZ ;  /* 0xcd9e8d5703647825 */ /* 0x003fe200078e00ff */
        /* <DEDUP_REMOVED lines=42> */
.L_x_12092:
[----:B------:R-:W-:Y:S01]  /*14040*/  I2FP.F32.U32 R98, R98 ;  /* 0x0000006200627245 */ /* 0x000fe20000201000 */
[----:B------:R-:W-:Y:S01]  /*14050*/  IMAD.MOV.U32 R99, RZ, RZ, 0x2f800000 ;  /* 0x2f800000ff637424 */ /* 0x000fe200078e00ff */
[----:B01---5:R-:W-:-:S03]  /*14060*/  SHF.L.U32 R100, R73, 0x10, RZ ;  /* 0x0000001049647819 */ /* 0x023fc600000006ff */
[----:B------:R-:W-:Y:S02]  /*14070*/  FFMA.FTZ R98, R98, R99, 1.1641532182693481445e-10 ;  /* 0x2f00000062627423 */ /* 0x000fe40000010063 */
[----:B------:R-:W-:-:S03]  /*14080*/  FMUL.FTZ R100, R100, UR17 ;  /* 0x0000001164647c20 */ /* 0x000fc60008410000 */
[----:B------:R-:W-:Y:S01]  /*14090*/  FSETP.GTU.FTZ.AND P2, PT, R98, UR23, PT ;  /* 0x0000001762007c0b */ /* 0x000fe2000bf5c000 */
[----:B------:R-:W-:-:S03]  /*140a0*/  FMUL.FTZ R100, R100, UR16 ;  /* 0x0000001064647c20 */ /* 0x000fc60008410000 */
[----:B------:R-:W-:Y:S02]  /*140b0*/  SEL R111, RZ, 0x1, P2 ;  /* 0x00000001ff6f7807 */ /* 0x000fe40001000000 */
[----:B------:R-:W-:-:S07]  /*140c0*/  FSEL R98, R100, RZ, !P2 ;  /* 0x000000ff64627208 */ /* 0x000fce0005000000 */
.L_x_12091:
[----:B01----:R-:W-:Y:S01]  /*140d0*/  IMAD.MOV.U32 R101, RZ, RZ, R0 ;  /* 0x000000ffff657224 */ /* 0x003fe200078e0000 */
        /* <DEDUP_REMOVED lines=14> */
.L_x_12097:
        /* <DEDUP_REMOVED lines=12> */
.L_x_12098:
        /* <DEDUP_REMOVED lines=43> */
.L_x_12096:
        /* <DEDUP_REMOVED lines=10> */
.L_x_12095:
        /* <DEDUP_REMOVED lines=15> */
.L_x_12101:
        /* <DEDUP_REMOVED lines=12> */
.L_x_12102:
        /* <DEDUP_REMOVED lines=43> */
.L_x_12100:
        /* <DEDUP_REMOVED lines=9> */
.L_x_12099:
        /* <DEDUP_REMOVED lines=15> */
.L_x_12105:
        /* <DEDUP_REMOVED lines=12> */
.L_x_12106:
        /* <DEDUP_REMOVED lines=43> */
.L_x_12104:
        /* <DEDUP_REMOVED lines=10> */
.L_x_12103:
        /* <DEDUP_REMOVED lines=15> */
.L_x_12109:
        /* <DEDUP_REMOVED lines=12> */
.L_x_12110:
        /* <DEDUP_REMOVED lines=43> */
.L_x_12108:
        /* <DEDUP_REMOVED lines=9> */
.L_x_12107:
        /* <DEDUP_REMOVED lines=15> */
.L_x_12112:
        /* <DEDUP_REMOVED lines=12> */
.L_x_12113:
        /* <DEDUP_REMOVED lines=43> */
.L_x_12111:
        /* <DEDUP_REMOVED lines=10> */
.L_x_12079:
[----:B------:R-:W-:Y:S01]  /*159b0*/  FADD.FTZ R0, RZ, R68 ;  /* 0x00000044ff007221 */ /* 0x000fe20000010000 */
[----:B------:R-:W-:-:S04]  /*159c0*/  IMAD.WIDE.U32 R118, R125, 0x20, R118 ;  /* 0x000000207d767825 */ /* 0x000fc800078e0076 */
[----:B--2---:R-:W-:Y:S01]  /*159d0*/  FADD.FTZ R127, R0, R69 ;  /* 0x00000045007f7221 */ /* 0x004fe20000010000 */
        /* <DEDUP_REMOVED lines=53> */
.L_x_12114:
        /* <DEDUP_REMOVED lines=92> */
[----:B------:R-:W-:Y:S01]  /*162f0*/  IMAD.MOV.U32 R123, RZ, RZ, RZ ;  /* 0x000000ffff7b7224 */ /* 0x000fe200078e00ff */
[----:B------:R-:W-:-:S03]  /*16300*/  @!P2 MOV R123, 0x400 ;  /* 0x00000400007ba802 */ /* 0x000fc60000000f00 */
[----:B------:R-:W0:Y:S04]  /*16310*/  SHFL.BFLY PT, R125, R126, 0x10, 0x1f ;  /* 0x0e001f007e7d7f89 */ /* 0x000e2800000e0000 */
[----:B------:R-:W1:Y:S01]  /*16320*/  SHFL.DOWN PT, R128, R123, 0x2, 0x1f ;  /* 0x08401f007b807f89 */ /* 0x000e6200000e0000 */
[----:B0-----:R-:W-:Y:S01]  /*16330*/  FADD.FTZ R119, R126, R125 ;  /* 0x0000007d7e777221 */ /* 0x001fe20000010000 */
[----:B------:R-:W-:Y:S02]  /*16340*/  CS2R R124, SRZ ;  /* 0x00000000007c7805 */ /* 0x000fe4000001ff00 */
[----:B------:R-:W-:Y:S01]  /*16350*/  @!P2 LEA R126, R117, UR4, 0x3 ;  /* 0x00000004757eac11 */ /* 0x000fe2000f8e18ff */
[----:B-1----:R-:W-:Y:S01]  /*16360*/  IMAD.IADD R129, R128, 0x1, R123 ;  /* 0x0000000180817824 */ /* 0x002fe200078e027b */
[----:B------:R0:W-:Y:S01]  /*16370*/  @!P0 STS.64 [R0+UR4], R118 ;  /* 0x0000007600008988 */ /* 0x0001e20008000a04 */
[----:B------:R-:W-:Y:S01]  /*16380*/  I2FP.F32.S32 R128, R128 ;  /* 0x0000008000807245 */ /* 0x000fe20000201400 */
[----:B------:R-:W-:Y:S02]  /*16390*/  BAR.SYNC.DEFER_BLOCKING 0x0 ;  /* 0x0000000000007b1d */ /* 0x000fe40000010000 */
[----:B------:R-:W-:-:S02]  /*163a0*/  I2FP.F32.S32 R131, R129 ;  /* 0x0000008100837245 */ /* 0x000fc40000201400 */
[----:B------:R-:W-:Y:S02]  /*163b0*/  ISETP.NE.AND P0, PT, R2, RZ, PT ;  /* 0x000000ff0200720c */ /* 0x000fe40003f05270 */
[----:B------:R-:W1:Y:S01]  /*163c0*/  MUFU.RCP R132, R131 ;  /* 0x0000008300847308 */ /* 0x000e620000001000 */
[----:B------:R-:W2:Y:S01]  /*163d0*/  SHFL.DOWN PT, R134, R129, 0x1, 0x1f ;  /* 0x08201f0081867f89 */ /* 0x000ea200000e0000 */
[----:B0-----:R-:W-:-:S03]  /*163e0*/  I2FP.F32.U32 R0, R123 ;  /* 0x0000007b00007245 */ /* 0x001fc60000201000 */
[----:B------:R-:W0:Y:S01]  /*163f0*/  @!P2 LDS.64 R124, [R126] ;  /* 0x000000007e7ca984 */ /* 0x000e220000000a00 */
[-C--:B--2---:R-:W-:Y:S02]  /*16400*/  IADD3 R129, PT, PT, R129, R134.reuse, RZ ;  /* 0x0000008681817210 */ /* 0x084fe40007ffe0ff */
[----:B------:R-:W-:Y:S02]  /*16410*/  I2FP.F32.S32 R134, R134 ;  /* 0x0000008600867245 */ /* 0x000fe40000201400 */
        /* <DEDUP_REMOVED lines=8> */
[----:B---3--:R-:W-:Y:S02]  /*164a0*/  FADD.FTZ R125, R130, R125 ;  /* 0x0000007d827d7221 */ /* 0x008fe40000010000 */
[----:B-1----:R-:W-:Y:S01]  /*164b0*/  FMUL.FTZ R118, R132, R119 ;  /* 0x0000007784767220 */ /* 0x002fe20000410000 */
[----:B------:R-:W-:-:S04]  /*164c0*/  FMUL.FTZ R127, R127, R0 ;  /* 0x000000007f7f7220 */ /* 0x000fc80000410000 */
[----:B------:R-:W0:Y:S01]  /*164d0*/  SHFL.DOWN PT, R119, R118, 0x1, 0x1f ;  /* 0x08201f0076777f89 */ /* 0x000e2200000e0000 */
[----:B------:R-:W-:-:S04]  /*164e0*/  FMUL.FTZ R127, R127, R128 ;  /* 0x000000807f7f7220 */ /* 0x000fc80000410000 */
[----:B------:R-:W-:Y:S02]  /*164f0*/  FFMA.FTZ R125, R132, R127, R125 ;  /* 0x0000007f847d7223 */ /* 0x000fe4000001007d */
[----:B------:R-:W1:Y:S03]  /*16500*/  LDC R127, c[0x0][0x448] ;  /* 0x00011200ff7f7b82 */ /* 0x000e660000000800 */
[----:B------:R-:W3:Y:S01]  /*16510*/  SHFL.DOWN PT, R0, R125, 0x1, 0x1f ;  /* 0x08201f007d007f89 */ /* 0x000ee200000e0000 */
[----:B0-----:R-:W-:Y:S01]  /*16520*/  FADD.FTZ R123, R118, -R119 ;  /* 0x80000077767b7221 */ /* 0x001fe20000010000 */
[----:B------:R-:W-:-:S03]  /*16530*/  FMUL.FTZ R126, R119, R134 ;  /* 0x00000086777e7220 */ /* 0x000fc60000410000 */
[----:B------:R-:W-:Y:S01]  /*16540*/  FMUL.FTZ R124, R123, R123 ;  /* 0x0000007b7b7c7220 */ /* 0x000fe20000410000 */
[C---:B------:R-:W-:Y:S02]  /*16550*/  FFMA.FTZ R126, R131.reuse, R118, R126 ;  /* 0x00000076837e7223 */ /* 0x040fe4000001007e */
[----:B------:R-:W0:Y:S01]  /*16560*/  @!P0 LDC.64 R118, c[0x0][0x3c0] ;  /* 0x0000f000ff768b82 */ /* 0x000e220000000a00 */
[----:B------:R-:W-:Y:S01]  /*16570*/  FMUL.FTZ R124, R131, R124 ;  /* 0x0000007c837c7220 */ /* 0x000fe20000410000 */
[----:B--2---:R-:W-:Y:S01]  /*16580*/  FMUL.FTZ R126, R129, R126 ;  /* 0x0000007e817e7220 */ /* 0x004fe20000410000 */
[----:B---3--:R-:W-:Y:S02]  /*16590*/  FADD.FTZ R0, R125, R0 ;  /* 0x000000007d007221 */ /* 0x008fe40000010000 */
[----:B------:R-:W-:Y:S02]  /*165a0*/  FMUL.FTZ R124, R124, R134 ;  /* 0x000000867c7c7220 */ /* 0x000fe40000410000 */
[----:B------:R-:W2:Y:S02]  /*165b0*/  SHFL.IDX PT, R131, R126, RZ, 0x1f ;  /* 0x00001fff7e837589 */ /* 0x000ea400000e0000 */
[----:B------:R-:W-:-:S02]  /*165c0*/  FFMA.FTZ R129, R129, R124, R0 ;  /* 0x0000007c81817223 */ /* 0x000fc40000010000 */
[----:B------:R-:W3:Y:S03]  /*165d0*/  @!P0 LDC.64 R124, c[0x0][0x3c8] ;  /* 0x0000f200ff7c8b82 */ /* 0x000ee60000000a00 */
[----:B------:R-:W1:Y:S01]  /*165e0*/  SHFL.IDX PT, R128, R129, RZ, 0x1f ;  /* 0x00001fff81807589 */ /* 0x000e6200000e0000 */
[----:B--2---:R-:W-:-:S05]  /*165f0*/  FMUL.FTZ R0, R131, R131 ;  /* 0x0000008383007220 */ /* 0x004fca0000410000 */
[----:B------:R-:W-:Y:S01]  /*16600*/  FSEL R123, R0, RZ, P1 ;  /* 0x000000ff007b7208 */ /* 0x000fe20000800000 */
[----:B-1----:R-:W-:Y:S01]  /*16610*/  FFMA.FTZ R0, R128, UR24, R127 ;  /* 0x0000001880007c23 */ /* 0x002fe2000801007f */
[----:B------:R-:W-:-:S03]  /*16620*/  MOV R127, UR7 ;  /* 0x00000007007f7c02 */ /* 0x000fc60008000f00 */
[----:B------:R-:W-:Y:S01]  /*16630*/  FADD.FTZ R0, R0, R123 ;  /* 0x0000007b00007221 */ /* 0x000fe20000010000 */
[----:B------:R-:W-:Y:S02]  /*16640*/  IMAD.U32 R123, RZ, RZ, UR7 ;  /* 0x00000007ff7b7e24 */ /* 0x000fe4000f8e00ff */
[----:B---3--:R-:W-:-:S03]  /*16650*/  @!P0 IMAD.WIDE R124, R127, 0x4, R124 ;  /* 0x000000047f7c8825 */ /* 0x008fc600078e027c */
[----:B------:R-:W1:Y:S01]  /*16660*/  MUFU.RSQ R0, R0 ;  /* 0x0000000000007308 */ /* 0x000e620000001400 */
[----:B0-----:R-:W-:-:S05]  /*16670*/  @!P0 IMAD.WIDE R118, R123, 0x4, R118 ;  /* 0x000000047b768825 */ /* 0x001fca00078e0276 */
[----:B------:R0:W-:Y:S04]  /*16680*/  @!P0 STG.E desc[UR12][R118.64], R131 ;  /* 0x0000008376008986 */ /* 0x0001e8000c10190c */
[----:B-1----:R0:W-:Y:S01]  /*16690*/  @!P0 STG.E desc[UR12][R124.64], R0 ;  /* 0x000000007c008986 */ /* 0x0021e2000c10190c */
[----:B------:R-:W-:Y:S05]  /*166a0*/  BRA.U !UP0, `(.L_x_12115) ;  /* 0x00000009080c7547 */ /* 0x000fea000b800000 */
[----:B------:R-:W-:Y:S01]  /*166b0*/  UIADD3 UR4, UPT, UPT, UR6, -0x1, URZ ;  /* 0xffffffff06047890 */ /* 0x000fe2000fffe0ff */
[----:B0-----:R-:W-:-:S03]  /*166c0*/  FSEL R118, R131, RZ, !P1 ;  /* 0x000000ff83767208 */ /* 0x001fc60004800000 */
[----:B------:R-:W-:Y:S02]  /*166d0*/  UIMAD UR4, UR4, UR22, URZ ;  /* 0x00000016040472a4 */ /* 0x000fe4000f8e02ff */
[C---:B------:R-:W-:Y:S01]  /*166e0*/  FADD.FTZ R147, -R118.reuse, R94 ;  /* 0x0000005e76937221 */ /* 0x040fe20000010100 */
[C---:B------:R-:W-:Y:S01]  /*166f0*/  FADD.FTZ R149, -R118.reuse, R95 ;  /* 0x0000005f76957221 */ /* 0x040fe20000010100 */
[----:B------:R-:W-:Y:S01]  /*16700*/  USHF.R.S32.HI UR5, URZ, 0x1f, UR4 ;  /* 0x0000001fff057899 */ /* 0x000fe20008011404 */
[----:B------:R-:W0:Y:S01]  /*16710*/  LDC.64 R94, c[0x0][0x428] ;  /* 0x00010a00ff5e7b82 */ /* 0x000e220000000a00 */
[C---:B------:R-:W-:Y:S01]  /*16720*/  FADD.FTZ R89, -R118.reuse, R89 ;  /* 0x0000005976597221 */ /* 0x040fe20000010100 */
[C---:B------:R-:W-:Y:S01]  /*16730*/  FADD.FTZ R133, -R118.reuse, R80 ;  /* 0x0000005076857221 */ /* 0x040fe20000010100 */
[----:B------:R-:W-:Y:S01]  /*16740*/  ULEA.HI UR5, UR5, UR4, URZ, 0x3 ;  /* 0x0000000405057291 */ /* 0x000fe2000f8f18ff */
[----:B------:R-:W-:Y:S01]  /*16750*/  FADD.FTZ R129, -R118, R78 ;  /* 0x0000004e76817221 */ /* 0x000fe20000010100 */
[----:B------:R-:W-:Y:S01]  /*16760*/  FMUL.FTZ R80, R0, R89 ;  /* 0x0000005900507220 */ /* 0x000fe20000410000 */
[C---:B------:R-:W-:Y:S01]  /*16770*/  FADD.FTZ R131, -R118.reuse, R79 ;  /* 0x0000004f76837221 */ /* 0x040fe20000010100 */
[C---:B------:R-:W-:Y:S01]  /*16780*/  FADD.FTZ R91, -R118.reuse, R91 ;  /* 0x0000005b765b7221 */ /* 0x040fe20000010100 */
[----:B------:R-:W-:Y:S01]  /*16790*/  FADD.FTZ R125, -R118, R70 ;  /* 0x00000046767d7221 */ /* 0x000fe20000010100 */
[----:B------:R-:W-:-:S02]  /*167a0*/  IMAD.U32 R89, RZ, RZ, UR5 ;  /* 0x00000005ff597e24 */ /* 0x000fc4000f8e00ff */
[C---:B------:R-:W-:Y:S01]  /*167b0*/  FADD.FTZ R71, -R118.reuse, R71 ;  /* 0x0000004776477221 */ /* 0x040fe20000010100 */
[C---:B------:R-:W-:Y:S01]  /*167c0*/  FADD.FTZ R141, -R118.reuse, R88 ;  /* 0x00000058768d7221 */ /* 0x040fe20000010100 */
[----:B------:R-:W-:Y:S01]  /*167d0*/  FADD.FTZ R93, -R118, R93 ;  /* 0x0000005d765d7221 */ /* 0x000fe20000010100 */
[C---:B------:R-:W-:Y:S01]  /*167e0*/  FMUL.FTZ R129, R0.reuse, R129 ;  /* 0x0000008100817220 */ /* 0x040fe20000410000 */
[----:B------:R-:W-:Y:S01]  /*167f0*/  LEA.HI.SX32 R89, R89, R2, 0x1d ;  /* 0x0000000259597211 */ /* 0x000fe200078feaff */
[----:B------:R-:W-:Y:S01]  /*16800*/  FMUL.FTZ R88, R0, R131 ;  /* 0x0000008300587220 */ /* 0x000fe20000410000 */
[C---:B------:R-:W-:Y:S01]  /*16810*/  FADD.FTZ R153, -R118.reuse, R98 ;  /* 0x0000006276997221 */ /* 0x040fe20000010100 */
[C---:B------:R-:W-:Y:S01]  /*16820*/  FADD.FTZ R119, -R118.reuse, R68 ;  /* 0x0000004476777221 */ /* 0x040fe20000010100 */
[C---:B------:R-:W-:Y:S01]  /*16830*/  FADD.FTZ R123, -R118.reuse, R69 ;  /* 0x00000045767b7221 */ /* 0x040fe20000010100 */
[----:B------:R-:W-:Y:S01]  /*16840*/  FADD.FTZ R155, -R118, R100 ;  /* 0x00000064769b7221 */ /* 0x000fe20000010100 */
        /* <DEDUP_REMOVED lines=20> */
[----:B------:R-:W-:Y:S01]  /*16990*/  FMUL.FTZ R100, R0, R93 ;  /* 0x0000005d00647220 */ /* 0x000fe20000410000 */
[----:B------:R-:W-:Y:S01]  /*169a0*/  IADD3 R91, PT, PT, R89, 0x80, RZ ;  /* 0x00000080595b7810 */ /* 0x000fe20007ffe0ff */
[----:B------:R-:W-:Y:S01]  /*169b0*/  FFMA.FTZ R71, R129, R10, R42 ;  /* 0x0000000a81477223 */ /* 0x000fe2000001002a */
[C---:B------:R-:W-:Y:S01]  /*169c0*/  VIADD R93, R89.reuse, 0x100 ;  /* 0x00000100595d7836 */ /* 0x040fe20000000000 */
[C---:B------:R-:W-:Y:S01]  /*169d0*/  IADD3 R125, PT, PT, R89.reuse, 0x180, RZ ;  /* 0x00000180597d7810 */ /* 0x040fe20007ffe0ff */
[----:B------:R-:W-:Y:S01]  /*169e0*/  FFMA.FTZ R118, R88, R11, R43 ;  /* 0x0000000b58767223 */ /* 0x000fe2000001002b */
        /* <DEDUP_REMOVED lines=13> */
[----:B------:R-:W-:Y:S01]  /*16ac0*/  FFMA.FTZ R78, R137, R16, R48 ;  /* 0x00000010894e7223 */ /* 0x000fe20000010030 */
[C---:B------:R-:W-:Y:S01]  /*16ad0*/  FMUL.FTZ R77, R0.reuse, R133 ;  /* 0x00000085004d7220 */ /* 0x040fe20000410000 */
[----:B------:R-:W-:Y:S01]  /*16ae0*/  FMUL.FTZ R76, R0, R81 ;  /* 0x00000051004c7220 */ /* 0x000fe20000410000 */
[----:B------:R-:W-:-:S04]  /*16af0*/  IMAD.WIDE.U32 R94, R125, 0x10, R94 ;  /* 0x000000107d5e7825 */ /* 0x000fc800078e005e */
        /* <DEDUP_REMOVED lines=60> */
[----:B------:R-:W-:-:S05]  /*16ec0*/  F2FP.BF16.F32.PACK_AB R84, R97, R98 ;  /* 0x000000626154723e */ /* 0x000fca00000010ff */
[----:B------:R1:W-:Y:S02]  /*16ed0*/  STG.E.128 desc[UR12][R94.64], R84 ;  /* 0x000000545e007986 */ /* 0x0003e4000c101d0c */
.L_x_12115:
[----:B------:R-:W-:Y:S02]  /*16ee0*/  UIADD3 UR7, UPT, UPT, UR7, UR20, URZ ;  /* 0x0000001407077290 */ /* 0x000fe4000fffe0ff */
[----:B------:R-:W-:Y:S02]  /*16ef0*/  UPLOP3.LUT UP1, UPT, UPT, UPT, UP1, 0x40, 0x4 ;  /* 0x000000000004789c */ /* 0x000fe40003f2e810 */
[----:B------:R-:W-:-:S09]  /*16f00*/  UISETP.GE.AND UP0, UPT, UR7, UR21, UPT ;  /* 0x000000150700728c */ /* 0x000fd2000bf06270 */
[----:B------:R-:W-:Y:S05]  /*16f10*/  BRA.U !UP0, `(.L_x_12116) ;  /* 0xfffffe9908e07547 */ /* 0x000fea000b83ffff */
[----:B------:R-:W-:Y:S05]  /*16f20*/  EXIT ;  /* 0x000000000000794d */ /* 0x000fea0003800000 */
.L_x_12117:
        /* <DEDUP_REMOVED lines=13> */
.L_x_27273:


//--------------------- .text._ZN10layer_norm13ln_fwd_kernelINS_13Kernel_traitsIf13__nv_bfloat16fS2_fjLj4096ELj1ELj1ELj4ELj16ENS_18Kernel_traits_baseILj4096EfS2_fS2_fjLj128EEEEELb1ELb1ELb0ELb0EEEvNS_9FwdParamsE --------------------------
	.section	.text._ZN10layer_norm13ln_fwd_kernelINS_13Kernel_traitsIf13__nv_bfloat16fS2_fjLj4096ELj1ELj1ELj4ELj16ENS_18Kernel_traits_baseILj4096EfS2_fS2_fjLj128EEEEELb1ELb1ELb0ELb0EEEvNS_9FwdParamsE,"ax",@progbits
	.align	128
        .global         _ZN10layer_norm13ln_fwd_kernelINS_13Kernel_traitsIf13__nv_bfloat16fS2_fjLj4096ELj1ELj1ELj4ELj16ENS_18Kernel_traits_baseILj4096EfS2_fS2_fjLj128EEEEELb1ELb1ELb0ELb0EEEvNS_9FwdParamsE
        .type           _ZN10layer_norm13ln_fwd_kernelINS_13Kernel_traitsIf13__nv_bfloat16fS2_fjLj4096ELj1ELj1ELj4ELj16ENS_18Kernel_traits_baseILj4096EfS2_fS2_fjLj128EEEEELb1ELb1ELb0ELb0EEEvNS_9FwdParamsE,@function
        .size           _ZN10layer_norm13ln_fwd_kernelINS_13Kernel_traitsIf13__nv_bfloat16fS2_fjLj4096ELj1ELj1ELj4ELj16ENS_18Kernel_traits_baseILj4096EfS2_fS2_fjLj128EEEEELb1ELb1ELb0ELb0EEEvNS_9FwdParamsE,(.L_x_27274 - _ZN10layer_norm13ln_fwd_kernelINS_13Kernel_traitsIf13__nv_bfloat16fS2_fjLj4096ELj1ELj1ELj4ELj16ENS_18Kernel_traits_baseILj4096EfS2_fS2_fjLj128EEEEELb1ELb1ELb0ELb0EEEvNS_9FwdParamsE)
        .other          _ZN10layer_norm13ln_fwd_kernelINS_13Kernel_traitsIf13__nv_bfloat16fS2_fjLj4096ELj1ELj1ELj4ELj16ENS_18Kernel_traits_baseILj4096EfS2_fS2_fjLj128EEEEELb1ELb1ELb0ELb0EEEvNS_9FwdParamsE,@"STO_CUDA_ENTRY STV_DEFAULT"
_ZN10layer_norm13ln_fwd_kernelINS_13Kernel_traitsIf13__nv_bfloat16fS2_fjLj4096ELj1ELj1ELj4ELj16ENS_18Kernel_traits_baseILj4096EfS2_fS2_fjLj128EEEEELb1ELb1ELb0ELb0EEEvNS_9FwdParamsE:
.text._ZN10layer_norm13ln_fwd_kernelINS_13Kernel_traitsIf13__nv_bfloat16fS2_fjLj4096ELj1ELj1ELj4ELj16ENS_18Kernel_traits_baseILj4096EfS2_fS2_fjLj128EEEEELb1ELb1ELb0ELb0EEEvNS_9FwdParamsE:
        /* <DEDUP_REMOVED lines=18> */
[----:B------:R-:W1:Y:S01]  /*0120*/  S2UR UR14, SR_CTAID.X ;  /* 0x00000000000e79c3 */ /* 0x000e620000002500 */
[----:B------:R-:W3:Y:S01]  /*0130*/  S2R R2, SR_TID.X ;  /* 0x0000000000027919 */ /* 0x000ee20000002100 */
[----:B------:R-:W-:-:S02]  /*0140*/  USHF.R.S32.HI UR4, URZ, 0x1f, UR5 ;  /* 0x0000001fff047899 */ /* 0x000fc40008011405 */
[----:B------:R-:W-:Y:S02]  /*0150*/  UISETP.NE.AND.EX UP0, UPT, UR11, URZ, UPT, UP0 ;  /* 0x000000ff0b00728c */ /* 0x000fe4000bf05300 */
[----:B------:R-:W-:Y:S02]  /*0160*/  ULEA.HI UR4, UR4, UR5, URZ, 0x3 ;  /* 0x0000000504047291 */ /* 0x000fe4000f8f18ff */
[----:B------:R-:W1:Y:S02]  /*0170*/  LDC R153, c[0x0][0x360] ;  /* 0x0000d800ff997b82 */ /* 0x000e640000000800 */
[----:B------:R-:W-:Y:S01]  /*0180*/  USHF.R.S32.HI UR4, URZ, 0x3, UR4 ;  /* 0x00000003ff047899 */ /* 0x000fe20008011404 */
[----:B--2---:R-:W-:Y:S01]  /*0190*/  @P0 R2UR UR8, R4 ;  /* 0x00000000040802ca */ /* 0x004fe200000e0000 */
[----:B---3--:R-:W-:Y:S01]  /*01a0*/  IMAD.MOV.U32 R4, RZ, RZ, R2 ;  /* 0x000000ffff047224 */ /* 0x008fe200078e0002 */
[----:B------:R-:W-:-:S03]  /*01b0*/  @P0 R2UR UR9, R5 ;  /* 0x00000000050902ca */ /* 0x000fc600000e0000 */
[----:B-1----:R-:W-:Y:S01]  /*01c0*/  IMAD R153, R153, UR14, R4 ;  /* 0x0000000e99997c24 */ /* 0x002fe2000f8e0204 */
[----:B0-----:R-:W-:Y:S02]  /*01d0*/  @P0 IADD3 R0, P1, PT, R6, R3, RZ ;  /* 0x0000000306000210 */ /* 0x001fe40007f3e0ff */
[----:B------:R-:W-:Y:S02]  /*01e0*/  LOP3.LUT R6, R4, 0x7f, RZ, 0x3c, !PT ;  /* 0x0000007f04067812 */ /* 0x000fe400078e3cff */
[----:B------:R-:W-:Y:S02]  /*01f0*/  @P0 IADD3.X R151, PT, PT, RZ, R7, RZ, P1, !PT ;  /* 0x00000007ff970210 */ /* 0x000fe40000ffe4ff */
[----:B------:R-:W-:Y:S01]  /*0200*/  LOP3.LUT R3, R2, 0x60, RZ, 0xc0, !PT ;  /* 0x0000006002037812 */ /* 0x000fe200078ec0ff */
[----:B------:R-:W-:Y:S01]  /*0210*/  VIADD R6, R6, UR4 ;  /* 0x0000000406067c36 */ /* 0x000fe20008000000 */
[--C-:B------:R-:W-:Y:S01]  /*0220*/  SHF.R.U64 R152, R0, 0x2, R151.reuse ;  /* 0x0000000200987819 */ /* 0x100fe20000001297 */
[----:B------:R-:W-:Y:S01]  /*0230*/  UIADD3 UR21, UPT, UPT, UR8, -0x61c88647, URZ ;  /* 0x9e3779b908157890 */ /* 0x000fe2000fffe0ff */
[----:B------:R-:W-:Y:S01]  /*0240*/  SHF.R.U32.HI R151, RZ, 0x2, R151 ;  /* 0x00000002ff977819 */ /* 0x000fe20000011697 */
[----:B------:R-:W-:-:S02]  /*0250*/  UIADD3 UR22, UPT, UPT, UR9, -0x4498517b, URZ ;  /* 0xbb67ae8509167890 */ /* 0x000fc4000fffe0ff */
[----:B------:R-:W-:Y:S02]  /*0260*/  UIADD3 UR23, UPT, UPT, UR8, 0x3c6ef372, URZ ;  /* 0x3c6ef37208177890 */ /* 0x000fe4000fffe0ff */
[----:B------:R-:W-:Y:S02]  /*0270*/  UIADD3 UR24, UPT, UPT, UR9, 0x76cf5d0a, URZ ;  /* 0x76cf5d0a09187890 */ /* 0x000fe4000fffe0ff */
[----:B------:R-:W-:Y:S02]  /*0280*/  UIADD3 UR15, UPT, UPT, UR8, -0x255992d5, URZ ;  /* 0xdaa66d2b080f7890 */ /* 0x000fe4000fffe0ff */
[----:B------:R-:W-:Y:S02]  /*0290*/  UIADD3 UR25, UPT, UPT, UR9, 0x32370b8f, URZ ;  /* 0x32370b8f09197890 */ /* 0x000fe4000fffe0ff */
[----:B------:R-:W-:Y:S02]  /*02a0*/  UIADD3 UR12, UPT, UPT, UR8, 0x78dde6e4, URZ ;  /* 0x78dde6e4080c7890 */ /* 0x000fe4000fffe0ff */
        /* <DEDUP_REMOVED lines=69> */
.L_x_12119:
        /* <DEDUP_REMOVED lines=21> */
[C---:B---3--:R-:W-:Y:S02]  /*0850*/  @P1 IMAD.WIDE.U32 R40, R4.reuse, 0x20, R40 ;  /* 0x0000002004281825 */ /* 0x048fe400078e0028 */
[----:B------:R3:W5:Y:S02]  /*0860*/  @P0 LDG.E.128 R28, desc[UR6][R20.64+0x10] ;  /* 0x00001006141c0981 */ /* 0x000764000c1e1d00 */
[----:B------:R-:W-:Y:S02]  /*0870*/  @P1 VIADD R4, R4, 0x80 ;  /* 0x0000008004041836 */ /* 0x000fe40000000000 */
[----:B------:R-:W5:Y:S01]  /*0880*/  @P1 LDG.E.128 R32, desc[UR6][R22.64] ;  /* 0x0000000616201981 */ /* 0x000f62000c1e1d00 */
[----:B------:R-:W4:Y:S01]  /*0890*/  @P3 LDC.64 R64, c[0x0][0x3e8] ;  /* 0x0000fa00ff403b82 */ /* 0x000f220000000a00 */
[----:B0-----:R-:W-:-:S02]  /*08a0*/  @P2 IMAD.WIDE.U32 R42, R4, 0x20, R42 ;  /* 0x00000020042a2825 */ /* 0x001fc400078e002a */
[----:B------:R0:W5:Y:S01]  /*08b0*/  @P1 LDG.E.128 R36, desc[UR6][R22.64+0x10] ;  /* 0x0000100616241981 */ /* 0x000162000c1e1d00 */
[----:B--2---:R-:W-:Y:S02]  /*08c0*/  CS2R R18, SRZ ;  /* 0x0000000000127805 */ /* 0x004fe4000001ff00 */
[----:B---3--:R-:W-:Y:S02]  /*08d0*/  CS2R R20, SRZ ;  /* 0x0000000000147805 */ /* 0x008fe4000001ff00 */
[----:B------:R-:W-:Y:S01]  /*08e0*/  @P3 CS2R R94, SRZ ;  /* 0x00000000005e3805 */ /* 0x000fe2000001ff00 */
[----:B------:R-:W5:Y:S01]  /*08f0*/  @P1 LDG.E.128 R48, desc[UR6][R40.64] ;  /* 0x0000000628301981 */ /* 0x000f62000c1e1d00 */
[C---:B-1----:R-:W-:Y:S01]  /*0900*/  @P2 IMAD.WIDE.U32 R44, R4.reuse, 0x20, R44 ;  /* 0x00000020042c2825 */ /* 0x042fe200078e002c */
[----:B------:R-:W-:Y:S02]  /*0910*/  @P3 CS2R R92, SRZ ;  /* 0x00000000005c3805 */ /* 0x000fe4000001ff00 */
[----:B------:R-:W5:Y:S01]  /*0920*/  @P1 LDG.E.128 R52, desc[UR6][R40.64+0x10] ;  /* 0x0000100628341981 */ /* 0x000f62000c1e1d00 */
[----:B------:R-:W-:Y:S01]  /*0930*/  @P2 VIADD R4, R4, 0x80 ;  /* 0x0000008004042836 */ /* 0x000fe20000000000 */
[----:B0-----:R-:W-:-:S02]  /*0940*/  CS2R R22, SRZ ;  /* 0x0000000000167805 */ /* 0x001fc4000001ff00 */
[----:B------:R-:W5:Y:S01]  /*0950*/  @P2 LDG.E.128 R56, desc[UR6][R42.64] ;  /* 0x000000062a382981 */ /* 0x000f62000c1e1d00 */
[----:B----4-:R-:W-:Y:S01]  /*0960*/  @P3 IMAD.WIDE.U32 R16, R4, 0x20, R46 ;  /* 0x0000002004103825 */ /* 0x010fe200078e002e */
[----:B------:R-:W-:Y:S02]  /*0970*/  @P3 CS2R R90, SRZ ;  /* 0x00000000005a3805 */ /* 0x000fe4000001ff00 */
[----:B------:R-:W5:Y:S01]  /*0980*/  @P2 LDG.E.128 R60, desc[UR6][R42.64+0x10] ;  /* 0x000010062a3c2981 */ /* 0x000f62000c1e1d00 */
[----:B------:R-:W-:-:S03]  /*0990*/  @P3 CS2R R88, SRZ ;  /* 0x0000000000583805 */ /* 0x000fc6000001ff00 */
[----:B------:R-:W5:Y:S01]  /*09a0*/  @P2 LDG.E.128 R72, desc[UR6][R44.64] ;  /* 0x000000062c482981 */ /* 0x000f62000c1e1d00 */
[----:B------:R-:W-:Y:S01]  /*09b0*/  @P3 IMAD.WIDE.U32 R4, R4, 0x20, R64 ;  /* 0x0000002004043825 */ /* 0x000fe200078e0040 */
[----:B------:R-:W-:Y:S02]  /*09c0*/  CS2R R46, SRZ ;  /* 0x00000000002e7805 */ /* 0x000fe4000001ff00 */
[----:B------:R0:W5:Y:S04]  /*09d0*/  @P2 LDG.E.128 R76, desc[UR6][R44.64+0x10] ;  /* 0x000010062c4c2981 */ /* 0x000168000c1e1d00 */
[----:B------:R-:W5:Y:S04]  /*09e0*/  @P3 LDG.E.128 R96, desc[UR6][R4.64] ;  /* 0x0000000604603981 */ /* 0x000f68000c1e1d00 */
[----:B------:R-:W5:Y:S01]  /*09f0*/  @P3 LDG.E.128 R100, desc[UR6][R4.64+0x10] ;  /* 0x0000100604643981 */ /* 0x000f62000c1e1d00 */
[----:B------:R-:W-:-:S02]  /*0a00*/  CS2R R64, SRZ ;  /* 0x0000000000407805 */ /* 0x000fc4000001ff00 */
[----:B0-----:R-:W-:Y:S02]  /*0a10*/  CS2R R44, SRZ ;  /* 0x00000000002c7805 */ /* 0x001fe4000001ff00 */
[----:B------:R-:W-:Y:S01]  /*0a20*/  CS2R R42, SRZ ;  /* 0x00000000002a7805 */ /* 0x000fe2000001ff00 */
[----:B------:R-:W5:Y:S01]  /*0a30*/  @P3 LDG.E.128 R80, desc[UR6][R16.64] ;  /* 0x0000000610503981 */ /* 0x000f62000c1e1d00 */
[----:B------:R-:W-:-:S03]  /*0a40*/  CS2R R40, SRZ ;  /* 0x0000000000287805 */ /* 0x000fc6000001ff00 */
[----:B------:R0:W5:Y:S02]  /*0a50*/  @P3 LDG.E.128 R84, desc[UR6][R16.64+0x10] ;  /* 0x0000100610543981 */ /* 0x000164000c1e1d00 */
[----:B0-----:R-:W-:-:S07]  /*0a60*/  CS2R R16, SRZ ;  /* 0x0000000000107805 */ /* 0x001fce000001ff00 */
.L_x_12120:
[----:B------:R-:W-:Y:S05]  /*0a70*/  BSYNC.RECONVERGENT B0 ;  /* 0x0000000000007941 */ /* 0x000fea0003800200 */
.L_x_12118:
        /* <DEDUP_REMOVED lines=20> */
[----:B------:R-:W-:Y:S01]  /*0bc0*/  IMAD R104, R5, -0x326172a9, RZ ;  /* 0xcd9e8d5705687824 */ /* 0x000fe200078e02ff */
[----:B------:R-:W-:Y:S01]  /*0bd0*/  UISETP.NE.AND.EX UP0, UPT, UR11, URZ, UPT, UP0 ;  /* 0x000000ff0b00728c */ /* 0x000fe2000bf05300 */
[----:B------:R-:W-:Y:S01]  /*0be0*/  IMAD.HI.U32 R5, R105, -0x326172a9, RZ ;  /* 0xcd9e8d5769057827 */ /* 0x000fe200078e00ff */
[----:B------:R-:W0:Y:S03]  /*0bf0*/  LDCU.64 UR10, c[0x0][0x3a0] ;  /* 0x00007400ff0a77ac */ /* 0x000e260008000a00 */
        /* <DEDUP_REMOVED lines=17> */
[----:B------:R-:W1:Y:S03]  /*0d10*/  LDCU.64 UR12, c[0x0][0x380] ;  /* 0x00007000ff0c77ac */ /* 0x000e660008000a00 */
[----:B------:R-:W-:Y:S01]  /*0d20*/  IMAD R106, R106, -0x326172a9, RZ ;  /* 0xcd9e8d576a6a7824 */ /* 0x000fe200078e02ff */
[----:B------:R-:W-:Y:S01]  /*0d30*/  LOP3.LUT R104, R105, UR18, R104, 0x96, !PT ;  /* 0x0000001269687c12 */ /* 0x000fe2000f8e9668 */
[C---:B------:R-:W-:Y:S01]  /*0d40*/  IMAD.HI.U32 R7, R5.reuse, -0x326172a9, RZ ;  /* 0xcd9e8d5705077827 */ /* 0x040fe200078e00ff */
[----:B------:R-:W2:Y:S03]  /*0d50*/  LDCU.U8 UR18, c[0x0][0x410] ;  /* 0x00008200ff1277ac */ /* 0x000ea60008000000 */
[----:B------:R-:W-:Y:S01]  /*0d60*/  IMAD R105, R4, -0x2daee0ad, RZ ;  /* 0xd2511f5304697824 */ /* 0x000fe200078e02ff */
[----:B------:R-:W-:Y:S01]  /*0d70*/  LOP3.LUT R7, R106, UR16, R7, 0x96, !PT ;  /* 0x000000106a077c12 */ /* 0x000fe2000f8e9607 */
[----:B------:R-:W-:-:S02]  /*0d80*/  IMAD R106, R5, -0x326172a9, RZ ;  /* 0xcd9e8d57056a7824 */ /* 0x000fc400078e02ff */
[----:B------:R-:W-:-:S04]  /*0d90*/  IMAD.HI.U32 R5, R104, -0x326172a9, RZ ;  /* 0xcd9e8d5768057827 */ /* 0x000fc800078e00ff */
        /* <DEDUP_REMOVED lines=9> */
[----:B------:R-:W-:-:S04]  /*0e30*/  IMAD.HI.U32 R7, R4, -0x326172a9, RZ ;  /* 0xcd9e8d5704077827 */ /* 0x000fc800078e00ff */
[----:B------:R-:W-:Y:S01]  /*0e40*/  IMAD R107, R4, -0x326172a9, RZ ;  /* 0xcd9e8d57046b7824 */ /* 0x000fe200078e02ff */
[----:B------:R-:W-:Y:S01]  /*0e50*/  LOP3.LUT R7, R104, UR20, R7, 0x96, !PT ;  /* 0x0000001468077c12 */ /* 0x000fe2000f8e9607 */
[----:B------:R-:W-:Y:S01]  /*0e60*/  IMAD.HI.U32 R4, R105, -0x326172a9, RZ ;  /* 0xcd9e8d5769047827 */ /* 0x000fe200078e00ff */
[----:B------:R-:W-:-:S03]  /*0e70*/  ULOP3.LUT UR20, UR4, 0x7f, URZ, 0xc0, !UPT ;  /* 0x0000007f04147892 */ /* 0x000fc6000f8ec0ff */
[----:B------:R-:W-:Y:S01]  /*0e80*/  IMAD R104, R5, -0x2daee0ad, RZ ;  /* 0xd2511f5305687824 */ /* 0x000fe200078e02ff */
[----:B------:R-:W-:Y:S01]  /*0e90*/  LOP3.LUT R107, R107, UR27, R4, 0x96, !PT ;  /* 0x0000001b6b6b7c12 */ /* 0x000fe2000f8e9604 */
[----:B------:R-:W-:-:S04]  /*0ea0*/  IMAD.HI.U32 R5, R7, -0x2daee0ad, RZ ;  /* 0xd2511f5307057827 */ /* 0x000fc800078e00ff */
[----:B------:R-:W-:Y:S01]  /*0eb0*/  IMAD R7, R7, -0x2daee0ad, RZ ;  /* 0xd2511f5307077824 */ /* 0x000fe200078e02ff */
[----:B------:R-:W-:Y:S01]  /*0ec0*/  LOP3.LUT R104, R104, UR28, R5, 0x96, !PT ;  /* 0x0000001c68687c12 */ /* 0x000fe2000f8e9605 */
[----:B------:R-:W-:Y:S01]  /*0ed0*/  IMAD.HI.U32 R148, R107, -0x2daee0ad, RZ ;  /* 0xd2511f536b947827 */ /* 0x000fe200078e00ff */
[----:B------:R-:W-:-:S03]  /*0ee0*/  LOP3.LUT R5, R0, 0x3, RZ, 0xc0, !PT ;  /* 0x0000000300057812 */ /* 0x000fc600078ec0ff */
[----:B------:R-:W-:Y:S01]  /*0ef0*/  IMAD R105, R105, -0x326172a9, RZ ;  /* 0xcd9e8d5769697824 */ /* 0x000fe200078e02ff */
[----:B------:R-:W-:Y:S01]  /*0f00*/  LOP3.LUT R148, R7, UR30, R148, 0x96, !PT ;  /* 0x0000001e07947c12 */ /* 0x000fe2000f8e9694 */
[----:B------:R-:W-:-:S05]  /*0f10*/  IMAD.HI.U32 R4, R104, -0x326172a9, RZ ;  /* 0xcd9e8d5768047827 */ /* 0x000fca00078e00ff */
[----:B------:R-:W-:Y:S02]  /*0f20*/  LOP3.LUT R7, R105, UR29, R4, 0x96, !PT ;  /* 0x0000001d69077c12 */ /* 0x000fe4000f8e9604 */
[----:B------:R-:W-:Y:S01]  /*0f30*/  IADD3 R4, PT, PT, RZ, -R3, RZ ;  /* 0x80000003ff047210 */ /* 0x000fe20007ffe0ff */
[----:B------:R-:W-:-:S04]  /*0f40*/  IMAD.SHL.U32 R3, R2, 0x20, RZ ;  /* 0x0000002002037824 */ /* 0x000fc800078e00ff */
[----:B------:R-:W-:Y:S01]  /*0f50*/  IMAD.MOV.U32 R2, RZ, RZ, R4 ;  /* 0x000000ffff027224 */ /* 0x000fe200078e0004 */
[----:B------:R-:W-:Y:S01]  /*0f60*/  LOP3.LUT R3, R3, 0x3e0, RZ, 0xc0, !PT ;  /* 0x000003e003037812 */ /* 0x000fe200078ec0ff */
[----:B------:R-:W-:-:S03]  /*0f70*/  IMAD.MOV.U32 R4, RZ, RZ, RZ ;  /* 0x000000ffff047224 */ /* 0x000fc600078e00ff */
[----:B------:R-:W-:Y:S02]  /*0f80*/  VIADDMNMX R2, R2, UR20, RZ, !PT ;  /* 0x0000001402027c46 */ /* 0x000fe4000f8001ff */
[----:B------:R-:W-:Y:S02]  /*0f90*/  IADD3 R3, PT, PT, RZ, -R3, RZ ;  /* 0x80000003ff037210 */ /* 0x000fe40007ffe0ff */
[----:B------:R-:W-:Y:S02]  /*0fa0*/  VIMNMX R2, PT, PT, R2, 0x20, PT ;  /* 0x0000002002027848 */ /* 0x000fe40003fe0100 */
[----:B------:R-:W-:Y:S02]  /*0fb0*/  VIADDMNMX R3, R3, UR20, RZ, !PT ;  /* 0x0000001403037c46 */ /* 0x000fe4000f8001ff */
[----:B------:R-:W-:Y:S02]  /*0fc0*/  LEA R2, R2, UR5, 0x3 ;  /* 0x0000000502027c11 */ /* 0x000fe4000f8e18ff */
[----:B------:R-:W-:-:S02]  /*0fd0*/  VIMNMX R3, PT, PT, R3, 0x20, PT ;  /* 0x0000002003037848 */ /* 0x000fc40003fe0100 */
[----:B------:R-:W-:Y:S02]  /*0fe0*/  I2FP.F32.U32 R2, R2 ;  /* 0x0000000200027245 */ /* 0x000fe40000201000 */
[----:B------:R-:W-:Y:S01]  /*0ff0*/  LEA R149, R3, UR5, 0x3 ;  /* 0x0000000503957c11 */ /* 0x000fe2000f8e18ff */
[----:B------:R-:W-:Y:S01]  /*1000*/  IMAD R3, R107, -0x2daee0ad, RZ ;  /* 0xd2511f536b037824 */ /* 0x000fe200078e02ff */
[----:B------:R0:W1:Y:S02]  /*1010*/  MUFU.RCP R150, R2 ;  /* 0x0000000200967308 */ /* 0x0000640000001000 */
[----:B0-234-:R-:W-:-:S07]  /*1020*/  IMAD R2, R104, -0x326172a9, RZ ;  /* 0xcd9e8d5768027824 */ /* 0x01dfce00078e02ff */
.L_x_12468:
[----:B0-----:R-:W0:Y:S01]  /*1030*/  @UP0 LDCU.64 UR4, c[0x0][0x3e0] ;  /* 0x00007c00ff0407ac */ /* 0x001e220008000a00 */
[----:B------:R-:W-:Y:S01]  /*1040*/  PLOP3.LUT P0, PT, PT, PT, UP0, 0x80, 0x8 ;  /* 0x000000000008781c */ /* 0x000fe20003f0f008 */
[----:B0-----:R-:W-:-:S06]  /*1050*/  @UP0 UIMAD.WIDE UR4, UR14, 0x2, UR4 ;  /* 0x000000020e0408a5 */ /* 0x001fcc000f8e0204 */
[----:B-1234-:R-:W-:Y:S01]  /*1060*/  IMAD.U32 R144, RZ, RZ, UR4 ;  /* 0x00000004ff907e24 */ /* 0x01efe2000f8e00ff */
[----:B------:R-:W-:-:S05]  /*1070*/  MOV R145, UR5 ;  /* 0x0000000500917c02 */ /* 0x000fca0008000f00 */
[----:B------:R0:W2:Y:S01]  /*1080*/  @P0 LDG.E.U16 R144, desc[UR6][R144.64] ;  /* 0x0000000690900981 */ /* 0x0000a2000c1e1500 */
[----:B------:R-:W-:Y:S01]  /*1090*/  PLOP3.LUT P0, PT, PT, PT, UP0, 0x80, 0x8 ;  /* 0x000000000008781c */ /* 0x000fe20003f0f008 */
[----:B------:R-:W-:Y:S01]  /*10a0*/  UIMAD UR4, UR14, UR17, URZ ;  /* 0x000000110e0472a4 */ /* 0x000fe2000f8e02ff */
[----:B------:R-:W-:Y:S01]  /*10b0*/  ISETP.GE.U32.AND P1, PT, R6, 0x80, PT ;  /* 0x000000800600780c */ /* 0x000fe20003f26070 */
[----:B------:R-:W3:Y:S01]  /*10c0*/  S2R R146, SR_TID.X ;  /* 0x0000000000927919 */ /* 0x000ee20000002100 */
[----:B------:R-:W-:Y:S01]  /*10d0*/  BSSY.RECONVERGENT B0, `(.L_x_12121) ;  /* 0x0000648000007945 */ /* 0x000fe20003800200 */
[----:B------:R-:W-:-:S04]  /*10e0*/  USHF.R.S32.HI UR5, URZ, 0x1f, UR4 ;  /* 0x0000001fff057899 */ /* 0x000fc80008011404 */
[----:B------:R-:W-:-:S03]  /*10f0*/  ULEA.HI UR5, UR5, UR4, URZ, 0x3 ;  /* 0x0000000405057291 */ /* 0x000fc6000f8f18ff */
[----:B------:R-:W-:-:S03]  /*1100*/  UMOV UR4, 0x3f800000 ;  /* 0x3f80000000047882 */ /* 0x000fc60000000000 */
[----:B------:R-:W-:-:S05]  /*1110*/  IMAD.U32 R147, RZ, RZ, UR5 ;  /* 0x00000005ff937e24 */ /* 0x000fca000f8e00ff */
[----:B---3--:R-:W-:-:S05]  /*1120*/  LEA.HI.SX32 R0, R147, R146, 0x1d ;  /* 0x0000009293007211 */ /* 0x008fca00078feaff */
[----:B0-----:R-:W-:Y:S01]  /*1130*/  IMAD.MOV.U32 R145, RZ, RZ, R0 ;  /* 0x000000ffff917224 */ /* 0x001fe200078e0000 */
        /* <DEDUP_REMOVED lines=13> */
[----:B------:R0:W5:Y:S01]  /*1210*/  LDG.E.128 R108, desc[UR6][R112.64+0x10] ;  /* 0x00001006706c7981 */ /* 0x000162000c1e1d00 */
[----:B------:R-:W-:Y:S01]  /*1220*/  ISETP.NE.AND P0, PT, R5, 0x1, PT ;  /* 0x000000010500780c */ /* 0x000fe20003f05270 */
[----:B------:R-:W-:Y:S01]  /*1230*/  BSSY.RECONVERGENT B1, `(.L_x_12124) ;  /* 0x000005b000017945 */ /* 0x000fe20003800200 */
[----:B------:R-:W-:Y:S02]  /*1240*/  HFMA2 R114, -RZ, RZ, 0, 1.1920928955078125e-07 ;  /* 0x00000002ff727431 */ /* 0x000fe400000001ff */
[----:B------:R-:W-:Y:S02]  /*1250*/  IMAD.MOV.U32 R115, RZ, RZ, R2 ;  /* 0x000000ffff737224 */ /* 0x000fe400078e0002 */
[----:B------:R-:W-:-:S07]  /*1260*/  IMAD.MOV.U32 R154, RZ, RZ, R3 ;  /* 0x000000ffff9a7224 */ /* 0x000fce00078e0003 */
[----:B0-----:R-:W-:Y:S05]  /*1270*/  @!P0 BRA `(.L_x_12125) ;  /* 0x0000000400588947 */ /* 0x001fea0003800000 */
[----:B------:R-:W-:-:S04]  /*1280*/  MOV R112, 0x2 ;  /* 0x0000000200707802 */ /* 0x000fc80000000f00 */
[----:B------:R-:W-:-:S05]  /*1290*/  VIADDMNMX.U32 R112, R5, 0xfffffffe, R112, PT ;  /* 0xfffffffe05707846 */ /* 0x000fca0003800070 */
[----:B------:R-:W-:-:S04]  /*12a0*/  IMAD.SHL.U32 R114, R112, 0x4, RZ ;  /* 0x0000000470727824 */ /* 0x000fc800078e00ff */
[----:B------:R-:W0:Y:S02]  /*12b0*/  LDC R112, c[0x2][R114] ;  /* 0x0080000072707b82 */ /* 0x000e240000000800 */
[----:B0-----:R-:W-:-:S04]  /*12c0*/  SHF.R.S32.HI R113, RZ, 0x1f, R112 ;  /* 0x0000001fff717819 */ /* 0x001fc80000011470 */
.L_x_27110:
[----:B-1----:R-:W-:Y:S05]  /*12d0*/  BRX R112 -0x12e0                                       (*"BRANCH_TARGETS .L_x_27111,.L_x_27112,.L_x_27113"*) ;  /* 0xffffffec70487949 */ /* 0x002fea000383ffff */
.L_x_27113:
[----:B------:R-:W-:Y:S01]  /*12e0*/  VIADD R114, R5, 0x1 ;  /* 0x0000000105727836 */ /* 0x000fe20000000000 */
[----:B------:R-:W-:Y:S01]  /*12f0*/  MOV R154, R3 ;  /* 0x00000003009a7202 */ /* 0x000fe20000000f00 */
[----:B------:R-:W-:Y:S01]  /*1300*/  IMAD.MOV.U32 R115, RZ, RZ, R7 ;  /* 0x000000ffff737224 */ /* 0x000fe200078e0007 */
[----:B------:R-:W-:Y:S06]  /*1310*/  BRA `(.L_x_12125) ;  /* 0x0000000400307947 */ /* 0x000fec0003800000 */
.L_x_27111:
[----:B------:R-:W-:Y:S02]  /*1320*/  HFMA2 R114, -RZ, RZ, 0, 1.78813934326171875e-07 ;  /* 0x00000003ff727431 */ /* 0x000fe400000001ff */
[----:B------:R-:W-:Y:S02]  /*1330*/  IMAD.MOV.U32 R154, RZ, RZ, R3 ;  /* 0x000000ffff9a7224 */ /* 0x000fe400078e0003 */
[----:B------:R-:W-:Y:S01]  /*1340*/  IMAD.MOV.U32 R115, RZ, RZ, R148 ;  /* 0x000000ffff737224 */ /* 0x000fe200078e0094 */
[----:B------:R-:W-:Y:S06]  /*1350*/  BRA `(.L_x_12125) ;  /* 0x0000000400207947 */ /* 0x000fec0003800000 */
.L_x_27112:
        /* <DEDUP_REMOVED lines=13> */
.L_x_12127:
[----:B------:R-:W-:Y:S05]  /*1430*/  BSYNC.RECONVERGENT B2 ;  /* 0x0000000000027941 */ /* 0x000fea0003800200 */
.L_x_12126:
        /* <DEDUP_REMOVED lines=16> */
[----:B------:R-:W-:Y:S01]  /*1540*/  IMAD.WIDE.U32 R154, R155, -0x326172a9, RZ ;  /* 0xcd9e8d579b9a7825 */ /* 0x000fe200078e00ff */
[----:B------:R-:W-:-:S03]  /*1550*/  UIADD3 UR5, UPT, UPT, UR9, 0x32370b8f, URZ ;  /* 0x32370b8f09057890 */ /* 0x000fc6000fffe0ff */
[----:B------:R-:W-:Y:S01]  /*1560*/  IMAD.WIDE.U32 R156, R156, -0x2daee0ad, RZ ;  /* 0xd2511f539c9c7825 */ /* 0x000fe200078e00ff */
[----:B------:R-:W-:-:S04]  /*1570*/  LOP3.LUT R113, R114, UR15, R155, 0x96, !PT ;  /* 0x0000000f72717c12 */ /* 0x000fc8000f8e969b */
[----:B------:R-:W-:Y:S01]  /*1580*/  LOP3.LUT R114, R112, UR5, R157, 0x96, !PT ;  /* 0x0000000570727c12 */ /* 0x000fe2000f8e969d */
[----:B------:R-:W-:Y:S01]  /*1590*/  IMAD.WIDE.U32 R112, R113, -0x2daee0ad, RZ ;  /* 0xd2511f5371707825 */ /* 0x000fe200078e00ff */
[----:B------:R-:W-:-:S03]  /*15a0*/  UIADD3 UR5, UPT, UPT, UR8, 0x78dde6e4, URZ ;  /* 0x78dde6e408057890 */ /* 0x000fc6000fffe0ff */
[----:B------:R-:W-:Y:S01]  /*15b0*/  IMAD.WIDE.U32 R114, R114, -0x326172a9, RZ ;  /* 0xcd9e8d5772727825 */ /* 0x000fe200078e00ff */
[----:B------:R-:W-:Y:S01]  /*15c0*/  LOP3.LUT R155, R156, UR20, R113, 0x96, !PT ;  /* 0x000000149c9b7c12 */ /* 0x000fe2000f8e9671 */
[----:B------:R-:W-:-:S03]  /*15d0*/  UIADD3 UR20, UPT, UPT, UR9, 0x646e171e, URZ ;  /* 0x646e171e09147890 */ /* 0x000fc6000fffe0ff */
[----:B------:R-:W-:Y:S01]  /*15e0*/  LOP3.LUT R156, R154, UR5, R115, 0x96, !PT ;  /* 0x000000059a9c7c12 */ /* 0x000fe2000f8e9673 */
[----:B------:R-:W-:Y:S01]  /*15f0*/  IMAD.WIDE.U32 R154, R155, -0x326172a9, RZ ;  /* 0xcd9e8d579b9a7825 */ /* 0x000fe200078e00ff */
[----:B------:R-:W-:-:S03]  /*1600*/  UIADD3 UR5, UPT, UPT, UR9, -0x56f99767, URZ ;  /* 0xa906689909057890 */ /* 0x000fc6000fffe0ff */
[----:B------:R-:W-:Y:S01]  /*1610*/  IMAD.WIDE.U32 R156, R156, -0x2daee0ad, RZ ;  /* 0xd2511f539c9c7825 */ /* 0x000fe200078e00ff */
[----:B------:R-:W-:-:S04]  /*1620*/  LOP3.LUT R113, R114, UR16, R155, 0x96, !PT ;  /* 0x0000001072717c12 */ /* 0x000fc8000f8e969b */
[----:B------:R-:W-:Y:S01]  /*1630*/  LOP3.LUT R114, R112, UR5, R157, 0x96, !PT ;  /* 0x0000000570727c12 */ /* 0x000fe2000f8e969d */
[----:B------:R-:W-:Y:S01]  /*1640*/  IMAD.WIDE.U32 R112, R113, -0x2daee0ad, RZ ;  /* 0xd2511f5371707825 */ /* 0x000fe200078e00ff */
[----:B------:R-:W-:-:S03]  /*1650*/  UIADD3 UR5, UPT, UPT, UR8, -0x4ab325aa, URZ ;  /* 0xb54cda5608057890 */ /* 0x000fc6000fffe0ff */
        /* <DEDUP_REMOVED lines=24> */
.L_x_12125:
[----:B-1----:R-:W-:Y:S05]  /*17e0*/  BSYNC.RECONVERGENT B1 ;  /* 0x0000000000017941 */ /* 0x002fea0003800200 */
.L_x_12124:
[----:B------:R-:W0:Y:S01]  /*17f0*/  LDC R147, c[0x0][0x408] ;  /* 0x00010200ff937b82 */ /* 0x000e220000000800 */
[----:B------:R-:W-:Y:S01]  /*1800*/  I2FP.F32.U32 R112, R115 ;  /* 0x0000007300707245 */ /* 0x000fe20000201000 */
[----:B------:R-:W-:Y:S02]  /*1810*/  HFMA2 R155, -RZ, RZ, 0.1171875, 0 ;  /* 0x2f800000ff9b7431 */ /* 0x000fe400000001ff */
[----:B-----5:R-:W-:Y:S01]  /*1820*/  IMAD.U32 R3, R116, 0x10000, RZ ;  /* 0x0001000074037824 */ /* 0x020fe200078e00ff */
[----:B------:R-:W-:Y:S01]  /*1830*/  ISETP.NE.AND P1, PT, R114, 0x1, PT ;  /* 0x000000017200780c */ /* 0x000fe20003f25270 */
[----:B------:R-:W-:Y:S01]  /*1840*/  BSSY.RECONVERGENT B1, `(.L_x_12128) ;  /* 0x000005f000017945 */ /* 0x000fe20003800200 */
[----:B------:R-:W-:Y:S01]  /*1850*/  PRMT R116, R116, 0x7632, R116 ;  /* 0x0000763274747816 */ /* 0x000fe20000000074 */
[----:B------:R-:W-:Y:S01]  /*1860*/  FFMA.FTZ R112, R112, R155, 1.1641532182693481445e-10 ;  /* 0x2f00000070707423 */ /* 0x000fe2000001009b */
[----:B------:R-:W1:Y:S01]  /*1870*/  LDC R145, c[0x0][0x404] ;  /* 0x00010100ff917b82 */ /* 0x000e620000000800 */
[----:B------:R-:W-:Y:S01]  /*1880*/  FMUL.FTZ R156, R3, UR4 ;  /* 0x00000004039c7c20 */ /* 0x000fe20008410000 */
[----:B------:R-:W-:Y:S01]  /*1890*/  IMAD.MOV.U32 R115, RZ, RZ, 0x2 ;  /* 0x00000002ff737424 */ /* 0x000fe200078e00ff */
[----:B------:R-:W-:-:S02]  /*18a0*/  MOV R5, R2 ;  /* 0x0000000200057202 */ /* 0x000fc40000000f00 */
[----:B0-----:R-:W-:Y:S01]  /*18b0*/  FMUL.FTZ R156, R156, R147 ;  /* 0x000000939c9c7220 */ /* 0x001fe20000410000 */
[----:B-1----:R-:W-:-:S04]  /*18c0*/  FSETP.GTU.FTZ.AND P0, PT, R112, R145, PT ;  /* 0x000000917000720b */ /* 0x002fc80003f1c000 */
        /* <DEDUP_REMOVED lines=13> */
.L_x_12130:
        /* <DEDUP_REMOVED lines=13> */
.L_x_12132:
[----:B------:R-:W-:Y:S05]  /*1a70*/  BSYNC.RECONVERGENT B2 ;  /* 0x0000000000027941 */ /* 0x000fea0003800200 */
.L_x_12131:
        /* <DEDUP_REMOVED lines=59> */
.L_x_12129:
[----:B------:R-:W-:Y:S05]  /*1e30*/  BSYNC.RECONVERGENT B1 ;  /* 0x0000000000017941 */ /* 0x000fea0003800200 */
.L_x_12128:
        /* <DEDUP_REMOVED lines=22> */
.L_x_12135:
        /* <DEDUP_REMOVED lines=13> */
.L_x_12137:
[----:B------:R-:W-:Y:S05]  /*2070*/  BSYNC.RECONVERGENT B2 ;  /* 0x0000000000027941 */ /* 0x000fea0003800200 */
.L_x_12136:
        /* <DEDUP_REMOVED lines=59> */
.L_x_12134:
[----:B------:R-:W-:Y:S05]  /*2430*/  BSYNC.RECONVERGENT B1 ;  /* 0x0000000000017941 */ /* 0x000fea0003800200 */
.L_x_12133:
[----:B------:R-:W-:Y:S01]  /*2440*/  I2FP.F32.U32 R114, R5 ;  /* 0x0000000500727245 */ /* 0x000fe20000201000 */
[----:B------:R-:W-:Y:S01]  /*2450*/  IMAD.U32 R5, R117, 0x10000, RZ ;  /* 0x0001000075057824 */ /* 0x000fe200078e00ff */
[----:B------:R-:W-:Y:S01]  /*2460*/  ISETP.NE.AND P2, PT, R156, 0x1, PT ;  /* 0x000000019c00780c */ /* 0x000fe20003f45270 */
[----:B------:R-:W-:Y:S02]  /*2470*/  BSSY.RECONVERGENT B1, `(.L_x_12138) ;  /* 0x000005d000017945 */ /* 0x000fe40003800200 */
[----:B------:R-:W-:Y:S01]  /*2480*/  FFMA.FTZ R114, R114, R155, 1.1641532182693481445e-10 ;  /* 0x2f00000072727423 */ /* 0x000fe2000001009b */
[----:B------:R-:W-:Y:S01]  /*2490*/  FMUL.FTZ R116, R5, UR4 ;  /* 0x0000000405747c20 */ /* 0x000fe20008410000 */
[----:B------:R-:W-:Y:S01]  /*24a0*/  PRMT R5, R117, 0x7632, R5 ;  /* 0x0000763275057816 */ /* 0x000fe20000000005 */
[----:B------:R-:W-:Y:S02]  /*24b0*/  IMAD.MOV.U32 R117, RZ, RZ, 0x2 ;  /* 0x00000002ff757424 */ /* 0x000fe400078e00ff */
[----:B------:R-:W-:Y:S01]  /*24c0*/  FMUL.FTZ R116, R116, R147 ;  /* 0x0000009374747220 */ /* 0x000fe20000410000 */
[----:B------:R-:W-:-:S04]  /*24d0*/  FSETP.GTU.FTZ.AND P1, PT, R114, R145, PT ;  /* 0x000000917200720b */ /* 0x000fc80003f3c000 */
        /* <DEDUP_REMOVED lines=13> */
.L_x_12140:
        /* <DEDUP_REMOVED lines=13> */
.L_x_12142:
[----:B------:R-:W-:Y:S05]  /*2680*/  BSYNC.RECONVERGENT B2 ;  /* 0x0000000000027941 */ /* 0x000fea0003800200 */
.L_x_12141:
        /* <DEDUP_REMOVED lines=59> */
.L_x_12139:
[----:B------:R-:W-:Y:S05]  /*2a40*/  BSYNC.RECONVERGENT B1 ;  /* 0x0000000000017941 */ /* 0x000fea0003800200 */
.L_x_12138:
        /* <DEDUP_REMOVED lines=22> */
.L_x_12145:
        /* <DEDUP_REMOVED lines=13> */
.L_x_12147:
[----:B------:R-:W-:Y:S05]  /*2c80*/  BSYNC.RECONVERGENT B2 ;  /* 0x0000000000027941 */ /* 0x000fea0003800200 */
.L_x_12146:
        /* <DEDUP_REMOVED lines=48> */
[----:B------:R-:W-:Y:S01]  /*2f90*/  HFMA2 R157, -RZ, RZ, 0, 0 ;  /* 0x00000000ff9d7431 */ /* 0x000fe200000001ff */
        /* <DEDUP_REMOVED lines=10> */
.L_x_12144:
[----:B------:R-:W-:Y:S05]  /*3040*/  BSYNC.RECONVERGENT B1 ;  /* 0x0000000000017941 */ /* 0x000fea0003800200 */
.L_x_12143:
        /* <DEDUP_REMOVED lines=23> */
.L_x_12150:
        /* <DEDUP_REMOVED lines=13> */
.L_x_12152:
[----:B------:R-:W-:Y:S05]  /*3290*/  BSYNC.RECONVERGENT B2 ;  /* 0x0000000000027941 */ /* 0x000fea0003800200 */
.L_x_12151:
        /* <DEDUP_REMOVED lines=59> */
.L_x_12149:
[----:B------:R-:W-:Y:S05]  /*3650*/  BSYNC.RECONVERGENT B1 ;  /* 0x0000000000017941 */ /* 0x000fea0003800200 */
.L_x_12148:
        /* <DEDUP_REMOVED lines=22> */
.L_x_12155:
        /* <DEDUP_REMOVED lines=13> */
.L_x_12157:
[----:B------:R-:W-:Y:S05]  /*3890*/  BSYNC.RECONVERGENT B2 ;  /* 0x0000000000027941 */ /* 0x000fea0003800200 */
.L_x_12156:
        /* <DEDUP_REMOVED lines=59> */
.L_x_12154:
[----:B------:R-:W-:Y:S05]  /*3c50*/  BSYNC.RECONVERGENT B1 ;  /* 0x0000000000017941 */ /* 0x000fea0003800200 */
.L_x_12153:
        /* <DEDUP_REMOVED lines=23> */
.L_x_12160:
        /* <DEDUP_REMOVED lines=15> */
.L_x_12162:
[----:B------:R-:W-:Y:S05]  /*3ec0*/  BSYNC.RECONVERGENT B2 ;  /* 0x0000000000027941 */ /* 0x000fea0003800200 */
.L_x_12161:
        /* <DEDUP_REMOVED lines=55> */
[----:B------:R-:W-:Y:S01]  /*4240*/  HFMA2 R5, -RZ, RZ, 0, 0 ;  /* 0x00000000ff057431 */ /* 0x000fe200000001ff */
[----:B------:R-:W-:Y:S01]  /*4250*/  LOP3.LUT R148, R158, UR5, R157, 0x96, !PT ;  /* 0x000000059e947c12 */ /* 0x000fe2000f8e969d */
[----:B------:R-:W-:Y:S02]  /*4260*/  IMAD.MOV.U32 R157, RZ, RZ, R154 ;  /* 0x000000ffff9d7224 */ /* 0x000fe400078e009a */
[----:B------:R-:W-:-:S07]  /*4270*/  IMAD.MOV.U32 R154, RZ, RZ, R156 ;  /* 0x000000ffff9a7224 */ /* 0x000fce00078e009c */
.L_x_12159:
[----:B------:R-:W-:Y:S05]  /*4280*/  BSYNC.RECONVERGENT B1 ;  /* 0x0000000000017941 */ /* 0x000fea0003800200 */
.L_x_12158:
        /* <DEDUP_REMOVED lines=8> */
[----:B------:R-:W-:Y:S01]  /*4310*/  FFMA.FTZ R119, R158, R31, R111 ;  /* 0x0000001f9e777223 */ /* 0x000fe2000001006f */
[----:B------:R-:W-:Y:S09]  /*4320*/  BRA `(.L_x_12163) ;  /* 0x0000003000307947 */ /* 0x000ff20003800000 */
.L_x_12123:
        /* <DEDUP_REMOVED lines=16> */
.L_x_12166:
        /* <DEDUP_REMOVED lines=13> */
.L_x_12168:
[----:B-1----:R-:W-:Y:S05]  /*4500*/  BSYNC.RECONVERGENT B2 ;  /* 0x0000000000027941 */ /* 0x002fea0003800200 */
.L_x_12167:
        /* <DEDUP_REMOVED lines=56> */
[----:B------:R-:W-:Y:S01]  /*4890*/  LOP3.LUT R148, R112, UR20, R155, 0x96, !PT ;  /* 0x0000001470947c12 */ /* 0x000fe2000f8e969b */
[----:B------:R-:W-:-:S07]  /*48a0*/  IMAD.MOV.U32 R112, RZ, RZ, R3 ;  /* 0x000000ffff707224 */ /* 0x000fce00078e0003 */
.L_x_12165:
[----:B-1----:R-:W-:Y:S05]  /*48b0*/  BSYNC.RECONVERGENT B1 ;  /* 0x0000000000017941 */ /* 0x002fea0003800200 */
.L_x_12164:
[----:B------:R-:W0:Y:S01]  /*48c0*/  LDC R114, c[0x0][0x404] ;  /* 0x00010100ff727b82 */ /* 0x000e220000000800 */
[----:B------:R-:W-:Y:S01]  /*48d0*/  I2FP.F32.U32 R112, R112 ;  /* 0x0000007000707245 */ /* 0x000fe20000201000 */
[----:B------:R-:W-:Y:S01]  /*48e0*/  HFMA2 R115, -RZ, RZ, 0.1171875, 0 ;  /* 0x2f800000ff737431 */ /* 0x000fe200000001ff */
[----:B------:R-:W-:Y:S01]  /*48f0*/  ISETP.NE.AND P1, PT, R113, 0x1, PT ;  /* 0x000000017100780c */ /* 0x000fe20003f25270 */
[C---:B-----5:R-:W-:Y:S01]  /*4900*/  IMAD.U32 R5, R116.reuse, 0x10000, RZ ;  /* 0x0001000074057824 */ /* 0x060fe200078e00ff */
[----:B------:R-:W-:Y:S01]  /*4910*/  BSSY.RECONVERGENT B1, `(.L_x_12169) ;  /* 0x000005e000017945 */ /* 0x000fe20003800200 */
[----:B------:R-:W-:Y:S01]  /*4920*/  PRMT R116, R116, 0x7632, R116 ;  /* 0x0000763274747816 */ /* 0x000fe20000000074 */
[----:B------:R-:W-:Y:S01]  /*4930*/  FFMA.FTZ R3, R112, R115, 1.1641532182693481445e-10 ;  /* 0x2f00000070037423 */ /* 0x000fe20000010073 */
[----:B------:R-:W1:Y:S01]  /*4940*/  LDC R147, c[0x0][0x408] ;  /* 0x00010200ff937b82 */ /* 0x000e620000000800 */
[----:B------:R-:W-:Y:S01]  /*4950*/  FMUL.FTZ R112, R5, UR4 ;  /* 0x0000000405707c20 */ /* 0x000fe20008410000 */
[----:B------:R-:W-:Y:S01]  /*4960*/  IMAD.MOV.U32 R145, RZ, RZ, 0x2 ;  /* 0x00000002ff917424 */ /* 0x000fe200078e00ff */
[----:B------:R-:W-:-:S02]  /*4970*/  MOV R5, R2 ;  /* 0x0000000200057202 */ /* 0x000fc40000000f00 */
[----:B0-----:R-:W-:-:S04]  /*4980*/  FSETP.GTU.FTZ.AND P0, PT, R3, R114, PT ;  /* 0x000000720300720b */ /* 0x001fc80003f1c000 */
        /* <DEDUP_REMOVED lines=13> */
.L_x_12171:
        /* <DEDUP_REMOVED lines=13> */
.L_x_12173:
[----:B------:R-:W-:Y:S05]  /*4b30*/  BSYNC.RECONVERGENT B2 ;  /* 0x0000000000027941 */ /* 0x000fea0003800200 */
.L_x_12172:
        /* <DEDUP_REMOVED lines=59> */
.L_x_12170:
[----:B------:R-:W-:Y:S05]  /*4ef0*/  BSYNC.RECONVERGENT B1 ;  /* 0x0000000000017941 */ /* 0x000fea0003800200 */
.L_x_12169:
        /* <DEDUP_REMOVED lines=21> */
.L_x_12176:
        /* <DEDUP_REMOVED lines=13> */
.L_x_12178:
[----:B------:R-:W-:Y:S05]  /*5120*/  BSYNC.RECONVERGENT B2 ;  /* 0x0000000000027941 */ /* 0x000fea0003800200 */
.L_x_12177:
        /* <DEDUP_REMOVED lines=59> */
.L_x_12175:
[----:B------:R-:W-:Y:S05]  /*54e0*/  BSYNC.RECONVERGENT B1 ;  /* 0x0000000000017941 */ /* 0x000fea0003800200 */
.L_x_12174:
[----:B------:R-:W-:Y:S01]  /*54f0*/  I2FP.F32.U32 R112, R5 ;  /* 0x0000000500707245 */ /* 0x000fe20000201000 */
[----:B------:R-:W-:Y:S01]  /*5500*/  BSSY.RECONVERGENT B1, `(.L_x_12179) ;  /* 0x000005e000017945 */ /* 0x000fe20003800200 */
[----:B------:R-:W-:Y:S02]  /*5510*/  ISETP.NE.AND P3, PT, R116, 0x1, PT ;  /* 0x000000017400780c */ /* 0x000fe40003f65270 */
[----:B------:R-:W-:Y:S01]  /*5520*/  MOV R113, R2 ;  /* 0x0000000200717202 */ /* 0x000fe20000000f00 */
[----:B------:R-:W-:-:S05]  /*5530*/  FFMA.FTZ R5, R112, R115, 1.1641532182693481445e-10 ;  /* 0x2f00000070057423 */ /* 0x000fca0000010073 */
[----:B------:R-:W-:Y:S01]  /*5540*/  FSETP.GTU.FTZ.AND P2, PT, R5, R114, PT ;  /* 0x000000720500720b */ /* 0x000fe20003f5c000 */
[----:B------:R-:W-:-:S03]  /*5550*/  IMAD.U32 R5, R117, 0x10000, RZ ;  /* 0x0001000075057824 */ /* 0x000fc600078e00ff */
[----:B------:R-:W-:Y:S01]  /*5560*/  PLOP3.LUT P1, PT, P2, PT, PT, 0x8, 0x80 ;  /* 0x000000000080781c */ /* 0x000fe2000172e170 */
[----:B------:R-:W-:Y:S01]  /*5570*/  FMUL.FTZ R112, R5, UR4 ;  /* 0x0000000405707c20 */ /* 0x000fe20008410000 */
[----:B------:R-:W-:Y:S01]  /*5580*/  PRMT R5, R117, 0x7632, R5 ;  /* 0x0000763275057816 */ /* 0x000fe20000000005 */
[----:B------:R-:W-:Y:S02]  /*5590*/  IMAD.MOV.U32 R117, RZ, RZ, 0x2 ;  /* 0x00000002ff757424 */ /* 0x000fe400078e00ff */
[----:B------:R-:W-:-:S05]  /*55a0*/  FMUL.FTZ R112, R112, R147 ;  /* 0x0000009370707220 */ /* 0x000fca0000410000 */
        /* <DEDUP_REMOVED lines=10> */
.L_x_12181:
        /* <DEDUP_REMOVED lines=13> */
.L_x_12183:
[----:B------:R-:W-:Y:S05]  /*5720*/  BSYNC.RECONVERGENT B2 ;  /* 0x0000000000027941 */ /* 0x000fea0003800200 */
.L_x_12182:
        /* <DEDUP_REMOVED lines=59> */
.L_x_12180:
[----:B------:R-:W-:Y:S05]  /*5ae0*/  BSYNC.RECONVERGENT B1 ;  /* 0x0000000000017941 */ /* 0x000fea0003800200 */
.L_x_12179:
        /* <DEDUP_REMOVED lines=21> */
.L_x_12186:
        /* <DEDUP_REMOVED lines=13> */
.L_x_12188:
[----:B------:R-:W-:Y:S05]  /*5d10*/  BSYNC.RECONVERGENT B2 ;  /* 0x0000000000027941 */ /* 0x000fea0003800200 */
.L_x_12187:
        /* <DEDUP_REMOVED lines=59> */
.L_x_12185:
[----:B------:R-:W-:Y:S05]  /*60d0*/  BSYNC.RECONVERGENT B1 ;  /* 0x0000000000017941 */ /* 0x000fea0003800200 */
.L_x_12184:
        /* <DEDUP_REMOVED lines=22> */
.L_x_12191:
        /* <DEDUP_REMOVED lines=13> */
.L_x_12193:
[----:B------:R-:W-:Y:S05]  /*6310*/  BSYNC.RECONVERGENT B2 ;  /* 0x0000000000027941 */ /* 0x000fea0003800200 */
.L_x_12192:
        /* <DEDUP_REMOVED lines=59> */
.L_x_12190:
[----:B------:R-:W-:Y:S05]  /*66d0*/  BSYNC.RECONVERGENT B1 ;  /* 0x0000000000017941 */ /* 0x000fea0003800200 */
.L_x_12189:
        /* <DEDUP_REMOVED lines=21> */
.L_x_12196:
        /* <DEDUP_REMOVED lines=13> */
.L_x_12198:
[----:B------:R-:W-:Y:S05]  /*6900*/  BSYNC.RECONVERGENT B2 ;  /* 0x0000000000027941 */ /* 0x000fea0003800200 */
.L_x_12197:
        /* <DEDUP_REMOVED lines=59> */
.L_x_12195:
[----:B------:R-:W-:Y:S05]  /*6cc0*/  BSYNC.RECONVERGENT B1 ;  /* 0x0000000000017941 */ /* 0x000fea0003800200 */
.L_x_12194:
        /* <DEDUP_REMOVED lines=9> */
[----:B------:R-:W-:Y:S01]  /*6d60*/  FSETP.GTU.FTZ.AND P5, PT, R5, R114, PT ;  /* 0x000000720500720b */ /* 0x000fe20003fbc000 */
[----:B------:R-:W-:-:S03]  /*6d70*/  IMAD.MOV.U32 R5, RZ, RZ, 0x2 ;  /* 0x00000002ff057424 */ /* 0x000fc600078e00ff */
        /* <DEDUP_REMOVED lines=11> */
.L_x_12201:
        /* <DEDUP_REMOVED lines=15> */
.L_x_12203:
[----:B------:R-:W-:Y:S05]  /*6f20*/  BSYNC.RECONVERGENT B2 ;  /* 0x0000000000027941 */ /* 0x000fea0003800200 */
.L_x_12202:
        /* <DEDUP_REMOVED lines=59> */
.L_x_12200:
[----:B------:R-:W-:Y:S05]  /*72e0*/  BSYNC.RECONVERGENT B1 ;  /* 0x0000000000017941 */ /* 0x000fea0003800200 */
.L_x_12199:
[----:B------:R-:W-:Y:S01]  /*72f0*/  I2FP.F32.U32 R112, R113 ;  /* 0x0000007100707245 */ /* 0x000fe20000201000 */
[----:B------:R-:W-:Y:S02]  /*7300*/  IMAD.U32 R161, R161, 0x10000, RZ ;  /* 0x00010000a1a17824 */ /* 0x000fe400078e00ff */
[----:B------:R-:W-:Y:S01]  /*7310*/  FMUL.FTZ R113, R160, R25 ;  /* 0x00000019a0717220 */ /* 0x000fe20000410000 */
[----:B------:R-:W-:Y:S01]  /*7320*/  FMUL.FTZ R118, R145, R30 ;  /* 0x0000001e91767220 */ /* 0x000fe20000410000 */
[----:B------:R-:W-:Y:S01]  /*7330*/  FFMA.FTZ R115, R112, R115, 1.1641532182693481445e-10 ;  /* 0x2f00000070737423 */ /* 0x000fe20000010073 */
[----:B------:R-:W-:-:S04]  /*7340*/  FMUL.FTZ R112, R161, UR4 ;  /* 0x00000004a1707c20 */ /* 0x000fc80008410000 */
[----:B------:R-:W-:Y:S01]  /*7350*/  FMUL.FTZ R147, R112, R147 ;  /* 0x0000009370937220 */ /* 0x000fe20000410000 */
[----:B------:R-:W-:Y:S01]  /*7360*/  FSETP.GTU.FTZ.AND P6, PT, R115, R114, PT ;  /* 0x000000727300720b */ /* 0x000fe20003fdc000 */
[----:B------:R-:W-:Y:S01]  /*7370*/  FMUL.FTZ R115, R116, R27 ;  /* 0x0000001b74737220 */ /* 0x000fe20000410000 */
[----:B------:R-:W-:Y:S01]  /*7380*/  FMUL.FTZ R116, R117, R28 ;  /* 0x0000001c75747220 */ /* 0x000fe20000410000 */
[----:B------:R-:W-:Y:S01]  /*7390*/  FMUL.FTZ R112, R157, R24 ;  /* 0x000000189d707220 */ /* 0x000fe20000410000 */
[----:B------:R-:W-:Y:S01]  /*73a0*/  FSEL R158, R147, RZ, !P6 ;  /* 0x000000ff939e7208 */ /* 0x000fe20007000000 */
[----:B------:R-:W-:Y:S01]  /*73b0*/  FMUL.FTZ R114, R155, R26 ;  /* 0x0000001a9b727220 */ /* 0x000fe20000410000 */
[----:B------:R-:W-:Y:S01]  /*73c0*/  PLOP3.LUT P6, PT, P6, PT, PT, 0x8, 0x80 ;  /* 0x000000000080781c */ /* 0x000fe200037ce170 */
[----:B------:R-:W-:Y:S02]  /*73d0*/  FMUL.FTZ R117, R156, R29 ;  /* 0x0000001d9c757220 */ /* 0x000fe40000410000 */
[----:B------:R-:W-:-:S10]  /*73e0*/  FMUL.FTZ R119, R158, R31 ;  /* 0x0000001f9e777220 */ /* 0x000fd40000410000 */
.L_x_12163:
        /* <DEDUP_REMOVED lines=11> */
[C---:B------:R-:W-:Y:S01]  /*74a0*/  IADD3 R145, PT, PT, R0.reuse, 0x80, RZ ;  /* 0x0000008000917810 */ /* 0x040fe20007ffe0ff */
[C---:B0-----:R-:W-:Y:S01]  /*74b0*/  IMAD.WIDE.U32 R160, R0.reuse, 0x20, R156 ;  /* 0x0000002000a07825 */ /* 0x041fe200078e009c */
[----:B------:R-:W-:Y:S01]  /*74c0*/  LOP3.LUT R159, R159, R158, RZ, 0xfc, !PT ;  /* 0x0000009e9f9f7212 */ /* 0x000fe200078efcff */
[----:B------:R-:W0:Y:S01]  /*74d0*/  LDC.64 R156, c[0x0][0x3b0] ;  /* 0x0000ec00ff9c7b82 */ /* 0x000e220000000a00 */
[----:B------:R-:W-:Y:S02]  /*74e0*/  SEL R158, RZ, 0x1, !P6 ;  /* 0x00000001ff9e7807 */ /* 0x000fe40007000000 */
[----:B------:R2:W-:Y:S02]  /*74f0*/  STG.E.128 desc[UR6][R160.64], R112 ;  /* 0x00000070a0007986 */ /* 0x0005e4000c101d06 */
[----:B------:R-:W-:Y:S01]  /*7500*/  LOP3.LUT R158, R3, R158, RZ, 0xfc, !PT ;  /* 0x0000009e039e7212 */ /* 0x000fe200078efcff */
[----:B------:R-:W-:Y:S01]  /*7510*/  IMAD.MOV.U32 R3, RZ, RZ, R154 ;  /* 0x000000ffff037224 */ /* 0x000fe200078e009a */
[----:B------:R2:W-:Y:S01]  /*7520*/  STG.E.128 desc[UR6][R160.64+0x10], R116 ;  /* 0x00001074a0007986 */ /* 0x0005e2000c101d06 */
[----:B0-----:R-:W-:-:S05]  /*7530*/  IMAD.WIDE.U32 R156, R0, 0x8, R156 ;  /* 0x00000008009c7825 */ /* 0x001fca00078e009c */
[----:B------:R2:W-:Y:S02]  /*7540*/  STG.E.64 desc[UR6][R156.64], R158 ;  /* 0x0000009e9c007986 */ /* 0x0005e4000c101b06 */
.L_x_12122:
[----:B-1----:R-:W-:Y:S05]  /*7550*/  BSYNC.RECONVERGENT B0 ;  /* 0x0000000000007941 */ /* 0x002fea0003800200 */
.L_x_12121:
        /* <DEDUP_REMOVED lines=11> */
[----:B------:R0:W5:Y:S04]  /*7610*/  @P0 LDG.E.128 R104, desc[UR6][R120.64] ;  /* 0x0000000678680981 */ /* 0x000168000c1e1d00 */
        /* <DEDUP_REMOVED lines=18> */
.L_x_12209:
[----:B------:R-:W-:Y:S01]  /*7740*/  VIADD R152, R152, 0x1 ;  /* 0x0000000198987836 */ /* 0x000fe20000000000 */
[----:B------:R-:W-:Y:S03]  /*7750*/  BSSY.RECONVERGENT B2, `(.L_x_12210) ;  /* 0x000000c000027945 */ /* 0x000fe60003800200 */
        /* <DEDUP_REMOVED lines=11> */
.L_x_12211:
[----:B------:R-:W-:Y:S05]  /*7810*/  BSYNC.RECONVERGENT B2 ;  /* 0x0000000000027941 */ /* 0x000fea0003800200 */
.L_x_12210:
        /* <DEDUP_REMOVED lines=59> */
.L_x_12208:
[----:B------:R-:W-:Y:S05]  /*7bd0*/  BSYNC.RECONVERGENT B1 ;  /* 0x0000000000017941 */ /* 0x000fea0003800200 */
.L_x_12207:
[----:B--2---:R-:W0:Y:S01]  /*7be0*/  LDC R160, c[0x0][0x408] ;  /* 0x00010200ffa07b82 */ /* 0x004e220000000800 */
        /* <DEDUP_REMOVED lines=26> */
.L_x_12214:
        /* <DEDUP_REMOVED lines=13> */
.L_x_12216:
[----:B------:R-:W-:Y:S05]  /*7e60*/  BSYNC.RECONVERGENT B2 ;  /* 0x0000000000027941 */ /* 0x000fea0003800200 */
.L_x_12215:
        /* <DEDUP_REMOVED lines=59> */
.L_x_12213:
[----:B------:R-:W-:Y:S05]  /*8220*/  BSYNC.RECONVERGENT B1 ;  /* 0x0000000000017941 */ /* 0x000fea0003800200 */
.L_x_12212:
        /* <DEDUP_REMOVED lines=22> */
.L_x_12219:
        /* <DEDUP_REMOVED lines=13> */
.L_x_12221:
[----:B------:R-:W-:Y:S05]  /*8460*/  BSYNC.RECONVERGENT B2 ;  /* 0x0000000000027941 */ /* 0x000fea0003800200 */
.L_x_12220:
        /* <DEDUP_REMOVED lines=59> */
.L_x_12218:
[----:B------:R-:W-:Y:S05]  /*8820*/  BSYNC.RECONVERGENT B1 ;  /* 0x0000000000017941 */ /* 0x000fea0003800200 */
.L_x_12217:
        /* <DEDUP_REMOVED lines=11> */
[----:B------:R-:W-:Y:S01]  /*88e0*/  PRMT R5, R125, 0x7632, R5 ;  /* 0x000076327d057816 */ /* 0x000fe20000000005 */
        /* <DEDUP_REMOVED lines=11> */
.L_x_12224:
        /* <DEDUP_REMOVED lines=13> */
.L_x_12226:
[----:B------:R-:W-:Y:S05]  /*8a70*/  BSYNC.RECONVERGENT B2 ;  /* 0x0000000000027941 */ /* 0x000fea0003800200 */
.L_x_12225:
        /* <DEDUP_REMOVED lines=59> */
.L_x_12223:
[----:B------:R-:W-:Y:S05]  /*8e30*/  BSYNC.RECONVERGENT B1 ;  /* 0x0000000000017941 */ /* 0x000fea0003800200 */
.L_x_12222:
        /* <DEDUP_REMOVED lines=22> */
.L_x_12229:
        /* <DEDUP_REMOVED lines=13> */
.L_x_12231:
[----:B------:R-:W-:Y:S05]  /*9070*/  BSYNC.RECONVERGENT B2 ;  /* 0x0000000000027941 */ /* 0x000fea0003800200 */
.L_x_12230:
        /* <DEDUP_REMOVED lines=59> */
.L_x_12228:
[----:B------:R-:W-:Y:S05]  /*9430*/  BSYNC.RECONVERGENT B1 ;  /* 0x0000000000017941 */ /* 0x000fea0003800200 */
.L_x_12227:
        /* <DEDUP_REMOVED lines=23> */
.L_x_12234:
        /* <DEDUP_REMOVED lines=13> */
.L_x_12236:
[----:B------:R-:W-:Y:S05]  /*9680*/  BSYNC.RECONVERGENT B2 ;  /* 0x0000000000027941 */ /* 0x000fea0003800200 */
.L_x_12235:
        /* <DEDUP_REMOVED lines=59> */
.L_x_12233:
[----:B------:R-:W-:Y:S05]  /*9a40*/  BSYNC.RECONVERGENT B1 ;  /* 0x0000000000017941 */ /* 0x000fea0003800200 */
.L_x_12232:
        /* <DEDUP_REMOVED lines=22> */
.L_x_12239:
        /* <DEDUP_REMOVED lines=13> */
.L_x_12241:
[----:B------:R-:W-:Y:S05]  /*9c80*/  BSYNC.RECONVERGENT B2 ;  /* 0x0000000000027941 */ /* 0x000fea0003800200 */
.L_x_12240:
        /* <DEDUP_REMOVED lines=57> */
[----:B------:R-:W-:Y:S02]  /*a020*/  IMAD.MOV.U32 R154, RZ, RZ, R156 ;  /* 0x000000ffff9a7224 */ /* 0x000fe400078e009c */
[----:B------:R-:W-:-:S07]  /*a030*/  HFMA2 R156, -RZ, RZ, 0, 0 ;  /* 0x00000000ff9c7431 */ /* 0x000fce00000001ff */
.L_x_12238:
[----:B------:R-:W-:Y:S05]  /*a040*/  BSYNC.RECONVERGENT B1 ;  /* 0x0000000000017941 */ /* 0x000fea0003800200 */
.L_x_12237:
        /* <DEDUP_REMOVED lines=23> */
.L_x_12244:
        /* <DEDUP_REMOVED lines=14> */
.L_x_12246:
[----:B------:R-:W-:Y:S05]  /*a2a0*/  BSYNC.RECONVERGENT B2 ;  /* 0x0000000000027941 */ /* 0x000fea0003800200 */
.L_x_12245:
        /* <DEDUP_REMOVED lines=60> */
.L_x_12243:
[----:B------:R-:W-:Y:S05]  /*a670*/  BSYNC.RECONVERGENT B1 ;  /* 0x0000000000017941 */ /* 0x000fea0003800200 */
.L_x_12242:
        /* <DEDUP_REMOVED lines=10> */
.L_x_12206:
        /* <DEDUP_REMOVED lines=16> */
.L_x_12250:
[----:B------:R-:W-:Y:S01]  /*a820*/  VIADD R152, R152, 0x1 ;  /* 0x0000000198987836 */ /* 0x000fe20000000000 */
[----:B------:R-:W-:Y:S03]  /*a830*/  BSSY.RECONVERGENT B2, `(.L_x_12251) ;  /* 0x000000c000027945 */ /* 0x000fe60003800200 */
        /* <DEDUP_REMOVED lines=11> */
.L_x_12252:
[----:B------:R-:W-:Y:S05]  /*a8f0*/  BSYNC.RECONVERGENT B2 ;  /* 0x0000000000027941 */ /* 0x000fea0003800200 */
.L_x_12251:
        /* <DEDUP_REMOVED lines=59> */
.L_x_12249:
[----:B------:R-:W-:Y:S05]  /*acb0*/  BSYNC.RECONVERGENT B1 ;  /* 0x0000000000017941 */ /* 0x000fea0003800200 */
.L_x_12248:
[----:B------:R-:W0:Y:S01]  /*acc0*/  LDC R147, c[0x0][0x404] ;  /* 0x00010100ff937b82 */ /* 0x000e220000000800 */
[----:B------:R-:W-:Y:S01]  /*acd0*/  I2FP.F32.U32 R3, R120 ;  /* 0x0000007800037245 */ /* 0x000fe20000201000 */
[----:B--2---:R-:W-:Y:S01]  /*ace0*/  IMAD.MOV.U32 R156, RZ, RZ, 0x2f800000 ;  /* 0x2f800000ff9c7424 */ /* 0x004fe200078e00ff */
[----:B------:R-:W-:Y:S01]  /*acf0*/  ISETP.NE.AND P1, PT, R121, 0x1, PT ;  /* 0x000000017900780c */ /* 0x000fe20003f25270 */
[----:B------:R-:W-:Y:S01]  /*ad00*/  BSSY.RECONVERGENT B1, `(.L_x_12253) ;  /* 0x000005f000017945 */ /* 0x000fe20003800200 */
[----:B------:R-:W-:Y:S02]  /*ad10*/  HFMA2 R122, -RZ, RZ, 0, 1.1920928955078125e-07 ;  /* 0x00000002ff7a7431 */ /* 0x000fe400000001ff */
[----:B------:R-:W-:Y:S01]  /*ad20*/  FFMA.FTZ R120, R3, R156, 1.1641532182693481445e-10 ;  /* 0x2f00000003787423 */ /* 0x000fe2000001009c */
[C---:B-----5:R-:W-:Y:S01]  /*ad30*/  IMAD.U32 R3, R124.reuse, 0x10000, RZ ;  /* 0x000100007c037824 */ /* 0x060fe200078e00ff */
[----:B------:R-:W1:Y:S01]  /*ad40*/  LDC R157, c[0x0][0x408] ;  /* 0x00010200ff9d7b82 */ /* 0x000e620000000800 */
[----:B------:R-:W-:Y:S01]  /*ad50*/  PRMT R124, R124, 0x7632, R124 ;  /* 0x000076327c7c7816 */ /* 0x000fe2000000007c */
[----:B------:R-:W-:Y:S01]  /*ad60*/  IMAD.MOV.U32 R5, RZ, RZ, R2 ;  /* 0x000000ffff057224 */ /* 0x000fe200078e0002 */
[----:B0-----:R-:W-:Y:S01]  /*ad70*/  FSETP.GTU.FTZ.AND P0, PT, R120, R147, PT ;  /* 0x000000937800720b */ /* 0x001fe20003f1c000 */
[----:B------:R-:W-:-:S03]  /*ad80*/  FMUL.FTZ R120, R3, UR4 ;  /* 0x0000000403787c20 */ /* 0x000fc60008410000 */
        /* <DEDUP_REMOVED lines=13> */
.L_x_12255:
        /* <DEDUP_REMOVED lines=13> */
.L_x_12257:
[----:B------:R-:W-:Y:S05]  /*af30*/  BSYNC.RECONVERGENT B2 ;  /* 0x0000000000027941 */ /* 0x000fea0003800200 */
.L_x_12256:
        /* <DEDUP_REMOVED lines=59> */
.L_x_12254:
[----:B------:R-:W-:Y:S05]  /*b2f0*/  BSYNC.RECONVERGENT B1 ;  /* 0x0000000000017941 */ /* 0x000fea0003800200 */
.L_x_12253:
        /* <DEDUP_REMOVED lines=21> */
.L_x_12260:
        /* <DEDUP_REMOVED lines=13> */
.L_x_12262:
[----:B------:R-:W-:Y:S05]  /*b520*/  BSYNC.RECONVERGENT B2 ;  /* 0x0000000000027941 */ /* 0x000fea0003800200 */
.L_x_12261:
        /* <DEDUP_REMOVED lines=48> */
[----:B------:R-:W-:Y:S01]  /*b830*/  IMAD.MOV.U32 R123, RZ, RZ, RZ ;  /* 0x000000ffff7b7224 */ /* 0x000fe200078e00ff */
        /* <DEDUP_REMOVED lines=10> */
.L_x_12259:
[----:B------:R-:W-:Y:S05]  /*b8e0*/  BSYNC.RECONVERGENT B1 ;  /* 0x0000000000017941 */ /* 0x000fea0003800200 */
.L_x_12258:
[----:B------:R-:W-:Y:S01]  /*b8f0*/  I2FP.F32.U32 R5, R5 ;  /* 0x0000000500057245 */ /* 0x000fe20000201000 */
[----:B------:R-:W-:Y:S01]  /*b900*/  BSSY.RECONVERGENT B1, `(.L_x_12263) ;  /* 0x000005e000017945 */ /* 0x000fe20003800200 */
[----:B------:R-:W-:Y:S01]  /*b910*/  ISETP.NE.AND P3, PT, R123, 0x1, PT ;  /* 0x000000017b00780c */ /* 0x000fe20003f65270 */
[----:B------:R-:W-:Y:S02]  /*b920*/  IMAD.MOV.U32 R121, RZ, RZ, R2 ;  /* 0x000000ffff797224 */ /* 0x000fe400078e0002 */
[----:B------:R-:W-:Y:S01]  /*b930*/  FFMA.FTZ R120, R5, R156, 1.1641532182693481445e-10 ;  /* 0x2f00000005787423 */ /* 0x000fe2000001009c */
[----:B------:R-:W-:-:S04]  /*b940*/  IMAD.U32 R5, R125, 0x10000, RZ ;  /* 0x000100007d057824 */ /* 0x000fc800078e00ff */
[----:B------:R-:W-:Y:S01]  /*b950*/  FSETP.GTU.FTZ.AND P2, PT, R120, R147, PT ;  /* 0x000000937800720b */ /* 0x000fe20003f5c000 */
[----:B------:R-:W-:Y:S01]  /*b960*/  FMUL.FTZ R120, R5, UR4 ;  /* 0x0000000405787c20 */ /* 0x000fe20008410000 */
[----:B------:R-:W-:Y:S01]  /*b970*/  PRMT R5, R125, 0x7632, R5 ;  /* 0x000076327d057816 */ /* 0x000fe20000000005 */
[----:B------:R-:W-:Y:S01]  /*b980*/  HFMA2 R125, -RZ, RZ, 0, 1.1920928955078125e-07 ;  /* 0x00000002ff7d7431 */ /* 0x000fe200000001ff */
[----:B------:R-:W-:Y:S01]  /*b990*/  PLOP3.LUT P1, PT, P2, PT, PT, 0x8, 0x80 ;  /* 0x000000000080781c */ /* 0x000fe2000172e170 */
[----:B------:R-:W-:-:S05]  /*b9a0*/  FMUL.FTZ R120, R120, R157 ;  /* 0x0000009d78787220 */ /* 0x000fca0000410000 */
        /* <DEDUP_REMOVED lines=10> */
.L_x_12265:
        /* <DEDUP_REMOVED lines=13> */
.L_x_12267:
[----:B------:R-:W-:Y:S05]  /*bb20*/  BSYNC.RECONVERGENT B2 ;  /* 0x0000000000027941 */ /* 0x000fea0003800200 */
.L_x_12266:
        /* <DEDUP_REMOVED lines=59> */
.L_x_12264:
[----:B------:R-:W-:Y:S05]  /*bee0*/  BSYNC.RECONVERGENT B1 ;  /* 0x0000000000017941 */ /* 0x000fea0003800200 */
.L_x_12263:
[----:B------:R-:W-:Y:S01]  /*bef0*/  I2FP.F32.U32 R121, R121 ;  /* 0x0000007900797245 */ /* 0x000fe20000201000 */
[----:B------:R-:W-:Y:S01]  /*bf00*/  IMAD.U32 R5, R5, 0x10000, RZ ;  /* 0x0001000005057824 */ /* 0x000fe200078e00ff */
        /* <DEDUP_REMOVED lines=19> */
.L_x_12270:
        /* <DEDUP_REMOVED lines=13> */
.L_x_12272:
[----:B------:R-:W-:Y:S05]  /*c110*/  BSYNC.RECONVERGENT B2 ;  /* 0x0000000000027941 */ /* 0x000fea0003800200 */
.L_x_12271:
        /* <DEDUP_REMOVED lines=59> */
.L_x_12269:
[----:B------:R-:W-:Y:S05]  /*c4d0*/  BSYNC.RECONVERGENT B1 ;  /* 0x0000000000017941 */ /* 0x000fea0003800200 */
.L_x_12268:
        /* <DEDUP_REMOVED lines=22> */
.L_x_12275:
        /* <DEDUP_REMOVED lines=13> */
.L_x_12277:
[----:B------:R-:W-:Y:S05]  /*c710*/  BSYNC.RECONVERGENT B2 ;  /* 0x0000000000027941 */ /* 0x000fea0003800200 */
.L_x_12276:
        /* <DEDUP_REMOVED lines=59> */
.L_x_12274:
[----:B------:R-:W-:Y:S05]  /*cad0*/  BSYNC.RECONVERGENT B1 ;  /* 0x0000000000017941 */ /* 0x000fea0003800200 */
.L_x_12273:
        /* <DEDUP_REMOVED lines=21> */
.L_x_12280:
        /* <DEDUP_REMOVED lines=13> */
.L_x_12282:
[----:B------:R-:W-:Y:S05]  /*cd00*/  BSYNC.RECONVERGENT B2 ;  /* 0x0000000000027941 */ /* 0x000fea0003800200 */
.L_x_12281:
        /* <DEDUP_REMOVED lines=59> */
.L_x_12279:
[----:B------:R-:W-:Y:S05]  /*d0c0*/  BSYNC.RECONVERGENT B1 ;  /* 0x0000000000017941 */ /* 0x000fea0003800200 */
.L_x_12278:
[----:B------:R-:W-:Y:S01]  /*d0d0*/  I2FP.F32.U32 R5, R5 ;  /* 0x0000000500057245 */ /* 0x000fe20000201000 */
[----:B------:R-:W-:Y:S01]  /*d0e0*/  IMAD.U32 R121, R127, 0x10000, RZ ;  /* 0x000100007f797824 */ /* 0x000fe200078e00ff */
        /* <DEDUP_REMOVED lines=20> */
.L_x_12285:
        /* <DEDUP_REMOVED lines=14> */
.L_x_12287:
[----:B------:R-:W-:Y:S05]  /*d310*/  BSYNC.RECONVERGENT B2 ;  /* 0x0000000000027941 */ /* 0x000fea0003800200 */
.L_x_12286:
        /* <DEDUP_REMOVED lines=60> */
.L_x_12284:
[----:B------:R-:W-:Y:S05]  /*d6e0*/  BSYNC.RECONVERGENT B1 ;  /* 0x0000000000017941 */ /* 0x000fea0003800200 */
.L_x_12283:
[----:B------:R-:W-:Y:S01]  /*d6f0*/  I2FP.F32.U32 R121, R121 ;  /* 0x0000007900797245 */ /* 0x000fe20000201000 */
[----:B------:R-:W-:Y:S02]  /*d700*/  IMAD.U32 R160, R160, 0x10000, RZ ;  /* 0x00010000a0a07824 */ /* 0x000fe400078e00ff */
[----:B------:R-:W-:Y:S01]  /*d710*/  FMUL.FTZ R123, R124, R51 ;  /* 0x000000337c7b7220 */ /* 0x000fe20000410000 */
[----:B------:R-:W-:Y:S01]  /*d720*/  FMUL.FTZ R124, R125, R52 ;  /* 0x000000347d7c7220 */ /* 0x000fe20000410000 */
[----:B------:R-:W-:Y:S01]  /*d730*/  FMUL.FTZ R125, R126, R53 ;  /* 0x000000357e7d7220 */ /* 0x000fe20000410000 */
[----:B------:R-:W-:Y:S01]  /*d740*/  FFMA.FTZ R156, R121, R156, 1.1641532182693481445e-10 ;  /* 0x2f000000799c7423 */ /* 0x000fe2000001009c */
[----:B------:R-:W-:Y:S01]  /*d750*/  FMUL.FTZ R160, R160, UR4 ;  /* 0x00000004a0a07c20 */ /* 0x000fe20008410000 */
[----:B------:R-:W-:Y:S01]  /*d760*/  FMUL.FTZ R126, R127, R54 ;  /* 0x000000367f7e7220 */ /* 0x000fe20000410000 */
[----:B------:R-:W-:Y:S01]  /*d770*/  FMUL.FTZ R120, R161, R48 ;  /* 0x00000030a1787220 */ /* 0x000fe20000410000 */
[----:B------:R-:W-:Y:S01]  /*d780*/  FMUL.FTZ R121, R158, R49 ;  /* 0x000000319e797220 */ /* 0x000fe20000410000 */
[----:B------:R-:W-:Y:S01]  /*d790*/  FMUL.FTZ R160, R160, R157 ;  /* 0x0000009da0a07220 */ /* 0x000fe20000410000 */
[----:B------:R-:W-:Y:S01]  /*d7a0*/  FSETP.GTU.FTZ.AND P6, PT, R156, R147, PT ;  /* 0x000000939c00720b */ /* 0x000fe20003fdc000 */
[----:B------:R-:W-:-:S03]  /*d7b0*/  FMUL.FTZ R122, R159, R50 ;  /* 0x000000329f7a7220 */ /* 0x000fc60000410000 */
[----:B------:R-:W-:Y:S02]  /*d7c0*/  FSEL R160, R160, RZ, !P6 ;  /* 0x000000ffa0a07208 */ /* 0x000fe40007000000 */
[----:B------:R-:W-:-:S03]  /*d7d0*/  PLOP3.LUT P6, PT, P6, PT, PT, 0x8, 0x80 ;  /* 0x000000000080781c */ /* 0x000fc600037ce170 */
[----:B------:R-:W-:-:S10]  /*d7e0*/  FMUL.FTZ R127, R160, R55 ;  /* 0x00000037a07f7220 */ /* 0x000fd40000410000 */
.L_x_12247:
        /* <DEDUP_REMOVED lines=11> */
[----:B0-----:R-:W-:-:S03]  /*d8a0*/  IMAD.WIDE.U32 R160, R145, 0x20, R156 ;  /* 0x0000002091a07825 */ /* 0x001fc600078e009c */
[----:B------:R-:W-:Y:S01]  /*d8b0*/  LOP3.LUT R159, R159, R158, RZ, 0xfc, !PT ;  /* 0x0000009e9f9f7212 */ /* 0x000fe200078efcff */
[----:B------:R-:W0:Y:S01]  /*d8c0*/  LDC.64 R156, c[0x0][0x3b0] ;  /* 0x0000ec00ff9c7b82 */ /* 0x000e220000000a00 */
[----:B------:R-:W-:Y:S01]  /*d8d0*/  SEL R158, RZ, 0x1, !P6 ;  /* 0x00000001ff9e7807 */ /* 0x000fe20007000000 */
[----:B------:R1:W-:Y:S03]  /*d8e0*/  STG.E.128 desc[UR6][R160.64], R120 ;  /* 0x00000078a0007986 */ /* 0x0003e6000c101d06 */
[----:B------:R-:W-:Y:S01]  /*d8f0*/  LOP3.LUT R158, R3, R158, RZ, 0xfc, !PT ;  /* 0x0000009e039e7212 */ /* 0x000fe200078efcff */
[----:B------:R1:W-:Y:S01]  /*d900*/  STG.E.128 desc[UR6][R160.64+0x10], R124 ;  /* 0x0000107ca0007986 */ /* 0x0003e2000c101d06 */
[----:B------:R-:W-:Y:S01]  /*d910*/  MOV R3, R154 ;  /* 0x0000009a00037202 */ /* 0x000fe20000000f00 */
[----:B0-----:R-:W-:-:S04]  /*d920*/  IMAD.WIDE.U32 R156, R145, 0x8, R156 ;  /* 0x00000008919c7825 */ /* 0x001fc800078e009c */
[----:B------:R-:W-:Y:S01]  /*d930*/  VIADD R145, R145, 0x80 ;  /* 0x0000008091917836 */ /* 0x000fe20000000000 */
[----:B------:R1:W-:Y:S06]  /*d940*/  STG.E.64 desc[UR6][R156.64], R158 ;  /* 0x0000009e9c007986 */ /* 0x0003ec000c101b06 */
.L_x_12205:
[----:B------:R-:W-:Y:S05]  /*d950*/  BSYNC.RECONVERGENT B0 ;  /* 0x0000000000007941 */ /* 0x000fea0003800200 */
.L_x_12204:
[----:B------:R-:W-:Y:S01]  /*d960*/  ISETP.GE.U32.AND P0, PT, R6, 0x180, PT ;  /* 0x000001800600780c */ /* 0x000fe20003f06070 */
[----:B------:R-:W-:Y:S03]  /*d970*/  BSSY.RECONVERGENT B0, `(.L_x_12288) ;  /* 0x000063c000007945 */ /* 0x000fe60003800200 */
[----:B------:R-:W-:-:S09]  /*d980*/  P2R R154, PR, RZ, 0x1 ;  /* 0x00000001ff9a7803 */ /* 0x000fd20000000000 */
[----:B------:R-:W-:Y:S05]  /*d990*/  @!P0 BRA `(.L_x_12289) ;  /* 0x0000006000e48947 */ /* 0x000fea0003800000 */
[----:B------:R-:W-:Y:S01]  /*d9a0*/  ISETP.NE.U32.AND P0, PT, RZ, UR10, PT ;  /* 0x0000000aff007c0c */ /* 0x000fe2000bf05070 */
[----:B------:R-:W0:Y:S03]  /*d9b0*/  LDC.64 R132, c[0x0][0x390] ;  /* 0x0000e400ff847b82 */ /* 0x000e260000000a00 */
[----:B------:R-:W-:-:S13]  /*d9c0*/  ISETP.NE.AND.EX P0, PT, RZ, UR11, PT, P0 ;  /* 0x0000000bff007c0c */ /* 0x000fda000bf05300 */
[----:B------:R-:W3:Y:S01]  /*d9d0*/  @P0 LDC.64 R128, c[0x0][0x3a0] ;  /* 0x0000e800ff800b82 */ /* 0x000ee20000000a00 */
[----:B0-----:R-:W-:-:S06]  /*d9e0*/  IMAD.WIDE.U32 R132, R145, 0x10, R132 ;  /* 0x0000001091847825 */ /* 0x001fcc00078e0084 */
[----:B------:R-:W5:Y:S01]  /*d9f0*/  LDG.E.128 R132, desc[UR6][R132.64] ;  /* 0x0000000684847981 */ /* 0x000f62000c1e1d00 */
[----:B---3--:R-:W-:-:S05]  /*da00*/  @P0 IMAD.WIDE.U32 R128, R145, 0x20, R128 ;  /* 0x0000002091800825 */ /* 0x008fca00078e0080 */
[----:B------:R0:W5:Y:S04]  /*da10*/  @P0 LDG.E.128 R104, desc[UR6][R128.64] ;  /* 0x0000000680680981 */ /* 0x000168000c1e1d00 */
[----:B------:R0:W5:Y:S01]  /*da20*/  @P0 LDG.E.128 R108, desc[UR6][R128.64+0x10] ;  /* 0x00001006806c0981 */ /* 0x000162000c1e1d00 */
[----:B------:R-:W-:Y:S05]  /*da30*/  @!P0 BRA `(.L_x_12290) ;  /* 0x0000003000348947 */ /* 0x000fea0003800000 */
[----:B------:R-:W-:Y:S01]  /*da40*/  ISETP.NE.AND P0, PT, R5, 0x1, PT ;  /* 0x000000010500780c */ /* 0x000fe20003f05270 */
[----:B------:R-:W-:Y:S01]  /*da50*/  BSSY.RECONVERGENT B1, `(.L_x_12291) ;  /* 0x0000057000017945 */ /* 0x000fe20003800200 */
[----:B0-----:R-:W-:Y:S01]  /*da60*/  IMAD.MOV.U32 R129, RZ, RZ, 0x2 ;  /* 0x00000002ff817424 */ /* 0x001fe200078e00ff */
[----:B------:R-:W-:Y:S01]  /*da70*/  MOV R128, R2 ;  /* 0x0000000200807202 */ /* 0x000fe20000000f00 */
[----:B-12---:R-:W-:-:S09]  /*da80*/  IMAD.MOV.U32 R156, RZ, RZ, R3 ;  /* 0x000000ffff9c7224 */ /* 0x006fd200078e0003 */
        /* <DEDUP_REMOVED lines=11> */
.L_x_12293:
        /* <DEDUP_REMOVED lines=13> */
.L_x_12295:
[----:B------:R-:W-:Y:S05]  /*dc10*/  BSYNC.RECONVERGENT B2 ;  /* 0x0000000000027941 */ /* 0x000fea0003800200 */
.L_x_12294:
        /* <DEDUP_REMOVED lines=58> */
.L_x_12292:
[----:B------:R-:W-:Y:S05]  /*dfc0*/  BSYNC.RECONVERGENT B1 ;  /* 0x0000000000017941 */ /* 0x000fea0003800200 */
.L_x_12291:
        /* <DEDUP_REMOVED lines=27> */
.L_x_12298:
        /* <DEDUP_REMOVED lines=13> */
.L_x_12300:
[----:B------:R-:W-:Y:S05]  /*e250*/  BSYNC.RECONVERGENT B2 ;  /* 0x0000000000027941 */ /* 0x000fea0003800200 */
.L_x_12299:
        /* <DEDUP_REMOVED lines=59> */
.L_x_12297:
[----:B------:R-:W-:Y:S05]  /*e610*/  BSYNC.RECONVERGENT B1 ;  /* 0x0000000000017941 */ /* 0x000fea0003800200 */
.L_x_12296:
        /* <DEDUP_REMOVED lines=22> */
.L_x_12303:
        /* <DEDUP_REMOVED lines=13> */
.L_x_12305:
[----:B------:R-:W-:Y:S05]  /*e850*/  BSYNC.RECONVERGENT B2 ;  /* 0x0000000000027941 */ /* 0x000fea0003800200 */
.L_x_12304:
        /* <DEDUP_REMOVED lines=59> */
.L_x_12302:
[----:B------:R-:W-:Y:S05]  /*ec10*/  BSYNC.RECONVERGENT B1 ;  /* 0x0000000000017941 */ /* 0x000fea0003800200 */
.L_x_12301:
        /* <DEDUP_REMOVED lines=23> */
.L_x_12308:
        /* <DEDUP_REMOVED lines=13> */
.L_x_12310:
[----:B------:R-:W-:Y:S05]  /*ee60*/  BSYNC.RECONVERGENT B2 ;  /* 0x0000000000027941 */ /* 0x000fea0003800200 */
.L_x_12309:
        /* <DEDUP_REMOVED lines=59> */
.L_x_12307:
[----:B------:R-:W-:Y:S05]  /*f220*/  BSYNC.RECONVERGENT B1 ;  /* 0x0000000000017941 */ /* 0x000fea0003800200 */
.L_x_12306:
        /* <DEDUP_REMOVED lines=22> */
.L_x_12313:
        /* <DEDUP_REMOVED lines=13> */
.L_x_12315:
[----:B------:R-:W-:Y:S05]  /*f460*/  BSYNC.RECONVERGENT B2 ;  /* 0x0000000000027941 */ /* 0x000fea0003800200 */
.L_x_12314:
        /* <DEDUP_REMOVED lines=59> */
.L_x_12312:
[----:B------:R-:W-:Y:S05]  /*f820*/  BSYNC.RECONVERGENT B1 ;  /* 0x0000000000017941 */ /* 0x000fea0003800200 */
.L_x_12311:
        /* <DEDUP_REMOVED lines=23> */
.L_x_12318:
        /* <DEDUP_REMOVED lines=13> */
.L_x_12320:
[----:B------:R-:W-:Y:S05]  /*fa70*/  BSYNC.RECONVERGENT B2 ;  /* 0x0000000000027941 */ /* 0x000fea0003800200 */
.L_x_12319:
        /* <DEDUP_REMOVED lines=59> */
.L_x_12317:
[----:B------:R-:W-:Y:S05]  /*fe30*/  BSYNC.RECONVERGENT B1 ;  /* 0x0000000000017941 */ /* 0x000fea0003800200 */
.L_x_12316:
        /* <DEDUP_REMOVED lines=22> */
.L_x_12323:
        /* <DEDUP_REMOVED lines=13> */
.L_x_12325:
[----:B------:R-:W-:Y:S05]  /*10070*/  BSYNC.RECONVERGENT B2 ;  /* 0x0000000000027941 */ /* 0x000fea0003800200 */
.L_x_12324:
        /* <DEDUP_REMOVED lines=59> */
.L_x_12322:
[----:B------:R-:W-:Y:S05]  /*10430*/  BSYNC.RECONVERGENT B1 ;  /* 0x0000000000017941 */ /* 0x000fea0003800200 */
.L_x_12321:
[----:B------:R-:W-:Y:S01]  /*10440*/  I2FP.F32.U32 R5, R5 ;  /* 0x0000000500057245 */ /* 0x000fe20000201000 */
[----:B------:R-:W-:Y:S01]  /*10450*/  IMAD.U32 R158, R135, 0x10000, RZ ;  /* 0x00010000879e7824 */ /* 0x000fe200078e00ff */
        /* <DEDUP_REMOVED lines=21> */
.L_x_12328:
        /* <DEDUP_REMOVED lines=14> */
.L_x_12330:
[----:B------:R-:W-:Y:S05]  /*10690*/  BSYNC.RECONVERGENT B2 ;  /* 0x0000000000027941 */ /* 0x000fea0003800200 */
.L_x_12329:
        /* <DEDUP_REMOVED lines=60> */
.L_x_12327:
[----:B------:R-:W-:Y:S05]  /*10a60*/  BSYNC.RECONVERGENT B1 ;  /* 0x0000000000017941 */ /* 0x000fea0003800200 */
.L_x_12326:
        /* <DEDUP_REMOVED lines=10> */
.L_x_12290:
        /* <DEDUP_REMOVED lines=16> */
.L_x_12334:
        /* <DEDUP_REMOVED lines=13> */
.L_x_12336:
[----:B------:R-:W-:Y:S05]  /*10ce0*/  BSYNC.RECONVERGENT B2 ;  /* 0x0000000000027941 */ /* 0x000fea0003800200 */
.L_x_12335:
        /* <DEDUP_REMOVED lines=58> */
.L_x_12333:
[----:B------:R-:W-:Y:S05]  /*11090*/  BSYNC.RECONVERGENT B1 ;  /* 0x0000000000017941 */ /* 0x000fea0003800200 */
.L_x_12332:
        /* <DEDUP_REMOVED lines=14> */
[----:B-1----:R-:W-:-:S05]  /*11180*/  FMUL.FTZ R3, R3, R158 ;  /* 0x0000009e03037220 */ /* 0x002fca0000410000 */
[----:B------:R-:W-:Y:S02]  /*11190*/  FSEL R161, R3, RZ, !P0 ;  /* 0x000000ff03a17208 */ /* 0x000fe40004000000 */
        /* <DEDUP_REMOVED lines=10> */
.L_x_12339:
        /* <DEDUP_REMOVED lines=13> */
.L_x_12341:
[----:B------:R-:W-:Y:S05]  /*11310*/  BSYNC.RECONVERGENT B2 ;  /* 0x0000000000027941 */ /* 0x000fea0003800200 */
.L_x_12340:
        /* <DEDUP_REMOVED lines=59> */
.L_x_12338:
[----:B------:R-:W-:Y:S05]  /*116d0*/  BSYNC.RECONVERGENT B1 ;  /* 0x0000000000017941 */ /* 0x000fea0003800200 */
.L_x_12337:
        /* <DEDUP_REMOVED lines=21> */
.L_x_12344:
        /* <DEDUP_REMOVED lines=13> */
.L_x_12346:
[----:B------:R-:W-:Y:S05]  /*11900*/  BSYNC.RECONVERGENT B2 ;  /* 0x0000000000027941 */ /* 0x000fea0003800200 */
.L_x_12345:
        /* <DEDUP_REMOVED lines=59> */
.L_x_12343:
[----:B------:R-:W-:Y:S05]  /*11cc0*/  BSYNC.RECONVERGENT B1 ;  /* 0x0000000000017941 */ /* 0x000fea0003800200 */
.L_x_12342:
        /* <DEDUP_REMOVED lines=22> */
.L_x_12349:
        /* <DEDUP_REMOVED lines=13> */
.L_x_12351:
[----:B------:R-:W-:Y:S05]  /*11f00*/  BSYNC.RECONVERGENT B2 ;  /* 0x0000000000027941 */ /* 0x000fea0003800200 */
.L_x_12350:
        /* <DEDUP_REMOVED lines=59> */
.L_x_12348:
[----:B------:R-:W-:Y:S05]  /*122c0*/  BSYNC.RECONVERGENT B1 ;  /* 0x0000000000017941 */ /* 0x000fea0003800200 */
.L_x_12347:
        /* <DEDUP_REMOVED lines=21> */
.L_x_12354:
        /* <DEDUP_REMOVED lines=13> */
.L_x_12356:
[----:B------:R-:W-:Y:S05]  /*124f0*/  BSYNC.RECONVERGENT B2 ;  /* 0x0000000000027941 */ /* 0x000fea0003800200 */
.L_x_12355:
        /* <DEDUP_REMOVED lines=59> */
.L_x_12353:
[----:B------:R-:W-:Y:S05]  /*128b0*/  BSYNC.RECONVERGENT B1 ;  /* 0x0000000000017941 */ /* 0x000fea0003800200 */
.L_x_12352:
        /* <DEDUP_REMOVED lines=22> */
.L_x_12359:
        /* <DEDUP_REMOVED lines=13> */
.L_x_12361:
[----:B------:R-:W-:Y:S05]  /*12af0*/  BSYNC.RECONVERGENT B2 ;  /* 0x0000000000027941 */ /* 0x000fea0003800200 */
.L_x_12360:
        /* <DEDUP_REMOVED lines=59> */
.L_x_12358:
[----:B------:R-:W-:Y:S05]  /*12eb0*/  BSYNC.RECONVERGENT B1 ;  /* 0x0000000000017941 */ /* 0x000fea0003800200 */
.L_x_12357:
        /* <DEDUP_REMOVED lines=21> */
.L_x_12364:
        /* <DEDUP_REMOVED lines=13> */
.L_x_12366:
[----:B------:R-:W-:Y:S05]  /*130e0*/  BSYNC.RECONVERGENT B2 ;  /* 0x0000000000027941 */ /* 0x000fea0003800200 */
.L_x_12365:
        /* <DEDUP_REMOVED lines=59> */
.L_x_12363:
[----:B------:R-:W-:Y:S05]  /*134a0*/  BSYNC.RECONVERGENT B1 ;  /* 0x0000000000017941 */ /* 0x000fea0003800200 */
.L_x_12362:
        /* <DEDUP_REMOVED lines=22> */
.L_x_12369:
        /* <DEDUP_REMOVED lines=14> */
.L_x_12371:
[----:B------:R-:W-:Y:S05]  /*136f0*/  BSYNC.RECONVERGENT B2 ;  /* 0x0000000000027941 */ /* 0x000fea0003800200 */
.L_x_12370:
        /* <DEDUP_REMOVED lines=60> */
.L_x_12368:
[----:B------:R-:W-:Y:S05]  /*13ac0*/  BSYNC.RECONVERGENT B1 ;  /* 0x0000000000017941 */ /* 0x000fea0003800200 */
.L_x_12367:
        /* <DEDUP_REMOVED lines=8> */
[----:B------:R-:W-:Y:S02]  /*13b50*/  FMUL.FTZ R128, R161, R72 ;  /* 0x00000048a1807220 */ /* 0x000fe40000410000 */
[----:B------:R-:W-:Y:S01]  /*13b60*/  FMUL.FTZ R158, R129, R158 ;  /* 0x0000009e819e7220 */ /* 0x000fe20000410000 */
[----:B------:R-:W-:Y:S01]  /*13b70*/  FSETP.GTU.FTZ.AND P6, PT, R130, R147, PT ;  /* 0x000000938200720b */ /* 0x000fe20003fdc000 */
[----:B------:R-:W-:Y:S01]  /*13b80*/  FMUL.FTZ R129, R160, R73 ;  /* 0x00000049a0817220 */ /* 0x000fe20000410000 */
[----:B------:R-:W-:-:S02]  /*13b90*/  FMUL.FTZ R130, R157, R74 ;  /* 0x0000004a9d827220 */ /* 0x000fc40000410000 */
[----:B------:R-:W-:Y:S02]  /*13ba0*/  FSEL R158, R158, RZ, !P6 ;  /* 0x000000ff9e9e7208 */ /* 0x000fe40007000000 */
[----:B------:R-:W-:-:S03]  /*13bb0*/  PLOP3.LUT P6, PT, P6, PT, PT, 0x8, 0x80 ;  /* 0x000000000080781c */ /* 0x000fc600037ce170 */
[----:B------:R-:W-:-:S10]  /*13bc0*/  FMUL.FTZ R135, R158, R79 ;  /* 0x0000004f9e877220 */ /* 0x000fd40000410000 */
.L_x_12331:
        /* <DEDUP_REMOVED lines=16> */
[----:B------:R0:W-:Y:S01]  /*13cd0*/  STG.E.128 desc[UR6][R162.64], R128 ;  /* 0x00000080a2007986 */ /* 0x0001e2000c101d06 */
[----:B------:R-:W-:Y:S02]  /*13ce0*/  IMAD.MOV.U32 R3, RZ, RZ, R156 ;  /* 0x000000ffff037224 */ /* 0x000fe400078e009c */
[C---:B-1----:R-:W-:Y:S01]  /*13cf0*/  IMAD.WIDE.U32 R158, R145.reuse, 0x8, R158 ;  /* 0x00000008919e7825 */ /* 0x042fe200078e009e */
[----:B------:R0:W-:Y:S01]  /*13d00*/  STG.E.128 desc[UR6][R162.64+0x10], R132 ;  /* 0x00001084a2007986 */ /* 0x0001e2000c101d06 */
[----:B------:R-:W-:-:S03]  /*13d10*/  IADD3 R145, PT, PT, R145, 0x80, RZ ;  /* 0x0000008091917810 */ /* 0x000fc60007ffe0ff */
[----:B------:R0:W-:Y:S04]  /*13d20*/  STG.E.64 desc[UR6][R158.64], R160 ;  /* 0x000000a09e007986 */ /* 0x0001e8000c101b06 */
.L_x_12289:
[----:B------:R-:W-:Y:S05]  /*13d30*/  BSYNC.RECONVERGENT B0 ;  /* 0x0000000000007941 */ /* 0x000fea0003800200 */
.L_x_12288:
        /* <DEDUP_REMOVED lines=13> */
[----:B------:R-:W-:Y:S01]  /*13e10*/  ISETP.NE.AND P1, PT, R5, 0x1, PT ;  /* 0x000000010500780c */ /* 0x000fe20003f25270 */
[----:B------:R-:W-:Y:S01]  /*13e20*/  BSSY.RECONVERGENT B1, `(.L_x_12375) ;  /* 0x0000057000017945 */ /* 0x000fe20003800200 */
[----:B---3--:R-:W-:Y:S01]  /*13e30*/  IMAD.MOV.U32 R137, RZ, RZ, 0x2 ;  /* 0x00000002ff897424 */ /* 0x008fe200078e00ff */
[----:B-12---:R-:W-:Y:S01]  /*13e40*/  MOV R156, R3 ;  /* 0x00000003009c7202 */ /* 0x006fe20000000f00 */
        /* <DEDUP_REMOVED lines=12> */
.L_x_12377:
        /* <DEDUP_REMOVED lines=13> */
.L_x_12379:
[----:B------:R-:W-:Y:S05]  /*13fe0*/  BSYNC.RECONVERGENT B2 ;  /* 0x0000000000027941 */ /* 0x000fea0003800200 */
.L_x_12378:
        /* <DEDUP_REMOVED lines=58> */
.L_x_12376:
[----:B------:R-:W-:Y:S05]  /*14390*/  BSYNC.RECONVERGENT B1 ;  /* 0x0000000000017941 */ /* 0x000fea0003800200 */
.L_x_12375:
[----:B0-----:R-:W0:Y:S01]  /*143a0*/  LDC R160, c[0x0][0x408] ;  /* 0x00010200ffa07b82 */ /* 0x001e220000000800 */
        /* <DEDUP_REMOVED lines=26> */
.L_x_12382:
        /* <DEDUP_REMOVED lines=13> */
.L_x_12384:
[----:B------:R-:W-:Y:S05]  /*14620*/  BSYNC.RECONVERGENT B2 ;  /* 0x0000000000027941 */ /* 0x000fea0003800200 */
.L_x_12383:
        /* <DEDUP_REMOVED lines=57> */
[----:B------:R-:W-:Y:S01]  /*149c0*/  IMAD.MOV.U32 R139, RZ, RZ, RZ ;  /* 0x000000ffff8b7224 */ /* 0x000fe200078e00ff */
[----:B------:R-:W-:-:S07]  /*149d0*/  MOV R156, R138 ;  /* 0x0000008a009c7202 */ /* 0x000fce0000000f00 */
.L_x_12381:
[----:B------:R-:W-:Y:S05]  /*149e0*/  BSYNC.RECONVERGENT B1 ;  /* 0x0000000000017941 */ /* 0x000fea0003800200 */
.L_x_12380:
        /* <DEDUP_REMOVED lines=10> */
[----:B------:R-:W-:Y:S02]  /*14a90*/  PLOP3.LUT P2, PT, P2, PT, PT, 0x8, 0x80 ;  /* 0x000000000080781c */ /* 0x000fe4000174e170 */
[----:B------:R-:W-:Y:S01]  /*14aa0*/  MOV R5, R2 ;  /* 0x0000000200057202 */ /* 0x000fe20000000f00 */
        /* <DEDUP_REMOVED lines=11> */
.L_x_12387:
        /* <DEDUP_REMOVED lines=13> */
.L_x_12389:
[----:B------:R-:W-:Y:S05]  /*14c30*/  BSYNC.RECONVERGENT B2 ;  /* 0x0000000000027941 */ /* 0x000fea0003800200 */
.L_x_12388:
        /* <DEDUP_REMOVED lines=57> */
[----:B------:R-:W-:Y:S02]  /*14fd0*/  LOP3.LUT R148, R158, UR5, R139, 0x96, !PT ;  /* 0x000000059e947c12 */ /* 0x000fe4000f8e968b */
[----:B------:R-:W-:-:S07]  /*14fe0*/  MOV R156, R138 ;  /* 0x0000008a009c7202 */ /* 0x000fce0000000f00 */
.L_x_12386:
[----:B------:R-:W-:Y:S05]  /*14ff0*/  BSYNC.RECONVERGENT B1 ;  /* 0x0000000000017941 */ /* 0x000fea0003800200 */
.L_x_12385:
        /* <DEDUP_REMOVED lines=9> */
[----:B------:R-:W-:Y:S01]  /*15090*/  PRMT R5, R141, 0x7632, R5 ;  /* 0x000076328d057816 */ /* 0x000fe20000000005 */
[----:B------:R-:W-:Y:S01]  /*150a0*/  IMAD.MOV.U32 R141, RZ, RZ, 0x2 ;  /* 0x00000002ff8d7424 */ /* 0x000fe200078e00ff */
        /* <DEDUP_REMOVED lines=12> */
.L_x_12392:
        /* <DEDUP_REMOVED lines=13> */
.L_x_12394:
[----:B------:R-:W-:Y:S05]  /*15240*/  BSYNC.RECONVERGENT B2 ;  /* 0x0000000000027941 */ /* 0x000fea0003800200 */
.L_x_12393:
        /* <DEDUP_REMOVED lines=59> */
.L_x_12391:
[----:B------:R-:W-:Y:S05]  /*15600*/  BSYNC.RECONVERGENT B1 ;  /* 0x0000000000017941 */ /* 0x000fea0003800200 */
.L_x_12390:
        /* <DEDUP_REMOVED lines=22> */
.L_x_12397:
        /* <DEDUP_REMOVED lines=13> */
.L_x_12399:
[----:B------:R-:W-:Y:S05]  /*15840*/  BSYNC.RECONVERGENT B2 ;  /* 0x0000000000027941 */ /* 0x000fea0003800200 */
.L_x_12398:
        /* <DEDUP_REMOVED lines=59> */
.L_x_12396:
[----:B------:R-:W-:Y:S05]  /*15c00*/  BSYNC.RECONVERGENT B1 ;  /* 0x0000000000017941 */ /* 0x000fea0003800200 */
.L_x_12395:
        /* <DEDUP_REMOVED lines=23> */
.L_x_12402:
        /* <DEDUP_REMOVED lines=13> */
.L_x_12404:
[----:B------:R-:W-:Y:S05]  /*15e50*/  BSYNC.RECONVERGENT B2 ;  /* 0x0000000000027941 */ /* 0x000fea0003800200 */
.L_x_12403:
        /* <DEDUP_REMOVED lines=59> */
.L_x_12401:
[----:B------:R-:W-:Y:S05]  /*16210*/  BSYNC.RECONVERGENT B1 ;  /* 0x0000000000017941 */ /* 0x000fea0003800200 */
.L_x_12400:
        /* <DEDUP_REMOVED lines=22> */
.L_x_12407:
        /* <DEDUP_REMOVED lines=13> */
.L_x_12409:
[----:B------:R-:W-:Y:S05]  /*16450*/  BSYNC.RECONVERGENT B2 ;  /* 0x0000000000027941 */ /* 0x000fea0003800200 */
.L_x_12408:
        /* <DEDUP_REMOVED lines=59> */
.L_x_12406:
[----:B------:R-:W-:Y:S05]  /*16810*/  BSYNC.RECONVERGENT B1 ;  /* 0x0000000000017941 */ /* 0x000fea0003800200 */
.L_x_12405:
[----:B------:R-:W-:Y:S01]  /*16820*/  I2FP.F32.U32 R142, R5 ;  /* 0x00000005008e7245 */ /* 0x000fe20000201000 */
[----:B------:R-:W-:Y:S01]  /*16830*/  BSSY.RECONVERGENT B1, `(.L_x_12410) ;  /* 0x0000061000017945 */ /* 0x000fe20003800200 */
[C---:B------:R-:W-:Y:S02]  /*16840*/  SHF.L.U32 R5, R143.reuse, 0x10, RZ ;  /* 0x000000108f057819 */ /* 0x040fe400000006ff */
[----:B------:R-:W-:Y:S01]  /*16850*/  ISETP.NE.AND P6, PT, R158, 0x1, PT ;  /* 0x000000019e00780c */ /* 0x000fe20003fc5270 */
[----:B------:R-:W-:Y:S01]  /*16860*/  FFMA.FTZ R142, R142, R161, 1.1641532182693481445e-10 ;  /* 0x2f0000008e8e7423 */ /* 0x000fe200000100a1 */
[----:B------:R-:W-:Y:S01]  /*16870*/  PRMT R143, R143, 0x7632, R143 ;  /* 0x000076328f8f7816 */ /* 0x000fe2000000008f */
[----:B------:R-:W-:Y:S01]  /*16880*/  FMUL.FTZ R5, R5, UR4 ;  /* 0x0000000405057c20 */ /* 0x000fe20008410000 */
[----:B------:R-:W-:Y:S02]  /*16890*/  MOV R159, R2 ;  /* 0x00000002009f7202 */ /* 0x000fe40000000f00 */
[----:B------:R-:W-:Y:S01]  /*168a0*/  FSETP.GTU.FTZ.AND P5, PT, R142, R157, PT ;  /* 0x0000009d8e00720b */ /* 0x000fe20003fbc000 */
[----:B------:R-:W-:-:S05]  /*168b0*/  FMUL.FTZ R5, R5, R160 ;  /* 0x000000a005057220 */ /* 0x000fca0000410000 */
        /* <DEDUP_REMOVED lines=13> */
.L_x_12412:
        /* <DEDUP_REMOVED lines=14> */
.L_x_12414:
[----:B------:R-:W-:Y:S05]  /*16a70*/  BSYNC.RECONVERGENT B2 ;  /* 0x0000000000027941 */ /* 0x000fea0003800200 */
.L_x_12413:
        /* <DEDUP_REMOVED lines=56> */
[----:B------:R-:W-:Y:S01]  /*16e00*/  IMAD.MOV.U32 R5, RZ, RZ, RZ ;  /* 0x000000ffff057224 */ /* 0x000fe200078e00ff */
[----:B------:R-:W-:Y:S01]  /*16e10*/  LOP3.LUT R148, R162, UR5, R159, 0x96, !PT ;  /* 0x00000005a2947c12 */ /* 0x000fe2000f8e969f */
[----:B------:R-:W-:Y:S01]  /*16e20*/  IMAD.MOV.U32 R159, RZ, RZ, R156 ;  /* 0x000000ffff9f7224 */ /* 0x000fe200078e009c */
[----:B------:R-:W-:-:S07]  /*16e30*/  MOV R156, R158 ;  /* 0x0000009e009c7202 */ /* 0x000fce0000000f00 */
.L_x_12411:
[----:B------:R-:W-:Y:S05]  /*16e40*/  BSYNC.RECONVERGENT B1 ;  /* 0x0000000000017941 */ /* 0x000fea0003800200 */
.L_x_12410:
        /* <DEDUP_REMOVED lines=8> */
[----:B------:R-:W-:Y:S01]  /*16ed0*/  FFMA.FTZ R143, R158, R103, R111 ;  /* 0x000000679e8f7223 */ /* 0x000fe2000001006f */
[----:B------:R-:W-:Y:S09]  /*16ee0*/  BRA `(.L_x_12415) ;  /* 0x0000003000347947 */ /* 0x000ff20003800000 */
.L_x_12374:
[----:B------:R-:W-:Y:S01]  /*16ef0*/  ISETP.NE.AND P1, PT, R5, 0x1, PT ;  /* 0x000000010500780c */ /* 0x000fe20003f25270 */
[----:B------:R-:W-:Y:S01]  /*16f00*/  BSSY.RECONVERGENT B1, `(.L_x_12416) ;  /* 0x0000057000017945 */ /* 0x000fe20003800200 */
[----:B---3--:R-:W-:Y:S01]  /*16f10*/  IMAD.MOV.U32 R137, RZ, RZ, 0x2 ;  /* 0x00000002ff897424 */ /* 0x008fe200078e00ff */
[----:B------:R-:W-:Y:S01]  /*16f20*/  MOV R136, R2 ;  /* 0x0000000200887202 */ /* 0x000fe20000000f00 */
[----:B-12---:R-:W-:-:S09]  /*16f30*/  IMAD.MOV.U32 R156, RZ, RZ, R3 ;  /* 0x000000ffff9c7224 */ /* 0x006fd200078e0003 */
        /* <DEDUP_REMOVED lines=11> */
.L_x_12418:
        /* <DEDUP_REMOVED lines=13> */
.L_x_12420:
[----:B------:R-:W-:Y:S05]  /*170c0*/  BSYNC.RECONVERGENT B2 ;  /* 0x0000000000027941 */ /* 0x000fea0003800200 */
.L_x_12419:
        /* <DEDUP_REMOVED lines=58> */
.L_x_12417:
[----:B------:R-:W-:Y:S05]  /*17470*/  BSYNC.RECONVERGENT B1 ;  /* 0x0000000000017941 */ /* 0x000fea0003800200 */
.L_x_12416:
[----:B------:R-:W1:Y:S01]  /*17480*/  LDC R157, c[0x0][0x404] ;  /* 0x00010100ff9d7b82 */ /* 0x000e620000000800 */
[----:B------:R-:W-:Y:S01]  /*17490*/  I2FP.F32.U32 R3, R136 ;  /* 0x0000008800037245 */ /* 0x000fe20000201000 */
[----:B0-----:R-:W-:Y:S01]  /*174a0*/  HFMA2 R158, -RZ, RZ, 0.1171875, 0 ;  /* 0x2f800000ff9e7431 */ /* 0x001fe200000001ff */
[----:B------:R-:W-:Y:S01]  /*174b0*/  ISETP.NE.AND P2, PT, R137, 0x1, PT ;  /* 0x000000018900780c */ /* 0x000fe20003f45270 */
[----:B------:R-:W-:Y:S01]  /*174c0*/  BSSY.RECONVERGENT B1, `(.L_x_12421) ;  /* 0x000005f000017945 */ /* 0x000fe20003800200 */
[----:B------:R-:W-:Y:S02]  /*174d0*/  HFMA2 R138, -RZ, RZ, 0, 1.1920928955078125e-07 ;  /* 0x00000002ff8a7431 */ /* 0x000fe400000001ff */
[----:B------:R-:W-:Y:S02]  /*174e0*/  IMAD.MOV.U32 R5, RZ, RZ, R2 ;  /* 0x000000ffff057224 */ /* 0x000fe400078e0002 */
[----:B------:R-:W-:Y:S01]  /*174f0*/  FFMA.FTZ R136, R3, R158, 1.1641532182693481445e-10 ;  /* 0x2f00000003887423 */ /* 0x000fe2000001009e */
[----:B------:R-:W0:Y:S01]  /*17500*/  LDC R159, c[0x0][0x408] ;  /* 0x00010200ff9f7b82 */ /* 0x000e220000000800 */
[C---:B-----5:R-:W-:Y:S01]  /*17510*/  IMAD.U32 R3, R140.reuse, 0x10000, RZ ;  /* 0x000100008c037824 */ /* 0x060fe200078e00ff */
[----:B------:R-:W-:-:S02]  /*17520*/  PRMT R140, R140, 0x7632, R140 ;  /* 0x000076328c8c7816 */ /* 0x000fc4000000008c */
[----:B-1----:R-:W-:Y:S01]  /*17530*/  FSETP.GTU.FTZ.AND P1, PT, R136, R157, PT ;  /* 0x0000009d8800720b */ /* 0x002fe20003f3c000 */
[----:B------:R-:W-:-:S03]  /*17540*/  FMUL.FTZ R136, R3, UR4 ;  /* 0x0000000403887c20 */ /* 0x000fc60008410000 */
[----:B------:R-:W-:Y:S01]  /*17550*/  PLOP3.LUT P3, PT, P1, PT, PT, 0x8, 0x80 ;  /* 0x000000000080781c */ /* 0x000fe20000f6e170 */
[----:B0-----:R-:W-:-:S03]  /*17560*/  FMUL.FTZ R136, R136, R159 ;  /* 0x0000009f88887220 */ /* 0x001fc60000410000 */
[----:B------:R-:W-:Y:S02]  /*17570*/  P2R R3, PR, RZ, 0x8 ;  /* 0x00000008ff037803 */ /* 0x000fe40000000000 */
[----:B------:R-:W-:Y:S01]  /*17580*/  FSEL R163, R136, RZ, !P1 ;  /* 0x000000ff88a37208 */ /* 0x000fe20004800000 */
        /* <DEDUP_REMOVED lines=9> */
.L_x_12423:
        /* <DEDUP_REMOVED lines=13> */
.L_x_12425:
[----:B------:R-:W-:Y:S05]  /*176f0*/  BSYNC.RECONVERGENT B2 ;  /* 0x0000000000027941 */ /* 0x000fea0003800200 */
.L_x_12424:
        /* <DEDUP_REMOVED lines=59> */
.L_x_12422:
[----:B------:R-:W-:Y:S05]  /*17ab0*/  BSYNC.RECONVERGENT B1 ;  /* 0x0000000000017941 */ /* 0x000fea0003800200 */
.L_x_12421:
        /* <DEDUP_REMOVED lines=9> */
[----:B------:R-:W-:Y:S01]  /*17b50*/  FSEL R160, R140, RZ, !P2 ;  /* 0x000000ff8ca07208 */ /* 0x000fe20005000000 */
[----:B------:R-:W-:Y:S01]  /*17b60*/  HFMA2 R140, -RZ, RZ, 0, 1.1920928955078125e-07 ;  /* 0x00000002ff8c7431 */ /* 0x000fe200000001ff */
[----:B------:R-:W-:-:S04]  /*17b70*/  PLOP3.LUT P2, PT, P2, PT, PT, 0x8, 0x80 ;  /* 0x000000000080781c */ /* 0x000fc8000174e170 */
        /* <DEDUP_REMOVED lines=10> */
.L_x_12428:
        /* <DEDUP_REMOVED lines=13> */
.L_x_12430:
[----:B------:R-:W-:Y:S05]  /*17cf0*/  BSYNC.RECONVERGENT B2 ;  /* 0x0000000000027941 */ /* 0x000fea0003800200 */
.L_x_12429:
        /* <DEDUP_REMOVED lines=59> */
.L_x_12427:
[----:B------:R-:W-:Y:S05]  /*180b0*/  BSYNC.RECONVERGENT B1 ;  /* 0x0000000000017941 */ /* 0x000fea0003800200 */
.L_x_12426:
        /* <DEDUP_REMOVED lines=22> */
.L_x_12433:
        /* <DEDUP_REMOVED lines=13> */
.L_x_12435:
[----:B------:R-:W-:Y:S05]  /*182f0*/  BSYNC.RECONVERGENT B2 ;  /* 0x0000000000027941 */ /* 0x000fea0003800200 */
.L_x_12434:
        /* <DEDUP_REMOVED lines=55> */
[----:B------:R-:W-:Y:S01]  /*18670*/  HFMA2 R139, -RZ, RZ, 0, 0 ;  /* 0x00000000ff8b7431 */ /* 0x000fe200000001ff */
[----:B------:R-:W-:Y:S02]  /*18680*/  LOP3.LUT R148, R138, UR5, R137, 0x96, !PT ;  /* 0x000000058a947c12 */ /* 0x000fe4000f8e9689 */
[----:B------:R-:W-:Y:S01]  /*18690*/  MOV R137, R156 ;  /* 0x0000009c00897202 */ /* 0x000fe20000000f00 */
[----:B------:R-:W-:-:S07]  /*186a0*/  IMAD.MOV.U32 R156, RZ, RZ, R136 ;  /* 0x000000ffff9c7224 */ /* 0x000fce00078e0088 */
.L_x_12432:
[----:B------:R-:W-:Y:S05]  /*186b0*/  BSYNC.RECONVERGENT B1 ;  /* 0x0000000000017941 */ /* 0x000fea0003800200 */
.L_x_12431:
        /* <DEDUP_REMOVED lines=21> */
.L_x_12438:
        /* <DEDUP_REMOVED lines=13> */
.L_x_12440:
[----:B------:R-:W-:Y:S05]  /*188e0*/  BSYNC.RECONVERGENT B2 ;  /* 0x0000000000027941 */ /* 0x000fea0003800200 */
.L_x_12439:
        /* <DEDUP_REMOVED lines=59> */
.L_x_12437:
[----:B------:R-:W-:Y:S05]  /*18ca0*/  BSYNC.RECONVERGENT B1 ;  /* 0x0000000000017941 */ /* 0x000fea0003800200 */
.L_x_12436:
        /* <DEDUP_REMOVED lines=22> */
.L_x_12443:
        /* <DEDUP_REMOVED lines=13> */
.L_x_12445:
[----:B------:R-:W-:Y:S05]  /*18ee0*/  BSYNC.RECONVERGENT B2 ;  /* 0x0000000000027941 */ /* 0x000fea0003800200 */
.L_x_12444:
        /* <DEDUP_REMOVED lines=59> */
.L_x_12442:
[----:B------:R-:W-:Y:S05]  /*192a0*/  BSYNC.RECONVERGENT B1 ;  /* 0x0000000000017941 */ /* 0x000fea0003800200 */
.L_x_12441:
        /* <DEDUP_REMOVED lines=21> */
.L_x_12448:
        /* <DEDUP_REMOVED lines=13> */
.L_x_12450:
[----:B------:R-:W-:Y:S05]  /*194d0*/  BSYNC.RECONVERGENT B2 ;  /* 0x0000000000027941 */ /* 0x000fea0003800200 */
.L_x_12449:
        /* <DEDUP_REMOVED lines=59> */
.L_x_12447:
[----:B------:R-:W-:Y:S05]  /*19890*/  BSYNC.RECONVERGENT B1 ;  /* 0x0000000000017941 */ /* 0x000fea0003800200 */
.L_x_12446:
        /* <DEDUP_REMOVED lines=22> */
.L_x_12453:
[----:B------:R-:W-:Y:S01]  /*19a00*/  IADD3 R152, PT, PT, R152, 0x1, RZ ;  /* 0x0000000198987810 */ /* 0x000fe20007ffe0ff */
[----:B------:R-:W-:Y:S03]  /*19a10*/  BSSY.RECONVERGENT B2, `(.L_x_12454) ;  /* 0x000000d000027945 */ /* 0x000fe60003800200 */
        /* <DEDUP_REMOVED lines=12> */
.L_x_12455:
[----:B------:R-:W-:Y:S05]  /*19ae0*/  BSYNC.RECONVERGENT B2 ;  /* 0x0000000000027941 */ /* 0x000fea0003800200 */
.L_x_12454:
        /* <DEDUP_REMOVED lines=60> */
.L_x_12452:
[----:B------:R-:W-:Y:S05]  /*19eb0*/  BSYNC.RECONVERGENT B1 ;  /* 0x0000000000017941 */ /* 0x000fea0003800200 */
.L_x_12451:
        /* <DEDUP_REMOVED lines=16> */
.L_x_12415:
        /* <DEDUP_REMOVED lines=12> */
[----:B------:R-:W-:Y:S01]  /*1a080*/  SEL R162, RZ, 0x1, !P3 ;  /* 0x00000001ffa27807 */ /* 0x000fe20005800000 */
[----:B0-----:R-:W-:-:S03]  /*1a090*/  IMAD.WIDE.U32 R160, R145, 0x20, R160 ;  /* 0x0000002091a07825 */ /* 0x001fc600078e00a0 */
[----:B------:R-:W-:Y:S02]  /*1a0a0*/  LOP3.LUT R163, R163, R162, RZ, 0xfc, !PT ;  /* 0x000000a2a3a37212 */ /* 0x000fe400078efcff */
[----:B------:R-:W-:Y:S01]  /*1a0b0*/  SEL R162, RZ, 0x1, !P6 ;  /* 0x00000001ffa27807 */ /* 0x000fe20007000000 */
[----:B------:R3:W-:Y:S03]  /*1a0c0*/  STG.E.128 desc[UR6][R160.64], R136 ;  /* 0x00000088a0007986 */ /* 0x0007e6000c101d06 */
[----:B------:R-:W-:Y:S01]  /*1a0d0*/  LOP3.LUT R162, R3, R162, RZ, 0xfc, !PT ;  /* 0x000000a203a27212 */ /* 0x000fe200078efcff */
[----:B-1----:R-:W-:Y:S01]  /*1a0e0*/  IMAD.WIDE.U32 R158, R145, 0x8, R158 ;  /* 0x00000008919e7825 */ /* 0x002fe200078e009e */
[----:B------:R3:W-:Y:S01]  /*1a0f0*/  STG.E.128 desc[UR6][R160.64+0x10], R140 ;  /* 0x0000108ca0007986 */ /* 0x0007e2000c101d06 */
[----:B------:R-:W-:-:S03]  /*1a100*/  MOV R3, R156 ;  /* 0x0000009c00037202 */ /* 0x000fc60000000f00 */
[----:B------:R3:W-:Y:S04]  /*1a110*/  STG.E.64 desc[UR6][R158.64], R162 ;  /* 0x000000a29e007986 */ /* 0x0007e8000c101b06 */
.L_x_12373:
[----:B------:R-:W-:Y:S05]  /*1a120*/  BSYNC.RECONVERGENT B0 ;  /* 0x0000000000007941 */ /* 0x000fea0003800200 */
.L_x_12372:
[----:B------:R-:W-:Y:S01]  /*1a130*/  ISETP.NE.AND P4, PT, R144, RZ, PT ;  /* 0x000000ff9000720c */ /* 0x000fe20003f85270 */
        /* <DEDUP_REMOVED lines=40> */
[----:B-12---:R-:W-:-:S05]  /*1a3c0*/  FADD.FTZ R156, R147, R144 ;  /* 0x00000090939c7221 */ /* 0x006fca0000010000 */
[----:B------:R-:W1:Y:S02]  /*1a3d0*/  SHFL.BFLY PT, R157, R156, 0x4, 0x1f ;  /* 0x0c801f009c9d7f89 */ /* 0x000e6400000e0000 */
[----:B-1----:R-:W-:-:S05]  /*1a3e0*/  FADD.FTZ R157, R156, R157 ;  /* 0x0000009d9c9d7221 */ /* 0x002fca0000010000 */
[----:B------:R-:W0:Y:S02]  /*1a3f0*/  SHFL.BFLY PT, R144, R157, 0x8, 0x1f ;  /* 0x0d001f009d907f89 */ /* 0x000e2400000e0000 */
[----:B0--3--:R-:W-:-:S05]  /*1a400*/  FADD.FTZ R158, R157, R144 ;  /* 0x000000909d9e7221 */ /* 0x009fca0000010000 */
        /* <DEDUP_REMOVED lines=88> */
.L_x_12457:
[----:B------:R-:W-:Y:S05]  /*1a990*/  BSYNC.RECONVERGENT B0 ;  /* 0x0000000000007941 */ /* 0x000fea0003800200 */
.L_x_12456:
[----:B------:R-:W-:Y:S01]  /*1a9a0*/  BAR.SYNC.DEFER_BLOCKING 0x0 ;  /* 0x0000000000007b1d */ /* 0x000fe20000010000 */
[----:B------:R-:W-:Y:S01]  /*1a9b0*/  IMAD.MOV.U32 R159, RZ, RZ, RZ ;  /* 0x000000ffff9f7224 */ /* 0x000fe200078e00ff */
[----:B0-----:R-:W-:-:S04]  /*1a9c0*/  CS2R R144, SRZ ;  /* 0x0000000000907805 */ /* 0x001fc8000001ff00 */
        /* <DEDUP_REMOVED lines=10> */
.L_x_12459:
[----:B------:R-:W-:Y:S05]  /*1aa70*/  BSYNC.RECONVERGENT B0 ;  /* 0x0000000000007941 */ /* 0x000fea0003800200 */
.L_x_12458:
        /* <DEDUP_REMOVED lines=28> */
[----:B------:R-:W-:Y:S01]  /*1ac40*/  FMUL.FTZ R160, R161, R159 ;  /* 0x0000009fa1a07220 */ /* 0x000fe20000410000 */
[----:B------:R-:W-:-:S02]  /*1ac50*/  IMAD.U32 R161, RZ, RZ, UR14 ;  /* 0x0000000effa17e24 */ /* 0x000fc4000f8e00ff */
[----:B------:R-:W-:Y:S01]  /*1ac60*/  FMUL.FTZ R156, R156, R156 ;  /* 0x0000009c9c9c7220 */ /* 0x000fe20000410000 */
[----:B------:R-:W-:Y:S01]  /*1ac70*/  FFMA.FTZ R160, R147, R144, R160 ;  /* 0x0000009093a07223 */ /* 0x000fe200000100a0 */
[----:B-1----:R-:W-:Y:S02]  /*1ac80*/  FADD.FTZ R158, R157, R158 ;  /* 0x0000009e9d9e7221 */ /* 0x002fe40000010000 */
[----:B------:R-:W-:Y:S02]  /*1ac90*/  FMUL.FTZ R156, R147, R156 ;  /* 0x0000009c939c7220 */ /* 0x000fe40000410000 */
[----:B------:R-:W0:Y:S02]  /*1aca0*/  @!P2 LDC.64 R146, c[0x0][0x3c0] ;  /* 0x0000f000ff92ab82 */ /* 0x000e240000000a00 */
[----:B------:R-:W-:Y:S01]  /*1acb0*/  FMUL.FTZ R156, R156, R159 ;  /* 0x0000009f9c9c7220 */ /* 0x000fe20000410000 */
[----:B--2---:R-:W-:-:S03]  /*1acc0*/  FMUL.FTZ R159, R145, R160 ;  /* 0x000000a0919f7220 */ /* 0x004fc60000410000 */
[----:B------:R-:W-:Y:S02]  /*1acd0*/  FFMA.FTZ R158, R145, R156, R158 ;  /* 0x0000009c919e7223 */ /* 0x000fe4000001009e */
[----:B------:R-:W1:Y:S01]  /*1ace0*/  LDC R156, c[0x0][0x448] ;  /* 0x00011200ff9c7b82 */ /* 0x000e620000000800 */
[----:B------:R-:W2:Y:S04]  /*1acf0*/  SHFL.IDX PT, R159, R159, RZ, 0x1f ;  /* 0x00001fff9f9f7589 */ /* 0x000ea800000e0000 */
[----:B------:R-:W1:Y:S01]  /*1ad00*/  SHFL.IDX PT, R145, R158, RZ, 0x1f ;  /* 0x00001fff9e917589 */ /* 0x000e6200000e0000 */
[----:B--2---:R-:W-:Y:S01]  /*1ad10*/  FMUL.FTZ R144, R159, R159 ;  /* 0x0000009f9f907220 */ /* 0x004fe20000410000 */
[----:B-1----:R-:W-:-:S04]  /*1ad20*/  FFMA.FTZ R156, R145, UR19, R156 ;  /* 0x00000013919c7c23 */ /* 0x002fc8000801009c */
[----:B------:R-:W-:Y:S02]  /*1ad30*/  FSEL R157, R144, RZ, P1 ;  /* 0x000000ff909d7208 */ /* 0x000fe40000800000 */
[----:B------:R-:W1:Y:S03]  /*1ad40*/  @!P2 LDC.64 R144, c[0x0][0x3c8] ;  /* 0x0000f200ff90ab82 */ /* 0x000e660000000a00 */
[----:B------:R-:W-:Y:S01]  /*1ad50*/  FADD.FTZ R156, R156, R157 ;  /* 0x0000009d9c9c7221 */ /* 0x000fe20000010000 */
[----:B------:R-:W-:-:S05]  /*1ad60*/  MOV R157, UR14 ;  /* 0x0000000e009d7c02 */ /* 0x000fca0008000f00 */
[----:B------:R-:W2:Y:S01]  /*1ad70*/  MUFU.RSQ R156, R156 ;  /* 0x0000009c009c7308 */ /* 0x000ea20000001400 */
[----:B0-----:R-:W-:Y:S01]  /*1ad80*/  @!P2 IMAD.WIDE R146, R157, 0x4, R146 ;  /* 0x000000049d92a825 */ /* 0x001fe200078e0292 */
[----:B------:R-:W-:-:S04]  /*1ad90*/  FSEL R157, R159, RZ, !P1 ;  /* 0x000000ff9f9d7208 */ /* 0x000fc80004800000 */
[----:B------:R0:W-:Y:S01]  /*1ada0*/  @!P2 STG.E desc[UR6][R146.64], R159 ;  /* 0x0000009f9200a986 */ /* 0x0001e2000c101906 */
[----:B-1----:R-:W-:-:S05]  /*1adb0*/  @!P2 IMAD.WIDE R144, R161, 0x4, R144 ;  /* 0x00000004a190a825 */ /* 0x002fca00078e0290 */
[----:B--2---:R0:W-:Y:S01]  /*1adc0*/  @!P2 STG.E desc[UR6][R144.64], R156 ;  /* 0x0000009c9000a986 */ /* 0x0041e2000c101906 */
        /* <DEDUP_REMOVED lines=11> */
[----:B------:R-:W-:Y:S01]  /*1ae80*/  FADD.FTZ R165, R119, -R157 ;  /* 0x8000009d77a57221 */ /* 0x000fe20000010000 */
[C---:B------:R-:W-:Y:S01]  /*1ae90*/  FMUL.FTZ R147, R156.reuse, R147 ;  /* 0x000000939c937220 */ /* 0x040fe20000410000 */
[----:B------:R-:W-:-:S02]  /*1aea0*/  FMUL.FTZ R161, R156, R161 ;  /* 0x000000a19ca17220 */ /* 0x000fc40000410000 */
[----:B------:R-:W-:Y:S01]  /*1aeb0*/  F2FP.BF16.F32.PACK_AB R144, R145, R144 ;  /* 0x000000909190723e */ /* 0x000fe200000010ff */
[--C-:B------:R-:W-:Y:S01]  /*1aec0*/  FADD.FTZ R145, R115, -R157.reuse ;  /* 0x8000009d73917221 */ /* 0x100fe20000010000 */
[C---:B------:R-:W-:Y:S01]  /*1aed0*/  FMUL.FTZ R146, R156.reuse, R165 ;  /* 0x000000a59c927220 */ /* 0x040fe20000410000 */
[----:B------:R-:W-:Y:S01]  /*1aee0*/  FFMA.FTZ R147, R147, R12, R20 ;  /* 0x0000000c93937223 */ /* 0x000fe20000010014 */
[----:B------:R-:W-:Y:S01]  /*1aef0*/  FFMA.FTZ R161, R161, R10, R18 ;  /* 0x0000000aa1a17223 */ /* 0x000fe20000010012 */
[----:B------:R-:W-:Y:S01]  /*1af00*/  FMUL.FTZ R160, R156, R145 ;  /* 0x000000919ca07220 */ /* 0x000fe20000410000 */
[----:B------:R-:W-:Y:S01]  /*1af10*/  FADD.FTZ R145, R117, -R157 ;  /* 0x8000009d75917221 */ /* 0x000fe20000010000 */
[----:B------:R-:W-:Y:S02]  /*1af20*/  FFMA.FTZ R164, R146, R15, R23 ;  /* 0x0000000f92a47223 */ /* 0x000fe40000010017 */
[----:B------:R-:W-:Y:S01]  /*1af30*/  FFMA.FTZ R160, R160, R11, R19 ;  /* 0x0000000ba0a07223 */ /* 0x000fe20000010013 */
[C---:B------:R-:W-:Y:S01]  /*1af40*/  FMUL.FTZ R162, R156.reuse, R145 ;  /* 0x000000919ca27220 */ /* 0x040fe20000410000 */
[----:B------:R-:W-:Y:S01]  /*1af50*/  FMUL.FTZ R145, R156, R163 ;  /* 0x000000a39c917220 */ /* 0x000fe20000410000 */
[C---:B0-----:R-:W-:Y:S01]  /*1af60*/  IMAD.WIDE.U32 R158, R0.reuse, 0x10, R158 ;  /* 0x00000010009e7825 */ /* 0x041fe200078e009e */
[----:B------:R-:W-:-:S03]  /*1af70*/  IADD3 R0, PT, PT, R0, 0x80, RZ ;  /* 0x0000008000007810 */ /* 0x000fc60007ffe0ff */
[----:B------:R-:W-:Y:S01]  /*1af80*/  FFMA.FTZ R162, R162, R13, R21 ;  /* 0x0000000da2a27223 */ /* 0x000fe20000010015 */
[----:B------:R-:W-:Y:S01]  /*1af90*/  FFMA.FTZ R163, R145, R14, R22 ;  /* 0x0000000e91a37223 */ /* 0x000fe20000010016 */
[----:B------:R-:W-:-:S03]  /*1afa0*/  F2FP.BF16.F32.PACK_AB R145, R160, R161 ;  /* 0x000000a1a091723e */ /* 0x000fc600000010ff */
[----:B------:R-:W-:Y:S02]  /*1afb0*/  F2FP.BF16.F32.PACK_AB R146, R162, R147 ;  /* 0x00000093a292723e */ /* 0x000fe400000010ff */
[----:B------:R-:W-:-:S05]  /*1afc0*/  F2FP.BF16.F32.PACK_AB R147, R164, R163 ;  /* 0x000000a3a493723e */ /* 0x000fca00000010ff */
[----:B------:R1:W-:Y:S02]  /*1afd0*/  STG.E.128 desc[UR6][R158.64], R144 ;  /* 0x000000909e007986 */ /* 0x0003e4000c101d06 */
.L_x_12461:
[----:B------:R-:W-:Y:S05]  /*1afe0*/  BSYNC.RECONVERGENT B0 ;  /* 0x0000000000007941 */ /* 0x000fea0003800200 */
.L_x_12460:
        /* <DEDUP_REMOVED lines=14> */
[----:B------:R-:W-:-:S03]  /*1b0d0*/  FMUL.FTZ R147, R156, R147 ;  /* 0x000000939c937220 */ /* 0x000fc60000410000 */
[----:B------:R-:W-:Y:S01]  /*1b0e0*/  F2FP.BF16.F32.PACK_AB R144, R145, R144 ;  /* 0x000000909190723e */ /* 0x000fe200000010ff */
[--C-:B------:R-:W-:Y:S01]  /*1b0f0*/  FADD.FTZ R145, R123, -R157.reuse ;  /* 0x8000009d7b917221 */ /* 0x100fe20000010000 */
[C---:B------:R-:W-:Y:S01]  /*1b100*/  FMUL.FTZ R146, R156.reuse, R163 ;  /* 0x000000a39c927220 */ /* 0x040fe20000410000 */
[----:B------:R-:W-:Y:S02]  /*1b110*/  FFMA.FTZ R147, R147, R34, R42 ;  /* 0x0000002293937223 */ /* 0x000fe4000001002a */
[C---:B------:R-:W-:Y:S01]  /*1b120*/  FMUL.FTZ R160, R156.reuse, R145 ;  /* 0x000000919ca07220 */ /* 0x040fe20000410000 */
[----:B------:R-:W-:Y:S01]  /*1b130*/  FMUL.FTZ R145, R156, R155 ;  /* 0x0000009b9c917220 */ /* 0x000fe20000410000 */
[----:B------:R-:W-:Y:S01]  /*1b140*/  FADD.FTZ R155, R125, -R157 ;  /* 0x8000009d7d9b7221 */ /* 0x000fe20000010000 */
[----:B------:R-:W-:Y:S01]  /*1b150*/  FFMA.FTZ R164, R146, R39, R47 ;  /* 0x0000002792a47223 */ /* 0x000fe2000001002f */
[----:B------:R-:W-:Y:S02]  /*1b160*/  FFMA.FTZ R160, R160, R35, R43 ;  /* 0x00000023a0a07223 */ /* 0x000fe4000001002b */
[C---:B------:R-:W-:Y:S01]  /*1b170*/  FMUL.FTZ R162, R156.reuse, R155 ;  /* 0x0000009b9ca27220 */ /* 0x040fe20000410000 */
[----:B------:R-:W-:Y:S01]  /*1b180*/  FMUL.FTZ R155, R156, R161 ;  /* 0x000000a19c9b7220 */ /* 0x000fe20000410000 */
[----:B------:R-:W-:Y:S01]  /*1b190*/  FFMA.FTZ R161, R145, R36, R44 ;  /* 0x0000002491a17223 */ /* 0x000fe2000001002c */
[----:B------:R-:W-:Y:S01]  /*1b1a0*/  F2FP.BF16.F32.PACK_AB R145, R160, R147 ;  /* 0x00000093a091723e */ /* 0x000fe200000010ff */
[----:B------:R-:W-:Y:S01]  /*1b1b0*/  FFMA.FTZ R162, R162, R37, R45 ;  /* 0x00000025a2a27223 */ /* 0x000fe2000001002d */
[----:B------:R-:W-:Y:S01]  /*1b1c0*/  FFMA.FTZ R155, R155, R38, R46 ;  /* 0x000000269b9b7223 */ /* 0x000fe2000001002e */
[----:B0-----:R-:W-:-:S03]  /*1b1d0*/  IMAD.WIDE.U32 R158, R0, 0x10, R158 ;  /* 0x00000010009e7825 */ /* 0x001fc600078e009e */
[----:B------:R-:W-:Y:S01]  /*1b1e0*/  F2FP.BF16.F32.PACK_AB R146, R162, R161 ;  /* 0x000000a1a292723e */ /* 0x000fe200000010ff */
[----:B------:R-:W-:Y:S01]  /*1b1f0*/  VIADD R0, R0, 0x80 ;  /* 0x0000008000007836 */ /* 0x000fe20000000000 */
[----:B------:R-:W-:-:S05]  /*1b200*/  F2FP.BF16.F32.PACK_AB R147, R164, R155 ;  /* 0x0000009ba493723e */ /* 0x000fca00000010ff */
[----:B------:R2:W-:Y:S02]  /*1b210*/  STG.E.128 desc[UR6][R158.64], R144 ;  /* 0x000000909e007986 */ /* 0x0005e4000c101d06 */
.L_x_12463:
[----:B------:R-:W-:Y:S05]  /*1b220*/  BSYNC.RECONVERGENT B0 ;  /* 0x0000000000007941 */ /* 0x000fea0003800200 */
.L_x_12462:
        /* <DEDUP_REMOVED lines=15> */
[--C-:B------:R-:W-:Y:S01]  /*1b320*/  FADD.FTZ R163, R135, -R157.reuse ;  /* 0x8000009d87a37221 */ /* 0x100fe20000010000 */
[----:B------:R-:W-:Y:S01]  /*1b330*/  FMUL.FTZ R159, R156, R159 ;  /* 0x0000009f9c9f7220 */ /* 0x000fe20000410000 */
[----:B------:R-:W-:Y:S01]  /*1b340*/  F2FP.BF16.F32.PACK_AB R144, R145, R144 ;  /* 0x000000909190723e */ /* 0x000fe200000010ff */
[----:B------:R-:W-:Y:S01]  /*1b350*/  FADD.FTZ R145, R130, -R157 ;  /* 0x8000009d82917221 */ /* 0x000fe20000010000 */
        /* <DEDUP_REMOVED lines=16> */
.L_x_12465:
[----:B------:R-:W-:Y:S05]  /*1b460*/  BSYNC.RECONVERGENT B0 ;  /* 0x0000000000007941 */ /* 0x000fea0003800200 */
.L_x_12464:
[----:B------:R-:W-:Y:S04]  /*1b470*/  BSSY.RECONVERGENT B0, `(.L_x_12466) ;  /* 0x0000021000007945 */ /* 0x000fe80003800200 */
[----:B------:R-:W-:Y:S05]  /*1b480*/  @!P0 BRA `(.L_x_12467) ;  /* 0x00000000007c8947 */ /* 0x000fea0003800000 */
[--C-:B---3--:R-:W-:Y:S01]  /*1b490*/  FADD.FTZ R155, R142, -R157.reuse ;  /* 0x8000009d8e9b7221 */ /* 0x108fe20000010000 */
[--C-:B012---:R-:W-:Y:S01]  /*1b4a0*/  FADD.FTZ R144, R143, -R157.reuse ;  /* 0x8000009d8f907221 */ /* 0x107fe20000010000 */
[--C-:B------:R-:W-:Y:S01]  /*1b4b0*/  FADD.FTZ R163, R136, -R157.reuse ;  /* 0x8000009d88a37221 */ /* 0x100fe20000010000 */
[--C-:B------:R-:W-:Y:S01]  /*1b4c0*/  FADD.FTZ R159, R139, -R157.reuse ;  /* 0x8000009d8b9f7221 */ /* 0x100fe20000010000 */
[C---:B------:R-:W-:Y:S01]  /*1b4d0*/  FMUL.FTZ R146, R156.reuse, R155 ;  /* 0x0000009b9c927220 */ /* 0x040fe20000410000 */
[----:B------:R-:W-:Y:S01]  /*1b4e0*/  FMUL.FTZ R160, R156, R144 ;  /* 0x000000909ca07220 */ /* 0x000fe20000410000 */
[----:B------:R-:W0:Y:S01]  /*1b4f0*/  LDC.64 R154, c[0x0][0x428] ;  /* 0x00010a00ff9a7b82 */ /* 0x000e220000000a00 */
[--C-:B------:R-:W-:Y:S01]  /*1b500*/  FADD.FTZ R165, R137, -R157.reuse ;  /* 0x8000009d89a57221 */ /* 0x100fe20000010000 */
[--C-:B------:R-:W-:Y:S01]  /*1b510*/  FADD.FTZ R161, R138, -R157.reuse ;  /* 0x8000009d8aa17221 */ /* 0x100fe20000010000 */
[--C-:B------:R-:W-:Y:S01]  /*1b520*/  FADD.FTZ R145, R140, -R157.reuse ;  /* 0x8000009d8c917221 */ /* 0x100fe20000010000 */
[----:B------:R-:W-:Y:S01]  /*1b530*/  FADD.FTZ R147, R141, -R157 ;  /* 0x8000009d8d937221 */ /* 0x000fe20000010000 */
[----:B------:R-:W-:Y:S01]  /*1b540*/  FMUL.FTZ R157, R156, R163 ;  /* 0x000000a39c9d7220 */ /* 0x000fe20000410000 */
[----:B-----5:R-:W-:Y:S01]  /*1b550*/  FFMA.FTZ R158, R146, R86, R94 ;  /* 0x00000056929e7223 */ /* 0x020fe2000001005e */
[----:B------:R-:W-:Y:S01]  /*1b560*/  FFMA.FTZ R163, R160, R87, R95 ;  /* 0x00000057a0a37223 */ /* 0x000fe2000001005f */
        /* <DEDUP_REMOVED lines=11> */
[----:B------:R-:W-:-:S03]  /*1b620*/  FFMA.FTZ R144, R144, R81, R89 ;  /* 0x0000005190907223 */ /* 0x000fc60000010059 */
[----:B------:R-:W-:Y:S02]  /*1b630*/  F2FP.BF16.F32.PACK_AB R146, R158, R159 ;  /* 0x0000009f9e92723e */ /* 0x000fe400000010ff */
[----:B------:R-:W-:Y:S01]  /*1b640*/  F2FP.BF16.F32.PACK_AB R145, R156, R145 ;  /* 0x000000919c91723e */ /* 0x000fe200000010ff */
[----:B0-----:R-:W-:Y:S01]  /*1b650*/  IMAD.WIDE.U32 R154, R0, 0x10, R154 ;  /* 0x00000010009a7825 */ /* 0x001fe200078e009a */
[----:B------:R-:W-:-:S05]  /*1b660*/  F2FP.BF16.F32.PACK_AB R144, R144, R157 ;  /* 0x0000009d9090723e */ /* 0x000fca00000010ff */
[----:B------:R4:W-:Y:S02]  /*1b670*/  STG.E.128 desc[UR6][R154.64], R144 ;  /* 0x000000909a007986 */ /* 0x0009e4000c101d06 */
.L_x_12467:
[----:B------:R-:W-:Y:S05]  /*1b680*/  BSYNC.RECONVERGENT B0 ;  /* 0x0000000000007941 */ /* 0x000fea0003800200 */
.L_x_12466:
[----:B------:R-:W-:Y:S02]  /*1b690*/  UIADD3 UR14, UPT, UPT, UR14, UR12, URZ ;  /* 0x0000000c0e0e7290 */ /* 0x000fe4000fffe0ff */
[----:B------:R-:W-:Y:S02]  /*1b6a0*/  UPLOP3.LUT UP2, UPT, UPT, UPT, UP2, 0x40, 0x4 ;  /* 0x000000000004789c */ /* 0x000fe40003f4e820 */
[----:B------:R-:W-:-:S09]  /*1b6b0*/  UISETP.GE.AND UP1, UPT, UR14, UR13, UPT ;  /* 0x0000000d0e00728c */ /* 0x000fd2000bf26270 */
[----:B------:R-:W-:Y:S05]  /*1b6c0*/  BRA.U !UP1, `(.L_x_12468) ;  /* 0xfffffe5909587547 */ /* 0x000fea000b83ffff */
[----:B------:R-:W-:Y:S05]  /*1b6d0*/  EXIT ;  /* 0x000000000000794d */ /* 0x000fea0003800000 */
.L_x_12469:
        /* <DEDUP_REMOVED lines=10> */
.L_x_27274:


//--------------------- .text._ZN10layer_norm13ln_fwd_kernelINS_13Kernel_traitsIf13__nv_bfloat16fS2_fjLj4096ELj1ELj1ELj4ELj16ENS_18Kernel_traits_baseILj4096EfS2_fS2_fjLj128EEEEELb1ELb1ELb0ELb1EEEvNS_9FwdParamsE --------------------------
	.section	.text._ZN10layer_norm13ln_fwd_kernelINS_13Kernel_traitsIf13__nv_bfloat16fS2_fjLj4096ELj1ELj1ELj4ELj16ENS_18Kernel_traits_baseILj4096EfS2_fS2_fjLj128EEEEELb1ELb1ELb0ELb1EEEvNS_9FwdParamsE,"ax",@progbits
	.align	128
        .global         _ZN10layer_norm13ln_fwd_kernelINS_13Kernel_traitsIf13__nv_bfloat16fS2_fjLj4096ELj1ELj1ELj4ELj16ENS_18Kernel_traits_baseILj4096EfS2_fS2_fjLj128EEEEELb1ELb1ELb0ELb1EEEvNS_9FwdParamsE
        .type           _ZN10layer_norm13ln_fwd_kernelINS_13Kernel_traitsIf13__nv_bfloat16fS2_fjLj4096ELj1ELj1ELj4ELj16ENS_18Kernel_traits_baseILj4096EfS2_fS2_fjLj128EEEEELb1ELb1ELb0ELb1EEEvNS_9FwdParamsE,@function
        .size           _ZN10layer_norm13ln_fwd_kernelINS_13Kernel_traitsIf13__nv_bfloat16fS2_fjLj4096ELj1ELj1ELj4ELj16ENS_18Kernel_traits_baseILj4096EfS2_fS2_fjLj128EEEEELb1ELb1ELb0ELb1EEEvNS_9FwdParamsE,(.L_x_27275 - _ZN10layer_norm13ln_fwd_kernelINS_13Kernel_traitsIf13__nv_bfloat16fS2_fjLj4096ELj1ELj1ELj4ELj16ENS_18Kernel_traits_baseILj4096EfS2_fS2_fjLj128EEEEELb1ELb1ELb0ELb1EEEvNS_9FwdParamsE)
        .other          _ZN10layer_norm13ln_fwd_kernelINS_13Kernel_traitsIf13__nv_bfloat16fS2_fjLj4096ELj1ELj1ELj4ELj16ENS_18Kernel_traits_baseILj4096EfS2_fS2_fjLj128EEEEELb1ELb1ELb0ELb1EEEvNS_9FwdParamsE,@"STO_CUDA_ENTRY STV_DEFAULT"
_ZN10layer_norm13ln_fwd_kernelINS_13Kernel_traitsIf13__nv_bfloat16fS2_fjLj4096ELj1ELj1ELj4ELj16ENS_18Kernel_traits_baseILj4096EfS2_fS2_fjLj128EEEEELb1ELb1ELb0ELb1EEEvNS_9FwdParamsE:
.text._ZN10layer_norm13ln_fwd_kernelINS_13Kernel_traitsIf13__nv_bfloat16fS2_fjLj4096ELj1ELj1ELj4ELj16ENS_18Kernel_traits_baseILj4096EfS2_fS2_fjLj128EEEEELb1ELb1ELb0ELb1EEEvNS_9FwdParamsE:
        /* <DEDUP_REMOVED lines=75> */
.L_x_12470:
        /* <DEDUP_REMOVED lines=36> */
.L_x_12471:
        /* <DEDUP_REMOVED lines=23> */
[----:B------:R-:W-:-:S02]  /*0860*/  UPLOP3.LUT UP1, UPT, UPT, UPT, UPT, 0x40, 0x4 ;  /* 0x000000000004789c */ /* 0x000fc40003f2e870 */
[----:B------:R-:W-:Y:S01]  /*0870*/  UISETP.NE.AND.EX UP0, UPT, UR5, URZ, UPT, UP0 ;  /* 0x000000ff0500728c */ /* 0x000fe2000bf05300 */
[----:B------:R-:W-:Y:S01]  /*0880*/  IMAD.HI.U32 R8, R7, -0x2daee0ad, RZ ;  /* 0xd2511f5307087827 */ /* 0x000fe200078e00ff */
[----:B------:R-:W-:-:S03]  /*0890*/  LOP3.LUT R4, R5, UR21, R4, 0x96, !PT ;  /* 0x0000001505047c12 */ /* 0x000fc6000f8e9604 */
[----:B------:R-:W-:Y:S01]  /*08a0*/  IMAD R12, R7, -0x2daee0ad, RZ ;  /* 0xd2511f53070c7824 */ /* 0x000fe200078e02ff */
[----:B------:R-:W-:Y:S01]  /*08b0*/  LOP3.LUT R8, R11, UR7, R8, 0x96, !PT ;  /* 0x000000070b087c12 */ /* 0x000fe2000f8e9608 */
[----:B------:R-:W-:Y:S01]  /*08c0*/  IMAD.HI.U32 R7, R4, -0x2daee0ad, RZ ;  /* 0xd2511f5304077827 */ /* 0x000fe200078e00ff */
[----:B------:R-:W0:Y:S03]  /*08d0*/  LDCU UR7, c[0x0][0x408] ;  /* 0x00008100ff0777ac */ /* 0x000e260008000800 */
        /* <DEDUP_REMOVED lines=46> */
.L_x_12675:
[----:B0-----:R-:W0:Y:S01]  /*0bc0*/  @UP0 LDCU.64 UR4, c[0x0][0x3e0] ;  /* 0x00007c00ff0407ac */ /* 0x001e220008000a00 */
[----:B------:R-:W1:Y:S01]  /*0bd0*/  S2R R152, SR_TID.X ;  /* 0x0000000000987919 */ /* 0x000e620000002100 */
[----:B------:R-:W-:Y:S01]  /*0be0*/  PLOP3.LUT P0, PT, PT, PT, UP0, 0x80, 0x8 ;  /* 0x000000000008781c */ /* 0x000fe20003f0f008 */
[----:B------:R-:W2:Y:S01]  /*0bf0*/  LDC.64 R140, c[0x0][0x390] ;  /* 0x0000e400ff8c7b82 */ /* 0x000ea20000000a00 */
        /* <DEDUP_REMOVED lines=12> */
[----:B------:R-:W-:Y:S01]  /*0cc0*/  UMOV UR17, 0x3f800000 ;  /* 0x3f80000000117882 */ /* 0x000fe20000000000 */
[----:B------:R-:W-:Y:S01]  /*0cd0*/  UIADD3 UR24, UPT, UPT, UR10, 0x5384540f, URZ ;  /* 0x5384540f0a187890 */ /* 0x000fe2000fffe0ff */
[----:B------:R-:W-:Y:S01]  /*0ce0*/  IMAD.MOV.U32 R150, RZ, RZ, 0x2f800000 ;  /* 0x2f800000ff967424 */ /* 0x000fe200078e00ff */
[----:B------:R-:W-:Y:S02]  /*0cf0*/  UIADD3 UR25, UPT, UPT, UR10, -0x4ab325aa, URZ ;  /* 0xb54cda560a197890 */ /* 0x000fe4000fffe0ff */
[----:B------:R-:W-:Y:S02]  /*0d00*/  UIADD3 UR26, UPT, UPT, UR11, -0x56f99767, URZ ;  /* 0xa90668990b1a7890 */ /* 0x000fe4000fffe0ff */
[----:B------:R-:W-:Y:S02]  /*0d10*/  UIADD3 UR27, UPT, UPT, UR11, 0x646e171e, URZ ;  /* 0x646e171e0b1b7890 */ /* 0x000fe4000fffe0ff */
[----:B------:R-:W-:-:S02]  /*0d20*/  UIADD3 UR30, UPT, UPT, UR11, 0x32370b8f, URZ ;  /* 0x32370b8f0b1e7890 */ /* 0x000fc4000fffe0ff */
[----:B------:R-:W-:Y:S02]  /*0d30*/  UIADD3 UR31, UPT, UPT, UR11, 0x76cf5d0a, URZ ;  /* 0x76cf5d0a0b1f7890 */ /* 0x000fe4000fffe0ff */
[----:B------:R-:W-:Y:S02]  /*0d40*/  UIADD3 UR32, UPT, UPT, UR11, -0x4498517b, URZ ;  /* 0xbb67ae850b207890 */ /* 0x000fe4000fffe0ff */
[----:B------:R-:W-:Y:S02]  /*0d50*/  UIADD3 UR33, UPT, UPT, UR11, -0x126145ec, URZ ;  /* 0xed9eba140b217890 */ /* 0x000fe4000fffe0ff */
[----:B------:R-:W-:Y:S02]  /*0d60*/  UIADD3 UR34, UPT, UPT, UR11, 0x1fd5c5a3, URZ ;  /* 0x1fd5c5a30b227890 */ /* 0x000fe4000fffe0ff */
[----:B------:R-:W-:Y:S02]  /*0d70*/  UIADD3 UR35, UPT, UPT, UR10, 0x78dde6e4, URZ ;  /* 0x78dde6e40a237890 */ /* 0x000fe4000fffe0ff */
[----:B------:R-:W-:-:S02]  /*0d80*/  UIADD3 UR36, UPT, UPT, UR11, -0x24c28bd8, URZ ;  /* 0xdb3d74280b247890 */ /* 0x000fc4000fffe0ff */
[----:B------:R-:W-:Y:S01]  /*0d90*/  UIADD3 UR37, UPT, UPT, UR10, -0xe443238, URZ ;  /* 0xf1bbcdc80a257890 */ /* 0x000fe2000fffe0ff */
        /* <DEDUP_REMOVED lines=10> */
[----:B------:R-:W-:Y:S02]  /*0e40*/  HFMA2 R15, -RZ, RZ, 0, 1.1920928955078125e-07 ;  /* 0x00000002ff0f7431 */ /* 0x000fe400000001ff */
[----:B------:R-:W-:Y:S02]  /*0e50*/  IMAD.MOV.U32 R16, RZ, RZ, R144 ;  /* 0x000000ffff107224 */ /* 0x000fe400078e0090 */
[----:B------:R-:W-:-:S08]  /*0e60*/  IMAD.MOV.U32 R14, RZ, RZ, R147 ;  /* 0x000000ffff0e7224 */ /* 0x000fd000078e0093 */
[----:B0-----:R-:W-:Y:S05]  /*0e70*/  @!P1 BRA `(.L_x_12473) ;  /* 0x00000004000c9947 */ /* 0x001fea0003800000 */
[----:B------:R-:W-:-:S04]  /*0e80*/  MOV R12, 0x2 ;  /* 0x00000002000c7802 */ /* 0x000fc80000000f00 */
[----:B------:R-:W-:-:S05]  /*0e90*/  VIADDMNMX.U32 R12, R149, 0xfffffffe, R12, PT ;  /* 0xfffffffe950c7846 */ /* 0x000fca000380000c */
[----:B------:R-:W-:-:S04]  /*0ea0*/  IMAD.SHL.U32 R14, R12, 0x4, RZ ;  /* 0x000000040c0e7824 */ /* 0x000fc800078e00ff */
[----:B------:R-:W0:Y:S02]  /*0eb0*/  LDC R12, c[0x2][R14] ;  /* 0x008000000e0c7b82 */ /* 0x000e240000000800 */
[----:B0-----:R-:W-:-:S04]  /*0ec0*/  SHF.R.S32.HI R13, RZ, 0x1f, R12 ;  /* 0x0000001fff0d7819 */ /* 0x001fc8000001140c */
.L_x_27114:
[----:B------:R-:W-:Y:S05]  /*0ed0*/  BRX R12 -0xee0                                         (*"BRANCH_TARGETS .L_x_27115,.L_x_27116,.L_x_27117"*) ;  /* 0xfffffff00c487949 */ /* 0x000fea000383ffff */
.L_x_27117:
[----:B------:R-:W-:Y:S01]  /*0ee0*/  VIADD R15, R149, 0x1 ;  /* 0x00000001950f7836 */ /* 0x000fe20000000000 */
[----:B------:R-:W-:Y:S01]  /*0ef0*/  MOV R14, R147 ;  /* 0x00000093000e7202 */ /* 0x000fe20000000f00 */
[----:B------:R-:W-:Y:S01]  /*0f00*/  IMAD.MOV.U32 R16, RZ, RZ, R5 ;  /* 0x000000ffff107224 */ /* 0x000fe200078e0005 */
[----:B------:R-:W-:Y:S06]  /*0f10*/  BRA `(.L_x_12473) ;  /* 0x0000000000e47947 */ /* 0x000fec0003800000 */
.L_x_27115:
[----:B------:R-:W-:Y:S02]  /*0f20*/  HFMA2 R15, -RZ, RZ, 0, 1.78813934326171875e-07 ;  /* 0x00000003ff0f7431 */ /* 0x000fe400000001ff */
[----:B------:R-:W-:Y:S02]  /*0f30*/  IMAD.MOV.U32 R14, RZ, RZ, R147 ;  /* 0x000000ffff0e7224 */ /* 0x000fe400078e0093 */
[----:B------:R-:W-:Y:S01]  /*0f40*/  IMAD.MOV.U32 R16, RZ, RZ, R4 ;  /* 0x000000ffff107224 */ /* 0x000fe200078e0004 */
[----:B------:R-:W-:Y:S06]  /*0f50*/  BRA `(.L_x_12473) ;  /* 0x0000000000d47947 */ /* 0x000fec0003800000 */
.L_x_27116:
        /* <DEDUP_REMOVED lines=12> */
.L_x_12474:
        /* <DEDUP_REMOVED lines=40> */
[----:B------:R-:W-:-:S07]  /*12a0*/  IMAD.MOV.U32 R15, RZ, RZ, RZ ;  /* 0x000000ffff0f7224 */ /* 0x000fce00078e00ff */
.L_x_12473:
[----:B------:R-:W-:Y:S01]  /*12b0*/  I2FP.F32.U32 R13, R16 ;  /* 0x00000010000d7245 */ /* 0x000fe20000201000 */
[----:B-----5:R-:W-:Y:S01]  /*12c0*/  IMAD.U32 R12, R8, 0x10000, RZ ;  /* 0x00010000080c7824 */ /* 0x020fe200078e00ff */
[----:B------:R-:W-:Y:S01]  /*12d0*/  ISETP.NE.AND P2, PT, R15, 0x1, PT ;  /* 0x000000010f00780c */ /* 0x000fe20003f45270 */
[----:B------:R-:W-:Y:S01]  /*12e0*/  UMOV UR5, UR7 ;  /* 0x0000000700057c82 */ /* 0x000fe20008000000 */
[----:B------:R-:W-:Y:S01]  /*12f0*/  UMOV UR4, UR6 ;  /* 0x0000000600047c82 */ /* 0x000fe20008000000 */
[----:B------:R-:W-:Y:S01]  /*1300*/  FFMA.FTZ R13, R13, R150, 1.1641532182693481445e-10 ;  /* 0x2f0000000d0d7423 */ /* 0x000fe20000010096 */
[----:B------:R-:W-:Y:S01]  /*1310*/  FMUL.FTZ R12, R12, UR17 ;  /* 0x000000110c0c7c20 */ /* 0x000fe20008410000 */
[----:B------:R-:W-:Y:S02]  /*1320*/  PRMT R8, R8, 0x7632, R8 ;  /* 0x0000763208087816 */ /* 0x000fe40000000008 */
[----:B------:R-:W-:Y:S01]  /*1330*/  MOV R16, 0x2 ;  /* 0x0000000200107802 */ /* 0x000fe20000000f00 */
[----:B------:R-:W-:Y:S01]  /*1340*/  FMUL.FTZ R12, R12, UR5 ;  /* 0x000000050c0c7c20 */ /* 0x000fe20008410000 */
[----:B------:R-:W-:-:S04]  /*1350*/  FSETP.GTU.FTZ.AND P1, PT, R13, UR4, PT ;  /* 0x000000040d007c0b */ /* 0x000fc8000bf3c000 */
[----:B------:R-:W-:Y:S01]  /*1360*/  FSEL R13, R12, RZ, !P1 ;  /* 0x000000ff0c0d7208 */ /* 0x000fe20004800000 */
[----:B------:R-:W-:Y:S01]  /*1370*/  IMAD.MOV.U32 R12, RZ, RZ, R144 ;  /* 0x000000ffff0c7224 */ /* 0x000fe200078e0090 */
        /* <DEDUP_REMOVED lines=12> */
.L_x_12476:
        /* <DEDUP_REMOVED lines=12> */
.L_x_12477:
        /* <DEDUP_REMOVED lines=42> */
.L_x_12475:
        /* <DEDUP_REMOVED lines=22> */
.L_x_12479:
        /* <DEDUP_REMOVED lines=12> */
.L_x_12480:
        /* <DEDUP_REMOVED lines=42> */
.L_x_12478:
        /* <DEDUP_REMOVED lines=11> */
[----:B------:R-:W-:-:S04]  /*1d10*/  IMAD.MOV.U32 R8, RZ, RZ, R144 ;  /* 0x000000ffff087224 */ /* 0x000fc800078e0090 */
[----:B------:R-:W-:Y:S01]  /*1d20*/  FFMA.FTZ R34, R13, R74, R42 ;  /* 0x0000004a0d227223 */ /* 0x000fe2000001002a */
        /* <DEDUP_REMOVED lines=9> */
.L_x_12482:
        /* <DEDUP_REMOVED lines=12> */
.L_x_12483:
        /* <DEDUP_REMOVED lines=42> */
.L_x_12481:
        /* <DEDUP_REMOVED lines=21> */
.L_x_12485:
        /* <DEDUP_REMOVED lines=12> */
.L_x_12486:
        /* <DEDUP_REMOVED lines=42> */
.L_x_12484:
        /* <DEDUP_REMOVED lines=22> */
.L_x_12488:
        /* <DEDUP_REMOVED lines=12> */
.L_x_12489:
        /* <DEDUP_REMOVED lines=42> */
.L_x_12487:
        /* <DEDUP_REMOVED lines=21> */
.L_x_12491:
        /* <DEDUP_REMOVED lines=12> */
.L_x_12492:
        /* <DEDUP_REMOVED lines=42> */
.L_x_12490:
        /* <DEDUP_REMOVED lines=22> */
.L_x_12494:
        /* <DEDUP_REMOVED lines=14> */
.L_x_12495:
        /* <DEDUP_REMOVED lines=42> */
.L_x_12493:
        /* <DEDUP_REMOVED lines=10> */
.L_x_12472:
        /* <DEDUP_REMOVED lines=15> */
.L_x_12498:
        /* <DEDUP_REMOVED lines=12> */
.L_x_12499:
        /* <DEDUP_REMOVED lines=41> */
.L_x_12497:
        /* <DEDUP_REMOVED lines=24> */
.L_x_12501:
        /* <DEDUP_REMOVED lines=12> */
.L_x_12502:
        /* <DEDUP_REMOVED lines=42> */
.L_x_12500:
[----:B------:R-:W-:Y:S01]  /*3de0*/  I2FP.F32.U32 R15, R12 ;  /* 0x0000000c000f7245 */ /* 0x000fe20000201000 */
[----:B------:R-:W-:Y:S01]  /*3df0*/  IMAD.U32 R8, R8, 0x10000, RZ ;  /* 0x0001000008087824 */ /* 0x000fe200078e00ff */
[----:B------:R-:W-:Y:S01]  /*3e00*/  ISETP.NE.AND P2, PT, R16, 0x1, PT ;  /* 0x000000011000780c */ /* 0x000fe20003f45270 */
[----:B------:R-:W-:Y:S01]  /*3e10*/  IMAD.MOV.U32 R17, RZ, RZ, 0x2 ;  /* 0x00000002ff117424 */ /* 0x000fe200078e00ff */
[----:B------:R-:W-:Y:S01]  /*3e20*/  MOV R12, R144 ;  /* 0x00000090000c7202 */ /* 0x000fe20000000f00 */
[----:B------:R-:W-:Y:S01]  /*3e30*/  FFMA.FTZ R15, R15, R150, 1.1641532182693481445e-10 ;  /* 0x2f0000000f0f7423 */ /* 0x000fe20000010096 */
[----:B------:R-:W-:-:S04]  /*3e40*/  FMUL.FTZ R8, R8, UR17 ;  /* 0x0000001108087c20 */ /* 0x000fc80008410000 */
        /* <DEDUP_REMOVED lines=14> */
.L_x_12504:
        /* <DEDUP_REMOVED lines=12> */
.L_x_12505:
        /* <DEDUP_REMOVED lines=42> */
.L_x_12503:
[----:B------:R-:W-:Y:S01]  /*4290*/  I2FP.F32.U32 R15, R12 ;  /* 0x0000000c000f7245 */ /* 0x000fe20000201000 */
[----:B------:R-:W-:Y:S01]  /*42a0*/  IMAD.MOV.U32 R18, RZ, RZ, 0x2 ;  /* 0x00000002ff127424 */ /* 0x000fe200078e00ff */
[----:B------:R-:W-:Y:S02]  /*42b0*/  ISETP.NE.AND P3, PT, R17, 0x1, PT ;  /* 0x000000011100780c */ /* 0x000fe40003f65270 */
[----:B------:R-:W-:Y:S01]  /*42c0*/  SHF.L.U32 R12, R9, 0x10, RZ ;  /* 0x00000010090c7819 */ /* 0x000fe200000006ff */
[----:B------:R-:W-:-:S04]  /*42d0*/  FFMA.FTZ R15, R15, R150, 1.1641532182693481445e-10 ;  /* 0x2f0000000f0f7423 */ /* 0x000fc80000010096 */
[----:B------:R-:W-:Y:S01]  /*42e0*/  FMUL.FTZ R12, R12, UR17 ;  /* 0x000000110c0c7c20 */ /* 0x000fe20008410000 */
[----:B------:R-:W-:Y:S01]  /*42f0*/  FSETP.GTU.FTZ.AND P2, PT, R15, UR4, PT ;  /* 0x000000040f007c0b */ /* 0x000fe2000bf5c000 */
[----:B------:R-:W-:Y:S02]  /*4300*/  IMAD.MOV.U32 R15, RZ, RZ, R144 ;  /* 0x000000ffff0f7224 */ /* 0x000fe400078e0090 */
[----:B------:R-:W-:Y:S01]  /*4310*/  FMUL.FTZ R16, R12, UR5 ;  /* 0x000000050c107c20 */ /* 0x000fe20008410000 */
[----:B------:R-:W-:Y:S02]  /*4320*/  PRMT R12, R9, 0x7632, R12 ;  /* 0x00007632090c7816 */ /* 0x000fe4000000000c */
        /* <DEDUP_REMOVED lines=11> */
.L_x_12507:
        /* <DEDUP_REMOVED lines=12> */
.L_x_12508:
        /* <DEDUP_REMOVED lines=42> */
.L_x_12506:
[----:B------:R-:W-:Y:S01]  /*4740*/  ISETP.NE.AND P4, PT, R18, 0x1, PT ;  /* 0x000000011200780c */ /* 0x000fe20003f85270 */
[----:B------:R-:W-:Y:S01]  /*4750*/  IMAD.U32 R12, R12, 0x10000, RZ ;  /* 0x000100000c0c7824 */ /* 0x000fe200078e00ff */
[----:B------:R-:W-:Y:S01]  /*4760*/  I2FP.F32.U32 R15, R15 ;  /* 0x0000000f000f7245 */ /* 0x000fe20000201000 */
[----:B------:R-:W-:Y:S02]  /*4770*/  HFMA2 R17, -RZ, RZ, 0, 1.1920928955078125e-07 ;  /* 0x00000002ff117431 */ /* 0x000fe400000001ff */
[----:B------:R-:W-:Y:S02]  /*4780*/  FMUL.FTZ R12, R12, UR17 ;  /* 0x000000110c0c7c20 */ /* 0x000fe40008410000 */
        /* <DEDUP_REMOVED lines=15> */
.L_x_12510:
        /* <DEDUP_REMOVED lines=12> */
.L_x_12511:
        /* <DEDUP_REMOVED lines=42> */
.L_x_12509:
        /* <DEDUP_REMOVED lines=21> */
.L_x_12513:
        /* <DEDUP_REMOVED lines=12> */
.L_x_12514:
        /* <DEDUP_REMOVED lines=42> */
.L_x_12512:
        /* <DEDUP_REMOVED lines=20> */
.L_x_12516:
        /* <DEDUP_REMOVED lines=12> */
.L_x_12517:
        /* <DEDUP_REMOVED lines=42> */
.L_x_12515:
[----:B------:R-:W-:Y:S01]  /*5530*/  I2FP.F32.U32 R17, R16 ;  /* 0x0000001000117245 */ /* 0x000fe20000201000 */
[----:B------:R-:W-:Y:S01]  /*5540*/  IMAD.U32 R16, R11, 0x10000, RZ ;  /* 0x000100000b107824 */ /* 0x000fe200078e00ff */
[----:B------:R-:W-:Y:S01]  /*5550*/  ISETP.NE.AND P6, PT, R23, 0x1, PT ;  /* 0x000000011700780c */ /* 0x000fe20003fc5270 */
[----:B------:R-:W-:Y:S02]  /*5560*/  HFMA2 R22, -RZ, RZ, 0, 1.1920928955078125e-07 ;  /* 0x00000002ff167431 */ /* 0x000fe400000001ff */
[----:B------:R-:W-:Y:S02]  /*5570*/  IMAD.MOV.U32 R18, RZ, RZ, R144 ;  /* 0x000000ffff127224 */ /* 0x000fe400078e0090 */
[----:B------:R-:W-:Y:S01]  /*5580*/  FFMA.FTZ R17, R17, R150, 1.1641532182693481445e-10 ;  /* 0x2f00000011117423 */ /* 0x000fe20000010096 */
[----:B------:R-:W-:Y:S01]  /*5590*/  FMUL.FTZ R19, R16, UR17 ;  /* 0x0000001110137c20 */ /* 0x000fe20008410000 */
[----:B------:R-:W-:-:S03]  /*55a0*/  PRMT R16, R11, 0x7632, R16 ;  /* 0x000076320b107816 */ /* 0x000fc60000000010 */
        /* <DEDUP_REMOVED lines=13> */
.L_x_12519:
        /* <DEDUP_REMOVED lines=14> */
.L_x_12520:
        /* <DEDUP_REMOVED lines=42> */
.L_x_12518:
        /* <DEDUP_REMOVED lines=10> */
[----:B------:R-:W-:Y:S01]  /*5aa0*/  FMUL.FTZ R16, R16, UR5 ;  /* 0x0000000510107c20 */ /* 0x000fe20008410000 */
[----:B------:R-:W-:Y:S01]  /*5ab0*/  FSETP.GTU.FTZ.AND P6, PT, R17, UR4, PT ;  /* 0x0000000411007c0b */ /* 0x000fe2000bfdc000 */
[----:B------:R-:W-:-:S03]  /*5ac0*/  FMUL.FTZ R30, R11, R70 ;  /* 0x000000460b1e7220 */ /* 0x000fc60000410000 */
[----:B------:R-:W-:Y:S02]  /*5ad0*/  FSEL R16, R16, RZ, !P6 ;  /* 0x000000ff10107208 */ /* 0x000fe40007000000 */
[----:B------:R-:W-:-:S03]  /*5ae0*/  PLOP3.LUT P6, PT, P6, PT, PT, 0x8, 0x80 ;  /* 0x000000000080781c */ /* 0x000fc600037ce170 */
[----:B------:R-:W-:-:S10]  /*5af0*/  FMUL.FTZ R31, R16, R71 ;  /* 0x00000047101f7220 */ /* 0x000fd40000410000 */
.L_x_12496:
        /* <DEDUP_REMOVED lines=44> */
.L_x_12523:
        /* <DEDUP_REMOVED lines=12> */
.L_x_12524:
        /* <DEDUP_REMOVED lines=41> */
.L_x_12522:
[----:B------:R-:W-:Y:S01]  /*6110*/  I2FP.F32.U32 R13, R13 ;  /* 0x0000000d000d7245 */ /* 0x000fe20000201000 */
[----:B------:R-:W-:Y:S01]  /*6120*/  IMAD.MOV.U32 R16, RZ, RZ, 0x2 ;  /* 0x00000002ff107424 */ /* 0x000fe200078e00ff */
[C---:B-----5:R-:W-:Y:S02]  /*6130*/  SHF.L.U32 R14, R8.reuse, 0x10, RZ ;  /* 0x00000010080e7819 */ /* 0x060fe400000006ff */
        /* <DEDUP_REMOVED lines=9> */
[----:B------:R-:W-:-:S03]  /*61d0*/  P2R R142, PR, RZ, 0x8 ;  /* 0x00000008ff8e7803 */ /* 0x000fc60000000000 */
        /* <DEDUP_REMOVED lines=10> */
.L_x_12526:
        /* <DEDUP_REMOVED lines=12> */
.L_x_12527:
        /* <DEDUP_REMOVED lines=42> */
.L_x_12525:
        /* <DEDUP_REMOVED lines=22> */
.L_x_12529:
        /* <DEDUP_REMOVED lines=12> */
.L_x_12530:
        /* <DEDUP_REMOVED lines=42> */
.L_x_12528:
        /* <DEDUP_REMOVED lines=22> */
.L_x_12532:
        /* <DEDUP_REMOVED lines=12> */
.L_x_12533:
        /* <DEDUP_REMOVED lines=42> */
.L_x_12531:
        /* <DEDUP_REMOVED lines=21> */
.L_x_12535:
        /* <DEDUP_REMOVED lines=12> */
.L_x_12536:
        /* <DEDUP_REMOVED lines=42> */
.L_x_12534:
[----:B------:R-:W-:Y:S01]  /*7410*/  I2FP.F32.U32 R9, R9 ;  /* 0x0000000900097245 */ /* 0x000fe20000201000 */
[----:B------:R-:W-:Y:S01]  /*7420*/  IMAD.U32 R8, R10, 0x10000, RZ ;  /* 0x000100000a087824 */ /* 0x000fe200078e00ff */
[----:B------:R-:W-:Y:S01]  /*7430*/  ISETP.NE.AND P4, PT, R14, 0x1, PT ;  /* 0x000000010e00780c */ /* 0x000fe20003f85270 */
[----:B------:R-:W-:Y:S01]  /*7440*/  IMAD.MOV.U32 R13, RZ, RZ, R144 ;  /* 0x000000ffff0d7224 */ /* 0x000fe200078e0090 */
        /* <DEDUP_REMOVED lines=18> */
.L_x_12538:
        /* <DEDUP_REMOVED lines=12> */
.L_x_12539:
        /* <DEDUP_REMOVED lines=42> */
.L_x_12537:
        /* <DEDUP_REMOVED lines=21> */
.L_x_12541:
        /* <DEDUP_REMOVED lines=12> */
.L_x_12542:
        /* <DEDUP_REMOVED lines=42> */
.L_x_12540:
[----:B------:R-:W-:Y:S01]  /*7d80*/  I2FP.F32.U32 R9, R9 ;  /* 0x0000000900097245 */ /* 0x000fe20000201000 */
[----:B------:R-:W-:Y:S01]  /*7d90*/  IMAD.MOV.U32 R147, RZ, RZ, 0x2 ;  /* 0x00000002ff937424 */ /* 0x000fe200078e00ff */
[----:B------:R-:W-:Y:S01]  /*7da0*/  SHF.L.U32 R8, R11, 0x10, RZ ;  /* 0x000000100b087819 */ /* 0x000fe200000006ff */
[----:B------:R-:W-:Y:S01]  /*7db0*/  IMAD.MOV.U32 R10, RZ, RZ, R144 ;  /* 0x000000ffff0a7224 */ /* 0x000fe200078e0090 */
        /* <DEDUP_REMOVED lines=18> */
.L_x_12544:
        /* <DEDUP_REMOVED lines=14> */
.L_x_12545:
        /* <DEDUP_REMOVED lines=42> */
.L_x_12543:
        /* <DEDUP_REMOVED lines=10> */
.L_x_12521:
        /* <DEDUP_REMOVED lines=15> */
.L_x_12548:
        /* <DEDUP_REMOVED lines=12> */
.L_x_12549:
        /* <DEDUP_REMOVED lines=42> */
.L_x_12547:
[----:B------:R-:W-:Y:S01]  /*8750*/  I2FP.F32.U32 R13, R13 ;  /* 0x0000000d000d7245 */ /* 0x000fe20000201000 */
[C---:B-----5:R-:W-:Y:S01]  /*8760*/  IMAD.U32 R14, R8.reuse, 0x10000, RZ ;  /* 0x00010000080e7824 */ /* 0x060fe200078e00ff */
        /* <DEDUP_REMOVED lines=20> */
.L_x_12551:
        /* <DEDUP_REMOVED lines=12> */
.L_x_12552:
        /* <DEDUP_REMOVED lines=42> */
.L_x_12550:
        /* <DEDUP_REMOVED lines=9> */
[----:B------:R-:W-:-:S04]  /*8ca0*/  PLOP3.LUT P3, PT, P1, PT, PT, 0x8, 0x80 ;  /* 0x000000000080781c */ /* 0x000fc80000f6e170 */
        /* <DEDUP_REMOVED lines=11> */
.L_x_12554:
        /* <DEDUP_REMOVED lines=12> */
.L_x_12555:
        /* <DEDUP_REMOVED lines=42> */
.L_x_12553:
[----:B------:R-:W-:Y:S01]  /*90c0*/  ISETP.NE.AND P3, PT, R14, 0x1, PT ;  /* 0x000000010e00780c */ /* 0x000fe20003f65270 */
[C---:B------:R-:W-:Y:S01]  /*90d0*/  IMAD.U32 R8, R9.reuse, 0x10000, RZ ;  /* 0x0001000009087824 */ /* 0x040fe200078e00ff */
[----:B------:R-:W-:Y:S01]  /*90e0*/  I2FP.F32.U32 R13, R13 ;  /* 0x0000000d000d7245 */ /* 0x000fe20000201000 */
[----:B------:R-:W-:Y:S01]  /*90f0*/  HFMA2 R15, -RZ, RZ, 0, 1.1920928955078125e-07 ;  /* 0x00000002ff0f7431 */ /* 0x000fe200000001ff */
[----:B------:R-:W-:Y:S01]  /*9100*/  PRMT R9, R9, 0x7632, R9 ;  /* 0x0000763209097816 */ /* 0x000fe20000000009 */
[----:B------:R-:W-:Y:S02]  /*9110*/  FMUL.FTZ R8, R8, UR17 ;  /* 0x0000001108087c20 */ /* 0x000fe40008410000 */
[----:B------:R-:W-:Y:S02]  /*9120*/  FFMA.FTZ R13, R13, R150, 1.1641532182693481445e-10 ;  /* 0x2f0000000d0d7423 */ /* 0x000fe40000010096 */
[----:B------:R-:W-:Y:S01]  /*9130*/  FMUL.FTZ R19, R8, UR5 ;  /* 0x0000000508137c20 */ /* 0x000fe20008410000 */
[----:B------:R-:W-:-:S02]  /*9140*/  IMAD.MOV.U32 R8, RZ, RZ, R144 ;  /* 0x000000ffff087224 */ /* 0x000fc400078e0090 */
        /* <DEDUP_REMOVED lines=12> */
.L_x_12557:
        /* <DEDUP_REMOVED lines=12> */
.L_x_12558:
        /* <DEDUP_REMOVED lines=42> */
.L_x_12556:
        /* <DEDUP_REMOVED lines=20> */
.L_x_12560:
        /* <DEDUP_REMOVED lines=12> */
.L_x_12561:
        /* <DEDUP_REMOVED lines=42> */
.L_x_12559:
        /* <DEDUP_REMOVED lines=21> */
.L_x_12563:
        /* <DEDUP_REMOVED lines=12> */
.L_x_12564:
        /* <DEDUP_REMOVED lines=42> */
.L_x_12562:
        /* <DEDUP_REMOVED lines=20> */
.L_x_12566:
        /* <DEDUP_REMOVED lines=12> */
.L_x_12567:
        /* <DEDUP_REMOVED lines=42> */
.L_x_12565:
[----:B------:R-:W-:Y:S01]  /*a360*/  I2FP.F32.U32 R9, R9 ;  /* 0x0000000900097245 */ /* 0x000fe20000201000 */
[C---:B------:R-:W-:Y:S01]  /*a370*/  IMAD.U32 R8, R11.reuse, 0x10000, RZ ;  /* 0x000100000b087824 */ /* 0x040fe200078e00ff */
[----:B------:R-:W-:Y:S01]  /*a380*/  ISETP.NE.AND P6, PT, R14, 0x1, PT ;  /* 0x000000010e00780c */ /* 0x000fe20003fc5270 */
[----:B------:R-:W-:Y:S01]  /*a390*/  IMAD.MOV.U32 R147, RZ, RZ, 0x2 ;  /* 0x00000002ff937424 */ /* 0x000fe200078e00ff */
[----:B------:R-:W-:Y:S01]  /*a3a0*/  PRMT R20, R11, 0x7632, R20 ;  /* 0x000076320b147816 */ /* 0x000fe20000000014 */
[----:B------:R-:W-:Y:S01]  /*a3b0*/  FFMA.FTZ R9, R9, R150, 1.1641532182693481445e-10 ;  /* 0x2f00000009097423 */ /* 0x000fe20000010096 */
[----:B------:R-:W-:Y:S01]  /*a3c0*/  FMUL.FTZ R8, R8, UR17 ;  /* 0x0000001108087c20 */ /* 0x000fe20008410000 */
[----:B------:R-:W-:-:S03]  /*a3d0*/  MOV R10, R144 ;  /* 0x00000090000a7202 */ /* 0x000fc60000000f00 */
        /* <DEDUP_REMOVED lines=13> */
.L_x_12569:
        /* <DEDUP_REMOVED lines=14> */
.L_x_12570:
        /* <DEDUP_REMOVED lines=42> */
.L_x_12568:
[----:B------:R-:W-:Y:S01]  /*a830*/  I2FP.F32.U32 R9, R10 ;  /* 0x0000000a00097245 */ /* 0x000fe20000201000 */
[----:B------:R-:W-:Y:S01]  /*a840*/  FMUL.FTZ R21, R22, R61 ;  /* 0x0000003d16157220 */ /* 0x000fe20000410000 */
[----:B------:R-:W-:Y:S01]  /*a850*/  SHF.L.U32 R20, R20, 0x10, RZ ;  /* 0x0000001014147819 */ /* 0x000fe200000006ff */
[----:B------:R-:W-:Y:S01]  /*a860*/  FMUL.FTZ R22, R23, R62 ;  /* 0x0000003e17167220 */ /* 0x000fe20000410000 */
[----:B------:R-:W-:Y:S01]  /*a870*/  FMUL.FTZ R24, R17, R64 ;  /* 0x0000004011187220 */ /* 0x000fe20000410000 */
[----:B------:R-:W-:Y:S01]  /*a880*/  FFMA.FTZ R9, R9, R150, 1.1641532182693481445e-10 ;  /* 0x2f00000009097423 */ /* 0x000fe20000010096 */
[----:B------:R-:W-:Y:S01]  /*a890*/  FMUL.FTZ R25, R18, R65 ;  /* 0x0000004112197220 */ /* 0x000fe20000410000 */
[----:B------:R-:W-:Y:S01]  /*a8a0*/  FMUL.FTZ R20, R20, UR17 ;  /* 0x0000001114147c20 */ /* 0x000fe20008410000 */
[----:B------:R-:W-:Y:S01]  /*a8b0*/  FMUL.FTZ R26, R19, R66 ;  /* 0x00000042131a7220 */ /* 0x000fe20000410000 */
[----:B------:R-:W-:Y:S01]  /*a8c0*/  FMUL.FTZ R27, R16, R67 ;  /* 0x00000043101b7220 */ /* 0x000fe20000410000 */
[----:B------:R-:W-:Y:S01]  /*a8d0*/  FSETP.GTU.FTZ.AND P6, PT, R9, UR4, PT ;  /* 0x0000000409007c0b */ /* 0x000fe2000bfdc000 */
[----:B------:R-:W-:-:S05]  /*a8e0*/  FMUL.FTZ R20, R20, UR5 ;  /* 0x0000000514147c20 */ /* 0x000fca0008410000 */
[----:B------:R-:W-:Y:S01]  /*a8f0*/  FSEL R8, R20, RZ, !P6 ;  /* 0x000000ff14087208 */ /* 0x000fe20007000000 */
[----:B------:R-:W-:Y:S01]  /*a900*/  FMUL.FTZ R20, R13, R60 ;  /* 0x0000003c0d147220 */ /* 0x000fe20000410000 */
[----:B------:R-:W-:-:S03]  /*a910*/  PLOP3.LUT P6, PT, P6, PT, PT, 0x8, 0x80 ;  /* 0x000000000080781c */ /* 0x000fc600037ce170 */
[----:B------:R-:W-:-:S10]  /*a920*/  FMUL.FTZ R23, R8, R63 ;  /* 0x0000003f08177220 */ /* 0x000fd40000410000 */
.L_x_12546:
[----:B------:R-:W0:Y:S01]  /*a930*/  @P0 LDC.64 R8, c[0x0][0x3a0] ;  /* 0x0000e800ff080b82 */ /* 0x000e220000000a00 */
[----:B------:R-:W-:Y:S01]  /*a940*/  SEL R14, RZ, 0x10000, !P5 ;  /* 0x00010000ff0e7807 */ /* 0x000fe20006800000 */
[----:B------:R-:W-:Y:S01]  /*a950*/  VIADD R145, R7, 0x100 ;  /* 0x0000010007917836 */ /* 0x000fe20000000000 */
[----:B------:R-:W-:Y:S01]  /*a960*/  ISETP.NE.AND P5, PT, R143, RZ, PT ;  /* 0x000000ff8f00720c */ /* 0x000fe20003fa5270 */
[----:B------:R-:W-:Y:S01]  /*a970*/  IMAD.WIDE.U32 R18, R146, 0x20, R156 ;  /* 0x0000002092127825 */ /* 0x000fe200078e009c */
[----:B------:R-:W-:Y:S02]  /*a980*/  SEL R15, RZ, 0x1000000, !P6 ;  /* 0x01000000ff0f7807 */ /* 0x000fe40007000000 */
[----:B------:R-:W-:Y:S02]  /*a990*/  SEL R17, RZ, 0x100, !P4 ;  /* 0x00000100ff117807 */ /* 0x000fe40006000000 */
[----:B------:R-:W-:Y:S01]  /*a9a0*/  SEL R13, RZ, 0x1000000, !P2 ;  /* 0x01000000ff0d7807 */ /* 0x000fe20005000000 */
[----:B------:R1:W-:Y:S01]  /*a9b0*/  STG.E.128 desc[UR8][R18.64], R24 ;  /* 0x0000001812007986 */ /* 0x0003e2000c101d08 */
[----:B------:R-:W-:-:S02]  /*a9c0*/  SEL R11, RZ, 0x10000, !P1 ;  /* 0x00010000ff0b7807 */ /* 0x000fc40004800000 */
[----:B------:R-:W-:Y:S01]  /*a9d0*/  SEL R10, RZ, 0x100, !P5 ;  /* 0x00000100ff0a7807 */ /* 0x000fe20006800000 */
[----:B------:R1:W-:Y:S01]  /*a9e0*/  STG.E.128 desc[UR8][R18.64+0x10], R20 ;  /* 0x0000101412007986 */ /* 0x0003e2000c101d08 */
[----:B------:R-:W-:Y:S02]  /*a9f0*/  ISETP.NE.AND P6, PT, R142, RZ, PT ;  /* 0x000000ff8e00720c */ /* 0x000fe40003fc5270 */
[----:B------:R-:W-:Y:S01]  /*aa00*/  LOP3.LUT R17, R17, R15, R14, 0xfe, !PT ;  /* 0x0000000f11117212 */ /* 0x000fe200078efe0e */
[----:B------:R-:W-:Y:S01]  /*aa10*/  IMAD.WIDE.U32 R14, R146, 0x8, R154 ;  /* 0x00000008920e7825 */ /* 0x000fe200078e009a */
[----:B------:R-:W-:Y:S02]  /*aa20*/  LOP3.LUT R10, R10, R13, R11, 0xfe, !PT ;  /* 0x0000000d0a0a7212 */ /* 0x000fe400078efe0b */
[----:B------:R-:W-:Y:S02]  /*aa30*/  SEL R16, RZ, 0x1, !P3 ;  /* 0x00000001ff107807 */ /* 0x000fe40005800000 */
[----:B------:R-:W-:Y:S01]  /*aa40*/  SEL R11, RZ, 0x1, !P6 ;  /* 0x00000001ff0b7807 */ /* 0x000fe20007000000 */
[----:B0-----:R-:W-:Y:S01]  /*aa50*/  @P0 IMAD.WIDE.U32 R142, R145, 0x20, R8 ;  /* 0x00000020918e0825 */ /* 0x001fe200078e0008 */
[----:B------:R-:W-:-:S02]  /*aa60*/  LOP3.LUT R17, R17, R16, RZ, 0xfc, !PT ;  /* 0x0000001011117212 */ /* 0x000fc400078efcff */
        /* <DEDUP_REMOVED lines=22> */
.L_x_12573:
        /* <DEDUP_REMOVED lines=12> */
.L_x_12574:
        /* <DEDUP_REMOVED lines=43> */
.L_x_12572:
[----:B------:R-:W-:Y:S01]  /*af40*/  I2FP.F32.U32 R13, R13 ;  /* 0x0000000d000d7245 */ /* 0x000fe20000201000 */
[C---:B-----5:R-:W-:Y:S01]  /*af50*/  IMAD.U32 R12, R8.reuse, 0x10000, RZ ;  /* 0x00010000080c7824 */ /* 0x060fe200078e00ff */
        /* <DEDUP_REMOVED lines=21> */
.L_x_12576:
        /* <DEDUP_REMOVED lines=12> */
.L_x_12577:
        /* <DEDUP_REMOVED lines=39> */
[----:B------:R-:W-:Y:S01]  /*b3e0*/  LOP3.LUT R5, R14, UR28, R19, 0x96, !PT ;  /* 0x0000001c0e057c12 */ /* 0x000fe2000f8e9613 */
[----:B------:R-:W-:Y:S01]  /*b3f0*/  IMAD.MOV.U32 R14, RZ, RZ, R149 ;  /* 0x000000ffff0e7224 */ /* 0x000fe200078e0095 */
[----:B------:R-:W-:Y:S01]  /*b400*/  LOP3.LUT R4, R4, UR29, R13, 0x96, !PT ;  /* 0x0000001d04047c12 */ /* 0x000fe2000f8e960d */
[----:B------:R-:W-:-:S07]  /*b410*/  IMAD.MOV.U32 R149, RZ, RZ, R12 ;  /* 0x000000ffff957224 */ /* 0x000fce00078e000c */
.L_x_12575:
        /* <DEDUP_REMOVED lines=22> */
.L_x_12579:
        /* <DEDUP_REMOVED lines=12> */
.L_x_12580:
        /* <DEDUP_REMOVED lines=43> */
.L_x_12578:
[----:B------:R-:W-:Y:S01]  /*b8f0*/  I2FP.F32.U32 R13, R13 ;  /* 0x0000000d000d7245 */ /* 0x000fe20000201000 */
[----:B------:R-:W-:Y:S01]  /*b900*/  IMAD.U32 R12, R9, 0x10000, RZ ;  /* 0x00010000090c7824 */ /* 0x000fe200078e00ff */
        /* <DEDUP_REMOVED lines=20> */
.L_x_12582:
        /* <DEDUP_REMOVED lines=12> */
.L_x_12583:
        /* <DEDUP_REMOVED lines=42> */
[----:B------:R-:W-:-:S07]  /*bdb0*/  IMAD.MOV.U32 R149, RZ, RZ, R12 ;  /* 0x000000ffff957224 */ /* 0x000fce00078e000c */
.L_x_12581:
        /* <DEDUP_REMOVED lines=21> */
.L_x_12585:
        /* <DEDUP_REMOVED lines=12> */
.L_x_12586:
        /* <DEDUP_REMOVED lines=43> */
.L_x_12584:
        /* <DEDUP_REMOVED lines=22> */
.L_x_12588:
        /* <DEDUP_REMOVED lines=12> */
.L_x_12589:
        /* <DEDUP_REMOVED lines=43> */
.L_x_12587:
        /* <DEDUP_REMOVED lines=21> */
.L_x_12591:
        /* <DEDUP_REMOVED lines=12> */
.L_x_12592:
        /* <DEDUP_REMOVED lines=43> */
.L_x_12590:
[----:B------:R-:W-:Y:S01]  /*cc10*/  I2FP.F32.U32 R9, R9 ;  /* 0x0000000900097245 */ /* 0x000fe20000201000 */
[----:B------:R-:W-:Y:S01]  /*cc20*/  IMAD.U32 R10, R11, 0x10000, RZ ;  /* 0x000100000b0a7824 */ /* 0x000fe200078e00ff */
[----:B------:R-:W-:-:S03]  /*cc30*/  ISETP.NE.AND P6, PT, R143, 0x1, PT ;  /* 0x000000018f00780c */ /* 0x000fc60003fc5270 */
[----:B------:R-:W-:Y:S01]  /*cc40*/  FFMA.FTZ R9, R9, R150, 1.1641532182693481445e-10 ;  /* 0x2f00000009097423 */ /* 0x000fe20000010096 */
[----:B------:R-:W-:-:S04]  /*cc50*/  FMUL.FTZ R10, R10, UR17 ;  /* 0x000000110a0a7c20 */ /* 0x000fc80008410000 */
[----:B------:R-:W-:Y:S01]  /*cc60*/  FMUL.FTZ R10, R10, UR5 ;  /* 0x000000050a0a7c20 */ /* 0x000fe20008410000 */
[----:B------:R-:W-:Y:S02]  /*cc70*/  FSETP.GTU.FTZ.AND P5, PT, R9, UR4, PT ;  /* 0x0000000409007c0b */ /* 0x000fe4000bfbc000 */
[----:B------:R-:W-:Y:S02]  /*cc80*/  PRMT R9, R11, 0x7632, R9 ;  /* 0x000076320b097816 */ /* 0x000fe40000000009 */
[----:B------:R-:W-:Y:S01]  /*cc90*/  FSEL R15, R10, RZ, !P5 ;  /* 0x000000ff0a0f7208 */ /* 0x000fe20006800000 */
[----:B------:R-:W-:Y:S01]  /*cca0*/  IMAD.MOV.U32 R10, RZ, RZ, 0x2 ;  /* 0x00000002ff0a7424 */ /* 0x000fe200078e00ff */
        /* <DEDUP_REMOVED lines=12> */
.L_x_12594:
        /* <DEDUP_REMOVED lines=14> */
.L_x_12595:
        /* <DEDUP_REMOVED lines=40> */
[----:B------:R-:W-:Y:S02]  /*d0d0*/  IMAD.MOV.U32 R11, RZ, RZ, R149 ;  /* 0x000000ffff0b7224 */ /* 0x000fe400078e0095 */
[----:B------:R-:W-:Y:S02]  /*d0e0*/  IMAD.MOV.U32 R149, RZ, RZ, R10 ;  /* 0x000000ffff957224 */ /* 0x000fe400078e000a */
[----:B------:R-:W-:-:S07]  /*d0f0*/  HFMA2 R10, -RZ, RZ, 0, 0 ;  /* 0x00000000ff0a7431 */ /* 0x000fce00000001ff */
.L_x_12593:
        /* <DEDUP_REMOVED lines=10> */
.L_x_12571:
        /* <DEDUP_REMOVED lines=15> */
.L_x_12598:
        /* <DEDUP_REMOVED lines=12> */
.L_x_12599:
        /* <DEDUP_REMOVED lines=43> */
.L_x_12597:
        /* <DEDUP_REMOVED lines=22> */
.L_x_12601:
        /* <DEDUP_REMOVED lines=12> */
.L_x_12602:
        /* <DEDUP_REMOVED lines=43> */
.L_x_12600:
[----:B------:R-:W-:Y:S01]  /*dad0*/  I2FP.F32.U32 R13, R13 ;  /* 0x0000000d000d7245 */ /* 0x000fe20000201000 */
[----:B------:R-:W-:Y:S01]  /*dae0*/  IMAD.U32 R18, R18, 0x10000, RZ ;  /* 0x0001000012127824 */ /* 0x000fe200078e00ff */
[----:B------:R-:W-:Y:S01]  /*daf0*/  ISETP.NE.AND P2, PT, R16, 0x1, PT ;  /* 0x000000011000780c */ /* 0x000fe20003f45270 */
[----:B------:R-:W-:Y:S02]  /*db00*/  IMAD.MOV.U32 R14, RZ, RZ, 0x2 ;  /* 0x00000002ff0e7424 */ /* 0x000fe400078e00ff */
        /* <DEDUP_REMOVED lines=17> */
.L_x_12604:
        /* <DEDUP_REMOVED lines=12> */
.L_x_12605:
        /* <DEDUP_REMOVED lines=43> */
.L_x_12603:
        /* <DEDUP_REMOVED lines=21> */
.L_x_12607:
        /* <DEDUP_REMOVED lines=12> */
.L_x_12608:
        /* <DEDUP_REMOVED lines=43> */
.L_x_12606:
        /* <DEDUP_REMOVED lines=20> */
.L_x_12610:
        /* <DEDUP_REMOVED lines=12> */
.L_x_12611:
        /* <DEDUP_REMOVED lines=43> */
.L_x_12609:
        /* <DEDUP_REMOVED lines=21> */
.L_x_12613:
        /* <DEDUP_REMOVED lines=12> */
.L_x_12614:
        /* <DEDUP_REMOVED lines=43> */
.L_x_12612:
        /* <DEDUP_REMOVED lines=20> */
.L_x_12616:
        /* <DEDUP_REMOVED lines=12> */
.L_x_12617:
        /* <DEDUP_REMOVED lines=43> */
.L_x_12615:
[----:B------:R-:W-:Y:S01]  /*f270*/  I2FP.F32.U32 R9, R9 ;  /* 0x0000000900097245 */ /* 0x000fe20000201000 */
[----:B------:R-:W-:Y:S01]  /*f280*/  IMAD.U32 R10, R11, 0x10000, RZ ;  /* 0x000100000b0a7824 */ /* 0x000fe200078e00ff */
[----:B------:R-:W-:-:S03]  /*f290*/  ISETP.NE.AND P6, PT, R17, 0x1, PT ;  /* 0x000000011100780c */ /* 0x000fc60003fc5270 */
[----:B------:R-:W-:Y:S01]  /*f2a0*/  FMUL.FTZ R10, R10, UR17 ;  /* 0x000000110a0a7c20 */ /* 0x000fe20008410000 */
[----:B------:R-:W-:Y:S01]  /*f2b0*/  FFMA.FTZ R14, R9, R150, 1.1641532182693481445e-10 ;  /* 0x2f000000090e7423 */ /* 0x000fe20000010096 */
[----:B------:R-:W-:Y:S02]  /*f2c0*/  PRMT R9, R11, 0x7632, R9 ;  /* 0x000076320b097816 */ /* 0x000fe40000000009 */
[----:B------:R-:W-:Y:S01]  /*f2d0*/  FMUL.FTZ R11, R10, UR5 ;  /* 0x000000050a0b7c20 */ /* 0x000fe20008410000 */
[----:B------:R-:W-:Y:S01]  /*f2e0*/  IMAD.MOV.U32 R10, RZ, RZ, 0x2 ;  /* 0x00000002ff0a7424 */ /* 0x000fe200078e00ff */
        /* <DEDUP_REMOVED lines=13> */
.L_x_12619:
        /* <DEDUP_REMOVED lines=14> */
.L_x_12620:
        /* <DEDUP_REMOVED lines=43> */
.L_x_12618:
        /* <DEDUP_REMOVED lines=16> */
.L_x_12596:
[----:B------:R-:W-:Y:S01]  /*f850*/  SEL R9, RZ, 0x1000000, !P6 ;  /* 0x01000000ff097807 */ /* 0x000fe20007000000 */
[----:B------:R-:W-:Y:S01]  /*f860*/  IMAD.WIDE.U32 R158, R145, 0x20, R156 ;  /* 0x00000020919e7825 */ /* 0x000fe200078e009c */
[----:B------:R-:W-:Y:S02]  /*f870*/  ISETP.NE.AND P6, PT, R8, RZ, PT ;  /* 0x000000ff0800720c */ /* 0x000fe40003fc5270 */
[----:B------:R-:W-:Y:S01]  /*f880*/  SEL R8, RZ, 0x10000, !P5 ;  /* 0x00010000ff087807 */ /* 0x000fe20006800000 */
[----:B------:R-:W-:Y:S01]  /*f890*/  VIADD R148, R7, 0x180 ;  /* 0x0000018007947836 */ /* 0x000fe20000000000 */
[----:B------:R-:W-:Y:S01]  /*f8a0*/  SEL R143, RZ, 0x100, !P4 ;  /* 0x00000100ff8f7807 */ /* 0x000fe20006000000 */
[----:B------:R-:W-:Y:S01]  /*f8b0*/  STG.E.128 desc[UR8][R158.64], R16 ;  /* 0x000000109e007986 */ /* 0x000fe2000c101d08 */
[----:B------:R-:W-:Y:S01]  /*f8c0*/  ISETP.NE.AND P5, PT, R142, RZ, PT ;  /* 0x000000ff8e00720c */ /* 0x000fe20003fa5270 */
[----:B------:R-:W-:Y:S01]  /*f8d0*/  IMAD.WIDE.U32 R140, R148, 0x10, R140 ;  /* 0x00000010948c7825 */ /* 0x000fe200078e008c */
[----:B------:R-:W-:Y:S01]  /*f8e0*/  LOP3.LUT R143, R143, R9, R8, 0xfe, !PT ;  /* 0x000000098f8f7212 */ /* 0x000fe200078efe08 */
[----:B------:R0:W-:Y:S01]  /*f8f0*/  STG.E.128 desc[UR8][R158.64+0x10], R12 ;  /* 0x0000100c9e007986 */ /* 0x0001e2000c101d08 */
[----:B------:R-:W-:-:S02]  /*f900*/  SEL R9, RZ, 0x1000000, !P2 ;  /* 0x01000000ff097807 */ /* 0x000fc40005000000 */
[----:B------:R-:W-:Y:S02]  /*f910*/  SEL R8, RZ, 0x10000, !P1 ;  /* 0x00010000ff087807 */ /* 0x000fe40004800000 */
[----:B------:R-:W-:Y:S02]  /*f920*/  SEL R11, RZ, 0x100, !P5 ;  /* 0x00000100ff0b7807 */ /* 0x000fe40006800000 */
[----:B------:R-:W-:Y:S02]  /*f930*/  SEL R142, RZ, 0x1, !P3 ;  /* 0x00000001ff8e7807 */ /* 0x000fe40005800000 */
[----:B------:R-:W-:Y:S02]  /*f940*/  LOP3.LUT R11, R11, R9, R8, 0xfe, !PT ;  /* 0x000000090b0b7212 */ /* 0x000fe400078efe08 */
[----:B------:R-:W1:Y:S01]  /*f950*/  @P0 LDC.64 R8, c[0x0][0x3a0] ;  /* 0x0000e800ff080b82 */ /* 0x000e620000000a00 */
[----:B------:R-:W-:Y:S02]  /*f960*/  LOP3.LUT R143, R143, R142, RZ, 0xfc, !PT ;  /* 0x0000008e8f8f7212 */ /* 0x000fe400078efcff */
[----:B------:R-:W-:-:S04]  /*f970*/  SEL R142, RZ, 0x1, !P6 ;  /* 0x00000001ff8e7807 */ /* 0x000fc80007000000 */
[----:B------:R-:W-:Y:S01]  /*f980*/  LOP3.LUT R142, R11, R142, RZ, 0xfc, !PT ;  /* 0x0000008e0b8e7212 */ /* 0x000fe200078efcff */
[----:B0-----:R-:W-:-:S05]  /*f990*/  IMAD.WIDE.U32 R158, R145, 0x8, R154 ;  /* 0x00000008919e7825 */ /* 0x001fca00078e009a */
[----:B------:R0:W-:Y:S01]  /*f9a0*/  STG.E.64 desc[UR8][R158.64], R142 ;  /* 0x0000008e9e007986 */ /* 0x0001e2000c101b08 */
[----:B-1----:R-:W-:-:S03]  /*f9b0*/  @P0 IMAD.WIDE.U32 R8, R148, 0x20, R8 ;  /* 0x0000002094080825 */ /* 0x002fc600078e0008 */
[----:B0-----:R-:W5:Y:S04]  /*f9c0*/  LDG.E.128 R140, desc[UR8][R140.64] ;  /* 0x000000088c8c7981 */ /* 0x001f68000c1e1d00 */
[----:B------:R0:W5:Y:S04]  /*f9d0*/  @P0 LDG.E.128 R40, desc[UR8][R8.64] ;  /* 0x0000000808280981 */ /* 0x000168000c1e1d00 */
[----:B------:R0:W5:Y:S01]  /*f9e0*/  @P0 LDG.E.128 R36, desc[UR8][R8.64+0x10] ;  /* 0x0000100808240981 */ /* 0x000162000c1e1d00 */
        /* <DEDUP_REMOVED lines=16> */
.L_x_12623:
        /* <DEDUP_REMOVED lines=12> */
.L_x_12624:
        /* <DEDUP_REMOVED lines=43> */
.L_x_12622:
        /* <DEDUP_REMOVED lines=23> */
.L_x_12626:
        /* <DEDUP_REMOVED lines=12> */
.L_x_12627:
        /* <DEDUP_REMOVED lines=40> */
[----:B------:R-:W-:Y:S01]  /*10310*/  MOV R147, R10 ;  /* 0x0000000a00937202 */ /* 0x000fe20000000f00 */
[----:B------:R-:W-:Y:S01]  /*10320*/  IMAD.MOV.U32 R10, RZ, RZ, RZ ;  /* 0x000000ffff0a7224 */ /* 0x000fe200078e00ff */
[----:B------:R-:W-:-:S07]  /*10330*/  LOP3.LUT R4, R4, UR29, R11, 0x96, !PT ;  /* 0x0000001d04047c12 */ /* 0x000fce000f8e960b */
.L_x_12625:
[----:B------:R-:W-:Y:S02]  /*10340*/  I2FP.F32.U32 R9, R9 ;  /* 0x0000000900097245 */ /* 0x000fe40000201000 */
        /* <DEDUP_REMOVED lines=20> */
.L_x_12629:
        /* <DEDUP_REMOVED lines=12> */
.L_x_12630:
        /* <DEDUP_REMOVED lines=43> */
.L_x_12628:
[----:B------:R-:W-:Y:S02]  /*10800*/  I2FP.F32.U32 R11, R11 ;  /* 0x0000000b000b7245 */ /* 0x000fe40000201000 */
[----:B------:R-:W-:Y:S02]  /*10810*/  SHF.L.U32 R10, R141, 0x10, RZ ;  /* 0x000000108d0a7819 */ /* 0x000fe400000006ff */
[----:B------:R-:W-:Y:S01]  /*10820*/  ISETP.NE.AND P2, PT, R140, 0x1, PT ;  /* 0x000000018c00780c */ /* 0x000fe20003f45270 */
[----:B------:R-:W-:Y:S02]  /*10830*/  FFMA.FTZ R11, R11, R150, 1.1641532182693481445e-10 ;  /* 0x2f0000000b0b7423 */ /* 0x000fe40000010096 */
[----:B------:R-:W-:-:S03]  /*10840*/  FMUL.FTZ R10, R10, UR17 ;  /* 0x000000110a0a7c20 */ /* 0x000fc60008410000 */
[----:B------:R-:W-:Y:S01]  /*10850*/  FSETP.GTU.FTZ.AND P1, PT, R11, UR4, PT ;  /* 0x000000040b007c0b */ /* 0x000fe2000bf3c000 */
[----:B------:R-:W-:Y:S01]  /*10860*/  FMUL.FTZ R10, R10, UR5 ;  /* 0x000000050a0a7c20 */ /* 0x000fe20008410000 */
[----:B------:R-:W-:Y:S02]  /*10870*/  PRMT R11, R141, 0x7632, R11 ;  /* 0x000076328d0b7816 */ /* 0x000fe4000000000b */
        /* <DEDUP_REMOVED lines=14> */
.L_x_12632:
        /* <DEDUP_REMOVED lines=12> */
.L_x_12633:
        /* <DEDUP_REMOVED lines=43> */
.L_x_12631:
        /* <DEDUP_REMOVED lines=21> */
.L_x_12635:
        /* <DEDUP_REMOVED lines=12> */
.L_x_12636:
        /* <DEDUP_REMOVED lines=43> */
.L_x_12634:
        /* <DEDUP_REMOVED lines=22> */
.L_x_12638:
        /* <DEDUP_REMOVED lines=12> */
.L_x_12639:
        /* <DEDUP_REMOVED lines=43> */
.L_x_12637:
        /* <DEDUP_REMOVED lines=21> */
.L_x_12641:
        /* <DEDUP_REMOVED lines=12> */
.L_x_12642:
        /* <DEDUP_REMOVED lines=43> */
.L_x_12640:
        /* <DEDUP_REMOVED lines=22> */
.L_x_12644:
        /* <DEDUP_REMOVED lines=14> */
.L_x_12645:
        /* <DEDUP_REMOVED lines=43> */
.L_x_12643:
        /* <DEDUP_REMOVED lines=8> */
[----:B------:R-:W-:Y:S01]  /*12090*/  FFMA.FTZ R143, R150, R47, R39 ;  /* 0x0000002f968f7223 */ /* 0x000fe20000010027 */
[----:B------:R-:W-:Y:S09]  /*120a0*/  BRA `(.L_x_12646) ;  /* 0x0000002400a87947 */ /* 0x000ff20003800000 */
.L_x_12621:
[----:B------:R-:W-:Y:S01]  /*120b0*/  ISETP.NE.AND P0, PT, R10, 0x1, PT ;  /* 0x000000010a00780c */ /* 0x000fe20003f05270 */
[----:B------:R-:W-:Y:S01]  /*120c0*/  IMAD.MOV.U32 R11, RZ, RZ, 0x2 ;  /* 0x00000002ff0b7424 */ /* 0x000fe200078e00ff */
[----:B0-----:R-:W-:Y:S01]  /*120d0*/  MOV R8, R144 ;  /* 0x0000009000087202 */ /* 0x001fe20000000f00 */
        /* <DEDUP_REMOVED lines=12> */
.L_x_12648:
        /* <DEDUP_REMOVED lines=12> */
.L_x_12649:
        /* <DEDUP_REMOVED lines=39> */
[----:B------:R-:W-:Y:S01]  /*124d0*/  HFMA2 R11, -RZ, RZ, 0, 0 ;  /* 0x00000000ff0b7431 */ /* 0x000fe200000001ff */
[----:B------:R-:W-:Y:S01]  /*124e0*/  MOV R147, R8 ;  /* 0x0000000800937202 */ /* 0x000fe20000000f00 */
[----:B------:R-:W-:Y:S01]  /*124f0*/  IMAD.MOV.U32 R8, RZ, RZ, R149 ;  /* 0x000000ffff087224 */ /* 0x000fe200078e0095 */
[----:B------:R-:W-:-:S07]  /*12500*/  LOP3.LUT R4, R4, UR29, R9, 0x96, !PT ;  /* 0x0000001d04047c12 */ /* 0x000fce000f8e9609 */
.L_x_12647:
[----:B------:R-:W-:Y:S01]  /*12510*/  I2FP.F32.U32 R9, R8 ;  /* 0x0000000800097245 */ /* 0x000fe20000201000 */
[C---:B-----5:R-:W-:Y:S01]  /*12520*/  IMAD.U32 R8, R140.reuse, 0x10000, RZ ;  /* 0x000100008c087824 */ /* 0x060fe200078e00ff */
[----:B------:R-:W-:Y:S02]  /*12530*/  ISETP.NE.AND P1, PT, R11, 0x1, PT ;  /* 0x000000010b00780c */ /* 0x000fe40003f25270 */
[----:B------:R-:W-:Y:S01]  /*12540*/  PRMT R140, R140, 0x7632, R140 ;  /* 0x000076328c8c7816 */ /* 0x000fe2000000008c */
[----:B------:R-:W-:Y:S01]  /*12550*/  FFMA.FTZ R9, R9, R150, 1.1641532182693481445e-10 ;  /* 0x2f00000009097423 */ /* 0x000fe20000010096 */
[----:B------:R-:W-:-:S04]  /*12560*/  FMUL.FTZ R8, R8, UR17 ;  /* 0x0000001108087c20 */ /* 0x000fc80008410000 */
[----:B------:R-:W-:Y:S01]  /*12570*/  FSETP.GTU.FTZ.AND P0, PT, R9, UR4, PT ;  /* 0x0000000409007c0b */ /* 0x000fe2000bf1c000 */
[----:B------:R-:W-:Y:S01]  /*12580*/  FMUL.FTZ R8, R8, UR5 ;  /* 0x0000000508087c20 */ /* 0x000fe20008410000 */
[----:B------:R-:W-:Y:S02]  /*12590*/  IMAD.MOV.U32 R9, RZ, RZ, R144 ;  /* 0x000000ffff097224 */ /* 0x000fe400078e0090 */
[----:B------:R-:W-:Y:S02]  /*125a0*/  PLOP3.LUT P2, PT, P0, PT, PT, 0x8, 0x80 ;  /* 0x000000000080781c */ /* 0x000fe4000074e170 */
[----:B------:R-:W-:Y:S02]  /*125b0*/  FSEL R158, R8, RZ, !P0 ;  /* 0x000000ff089e7208 */ /* 0x000fe40004000000 */
[----:B------:R-:W-:Y:S02]  /*125c0*/  P2R R151, PR, RZ, 0x4 ;  /* 0x00000004ff977803 */ /* 0x000fe40000000000 */
[----:B------:R-:W-:Y:S01]  /*125d0*/  MOV R8, 0x2 ;  /* 0x0000000200087802 */ /* 0x000fe20000000f00 */
        /* <DEDUP_REMOVED lines=9> */
.L_x_12651:
        /* <DEDUP_REMOVED lines=12> */
.L_x_12652:
        /* <DEDUP_REMOVED lines=41> */
[----:B------:R-:W-:Y:S02]  /*129c0*/  IMAD.MOV.U32 R147, RZ, RZ, R8 ;  /* 0x000000ffff937224 */ /* 0x000fe400078e0008 */
[----:B------:R-:W-:-:S07]  /*129d0*/  HFMA2 R8, -RZ, RZ, 0, 0 ;  /* 0x00000000ff087431 */ /* 0x000fce00000001ff */
.L_x_12650:
[----:B------:R-:W-:Y:S01]  /*129e0*/  ISETP.NE.AND P2, PT, R8, 0x1, PT ;  /* 0x000000010800780c */ /* 0x000fe20003f45270 */
[----:B------:R-:W-:Y:S01]  /*129f0*/  IMAD.U32 R140, R140, 0x10000, RZ ;  /* 0x000100008c8c7824 */ /* 0x000fe200078e00ff */
[----:B------:R-:W-:-:S03]  /*12a00*/  I2FP.F32.U32 R9, R9 ;  /* 0x0000000900097245 */ /* 0x000fc60000201000 */
[----:B------:R-:W-:Y:S02]  /*12a10*/  FMUL.FTZ R140, R140, UR17 ;  /* 0x000000118c8c7c20 */ /* 0x000fe40008410000 */
[----:B------:R-:W-:Y:S02]  /*12a20*/  FFMA.FTZ R9, R9, R150, 1.1641532182693481445e-10 ;  /* 0x2f00000009097423 */ /* 0x000fe40000010096 */
[----:B------:R-:W-:Y:S01]  /*12a30*/  FMUL.FTZ R10, R140, UR5 ;  /* 0x000000058c0a7c20 */ /* 0x000fe20008410000 */
[----:B------:R-:W-:Y:S02]  /*12a40*/  MOV R140, 0x2 ;  /* 0x00000002008c7802 */ /* 0x000fe40000000f00 */
        /* <DEDUP_REMOVED lines=13> */
.L_x_12654:
        /* <DEDUP_REMOVED lines=12> */
.L_x_12655:
        /* <DEDUP_REMOVED lines=43> */
.L_x_12653:
        /* <DEDUP_REMOVED lines=21> */
.L_x_12657:
        /* <DEDUP_REMOVED lines=12> */
.L_x_12658:
        /* <DEDUP_REMOVED lines=43> */
.L_x_12656:
[----:B------:R-:W-:Y:S01]  /*13350*/  ISETP.NE.AND P4, PT, R8, 0x1, PT ;  /* 0x000000010800780c */ /* 0x000fe20003f85270 */
[----:B------:R-:W-:Y:S01]  /*13360*/  IMAD.U32 R11, R11, 0x10000, RZ ;  /* 0x000100000b0b7824 */ /* 0x000fe200078e00ff */
[----:B------:R-:W-:Y:S02]  /*13370*/  I2FP.F32.U32 R9, R9 ;  /* 0x0000000900097245 */ /* 0x000fe40000201000 */
[----:B------:R-:W-:Y:S01]  /*13380*/  MOV R141, 0x2 ;  /* 0x00000002008d7802 */ /* 0x000fe20000000f00 */
        /* <DEDUP_REMOVED lines=16> */
.L_x_12660:
        /* <DEDUP_REMOVED lines=12> */
.L_x_12661:
        /* <DEDUP_REMOVED lines=40> */
[----:B------:R-:W-:Y:S02]  /*137d0*/  LOP3.LUT R4, R4, UR29, R9, 0x96, !PT ;  /* 0x0000001d04047c12 */ /* 0x000fe4000f8e9609 */
[----:B------:R-:W-:Y:S01]  /*137e0*/  MOV R9, R147 ;  /* 0x0000009300097202 */ /* 0x000fe20000000f00 */
[----:B------:R-:W-:-:S07]  /*137f0*/  IMAD.MOV.U32 R147, RZ, RZ, R8 ;  /* 0x000000ffff937224 */ /* 0x000fce00078e0008 */
.L_x_12659:
        /* <DEDUP_REMOVED lines=21> */
.L_x_12663:
        /* <DEDUP_REMOVED lines=12> */
.L_x_12664:
        /* <DEDUP_REMOVED lines=43> */
.L_x_12662:
        /* <DEDUP_REMOVED lines=20> */
.L_x_12666:
        /* <DEDUP_REMOVED lines=12> */
.L_x_12667:
        /* <DEDUP_REMOVED lines=43> */
.L_x_12665:
        /* <DEDUP_REMOVED lines=21> */
.L_x_12669:
        /* <DEDUP_REMOVED lines=14> */
.L_x_12670:
        /* <DEDUP_REMOVED lines=43> */
.L_x_12668:
        /* <DEDUP_REMOVED lines=16> */
.L_x_12646:
        /* <DEDUP_REMOVED lines=10> */
[----:B------:R-:W-:Y:S02]  /*147f0*/  BSSY.RECONVERGENT B0, `(.L_x_12671) ;  /* 0x0000087000007945 */ /* 0x000fe40003800200 */
[----:B------:R-:W-:Y:S01]  /*14800*/  FADD.FTZ R151, R150, R35 ;  /* 0x0000002396977221 */ /* 0x000fe20000010000 */
[----:B------:R0:W-:Y:S03]  /*14810*/  STG.E.128 desc[UR8][R156.64+0x10], R140 ;  /* 0x0000108c9c007986 */ /* 0x0001e6000c101d08 */
[----:B------:R-:W-:-:S04]  /*14820*/  FADD.FTZ R150, R151, R28 ;  /* 0x0000001c97967221 */ /* 0x000fc80000010000 */
[----:B------:R-:W-:-:S04]  /*14830*/  FADD.FTZ R151, R150, R29 ;  /* 0x0000001d96977221 */ /* 0x000fc80000010000 */
[----:B------:R-:W-:-:S04]  /*14840*/  FADD.FTZ R150, R151, R30 ;  /* 0x0000001e97967221 */ /* 0x000fc80000010000 */
[----:B------:R-:W-:Y:S01]  /*14850*/  FADD.FTZ R151, R150, R31 ;  /* 0x0000001f96977221 */ /* 0x000fe20000010000 */
[----:B0-----:R-:W-:-:S03]  /*14860*/  SEL R156, RZ, 0x1, !P6 ;  /* 0x00000001ff9c7807 */ /* 0x001fc60007000000 */
        /* <DEDUP_REMOVED lines=111> */
[----:B------:R-:W-:Y:S02]  /*14f60*/  LOP3.LUT R157, R164, R159, RZ, 0xfc, !PT ;  /* 0x0000009fa49d7212 */ /* 0x000fe400078efcff */
[----:B------:R-:W-:-:S03]  /*14f70*/  LOP3.LUT P0, R153, R152, 0x1f, RZ, 0xc0, !PT ;  /* 0x0000001f98997812 */ /* 0x000fc6000780c0ff */
        /* <DEDUP_REMOVED lines=14> */
.L_x_12672:
[----:B------:R-:W-:Y:S05]  /*15060*/  BSYNC.RECONVERGENT B0 ;  /* 0x0000000000007941 */ /* 0x000fea0003800200 */
.L_x_12671:
        /* <DEDUP_REMOVED lines=14> */
.L_x_12674:
[----:B------:R-:W-:Y:S05]  /*15150*/  BSYNC.RECONVERGENT B0 ;  /* 0x0000000000007941 */ /* 0x000fea0003800200 */
.L_x_12673:
        /* <DEDUP_REMOVED lines=8> */
[----:B------:R-:W-:Y:S01]  /*151e0*/  I2FP.F32.S32 R157, R157 ;  /* 0x0000009d009d7245 */ /* 0x000fe20000201400 */
[----:B0-----:R-:W-:-:S03]  /*151f0*/  FADD.FTZ R160, -R159, R150 ;  /* 0x000000969fa07221 */ /* 0x001fc60000010100 */
[----:B------:R-:W-:Y:S01]  /*15200*/  I2FP.F32.S32 R154, R153 ;  /* 0x00000099009a7245 */ /* 0x000fe20000201400 */
[----:B------:R-:W-:Y:S01]  /*15210*/  FMUL.FTZ R162, R159, R157 ;  /* 0x0000009d9fa27220 */ /* 0x000fe20000410000 */
[----:B------:R-:W-:Y:S02]  /*15220*/  FMUL.FTZ R160, R160, R160 ;  /* 0x000000a0a0a07220 */ /* 0x000fe40000410000 */
[----:B------:R-:W0:Y:S01]  /*15230*/  MUFU.RCP R155, R154 ;  /* 0x0000009a009b7308 */ /* 0x000e220000001000 */
[----:B------:R-:W-:Y:S01]  /*15240*/  FFMA.FTZ R162, R161, R150, R162 ;  /* 0x00000096a1a27223 */ /* 0x000fe200000100a2 */
[----:B--2---:R-:W-:Y:S01]  /*15250*/  FADD.FTZ R156, R156, R151 ;  /* 0x000000979c9c7221 */ /* 0x004fe20000010000 */
[----:B------:R-:W1:Y:S01]  /*15260*/  SHFL.DOWN PT, R150, R153, 0x1, 0x1f ;  /* 0x08201f0099967f89 */ /* 0x000e6200000e0000 */
[----:B------:R-:W-:-:S04]  /*15270*/  FMUL.FTZ R160, R160, R161 ;  /* 0x000000a1a0a07220 */ /* 0x000fc80000410000 */
[----:B------:R-:W-:Y:S01]  /*15280*/  FMUL.FTZ R160, R160, R157 ;  /* 0x0000009da0a07220 */ /* 0x000fe20000410000 */
[----:B0-----:R-:W-:-:S03]  /*15290*/  FMUL.FTZ R159, R155, R162 ;  /* 0x000000a29b9f7220 */ /* 0x001fc60000410000 */
[----:B------:R-:W-:Y:S02]  /*152a0*/  FFMA.FTZ R156, R155, R160, R156 ;  /* 0x000000a09b9c7223 */ /* 0x000fe4000001009c */
[----:B------:R-:W0:Y:S01]  /*152b0*/  SHFL.DOWN PT, R158, R159, 0x1, 0x1f ;  /* 0x08201f009f9e7f89 */ /* 0x000e2200000e0000 */
[----:B-1----:R-:W-:-:S03]  /*152c0*/  IADD3 R155, PT, PT, R153, R150, RZ ;  /* 0x00000096999b7210 */ /* 0x002fc60007ffe0ff */
[----:B------:R-:W1:Y:S01]  /*152d0*/  SHFL.DOWN PT, R151, R156, 0x1, 0x1f ;  /* 0x08201f009c977f89 */ /* 0x000e6200000e0000 */
[----:B------:R-:W-:Y:S02]  /*152e0*/  I2FP.F32.S32 R150, R150 ;  /* 0x0000009600967245 */ /* 0x000fe40000201400 */
[----:B------:R-:W-:-:S06]  /*152f0*/  I2FP.F32.S32 R155, R155 ;  /* 0x0000009b009b7245 */ /* 0x000fcc0000201400 */
[----:B------:R-:W2:Y:S01]  /*15300*/  MUFU.RCP R155, R155 ;  /* 0x0000009b009b7308 */ /* 0x000ea20000001000 */
[----:B0-----:R-:W-:Y:S01]  /*15310*/  FADD.FTZ R152, R159, -R158 ;  /* 0x8000009e9f987221 */ /* 0x001fe20000010000 */
[----:B------:R-:W-:-:S03]  /*15320*/  FMUL.FTZ R157, R158, R150 ;  /* 0x000000969e9d7220 */ /* 0x000fc60000410000 */
[----:B------:R-:W-:Y:S01]  /*15330*/  FMUL.FTZ R153, R152, R152 ;  /* 0x0000009898997220 */ /* 0x000fe20000410000 */
[----:B-1----:R-:W-:-:S03]  /*15340*/  FADD.FTZ R156, R156, R151 ;  /* 0x000000979c9c7221 */ /* 0x002fc60000010000 */
[C---:B------:R-:W-:Y:S01]  /*15350*/  FMUL.FTZ R153, R154.reuse, R153 ;  /* 0x000000999a997220 */ /* 0x040fe20000410000 */
[----:B------:R-:W-:-:S03]  /*15360*/  FFMA.FTZ R154, R154, R159, R157 ;  /* 0x0000009f9a9a7223 */ /* 0x000fc6000001009d */
[----:B------:R-:W-:Y:S01]  /*15370*/  FMUL.FTZ R153, R153, R150 ;  /* 0x0000009699997220 */ /* 0x000fe20000410000 */
[C---:B--2---:R-:W-:Y:S01]  /*15380*/  FMUL.FTZ R154, R155.reuse, R154 ;  /* 0x0000009a9b9a7220 */ /* 0x044fe20000410000 */
[----:B------:R-:W0:Y:S02]  /*15390*/  @!P0 LDC.64 R150, c[0x0][0x3c0] ;  /* 0x0000f000ff968b82 */ /* 0x000e240000000a00 */
[----:B------:R-:W-:Y:S01]  /*153a0*/  FFMA.FTZ R156, R155, R153, R156 ;  /* 0x000000999b9c7223 */ /* 0x000fe2000001009c */
[----:B------:R-:W-:Y:S01]  /*153b0*/  IMAD.U32 R153, RZ, RZ, UR16 ;  /* 0x00000010ff997e24 */ /* 0x000fe2000f8e00ff */
[----:B------:R-:W1:Y:S04]  /*153c0*/  SHFL.IDX PT, R157, R154, RZ, 0x1f ;  /* 0x00001fff9a9d7589 */ /* 0x000e6800000e0000 */
[----:B------:R-:W2:Y:S01]  /*153d0*/  SHFL.IDX PT, R156, R156, RZ, 0x1f ;  /* 0x00001fff9c9c7589 */ /* 0x000ea200000e0000 */
[----:B------:R-:W2:Y:S01]  /*153e0*/  LDC R155, c[0x0][0x448] ;  /* 0x00011200ff9b7b82 */ /* 0x000ea20000000800 */
[----:B0-----:R-:W-:-:S04]  /*153f0*/  @!P0 IMAD.WIDE R152, R153, 0x4, R150 ;  /* 0x0000000499988825 */ /* 0x001fc800078e0296 */
[C---:B-1----:R-:W-:Y:S01]  /*15400*/  FMUL.FTZ R150, R157.reuse, R157 ;  /* 0x0000009d9d967220 */ /* 0x042fe20000410000 */
[----:B------:R0:W-:Y:S04]  /*15410*/  @!P0 STG.E desc[UR8][R152.64], R157 ;  /* 0x0000009d98008986 */ /* 0x0001e8000c101908 */
[----:B------:R-:W-:Y:S01]  /*15420*/  FSEL R158, R150, RZ, P1 ;  /* 0x000000ff969e7208 */ /* 0x000fe20000800000 */
[----:B--2---:R-:W-:Y:S01]  /*15430*/  FFMA.FTZ R151, R156, UR19, R155 ;  /* 0x000000139c977c23 */ /* 0x004fe2000801009b */
[----:B------:R-:W-:-:S03]  /*15440*/  FSEL R150, R157, RZ, !P1 ;  /* 0x000000ff9d967208 */ /* 0x000fc60004800000 */
[----:B------:R-:W-:Y:S02]  /*15450*/  FADD.FTZ R151, R151, R158 ;  /* 0x0000009e97977221 */ /* 0x000fe40000010000 */
[C---:B------:R-:W-:Y:S01]  /*15460*/  FADD.FTZ R30, -R150.reuse, R30 ;  /* 0x0000001e961e7221 */ /* 0x040fe20000010100 */
[C---:B0-----:R-:W-:Y:S01]  /*15470*/  FADD.FTZ R152, -R150.reuse, R21 ;  /* 0x0000001596987221 */ /* 0x041fe20000010100 */
[C---:B------:R-:W-:Y:S01]  /*15480*/  FADD.FTZ R153, -R150.reuse, R22 ;  /* 0x0000001696997221 */ /* 0x040fe20000010100 */
[C---:B------:R-:W-:Y:S01]  /*15490*/  FADD.FTZ R21, -R150.reuse, R16 ;  /* 0x0000001096157221 */ /* 0x040fe20000010100 */
[C---:B------:R-:W-:Y:S01]  /*154a0*/  FADD.FTZ R22, -R150.reuse, R17 ;  /* 0x0000001196167221 */ /* 0x040fe20000010100 */
[----:B------:R-:W0:Y:S01]  /*154b0*/  MUFU.RSQ R151, R151 ;  /* 0x0000009700977308 */ /* 0x000e220000001400 */
[----:B------:R-:W1:Y:S01]  /*154c0*/  LDC.64 R16, c[0x0][0x428] ;  /* 0x00010a00ff107b82 */ /* 0x000e620000000a00 */
        /* <DEDUP_REMOVED lines=23> */
[----:B------:R-:W-:Y:S01]  /*15640*/  FFMA.FTZ R8, R8, R133, R101 ;  /* 0x0000008508087223 */ /* 0x000fe20000010065 */
[----:B-1----:R-:W-:-:S04]  /*15650*/  IMAD.WIDE.U32 R28, R7, 0x10, R16 ;  /* 0x00000010071c7825 */ /* 0x002fc800078e0010 */
[C---:B------:R-:W-:Y:S01]  /*15660*/  FMUL.FTZ R153, R151.reuse, R153 ;  /* 0x0000009997997220 */ /* 0x040fe20000410000 */
[----:B------:R-:W-:Y:S01]  /*15670*/  F2FP.BF16.F32.PACK_AB R11, R10, R11 ;  /* 0x0000000b0a0b723e */ /* 0x000fe200000010ff */
[----:B------:R-:W-:Y:S01]  /*15680*/  FMUL.FTZ R14, R151, R35 ;  /* 0x00000023970e7220 */ /* 0x000fe20000410000 */
[----:B------:R-:W-:Y:S01]  /*15690*/  IMAD.WIDE.U32 R30, R146, 0x10, R16 ;  /* 0x00000010921e7825 */ /* 0x000fe200078e0010 */
[----:B------:R-:W-:-:S03]  /*156a0*/  F2FP.BF16.F32.PACK_AB R10, R8, R9 ;  /* 0x00000009080a723e */ /* 0x000fc600000010ff */
[----:B------:R-:W-:Y:S01]  /*156b0*/  FMUL.FTZ R9, R151, R34 ;  /* 0x0000002297097220 */ /* 0x000fe20000410000 */
[----:B------:R-:W-:Y:S01]  /*156c0*/  FFMA.FTZ R15, R153, R126, R94 ;  /* 0x0000007e990f7223 */ /* 0x000fe2000001005e */
[----:B------:R-:W-:-:S04]  /*156d0*/  IMAD.WIDE.U32 R162, R145, 0x10, R16 ;  /* 0x0000001091a27825 */ /* 0x000fc800078e0010 */
[C---:B------:R-:W-:Y:S01]  /*156e0*/  FMUL.FTZ R7, R151.reuse, R32 ;  /* 0x0000002097077220 */ /* 0x040fe20000410000 */
[----:B------:R-:W-:Y:S01]  /*156f0*/  FMUL.FTZ R8, R151, R33 ;  /* 0x0000002197087220 */ /* 0x000fe20000410000 */
[----:B------:R-:W-:Y:S01]  /*15700*/  FFMA.FTZ R9, R9, R138, R106 ;  /* 0x0000008a09097223 */ /* 0x000fe2000001006a */
[----:B------:R-:W-:-:S04]  /*15710*/  IMAD.WIDE.U32 R164, R148, 0x10, R16 ;  /* 0x0000001094a47825 */ /* 0x000fc800078e0010 */
[----:B------:R-:W-:Y:S01]  /*15720*/  FMUL.FTZ R16, R151, R23 ;  /* 0x0000001797107220 */ /* 0x000fe20000410000 */
[----:B------:R-:W-:Y:S01]  /*15730*/  FFMA.FTZ R14, R14, R139, R107 ;  /* 0x0000008b0e0e7223 */ /* 0x000fe2000001006b */
[----:B------:R-:W-:Y:S01]  /*15740*/  FFMA.FTZ R7, R7, R136, R104 ;  /* 0x0000008807077223 */ /* 0x000fe20000010068 */
[----:B------:R-:W-:Y:S01]  /*15750*/  FFMA.FTZ R8, R8, R137, R105 ;  /* 0x0000008908087223 */ /* 0x000fe20000010069 */
[----:B------:R-:W-:Y:S01]  /*15760*/  FFMA.FTZ R16, R16, R127, R95 ;  /* 0x0000007f10107223 */ /* 0x000fe2000001005f */
[----:B------:R-:W-:Y:S01]  /*15770*/  FADD.FTZ R26, -R150, R26 ;  /* 0x0000001a961a7221 */ /* 0x000fe20000010100 */
[----:B------:R-:W-:Y:S01]  /*15780*/  F2FP.BF16.F32.PACK_AB R9, R14, R9 ;  /* 0x000000090e09723e */ /* 0x000fe200000010ff */
[----:B------:R-:W-:Y:S01]  /*15790*/  FADD.FTZ R155, -R150, R13 ;  /* 0x0000000d969b7221 */ /* 0x000fe20000010100 */
[C---:B------:R-:W-:Y:S01]  /*157a0*/  FMUL.FTZ R14, R151.reuse, R27 ;  /* 0x0000001b970e7220 */ /* 0x040fe20000410000 */
[----:B------:R-:W-:Y:S01]  /*157b0*/  F2FP.BF16.F32.PACK_AB R15, R16, R15 ;  /* 0x0000000f100f723e */ /* 0x000fe200000010ff */
[C---:B------:R-:W-:Y:S01]  /*157c0*/  FMUL.FTZ R13, R151.reuse, R20 ;  /* 0x00000014970d7220 */ /* 0x040fe20000410000 */
[----:B------:R-:W0:Y:S01]  /*157d0*/  @!P0 LDC.64 R16, c[0x0][0x3c8] ;  /* 0x0000f200ff108b82 */ /* 0x000e220000000a00 */
[----:B------:R-:W-:Y:S01]  /*157e0*/  F2FP.BF16.F32.PACK_AB R8, R8, R7 ;  /* 0x000000070808723e */ /* 0x000fe200000010ff */
[C---:B------:R-:W-:Y:S01]  /*157f0*/  FMUL.FTZ R152, R151.reuse, R152 ;  /* 0x0000009897987220 */ /* 0x040fe20000410000 */
[----:B------:R-:W-:Y:S01]  /*15800*/  FMUL.FTZ R7, R151, R26 ;  /* 0x0000001a97077220 */ /* 0x000fe20000410000 */
[----:B------:R-:W-:Y:S01]  /*15810*/  FFMA.FTZ R20, R14, R131, R99 ;  /* 0x000000830e147223 */ /* 0x000fe20000010063 */
[----:B------:R-:W-:Y:S01]  /*15820*/  FFMA.FTZ R13, R13, R124, R92 ;  /* 0x0000007c0d0d7223 */ /* 0x000fe2000001005c */
[----:B------:R-:W-:Y:S01]  /*15830*/  FFMA.FTZ R14, R152, R125, R93 ;  /* 0x0000007d980e7223 */ /* 0x000fe2000001005d */
[----:B------:R-:W-:Y:S01]  /*15840*/  FFMA.FTZ R7, R7, R130, R98 ;  /* 0x0000008207077223 */ /* 0x000fe20000010062 */
[C---:B------:R-:W-:Y:S01]  /*15850*/  FADD.FTZ R25, -R150.reuse, R25 ;  /* 0x0000001996197221 */ /* 0x040fe20000010100 */
[C---:B------:R-:W-:Y:S01]  /*15860*/  FADD.FTZ R18, -R150.reuse, R18 ;  /* 0x0000001296127221 */ /* 0x040fe20000010100 */
[C---:B------:R-:W-:Y:S01]  /*15870*/  FADD.FTZ R24, -R150.reuse, R24 ;  /* 0x0000001896187221 */ /* 0x040fe20000010100 */
[C---:B------:R-:W-:Y:S01]  /*15880*/  FADD.FTZ R19, -R150.reuse, R19 ;  /* 0x0000001396137221 */ /* 0x040fe20000010100 */
[----:B------:R-:W-:Y:S01]  /*15890*/  FADD.FTZ R12, -R150, R12 ;  /* 0x0000000c960c7221 */ /* 0x000fe20000010100 */
        /* <DEDUP_REMOVED lines=10> */
[----:B------:R-:W-:Y:S01]  /*15940*/  MOV R33, UR16 ;  /* 0x0000001000217c02 */ /* 0x000fe20008000f00 */
[----:B------:R-:W-:Y:S01]  /*15950*/  FFMA.FTZ R23, R23, R122, R90 ;  /* 0x0000007a17177223 */ /* 0x000fe2000001005a */
[----:B------:R-:W-:Y:S01]  /*15960*/  FFMA.FTZ R20, R18, R123, R91 ;  /* 0x0000007b12147223 */ /* 0x000fe2000001005b */
[----:B------:R-:W-:Y:S01]  /*15970*/  FFMA.FTZ R26, R19, R116, R84 ;  /* 0x00000074131a7223 */ /* 0x000fe20000010054 */
[----:B------:R-:W-:Y:S01]  /*15980*/  FFMA.FTZ R27, R24, R117, R85 ;  /* 0x00000075181b7223 */ /* 0x000fe20000010055 */
[C---:B------:R-:W-:Y:S01]  /*15990*/  FADD.FTZ R140, -R150.reuse, R140 ;  /* 0x0000008c968c7221 */ /* 0x040fe20000010100 */
[C---:B------:R-:W-:Y:S01]  /*159a0*/  FADD.FTZ R142, -R150.reuse, R142 ;  /* 0x0000008e968e7221 */ /* 0x040fe20000010100 */
[----:B------:R-:W-:Y:S01]  /*159b0*/  FFMA.FTZ R19, R25, R118, R86 ;  /* 0x0000007619137223 */ /* 0x000fe20000010056 */
[C---:B------:R-:W-:Y:S01]  /*159c0*/  FADD.FTZ R141, -R150.reuse, R141 ;  /* 0x0000008d968d7221 */ /* 0x040fe20000010100 */
[----:B------:R-:W-:Y:S01]  /*159d0*/  FADD.FTZ R143, -R150, R143 ;  /* 0x0000008f968f7221 */ /* 0x000fe20000010100 */
[----:B------:R-:W-:Y:S01]  /*159e0*/  FFMA.FTZ R7, R7, R128, R96 ;  /* 0x0000008007077223 */ /* 0x000fe20000010060 */
[----:B0-----:R-:W-:Y:S01]  /*159f0*/  @!P0 IMAD.WIDE R24, R33, 0x4, R16 ;  /* 0x0000000421188825 */ /* 0x001fe200078e0210 */
[----:B------:R-:W-:-:S03]  /*15a00*/  F2FP.BF16.F32.PACK_AB R17, R20, R23 ;  /* 0x000000171411723e */ /* 0x000fc600000010ff */
        /* <DEDUP_REMOVED lines=39> */
.L_x_12676:
        /* <DEDUP_REMOVED lines=16> */
.L_x_27275:


//--------------------- .text._ZN10layer_norm13ln_fwd_kernelINS_13Kernel_traitsIf13__nv_bfloat16fS2_fjLj4096ELj1ELj1ELj4ELj16ENS_18Kernel_traits_baseILj4096EfS2_fS2_fjLj128EEEEELb1ELb1ELb1ELb0EEEvNS_9FwdParamsE --------------------------
	.section	.text._ZN10layer_norm13ln_fwd_kernelINS_13Kernel_traitsIf13__nv_bfloat16fS2_fjLj4096ELj1ELj1ELj4ELj16ENS_18Kernel_traits_baseILj4096EfS2_fS2_fjLj128EEEEELb1ELb1ELb1ELb0EEEvNS_9FwdParamsE,"ax",@progbits
	.align	128
        .global         _ZN10layer_norm13ln_fwd_kernelINS_13Kernel_traitsIf13__nv_bfloat16fS2_fjLj4096ELj1ELj1ELj4ELj16ENS_18Kernel_traits_baseILj4096EfS2_fS2_fjLj128EEEEELb1ELb1ELb1ELb0EEEvNS_9FwdParamsE
        .type           _ZN10layer_norm13ln_fwd_kernelINS_13Kernel_traitsIf13__nv_bfloat16fS2_fjLj4096ELj1ELj1ELj4ELj16ENS_18Kernel_traits_baseILj4096EfS2_fS2_fjLj128EEEEELb1ELb1ELb1ELb0EEEvNS_9FwdParamsE,@function
        .size           _ZN10layer_norm13ln_fwd_kernelINS_13Kernel_traitsIf13__nv_bfloat16fS2_fjLj4096ELj1ELj1ELj4ELj16ENS_18Kernel_traits_baseILj4096EfS2_fS2_fjLj128EEEEELb1ELb1ELb1ELb0EEEvNS_9FwdParamsE,(.L_x_27276 - _ZN10layer_norm13ln_fwd_kernelINS_13Kernel_traitsIf13__nv_bfloat16fS2_fjLj4096ELj1ELj1ELj4ELj16ENS_18Kernel_traits_baseILj4096EfS2_fS2_fjLj128EEEEELb1ELb1ELb1ELb0EEEvNS_9FwdParamsE)
        .other          _ZN10layer_norm13ln_fwd_kernelINS_13Kernel_traitsIf13__nv_bfloat16fS2_fjLj4096ELj1ELj1ELj4ELj16ENS_18Kernel_traits_baseILj4096EfS2_fS2_fjLj128EEEEELb1ELb1ELb1ELb0EEEvNS_9FwdParamsE,@"STO_CUDA_ENTRY STV_DEFAULT"
_ZN10layer_norm13ln_fwd_kernelINS_13Kernel_traitsIf13__nv_bfloat16fS2_fjLj4096ELj1ELj1ELj4ELj16ENS_18Kernel_traits_baseILj4096EfS2_fS2_fjLj128EEEEELb1ELb1ELb1ELb0EEEvNS_9FwdParamsE:
.text._ZN10layer_norm13ln_fwd_kernelINS_13Kernel_traitsIf13__nv_bfloat16fS2_fjLj4096ELj1ELj1ELj4ELj16ENS_18Kernel_traits_baseILj4096EfS2_fS2_fjLj128EEEEELb1ELb1ELb1ELb0EEEvNS_9FwdParamsE:
        /* <DEDUP_REMOVED lines=111> */
.L_x_12678:
        /* <DEDUP_REMOVED lines=13> */
[----:B------:R-:W5:Y:S05]  /*07c0*/  @P0 LDG.E.128 R104, desc[UR8][R14.64+0x10] ;  /* 0x000010080e680981 */ /* 0x000f6a000c1e1d00 */
[----:B------:R-:W1:Y:S01]  /*07d0*/  @P2 LDC.64 R72, c[0x0][0x3e8] ;  /* 0x0000fa00ff482b82 */ /* 0x000e620000000a00 */
[----:B--2---:R-:W-:Y:S01]  /*07e0*/  @P1 IMAD.WIDE.U32 R50, R113, 0x20, R50 ;  /* 0x0000002071321825 */ /* 0x004fe200078e0032 */
[----:B------:R-:W5:Y:S01]  /*07f0*/  @P0 LDG.E.128 R92, desc[UR8][R48.64] ;  /* 0x00000008305c0981 */ /* 0x000f62000c1e1d00 */
[----:B------:R-:W-:-:S02]  /*0800*/  CS2R R78, SRZ ;  /* 0x00000000004e7805 */ /* 0x000fc4000001ff00 */
[----:B------:R-:W-:Y:S02]  /*0810*/  CS2R R98, SRZ ;  /* 0x0000000000627805 */ /* 0x000fe4000001ff00 */
[----:B------:R-:W-:Y:S01]  /*0820*/  CS2R R96, SRZ ;  /* 0x0000000000607805 */ /* 0x000fe2000001ff00 */
[----:B------:R2:W5:Y:S01]  /*0830*/  @P0 LDG.E.128 R88, desc[UR8][R48.64+0x10] ;  /* 0x0000100830580981 */ /* 0x000562000c1e1d00 */
[----:B------:R-:W4:Y:S01]  /*0840*/  @P3 LDC.64 R74, c[0x0][0x3d0] ;  /* 0x0000f400ff4a3b82 */ /* 0x000f220000000a00 */
[C---:B---3--:R-:W-:Y:S02]  /*0850*/  @P1 IMAD.WIDE.U32 R52, R113.reuse, 0x20, R52 ;  /* 0x0000002071341825 */ /* 0x048fe400078e0034 */
[----:B------:R-:W5:Y:S02]  /*0860*/  @P1 LDG.E.128 R84, desc[UR8][R50.64] ;  /* 0x0000000832541981 */ /* 0x000f64000c1e1d00 */
[----:B------:R-:W-:Y:S02]  /*0870*/  @P1 VIADD R113, R113, 0x80 ;  /* 0x0000008071711836 */ /* 0x000fe40000000000 */
[----:B------:R3:W5:Y:S01]  /*0880*/  @P1 LDG.E.128 R80, desc[UR8][R50.64+0x10] ;  /* 0x0000100832501981 */ /* 0x000762000c1e1d00 */
[----:B------:R-:W4:Y:S01]  /*0890*/  @P3 LDC.64 R76, c[0x0][0x3e8] ;  /* 0x0000fa00ff4c3b82 */ /* 0x000f220000000a00 */
[----:B0-----:R-:W-:-:S02]  /*08a0*/  @P2 IMAD.WIDE.U32 R54, R113, 0x20, R54 ;  /* 0x0000002071362825 */ /* 0x001fc400078e0036 */
[----:B------:R-:W5:Y:S01]  /*08b0*/  @P1 LDG.E.128 R68, desc[UR8][R52.64] ;  /* 0x0000000834441981 */ /* 0x000f62000c1e1d00 */
[----:B--2---:R-:W-:Y:S02]  /*08c0*/  CS2R R48, SRZ ;  /* 0x0000000000307805 */ /* 0x004fe4000001ff00 */
[----:B------:R-:W-:Y:S02]  /*08d0*/  CS2R R102, SRZ ;  /* 0x0000000000667805 */ /* 0x000fe4000001ff00 */
[----:B------:R-:W-:Y:S01]  /*08e0*/  CS2R R100, SRZ ;  /* 0x0000000000647805 */ /* 0x000fe2000001ff00 */
[----:B------:R0:W5:Y:S01]  /*08f0*/  @P1 LDG.E.128 R64, desc[UR8][R52.64+0x10] ;  /* 0x0000100834401981 */ /* 0x000162000c1e1d00 */
[C---:B-1----:R-:W-:Y:S01]  /*0900*/  @P2 IMAD.WIDE.U32 R72, R113.reuse, 0x20, R72 ;  /* 0x0000002071482825 */ /* 0x042fe200078e0048 */
[----:B------:R-:W-:Y:S02]  /*0910*/  @P2 IADD3 R113, PT, PT, R113, 0x80, RZ ;  /* 0x0000008071712810 */ /* 0x000fe40007ffe0ff */
[----:B------:R-:W5:Y:S01]  /*0920*/  @P2 LDG.E.128 R60, desc[UR8][R54.64] ;  /* 0x00000008363c2981 */ /* 0x000f62000c1e1d00 */
[----:B---3--:R-:W-:-:S02]  /*0930*/  CS2R R50, SRZ ;  /* 0x0000000000327805 */ /* 0x008fc4000001ff00 */
[----:B------:R-:W-:Y:S02]  /*0940*/  @P3 CS2R R26, SRZ ;  /* 0x00000000001a3805 */ /* 0x000fe4000001ff00 */
[----:B------:R-:W-:Y:S01]  /*0950*/  @P3 CS2R R24, SRZ ;  /* 0x0000000000183805 */ /* 0x000fe2000001ff00 */
[----:B------:R1:W5:Y:S01]  /*0960*/  @P2 LDG.E.128 R56, desc[UR8][R54.64+0x10] ;  /* 0x0000100836382981 */ /* 0x000362000c1e1d00 */
[C---:B----4-:R-:W-:Y:S01]  /*0970*/  @P3 IMAD.WIDE.U32 R10, R113.reuse, 0x20, R74 ;  /* 0x00000020710a3825 */ /* 0x050fe200078e004a */
[----:B0-----:R-:W-:Y:S02]  /*0980*/  CS2R R52, SRZ ;  /* 0x0000000000347805 */ /* 0x001fe4000001ff00 */
[----:B------:R-:W5:Y:S04]  /*0990*/  @P2 LDG.E.128 R44, desc[UR8][R72.64] ;  /* 0x00000008482c2981 */ /* 0x000f68000c1e1d00 */
[----:B------:R-:W5:Y:S01]  /*09a0*/  @P3 LDG.E.128 R36, desc[UR8][R10.64] ;  /* 0x000000080a243981 */ /* 0x000f62000c1e1d00 */
[----:B------:R-:W-:-:S03]  /*09b0*/  @P3 IMAD.WIDE.U32 R12, R113, 0x20, R76 ;  /* 0x00000020710c3825 */ /* 0x000fc600078e004c */
[----:B------:R-:W5:Y:S04]  /*09c0*/  @P3 LDG.E.128 R32, desc[UR8][R10.64+0x10] ;  /* 0x000010080a203981 */ /* 0x000f68000c1e1d00 */
[----:B------:R-:W5:Y:S04]  /*09d0*/  @P3 LDG.E.128 R20, desc[UR8][R12.64] ;  /* 0x000000080c143981 */ /* 0x000f68000c1e1d00 */
[----:B------:R-:W5:Y:S01]  /*09e0*/  @P3 LDG.E.128 R16, desc[UR8][R12.64+0x10] ;  /* 0x000010080c103981 */ /* 0x000f62000c1e1d00 */
[----:B-1----:R-:W-:Y:S02]  /*09f0*/  CS2R R54, SRZ ;  /* 0x0000000000367805 */ /* 0x002fe4000001ff00 */
[----:B------:R-:W-:-:S02]  /*0a00*/  CS2R R74, SRZ ;  /* 0x00000000004a7805 */ /* 0x000fc4000001ff00 */
[----:B------:R-:W-:Y:S01]  /*0a10*/  CS2R R76, SRZ ;  /* 0x00000000004c7805 */ /* 0x000fe2000001ff00 */
[----:B------:R0:W5:Y:S01]  /*0a20*/  @P2 LDG.E.128 R40, desc[UR8][R72.64+0x10] ;  /* 0x0000100848282981 */ /* 0x000162000c1e1d00 */
[----:B------:R-:W-:Y:S02]  /*0a30*/  @P3 CS2R R30, SRZ ;  /* 0x00000000001e3805 */ /* 0x000fe4000001ff00 */
[----:B------:R-:W-:Y:S02]  /*0a40*/  @P3 CS2R R28, SRZ ;  /* 0x00000000001c3805 */ /* 0x000fe4000001ff00 */
[----:B0-----:R-:W-:-:S07]  /*0a50*/  CS2R R72, SRZ ;  /* 0x0000000000487805 */ /* 0x001fce000001ff00 */
.L_x_12679:
[----:B------:R-:W-:Y:S05]  /*0a60*/  BSYNC.RECONVERGENT B0 ;  /* 0x0000000000007941 */ /* 0x000fea0003800200 */
.L_x_12677:
[----:B------:R-:W1:Y:S02]  /*0a70*/  LDCU UR5, c[0x0][0x384] ;  /* 0x00007080ff0577ac */ /* 0x000e640008000800 */
[----:B-1----:R-:W-:-:S13]  /*0a80*/  ISETP.GE.AND P0, PT, R144, UR5, PT ;  /* 0x0000000590007c0c */ /* 0x002fda000bf06270 */
[----:B------:R-:W-:Y:S05]  /*0a90*/  @P0 EXIT ;  /* 0x000000000000094d */ /* 0x000fea0003800000 */
[----:B0-----:R-:W-:Y:S01]  /*0aa0*/  IMAD.HI.U32 R11, R175, -0x2daee0ad, RZ ;  /* 0xd2511f53af0b7827 */ /* 0x001fe200078e00ff */
[----:B------:R-:W-:-:S03]  /*0ab0*/  ULOP3.LUT UR6, UR4, 0x7f, URZ, 0xc0, !UPT ;  /* 0x0000007f04067892 */ /* 0x000fc6000f8ec0ff */
[----:B------:R-:W-:Y:S01]  /*0ac0*/  HFMA2 R149, -RZ, RZ, 0, 0 ;  /* 0x00000000ff957431 */ /* 0x000fe200000001ff */
[----:B------:R-:W-:Y:S01]  /*0ad0*/  USHF.L.U32 UR5, UR4, 0x1, URZ ;  /* 0x0000000104057899 */ /* 0x000fe200080006ff */
[----:B------:R-:W-:Y:S01]  /*0ae0*/  IMAD.HI.U32 R10, R174, -0x326172a9, RZ ;  /* 0xcd9e8d57ae0a7827 */ /* 0x000fe200078e00ff */
[----:B------:R-:W-:Y:S01]  /*0af0*/  LOP3.LUT R11, R11, R3, RZ, 0x3c, !PT ;  /* 0x000000030b0b7212 */ /* 0x000fe200078e3cff */
[----:B------:R-:W0:Y:S01]  /*0b00*/  LDCU UR7, c[0x0][0x404] ;  /* 0x00008080ff0777ac */ /* 0x000e220008000800 */
[----:B------:R-:W-:Y:S01]  /*0b10*/  LOP3.LUT R167, R0, 0x3, RZ, 0xc0, !PT ;  /* 0x0000000300a77812 */ /* 0x000fe200078ec0ff */
[----:B------:R-:W-:Y:S01]  /*0b20*/  IMAD R13, R174, -0x326172a9, RZ ;  /* 0xcd9e8d57ae0d7824 */ /* 0x000fe200078e02ff */
[----:B------:R-:W-:Y:S01]  /*0b30*/  LOP3.LUT R10, R147, R10, R2, 0x96, !PT ;  /* 0x0000000a930a7212 */ /* 0x000fe200078e9602 */
[----:B------:R-:W-:Y:S01]  /*0b40*/  IMAD.HI.U32 R12, R11, -0x326172a9, RZ ;  /* 0xcd9e8d570b0c7827 */ /* 0x000fe200078e00ff */
[----:B------:R-:W-:Y:S01]  /*0b50*/  ULOP3.LUT UR5, UR5, 0xffffff00, URZ, 0xc0, !UPT ;  /* 0xffffff0005057892 */ /* 0x000fe2000f8ec0ff */
[----:B------:R-:W1:Y:S02]  /*0b60*/  LDCU.U8 UR14, c[0x0][0x410] ;  /* 0x00008200ff0e77ac */ /* 0x000e640008000000 */
[----:B------:R-:W-:Y:S01]  /*0b70*/  IMAD R15, R175, -0x2daee0ad, RZ ;  /* 0xd2511f53af0f7824 */ /* 0x000fe200078e02ff */
[----:B------:R-:W-:Y:S01]  /*0b80*/  LOP3.LUT R12, R112, R13, R12, 0x96, !PT ;  /* 0x0000000d700c7212 */ /* 0x000fe200078e960c */
[C---:B------:R-:W-:Y:S01]  /*0b90*/  IMAD.HI.U32 R14, R10.reuse, -0x2daee0ad, RZ ;  /* 0xd2511f530a0e7827 */ /* 0x040fe200078e00ff */
[----:B------:R-:W2:Y:S03]  /*0ba0*/  LDCU UR15, c[0x0][0x400] ;  /* 0x00008000ff0f77ac */ /* 0x000ea60008000800 */
[----:B------:R-:W-:Y:S01]  /*0bb0*/  IMAD R112, R10, -0x2daee0ad, RZ ;  /* 0xd2511f530a707824 */ /* 0x000fe200078e02ff */
[----:B------:R-:W-:Y:S01]  /*0bc0*/  LOP3.LUT R14, R114, R15, R14, 0x96, !PT ;  /* 0x0000000f720e7212 */ /* 0x000fe200078e960e */
[----:B------:R-:W-:Y:S01]  /*0bd0*/  IMAD.HI.U32 R13, R12, -0x2daee0ad, RZ ;  /* 0xd2511f530c0d7827 */ /* 0x000fe200078e00ff */
[----:B------:R-:W3:Y:S03]  /*0be0*/  LDCU.64 UR12, c[0x0][0x408] ;  /* 0x00008100ff0c77ac */ /* 0x000ee60008000a00 */
[----:B------:R-:W-:Y:S01]  /*0bf0*/  IMAD R11, R11, -0x326172a9, RZ ;  /* 0xcd9e8d570b0b7824 */ /* 0x000fe200078e02ff */
[----:B------:R-:W-:Y:S01]  /*0c00*/  LOP3.LUT R13, R116, R112, R13, 0x96, !PT ;  /* 0x00000070740d7212 */ /* 0x000fe200078e960d */
[C---:B------:R-:W-:Y:S01]  /*0c10*/  IMAD.HI.U32 R10, R14.reuse, -0x326172a9, RZ ;  /* 0xcd9e8d570e0a7827 */ /* 0x040fe200078e00ff */
[----:B------:R-:W4:Y:S03]  /*0c20*/  LDCU.64 UR10, c[0x0][0x3a0] ;  /* 0x00007400ff0a77ac */ /* 0x000f260008000a00 */
[----:B------:R-:W-:Y:S01]  /*0c30*/  IMAD R14, R14, -0x326172a9, RZ ;  /* 0xcd9e8d570e0e7824 */ /* 0x000fe200078e02ff */
[----:B------:R-:W-:Y:S01]  /*0c40*/  LOP3.LUT R10, R115, R11, R10, 0x96, !PT ;  /* 0x0000000b730a7212 */ /* 0x000fe200078e960a */
[----:B------:R-:W-:Y:S01]  /*0c50*/  IMAD.HI.U32 R11, R13, -0x326172a9, RZ ;  /* 0xcd9e8d570d0b7827 */ /* 0x000fe200078e00ff */
[----:B------:R-:W-:-:S03]  /*0c60*/  UPLOP3.LUT UP1, UPT, UPT, UPT, UPT, 0x40, 0x4 ;  /* 0x000000000004789c */ /* 0x000fc60003f2e870 */
[----:B------:R-:W-:Y:S01]  /*0c70*/  IMAD R15, R12, -0x2daee0ad, RZ ;  /* 0xd2511f530c0f7824 */ /* 0x000fe200078e02ff */
[----:B------:R-:W-:Y:S01]  /*0c80*/  LOP3.LUT R11, R117, R14, R11, 0x96, !PT ;  /* 0x0000000e750b7212 */ /* 0x000fe200078e960b */
[----:B------:R-:W-:-:S04]  /*0c90*/  IMAD.HI.U32 R12, R10, -0x2daee0ad, RZ ;  /* 0xd2511f530a0c7827 */ /* 0x000fc800078e00ff */
[----:B------:R-:W-:Y:S01]  /*0ca0*/  IMAD.HI.U32 R14, R11, -0x2daee0ad, RZ ;  /* 0xd2511f530b0e7827 */ /* 0x000fe200078e00ff */
[----:B------:R-:W-:-:S03]  /*0cb0*/  LOP3.LUT R12, R118, R15, R12, 0x96, !PT ;  /* 0x0000000f760c7212 */ /* 0x000fc600078e960c */
[----:B------:R-:W-:Y:S02]  /*0cc0*/  IMAD R15, R10, -0x2daee0ad, RZ ;  /* 0xd2511f530a0f7824 */ /* 0x000fe400078e02ff */
[----:B------:R-:W-:Y:S02]  /*0cd0*/  IMAD R13, R13, -0x326172a9, RZ ;  /* 0xcd9e8d570d0d7824 */ /* 0x000fe400078e02ff */
[----:B------:R-:W-:Y:S01]  /*0ce0*/  IMAD.HI.U32 R10, R12, -0x326172a9, RZ ;  /* 0xcd9e8d570c0a7827 */ /* 0x000fe200078e00ff */
[----:B------:R-:W-:-:S03]  /*0cf0*/  LOP3.LUT R14, R120, R15, R14, 0x96, !PT ;  /* 0x0000000f780e7212 */ /* 0x000fc600078e960e */
[----:B------:R-:W-:Y:S01]  /*0d00*/  IMAD R112, R11, -0x2daee0ad, RZ ;  /* 0xd2511f530b707824 */ /* 0x000fe200078e02ff */
[----:B------:R-:W-:Y:S01]  /*0d10*/  LOP3.LUT R10, R119, R13, R10, 0x96, !PT ;  /* 0x0000000d770a7212 */ /* 0x000fe200078e960a */
[----:B------:R-:W-:Y:S02]  /*0d20*/  IMAD R12, R12, -0x326172a9, RZ ;  /* 0xcd9e8d570c0c7824 */ /* 0x000fe400078e02ff */
[----:B------:R-:W-:-:S04]  /*0d30*/  IMAD.HI.U32 R11, R14, -0x326172a9, RZ ;  /* 0xcd9e8d570e0b7827 */ /* 0x000fc800078e00ff */
[----:B------:R-:W-:Y:S01]  /*0d40*/  IMAD.HI.U32 R13, R10, -0x2daee0ad, RZ ;  /* 0xd2511f530a0d7827 */ /* 0x000fe200078e00ff */
[----:B------:R-:W-:-:S03]  /*0d50*/  LOP3.LUT R11, R121, R12, R11, 0x96, !PT ;  /* 0x0000000c790b7212 */ /* 0x000fc600078e960b */
[----:B------:R-:W-:Y:S01]  /*0d60*/  IMAD R113, R10, -0x2daee0ad, RZ ;  /* 0xd2511f530a717824 */ /* 0x000fe200078e02ff */
[----:B------:R-:W-:Y:S01]  /*0d70*/  LOP3.LUT R13, R122, R112, R13, 0x96, !PT ;  /* 0x000000707a0d7212 */ /* 0x000fe200078e960d */
[----:B------:R-:W-:-:S04]  /*0d80*/  IMAD.HI.U32 R12, R11, -0x2daee0ad, RZ ;  /* 0xd2511f530b0c7827 */ /* 0x000fc800078e00ff */
[----:B------:R-:W-:Y:S01]  /*0d90*/  IMAD R15, R14, -0x326172a9, RZ ;  /* 0xcd9e8d570e0f7824 */ /* 0x000fe200078e02ff */
[----:B------:R-:W-:Y:S01]  /*0da0*/  LOP3.LUT R12, R124, R113, R12, 0x96, !PT ;  /* 0x000000717c0c7212 */ /* 0x000fe200078e960c */
[----:B------:R-:W-:-:S04]  /*0db0*/  IMAD.HI.U32 R10, R13, -0x326172a9, RZ ;  /* 0xcd9e8d570d0a7827 */ /* 0x000fc800078e00ff */
[----:B------:R-:W-:Y:S01]  /*0dc0*/  IMAD R13, R13, -0x326172a9, RZ ;  /* 0xcd9e8d570d0d7824 */ /* 0x000fe200078e02ff */
[----:B------:R-:W-:Y:S01]  /*0dd0*/  LOP3.LUT R10, R123, R15, R10, 0x96, !PT ;  /* 0x0000000f7b0a7212 */ /* 0x000fe200078e960a */
[----:B------:R-:W-:Y:S02]  /*0de0*/  IMAD.MOV R15, RZ, RZ, -R9 ;  /* 0x000000ffff0f7224 */ /* 0x000fe400078e0a09 */
[----:B------:R-:W-:-:S04]  /*0df0*/  IMAD.HI.U32 R9, R12, -0x326172a9, RZ ;  /* 0xcd9e8d570c097827 */ /* 0x000fc800078e00ff */
[----:B------:R-:W-:Y:S01]  /*0e00*/  IMAD R11, R11, -0x2daee0ad, RZ ;  /* 0xd2511f530b0b7824 */ /* 0x000fe200078e02ff */
[----:B------:R-:W-:Y:S01]  /*0e10*/  LOP3.LUT R8, R8, R13, R9, 0x96, !PT ;  /* 0x0000000d08087212 */ /* 0x000fe200078e9609 */
[----:B------:R-:W-:Y:S01]  /*0e20*/  IMAD.HI.U32 R14, R10, -0x2daee0ad, RZ ;  /* 0xd2511f530a0e7827 */ /* 0x000fe200078e00ff */
[----:B------:R-:W-:-:S03]  /*0e30*/  MOV R9, R15 ;  /* 0x0000000f00097202 */ /* 0x000fc60000000f00 */
[----:B------:R-:W-:Y:S01]  /*0e40*/  IMAD.SHL.U32 R6, R6, 0x20, RZ ;  /* 0x0000002006067824 */ /* 0x000fe200078e00ff */
[----:B------:R-:W-:Y:S01]  /*0e50*/  LOP3.LUT R7, R7, R11, R14, 0x96, !PT ;  /* 0x0000000b07077212 */ /* 0x000fe200078e960e */
[----:B------:R-:W-:Y:S01]  /*0e60*/  IMAD R12, R12, -0x326172a9, RZ ;  /* 0xcd9e8d570c0c7824 */ /* 0x000fe200078e02ff */
[----:B------:R-:W-:Y:S01]  /*0e70*/  VIADDMNMX R9, R9, UR6, RZ, !PT ;  /* 0x0000000609097c46 */ /* 0x000fe2000f8001ff */
[----:B------:R-:W-:Y:S01]  /*0e80*/  IMAD R10, R10, -0x2daee0ad, RZ ;  /* 0xd2511f530a0a7824 */ /* 0x000fe200078e02ff */
[----:B------:R-:W-:Y:S01]  /*0e90*/  LOP3.LUT R11, R6, 0x3e0, RZ, 0xc0, !PT ;  /* 0x000003e0060b7812 */ /* 0x000fe200078ec0ff */
[----:B------:R-:W-:-:S04]  /*0ea0*/  IMAD.HI.U32 R6, R7, -0x326172a9, RZ ;  /* 0xcd9e8d5707067827 */ /* 0x000fc800078e00ff */
[----:B------:R-:W-:Y:S01]  /*0eb0*/  IMAD.MOV R13, RZ, RZ, -R11 ;  /* 0x000000ffff0d7224 */ /* 0x000fe200078e0a0b */
[----:B------:R-:W-:Y:S01]  /*0ec0*/  VIMNMX R11, PT, PT, R9, 0x20, PT ;  /* 0x00000020090b7848 */ /* 0x000fe20003fe0100 */
[----:B------:R-:W-:Y:S01]  /*0ed0*/  IMAD.HI.U32 R9, R8, -0x2daee0ad, RZ ;  /* 0xd2511f5308097827 */ /* 0x000fe200078e00ff */
[----:B------:R-:W-:Y:S02]  /*0ee0*/  LOP3.LUT R5, R5, R12, R6, 0x96, !PT ;  /* 0x0000000c05057212 */ /* 0x000fe400078e9606 */
[----:B------:R-:W-:Y:S01]  /*0ef0*/  LEA R11, R11, UR5, 0x3 ;  /* 0x000000050b0b7c11 */ /* 0x000fe2000f8e18ff */
[----:B------:R-:W-:Y:S01]  /*0f00*/  IMAD.MOV.U32 R6, RZ, RZ, R13 ;  /* 0x000000ffff067224 */ /* 0x000fe200078e000d */
[----:B------:R-:W-:Y:S01]  /*0f10*/  LOP3.LUT R4, R4, R10, R9, 0x96, !PT ;  /* 0x0000000a04047212 */ /* 0x000fe200078e9609 */
[----:B------:R-:W-:Y:S01]  /*0f20*/  IMAD R10, R7, -0x326172a9, RZ ;  /* 0xcd9e8d57070a7824 */ /* 0x000fe200078e02ff */
[----:B------:R-:W-:Y:S01]  /*0f30*/  I2FP.F32.U32 R11, R11 ;  /* 0x0000000b000b7245 */ /* 0x000fe20000201000 */
[----:B------:R-:W-:Y:S01]  /*0f40*/  IMAD R8, R8, -0x2daee0ad, RZ ;  /* 0xd2511f5308087824 */ /* 0x000fe200078e02ff */
[----:B------:R-:W-:Y:S01]  /*0f50*/  VIADDMNMX R6, R6, UR6, RZ, !PT ;  /* 0x0000000606067c46 */ /* 0x000fe2000f8001ff */
[----:B------:R-:W-:Y:S01]  /*0f60*/  IMAD.HI.U32 R7, R5, -0x2daee0ad, RZ ;  /* 0xd2511f5305077827 */ /* 0x000fe200078e00ff */
[----:B------:R0:W0:Y:S02]  /*0f70*/  MUFU.RCP R146, R11 ;  /* 0x0000000b00927308 */ /* 0x0000240000001000 */
[----:B------:R-:W-:Y:S01]  /*0f80*/  VIMNMX R6, PT, PT, R6, 0x20, PT ;  /* 0x0000002006067848 */ /* 0x000fe20003fe0100 */
[----:B------:R-:W-:Y:S01]  /*0f90*/  IMAD.HI.U32 R9, R4, -0x326172a9, RZ ;  /* 0xcd9e8d5704097827 */ /* 0x000fe200078e00ff */
[----:B------:R-:W-:-:S02]  /*0fa0*/  LOP3.LUT R162, R162, R8, R7, 0x96, !PT ;  /* 0x00000008a2a27212 */ /* 0x000fc400078e9607 */
[----:B------:R-:W-:Y:S01]  /*0fb0*/  LEA R148, R6, UR5, 0x3 ;  /* 0x0000000506947c11 */ /* 0x000fe2000f8e18ff */
[----:B------:R-:W-:Y:S01]  /*0fc0*/  IMAD R164, R4, -0x326172a9, RZ ;  /* 0xcd9e8d5704a47824 */ /* 0x000fe200078e02ff */
[----:B------:R-:W-:Y:S01]  /*0fd0*/  LOP3.LUT R160, R160, R10, R9, 0x96, !PT ;  /* 0x0000000aa0a07212 */ /* 0x000fe200078e9609 */
[----:B-1234-:R-:W-:-:S07]  /*0fe0*/  IMAD R158, R5, -0x2daee0ad, RZ ;  /* 0xd2511f53059e7824 */ /* 0x01efce00078e02ff */
.L_x_13088:
[----:B------:R-:W1:Y:S08]  /*0ff0*/  LDC.64 R168, c[0x0][0x3f0] ;  /* 0x0000fc00ffa87b82 */ /* 0x000e700000000a00 */
[----:B------:R-:W2:Y:S08]  /*1000*/  LDC.64 R170, c[0x0][0x3f8] ;  /* 0x0000fe00ffaa7b82 */ /* 0x000eb00000000a00 */
[----:B------:R-:W3:Y:S01]  /*1010*/  LDC R161, c[0x0][0x388] ;  /* 0x0000e200ffa17b82 */ /* 0x000ee20000000800 */
[----:B-1----:R-:W-:-:S05]  /*1020*/  IMAD.WIDE R168, R144, 0x4, R168 ;  /* 0x0000000490a87825 */ /* 0x002fca00078e02a8 */
[----:B------:R-:W4:Y:S01]  /*1030*/  LDG.E R0, desc[UR8][R168.64] ;  /* 0x00000008a8007981 */ /* 0x000f22000c1e1900 */
[----:B--2---:R-:W-:-:S05]  /*1040*/  IMAD.WIDE R170, R144, 0x4, R170 ;  /* 0x0000000490aa7825 */ /* 0x004fca00078e02aa */
[----:B-----5:R1:W5:Y:S01]  /*1050*/  LDG.E R159, desc[UR8][R170.64] ;  /* 0x00000008aa9f7981 */ /* 0x020362000c1e1900 */
[----:B------:R-:W-:Y:S01]  /*1060*/  ISETP.GE.U32.AND P1, PT, R145, 0x80, PT ;  /* 0x000000809100780c */ /* 0x000fe20003f26070 */
[----:B------:R-:W-:Y:S01]  /*1070*/  BSSY.RECONVERGENT B0, `(.L_x_12680) ;  /* 0x00006a5000007945 */ /* 0x000fe20003800200 */
[----:B------:R-:W2:Y:S01]  /*1080*/  S2R R157, SR_TID.X ;  /* 0x00000000009d7919 */ /* 0x000ea20000002100 */
[----:B----4-:R-:W-:-:S13]  /*1090*/  ISETP.GE.AND P0, PT, R0, 0x1, PT ;  /* 0x000000010000780c */ /* 0x010fda0003f06270 */
[----:B------:R-:W-:-:S04]  /*10a0*/  @P0 VIADD R166, R0, 0xffffffff ;  /* 0xffffffff00a60836 */ /* 0x000fc80000000000 */
[-C--:B---3--:R-:W-:Y:S02]  /*10b0*/  @P0 IMAD R165, R166, R161.reuse, RZ ;  /* 0x000000a1a6a50224 */ /* 0x088fe400078e02ff */
[----:B------:R-:W-:-:S03]  /*10c0*/  IMAD R166, R144, R161, RZ ;  /* 0x000000a190a67224 */ /* 0x000fc600078e02ff */
[----:B------:R-:W-:Y:S02]  /*10d0*/  @P0 SHF.R.S32.HI R172, RZ, 0x1f, R165 ;  /* 0x0000001fffac0819 */ /* 0x000fe400000114a5 */
[----:B------:R-:W-:Y:S02]  /*10e0*/  SHF.R.S32.HI R169, RZ, 0x1f, R166 ;  /* 0x0000001fffa97819 */ /* 0x000fe400000114a6 */
[----:B------:R-:W-:Y:S01]  /*10f0*/  @P0 LEA.HI R172, R172, R165, RZ, 0x3 ;  /* 0x000000a5acac0211 */ /* 0x000fe200078f18ff */
[----:B------:R-:W-:Y:S01]  /*1100*/  IMAD.MOV.U32 R165, RZ, RZ, RZ ;  /* 0x000000ffffa57224 */ /* 0x000fe200078e00ff */
[----:B------:R-:W-:Y:S02]  /*1110*/  LEA.HI R166, R169, R166, RZ, 0x3 ;  /* 0x000000a6a9a67211 */ /* 0x000fe400078f18ff */
[-C--:B--2---:R-:W-:Y:S02]  /*1120*/  @P0 LEA.HI.SX32 R165, R172, R157.reuse, 0x1d ;  /* 0x0000009daca50211 */ /* 0x084fe400078feaff */
[----:B------:R-:W-:Y:S01]  /*1130*/  LEA.HI.SX32 R166, R166, R157, 0x1d ;  /* 0x0000009da6a67211 */ /* 0x000fe200078feaff */
[----:B-1----:R-:W-:Y:S06]  /*1140*/  @!P1 BRA `(.L_x_12681) ;  /* 0x00000068005c9947 */ /* 0x002fec0003800000 */
[----:B------:R-:W-:-:S04]  /*1150*/  UISETP.NE.U32.AND UP0, UPT, UR10, URZ, UPT ;  /* 0x000000ff0a00728c */ /* 0x000fc8000bf05070 */
[----:B------:R-:W-:Y:S01]  /*1160*/  UISETP.NE.AND.EX UP0, UPT, UR11, URZ, UPT, UP0 ;  /* 0x000000ff0b00728c */ /* 0x000fe2000bf05300 */
[----:B------:R-:W-:Y:S10]  /*1170*/  @!P0 BRA `(.L_x_12682) ;  /* 0x00000000000c8947 */ /* 0x000ff40003800000 */
[----:B------:R-:W1:Y:S02]  /*1180*/  LDC.64 R12, c[0x0][0x390] ;  /* 0x0000e400ff0c7b82 */ /* 0x000e640000000a00 */
[----:B-1----:R-:W-:-:S06]  /*1190*/  IMAD.WIDE.U32 R12, R165, 0x10, R12 ;  /* 0x00000010a50c7825 */ /* 0x002fcc00078e000c */
[----:B------:R-:W5:Y:S02]  /*11a0*/  LDG.E.128 R12, desc[UR8][R12.64] ;  /* 0x000000080c0c7981 */ /* 0x000f64000c1e1d00 */
.L_x_12682:
[----:B------:R-:W-:Y:S05]  /*11b0*/  BRA.U !UP0, `(.L_x_12683) ;  /* 0x0000003108f47547 */ /* 0x000fea000b800000 */
[----:B------:R-:W1:Y:S02]  /*11c0*/  LDC.64 R114, c[0x0][0x3a0] ;  /* 0x0000e800ff727b82 */ /* 0x000e640000000a00 */
[----:B-1----:R-:W-:-:S05]  /*11d0*/  IMAD.WIDE.U32 R114, R166, 0x20, R114 ;  /* 0x00000020a6727825 */ /* 0x002fca00078e0072 */
[----:B0-----:R-:W2:Y:S04]  /*11e0*/  LDG.E.128 R8, desc[UR8][R114.64] ;  /* 0x0000000872087981 */ /* 0x001ea8000c1e1d00 */
[----:B------:R0:W5:Y:S01]  /*11f0*/  LDG.E.128 R4, desc[UR8][R114.64+0x10] ;  /* 0x0000100872047981 */ /* 0x000162000c1e1d00 */
[----:B------:R-:W-:-:S13]  /*1200*/  ISETP.GT.AND P2, PT, R0, RZ, PT ;  /* 0x000000ff0000720c */ /* 0x000fda0003f44270 */
[----:B------:R-:W-:Y:S01]  /*1210*/  @!P2 MOV R116, R167 ;  /* 0x000000a70074a202 */ /* 0x000fe20000000f00 */
[----:B------:R-:W-:Y:S02]  /*1220*/  @!P2 IMAD.MOV.U32 R168, RZ, RZ, R158 ;  /* 0x000000ffffa8a224 */ /* 0x000fe400078e009e */
[----:B--2---:R-:W-:Y:S01]  /*1230*/  @!P2 IMAD.MOV.U32 R112, RZ, RZ, R8 ;  /* 0x000000ffff70a224 */ /* 0x004fe200078e0008 */
        /* <DEDUP_REMOVED lines=17> */
.L_x_12687:
        /* <DEDUP_REMOVED lines=13> */
.L_x_12689:
[----:B------:R-:W-:Y:S05]  /*1420*/  BSYNC.RECONVERGENT B2 ;  /* 0x0000000000027941 */ /* 0x000fea0003800200 */
.L_x_12688:
        /* <DEDUP_REMOVED lines=44> */
[----:B------:R-:W-:-:S03]  /*16f0*/  IMAD.WIDE.U32 R162, R162, -0x2daee0ad, RZ ;  /* 0xd2511f53a2a27825 */ /* 0x000fc600078e00ff */
[----:B------:R-:W-:Y:S01]  /*1700*/  LOP3.LUT R112, R115, R112, R117, 0x96, !PT ;  /* 0x0000007073707212 */ /* 0x000fe200078e9675 */
[----:B------:R-:W-:Y:S01]  /*1710*/  VIADD R115, R2, 0xf1bbcdc8 ;  /* 0xf1bbcdc802737836 */ /* 0x000fe20000000000 */
[----:B------:R-:W-:-:S03]  /*1720*/  IADD3 R117, PT, PT, R3, -0x24c28bd8, RZ ;  /* 0xdb3d742803757810 */ /* 0x000fc60007ffe0ff */
[----:B------:R-:W-:Y:S01]  /*1730*/  IMAD.WIDE.U32 R112, R112, -0x326172a9, RZ ;  /* 0xcd9e8d5770707825 */ /* 0x000fe200078e00ff */
[----:B------:R-:W-:-:S03]  /*1740*/  LOP3.LUT R114, R117, R116, R163, 0x96, !PT ;  /* 0x0000007475727212 */ /* 0x000fc600078e96a3 */
[----:B------:R-:W-:Y:S01]  /*1750*/  HFMA2 R116, -RZ, RZ, 0, 0 ;  /* 0x00000000ff747431 */ /* 0x000fe200000001ff */
[----:B------:R-:W-:Y:S02]  /*1760*/  IADD3 R117, PT, PT, R3, -0x695add53, RZ ;  /* 0x96a522ad03757810 */ /* 0x000fe40007ffe0ff */
[----:B------:R-:W-:Y:S01]  /*1770*/  LOP3.LUT R168, R115, R118, R113, 0x96, !PT ;  /* 0x0000007673a87212 */ /* 0x000fe200078e9671 */
[----:B------:R-:W-:-:S04]  /*1780*/  IMAD.WIDE.U32 R114, R114, -0x326172a9, RZ ;  /* 0xcd9e8d5772727825 */ /* 0x000fc800078e00ff */
[----:B------:R-:W-:Y:S02]  /*1790*/  VIADD R113, R2, 0x8ff34781 ;  /* 0x8ff3478102717836 */ /* 0x000fe40000000000 */
[----:B------:R-:W-:-:S03]  /*17a0*/  IMAD.WIDE.U32 R168, R168, -0x2daee0ad, RZ ;  /* 0xd2511f53a8a87825 */ /* 0x000fc600078e00ff */
[----:B------:R-:W-:Y:S01]  /*17b0*/  LOP3.LUT R160, R113, R112, R115, 0x96, !PT ;  /* 0x0000007071a07212 */ /* 0x000fe200078e9673 */
[----:B------:R-:W-:Y:S01]  /*17c0*/  IMAD.MOV.U32 R164, RZ, RZ, R114 ;  /* 0x000000ffffa47224 */ /* 0x000fe200078e0072 */
[----:B------:R-:W-:Y:S01]  /*17d0*/  LOP3.LUT R162, R117, R162, R169, 0x96, !PT ;  /* 0x000000a275a27212 */ /* 0x000fe200078e96a9 */
[----:B------:R-:W-:-:S07]  /*17e0*/  IMAD.MOV.U32 R112, RZ, RZ, R158 ;  /* 0x000000ffff707224 */ /* 0x000fce00078e009e */
.L_x_12686:
[----:B------:R-:W-:Y:S05]  /*17f0*/  BSYNC.RECONVERGENT B1 ;  /* 0x0000000000017941 */ /* 0x000fea0003800200 */
.L_x_12685:
        /* <DEDUP_REMOVED lines=10> */
.L_x_12684:
        /* <DEDUP_REMOVED lines=16> */
.L_x_12693:
        /* <DEDUP_REMOVED lines=13> */
.L_x_12695:
[----:B------:R-:W-:Y:S05]  /*1a70*/  BSYNC.RECONVERGENT B2 ;  /* 0x0000000000027941 */ /* 0x000fea0003800200 */
.L_x_12694:
[----:B------:R-:W-:Y:S01]  /*1a80*/  IMAD.WIDE.U32 R116, R174, -0x326172a9, RZ ;  /* 0xcd9e8d57ae747825 */ /* 0x000fe200078e00ff */
[----:B------:R-:W-:Y:S02]  /*1a90*/  LOP3.LUT R170, R149, R115, R3, 0x96, !PT ;  /* 0x0000007395aa7212 */ /* 0x000fe400078e9603 */
[----:B------:R-:W-:Y:S01]  /*1aa0*/  IADD3 R113, PT, PT, R2, -0x61c88647, RZ ;  /* 0x9e3779b902717810 */ /* 0x000fe20007ffe0ff */
[----:B------:R-:W-:Y:S01]  /*1ab0*/  VIADD R115, R3, 0xbb67ae85 ;  /* 0xbb67ae8503737836 */ /* 0x000fe20000000000 */
[----:B------:R-:W-:Y:S01]  /*1ac0*/  LOP3.LUT R118, R147, R117, R2, 0x96, !PT ;  /* 0x0000007593767212 */ /* 0x000fe200078e9602 */
[----:B------:R-:W-:-:S04]  /*1ad0*/  IMAD.WIDE.U32 R170, R170, -0x326172a9, RZ ;  /* 0xcd9e8d57aaaa7825 */ /* 0x000fc800078e00ff */
[----:B------:R-:W-:Y:S01]  /*1ae0*/  IMAD.WIDE.U32 R118, R118, -0x2daee0ad, RZ ;  /* 0xd2511f5376767825 */ /* 0x000fe200078e00ff */
[----:B------:R-:W-:-:S04]  /*1af0*/  LOP3.LUT R113, R113, R116, R171, 0x96, !PT ;  /* 0x0000007471717212 */ /* 0x000fc800078e96ab */
        /* <DEDUP_REMOVED lines=10> */
[----:B------:R-:W-:-:S03]  /*1ba0*/  LOP3.LUT R115, R115, R116, R171, 0x96, !PT ;  /* 0x0000007473737212 */ /* 0x000fc600078e96ab */
[----:B------:R-:W-:-:S05]  /*1bb0*/  VIADD R113, R3, 0x32370b8f ;  /* 0x32370b8f03717836 */ /* 0x000fca0000000000 */
[----:B------:R-:W-:Y:S01]  /*1bc0*/  LOP3.LUT R113, R113, R114, R119, 0x96, !PT ;  /* 0x0000007271717212 */ /* 0x000fe200078e9677 */
[----:B------:R-:W-:Y:S01]  /*1bd0*/  IMAD.WIDE.U32 R114, R115, -0x2daee0ad, RZ ;  /* 0xd2511f5373727825 */ /* 0x000fe200078e00ff */
[----:B------:R-:W-:-:S03]  /*1be0*/  IADD3 R119, PT, PT, R3, -0x126145ec, RZ ;  /* 0xed9eba1403777810 */ /* 0x000fc60007ffe0ff */
        /* <DEDUP_REMOVED lines=8> */
[----:B------:R-:W-:Y:S02]  /*1c70*/  LOP3.LUT R115, R115, R116, R171, 0x96, !PT ;  /* 0x0000007473737212 */ /* 0x000fe400078e96ab */
[----:B------:R-:W-:Y:S01]  /*1c80*/  LOP3.LUT R113, R113, R114, R119, 0x96, !PT ;  /* 0x0000007271717212 */ /* 0x000fe200078e9677 */
[----:B------:R-:W-:Y:S02]  /*1c90*/  VIADD R119, R3, 0x646e171e ;  /* 0x646e171e03777836 */ /* 0x000fe40000000000 */
        /* <DEDUP_REMOVED lines=20> */
[----:B------:R-:W-:-:S03]  /*1de0*/  LOP3.LUT R160, R115, R116, R171, 0x96, !PT ;  /* 0x0000007473a07212 */ /* 0x000fc600078e96ab */
[----:B------:R-:W-:Y:S01]  /*1df0*/  HFMA2 R115, -RZ, RZ, 0, 0 ;  /* 0x00000000ff737431 */ /* 0x000fe200000001ff */
[----:B------:R-:W-:Y:S01]  /*1e00*/  MOV R164, R170 ;  /* 0x000000aa00a47202 */ /* 0x000fe20000000f00 */
[----:B------:R-:W-:-:S05]  /*1e10*/  VIADD R113, R3, 0x96a522ad ;  /* 0x96a522ad03717836 */ /* 0x000fca0000000000 */
[----:B------:R-:W-:Y:S01]  /*1e20*/  LOP3.LUT R162, R113, R114, R119, 0x96, !PT ;  /* 0x0000007271a27212 */ /* 0x000fe200078e9677 */
[----:B------:R-:W-:Y:S02]  /*1e30*/  IMAD.MOV.U32 R113, RZ, RZ, R168 ;  /* 0x000000ffff717224 */ /* 0x000fe400078e00a8 */
[----:B------:R-:W-:-:S07]  /*1e40*/  IMAD.MOV.U32 R168, RZ, RZ, R118 ;  /* 0x000000ffffa87224 */ /* 0x000fce00078e0076 */
.L_x_12692:
[----:B------:R-:W-:Y:S05]  /*1e50*/  BSYNC.RECONVERGENT B1 ;  /* 0x0000000000017941 */ /* 0x000fea0003800200 */
.L_x_12691:
        /* <DEDUP_REMOVED lines=11> */
.L_x_12690:
        /* <DEDUP_REMOVED lines=16> */
.L_x_12699:
        /* <DEDUP_REMOVED lines=13> */
.L_x_12701:
[----:B------:R-:W-:Y:S05]  /*20e0*/  BSYNC.RECONVERGENT B2 ;  /* 0x0000000000027941 */ /* 0x000fea0003800200 */
.L_x_12700:
        /* <DEDUP_REMOVED lines=8> */
[----:B------:R-:W-:-:S05]  /*2170*/  VIADD R117, R3, 0xbb67ae85 ;  /* 0xbb67ae8503757836 */ /* 0x000fca0000000000 */
[----:B------:R-:W-:Y:S01]  /*2180*/  LOP3.LUT R117, R117, R114, R119, 0x96, !PT ;  /* 0x0000007275757212 */ /* 0x000fe200078e9677 */
[----:B------:R-:W-:Y:S01]  /*2190*/  IMAD.WIDE.U32 R114, R115, -0x2daee0ad, RZ ;  /* 0xd2511f5373727825 */ /* 0x000fe200078e00ff */
[----:B------:R-:W-:-:S03]  /*21a0*/  IADD3 R119, PT, PT, R2, 0x3c6ef372, RZ ;  /* 0x3c6ef37202777810 */ /* 0x000fc60007ffe0ff */
        /* <DEDUP_REMOVED lines=49> */
.L_x_12698:
[----:B------:R-:W-:Y:S05]  /*24c0*/  BSYNC.RECONVERGENT B1 ;  /* 0x0000000000017941 */ /* 0x000fea0003800200 */
.L_x_12697:
        /* <DEDUP_REMOVED lines=10> */
.L_x_12696:
        /* <DEDUP_REMOVED lines=16> */
.L_x_12705:
        /* <DEDUP_REMOVED lines=13> */
.L_x_12707:
[----:B------:R-:W-:Y:S05]  /*2740*/  BSYNC.RECONVERGENT B2 ;  /* 0x0000000000027941 */ /* 0x000fea0003800200 */
.L_x_12706:
        /* <DEDUP_REMOVED lines=61> */
.L_x_12704:
[----:B------:R-:W-:Y:S05]  /*2b20*/  BSYNC.RECONVERGENT B1 ;  /* 0x0000000000017941 */ /* 0x000fea0003800200 */
.L_x_12703:
        /* <DEDUP_REMOVED lines=11> */
.L_x_12702:
[----:B------:R-:W-:Y:S01]  /*2be0*/  MOV R118, R117 ;  /* 0x0000007500767202 */ /* 0x000fe20000000f00 */
[----:B-----5:R-:W-:Y:S01]  /*2bf0*/  IMAD.MOV.U32 R116, RZ, RZ, R4 ;  /* 0x000000ffff747224 */ /* 0x020fe200078e0004 */
        /* <DEDUP_REMOVED lines=14> */
.L_x_12711:
        /* <DEDUP_REMOVED lines=13> */
.L_x_12713:
[----:B------:R-:W-:Y:S05]  /*2db0*/  BSYNC.RECONVERGENT B2 ;  /* 0x0000000000027941 */ /* 0x000fea0003800200 */
.L_x_12712:
[----:B------:R-:W-:Y:S01]  /*2dc0*/  IMAD.WIDE.U32 R118, R174, -0x326172a9, RZ ;  /* 0xcd9e8d57ae767825 */ /* 0x000fe200078e00ff */
[----:B------:R-:W-:Y:S02]  /*2dd0*/  LOP3.LUT R172, R149, R117, R3, 0x96, !PT ;  /* 0x0000007595ac7212 */ /* 0x000fe400078e9603 */
[----:B------:R-:W-:Y:S01]  /*2de0*/  IADD3 R117, PT, PT, R2, -0x61c88647, RZ ;  /* 0x9e3779b902757810 */ /* 0x000fe20007ffe0ff */
[----:B------:R-:W-:Y:S01]  /*2df0*/  VIADD R167, R3, 0x76cf5d0a ;  /* 0x76cf5d0a03a77836 */ /* 0x000fe20000000000 */
        /* <DEDUP_REMOVED lines=16> */
[----:B------:R-:W-:Y:S02]  /*2f00*/  VIADD R119, R3, 0x32370b8f ;  /* 0x32370b8f03777836 */ /* 0x000fe40000000000 */
[----:B------:R-:W-:-:S03]  /*2f10*/  VIADD R153, R2, 0x78dde6e4 ;  /* 0x78dde6e402997836 */ /* 0x000fc60000000000 */
        /* <DEDUP_REMOVED lines=20> */
[----:B------:R-:W-:Y:S02]  /*3060*/  LOP3.LUT R117, R117, R118, R173, 0x96, !PT ;  /* 0x0000007675757212 */ /* 0x000fe400078e96ad */
[----:B------:R-:W-:Y:S01]  /*3070*/  IADD3 R153, PT, PT, R2, -0xe443238, RZ ;  /* 0xf1bbcdc802997810 */ /* 0x000fe20007ffe0ff */
[C---:B------:R-:W-:Y:S02]  /*3080*/  VIADD R119, R3.reuse, 0x1fd5c5a3 ;  /* 0x1fd5c5a303777836 */ /* 0x040fe40000000000 */
[----:B------:R-:W-:-:S03]  /*3090*/  VIADD R167, R3, 0xdb3d7428 ;  /* 0xdb3d742803a77836 */ /* 0x000fc60000000000 */
        /* <DEDUP_REMOVED lines=15> */
.L_x_12710:
[----:B------:R-:W-:Y:S05]  /*3190*/  BSYNC.RECONVERGENT B1 ;  /* 0x0000000000017941 */ /* 0x000fea0003800200 */
.L_x_12709:
        /* <DEDUP_REMOVED lines=10> */
.L_x_12708:
        /* <DEDUP_REMOVED lines=16> */
.L_x_12717:
        /* <DEDUP_REMOVED lines=13> */
.L_x_12719:
[----:B------:R-:W-:Y:S05]  /*3410*/  BSYNC.RECONVERGENT B2 ;  /* 0x0000000000027941 */ /* 0x000fea0003800200 */
.L_x_12718:
        /* <DEDUP_REMOVED lines=61> */
.L_x_12716:
[----:B------:R-:W-:Y:S05]  /*37f0*/  BSYNC.RECONVERGENT B1 ;  /* 0x0000000000017941 */ /* 0x000fea0003800200 */
.L_x_12715:
        /* <DEDUP_REMOVED lines=11> */
.L_x_12714:
        /* <DEDUP_REMOVED lines=16> */
.L_x_12723:
        /* <DEDUP_REMOVED lines=13> */
.L_x_12725:
[----:B------:R-:W-:Y:S05]  /*3a80*/  BSYNC.RECONVERGENT B2 ;  /* 0x0000000000027941 */ /* 0x000fea0003800200 */
.L_x_12724:
[----:B------:R-:W-:Y:S01]  /*3a90*/  IMAD.WIDE.U32 R170, R174, -0x326172a9, RZ ;  /* 0xcd9e8d57aeaa7825 */ /* 0x000fe200078e00ff */
[----:B------:R-:W-:-:S03]  /*3aa0*/  LOP3.LUT R176, R149, R119, R3, 0x96, !PT ;  /* 0x0000007795b07212 */ /* 0x000fc600078e9603 */
        /* <DEDUP_REMOVED lines=11> */
[C---:B------:R-:W-:Y:S02]  /*3b60*/  IADD3 R155, PT, PT, R2.reuse, 0x3c6ef372, RZ ;  /* 0x3c6ef372029b7810 */ /* 0x040fe40007ffe0ff */
[----:B------:R-:W-:Y:S01]  /*3b70*/  LOP3.LUT R167, R167, R172, R119, 0x96, !PT ;  /* 0x000000aca7a77212 */ /* 0x000fe200078e9677 */
[----:B------:R-:W-:Y:S01]  /*3b80*/  VIADD R119, R2, 0xdaa66d2b ;  /* 0xdaa66d2b02777836 */ /* 0x000fe20000000000 */
[----:B------:R-:W-:-:S03]  /*3b90*/  LOP3.LUT R155, R155, R176, R171, 0x96, !PT ;  /* 0x000000b09b9b7212 */ /* 0x000fc600078e96ab */
        /* <DEDUP_REMOVED lines=39> */
[----:B------:R-:W-:Y:S01]  /*3e10*/  MOV R164, R176 ;  /* 0x000000b000a47202 */ /* 0x000fe20000000f00 */
[----:B------:R-:W-:-:S05]  /*3e20*/  VIADD R155, R3, 0x96a522ad ;  /* 0x96a522ad039b7836 */ /* 0x000fca0000000000 */
[----:B------:R-:W-:Y:S01]  /*3e30*/  LOP3.LUT R162, R155, R118, R173, 0x96, !PT ;  /* 0x000000769ba27212 */ /* 0x000fe200078e96ad */
[----:B------:R-:W-:Y:S02]  /*3e40*/  IMAD.MOV.U32 R118, RZ, RZ, R168 ;  /* 0x000000ffff767224 */ /* 0x000fe400078e00a8 */
[----:B------:R-:W-:-:S07]  /*3e50*/  IMAD.MOV.U32 R168, RZ, RZ, R172 ;  /* 0x000000ffffa87224 */ /* 0x000fce00078e00ac */
.L_x_12722:
[----:B------:R-:W-:Y:S05]  /*3e60*/  BSYNC.RECONVERGENT B1 ;  /* 0x0000000000017941 */ /* 0x000fea0003800200 */
.L_x_12721:
        /* <DEDUP_REMOVED lines=10> */
.L_x_12720:
        /* <DEDUP_REMOVED lines=16> */
.L_x_12729:
        /* <DEDUP_REMOVED lines=13> */
.L_x_12731:
[----:B------:R-:W-:Y:S05]  /*40e0*/  BSYNC.RECONVERGENT B2 ;  /* 0x0000000000027941 */ /* 0x000fea0003800200 */
.L_x_12730:
        /* <DEDUP_REMOVED lines=52> */
[----:B------:R-:W-:Y:S01]  /*4430*/  VIADD R167, R2, 0x8ff34781 ;  /* 0x8ff3478102a77836 */ /* 0x000fe20000000000 */
[----:B------:R-:W-:Y:S01]  /*4440*/  MOV R164, R178 ;  /* 0x000000b200a47202 */ /* 0x000fe20000000f00 */
[----:B------:R-:W-:-:S03]  /*4450*/  IMAD.WIDE.U32 R176, R119, -0x2daee0ad, RZ ;  /* 0xd2511f5377b07825 */ /* 0x000fc600078e00ff */
[----:B------:R-:W-:Y:S01]  /*4460*/  LOP3.LUT R160, R167, R172, R179, 0x96, !PT ;  /* 0x000000aca7a07212 */ /* 0x000fe200078e96b3 */
[----:B------:R-:W-:Y:S02]  /*4470*/  VIADD R119, R3, 0x96a522ad ;  /* 0x96a522ad03777836 */ /* 0x000fe40000000000 */
[----:B------:R-:W-:-:S03]  /*4480*/  HFMA2 R167, -RZ, RZ, 0, 0 ;  /* 0x00000000ffa77431 */ /* 0x000fc600000001ff */
[----:B------:R-:W-:Y:S01]  /*4490*/  LOP3.LUT R162, R119, R170, R177, 0x96, !PT ;  /* 0x000000aa77a27212 */ /* 0x000fe200078e96b1 */
[----:B------:R-:W-:Y:S02]  /*44a0*/  IMAD.MOV.U32 R119, RZ, RZ, R168 ;  /* 0x000000ffff777224 */ /* 0x000fe400078e00a8 */
[----:B------:R-:W-:-:S07]  /*44b0*/  IMAD.MOV.U32 R168, RZ, RZ, R176 ;  /* 0x000000ffffa87224 */ /* 0x000fce00078e00b0 */
.L_x_12728:
[----:B------:R-:W-:Y:S05]  /*44c0*/  BSYNC.RECONVERGENT B1 ;  /* 0x0000000000017941 */ /* 0x000fea0003800200 */
.L_x_12727:
        /* <DEDUP_REMOVED lines=10> */
[----:B------:R-:W-:Y:S01]  /*4570*/  FFMA.FTZ R119, R158, R91, R7 ;  /* 0x0000005b9e777223 */ /* 0x000fe20000010007 */
[----:B------:R-:W-:Y:S06]  /*4580*/  BRA `(.L_x_12726) ;  /* 0x0000003000dc7947 */ /* 0x000fec0003800000 */
.L_x_12683:
[----:B------:R-:W-:Y:S01]  /*4590*/  MOV R114, R167 ;  /* 0x000000a700727202 */ /* 0x000fe20000000f00 */
[----:B------:R-:W-:Y:S02]  /*45a0*/  IMAD.MOV.U32 R168, RZ, RZ, R158 ;  /* 0x000000ffffa87224 */ /* 0x000fe400078e009e */
[----:B------:R-:W-:Y:S01]  /*45b0*/  IMAD.MOV.U32 R112, RZ, RZ, RZ ;  /* 0x000000ffff707224 */ /* 0x000fe200078e00ff */
        /* <DEDUP_REMOVED lines=17> */
.L_x_12735:
        /* <DEDUP_REMOVED lines=13> */
.L_x_12737:
[----:B0-----:R-:W-:Y:S05]  /*47a0*/  BSYNC.RECONVERGENT B2 ;  /* 0x0000000000027941 */ /* 0x001fea0003800200 */
.L_x_12736:
        /* <DEDUP_REMOVED lines=49> */
[----:B------:R-:W-:-:S04]  /*4ac0*/  LOP3.LUT R117, R117, R116, R163, 0x96, !PT ;  /* 0x0000007475757212 */ /* 0x000fc800078e96a3 */
[----:B------:R-:W-:Y:S01]  /*4ad0*/  LOP3.LUT R168, R115, R118, R113, 0x96, !PT ;  /* 0x0000007673a87212 */ /* 0x000fe200078e9671 */
[----:B------:R-:W-:Y:S01]  /*4ae0*/  IMAD.WIDE.U32 R114, R117, -0x326172a9, RZ ;  /* 0xcd9e8d5775727825 */ /* 0x000fe200078e00ff */
[----:B------:R-:W-:-:S03]  /*4af0*/  IADD3 R117, PT, PT, R3, -0x695add53, RZ ;  /* 0x96a522ad03757810 */ /* 0x000fc60007ffe0ff */
[----:B------:R-:W-:Y:S02]  /*4b00*/  VIADD R113, R2, 0x8ff34781 ;  /* 0x8ff3478102717836 */ /* 0x000fe40000000000 */
[----:B------:R-:W-:-:S03]  /*4b10*/  IMAD.WIDE.U32 R168, R168, -0x2daee0ad, RZ ;  /* 0xd2511f53a8a87825 */ /* 0x000fc600078e00ff */
[----:B------:R-:W-:Y:S01]  /*4b20*/  LOP3.LUT R160, R113, R112, R115, 0x96, !PT ;  /* 0x0000007071a07212 */ /* 0x000fe200078e9673 */
[----:B------:R-:W-:Y:S02]  /*4b30*/  IMAD.MOV.U32 R164, RZ, RZ, R114 ;  /* 0x000000ffffa47224 */ /* 0x000fe400078e0072 */
[----:B------:R-:W-:Y:S01]  /*4b40*/  HFMA2 R114, -RZ, RZ, 0, 0 ;  /* 0x00000000ff727431 */ /* 0x000fe200000001ff */
[----:B------:R-:W-:Y:S01]  /*4b50*/  LOP3.LUT R162, R117, R162, R169, 0x96, !PT ;  /* 0x000000a275a27212 */ /* 0x000fe200078e96a9 */
[----:B------:R-:W-:-:S07]  /*4b60*/  IMAD.MOV.U32 R112, RZ, RZ, R158 ;  /* 0x000000ffff707224 */ /* 0x000fce00078e009e */
.L_x_12734:
[----:B0-----:R-:W-:Y:S05]  /*4b70*/  BSYNC.RECONVERGENT B1 ;  /* 0x0000000000017941 */ /* 0x001fea0003800200 */
.L_x_12733:
        /* <DEDUP_REMOVED lines=10> */
.L_x_12732:
        /* <DEDUP_REMOVED lines=16> */
.L_x_12741:
        /* <DEDUP_REMOVED lines=13> */
.L_x_12743:
[----:B0-----:R-:W-:Y:S05]  /*4df0*/  BSYNC.RECONVERGENT B2 ;  /* 0x0000000000027941 */ /* 0x001fea0003800200 */
.L_x_12742:
        /* <DEDUP_REMOVED lines=61> */
.L_x_12740:
[----:B0-----:R-:W-:Y:S05]  /*51d0*/  BSYNC.RECONVERGENT B1 ;  /* 0x0000000000017941 */ /* 0x001fea0003800200 */
.L_x_12739:
        /* <DEDUP_REMOVED lines=11> */
.L_x_12738:
        /* <DEDUP_REMOVED lines=16> */
.L_x_12747:
        /* <DEDUP_REMOVED lines=13> */
.L_x_12749:
[----:B0-----:R-:W-:Y:S05]  /*5460*/  BSYNC.RECONVERGENT B2 ;  /* 0x0000000000027941 */ /* 0x001fea0003800200 */
.L_x_12748:
        /* <DEDUP_REMOVED lines=61> */
.L_x_12746:
[----:B0-----:R-:W-:Y:S05]  /*5840*/  BSYNC.RECONVERGENT B1 ;  /* 0x0000000000017941 */ /* 0x001fea0003800200 */
.L_x_12745:
        /* <DEDUP_REMOVED lines=10> */
.L_x_12744:
        /* <DEDUP_REMOVED lines=16> */
.L_x_12753:
        /* <DEDUP_REMOVED lines=13> */
.L_x_12755:
[----:B0-----:R-:W-:Y:S05]  /*5ac0*/  BSYNC.RECONVERGENT B2 ;  /* 0x0000000000027941 */ /* 0x001fea0003800200 */
.L_x_12754:
        /* <DEDUP_REMOVED lines=61> */
.L_x_12752:
[----:B0-----:R-:W-:Y:S05]  /*5ea0*/  BSYNC.RECONVERGENT B1 ;  /* 0x0000000000017941 */ /* 0x001fea0003800200 */
.L_x_12751:
        /* <DEDUP_REMOVED lines=11> */
.L_x_12750:
        /* <DEDUP_REMOVED lines=16> */
.L_x_12759:
        /* <DEDUP_REMOVED lines=13> */
.L_x_12761:
[----:B0-----:R-:W-:Y:S05]  /*6130*/  BSYNC.RECONVERGENT B2 ;  /* 0x0000000000027941 */ /* 0x001fea0003800200 */
.L_x_12760:
        /* <DEDUP_REMOVED lines=61> */
.L_x_12758:
[----:B0-----:R-:W-:Y:S05]  /*6510*/  BSYNC.RECONVERGENT B1 ;  /* 0x0000000000017941 */ /* 0x001fea0003800200 */
.L_x_12757:
        /* <DEDUP_REMOVED lines=10> */
.L_x_12756:
        /* <DEDUP_REMOVED lines=16> */
.L_x_12765:
        /* <DEDUP_REMOVED lines=13> */
.L_x_12767:
[----:B0-----:R-:W-:Y:S05]  /*6790*/  BSYNC.RECONVERGENT B2 ;  /* 0x0000000000027941 */ /* 0x001fea0003800200 */
.L_x_12766:
        /* <DEDUP_REMOVED lines=61> */
.L_x_12764:
[----:B0-----:R-:W-:Y:S05]  /*6b70*/  BSYNC.RECONVERGENT B1 ;  /* 0x0000000000017941 */ /* 0x001fea0003800200 */
.L_x_12763:
        /* <DEDUP_REMOVED lines=11> */
.L_x_12762:
        /* <DEDUP_REMOVED lines=16> */
.L_x_12771:
        /* <DEDUP_REMOVED lines=13> */
.L_x_12773:
[----:B0-----:R-:W-:Y:S05]  /*6e00*/  BSYNC.RECONVERGENT B2 ;  /* 0x0000000000027941 */ /* 0x001fea0003800200 */
.L_x_12772:
        /* <DEDUP_REMOVED lines=61> */
.L_x_12770:
[----:B0-----:R-:W-:Y:S05]  /*71e0*/  BSYNC.RECONVERGENT B1 ;  /* 0x0000000000017941 */ /* 0x001fea0003800200 */
.L_x_12769:
        /* <DEDUP_REMOVED lines=10> */
.L_x_12768:
        /* <DEDUP_REMOVED lines=16> */
.L_x_12776:
        /* <DEDUP_REMOVED lines=13> */
.L_x_12778:
[----:B0-----:R-:W-:Y:S05]  /*7460*/  BSYNC.RECONVERGENT B2 ;  /* 0x0000000000027941 */ /* 0x001fea0003800200 */
.L_x_12777:
        /* <DEDUP_REMOVED lines=61> */
.L_x_12775:
[----:B0-----:R-:W-:Y:S05]  /*7840*/  BSYNC.RECONVERGENT B1 ;  /* 0x0000000000017941 */ /* 0x001fea0003800200 */
.L_x_12774:
        /* <DEDUP_REMOVED lines=11> */
.L_x_12726:
[----:B------:R-:W1:Y:S01]  /*7900*/  LDC.64 R170, c[0x0][0x3a8] ;  /* 0x0000ea00ffaa7b82 */ /* 0x000e620000000a00 */
[----:B------:R-:W-:Y:S01]  /*7910*/  MOV R158, R168 ;  /* 0x000000a8009e7202 */ /* 0x000fe20000000f00 */
[----:B-1----:R-:W-:-:S05]  /*7920*/  IMAD.WIDE.U32 R170, R166, 0x20, R170 ;  /* 0x00000020a6aa7825 */ /* 0x002fca00078e00aa */
[----:B------:R1:W-:Y:S04]  /*7930*/  STG.E.128 desc[UR8][R170.64], R112 ;  /* 0x00000070aa007986 */ /* 0x0003e8000c101d08 */
[----:B------:R1:W-:Y:S01]  /*7940*/  STG.E.128 desc[UR8][R170.64+0x10], R116 ;  /* 0x00001074aa007986 */ /* 0x0003e2000c101d08 */
[----:B------:R-:W-:Y:S05]  /*7950*/  @!P0 BRA `(.L_x_12779) ;  /* 0x0000000000508947 */ /* 0x000fea0003800000 */
[----:B------:R-:W-:Y:S01]  /*7960*/  IMAD.U32 R169, R155, 0x10000, RZ ;  /* 0x000100009ba97824 */ /* 0x000fe200078e00ff */
[----:B------:R-:W2:Y:S01]  /*7970*/  LDC.64 R176, c[0x0][0x3b0] ;  /* 0x0000ec00ffb07b82 */ /* 0x000ea20000000a00 */
[----:B------:R-:W-:Y:S02]  /*7980*/  LOP3.LUT R168, R156, 0xffff, RZ, 0xc0, !PT ;  /* 0x0000ffff9ca87812 */ /* 0x000fe400078ec0ff */
[----:B-1----:R-:W-:Y:S02]  /*7990*/  LOP3.LUT R170, R151, 0xff, RZ, 0xc0, !PT ;  /* 0x000000ff97aa7812 */ /* 0x002fe400078ec0ff */
        /* <DEDUP_REMOVED lines=13> */
[----:B--2---:R-:W-:Y:S01]  /*7a70*/  IMAD.WIDE.U32 R168, R165, 0x8, R176 ;  /* 0x00000008a5a87825 */ /* 0x004fe200078e00b0 */
[----:B------:R-:W-:-:S05]  /*7a80*/  LOP3.LUT R170, R170, 0xff, R163, 0xf8, !PT ;  /* 0x000000ffaaaa7812 */ /* 0x000fca00078ef8a3 */
[----:B------:R2:W-:Y:S02]  /*7a90*/  STG.E.64 desc[UR8][R168.64], R170 ;  /* 0x000000aaa8007986 */ /* 0x0005e4000c101b08 */
.L_x_12779:
[----:B------:R-:W-:Y:S01]  /*7aa0*/  VIADD R166, R166, 0x80 ;  /* 0x00000080a6a67836 */ /* 0x000fe20000000000 */
[----:B------:R-:W-:-:S07]  /*7ab0*/  IADD3 R165, PT, PT, R165, 0x80, RZ ;  /* 0x00000080a5a57810 */ /* 0x000fce0007ffe0ff */
.L_x_12681:
[----:B0-----:R-:W-:Y:S05]  /*7ac0*/  BSYNC.RECONVERGENT B0 ;  /* 0x0000000000007941 */ /* 0x001fea0003800200 */
.L_x_12680:
[----:B------:R-:W-:Y:S01]  /*7ad0*/  ISETP.GE.U32.AND P2, PT, R145, 0x100, PT ;  /* 0x000001009100780c */ /* 0x000fe20003f46070 */
[----:B------:R-:W-:Y:S03]  /*7ae0*/  BSSY.RECONVERGENT B0, `(.L_x_12780) ;  /* 0x0000699000007945 */ /* 0x000fe60003800200 */
[----:B------:R-:W-:-:S09]  /*7af0*/  P2R R176, PR, RZ, 0x4 ;  /* 0x00000004ffb07803 */ /* 0x000fd20000000000 */
[----:B------:R-:W-:Y:S05]  /*7b00*/  @!P2 BRA `(.L_x_12781) ;  /* 0x000000680058a947 */ /* 0x000fea0003800000 */
[----:B------:R-:W-:Y:S01]  /*7b10*/  ISETP.NE.U32.AND P2, PT, RZ, UR10, PT ;  /* 0x0000000aff007c0c */ /* 0x000fe2000bf45070 */
[----:B------:R-:W0:Y:S03]  /*7b20*/  @P0 LDC.64 R120, c[0x0][0x390] ;  /* 0x0000e400ff780b82 */ /* 0x000e260000000a00 */
[----:B------:R-:W-:-:S13]  /*7b30*/  ISETP.NE.AND.EX P2, PT, RZ, UR11, PT, P2 ;  /* 0x0000000bff007c0c */ /* 0x000fda000bf45320 */
[----:B------:R-:W3:Y:S01]  /*7b40*/  @P2 LDC.64 R122, c[0x0][0x3a0] ;  /* 0x0000e800ff7a2b82 */ /* 0x000ee20000000a00 */
[----:B0-----:R-:W-:-:S05]  /*7b50*/  @P0 IMAD.WIDE.U32 R120, R165, 0x10, R120 ;  /* 0x00000010a5780825 */ /* 0x001fca00078e0078 */
[----:B-----5:R0:W5:Y:S01]  /*7b60*/  @P0 LDG.E.128 R12, desc[UR8][R120.64] ;  /* 0x00000008780c0981 */ /* 0x020162000c1e1d00 */
[----:B---3--:R-:W-:-:S05]  /*7b70*/  @P2 IMAD.WIDE.U32 R122, R166, 0x20, R122 ;  /* 0x00000020a67a2825 */ /* 0x008fca00078e007a */
[----:B------:R0:W5:Y:S04]  /*7b80*/  @P2 LDG.E.128 R8, desc[UR8][R122.64] ;  /* 0x000000087a082981 */ /* 0x000168000c1e1d00 */
[----:B------:R0:W5:Y:S01]  /*7b90*/  @P2 LDG.E.128 R4, desc[UR8][R122.64+0x10] ;  /* 0x000010087a042981 */ /* 0x000162000c1e1d00 */
[----:B------:R-:W-:Y:S05]  /*7ba0*/  @!P2 BRA `(.L_x_12782) ;  /* 0x0000003000e4a947 */ /* 0x000fea0003800000 */
[----:B------:R-:W-:Y:S01]  /*7bb0*/  ISETP.GT.AND P2, PT, R0, RZ, PT ;  /* 0x000000ff0000720c */ /* 0x000fe20003f44270 */
[----:B0-----:R-:W-:Y:S01]  /*7bc0*/  IMAD.MOV.U32 R122, RZ, RZ, R167 ;  /* 0x000000ffff7a7224 */ /* 0x001fe200078e00a7 */
[----:B-----5:R-:W-:Y:S01]  /*7bd0*/  MOV R120, R8 ;  /* 0x0000000800787202 */ /* 0x020fe20000000f00 */
[----:B--2---:R-:W-:-:S10]  /*7be0*/  IMAD.MOV.U32 R168, RZ, RZ, R158 ;  /* 0x000000ffffa87224 */ /* 0x004fd400078e009e */
        /* <DEDUP_REMOVED lines=17> */
.L_x_12786:
        /* <DEDUP_REMOVED lines=13> */
.L_x_12788:
[----:B------:R-:W-:Y:S05]  /*7dd0*/  BSYNC.RECONVERGENT B2 ;  /* 0x0000000000027941 */ /* 0x000fea0003800200 */
.L_x_12787:
        /* <DEDUP_REMOVED lines=43> */
[----:B------:R-:W-:-:S04]  /*8090*/  LOP3.LUT R121, R121, R122, R127, 0x96, !PT ;  /* 0x0000007a79797212 */ /* 0x000fc800078e967f */
[----:B------:R-:W-:Y:S01]  /*80a0*/  LOP3.LUT R120, R123, R120, R125, 0x96, !PT ;  /* 0x000000787b787212 */ /* 0x000fe200078e967d */
        /* <DEDUP_REMOVED lines=10> */
[----:B------:R-:W-:Y:S01]  /*8150*/  MOV R120, R158 ;  /* 0x0000009e00787202 */ /* 0x000fe20000000f00 */
[----:B------:R-:W-:Y:S02]  /*8160*/  VIADD R125, R3, 0x96a522ad ;  /* 0x96a522ad037d7836 */ /* 0x000fe40000000000 */
[----:B------:R-:W-:Y:S02]  /*8170*/  IMAD.MOV.U32 R164, RZ, RZ, R122 ;  /* 0x000000ffffa47224 */ /* 0x000fe400078e007a */
[----:B------:R-:W-:Y:S01]  /*8180*/  IMAD.MOV.U32 R122, RZ, RZ, RZ ;  /* 0x000000ffff7a7224 */ /* 0x000fe200078e00ff */
[----:B------:R-:W-:-:S07]  /*8190*/  LOP3.LUT R162, R125, R162, R169, 0x96, !PT ;  /* 0x000000a27da27212 */ /* 0x000fce00078e96a9 */
.L_x_12785:
[----:B------:R-:W-:Y:S05]  /*81a0*/  BSYNC.RECONVERGENT B1 ;  /* 0x0000000000017941 */ /* 0x000fea0003800200 */
.L_x_12784:
        /* <DEDUP_REMOVED lines=10> */
.L_x_12783:
[----:B------:R-:W-:Y:S02]  /*8250*/  IMAD.MOV.U32 R123, RZ, RZ, R122 ;  /* 0x000000ffff7b7224 */ /* 0x000fe400078e007a */
        /* <DEDUP_REMOVED lines=15> */
.L_x_12792:
        /* <DEDUP_REMOVED lines=13> */
.L_x_12794:
[----:B------:R-:W-:Y:S05]  /*8420*/  BSYNC.RECONVERGENT B2 ;  /* 0x0000000000027941 */ /* 0x000fea0003800200 */
.L_x_12793:
[----:B------:R-:W-:Y:S01]  /*8430*/  IMAD.WIDE.U32 R124, R174, -0x326172a9, RZ ;  /* 0xcd9e8d57ae7c7825 */ /* 0x000fe200078e00ff */
[----:B-1----:R-:W-:-:S03]  /*8440*/  LOP3.LUT R170, R149, R123, R3, 0x96, !PT ;  /* 0x0000007b95aa7212 */ /* 0x002fc600078e9603 */
        /* <DEDUP_REMOVED lines=54> */
[----:B------:R-:W-:Y:S01]  /*87b0*/  IMAD.MOV.U32 R164, RZ, RZ, R170 ;  /* 0x000000ffffa47224 */ /* 0x000fe200078e00aa */
[----:B------:R-:W-:Y:S01]  /*87c0*/  LOP3.LUT R162, R121, R122, R127, 0x96, !PT ;  /* 0x0000007a79a27212 */ /* 0x000fe200078e967f */
[----:B------:R-:W-:Y:S01]  /*87d0*/  IMAD.MOV.U32 R121, RZ, RZ, R168 ;  /* 0x000000ffff797224 */ /* 0x000fe200078e00a8 */
[----:B------:R-:W-:Y:S01]  /*87e0*/  MOV R168, R126 ;  /* 0x0000007e00a87202 */ /* 0x000fe20000000f00 */
[----:B------:R-:W-:-:S07]  /*87f0*/  IMAD.MOV.U32 R123, RZ, RZ, RZ ;  /* 0x000000ffff7b7224 */ /* 0x000fce00078e00ff */
.L_x_12791:
[----:B------:R-:W-:Y:S05]  /*8800*/  BSYNC.RECONVERGENT B1 ;  /* 0x0000000000017941 */ /* 0x000fea0003800200 */
.L_x_12790:
        /* <DEDUP_REMOVED lines=11> */
.L_x_12789:
        /* <DEDUP_REMOVED lines=16> */
.L_x_12798:
        /* <DEDUP_REMOVED lines=13> */
.L_x_12800:
[----:B------:R-:W-:Y:S05]  /*8a90*/  BSYNC.RECONVERGENT B2 ;  /* 0x0000000000027941 */ /* 0x000fea0003800200 */
.L_x_12799:
[----:B------:R-:W-:Y:S01]  /*8aa0*/  IMAD.WIDE.U32 R124, R174, -0x326172a9, RZ ;  /* 0xcd9e8d57ae7c7825 */ /* 0x000fe200078e00ff */
[----:B-1----:R-:W-:Y:S02]  /*8ab0*/  LOP3.LUT R170, R149, R123, R3, 0x96, !PT ;  /* 0x0000007b95aa7212 */ /* 0x002fe400078e9603 */
[----:B------:R-:W-:Y:S01]  /*8ac0*/  IADD3 R151, PT, PT, R3, 0x76cf5d0a, RZ ;  /* 0x76cf5d0a03977810 */ /* 0x000fe20007ffe0ff */
[----:B------:R-:W-:Y:S01]  /*8ad0*/  VIADD R123, R2, 0x9e3779b9 ;  /* 0x9e3779b9027b7836 */ /* 0x000fe20000000000 */
[----:B------:R-:W-:Y:S01]  /*8ae0*/  LOP3.LUT R126, R147, R125, R2, 0x96, !PT ;  /* 0x0000007d937e7212 */ /* 0x000fe200078e9602 */
[----:B------:R-:W-:Y:S02]  /*8af0*/  VIADD R125, R3, 0xbb67ae85 ;  /* 0xbb67ae85037d7836 */ /* 0x000fe40000000000 */
[----:B------:R-:W-:-:S04]  /*8b00*/  IMAD.WIDE.U32 R170, R170, -0x326172a9, RZ ;  /* 0xcd9e8d57aaaa7825 */ /* 0x000fc800078e00ff */
[----:B------:R-:W-:Y:S01]  /*8b10*/  IMAD.WIDE.U32 R126, R126, -0x2daee0ad, RZ ;  /* 0xd2511f537e7e7825 */ /* 0x000fe200078e00ff */
[----:B------:R-:W-:-:S04]  /*8b20*/  LOP3.LUT R123, R123, R124, R171, 0x96, !PT ;  /* 0x0000007c7b7b7212 */ /* 0x000fc800078e96ab */
        /* <DEDUP_REMOVED lines=13> */
[----:B------:R-:W-:Y:S02]  /*8c00*/  VIADD R127, R2, 0x78dde6e4 ;  /* 0x78dde6e4027f7836 */ /* 0x000fe40000000000 */
[----:B------:R-:W-:-:S04]  /*8c10*/  IMAD.WIDE.U32 R122, R123, -0x2daee0ad, RZ ;  /* 0xd2511f537b7a7825 */ /* 0x000fc800078e00ff */
[----:B------:R-:W-:Y:S01]  /*8c20*/  IMAD.WIDE.U32 R124, R125, -0x326172a9, RZ ;  /* 0xcd9e8d577d7c7825 */ /* 0x000fe200078e00ff */
[----:B------:R-:W-:Y:S02]  /*8c30*/  LOP3.LUT R151, R151, R126, R123, 0x96, !PT ;  /* 0x0000007e97977212 */ /* 0x000fe400078e967b */
[----:B------:R-:W-:Y:S02]  /*8c40*/  IADD3 R123, PT, PT, R2, 0x1715609d, RZ ;  /* 0x1715609d027b7810 */ /* 0x000fe40007ffe0ff */
        /* <DEDUP_REMOVED lines=13> */
[----:B------:R-:W-:Y:S02]  /*8d20*/  VIADD R125, R3, 0x1fd5c5a3 ;  /* 0x1fd5c5a3037d7836 */ /* 0x000fe40000000000 */
[----:B------:R-:W-:Y:S01]  /*8d30*/  IMAD.WIDE.U32 R170, R151, -0x326172a9, RZ ;  /* 0xcd9e8d5797aa7825 */ /* 0x000fe200078e00ff */
[----:B------:R-:W-:-:S03]  /*8d40*/  IADD3 R151, PT, PT, R3, -0x24c28bd8, RZ ;  /* 0xdb3d742803977810 */ /* 0x000fc60007ffe0ff */
        /* <DEDUP_REMOVED lines=18> */
.L_x_12797:
[----:B------:R-:W-:Y:S05]  /*8e70*/  BSYNC.RECONVERGENT B1 ;  /* 0x0000000000017941 */ /* 0x000fea0003800200 */
.L_x_12796:
        /* <DEDUP_REMOVED lines=10> */
.L_x_12795:
        /* <DEDUP_REMOVED lines=16> */
.L_x_12804:
        /* <DEDUP_REMOVED lines=13> */
.L_x_12806:
[----:B------:R-:W-:Y:S05]  /*90f0*/  BSYNC.RECONVERGENT B2 ;  /* 0x0000000000027941 */ /* 0x000fea0003800200 */
.L_x_12805:
[----:B------:R-:W-:Y:S01]  /*9100*/  IMAD.WIDE.U32 R126, R174, -0x326172a9, RZ ;  /* 0xcd9e8d57ae7e7825 */ /* 0x000fe200078e00ff */
[----:B------:R-:W-:Y:S02]  /*9110*/  LOP3.LUT R172, R149, R125, R3, 0x96, !PT ;  /* 0x0000007d95ac7212 */ /* 0x000fe400078e9603 */
[----:B------:R-:W-:Y:S01]  /*9120*/  IADD3 R125, PT, PT, R3, -0x4498517b, RZ ;  /* 0xbb67ae85037d7810 */ /* 0x000fe20007ffe0ff */
[----:B------:R-:W-:Y:S01]  /*9130*/  VIADD R123, R2, 0x9e3779b9 ;  /* 0x9e3779b9027b7836 */ /* 0x000fe20000000000 */
[----:B-1----:R-:W-:Y:S01]  /*9140*/  LOP3.LUT R170, R147, R127, R2, 0x96, !PT ;  /* 0x0000007f93aa7212 */ /* 0x002fe200078e9602 */
        /* <DEDUP_REMOVED lines=49> */
[----:B------:R-:W-:Y:S02]  /*9460*/  IADD3 R123, PT, PT, R3, -0x695add53, RZ ;  /* 0x96a522ad037b7810 */ /* 0x000fe40007ffe0ff */
[----:B------:R-:W-:Y:S01]  /*9470*/  LOP3.LUT R160, R125, R126, R173, 0x96, !PT ;  /* 0x0000007e7da07212 */ /* 0x000fe200078e96ad */
[----:B------:R-:W-:Y:S01]  /*9480*/  HFMA2 R125, -RZ, RZ, 0, 0 ;  /* 0x00000000ff7d7431 */ /* 0x000fe200000001ff */
[----:B------:R-:W-:Y:S01]  /*9490*/  LOP3.LUT R162, R123, R124, R171, 0x96, !PT ;  /* 0x0000007c7ba27212 */ /* 0x000fe200078e96ab */
[----:B------:R-:W-:Y:S01]  /*94a0*/  IMAD.MOV.U32 R164, RZ, RZ, R172 ;  /* 0x000000ffffa47224 */ /* 0x000fe200078e00ac */
[----:B------:R-:W-:Y:S01]  /*94b0*/  MOV R123, R168 ;  /* 0x000000a8007b7202 */ /* 0x000fe20000000f00 */
[----:B------:R-:W-:-:S07]  /*94c0*/  IMAD.MOV.U32 R168, RZ, RZ, R170 ;  /* 0x000000ffffa87224 */ /* 0x000fce00078e00aa */
.L_x_12803:
[----:B------:R-:W-:Y:S05]  /*94d0*/  BSYNC.RECONVERGENT B1 ;  /* 0x0000000000017941 */ /* 0x000fea0003800200 */
.L_x_12802:
        /* <DEDUP_REMOVED lines=11> */
.L_x_12801:
[----:B------:R-:W-:Y:S01]  /*9590*/  IMAD.MOV.U32 R126, RZ, RZ, R125 ;  /* 0x000000ffff7e7224 */ /* 0x000fe200078e007d */
        /* <DEDUP_REMOVED lines=15> */
.L_x_12810:
        /* <DEDUP_REMOVED lines=13> */
.L_x_12812:
[----:B------:R-:W-:Y:S05]  /*9760*/  BSYNC.RECONVERGENT B2 ;  /* 0x0000000000027941 */ /* 0x000fea0003800200 */
.L_x_12811:
[----:B------:R-:W-:Y:S01]  /*9770*/  IMAD.WIDE.U32 R126, R174, -0x326172a9, RZ ;  /* 0xcd9e8d57ae7e7825 */ /* 0x000fe200078e00ff */
[----:B------:R-:W-:Y:S02]  /*9780*/  LOP3.LUT R172, R149, R125, R3, 0x96, !PT ;  /* 0x0000007d95ac7212 */ /* 0x000fe400078e9603 */
[C---:B------:R-:W-:Y:S01]  /*9790*/  IADD3 R125, PT, PT, R2.reuse, -0x61c88647, RZ ;  /* 0x9e3779b9027d7810 */ /* 0x040fe20007ffe0ff */
[----:B------:R-:W-:Y:S01]  /*97a0*/  VIADD R153, R2, 0x3c6ef372 ;  /* 0x3c6ef37202997836 */ /* 0x000fe20000000000 */
[----:B-1----:R-:W-:Y:S01]  /*97b0*/  LOP3.LUT R170, R147, R127, R2, 0x96, !PT ;  /* 0x0000007f93aa7212 */ /* 0x002fe200078e9602 */
[C---:B------:R-:W-:Y:S01]  /*97c0*/  VIADD R127, R3.reuse, 0xbb67ae85 ;  /* 0xbb67ae85037f7836 */ /* 0x040fe20000000000 */
[----:B------:R-:W-:Y:S01]  /*97d0*/  IADD3 R167, PT, PT, R3, 0x76cf5d0a, RZ ;  /* 0x76cf5d0a03a77810 */ /* 0x000fe20007ffe0ff */
[----:B------:R-:W-:-:S04]  /*97e0*/  IMAD.WIDE.U32 R172, R172, -0x326172a9, RZ ;  /* 0xcd9e8d57acac7825 */ /* 0x000fc800078e00ff */
[----:B------:R-:W-:Y:S01]  /*97f0*/  IMAD.WIDE.U32 R170, R170, -0x2daee0ad, RZ ;  /* 0xd2511f53aaaa7825 */ /* 0x000fe200078e00ff */
[----:B------:R-:W-:-:S04]  /*9800*/  LOP3.LUT R125, R125, R126, R173, 0x96, !PT ;  /* 0x0000007e7d7d7212 */ /* 0x000fc800078e96ad */
[----:B------:R-:W-:Y:S01]  /*9810*/  LOP3.LUT R127, R127, R124, R171, 0x96, !PT ;  /* 0x0000007c7f7f7212 */ /* 0x000fe200078e96ab */
[----:B------:R-:W-:-:S04]  /*9820*/  IMAD.WIDE.U32 R124, R125, -0x2daee0ad, RZ ;  /* 0xd2511f537d7c7825 */ /* 0x000fc800078e00ff */
[----:B------:R-:W-:Y:S01]  /*9830*/  IMAD.WIDE.U32 R126, R127, -0x326172a9, RZ ;  /* 0xcd9e8d577f7e7825 */ /* 0x000fe200078e00ff */
[----:B------:R-:W-:Y:S02]  /*9840*/  LOP3.LUT R167, R167, R170, R125, 0x96, !PT ;  /* 0x000000aaa7a77212 */ /* 0x000fe400078e967d */
[----:B------:R-:W-:Y:S02]  /*9850*/  IADD3 R125, PT, PT, R2, -0x255992d5, RZ ;  /* 0xdaa66d2b027d7810 */ /* 0x000fe40007ffe0ff */
[----:B------:R-:W-:Y:S01]  /*9860*/  LOP3.LUT R153, R153, R172, R127, 0x96, !PT ;  /* 0x000000ac99997212 */ /* 0x000fe200078e967f */
[----:B------:R-:W-:Y:S02]  /*9870*/  VIADD R127, R3, 0x32370b8f ;  /* 0x32370b8f037f7836 */ /* 0x000fe40000000000 */
        /* <DEDUP_REMOVED lines=9> */
[----:B------:R-:W-:Y:S02]  /*9910*/  IADD3 R125, PT, PT, R2, 0x1715609d, RZ ;  /* 0x1715609d027d7810 */ /* 0x000fe40007ffe0ff */
[----:B------:R-:W-:Y:S01]  /*9920*/  LOP3.LUT R153, R153, R172, R127, 0x96, !PT ;  /* 0x000000ac99997212 */ /* 0x000fe200078e967f */
[----:B------:R-:W-:Y:S02]  /*9930*/  VIADD R127, R3, 0xa9066899 ;  /* 0xa9066899037f7836 */ /* 0x000fe40000000000 */
        /* <DEDUP_REMOVED lines=21> */
[----:B------:R-:W-:Y:S02]  /*9a90*/  IADD3 R125, PT, PT, R2, -0x700cb87f, RZ ;  /* 0x8ff34781027d7810 */ /* 0x000fe40007ffe0ff */
[----:B------:R-:W-:Y:S01]  /*9aa0*/  LOP3.LUT R153, R153, R172, R127, 0x96, !PT ;  /* 0x000000ac99997212 */ /* 0x000fe200078e967f */
[----:B------:R-:W-:Y:S02]  /*9ab0*/  VIADD R127, R3, 0x96a522ad ;  /* 0x96a522ad037f7836 */ /* 0x000fe40000000000 */
[----:B------:R-:W-:-:S04]  /*9ac0*/  IMAD.WIDE.U32 R172, R167, -0x326172a9, RZ ;  /* 0xcd9e8d57a7ac7825 */ /* 0x000fc800078e00ff */
[----:B------:R-:W-:Y:S01]  /*9ad0*/  IMAD.WIDE.U32 R170, R153, -0x2daee0ad, RZ ;  /* 0xd2511f5399aa7825 */ /* 0x000fe200078e00ff */
[----:B------:R-:W-:Y:S02]  /*9ae0*/  LOP3.LUT R160, R125, R126, R173, 0x96, !PT ;  /* 0x0000007e7da07212 */ /* 0x000fe400078e96ad */
[----:B------:R-:W-:Y:S01]  /*9af0*/  MOV R164, R172 ;  /* 0x000000ac00a47202 */ /* 0x000fe20000000f00 */
[----:B------:R-:W-:Y:S01]  /*9b00*/  IMAD.MOV.U32 R126, RZ, RZ, RZ ;  /* 0x000000ffff7e7224 */ /* 0x000fe200078e00ff */
[----:B------:R-:W-:Y:S01]  /*9b10*/  LOP3.LUT R162, R127, R124, R171, 0x96, !PT ;  /* 0x0000007c7fa27212 */ /* 0x000fe200078e96ab */
[----:B------:R-:W-:Y:S01]  /*9b20*/  IMAD.MOV.U32 R124, RZ, RZ, R168 ;  /* 0x000000ffff7c7224 */ /* 0x000fe200078e00a8 */
[----:B------:R-:W-:-:S07]  /*9b30*/  MOV R168, R170 ;  /* 0x000000aa00a87202 */ /* 0x000fce0000000f00 */
.L_x_12809:
[----:B------:R-:W-:Y:S05]  /*9b40*/  BSYNC.RECONVERGENT B1 ;  /* 0x0000000000017941 */ /* 0x000fea0003800200 */
.L_x_12808:
        /* <DEDUP_REMOVED lines=9> */
[----:B------:R-:W-:-:S07]  /*9be0*/  FFMA.FTZ R124, R125, R64, R4 ;  /* 0x000000407d7c7223 */ /* 0x000fce0000010004 */
.L_x_12807:
[----:B------:R-:W-:Y:S01]  /*9bf0*/  MOV R127, R126 ;  /* 0x0000007e007f7202 */ /* 0x000fe20000000f00 */
        /* <DEDUP_REMOVED lines=15> */
.L_x_12816:
        /* <DEDUP_REMOVED lines=13> */
.L_x_12818:
[----:B------:R-:W-:Y:S05]  /*9dc0*/  BSYNC.RECONVERGENT B2 ;  /* 0x0000000000027941 */ /* 0x000fea0003800200 */
.L_x_12817:
[----:B-1----:R-:W-:Y:S01]  /*9dd0*/  IMAD.WIDE.U32 R170, R174, -0x326172a9, RZ ;  /* 0xcd9e8d57aeaa7825 */ /* 0x002fe200078e00ff */
        /* <DEDUP_REMOVED lines=60> */
.L_x_12815:
[----:B------:R-:W-:Y:S05]  /*a1a0*/  BSYNC.RECONVERGENT B1 ;  /* 0x0000000000017941 */ /* 0x000fea0003800200 */
.L_x_12814:
        /* <DEDUP_REMOVED lines=11> */
.L_x_12813:
        /* <DEDUP_REMOVED lines=16> */
.L_x_12822:
        /* <DEDUP_REMOVED lines=13> */
.L_x_12824:
[----:B------:R-:W-:Y:S05]  /*a430*/  BSYNC.RECONVERGENT B2 ;  /* 0x0000000000027941 */ /* 0x000fea0003800200 */
.L_x_12823:
[----:B-1----:R-:W-:Y:S01]  /*a440*/  IMAD.WIDE.U32 R170, R174, -0x326172a9, RZ ;  /* 0xcd9e8d57aeaa7825 */ /* 0x002fe200078e00ff */
        /* <DEDUP_REMOVED lines=8> */
[----:B------:R-:W-:Y:S01]  /*a4d0*/  IMAD.MOV.U32 R158, RZ, RZ, RZ ;  /* 0x000000ffff9e7224 */ /* 0x000fe200078e00ff */
[----:B------:R-:W-:Y:S01]  /*a4e0*/  LOP3.LUT R155, R155, R126, R173, 0x96, !PT ;  /* 0x0000007e9b9b7212 */ /* 0x000fe200078e96ad */
[----:B------:R-:W-:-:S04]  /*a4f0*/  IMAD.WIDE.U32 R126, R127, -0x2daee0ad, RZ ;  /* 0xd2511f537f7e7825 */ /* 0x000fc800078e00ff */
[----:B------:R-:W-:Y:S01]  /*a500*/  IMAD.WIDE.U32 R170, R155, -0x326172a9, RZ ;  /* 0xcd9e8d579baa7825 */ /* 0x000fe200078e00ff */
[----:B------:R-:W-:Y:S02]  /*a510*/  LOP3.LUT R167, R167, R172, R127, 0x96, !PT ;  /* 0x000000aca7a77212 */ /* 0x000fe400078e967f */
[C---:B------:R-:W-:Y:S01]  /*a520*/  IADD3 R127, PT, PT, R2.reuse, -0x255992d5, RZ ;  /* 0xdaa66d2b027f7810 */ /* 0x040fe20007ffe0ff */
        /* <DEDUP_REMOVED lines=10> */
[----:B------:R-:W-:Y:S02]  /*a5d0*/  LOP3.LUT R167, R167, R172, R127, 0x96, !PT ;  /* 0x000000aca7a77212 */ /* 0x000fe400078e967f */
[C---:B------:R-:W-:Y:S01]  /*a5e0*/  IADD3 R127, PT, PT, R2.reuse, 0x1715609d, RZ ;  /* 0x1715609d027f7810 */ /* 0x040fe20007ffe0ff */
        /* <DEDUP_REMOVED lines=29> */
[----:B------:R-:W-:Y:S01]  /*a7c0*/  MOV R164, R178 ;  /* 0x000000b200a47202 */ /* 0x000fe20000000f00 */
[----:B------:R-:W-:-:S05]  /*a7d0*/  VIADD R155, R3, 0x96a522ad ;  /* 0x96a522ad039b7836 */ /* 0x000fca0000000000 */
[----:B------:R-:W-:Y:S01]  /*a7e0*/  LOP3.LUT R162, R155, R126, R173, 0x96, !PT ;  /* 0x0000007e9ba27212 */ /* 0x000fe200078e96ad */
[----:B------:R-:W-:Y:S01]  /*a7f0*/  IMAD.MOV.U32 R126, RZ, RZ, R168 ;  /* 0x000000ffff7e7224 */ /* 0x000fe200078e00a8 */
[----:B------:R-:W-:-:S07]  /*a800*/  MOV R168, R172 ;  /* 0x000000ac00a87202 */ /* 0x000fce0000000f00 */
.L_x_12821:
[----:B------:R-:W-:Y:S05]  /*a810*/  BSYNC.RECONVERGENT B1 ;  /* 0x0000000000017941 */ /* 0x000fea0003800200 */
.L_x_12820:
        /* <DEDUP_REMOVED lines=10> */
.L_x_12819:
        /* <DEDUP_REMOVED lines=16> */
.L_x_12828:
        /* <DEDUP_REMOVED lines=13> */
.L_x_12830:
[----:B------:R-:W-:Y:S05]  /*aa90*/  BSYNC.RECONVERGENT B2 ;  /* 0x0000000000027941 */ /* 0x000fea0003800200 */
.L_x_12829:
        /* <DEDUP_REMOVED lines=61> */
.L_x_12827:
[----:B------:R-:W-:Y:S05]  /*ae70*/  BSYNC.RECONVERGENT B1 ;  /* 0x0000000000017941 */ /* 0x000fea0003800200 */
.L_x_12826:
        /* <DEDUP_REMOVED lines=12> */
.L_x_12782:
[----:B0-----:R-:W-:Y:S01]  /*af40*/  IMAD.MOV.U32 R122, RZ, RZ, R167 ;  /* 0x000000ffff7a7224 */ /* 0x001fe200078e00a7 */
[----:B--2---:R-:W-:Y:S01]  /*af50*/  MOV R168, R158 ;  /* 0x0000009e00a87202 */ /* 0x004fe20000000f00 */
[----:B------:R-:W-:Y:S01]  /*af60*/  IMAD.MOV.U32 R120, RZ, RZ, RZ ;  /* 0x000000ffff787224 */ /* 0x000fe200078e00ff */
        /* <DEDUP_REMOVED lines=17> */
.L_x_12834:
        /* <DEDUP_REMOVED lines=13> */
.L_x_12836:
[----:B------:R-:W-:Y:S05]  /*b150*/  BSYNC.RECONVERGENT B2 ;  /* 0x0000000000027941 */ /* 0x000fea0003800200 */
.L_x_12835:
[----:B------:R-:W-:Y:S01]  /*b160*/  IMAD.WIDE.U32 R122, R174, -0x326172a9, RZ ;  /* 0xcd9e8d57ae7a7825 */ /* 0x000fe200078e00ff */
[----:B------:R-:W-:Y:S02]  /*b170*/  LOP3.LUT R126, R149, R121, R3, 0x96, !PT ;  /* 0x00000079957e7212 */ /* 0x000fe400078e9603 */
[----:B------:R-:W-:Y:S02]  /*b180*/  IADD3 R121, PT, PT, R2, -0x61c88647, RZ ;  /* 0x9e3779b902797810 */ /* 0x000fe40007ffe0ff */
        /* <DEDUP_REMOVED lines=50> */
[----:B------:R-:W-:Y:S01]  /*b4b0*/  IMAD.WIDE.U32 R168, R168, -0x2daee0ad, RZ ;  /* 0xd2511f53a8a87825 */ /* 0x000fe200078e00ff */
[----:B------:R-:W-:-:S03]  /*b4c0*/  MOV R164, R122 ;  /* 0x0000007a00a47202 */ /* 0x000fc60000000f00 */
[----:B------:R-:W-:Y:S01]  /*b4d0*/  HFMA2 R122, -RZ, RZ, 0, 0 ;  /* 0x00000000ff7a7431 */ /* 0x000fe200000001ff */
[----:B------:R-:W-:Y:S01]  /*b4e0*/  LOP3.LUT R160, R121, R120, R123, 0x96, !PT ;  /* 0x0000007879a07212 */ /* 0x000fe200078e967b */
[----:B------:R-:W-:Y:S02]  /*b4f0*/  VIADD R125, R3, 0x96a522ad ;  /* 0x96a522ad037d7836 */ /* 0x000fe40000000000 */
[----:B------:R-:W-:-:S03]  /*b500*/  IMAD.MOV.U32 R120, RZ, RZ, R158 ;  /* 0x000000ffff787224 */ /* 0x000fc600078e009e */
[----:B------:R-:W-:-:S07]  /*b510*/  LOP3.LUT R162, R125, R162, R169, 0x96, !PT ;  /* 0x000000a27da27212 */ /* 0x000fce00078e96a9 */
.L_x_12833:
[----:B------:R-:W-:Y:S05]  /*b520*/  BSYNC.RECONVERGENT B1 ;  /* 0x0000000000017941 */ /* 0x000fea0003800200 */
.L_x_12832:
        /* <DEDUP_REMOVED lines=10> */
.L_x_12831:
        /* <DEDUP_REMOVED lines=16> */
.L_x_12840:
        /* <DEDUP_REMOVED lines=13> */
.L_x_12842:
[----:B------:R-:W-:Y:S05]  /*b7a0*/  BSYNC.RECONVERGENT B2 ;  /* 0x0000000000027941 */ /* 0x000fea0003800200 */
.L_x_12841:
[----:B------:R-:W-:Y:S01]  /*b7b0*/  IMAD.WIDE.U32 R124, R174, -0x326172a9, RZ ;  /* 0xcd9e8d57ae7c7825 */ /* 0x000fe200078e00ff */
[----:B-1----:R-:W-:Y:S02]  /*b7c0*/  LOP3.LUT R170, R149, R123, R3, 0x96, !PT ;  /* 0x0000007b95aa7212 */ /* 0x002fe400078e9603 */
        /* <DEDUP_REMOVED lines=54> */
[----:B------:R-:W-:Y:S02]  /*bb30*/  VIADD R121, R3, 0x96a522ad ;  /* 0x96a522ad03797836 */ /* 0x000fe40000000000 */
[----:B------:R-:W-:-:S03]  /*bb40*/  IMAD.MOV.U32 R123, RZ, RZ, RZ ;  /* 0x000000ffff7b7224 */ /* 0x000fc600078e00ff */
[----:B------:R-:W-:Y:S01]  /*bb50*/  LOP3.LUT R162, R121, R122, R127, 0x96, !PT ;  /* 0x0000007a79a27212 */ /* 0x000fe200078e967f */
[----:B------:R-:W-:Y:S01]  /*bb60*/  IMAD.MOV.U32 R121, RZ, RZ, R168 ;  /* 0x000000ffff797224 */ /* 0x000fe200078e00a8 */
[----:B------:R-:W-:-:S07]  /*bb70*/  MOV R168, R126 ;  /* 0x0000007e00a87202 */ /* 0x000fce0000000f00 */
.L_x_12839:
[----:B------:R-:W-:Y:S05]  /*bb80*/  BSYNC.RECONVERGENT B1 ;  /* 0x0000000000017941 */ /* 0x000fea0003800200 */
.L_x_12838:
        /* <DEDUP_REMOVED lines=11> */
.L_x_12837:
        /* <DEDUP_REMOVED lines=16> */
.L_x_12846:
        /* <DEDUP_REMOVED lines=13> */
.L_x_12848:
[----:B------:R-:W-:Y:S05]  /*be10*/  BSYNC.RECONVERGENT B2 ;  /* 0x0000000000027941 */ /* 0x000fea0003800200 */
.L_x_12847:
[----:B------:R-:W-:Y:S01]  /*be20*/  IMAD.WIDE.U32 R124, R174, -0x326172a9, RZ ;  /* 0xcd9e8d57ae7c7825 */ /* 0x000fe200078e00ff */
[----:B-1----:R-:W-:-:S03]  /*be30*/  LOP3.LUT R170, R149, R123, R3, 0x96, !PT ;  /* 0x0000007b95aa7212 */ /* 0x002fc600078e9603 */
        /* <DEDUP_REMOVED lines=54> */
[----:B------:R-:W-:Y:S02]  /*c1a0*/  HFMA2 R124, -RZ, RZ, 0, 0 ;  /* 0x00000000ff7c7431 */ /* 0x000fe400000001ff */
[----:B------:R-:W-:Y:S01]  /*c1b0*/  IMAD.MOV.U32 R164, RZ, RZ, R170 ;  /* 0x000000ffffa47224 */ /* 0x000fe200078e00aa */
[----:B------:R-:W-:Y:S02]  /*c1c0*/  LOP3.LUT R162, R125, R122, R127, 0x96, !PT ;  /* 0x0000007a7da27212 */ /* 0x000fe400078e967f */
[----:B------:R-:W-:Y:S01]  /*c1d0*/  MOV R122, R168 ;  /* 0x000000a8007a7202 */ /* 0x000fe20000000f00 */
[----:B------:R-:W-:-:S07]  /*c1e0*/  IMAD.MOV.U32 R168, RZ, RZ, R126 ;  /* 0x000000ffffa87224 */ /* 0x000fce00078e007e */
.L_x_12845:
[----:B------:R-:W-:Y:S05]  /*c1f0*/  BSYNC.RECONVERGENT B1 ;  /* 0x0000000000017941 */ /* 0x000fea0003800200 */
.L_x_12844:
        /* <DEDUP_REMOVED lines=10> */
.L_x_12843:
        /* <DEDUP_REMOVED lines=16> */
.L_x_12852:
        /* <DEDUP_REMOVED lines=13> */
.L_x_12854:
[----:B------:R-:W-:Y:S05]  /*c470*/  BSYNC.RECONVERGENT B2 ;  /* 0x0000000000027941 */ /* 0x000fea0003800200 */
.L_x_12853:
[----:B------:R-:W-:Y:S01]  /*c480*/  IMAD.WIDE.U32 R126, R174, -0x326172a9, RZ ;  /* 0xcd9e8d57ae7e7825 */ /* 0x000fe200078e00ff */
[----:B------:R-:W-:Y:S02]  /*c490*/  LOP3.LUT R172, R149, R125, R3, 0x96, !PT ;  /* 0x0000007d95ac7212 */ /* 0x000fe400078e9603 */
[----:B------:R-:W-:Y:S01]  /*c4a0*/  IADD3 R123, PT, PT, R2, -0x61c88647, RZ ;  /* 0x9e3779b9027b7810 */ /* 0x000fe20007ffe0ff */
[----:B------:R-:W-:Y:S01]  /*c4b0*/  VIADD R125, R3, 0xbb67ae85 ;  /* 0xbb67ae85037d7836 */ /* 0x000fe20000000000 */
[----:B-1----:R-:W-:Y:S01]  /*c4c0*/  LOP3.LUT R170, R147, R127, R2, 0x96, !PT ;  /* 0x0000007f93aa7212 */ /* 0x002fe200078e9602 */
[----:B------:R-:W-:Y:S01]  /*c4d0*/  IMAD.WIDE.U32 R172, R172, -0x326172a9, RZ ;  /* 0xcd9e8d57acac7825 */ /* 0x000fe200078e00ff */
[----:B------:R-:W-:-:S03]  /*c4e0*/  IADD3 R167, PT, PT, R3, 0x76cf5d0a, RZ ;  /* 0x76cf5d0a03a77810 */ /* 0x000fc60007ffe0ff */
[----:B------:R-:W-:Y:S01]  /*c4f0*/  IMAD.WIDE.U32 R170, R170, -0x2daee0ad, RZ ;  /* 0xd2511f53aaaa7825 */ /* 0x000fe200078e00ff */
[----:B------:R-:W-:-:S04]  /*c500*/  LOP3.LUT R123, R123, R126, R173, 0x96, !PT ;  /* 0x0000007e7b7b7212 */ /* 0x000fc800078e96ad */
        /* <DEDUP_REMOVED lines=52> */
.L_x_12851:
[----:B------:R-:W-:Y:S05]  /*c850*/  BSYNC.RECONVERGENT B1 ;  /* 0x0000000000017941 */ /* 0x000fea0003800200 */
.L_x_12850:
        /* <DEDUP_REMOVED lines=11> */
.L_x_12849:
        /* <DEDUP_REMOVED lines=16> */
.L_x_12858:
        /* <DEDUP_REMOVED lines=13> */
.L_x_12860:
[----:B------:R-:W-:Y:S05]  /*cae0*/  BSYNC.RECONVERGENT B2 ;  /* 0x0000000000027941 */ /* 0x000fea0003800200 */
.L_x_12859:
[----:B------:R-:W-:Y:S01]  /*caf0*/  IMAD.WIDE.U32 R126, R174, -0x326172a9, RZ ;  /* 0xcd9e8d57ae7e7825 */ /* 0x000fe200078e00ff */
[----:B------:R-:W-:Y:S02]  /*cb00*/  LOP3.LUT R172, R149, R125, R3, 0x96, !PT ;  /* 0x0000007d95ac7212 */ /* 0x000fe400078e9603 */
[C---:B------:R-:W-:Y:S01]  /*cb10*/  IADD3 R153, PT, PT, R2.reuse, 0x3c6ef372, RZ ;  /* 0x3c6ef37202997810 */ /* 0x040fe20007ffe0ff */
[----:B------:R-:W-:Y:S01]  /*cb20*/  VIADD R125, R2, 0x9e3779b9 ;  /* 0x9e3779b9027d7836 */ /* 0x000fe20000000000 */
[----:B-1----:R-:W-:Y:S01]  /*cb30*/  LOP3.LUT R170, R147, R127, R2, 0x96, !PT ;  /* 0x0000007f93aa7212 */ /* 0x002fe200078e9602 */
        /* <DEDUP_REMOVED lines=56> */
.L_x_12857:
[----:B------:R-:W-:Y:S05]  /*cec0*/  BSYNC.RECONVERGENT B1 ;  /* 0x0000000000017941 */ /* 0x000fea0003800200 */
.L_x_12856:
        /* <DEDUP_REMOVED lines=10> */
.L_x_12855:
        /* <DEDUP_REMOVED lines=16> */
.L_x_12864:
        /* <DEDUP_REMOVED lines=13> */
.L_x_12866:
[----:B------:R-:W-:Y:S05]  /*d140*/  BSYNC.RECONVERGENT B2 ;  /* 0x0000000000027941 */ /* 0x000fea0003800200 */
.L_x_12865:
        /* <DEDUP_REMOVED lines=61> */
.L_x_12863:
[----:B------:R-:W-:Y:S05]  /*d520*/  BSYNC.RECONVERGENT B1 ;  /* 0x0000000000017941 */ /* 0x000fea0003800200 */
.L_x_12862:
        /* <DEDUP_REMOVED lines=11> */
.L_x_12861:
        /* <DEDUP_REMOVED lines=16> */
.L_x_12870:
        /* <DEDUP_REMOVED lines=13> */
.L_x_12872:
[----:B------:R-:W-:Y:S05]  /*d7b0*/  BSYNC.RECONVERGENT B2 ;  /* 0x0000000000027941 */ /* 0x000fea0003800200 */
.L_x_12871:
[----:B-1----:R-:W-:Y:S01]  /*d7c0*/  IMAD.WIDE.U32 R170, R174, -0x326172a9, RZ ;  /* 0xcd9e8d57aeaa7825 */ /* 0x002fe200078e00ff */
        /* <DEDUP_REMOVED lines=56> */
[----:B------:R-:W-:Y:S01]  /*db50*/  IMAD.MOV.U32 R164, RZ, RZ, R178 ;  /* 0x000000ffffa47224 */ /* 0x000fe200078e00b2 */
[----:B------:R-:W-:Y:S02]  /*db60*/  LOP3.LUT R162, R155, R126, R173, 0x96, !PT ;  /* 0x0000007e9ba27212 */ /* 0x000fe400078e96ad */
[----:B------:R-:W-:Y:S01]  /*db70*/  MOV R126, R168 ;  /* 0x000000a8007e7202 */ /* 0x000fe20000000f00 */
[----:B------:R-:W-:-:S07]  /*db80*/  IMAD.MOV.U32 R168, RZ, RZ, R172 ;  /* 0x000000ffffa87224 */ /* 0x000fce00078e00ac */
.L_x_12869:
[----:B------:R-:W-:Y:S05]  /*db90*/  BSYNC.RECONVERGENT B1 ;  /* 0x0000000000017941 */ /* 0x000fea0003800200 */
.L_x_12868:
        /* <DEDUP_REMOVED lines=10> */
.L_x_12867:
        /* <DEDUP_REMOVED lines=16> */
.L_x_12875:
        /* <DEDUP_REMOVED lines=13> */
.L_x_12877:
[----:B------:R-:W-:Y:S05]  /*de10*/  BSYNC.RECONVERGENT B2 ;  /* 0x0000000000027941 */ /* 0x000fea0003800200 */
.L_x_12876:
        /* <DEDUP_REMOVED lines=61> */
.L_x_12874:
[----:B------:R-:W-:Y:S05]  /*e1f0*/  BSYNC.RECONVERGENT B1 ;  /* 0x0000000000017941 */ /* 0x000fea0003800200 */
.L_x_12873:
        /* <DEDUP_REMOVED lines=11> */
.L_x_12825:
[----:B-1----:R-:W0:Y:S01]  /*e2b0*/  LDC.64 R170, c[0x0][0x3a8] ;  /* 0x0000ea00ffaa7b82 */ /* 0x002e220000000a00 */
[----:B------:R-:W-:Y:S01]  /*e2c0*/  MOV R158, R168 ;  /* 0x000000a8009e7202 */ /* 0x000fe20000000f00 */
[----:B0-----:R-:W-:-:S05]  /*e2d0*/  IMAD.WIDE.U32 R170, R166, 0x20, R170 ;  /* 0x00000020a6aa7825 */ /* 0x001fca00078e00aa */
[----:B------:R0:W-:Y:S04]  /*e2e0*/  STG.E.128 desc[UR8][R170.64], R120 ;  /* 0x00000078aa007986 */ /* 0x0001e8000c101d08 */
[----:B------:R0:W-:Y:S01]  /*e2f0*/  STG.E.128 desc[UR8][R170.64+0x10], R124 ;  /* 0x0000107caa007986 */ /* 0x0001e2000c101d08 */
[----:B------:R-:W-:Y:S05]  /*e300*/  @!P0 BRA `(.L_x_12878) ;  /* 0x0000000000508947 */ /* 0x000fea0003800000 */
[----:B------:R-:W-:Y:S01]  /*e310*/  IMAD.U32 R169, R155, 0x10000, RZ ;  /* 0x000100009ba97824 */ /* 0x000fe200078e00ff */
[----:B------:R-:W1:Y:S01]  /*e320*/  LDC.64 R178, c[0x0][0x3b0] ;  /* 0x0000ec00ffb27b82 */ /* 0x000e620000000a00 */
[----:B------:R-:W-:Y:S02]  /*e330*/  LOP3.LUT R168, R156, 0xffff, RZ, 0xc0, !PT ;  /* 0x0000ffff9ca87812 */ /* 0x000fe400078ec0ff */
[----:B0-----:R-:W-:Y:S02]  /*e340*/  PRMT R171, R154, 0x7104, RZ ;  /* 0x000071049aab7816 */ /* 0x001fe400000000ff */
        /* <DEDUP_REMOVED lines=16> */
.L_x_12878:
[----:B------:R-:W-:Y:S01]  /*e450*/  IADD3 R166, PT, PT, R166, 0x80, RZ ;  /* 0x00000080a6a67810 */ /* 0x000fe20007ffe0ff */
[----:B------:R-:W-:-:S07]  /*e460*/  VIADD R165, R165, 0x80 ;  /* 0x00000080a5a57836 */ /* 0x000fce0000000000 */
.L_x_12781:
[----:B------:R-:W-:Y:S05]  /*e470*/  BSYNC.RECONVERGENT B0 ;  /* 0x0000000000007941 */ /* 0x000fea0003800200 */
.L_x_12780:
        /* <DEDUP_REMOVED lines=8> */
[----:B-----5:R3:W5:Y:S01]  /*e500*/  @P0 LDG.E.128 R12, desc[UR8][R128.64] ;  /* 0x00000008800c0981 */ /* 0x020762000c1e1d00 */
[----:B----4-:R-:W-:-:S05]  /*e510*/  @P3 IMAD.WIDE.U32 R130, R166, 0x20, R130 ;  /* 0x00000020a6823825 */ /* 0x010fca00078e0082 */
[----:B------:R3:W5:Y:S04]  /*e520*/  @P3 LDG.E.128 R8, desc[UR8][R130.64] ;  /* 0x0000000882083981 */ /* 0x000768000c1e1d00 */
[----:B------:R3:W5:Y:S01]  /*e530*/  @P3 LDG.E.128 R4, desc[UR8][R130.64+0x10] ;  /* 0x0000100882043981 */ /* 0x000762000c1e1d00 */
[----:B------:R-:W-:Y:S05]  /*e540*/  @!P3 BRA `(.L_x_12881) ;  /* 0x0000003000e4b947 */ /* 0x000fea0003800000 */
[----:B------:R-:W-:Y:S01]  /*e550*/  ISETP.GT.AND P3, PT, R0, RZ, PT ;  /* 0x000000ff0000720c */ /* 0x000fe20003f64270 */
[----:B-12---:R-:W-:Y:S01]  /*e560*/  IMAD.MOV.U32 R168, RZ, RZ, R158 ;  /* 0x000000ffffa87224 */ /* 0x006fe200078e009e */
[----:B---3--:R-:W-:Y:S02]  /*e570*/  MOV R130, R167 ;  /* 0x000000a700827202 */ /* 0x008fe40000000f00 */
        /* <DEDUP_REMOVED lines=18> */
.L_x_12885:
        /* <DEDUP_REMOVED lines=13> */
.L_x_12887:
[----:B------:R-:W-:Y:S05]  /*e770*/  BSYNC.RECONVERGENT B2 ;  /* 0x0000000000027941 */ /* 0x000fea0003800200 */
.L_x_12886:
        /* <DEDUP_REMOVED lines=43> */
[----:B------:R-:W-:-:S04]  /*ea30*/  LOP3.LUT R129, R129, R130, R135, 0x96, !PT ;  /* 0x0000008281817212 */ /* 0x000fc800078e9687 */
[----:B------:R-:W-:Y:S01]  /*ea40*/  LOP3.LUT R128, R131, R128, R133, 0x96, !PT ;  /* 0x0000008083807212 */ /* 0x000fe200078e9685 */
[----:B------:R-:W-:Y:S01]  /*ea50*/  IMAD.WIDE.U32 R162, R129, -0x2daee0ad, RZ ;  /* 0xd2511f5381a27825 */ /* 0x000fe200078e00ff */
[----:B------:R-:W-:-:S03]  /*ea60*/  IADD3 R131, PT, PT, R2, -0xe443238, RZ ;  /* 0xf1bbcdc802837810 */ /* 0x000fc60007ffe0ff */
        /* <DEDUP_REMOVED lines=12> */
[----:B------:R-:W-:-:S07]  /*eb30*/  IMAD.MOV.U32 R130, RZ, RZ, RZ ;  /* 0x000000ffff827224 */ /* 0x000fce00078e00ff */
.L_x_12884:
[----:B------:R-:W-:Y:S05]  /*eb40*/  BSYNC.RECONVERGENT B1 ;  /* 0x0000000000017941 */ /* 0x000fea0003800200 */
.L_x_12883:
        /* <DEDUP_REMOVED lines=10> */
.L_x_12882:
        /* <DEDUP_REMOVED lines=16> */
.L_x_12891:
        /* <DEDUP_REMOVED lines=13> */
.L_x_12893:
[----:B------:R-:W-:Y:S05]  /*edc0*/  BSYNC.RECONVERGENT B2 ;  /* 0x0000000000027941 */ /* 0x000fea0003800200 */
.L_x_12892:
[----:B------:R-:W-:Y:S01]  /*edd0*/  IMAD.WIDE.U32 R132, R174, -0x326172a9, RZ ;  /* 0xcd9e8d57ae847825 */ /* 0x000fe200078e00ff */
[----:B0-----:R-:W-:Y:S02]  /*ede0*/  LOP3.LUT R170, R149, R131, R3, 0x96, !PT ;  /* 0x0000008395aa7212 */ /* 0x001fe400078e9603 */
        /* <DEDUP_REMOVED lines=59> */
.L_x_12890:
[----:B------:R-:W-:Y:S05]  /*f1a0*/  BSYNC.RECONVERGENT B1 ;  /* 0x0000000000017941 */ /* 0x000fea0003800200 */
.L_x_12889:
        /* <DEDUP_REMOVED lines=11> */
.L_x_12888:
        /* <DEDUP_REMOVED lines=16> */
.L_x_12897:
        /* <DEDUP_REMOVED lines=13> */
.L_x_12899:
[----:B------:R-:W-:Y:S05]  /*f430*/  BSYNC.RECONVERGENT B2 ;  /* 0x0000000000027941 */ /* 0x000fea0003800200 */
.L_x_12898:
[----:B------:R-:W-:Y:S01]  /*f440*/  IMAD.WIDE.U32 R132, R174, -0x326172a9, RZ ;  /* 0xcd9e8d57ae847825 */ /* 0x000fe200078e00ff */
[----:B0-----:R-:W-:Y:S02]  /*f450*/  LOP3.LUT R170, R149, R131, R3, 0x96, !PT ;  /* 0x0000008395aa7212 */ /* 0x001fe400078e9603 */
[----:B------:R-:W-:Y:S02]  /*f460*/  IADD3 R131, PT, PT, R2, -0x61c88647, RZ ;  /* 0x9e3779b902837810 */ /* 0x000fe40007ffe0ff */
[----:B------:R-:W-:Y:S01]  /*f470*/  LOP3.LUT R134, R147, R133, R2, 0x96, !PT ;  /* 0x0000008593867212 */ /* 0x000fe200078e9602 */
[C---:B------:R-:W-:Y:S01]  /*f480*/  VIADD R133, R3.reuse, 0xbb67ae85 ;  /* 0xbb67ae8503857836 */ /* 0x040fe20000000000 */
[----:B------:R-:W-:Y:S01]  /*f490*/  IADD3 R151, PT, PT, R3, 0x76cf5d0a, RZ ;  /* 0x76cf5d0a03977810 */ /* 0x000fe20007ffe0ff */
[----:B------:R-:W-:-:S04]  /*f4a0*/  IMAD.WIDE.U32 R170, R170, -0x326172a9, RZ ;  /* 0xcd9e8d57aaaa7825 */ /* 0x000fc800078e00ff */
[----:B------:R-:W-:Y:S01]  /*f4b0*/  IMAD.WIDE.U32 R134, R134, -0x2daee0ad, RZ ;  /* 0xd2511f5386867825 */ /* 0x000fe200078e00ff */
[----:B------:R-:W-:-:S04]  /*f4c0*/  LOP3.LUT R131, R131, R132, R171, 0x96, !PT ;  /* 0x0000008483837212 */ /* 0x000fc800078e96ab */
[----:B------:R-:W-:Y:S01]  /*f4d0*/  LOP3.LUT R133, R133, R130, R135, 0x96, !PT ;  /* 0x0000008285857212 */ /* 0x000fe200078e9687 */
[----:B------:R-:W-:Y:S02]  /*f4e0*/  VIADD R135, R2, 0x3c6ef372 ;  /* 0x3c6ef37202877836 */ /* 0x000fe40000000000 */
        /* <DEDUP_REMOVED lines=50> */
.L_x_12896:
[----:B------:R-:W-:Y:S05]  /*f810*/  BSYNC.RECONVERGENT B1 ;  /* 0x0000000000017941 */ /* 0x000fea0003800200 */
.L_x_12895:
        /* <DEDUP_REMOVED lines=10> */
.L_x_12894:
        /* <DEDUP_REMOVED lines=16> */
.L_x_12903:
        /* <DEDUP_REMOVED lines=13> */
.L_x_12905:
[----:B------:R-:W-:Y:S05]  /*fa90*/  BSYNC.RECONVERGENT B2 ;  /* 0x0000000000027941 */ /* 0x000fea0003800200 */
.L_x_12904:
        /* <DEDUP_REMOVED lines=61> */
.L_x_12902:
[----:B------:R-:W-:Y:S05]  /*fe70*/  BSYNC.RECONVERGENT B1 ;  /* 0x0000000000017941 */ /* 0x000fea0003800200 */
.L_x_12901:
        /* <DEDUP_REMOVED lines=11> */
.L_x_12900:
        /* <DEDUP_REMOVED lines=16> */
.L_x_12909:
        /* <DEDUP_REMOVED lines=13> */
.L_x_12911:
[----:B------:R-:W-:Y:S05]  /*10100*/  BSYNC.RECONVERGENT B2 ;  /* 0x0000000000027941 */ /* 0x000fea0003800200 */
.L_x_12910:
[----:B------:R-:W-:Y:S01]  /*10110*/  IMAD.WIDE.U32 R134, R174, -0x326172a9, RZ ;  /* 0xcd9e8d57ae867825 */ /* 0x000fe200078e00ff */
[----:B------:R-:W-:Y:S02]  /*10120*/  LOP3.LUT R172, R149, R133, R3, 0x96, !PT ;  /* 0x0000008595ac7212 */ /* 0x000fe400078e9603 */
[C---:B------:R-:W-:Y:S01]  /*10130*/  IADD3 R133, PT, PT, R2.reuse, -0x61c88647, RZ ;  /* 0x9e3779b902857810 */ /* 0x040fe20007ffe0ff */
[----:B------:R-:W-:Y:S01]  /*10140*/  VIADD R153, R2, 0x3c6ef372 ;  /* 0x3c6ef37202997836 */ /* 0x000fe20000000000 */
[----:B0-----:R-:W-:Y:S01]  /*10150*/  LOP3.LUT R170, R147, R135, R2, 0x96, !PT ;  /* 0x0000008793aa7212 */ /* 0x001fe200078e9602 */
        /* <DEDUP_REMOVED lines=56> */
.L_x_12908:
[----:B------:R-:W-:Y:S05]  /*104e0*/  BSYNC.RECONVERGENT B1 ;  /* 0x0000000000017941 */ /* 0x000fea0003800200 */
.L_x_12907:
        /* <DEDUP_REMOVED lines=10> */
.L_x_12906:
        /* <DEDUP_REMOVED lines=16> */
.L_x_12915:
        /* <DEDUP_REMOVED lines=13> */
.L_x_12917:
[----:B------:R-:W-:Y:S05]  /*10760*/  BSYNC.RECONVERGENT B2 ;  /* 0x0000000000027941 */ /* 0x000fea0003800200 */
.L_x_12916:
        /* <DEDUP_REMOVED lines=61> */
.L_x_12914:
[----:B------:R-:W-:Y:S05]  /*10b40*/  BSYNC.RECONVERGENT B1 ;  /* 0x0000000000017941 */ /* 0x000fea0003800200 */
.L_x_12913:
        /* <DEDUP_REMOVED lines=11> */
.L_x_12912:
        /* <DEDUP_REMOVED lines=16> */
.L_x_12921:
        /* <DEDUP_REMOVED lines=13> */
.L_x_12923:
[----:B------:R-:W-:Y:S05]  /*10dd0*/  BSYNC.RECONVERGENT B2 ;  /* 0x0000000000027941 */ /* 0x000fea0003800200 */
.L_x_12922:
[----:B0-----:R-:W-:Y:S01]  /*10de0*/  IMAD.WIDE.U32 R170, R174, -0x326172a9, RZ ;  /* 0xcd9e8d57aeaa7825 */ /* 0x001fe200078e00ff */
        /* <DEDUP_REMOVED lines=60> */
.L_x_12920:
[----:B------:R-:W-:Y:S05]  /*111b0*/  BSYNC.RECONVERGENT B1 ;  /* 0x0000000000017941 */ /* 0x000fea0003800200 */
.L_x_12919:
        /* <DEDUP_REMOVED lines=10> */
.L_x_12918:
        /* <DEDUP_REMOVED lines=16> */
.L_x_12927:
        /* <DEDUP_REMOVED lines=13> */
.L_x_12929:
[----:B------:R-:W-:Y:S05]  /*11430*/  BSYNC.RECONVERGENT B2 ;  /* 0x0000000000027941 */ /* 0x000fea0003800200 */
.L_x_12928:
        /* <DEDUP_REMOVED lines=61> */
.L_x_12926:
[----:B------:R-:W-:Y:S05]  /*11810*/  BSYNC.RECONVERGENT B1 ;  /* 0x0000000000017941 */ /* 0x000fea0003800200 */
.L_x_12925:
        /* <DEDUP_REMOVED lines=12> */
.L_x_12881:
[----:B---3--:R-:W-:Y:S01]  /*118e0*/  IMAD.MOV.U32 R130, RZ, RZ, R167 ;  /* 0x000000ffff827224 */ /* 0x008fe200078e00a7 */
[----:B-12---:R-:W-:Y:S01]  /*118f0*/  MOV R168, R158 ;  /* 0x0000009e00a87202 */ /* 0x006fe20000000f00 */
        /* <DEDUP_REMOVED lines=18> */
.L_x_12933:
        /* <DEDUP_REMOVED lines=13> */
.L_x_12935:
[----:B------:R-:W-:Y:S05]  /*11af0*/  BSYNC.RECONVERGENT B2 ;  /* 0x0000000000027941 */ /* 0x000fea0003800200 */
.L_x_12934:
        /* <DEDUP_REMOVED lines=60> */
.L_x_12932:
[----:B------:R-:W-:Y:S05]  /*11ec0*/  BSYNC.RECONVERGENT B1 ;  /* 0x0000000000017941 */ /* 0x000fea0003800200 */
.L_x_12931:
        /* <DEDUP_REMOVED lines=10> */
.L_x_12930:
        /* <DEDUP_REMOVED lines=16> */
.L_x_12939:
        /* <DEDUP_REMOVED lines=13> */
.L_x_12941:
[----:B------:R-:W-:Y:S05]  /*12140*/  BSYNC.RECONVERGENT B2 ;  /* 0x0000000000027941 */ /* 0x000fea0003800200 */
.L_x_12940:
        /* <DEDUP_REMOVED lines=61> */
.L_x_12938:
[----:B------:R-:W-:Y:S05]  /*12520*/  BSYNC.RECONVERGENT B1 ;  /* 0x0000000000017941 */ /* 0x000fea0003800200 */
.L_x_12937:
        /* <DEDUP_REMOVED lines=11> */
.L_x_12936:
        /* <DEDUP_REMOVED lines=16> */
.L_x_12945:
        /* <DEDUP_REMOVED lines=13> */
.L_x_12947:
[----:B------:R-:W-:Y:S05]  /*127b0*/  BSYNC.RECONVERGENT B2 ;  /* 0x0000000000027941 */ /* 0x000fea0003800200 */
.L_x_12946:
[----:B------:R-:W-:Y:S01]  /*127c0*/  IMAD.WIDE.U32 R132, R174, -0x326172a9, RZ ;  /* 0xcd9e8d57ae847825 */ /* 0x000fe200078e00ff */
[----:B0-----:R-:W-:-:S03]  /*127d0*/  LOP3.LUT R170, R149, R131, R3, 0x96, !PT ;  /* 0x0000008395aa7212 */ /* 0x001fc600078e9603 */
        /* <DEDUP_REMOVED lines=59> */
.L_x_12944:
[----:B------:R-:W-:Y:S05]  /*12b90*/  BSYNC.RECONVERGENT B1 ;  /* 0x0000000000017941 */ /* 0x000fea0003800200 */
.L_x_12943:
        /* <DEDUP_REMOVED lines=10> */
.L_x_12942:
        /* <DEDUP_REMOVED lines=16> */
.L_x_12951:
        /* <DEDUP_REMOVED lines=13> */
.L_x_12953:
[----:B------:R-:W-:Y:S05]  /*12e10*/  BSYNC.RECONVERGENT B2 ;  /* 0x0000000000027941 */ /* 0x000fea0003800200 */
.L_x_12952:
[----:B------:R-:W-:Y:S01]  /*12e20*/  IMAD.WIDE.U32 R134, R174, -0x326172a9, RZ ;  /* 0xcd9e8d57ae867825 */ /* 0x000fe200078e00ff */
[----:B------:R-:W-:Y:S02]  /*12e30*/  LOP3.LUT R172, R149, R133, R3, 0x96, !PT ;  /* 0x0000008595ac7212 */ /* 0x000fe400078e9603 */
[----:B------:R-:W-:Y:S01]  /*12e40*/  IADD3 R131, PT, PT, R2, -0x61c88647, RZ ;  /* 0x9e3779b902837810 */ /* 0x000fe20007ffe0ff */
[----:B------:R-:W-:Y:S01]  /*12e50*/  VIADD R133, R3, 0xbb67ae85 ;  /* 0xbb67ae8503857836 */ /* 0x000fe20000000000 */
[----:B0-----:R-:W-:Y:S01]  /*12e60*/  LOP3.LUT R170, R147, R135, R2, 0x96, !PT ;  /* 0x0000008793aa7212 */ /* 0x001fe200078e9602 */
        /* <DEDUP_REMOVED lines=56> */
.L_x_12950:
[----:B------:R-:W-:Y:S05]  /*131f0*/  BSYNC.RECONVERGENT B1 ;  /* 0x0000000000017941 */ /* 0x000fea0003800200 */
.L_x_12949:
        /* <DEDUP_REMOVED lines=11> */
.L_x_12948:
        /* <DEDUP_REMOVED lines=16> */
.L_x_12957:
        /* <DEDUP_REMOVED lines=13> */
.L_x_12959:
[----:B------:R-:W-:Y:S05]  /*13480*/  BSYNC.RECONVERGENT B2 ;  /* 0x0000000000027941 */ /* 0x000fea0003800200 */
.L_x_12958:
[----:B------:R-:W-:Y:S01]  /*13490*/  IMAD.WIDE.U32 R134, R174, -0x326172a9, RZ ;  /* 0xcd9e8d57ae867825 */ /* 0x000fe200078e00ff */
[----:B------:R-:W-:Y:S02]  /*134a0*/  LOP3.LUT R172, R149, R133, R3, 0x96, !PT ;  /* 0x0000008595ac7212 */ /* 0x000fe400078e9603 */
[C---:B------:R-:W-:Y:S01]  /*134b0*/  IADD3 R153, PT, PT, R2.reuse, 0x3c6ef372, RZ ;  /* 0x3c6ef37202997810 */ /* 0x040fe20007ffe0ff */
[----:B------:R-:W-:Y:S01]  /*134c0*/  VIADD R133, R2, 0x9e3779b9 ;  /* 0x9e3779b902857836 */ /* 0x000fe20000000000 */
[----:B0-----:R-:W-:Y:S01]  /*134d0*/  LOP3.LUT R170, R147, R135, R2, 0x96, !PT ;  /* 0x0000008793aa7212 */ /* 0x001fe200078e9602 */
        /* <DEDUP_REMOVED lines=56> */
.L_x_12956:
[----:B------:R-:W-:Y:S05]  /*13860*/  BSYNC.RECONVERGENT B1 ;  /* 0x0000000000017941 */ /* 0x000fea0003800200 */
.L_x_12955:
        /* <DEDUP_REMOVED lines=10> */
.L_x_12954:
        /* <DEDUP_REMOVED lines=16> */
.L_x_12963:
        /* <DEDUP_REMOVED lines=13> */
.L_x_12965:
[----:B------:R-:W-:Y:S05]  /*13ae0*/  BSYNC.RECONVERGENT B2 ;  /* 0x0000000000027941 */ /* 0x000fea0003800200 */
.L_x_12964:
        /* <DEDUP_REMOVED lines=61> */
.L_x_12962:
[----:B------:R-:W-:Y:S05]  /*13ec0*/  BSYNC.RECONVERGENT B1 ;  /* 0x0000000000017941 */ /* 0x000fea0003800200 */
.L_x_12961:
        /* <DEDUP_REMOVED lines=11> */
.L_x_12960:
        /* <DEDUP_REMOVED lines=16> */
.L_x_12969:
        /* <DEDUP_REMOVED lines=13> */
.L_x_12971:
[----:B------:R-:W-:Y:S05]  /*14150*/  BSYNC.RECONVERGENT B2 ;  /* 0x0000000000027941 */ /* 0x000fea0003800200 */
.L_x_12970:
[----:B0-----:R-:W-:Y:S01]  /*14160*/  IMAD.WIDE.U32 R170, R174, -0x326172a9, RZ ;  /* 0xcd9e8d57aeaa7825 */ /* 0x001fe200078e00ff */
        /* <DEDUP_REMOVED lines=60> */
.L_x_12968:
[----:B------:R-:W-:Y:S05]  /*14530*/  BSYNC.RECONVERGENT B1 ;  /* 0x0000000000017941 */ /* 0x000fea0003800200 */
.L_x_12967:
        /* <DEDUP_REMOVED lines=10> */
.L_x_12966:
        /* <DEDUP_REMOVED lines=16> */
.L_x_12974:
        /* <DEDUP_REMOVED lines=13> */
.L_x_12976:
[----:B------:R-:W-:Y:S05]  /*147b0*/  BSYNC.RECONVERGENT B2 ;  /* 0x0000000000027941 */ /* 0x000fea0003800200 */
.L_x_12975:
        /* <DEDUP_REMOVED lines=61> */
.L_x_12973:
[----:B------:R-:W-:Y:S05]  /*14b90*/  BSYNC.RECONVERGENT B1 ;  /* 0x0000000000017941 */ /* 0x000fea0003800200 */
.L_x_12972:
        /* <DEDUP_REMOVED lines=11> */
.L_x_12924:
[----:B0-----:R-:W0:Y:S01]  /*14c50*/  LDC.64 R170, c[0x0][0x3a8] ;  /* 0x0000ea00ffaa7b82 */ /* 0x001e220000000a00 */
        /* <DEDUP_REMOVED lines=25> */
.L_x_12977:
[----:B------:R-:W-:Y:S01]  /*14df0*/  IADD3 R166, PT, PT, R166, 0x80, RZ ;  /* 0x00000080a6a67810 */ /* 0x000fe20007ffe0ff */
[----:B------:R-:W-:-:S07]  /*14e00*/  VIADD R165, R165, 0x80 ;  /* 0x00000080a5a57836 */ /* 0x000fce0000000000 */
.L_x_12880:
[----:B------:R-:W-:Y:S05]  /*14e10*/  BSYNC.RECONVERGENT B0 ;  /* 0x0000000000007941 */ /* 0x000fea0003800200 */
.L_x_12879:
        /* <DEDUP_REMOVED lines=14> */
[----:B------:R-:W-:Y:S01]  /*14f00*/  IMAD.MOV.U32 R0, RZ, RZ, R158 ;  /* 0x000000ffff007224 */ /* 0x000fe200078e009e */
        /* <DEDUP_REMOVED lines=19> */
.L_x_12984:
        /* <DEDUP_REMOVED lines=13> */
.L_x_12986:
[----:B------:R-:W-:Y:S05]  /*15110*/  BSYNC.RECONVERGENT B2 ;  /* 0x0000000000027941 */ /* 0x000fea0003800200 */
.L_x_12985:
        /* <DEDUP_REMOVED lines=44> */
[----:B------:R-:W-:Y:S02]  /*153e0*/  IADD3 R143, PT, PT, R3, -0x695add53, RZ ;  /* 0x96a522ad038f7810 */ /* 0x000fe40007ffe0ff */
[----:B------:R-:W-:Y:S01]  /*153f0*/  LOP3.LUT R136, R139, R136, R141, 0x96, !PT ;  /* 0x000000888b887212 */ /* 0x000fe200078e968d */
[----:B------:R-:W-:Y:S01]  /*15400*/  IMAD.WIDE.U32 R162, R137, -0x2daee0ad, RZ ;  /* 0xd2511f5389a27825 */ /* 0x000fe200078e00ff */
[----:B------:R-:W-:-:S03]  /*15410*/  IADD3 R139, PT, PT, R2, -0xe443238, RZ ;  /* 0xf1bbcdc8028b7810 */ /* 0x000fc60007ffe0ff */
[----:B------:R-:W-:-:S04]  /*15420*/  IMAD.WIDE.U32 R136, R136, -0x326172a9, RZ ;  /* 0xcd9e8d5788887825 */ /* 0x000fc800078e00ff */
[----:B------:R-:W-:Y:S01]  /*15430*/  VIADD R141, R3, 0xdb3d7428 ;  /* 0xdb3d7428038d7836 */ /* 0x000fe20000000000 */
[----:B------:R-:W-:Y:S01]  /*15440*/  LOP3.LUT R139, R139, R142, R137, 0x96, !PT ;  /* 0x0000008e8b8b7212 */ /* 0x000fe200078e9689 */
[----:B------:R-:W-:-:S03]  /*15450*/  VIADD R137, R2, 0x8ff34781 ;  /* 0x8ff3478102897836 */ /* 0x000fc60000000000 */
[----:B------:R-:W-:Y:S01]  /*15460*/  LOP3.LUT R141, R141, R140, R163, 0x96, !PT ;  /* 0x0000008c8d8d7212 */ /* 0x000fe200078e96a3 */
        /* <DEDUP_REMOVED lines=8> */
.L_x_12983:
[----:B------:R-:W-:Y:S05]  /*154f0*/  BSYNC.RECONVERGENT B1 ;  /* 0x0000000000017941 */ /* 0x000fea0003800200 */
.L_x_12982:
        /* <DEDUP_REMOVED lines=10> */
.L_x_12981:
        /* <DEDUP_REMOVED lines=16> */
.L_x_12990:
        /* <DEDUP_REMOVED lines=13> */
.L_x_12992:
[----:B------:R-:W-:Y:S05]  /*15770*/  BSYNC.RECONVERGENT B2 ;  /* 0x0000000000027941 */ /* 0x000fea0003800200 */
.L_x_12991:
[----:B------:R-:W-:Y:S01]  /*15780*/  IMAD.WIDE.U32 R140, R174, -0x326172a9, RZ ;  /* 0xcd9e8d57ae8c7825 */ /* 0x000fe200078e00ff */
[----:B-12---:R-:W-:Y:S02]  /*15790*/  LOP3.LUT R168, R149, R139, R3, 0x96, !PT ;  /* 0x0000008b95a87212 */ /* 0x006fe400078e9603 */
        /* <DEDUP_REMOVED lines=59> */
.L_x_12989:
[----:B------:R-:W-:Y:S05]  /*15b50*/  BSYNC.RECONVERGENT B1 ;  /* 0x0000000000017941 */ /* 0x000fea0003800200 */
.L_x_12988:
        /* <DEDUP_REMOVED lines=11> */
.L_x_12987:
        /* <DEDUP_REMOVED lines=16> */
.L_x_12996:
        /* <DEDUP_REMOVED lines=13> */
.L_x_12998:
[----:B------:R-:W-:Y:S05]  /*15de0*/  BSYNC.RECONVERGENT B2 ;  /* 0x0000000000027941 */ /* 0x000fea0003800200 */
.L_x_12997:
[----:B------:R-:W-:Y:S01]  /*15df0*/  IMAD.WIDE.U32 R140, R174, -0x326172a9, RZ ;  /* 0xcd9e8d57ae8c7825 */ /* 0x000fe200078e00ff */
[----:B-12---:R-:W-:-:S03]  /*15e00*/  LOP3.LUT R168, R149, R139, R3, 0x96, !PT ;  /* 0x0000008b95a87212 */ /* 0x006fc600078e9603 */
        /* <DEDUP_REMOVED lines=59> */
.L_x_12995:
[----:B------:R-:W-:Y:S05]  /*161c0*/  BSYNC.RECONVERGENT B1 ;  /* 0x0000000000017941 */ /* 0x000fea0003800200 */
.L_x_12994:
        /* <DEDUP_REMOVED lines=10> */
.L_x_12993:
        /* <DEDUP_REMOVED lines=16> */
.L_x_13002:
        /* <DEDUP_REMOVED lines=13> */
.L_x_13004:
[----:B------:R-:W-:Y:S05]  /*16440*/  BSYNC.RECONVERGENT B2 ;  /* 0x0000000000027941 */ /* 0x000fea0003800200 */
.L_x_13003:
[----:B------:R-:W-:Y:S01]  /*16450*/  IMAD.WIDE.U32 R142, R174, -0x326172a9, RZ ;  /* 0xcd9e8d57ae8e7825 */ /* 0x000fe200078e00ff */
[----:B012---:R-:W-:Y:S02]  /*16460*/  LOP3.LUT R170, R149, R141, R3, 0x96, !PT ;  /* 0x0000008d95aa7212 */ /* 0x007fe400078e9603 */
        /* <DEDUP_REMOVED lines=59> */
.L_x_13001:
[----:B------:R-:W-:Y:S05]  /*16820*/  BSYNC.RECONVERGENT B1 ;  /* 0x0000000000017941 */ /* 0x000fea0003800200 */
.L_x_13000:
        /* <DEDUP_REMOVED lines=11> */
.L_x_12999:
        /* <DEDUP_REMOVED lines=16> */
.L_x_13008:
        /* <DEDUP_REMOVED lines=13> */
.L_x_13010:
[----:B------:R-:W-:Y:S05]  /*16ab0*/  BSYNC.RECONVERGENT B2 ;  /* 0x0000000000027941 */ /* 0x000fea0003800200 */
.L_x_13009:
[----:B------:R-:W-:Y:S01]  /*16ac0*/  IMAD.WIDE.U32 R142, R174, -0x326172a9, RZ ;  /* 0xcd9e8d57ae8e7825 */ /* 0x000fe200078e00ff */
[----:B012---:R-:W-:Y:S02]  /*16ad0*/  LOP3.LUT R170, R149, R141, R3, 0x96, !PT ;  /* 0x0000008d95aa7212 */ /* 0x007fe400078e9603 */
[C---:B------:R-:W-:Y:S01]  /*16ae0*/  IADD3 R153, PT, PT, R2.reuse, 0x3c6ef372, RZ ;  /* 0x3c6ef37202997810 */ /* 0x040fe20007ffe0ff */
        /* <DEDUP_REMOVED lines=58> */
.L_x_13007:
[----:B------:R-:W-:Y:S05]  /*16e90*/  BSYNC.RECONVERGENT B1 ;  /* 0x0000000000017941 */ /* 0x000fea0003800200 */
.L_x_13006:
        /* <DEDUP_REMOVED lines=10> */
.L_x_13005:
        /* <DEDUP_REMOVED lines=16> */
.L_x_13014:
        /* <DEDUP_REMOVED lines=13> */
.L_x_13016:
[----:B------:R-:W-:Y:S05]  /*17110*/  BSYNC.RECONVERGENT B2 ;  /* 0x0000000000027941 */ /* 0x000fea0003800200 */
.L_x_13015:
[----:B-12---:R-:W-:Y:S01]  /*17120*/  IMAD.WIDE.U32 R168, R174, -0x326172a9, RZ ;  /* 0xcd9e8d57aea87825 */ /* 0x006fe200078e00ff */
        /* <DEDUP_REMOVED lines=60> */
.L_x_13013:
[----:B------:R-:W-:Y:S05]  /*174f0*/  BSYNC.RECONVERGENT B1 ;  /* 0x0000000000017941 */ /* 0x000fea0003800200 */
.L_x_13012:
        /* <DEDUP_REMOVED lines=11> */
.L_x_13011:
[----:B-12---:R-:W-:Y:S01]  /*175b0*/  MOV R168, R143 ;  /* 0x0000008f00a87202 */ /* 0x006fe20000000f00 */
        /* <DEDUP_REMOVED lines=15> */
.L_x_13020:
        /* <DEDUP_REMOVED lines=13> */
.L_x_13022:
[----:B------:R-:W-:Y:S05]  /*17780*/  BSYNC.RECONVERGENT B2 ;  /* 0x0000000000027941 */ /* 0x000fea0003800200 */
.L_x_13021:
        /* <DEDUP_REMOVED lines=61> */
.L_x_13019:
[----:B------:R-:W-:Y:S05]  /*17b60*/  BSYNC.RECONVERGENT B1 ;  /* 0x0000000000017941 */ /* 0x000fea0003800200 */
.L_x_13018:
        /* <DEDUP_REMOVED lines=10> */
.L_x_13017:
[----:B------:R-:W-:Y:S01]  /*17c10*/  IMAD.MOV.U32 R167, RZ, RZ, R168 ;  /* 0x000000ffffa77224 */ /* 0x000fe200078e00a8 */
[----:B------:R-:W-:Y:S01]  /*17c20*/  MOV R158, R0 ;  /* 0x00000000009e7202 */ /* 0x000fe20000000f00 */
        /* <DEDUP_REMOVED lines=18> */
.L_x_13026:
        /* <DEDUP_REMOVED lines=13> */
.L_x_13028:
[----:B------:R-:W-:Y:S05]  /*17e20*/  BSYNC.RECONVERGENT B2 ;  /* 0x0000000000027941 */ /* 0x000fea0003800200 */
.L_x_13027:
[----:B0-----:R-:W-:Y:S01]  /*17e30*/  IMAD.WIDE.U32 R170, R174, -0x326172a9, RZ ;  /* 0xcd9e8d57aeaa7825 */ /* 0x001fe200078e00ff */
        /* <DEDUP_REMOVED lines=58> */
[----:B------:R-:W-:Y:S02]  /*181e0*/  LOP3.LUT R162, R143, R168, R173, 0x96, !PT ;  /* 0x000000a88fa27212 */ /* 0x000fe400078e96ad */
[----:B------:R-:W-:-:S07]  /*181f0*/  MOV R143, R0 ;  /* 0x00000000008f7202 */ /* 0x000fce0000000f00 */
.L_x_13025:
[----:B------:R-:W-:Y:S05]  /*18200*/  BSYNC.RECONVERGENT B1 ;  /* 0x0000000000017941 */ /* 0x000fea0003800200 */
.L_x_13024:
[----:B------:R-:W-:Y:S02]  /*18210*/  PRMT R156, R15, 0x7632, R156 ;  /* 0x000076320f9c7816 */ /* 0x000fe4000000009c */
[----:B------:R-:W-:Y:S01]  /*18220*/  I2FP.F32.U32 R0, R143 ;  /* 0x0000008f00007245 */ /* 0x000fe20000201000 */
[----:B------:R-:W-:Y:S02]  /*18230*/  HFMA2 R143, -RZ, RZ, 0.1171875, 0 ;  /* 0x2f800000ff8f7431 */ /* 0x000fe400000001ff */
[----:B------:R-:W-:-:S03]  /*18240*/  IMAD.U32 R156, R156, 0x10000, RZ ;  /* 0x000100009c9c7824 */ /* 0x000fc600078e00ff */
[----:B------:R-:W-:Y:S01]  /*18250*/  FFMA.FTZ R0, R0, R143, 1.1641532182693481445e-10 ;  /* 0x2f00000000007423 */ /* 0x000fe2000001008f */
[----:B------:R-:W-:-:S04]  /*18260*/  FMUL.FTZ R156, R156, UR13 ;  /* 0x0000000d9c9c7c20 */ /* 0x000fc80008410000 */
[----:B------:R-:W-:Y:S01]  /*18270*/  FSETP.GTU.FTZ.AND P4, PT, R0, UR7, PT ;  /* 0x0000000700007c0b */ /* 0x000fe2000bf9c000 */
[----:B------:R-:W-:-:S03]  /*18280*/  FMUL.FTZ R0, R156, UR12 ;  /* 0x0000000c9c007c20 */ /* 0x000fc60008410000 */
[----:B------:R-:W-:Y:S02]  /*18290*/  SEL R156, RZ, 0x1, P4 ;  /* 0x00000001ff9c7807 */ /* 0x000fe40002000000 */
[----:B------:R-:W-:-:S05]  /*182a0*/  FSEL R0, R0, RZ, !P4 ;  /* 0x000000ff00007208 */ /* 0x000fca0006000000 */
[----:B------:R-:W-:Y:S01]  /*182b0*/  FFMA.FTZ R143, R0, R19, R7 ;  /* 0x00000013008f7223 */ /* 0x000fe20000010007 */
[----:B------:R-:W-:Y:S06]  /*182c0*/  BRA `(.L_x_13023) ;  /* 0x0000003000f07947 */ /* 0x000fec0003800000 */
.L_x_12980:
[----:B---3--:R-:W-:Y:S01]  /*182d0*/  HFMA2 R136, -RZ, RZ, 0, 0 ;  /* 0x00000000ff887431 */ /* 0x008fe200000001ff */
        /* <DEDUP_REMOVED lines=19> */
.L_x_13032:
        /* <DEDUP_REMOVED lines=13> */
.L_x_13034:
[----:B------:R-:W-:Y:S05]  /*184e0*/  BSYNC.RECONVERGENT B2 ;  /* 0x0000000000027941 */ /* 0x000fea0003800200 */
.L_x_13033:
        /* <DEDUP_REMOVED lines=61> */
.L_x_13031:
[----:B------:R-:W-:Y:S05]  /*188c0*/  BSYNC.RECONVERGENT B1 ;  /* 0x0000000000017941 */ /* 0x000fea0003800200 */
.L_x_13030:
        /* <DEDUP_REMOVED lines=10> */
.L_x_13029:
        /* <DEDUP_REMOVED lines=16> */
.L_x_13038:
        /* <DEDUP_REMOVED lines=13> */
.L_x_13040:
[----:B------:R-:W-:Y:S05]  /*18b40*/  BSYNC.RECONVERGENT B2 ;  /* 0x0000000000027941 */ /* 0x000fea0003800200 */
.L_x_13039:
        /* <DEDUP_REMOVED lines=61> */
.L_x_13037:
[----:B------:R-:W-:Y:S05]  /*18f20*/  BSYNC.RECONVERGENT B1 ;  /* 0x0000000000017941 */ /* 0x000fea0003800200 */
.L_x_13036:
        /* <DEDUP_REMOVED lines=11> */
.L_x_13035:
        /* <DEDUP_REMOVED lines=16> */
.L_x_13044:
        /* <DEDUP_REMOVED lines=13> */
.L_x_13046:
[----:B------:R-:W-:Y:S05]  /*191b0*/  BSYNC.RECONVERGENT B2 ;  /* 0x0000000000027941 */ /* 0x000fea0003800200 */
.L_x_13045:
        /* <DEDUP_REMOVED lines=61> */
.L_x_13043:
[----:B------:R-:W-:Y:S05]  /*19590*/  BSYNC.RECONVERGENT B1 ;  /* 0x0000000000017941 */ /* 0x000fea0003800200 */
.L_x_13042:
        /* <DEDUP_REMOVED lines=10> */
.L_x_13041:
        /* <DEDUP_REMOVED lines=16> */
.L_x_13050:
        /* <DEDUP_REMOVED lines=13> */
.L_x_13052:
[----:B------:R-:W-:Y:S05]  /*19810*/  BSYNC.RECONVERGENT B2 ;  /* 0x0000000000027941 */ /* 0x000fea0003800200 */
.L_x_13051:
        /* <DEDUP_REMOVED lines=61> */
.L_x_13049:
[----:B------:R-:W-:Y:S05]  /*19bf0*/  BSYNC.RECONVERGENT B1 ;  /* 0x0000000000017941 */ /* 0x000fea0003800200 */
.L_x_13048:
        /* <DEDUP_REMOVED lines=11> */
.L_x_13047:
        /* <DEDUP_REMOVED lines=16> */
.L_x_13056:
        /* <DEDUP_REMOVED lines=13> */
.L_x_13058:
[----:B------:R-:W-:Y:S05]  /*19e80*/  BSYNC.RECONVERGENT B2 ;  /* 0x0000000000027941 */ /* 0x000fea0003800200 */
.L_x_13057:
        /* <DEDUP_REMOVED lines=61> */
.L_x_13055:
[----:B------:R-:W-:Y:S05]  /*1a260*/  BSYNC.RECONVERGENT B1 ;  /* 0x0000000000017941 */ /* 0x000fea0003800200 */
.L_x_13054:
        /* <DEDUP_REMOVED lines=10> */
.L_x_13053:
        /* <DEDUP_REMOVED lines=16> */
.L_x_13062:
        /* <DEDUP_REMOVED lines=13> */
.L_x_13064:
[----:B------:R-:W-:Y:S05]  /*1a4e0*/  BSYNC.RECONVERGENT B2 ;  /* 0x0000000000027941 */ /* 0x000fea0003800200 */
.L_x_13063:
        /* <DEDUP_REMOVED lines=61> */
.L_x_13061:
[----:B------:R-:W-:Y:S05]  /*1a8c0*/  BSYNC.RECONVERGENT B1 ;  /* 0x0000000000017941 */ /* 0x000fea0003800200 */
.L_x_13060:
        /* <DEDUP_REMOVED lines=11> */
.L_x_13059:
[----:B-12---:R-:W-:Y:S01]  /*1a980*/  MOV R168, R143 ;  /* 0x0000008f00a87202 */ /* 0x006fe20000000f00 */
        /* <DEDUP_REMOVED lines=15> */
.L_x_13068:
        /* <DEDUP_REMOVED lines=13> */
.L_x_13070:
[----:B------:R-:W-:Y:S05]  /*1ab50*/  BSYNC.RECONVERGENT B2 ;  /* 0x0000000000027941 */ /* 0x000fea0003800200 */
.L_x_13069:
        /* <DEDUP_REMOVED lines=61> */
.L_x_13067:
[----:B------:R-:W-:Y:S05]  /*1af30*/  BSYNC.RECONVERGENT B1 ;  /* 0x0000000000017941 */ /* 0x000fea0003800200 */
.L_x_13066:
        /* <DEDUP_REMOVED lines=10> */
.L_x_13065:
[----:B------:R-:W-:Y:S01]  /*1afe0*/  IMAD.MOV.U32 R167, RZ, RZ, R168 ;  /* 0x000000ffffa77224 */ /* 0x000fe200078e00a8 */
[----:B------:R-:W-:Y:S01]  /*1aff0*/  MOV R158, R0 ;  /* 0x00000000009e7202 */ /* 0x000fe20000000f00 */
        /* <DEDUP_REMOVED lines=18> */
.L_x_13073:
        /* <DEDUP_REMOVED lines=13> */
.L_x_13075:
[----:B------:R-:W-:Y:S05]  /*1b1f0*/  BSYNC.RECONVERGENT B2 ;  /* 0x0000000000027941 */ /* 0x000fea0003800200 */
.L_x_13074:
        /* <DEDUP_REMOVED lines=61> */
.L_x_13072:
[----:B------:R-:W-:Y:S05]  /*1b5d0*/  BSYNC.RECONVERGENT B1 ;  /* 0x0000000000017941 */ /* 0x000fea0003800200 */
.L_x_13071:
[----:B-----5:R-:W-:Y:S02]  /*1b5e0*/  PRMT R156, R15, 0x7632, R156 ;  /* 0x000076320f9c7816 */ /* 0x020fe4000000009c */
        /* <DEDUP_REMOVED lines=9> */
[----:B------:R-:W-:-:S07]  /*1b680*/  FMUL.FTZ R143, R0, R19 ;  /* 0x00000013008f7220 */ /* 0x000fce0000410000 */
.L_x_13023:
[----:B------:R-:W1:Y:S02]  /*1b690*/  LDC.64 R168, c[0x0][0x3a8] ;  /* 0x0000ea00ffa87b82 */ /* 0x000e640000000a00 */
[----:B-1----:R-:W-:-:S05]  /*1b6a0*/  IMAD.WIDE.U32 R168, R166, 0x20, R168 ;  /* 0x00000020a6a87825 */ /* 0x002fca00078e00a8 */
[----:B------:R3:W-:Y:S04]  /*1b6b0*/  STG.E.128 desc[UR8][R168.64], R136 ;  /* 0x00000088a8007986 */ /* 0x0007e8000c101d08 */
[----:B------:R3:W-:Y:S01]  /*1b6c0*/  STG.E.128 desc[UR8][R168.64+0x10], R140 ;  /* 0x0000108ca8007986 */ /* 0x0007e2000c101d08 */
[----:B------:R-:W-:Y:S05]  /*1b6d0*/  @!P0 BRA `(.L_x_12979) ;  /* 0x0000000000508947 */ /* 0x000fea0003800000 */
[----:B------:R-:W-:Y:S01]  /*1b6e0*/  SHF.L.U32 R166, R155, 0x10, RZ ;  /* 0x000000109ba67819 */ /* 0x000fe200000006ff */
[----:B------:R-:W1:Y:S01]  /*1b6f0*/  LDC.64 R178, c[0x0][0x3b0] ;  /* 0x0000ec00ffb27b82 */ /* 0x000e620000000a00 */
[----:B------:R-:W-:Y:S02]  /*1b700*/  LOP3.LUT R0, R156, 0xffff, RZ, 0xc0, !PT ;  /* 0x0000ffff9c007812 */ /* 0x000fe400078ec0ff */
[----:B---3--:R-:W-:Y:S02]  /*1b710*/  LOP3.LUT R169, R166, 0xff0000, RZ, 0xc0, !PT ;  /* 0x00ff0000a6a97812 */ /* 0x008fe400078ec0ff */
        /* <DEDUP_REMOVED lines=10> */
[----:B------:R-:W-:Y:S02]  /*1b7c0*/  LOP3.LUT R177, R171, R177, R169, 0xfe, !PT ;  /* 0x000000b1abb17212 */ /* 0x000fe400078efea9 */
[----:B------:R-:W-:Y:S01]  /*1b7d0*/  LOP3.LUT R170, R172, R168, R170, 0xfe, !PT ;  /* 0x000000a8acaa7212 */ /* 0x000fe200078efeaa */
[----:B-1----:R-:W-:Y:S01]  /*1b7e0*/  IMAD.WIDE.U32 R168, R165, 0x8, R178 ;  /* 0x00000008a5a87825 */ /* 0x002fe200078e00b2 */
[----:B------:R-:W-:Y:S02]  /*1b7f0*/  LOP3.LUT R171, R177, R173, RZ, 0xfc, !PT ;  /* 0x000000adb1ab7212 */ /* 0x000fe400078efcff */
[----:B------:R-:W-:-:S05]  /*1b800*/  LOP3.LUT R170, R170, 0xff, R163, 0xf8, !PT ;  /* 0x000000ffaaaa7812 */ /* 0x000fca00078ef8a3 */
[----:B------:R4:W-:Y:S02]  /*1b810*/  STG.E.64 desc[UR8][R168.64], R170 ;  /* 0x000000aaa8007986 */ /* 0x0009e4000c101b08 */
.L_x_12979:
[----:B------:R-:W-:Y:S05]  /*1b820*/  BSYNC.RECONVERGENT B0 ;  /* 0x0000000000007941 */ /* 0x000fea0003800200 */
.L_x_12978:
[----:B------:R-:W-:Y:S01]  /*1b830*/  FADD.FTZ R0, RZ, R112 ;  /* 0x00000070ff007221 */ /* 0x000fe20000010000 */
        /* <DEDUP_REMOVED lines=13> */
[----:B-1234-:R-:W-:-:S04]  /*1b910*/  FADD.FTZ R169, R121, R0 ;  /* 0x0000000079a97221 */ /* 0x01efc80000010000 */
        /* <DEDUP_REMOVED lines=108> */
[----:B------:R-:W-:-:S04]  /*1bfe0*/  LOP3.LUT R169, R157, 0x1f, RZ, 0xc0, !PT ;  /* 0x0000001f9da97812 */ /* 0x000fc800078ec0ff */
[----:B------:R-:W0:Y:S01]  /*1bff0*/  SHFL.BFLY PT, R172, R171, 0x10, 0x1f ;  /* 0x0e001f00abac7f89 */ /* 0x000e2200000e0000 */
[----:B------:R-:W-:Y:S01]  /*1c000*/  ISETP.GT.U32.AND P4, PT, R169, 0x3, PT ;  /* 0x00000003a900780c */ /* 0x000fe20003f84070 */
[----:B0-----:R-:W-:Y:S01]  /*1c010*/  FADD.FTZ R169, R171, R172 ;  /* 0x000000acaba97221 */ /* 0x001fe20000010000 */
[----:B------:R-:W-:Y:S11]  /*1c020*/  @P0 BRA `(.L_x_13077) ;  /* 0x00000000001c0947 */ /* 0x000ff60003800000 */
[----:B------:R-:W0:Y:S01]  /*1c030*/  S2UR UR5, SR_CgaCtaId ;  /* 0x00000000000579c3 */ /* 0x000e220000008800 */
[----:B------:R-:W-:Y:S01]  /*1c040*/  UMOV UR4, 0x400 ;  /* 0x0000040000047882 */ /* 0x000fe20000000000 */
[----:B------:R-:W-:-:S04]  /*1c050*/  SHF.R.U32.HI R0, RZ, 0x2, R157 ;  /* 0x00000002ff007819 */ /* 0x000fc8000001169d */
[----:B------:R-:W-:Y:S01]  /*1c060*/  LOP3.LUT R0, R0, 0x18, RZ, 0xc0, !PT ;  /* 0x0000001800007812 */ /* 0x000fe200078ec0ff */
[----:B0-----:R-:W-:-:S04]  /*1c070*/  ULEA UR4, UR5, UR4, 0x18 ;  /* 0x0000000405047291 */ /* 0x001fc8000f8ec0ff */
[----:B------:R-:W-:-:S09]  /*1c080*/  @UP1 UIADD3 UR4, UPT, UPT, UR4, 0x20, URZ ;  /* 0x0000002004041890 */ /* 0x000fd2000fffe0ff */
[----:B------:R0:W-:Y:S03]  /*1c090*/  STS.64 [R0+UR4], R168 ;  /* 0x000000a800007988 */ /* 0x0001e60008000a04 */
.L_x_13077:
[----:B------:R-:W-:Y:S05]  /*1c0a0*/  BSYNC.RECONVERGENT B0 ;  /* 0x0000000000007941 */ /* 0x000fea0003800200 */
.L_x_13076:
        /* <DEDUP_REMOVED lines=12> */
.L_x_13079:
[----:B------:R-:W-:Y:S05]  /*1c170*/  BSYNC.RECONVERGENT B0 ;  /* 0x0000000000007941 */ /* 0x000fea0003800200 */
.L_x_13078:
[----:B0-----:R-:W0:Y:S01]  /*1c180*/  SHFL.DOWN PT, R0, R173, 0x2, 0x1f ;  /* 0x08401f00ad007f89 */ /* 0x001e2200000e0000 */
[----:B------:R-:W-:Y:S02]  /*1c190*/  ISETP.NE.AND P0, PT, R157, RZ, PT ;  /* 0x000000ff9d00720c */ /* 0x000fe40003f05270 */
[----:B------:R-:W-:Y:S01]  /*1c1a0*/  ISETP.NE.AND P4, PT, RZ, UR14, PT ;  /* 0x0000000eff007c0c */ /* 0x000fe2000bf85270 */
[----:B-1----:R-:W1:Y:S04]  /*1c1b0*/  SHFL.DOWN PT, R165, R168, 0x2, 0x1f ;  /* 0x08401f00a8a57f89 */ /* 0x002e6800000e0000 */
[----:B------:R-:W2:Y:S01]  /*1c1c0*/  SHFL.DOWN PT, R166, R169, 0x2, 0x1f ;  /* 0x08401f00a9a67f89 */ /* 0x000ea200000e0000 */
[----:B0-----:R-:W-:Y:S02]  /*1c1d0*/  IADD3 R170, PT, PT, R0, R173, RZ ;  /* 0x000000ad00aa7210 */ /* 0x001fe40007ffe0ff */
[----:B------:R-:W-:-:S02]  /*1c1e0*/  I2FP.F32.S32 R178, R0 ;  /* 0x0000000000b27245 */ /* 0x000fc40000201400 */
[----:B------:R-:W-:Y:S01]  /*1c1f0*/  I2FP.F32.S32 R171, R170 ;  /* 0x000000aa00ab7245 */ /* 0x000fe20000201400 */
[----:B------:R-:W0:Y:S01]  /*1c200*/  SHFL.DOWN PT, R179, R170, 0x1, 0x1f ;  /* 0x08201f00aab37f89 */ /* 0x000e2200000e0000 */
[----:B------:R-:W-:Y:S01]  /*1c210*/  I2FP.F32.S32 R0, R173 ;  /* 0x000000ad00007245 */ /* 0x000fe20000201400 */
[C---:B-1----:R-:W-:Y:S01]  /*1c220*/  FMUL.FTZ R177, R165.reuse, R178 ;  /* 0x000000b2a5b17220 */ /* 0x042fe20000410000 */
[----:B------:R-:W1:Y:S01]  /*1c230*/  MUFU.RCP R172, R171 ;  /* 0x000000ab00ac7308 */ /* 0x000e620000001000 */
[----:B------:R-:W-:Y:S01]  /*1c240*/  FADD.FTZ R165, -R165, R168 ;  /* 0x000000a8a5a57221 */ /* 0x000fe20000010100 */
[----:B--2---:R-:W-:Y:S01]  /*1c250*/  FADD.FTZ R169, R166, R169 ;  /* 0x000000a9a6a97221 */ /* 0x004fe20000010000 */
[----:B------:R-:W-:Y:S02]  /*1c260*/  FFMA.FTZ R177, R0, R168, R177 ;  /* 0x000000a800b17223 */ /* 0x000fe400000100b1 */
[----:B------:R-:W-:-:S04]  /*1c270*/  FMUL.FTZ R165, R165, R165 ;  /* 0x000000a5a5a57220 */ /* 0x000fc80000410000 */
[----:B------:R-:W-:-:S04]  /*1c280*/  FMUL.FTZ R165, R165, R0 ;  /* 0x00000000a5a57220 */ /* 0x000fc80000410000 */
[----:B------:R-:W-:Y:S01]  /*1c290*/  FMUL.FTZ R165, R165, R178 ;  /* 0x000000b2a5a57220 */ /* 0x000fe20000410000 */
[----:B-1----:R-:W-:-:S03]  /*1c2a0*/  FMUL.FTZ R168, R172, R177 ;  /* 0x000000b1aca87220 */ /* 0x002fc60000410000 */
[----:B------:R-:W-:Y:S01]  /*1c2b0*/  FFMA.FTZ R165, R172, R165, R169 ;  /* 0x000000a5aca57223 */ /* 0x000fe200000100a9 */
[----:B0-----:R-:W-:Y:S01]  /*1c2c0*/  IMAD.IADD R170, R170, 0x1, R179 ;  /* 0x00000001aaaa7824 */ /* 0x001fe200078e02b3 */
[----:B------:R-:W-:Y:S01]  /*1c2d0*/  I2FP.F32.S32 R179, R179 ;  /* 0x000000b300b37245 */ /* 0x000fe20000201400 */
[----:B------:R-:W0:Y:S03]  /*1c2e0*/  SHFL.DOWN PT, R173, R168, 0x1, 0x1f ;  /* 0x08201f00a8ad7f89 */ /* 0x000e2600000e0000 */
[----:B------:R-:W-:Y:S01]  /*1c2f0*/  I2FP.F32.S32 R170, R170 ;  /* 0x000000aa00aa7245 */ /* 0x000fe20000201400 */
[----:B------:R-:W1:Y:S05]  /*1c300*/  SHFL.DOWN PT, R0, R165, 0x1, 0x1f ;  /* 0x08201f00a5007f89 */ /* 0x000e6a00000e0000 */
[----:B------:R-:W2:Y:S01]  /*1c310*/  MUFU.RCP R170, R170 ;  /* 0x000000aa00aa7308 */ /* 0x000ea20000001000 */
[----:B0-----:R-:W-:Y:S01]  /*1c320*/  FADD.FTZ R166, R168, -R173 ;  /* 0x800000ada8a67221 */ /* 0x001fe20000010000 */
[----:B------:R-:W-:-:S02]  /*1c330*/  FMUL.FTZ R172, R173, R179 ;  /* 0x000000b3adac7220 */ /* 0x000fc40000410000 */
[----:B------:R-:W0:Y:S01]  /*1c340*/  LDC R173, c[0x0][0x448] ;  /* 0x00011200ffad7b82 */ /* 0x000e220000000800 */
[----:B------:R-:W-:Y:S01]  /*1c350*/  FMUL.FTZ R166, R166, R166 ;  /* 0x000000a6a6a67220 */ /* 0x000fe20000410000 */
[----:B------:R-:W-:-:S03]  /*1c360*/  FFMA.FTZ R169, R171, R168, R172 ;  /* 0x000000a8aba97223 */ /* 0x000fc600000100ac */
[----:B------:R-:W-:Y:S01]  /*1c370*/  FMUL.FTZ R166, R171, R166 ;  /* 0x000000a6aba67220 */ /* 0x000fe20000410000 */
[----:B--2---:R-:W-:Y:S01]  /*1c380*/  FMUL.FTZ R172, R170, R169 ;  /* 0x000000a9aaac7220 */ /* 0x004fe20000410000 */
[----:B-1----:R-:W-:Y:S02]  /*1c390*/  FADD.FTZ R169, R165, R0 ;  /* 0x00000000a5a97221 */ /* 0x002fe40000010000 */
[----:B------:R-:W-:Y:S02]  /*1c3a0*/  FMUL.FTZ R166, R166, R179 ;  /* 0x000000b3a6a67220 */ /* 0x000fe40000410000 */
[----:B------:R-:W1:Y:S02]  /*1c3b0*/  SHFL.IDX PT, R177, R172, RZ, 0x1f ;  /* 0x00001fffacb17589 */ /* 0x000e6400000e0000 */
[----:B------:R-:W-:Y:S02]  /*1c3c0*/  FFMA.FTZ R166, R170, R166, R169 ;  /* 0x000000a6aaa67223 */ /* 0x000fe400000100a9 */
[----:B------:R-:W2:Y:S04]  /*1c3d0*/  @!P0 LDC.64 R168, c[0x0][0x3c0] ;  /* 0x0000f000ffa88b82 */ /* 0x000ea80000000a00 */
[----:B------:R-:W0:Y:S04]  /*1c3e0*/  SHFL.IDX PT, R166, R166, RZ, 0x1f ;  /* 0x00001fffa6a67589 */ /* 0x000e2800000e0000 */
        /* <DEDUP_REMOVED lines=13> */
[----:B------:R-:W-:Y:S04]  /*1c4c0*/  BSSY.RECONVERGENT B0, `(.L_x_13081) ;  /* 0x0000027000007945 */ /* 0x000fe80003800200 */
[----:B------:R-:W-:-:S05]  /*1c4d0*/  IMAD R166, R166, R161, RZ ;  /* 0x000000a1a6a67224 */ /* 0x000fca00078e02ff */
[----:B------:R-:W-:-:S04]  /*1c4e0*/  SHF.R.S32.HI R159, RZ, 0x1f, R166 ;  /* 0x0000001fff9f7819 */ /* 0x000fc800000114a6 */
[----:B------:R-:W-:Y:S02]  /*1c4f0*/  LEA.HI R166, R159, R166, RZ, 0x3 ;  /* 0x000000a69fa67211 */ /* 0x000fe400078f18ff */
[----:B------:R-:W-:Y:S02]  /*1c500*/  FSEL R159, R177, RZ, !P4 ;  /* 0x000000ffb19f7208 */ /* 0x000fe40006000000 */
[----:B------:R-:W-:Y:S01]  /*1c510*/  LEA.HI.SX32 R157, R166, R157, 0x1d ;  /* 0x0000009da69d7211 */ /* 0x000fe200078feaff */
[----:B------:R-:W-:Y:S06]  /*1c520*/  @!P1 BRA `(.L_x_13082) ;  /* 0x0000000000809947 */ /* 0x000fec0003800000 */
[----:B------:R-:W0:Y:S01]  /*1c530*/  LDC.64 R172, c[0x0][0x428] ;  /* 0x00010a00ffac7b82 */ /* 0x000e220000000a00 */
        /* <DEDUP_REMOVED lines=31> */
.L_x_13082:
[----:B------:R-:W-:Y:S05]  /*1c730*/  BSYNC.RECONVERGENT B0 ;  /* 0x0000000000007941 */ /* 0x000fea0003800200 */
.L_x_13081:
[----:B------:R-:W-:Y:S01]  /*1c740*/  ISETP.NE.AND P0, PT, R176, RZ, PT ;  /* 0x000000ffb000720c */ /* 0x000fe20003f05270 */
[----:B------:R-:W-:-:S12]  /*1c750*/  BSSY.RECONVERGENT B0, `(.L_x_13083) ;  /* 0x0000022000007945 */ /* 0x000fd80003800200 */
[----:B------:R-:W-:Y:S05]  /*1c760*/  @!P0 BRA `(.L_x_13084) ;  /* 0x0000000000808947 */ /* 0x000fea0003800000 */
[----:B0-----:R-:W0:Y:S01]  /*1c770*/  LDC.64 R172, c[0x0][0x428] ;  /* 0x00010a00ffac7b82 */ /* 0x001e220000000a00 */
        /* <DEDUP_REMOVED lines=31> */
.L_x_13084:
[----:B------:R-:W-:Y:S05]  /*1c970*/  BSYNC.RECONVERGENT B0 ;  /* 0x0000000000007941 */ /* 0x000fea0003800200 */
.L_x_13083:
        /* <DEDUP_REMOVED lines=34> */
.L_x_13086:
[----:B------:R-:W-:Y:S05]  /*1cba0*/  BSYNC.RECONVERGENT B0 ;  /* 0x0000000000007941 */ /* 0x000fea0003800200 */
.L_x_13085:
        /* <DEDUP_REMOVED lines=31> */
[----:B------:R-:W-:-:S05]  /*1cda0*/  F2FP.BF16.F32.PACK_AB R168, R166, R161 ;  /* 0x000000a1a6a8723e */ /* 0x000fca00000010ff */
[----:B------:R3:W-:Y:S02]  /*1cdb0*/  STG.E.128 desc[UR8][R172.64], R168 ;  /* 0x000000a8ac007986 */ /* 0x0007e4000c101d08 */
.L_x_13087:
[----:B------:R-:W-:Y:S05]  /*1cdc0*/  BSYNC.RECONVERGENT B0 ;  /* 0x0000000000007941 */ /* 0x000fea0003800200 */
.L_x_13080:
[----:B0123--:R-:W0:Y:S01]  /*1cdd0*/  LDC.64 R168, c[0x0][0x380] ;  /* 0x0000e000ffa87b82 */ /* 0x00fe220000000a00 */
[----:B------:R-:W-:Y:S01]  /*1cde0*/  UPLOP3.LUT UP1, UPT, UPT, UPT, UP1, 0x40, 0x4 ;  /* 0x000000000004789c */ /* 0x000fe20003f2e810 */
[----:B0-----:R-:W-:-:S04]  /*1cdf0*/  IADD3 R144, PT, PT, R144, R168, RZ ;  /* 0x000000a890907210 */ /* 0x001fc80007ffe0ff */
[----:B------:R-:W-:-:S13]  /*1ce00*/  ISETP.GE.AND P0, PT, R144, R169, PT ;  /* 0x000000a99000720c */ /* 0x000fda0003f06270 */
[----:B------:R-:W-:Y:S05]  /*1ce10*/  @!P0 BRA `(.L_x_13088) ;  /* 0xfffffe4000748947 */ /* 0x000fea000383ffff */
[----:B------:R-:W-:Y:S05]  /*1ce20*/  EXIT ;  /* 0x000000000000794d */ /* 0x000fea0003800000 */
.L_x_13089:
        /* <DEDUP_REMOVED lines=13> */
.L_x_27276:


//--------------------- .text._ZN10layer_norm13ln_fwd_kernelINS_13Kernel_traitsIf13__nv_bfloat16fS2_fjLj4096ELj1ELj1ELj4ELj16ENS_18Kernel_traits_baseILj4096EfS2_fS2_fjLj128EEEEELb1ELb1ELb1ELb1EEEvNS_9FwdParamsE --------------------------
	.section	.text._ZN10layer_norm13ln_fwd_kernelINS_13Kernel_traitsIf13__nv_bfloat16fS2_fjLj4096ELj1ELj1ELj4ELj16ENS_18Kernel_traits_baseILj4096EfS2_fS2_fjLj128EEEEELb1ELb1ELb1ELb1EEEvNS_9FwdParamsE,"ax",@progbits
	.align	128
        .global         _ZN10layer_norm13ln_fwd_kernelINS_13Kernel_traitsIf13__nv_bfloat16fS2_fjLj4096ELj1ELj1ELj4ELj16ENS_18Kernel_traits_baseILj4096EfS2_fS2_fjLj128EEEEELb1ELb1ELb1ELb1EEEvNS_9FwdParamsE
        .type           _ZN10layer_norm13ln_fwd_kernelINS_13Kernel_traitsIf13__nv_bfloat16fS2_fjLj4096ELj1ELj1ELj4ELj16ENS_18Kernel_traits_baseILj4096EfS2_fS2_fjLj128EEEEELb1ELb1ELb1ELb1EEEvNS_9FwdParamsE,@function
        .size           _ZN10layer_norm13ln_fwd_kernelINS_13Kernel_traitsIf13__nv_bfloat16fS2_fjLj4096ELj1ELj1ELj4ELj16ENS_18Kernel_traits_baseILj4096EfS2_fS2_fjLj128EEEEELb1ELb1ELb1ELb1EEEvNS_9FwdParamsE,(.L_x_27277 - _ZN10layer_norm13ln_fwd_kernelINS_13Kernel_traitsIf13__nv_bfloat16fS2_fjLj4096ELj1ELj1ELj4ELj16ENS_18Kernel_traits_baseILj4096EfS2_fS2_fjLj128EEEEELb1ELb1ELb1ELb1EEEvNS_9FwdParamsE)
        .other          _ZN10layer_norm13ln_fwd_kernelINS_13Kernel_traitsIf13__nv_bfloat16fS2_fjLj4096ELj1ELj1ELj4ELj16ENS_18Kernel_traits_baseILj4096EfS2_fS2_fjLj128EEEEELb1ELb1ELb1ELb1EEEvNS_9FwdParamsE,@"STO_CUDA_ENTRY STV_DEFAULT"
_ZN10layer_norm13ln_fwd_kernelINS_13Kernel_traitsIf13__nv_bfloat16fS2_fjLj4096ELj1ELj1ELj4ELj16ENS_18Kernel_traits_baseILj4096EfS2_fS2_fjLj128EEEEELb1ELb1ELb1ELb1EEEvNS_9FwdParamsE:
.text._ZN10layer_norm13ln_fwd_kernelINS_13Kernel_traitsIf13__nv_bfloat16fS2_fjLj4096ELj1ELj1ELj4ELj16ENS_18Kernel_traits_baseILj4096EfS2_fS2_fjLj128EEEEELb1ELb1ELb1ELb1EEEvNS_9FwdParamsE:
        /* <DEDUP_REMOVED lines=75> */
.L_x_13090:
        /* <DEDUP_REMOVED lines=36> */
.L_x_13091:
[----:B------:R-:W1:Y:S02]  /*06f0*/  LDCU UR4, c[0x0][0x384] ;  /* 0x00007080ff0477ac */ /* 0x000e640008000800 */
[----:B-1----:R-:W-:-:S06]  /*0700*/  UISETP.GE.AND UP0, UPT, UR7, UR4, UPT ;  /* 0x000000040700728c */ /* 0x002fcc000bf06270 */
[----:B------:R-:W-:-:S13]  /*0710*/  PLOP3.LUT P0, PT, PT, PT, UP0, 0x80, 0x8 ;  /* 0x000000000008781c */ /* 0x000fda0003f0f008 */
[----:B------:R-:W-:Y:S05]  /*0720*/  @P0 EXIT ;  /* 0x000000000000094d */ /* 0x000fea0003800000 */
[----:B------:R-:W-:Y:S01]  /*0730*/  IMAD.HI.U32 R3, R160, -0x326172a9, RZ ;  /* 0xcd9e8d57a0037827 */ /* 0x000fe200078e00ff */
[----:B------:R-:W-:Y:S01]  /*0740*/  LOP3.LUT R151, R2, 0x3, RZ, 0xc0, !PT ;  /* 0x0000000302977812 */ /* 0x000fe200078ec0ff */
[----:B------:R-:W1:Y:S02]  /*0750*/  LDCU UR22, c[0x0][0x404] ;  /* 0x00008080ff1677ac */ /* 0x000e640008000800 */
[C---:B0-----:R-:W-:Y:S01]  /*0760*/  IMAD.HI.U32 R4, R159.reuse, -0x2daee0ad, RZ ;  /* 0xd2511f539f047827 */ /* 0x041fe200078e00ff */
[----:B------:R-:W-:Y:S01]  /*0770*/  LOP3.LUT R3, R158, UR20, R3, 0x96, !PT ;  /* 0x000000149e037c12 */ /* 0x000fe2000f8e9603 */
[----:B------:R-:W0:Y:S02]  /*0780*/  LDCU UR23, c[0x0][0x388] ;  /* 0x00007100ff1777ac */ /* 0x000e240008000800 */
        /* <DEDUP_REMOVED lines=65> */
.L_x_13357:
[----:B------:R-:W-:-:S06]  /*0ba0*/  UIMAD.WIDE UR4, UR7, 0x4, UR8 ;  /* 0x00000004070478a5 */ /* 0x000fcc000f8e0208 */
[----:B------:R-:W-:Y:S01]  /*0bb0*/  IMAD.U32 R132, RZ, RZ, UR4 ;  /* 0x00000004ff847e24 */ /* 0x000fe2000f8e00ff */
[----:B------:R-:W-:-:S05]  /*0bc0*/  MOV R133, UR5 ;  /* 0x0000000500857c02 */ /* 0x000fca0008000f00 */
[----:B------:R-:W2:Y:S01]  /*0bd0*/  LDG.E R132, desc[UR18][R132.64] ;  /* 0x0000001284847981 */ /* 0x000ea2000c1e1900 */
[----:B------:R-:W-:Y:S01]  /*0be0*/  UIMAD.WIDE UR4, UR7, 0x4, UR10 ;  /* 0x00000004070478a5 */ /* 0x000fe2000f8e020a */
[----:B------:R-:W-:-:S05]  /*0bf0*/  IMAD.MOV.U32 R135, RZ, RZ, RZ ;  /* 0x000000ffff877224 */ /* 0x000fca00078e00ff */
[----:B-1----:R-:W-:Y:S02]  /*0c00*/  MOV R11, UR5 ;  /* 0x00000005000b7c02 */ /* 0x002fe40008000f00 */
[----:B--2---:R-:W-:-:S13]  /*0c10*/  ISETP.GE.AND P1, PT, R132, 0x1, PT ;  /* 0x000000018400780c */ /* 0x004fda0003f26270 */
[----:B0-----:R-:W0:Y:S01]  /*0c20*/  @P1 LDC.64 R8, c[0x0][0x390] ;  /* 0x0000e400ff081b82 */ /* 0x001e220000000a00 */
[----:B------:R-:W-:-:S04]  /*0c30*/  @P1 VIADD R10, R132, 0xffffffff ;  /* 0xffffffff840a1836 */ /* 0x000fc80000000000 */
        /* <DEDUP_REMOVED lines=10> */
[----:B------:R-:W-:Y:S02]  /*0ce0*/  UIADD3 UR6, UPT, UPT, UR20, -0x255992d5, URZ ;  /* 0xdaa66d2b14067890 */ /* 0x000fe4000fffe0ff */
[----:B------:R-:W-:Y:S01]  /*0cf0*/  USHF.R.S32.HI UR5, URZ, 0x1f, UR4 ;  /* 0x0000001fff057899 */ /* 0x000fe20008011404 */
[----:B------:R-:W-:Y:S01]  /*0d00*/  ISETP.NE.AND.EX P0, PT, RZ, UR15, PT, P0 ;  /* 0x0000000fff007c0c */ /* 0x000fe2000bf05300 */
[----:B------:R-:W-:Y:S02]  /*0d10*/  UIADD3 UR26, UPT, UPT, UR21, 0x646e171e, URZ ;  /* 0x646e171e151a7890 */ /* 0x000fe4000fffe0ff */
[----:B------:R-:W-:Y:S02]  /*0d20*/  ULEA.HI UR5, UR5, UR4, URZ, 0x3 ;  /* 0x0000000405057291 */ /* 0x000fe4000f8f18ff */
[----:B------:R-:W-:-:S02]  /*0d30*/  UIADD3 UR27, UPT, UPT, UR21, -0x126145ec, URZ ;  /* 0xed9eba14151b7890 */ /* 0x000fc4000fffe0ff */
[----:B------:R-:W-:Y:S02]  /*0d40*/  UIADD3 UR28, UPT, UPT, UR21, -0x56f99767, URZ ;  /* 0xa9066899151c7890 */ /* 0x000fe4000fffe0ff */
[----:B------:R-:W-:Y:S01]  /*0d50*/  IMAD.U32 R161, RZ, RZ, UR5 ;  /* 0x00000005ffa17e24 */ /* 0x000fe2000f8e00ff */
[----:B------:R-:W-:Y:S02]  /*0d60*/  UIADD3 UR29, UPT, UPT, UR21, -0x4498517b, URZ ;  /* 0xbb67ae85151d7890 */ /* 0x000fe4000fffe0ff */
[----:B------:R-:W-:Y:S02]  /*0d70*/  UIADD3 UR30, UPT, UPT, UR20, 0x5384540f, URZ ;  /* 0x5384540f141e7890 */ /* 0x000fe4000fffe0ff */
[----:B------:R-:W-:Y:S01]  /*0d80*/  UIADD3 UR31, UPT, UPT, UR20, -0x4ab325aa, URZ ;  /* 0xb54cda56141f7890 */ /* 0x000fe2000fffe0ff */
[----:B------:R-:W-:Y:S01]  /*0d90*/  LEA.HI.SX32 R161, R161, R0, 0x1d ;  /* 0x00000000a1a17211 */ /* 0x000fe200078feaff */
[----:B------:R-:W-:Y:S02]  /*0da0*/  UIADD3 UR32, UPT, UPT, UR21, 0x1fd5c5a3, URZ ;  /* 0x1fd5c5a315207890 */ /* 0x000fe4000fffe0ff */
[----:B------:R-:W-:-:S02]  /*0db0*/  UIADD3 UR33, UPT, UPT, UR21, 0x76cf5d0a, URZ ;  /* 0x76cf5d0a15217890 */ /* 0x000fc4000fffe0ff */
[----:B------:R-:W-:Y:S02]  /*0dc0*/  UIADD3 UR34, UPT, UPT, UR20, 0x78dde6e4, URZ ;  /* 0x78dde6e414227890 */ /* 0x000fe4000fffe0ff */
[----:B------:R-:W-:Y:S02]  /*0dd0*/  UIADD3 UR35, UPT, UPT, UR20, -0x700cb87f, URZ ;  /* 0x8ff3478114237890 */ /* 0x000fe4000fffe0ff */
[----:B------:R-:W-:Y:S02]  /*0de0*/  UIADD3 UR36, UPT, UPT, UR21, 0x32370b8f, URZ ;  /* 0x32370b8f15247890 */ /* 0x000fe4000fffe0ff */
[----:B------:R-:W-:Y:S02]  /*0df0*/  UIADD3 UR37, UPT, UPT, UR20, -0xe443238, URZ ;  /* 0xf1bbcdc814257890 */ /* 0x000fe4000fffe0ff */
[----:B------:R-:W-:Y:S01]  /*0e00*/  UIADD3 UR38, UPT, UPT, UR21, -0x695add53, URZ ;  /* 0x96a522ad15267890 */ /* 0x000fe2000fffe0ff */
[----:B--2---:R-:W-:Y:S01]  /*0e10*/  R2UR UR4, R10 ;  /* 0x000000000a0472ca */ /* 0x004fe200000e0000 */
[----:B0-----:R-:W-:-:S14]  /*0e20*/  @!P0 BRA `(.L_x_13092) ;  /* 0x0000002800988947 */ /* 0x001fdc0003800000 */
[----:B------:R-:W0:Y:S02]  /*0e30*/  LDC.64 R10, c[0x0][0x3a0] ;  /* 0x0000e800ff0a7b82 */ /* 0x000e240000000a00 */
[----:B0-----:R-:W-:-:S05]  /*0e40*/  IMAD.WIDE.U32 R10, R161, 0x20, R10 ;  /* 0x00000020a10a7825 */ /* 0x001fca00078e000a */
[----:B------:R-:W2:Y:S04]  /*0e50*/  LDG.E.128 R112, desc[UR18][R10.64] ;  /* 0x000000120a707981 */ /* 0x000ea8000c1e1d00 */
[----:B------:R0:W5:Y:S01]  /*0e60*/  LDG.E.128 R116, desc[UR18][R10.64+0x10] ;  /* 0x000010120a747981 */ /* 0x000162000c1e1d00 */
[----:B------:R-:W-:-:S13]  /*0e70*/  ISETP.GT.AND P2, PT, R132, RZ, PT ;  /* 0x000000ff8400720c */ /* 0x000fda0003f44270 */
[----:B------:R-:W-:Y:S01]  /*0e80*/  @!P2 MOV R0, R151 ;  /* 0x000000970000a202 */ /* 0x000fe20000000f00 */
[----:B------:R-:W-:Y:S02]  /*0e90*/  @!P2 IMAD.MOV.U32 R134, RZ, RZ, R154 ;  /* 0x000000ffff86a224 */ /* 0x000fe400078e009a */
[----:B--2---:R-:W-:Y:S01]  /*0ea0*/  @!P2 IMAD.MOV.U32 R8, RZ, RZ, R112 ;  /* 0x000000ffff08a224 */ /* 0x004fe200078e0070 */
[----:B0-----:R-:W-:Y:S06]  /*0eb0*/  @!P2 BRA `(.L_x_13093) ;  /* 0x00000004004ca947 */ /* 0x001fec0003800000 */
        /* <DEDUP_REMOVED lines=15> */
.L_x_13095:
        /* <DEDUP_REMOVED lines=12> */
.L_x_13096:
        /* <DEDUP_REMOVED lines=15> */
[----:B------:R-:W-:Y:S01]  /*1160*/  IMAD.WIDE.U32 R122, R123, -0x326172a9, RZ ;  /* 0xcd9e8d577b7a7825 */ /* 0x000fe200078e00ff */
[----:B------:R-:W-:-:S03]  /*1170*/  UIADD3 UR5, UPT, UPT, UR20, 0x1715609d, URZ ;  /* 0x1715609d14057890 */ /* 0x000fc6000fffe0ff */
        /* <DEDUP_REMOVED lines=29> */
.L_x_13094:
        /* <DEDUP_REMOVED lines=10> */
.L_x_13093:
        /* <DEDUP_REMOVED lines=15> */
.L_x_13099:
        /* <DEDUP_REMOVED lines=12> */
.L_x_13100:
[----:B------:R-:W-:Y:S01]  /*15a0*/  IMAD.WIDE.U32 R120, R160, -0x326172a9, RZ ;  /* 0xcd9e8d57a0787825 */ /* 0x000fe200078e00ff */
[----:B------:R-:W-:Y:S01]  /*15b0*/  LOP3.LUT R124, R2, UR21, R11, 0x96, !PT ;  /* 0x00000015027c7c12 */ /* 0x000fe2000f8e960b */
[----:B------:R-:W-:Y:S01]  /*15c0*/  UIADD3 UR5, UPT, UPT, UR20, -0x61c88647, URZ ;  /* 0x9e3779b914057890 */ /* 0x000fe2000fffe0ff */
        /* <DEDUP_REMOVED lines=43> */
.L_x_13098:
        /* <DEDUP_REMOVED lines=11> */
.L_x_13097:
        /* <DEDUP_REMOVED lines=15> */
.L_x_13103:
        /* <DEDUP_REMOVED lines=12> */
.L_x_13104:
        /* <DEDUP_REMOVED lines=46> */
.L_x_13102:
        /* <DEDUP_REMOVED lines=9> */
[----:B------:R-:W-:-:S07]  /*1e50*/  FFMA.FTZ R10, R11, R78, R114 ;  /* 0x0000004e0b0a7223 */ /* 0x000fce0000010072 */
.L_x_13101:
[----:B------:R-:W-:Y:S02]  /*1e60*/  IMAD.MOV.U32 R120, RZ, RZ, R0 ;  /* 0x000000ffff787224 */ /* 0x000fe400078e0000 */
        /* <DEDUP_REMOVED lines=14> */
.L_x_13107:
        /* <DEDUP_REMOVED lines=12> */
.L_x_13108:
        /* <DEDUP_REMOVED lines=46> */
.L_x_13106:
        /* <DEDUP_REMOVED lines=11> */
.L_x_13105:
[----:B------:R-:W-:Y:S01]  /*23a0*/  MOV R0, R120 ;  /* 0x0000007800007202 */ /* 0x000fe20000000f00 */
[----:B-----5:R-:W-:Y:S01]  /*23b0*/  IMAD.MOV.U32 R144, RZ, RZ, R116 ;  /* 0x000000ffff907224 */ /* 0x020fe200078e0074 */
        /* <DEDUP_REMOVED lines=13> */
.L_x_13111:
        /* <DEDUP_REMOVED lines=12> */
.L_x_13112:
        /* <DEDUP_REMOVED lines=46> */
.L_x_13110:
        /* <DEDUP_REMOVED lines=10> */
.L_x_13109:
        /* <DEDUP_REMOVED lines=15> */
.L_x_13115:
        /* <DEDUP_REMOVED lines=12> */
.L_x_13116:
        /* <DEDUP_REMOVED lines=46> */
.L_x_13114:
[----:B------:R-:W-:Y:S02]  /*2d60*/  PRMT R122, R110, 0x7632, R122 ;  /* 0x000076326e7a7816 */ /* 0x000fe4000000007a */
        /* <DEDUP_REMOVED lines=10> */
.L_x_13113:
        /* <DEDUP_REMOVED lines=15> */
.L_x_13119:
        /* <DEDUP_REMOVED lines=12> */
.L_x_13120:
[----:B------:R-:W-:Y:S01]  /*2fc0*/  IMAD.WIDE.U32 R122, R160, -0x326172a9, RZ ;  /* 0xcd9e8d57a07a7825 */ /* 0x000fe200078e00ff */
[----:B------:R-:W-:Y:S01]  /*2fd0*/  LOP3.LUT R126, R2, UR21, R121, 0x96, !PT ;  /* 0x00000015027e7c12 */ /* 0x000fe2000f8e9679 */
[----:B------:R-:W-:Y:S02]  /*2fe0*/  UIADD3 UR5, UPT, UPT, UR20, -0x61c88647, URZ ;  /* 0x9e3779b914057890 */ /* 0x000fe4000fffe0ff */
[----:B------:R-:W-:Y:S01]  /*2ff0*/  HFMA2 R0, -RZ, RZ, 0, 0 ;  /* 0x00000000ff007431 */ /* 0x000fe200000001ff */
        /* <DEDUP_REMOVED lines=41> */
[----:B------:R-:W-:-:S07]  /*3290*/  LOP3.LUT R157, R120, UR38, R125, 0x96, !PT ;  /* 0x00000026789d7c12 */ /* 0x000fce000f8e967d */
.L_x_13118:
        /* <DEDUP_REMOVED lines=10> */
.L_x_13117:
        /* <DEDUP_REMOVED lines=15> */
.L_x_13123:
        /* <DEDUP_REMOVED lines=12> */
.L_x_13124:
[----:B------:R-:W-:Y:S01]  /*34f0*/  IMAD.WIDE.U32 R124, R160, -0x326172a9, RZ ;  /* 0xcd9e8d57a07c7825 */ /* 0x000fe200078e00ff */
[----:B------:R-:W-:Y:S01]  /*3500*/  LOP3.LUT R120, R2, UR21, R123, 0x96, !PT ;  /* 0x0000001502787c12 */ /* 0x000fe2000f8e967b */
[----:B------:R-:W-:Y:S02]  /*3510*/  UIADD3 UR5, UPT, UPT, UR20, -0x61c88647, URZ ;  /* 0x9e3779b914057890 */ /* 0x000fe4000fffe0ff */
        /* <DEDUP_REMOVED lines=43> */
.L_x_13122:
        /* <DEDUP_REMOVED lines=12> */
.L_x_13092:
        /* <DEDUP_REMOVED lines=19> */
.L_x_13127:
        /* <DEDUP_REMOVED lines=12> */
.L_x_13128:
        /* <DEDUP_REMOVED lines=46> */
.L_x_13126:
        /* <DEDUP_REMOVED lines=10> */
.L_x_13125:
        /* <DEDUP_REMOVED lines=15> */
.L_x_13131:
        /* <DEDUP_REMOVED lines=12> */
.L_x_13132:
        /* <DEDUP_REMOVED lines=46> */
.L_x_13130:
        /* <DEDUP_REMOVED lines=11> */
.L_x_13129:
        /* <DEDUP_REMOVED lines=15> */
.L_x_13135:
        /* <DEDUP_REMOVED lines=12> */
.L_x_13136:
        /* <DEDUP_REMOVED lines=46> */
.L_x_13134:
        /* <DEDUP_REMOVED lines=10> */
.L_x_13133:
        /* <DEDUP_REMOVED lines=15> */
.L_x_13139:
        /* <DEDUP_REMOVED lines=12> */
.L_x_13140:
        /* <DEDUP_REMOVED lines=46> */
.L_x_13138:
        /* <DEDUP_REMOVED lines=11> */
.L_x_13137:
        /* <DEDUP_REMOVED lines=15> */
.L_x_13143:
        /* <DEDUP_REMOVED lines=12> */
.L_x_13144:
        /* <DEDUP_REMOVED lines=46> */
.L_x_13142:
        /* <DEDUP_REMOVED lines=10> */
.L_x_13141:
        /* <DEDUP_REMOVED lines=15> */
.L_x_13147:
        /* <DEDUP_REMOVED lines=12> */
.L_x_13148:
        /* <DEDUP_REMOVED lines=46> */
.L_x_13146:
        /* <DEDUP_REMOVED lines=11> */
.L_x_13145:
        /* <DEDUP_REMOVED lines=15> */
.L_x_13151:
        /* <DEDUP_REMOVED lines=12> */
.L_x_13152:
        /* <DEDUP_REMOVED lines=46> */
.L_x_13150:
        /* <DEDUP_REMOVED lines=10> */
.L_x_13149:
        /* <DEDUP_REMOVED lines=15> */
.L_x_13154:
        /* <DEDUP_REMOVED lines=12> */
.L_x_13155:
        /* <DEDUP_REMOVED lines=46> */
.L_x_13153:
        /* <DEDUP_REMOVED lines=11> */
.L_x_13121:
        /* <DEDUP_REMOVED lines=11> */
[----:B0-----:R-:W-:Y:S02]  /*6340*/  SHF.L.U32 R124, R149, 0x10, RZ ;  /* 0x00000010957c7819 */ /* 0x001fe400000006ff */
        /* <DEDUP_REMOVED lines=19> */
.L_x_13156:
[----:B-----5:R2:W5:Y:S04]  /*6480*/  @P1 LDG.E.128 R108, desc[UR18][R120.64] ;  /* 0x00000012786c1981 */ /* 0x020568000c1e1d00 */
[----:B------:R2:W5:Y:S04]  /*6490*/  @P0 LDG.E.128 R112, desc[UR18][R122.64] ;  /* 0x000000127a700981 */ /* 0x000568000c1e1d00 */
[----:B------:R2:W5:Y:S01]  /*64a0*/  @P0 LDG.E.128 R116, desc[UR18][R122.64+0x10] ;  /* 0x000010127a740981 */ /* 0x000562000c1e1d00 */
[----:B------:R-:W-:Y:S05]  /*64b0*/  @!P0 BRA `(.L_x_13157) ;  /* 0x0000002800888947 */ /* 0x000fea0003800000 */
[----:B------:R-:W-:Y:S01]  /*64c0*/  ISETP.GT.AND P2, PT, R132, RZ, PT ;  /* 0x000000ff8400720c */ /* 0x000fe20003f44270 */
[----:B--2---:R-:W-:Y:S01]  /*64d0*/  IMAD.MOV.U32 R120, RZ, RZ, R133 ;  /* 0x000000ffff787224 */ /* 0x004fe200078e0085 */
[----:B-----5:R-:W-:Y:S01]  /*64e0*/  MOV R140, R112 ;  /* 0x00000070008c7202 */ /* 0x020fe20000000f00 */
        /* <DEDUP_REMOVED lines=17> */
.L_x_13160:
        /* <DEDUP_REMOVED lines=12> */
.L_x_13161:
[----:B01----:R-:W-:Y:S01]  /*66c0*/  IMAD.WIDE.U32 R124, R160, -0x326172a9, RZ ;  /* 0xcd9e8d57a07c7825 */ /* 0x003fe200078e00ff */
        /* <DEDUP_REMOVED lines=45> */
.L_x_13159:
        /* <DEDUP_REMOVED lines=10> */
.L_x_13158:
        /* <DEDUP_REMOVED lines=15> */
.L_x_13164:
[----:B------:R-:W-:-:S04]  /*6b30*/  IADD3 R159, PT, PT, R159, 0x1, RZ ;  /* 0x000000019f9f7810 */ /* 0x000fc80007ffe0ff */
        /* <DEDUP_REMOVED lines=11> */
.L_x_13165:
        /* <DEDUP_REMOVED lines=46> */
.L_x_13163:
        /* <DEDUP_REMOVED lines=11> */
.L_x_13162:
        /* <DEDUP_REMOVED lines=15> */
.L_x_13168:
[----:B------:R-:W-:-:S04]  /*7070*/  VIADD R159, R159, 0x1 ;  /* 0x000000019f9f7836 */ /* 0x000fc80000000000 */
[C---:B01----:R-:W-:Y:S01]  /*7080*/  IMAD.WIDE.U32 R124, R159.reuse, -0x2daee0ad, RZ ;  /* 0xd2511f539f7c7825 */ /* 0x043fe200078e00ff */
        /* <DEDUP_REMOVED lines=10> */
.L_x_13169:
        /* <DEDUP_REMOVED lines=46> */
.L_x_13167:
        /* <DEDUP_REMOVED lines=10> */
.L_x_13166:
        /* <DEDUP_REMOVED lines=15> */
.L_x_13172:
        /* <DEDUP_REMOVED lines=12> */
.L_x_13173:
        /* <DEDUP_REMOVED lines=46> */
.L_x_13171:
        /* <DEDUP_REMOVED lines=11> */
.L_x_13170:
        /* <DEDUP_REMOVED lines=15> */
.L_x_13176:
        /* <DEDUP_REMOVED lines=12> */
.L_x_13177:
        /* <DEDUP_REMOVED lines=46> */
.L_x_13175:
        /* <DEDUP_REMOVED lines=10> */
.L_x_13174:
        /* <DEDUP_REMOVED lines=15> */
.L_x_13180:
        /* <DEDUP_REMOVED lines=12> */
.L_x_13181:
        /* <DEDUP_REMOVED lines=46> */
.L_x_13179:
[----:B------:R-:W-:Y:S02]  /*83b0*/  PRMT R122, R110, 0x7632, R122 ;  /* 0x000076326e7a7816 */ /* 0x000fe4000000007a */
        /* <DEDUP_REMOVED lines=10> */
.L_x_13178:
        /* <DEDUP_REMOVED lines=15> */
.L_x_13184:
        /* <DEDUP_REMOVED lines=12> */
.L_x_13185:
        /* <DEDUP_REMOVED lines=46> */
.L_x_13183:
        /* <DEDUP_REMOVED lines=10> */
.L_x_13182:
        /* <DEDUP_REMOVED lines=15> */
.L_x_13188:
        /* <DEDUP_REMOVED lines=12> */
.L_x_13189:
[----:B01----:R-:W-:Y:S01]  /*8b40*/  IMAD.WIDE.U32 R124, R160, -0x326172a9, RZ ;  /* 0xcd9e8d57a07c7825 */ /* 0x003fe200078e00ff */
        /* <DEDUP_REMOVED lines=45> */
.L_x_13187:
        /* <DEDUP_REMOVED lines=12> */
.L_x_13157:
[----:B--2---:R-:W-:Y:S01]  /*8ee0*/  MOV R120, R133 ;  /* 0x0000008500787202 */ /* 0x004fe20000000f00 */
        /* <DEDUP_REMOVED lines=18> */
.L_x_13192:
        /* <DEDUP_REMOVED lines=12> */
.L_x_13193:
[----:B01----:R-:W-:Y:S01]  /*90d0*/  IMAD.WIDE.U32 R124, R160, -0x326172a9, RZ ;  /* 0xcd9e8d57a07c7825 */ /* 0x003fe200078e00ff */
        /* <DEDUP_REMOVED lines=45> */
.L_x_13191:
        /* <DEDUP_REMOVED lines=10> */
.L_x_13190:
        /* <DEDUP_REMOVED lines=15> */
.L_x_13196:
        /* <DEDUP_REMOVED lines=12> */
.L_x_13197:
        /* <DEDUP_REMOVED lines=46> */
.L_x_13195:
        /* <DEDUP_REMOVED lines=11> */
.L_x_13194:
        /* <DEDUP_REMOVED lines=15> */
.L_x_13200:
        /* <DEDUP_REMOVED lines=12> */
.L_x_13201:
        /* <DEDUP_REMOVED lines=46> */
.L_x_13199:
        /* <DEDUP_REMOVED lines=10> */
.L_x_13198:
        /* <DEDUP_REMOVED lines=15> */
.L_x_13204:
        /* <DEDUP_REMOVED lines=12> */
.L_x_13205:
        /* <DEDUP_REMOVED lines=46> */
.L_x_13203:
        /* <DEDUP_REMOVED lines=11> */
.L_x_13202:
        /* <DEDUP_REMOVED lines=15> */
.L_x_13208:
        /* <DEDUP_REMOVED lines=12> */
.L_x_13209:
        /* <DEDUP_REMOVED lines=46> */
.L_x_13207:
        /* <DEDUP_REMOVED lines=10> */
.L_x_13206:
        /* <DEDUP_REMOVED lines=15> */
.L_x_13212:
        /* <DEDUP_REMOVED lines=12> */
.L_x_13213:
[----:B------:R-:W-:Y:S01]  /*aae0*/  IMAD.WIDE.U32 R122, R160, -0x326172a9, RZ ;  /* 0xcd9e8d57a07a7825 */ /* 0x000fe200078e00ff */
[----:B01----:R-:W-:Y:S01]  /*aaf0*/  LOP3.LUT R124, R2, UR21, R121, 0x96, !PT ;  /* 0x00000015027c7c12 */ /* 0x003fe2000f8e9679 */
        /* <DEDUP_REMOVED lines=44> */
.L_x_13211:
        /* <DEDUP_REMOVED lines=11> */
.L_x_13210:
        /* <DEDUP_REMOVED lines=15> */
.L_x_13216:
        /* <DEDUP_REMOVED lines=12> */
.L_x_13217:
        /* <DEDUP_REMOVED lines=46> */
.L_x_13215:
        /* <DEDUP_REMOVED lines=10> */
.L_x_13214:
        /* <DEDUP_REMOVED lines=15> */
.L_x_13219:
        /* <DEDUP_REMOVED lines=12> */
.L_x_13220:
[----:B01----:R-:W-:Y:S01]  /*b550*/  IMAD.WIDE.U32 R124, R160, -0x326172a9, RZ ;  /* 0xcd9e8d57a07c7825 */ /* 0x003fe200078e00ff */
        /* <DEDUP_REMOVED lines=45> */
.L_x_13218:
        /* <DEDUP_REMOVED lines=11> */
.L_x_13186:
[----:B------:R-:W-:Y:S01]  /*b8e0*/  VIADD R121, R161, 0x80 ;  /* 0x00000080a1797836 */ /* 0x000fe20000000000 */
[----:B------:R-:W2:Y:S01]  /*b8f0*/  @P1 LDC.64 R130, c[0x0][0x390] ;  /* 0x0000e400ff821b82 */ /* 0x000ea20000000a00 */
[----:B------:R-:W-:Y:S01]  /*b900*/  @P1 IADD3 R123, PT, PT, R135, 0x100, RZ ;  /* 0x00000100877b1810 */ /* 0x000fe20007ffe0ff */
[----:B01----:R-:W-:Y:S02]  /*b910*/  @P0 VIADD R125, R161, 0x100 ;  /* 0x00000100a17d0836 */ /* 0x003fe40000000000 */
[----:B------:R-:W-:-:S04]  /*b920*/  IMAD.WIDE.U32 R120, R121, 0x20, R152 ;  /* 0x0000002079787825 */ /* 0x000fc800078e0098 */
[----:B------:R-:W0:Y:S01]  /*b930*/  @P0 LDC.64 R128, c[0x0][0x3a0] ;  /* 0x0000e800ff800b82 */ /* 0x000e220000000a00 */
[----:B------:R1:W-:Y:S04]  /*b940*/  STG.E.128 desc[UR18][R120.64], R140 ;  /* 0x0000008c78007986 */ /* 0x0003e8000c101d12 */
[----:B------:R1:W-:Y:S01]  /*b950*/  STG.E.128 desc[UR18][R120.64+0x10], R136 ;  /* 0x0000108878007986 */ /* 0x0003e2000c101d12 */
[----:B--2---:R-:W-:-:S04]  /*b960*/  @P1 IMAD.WIDE.U32 R130, R123, 0x10, R130 ;  /* 0x000000107b821825 */ /* 0x004fc800078e0082 */
[----:B0-----:R-:W-:Y:S01]  /*b970*/  @P0 IMAD.WIDE.U32 R128, R125, 0x20, R128 ;  /* 0x000000207d800825 */ /* 0x001fe200078e0080 */
[----:B-1----:R-:W-:Y:S06]  /*b980*/  @!P1 BRA `(.L_x_13221) ;  /* 0x0000000000549947 */ /* 0x002fec0003800000 */
[----:B------:R-:W-:Y:S01]  /*b990*/  IMAD.U32 R120, R149, 0x10000, RZ ;  /* 0x0001000095787824 */ /* 0x000fe200078e00ff */
        /* <DEDUP_REMOVED lines=9> */
[----:B------:R-:W0:Y:S02]  /*ba30*/  LDC.64 R120, c[0x0][0x3b0] ;  /* 0x0000ec00ff787b82 */ /* 0x000e240000000a00 */
[----:B------:R-:W-:Y:S02]  /*ba40*/  LOP3.LUT R133, R122, 0xff, R7, 0xf8, !PT ;  /* 0x000000ff7a857812 */ /* 0x000fe400078ef807 */
[----:B------:R-:W-:Y:S02]  /*ba50*/  LOP3.LUT R122, R4, 0xff, RZ, 0xc0, !PT ;  /* 0x000000ff047a7812 */ /* 0x000fe400078ec0ff */
[----:B------:R-:W-:Y:S02]  /*ba60*/  LOP3.LUT R133, R125, R133, R127, 0xfe, !PT ;  /* 0x000000857d857212 */ /* 0x000fe400078efe7f */
[----:B------:R-:W-:Y:S01]  /*ba70*/  IADD3 R125, PT, PT, R135, 0x80, RZ ;  /* 0x00000080877d7810 */ /* 0x000fe20007ffe0ff */
[----:B------:R-:W-:-:S03]  /*ba80*/  IMAD.WIDE.U32 R122, R122, 0x100, RZ ;  /* 0x000001007a7a7825 */ /* 0x000fc600078e00ff */
[----:B------:R-:W-:Y:S02]  /*ba90*/  LOP3.LUT R124, R122, R126, R124, 0xfe, !PT ;  /* 0x0000007e7a7c7212 */ /* 0x000fe400078efe7c */
[----:B------:R-:W-:Y:S02]  /*baa0*/  LOP3.LUT R123, R133, R123, RZ, 0xfc, !PT ;  /* 0x0000007b857b7212 */ /* 0x000fe400078efcff */
[----:B------:R-:W-:Y:S01]  /*bab0*/  LOP3.LUT R122, R124, 0xff, R3, 0xf8, !PT ;  /* 0x000000ff7c7a7812 */ /* 0x000fe200078ef803 */
[----:B0-----:R-:W-:-:S05]  /*bac0*/  IMAD.WIDE.U32 R120, R125, 0x8, R120 ;  /* 0x000000087d787825 */ /* 0x001fca00078e0078 */
[----:B------:R0:W-:Y:S02]  /*bad0*/  STG.E.64 desc[UR18][R120.64], R122 ;  /* 0x0000007a78007986 */ /* 0x0001e4000c101b12 */
.L_x_13221:
[----:B-----5:R1:W5:Y:S04]  /*bae0*/  @P1 LDG.E.128 R108, desc[UR18][R130.64] ;  /* 0x00000012826c1981 */ /* 0x020368000c1e1d00 */
[----:B------:R1:W5:Y:S04]  /*baf0*/  @P0 LDG.E.128 R112, desc[UR18][R128.64] ;  /* 0x0000001280700981 */ /* 0x000368000c1e1d00 */
[----:B------:R1:W5:Y:S01]  /*bb00*/  @P0 LDG.E.128 R116, desc[UR18][R128.64+0x10] ;  /* 0x0000101280740981 */ /* 0x000362000c1e1d00 */
[----:B------:R-:W-:Y:S05]  /*bb10*/  @!P0 BRA `(.L_x_13222) ;  /* 0x0000002800888947 */ /* 0x000fea0003800000 */
[----:B------:R-:W-:Y:S01]  /*bb20*/  ISETP.GT.AND P2, PT, R132, RZ, PT ;  /* 0x000000ff8400720c */ /* 0x000fe20003f44270 */
[----:B0-----:R-:W-:Y:S01]  /*bb30*/  IMAD.MOV.U32 R120, RZ, RZ, R134 ;  /* 0x000000ffff787224 */ /* 0x001fe200078e0086 */
[----:B-1---5:R-:W-:Y:S01]  /*bb40*/  MOV R128, R112 ;  /* 0x0000007000807202 */ /* 0x022fe20000000f00 */
        /* <DEDUP_REMOVED lines=17> */
.L_x_13225:
        /* <DEDUP_REMOVED lines=12> */
.L_x_13226:
        /* <DEDUP_REMOVED lines=46> */
.L_x_13224:
        /* <DEDUP_REMOVED lines=10> */
.L_x_13223:
        /* <DEDUP_REMOVED lines=15> */
.L_x_13229:
        /* <DEDUP_REMOVED lines=12> */
.L_x_13230:
        /* <DEDUP_REMOVED lines=46> */
.L_x_13228:
        /* <DEDUP_REMOVED lines=11> */
.L_x_13227:
        /* <DEDUP_REMOVED lines=15> */
.L_x_13233:
        /* <DEDUP_REMOVED lines=12> */
.L_x_13234:
        /* <DEDUP_REMOVED lines=46> */
.L_x_13232:
        /* <DEDUP_REMOVED lines=10> */
.L_x_13231:
        /* <DEDUP_REMOVED lines=15> */
.L_x_13237:
        /* <DEDUP_REMOVED lines=12> */
.L_x_13238:
[----:B------:R-:W-:Y:S01]  /*ccc0*/  LOP3.LUT R124, R2, UR21, R123, 0x96, !PT ;  /* 0x00000015027c7c12 */ /* 0x000fe2000f8e967b */
[----:B------:R-:W-:Y:S01]  /*ccd0*/  IMAD.WIDE.U32 R120, R160, -0x326172a9, RZ ;  /* 0xcd9e8d57a0787825 */ /* 0x000fe200078e00ff */
[----:B------:R-:W-:-:S03]  /*cce0*/  UIADD3 UR5, UPT, UPT, UR20, -0x61c88647, URZ ;  /* 0x9e3779b914057890 */ /* 0x000fc6000fffe0ff */
[----:B------:R-:W-:Y:S01]  /*ccf0*/  IMAD.WIDE.U32 R124, R124, -0x326172a9, RZ ;  /* 0xcd9e8d577c7c7825 */ /* 0x000fe200078e00ff */
[----:B------:R-:W-:-:S03]  /*cd00*/  LOP3.LUT R121, R158, UR20, R121, 0x96, !PT ;  /* 0x000000149e797c12 */ /* 0x000fc6000f8e9679 */
[----:B------:R-:W-:Y:S01]  /*cd10*/  IMAD.MOV.U32 R6, RZ, RZ, R133 ;  /* 0x000000ffff067224 */ /* 0x000fe200078e0085 */
[----:B------:R-:W-:Y:S01]  /*cd20*/  LOP3.LUT R123, R120, UR5, R125, 0x96, !PT ;  /* 0x00000005787b7c12 */ /* 0x000fe2000f8e967d */
[----:B------:R-:W-:Y:S01]  /*cd30*/  IMAD.WIDE.U32 R120, R121, -0x2daee0ad, RZ ;  /* 0xd2511f5379787825 */ /* 0x000fe200078e00ff */
[----:B------:R-:W-:-:S03]  /*cd40*/  UIADD3 UR5, UPT, UPT, UR20, 0x3c6ef372, URZ ;  /* 0x3c6ef37214057890 */ /* 0x000fc6000fffe0ff */
[----:B------:R-:W-:Y:S01]  /*cd50*/  IMAD.MOV.U32 R0, RZ, RZ, RZ ;  /* 0x000000ffff007224 */ /* 0x000fe200078e00ff */
[----:B------:R-:W-:Y:S01]  /*cd60*/  LOP3.LUT R121, R122, UR29, R121, 0x96, !PT ;  /* 0x0000001d7a797c12 */ /* 0x000fe2000f8e9679 */
[----:B------:R-:W-:-:S05]  /*cd70*/  IMAD.WIDE.U32 R122, R123, -0x2daee0ad, RZ ;  /* 0xd2511f537b7a7825 */ /* 0x000fca00078e00ff */
[----:B------:R-:W-:Y:S01]  /*cd80*/  LOP3.LUT R125, R120, UR33, R123, 0x96, !PT ;  /* 0x00000021787d7c12 */ /* 0x000fe2000f8e967b */
        /* <DEDUP_REMOVED lines=14> */
[----:B------:R-:W-:-:S04]  /*ce70*/  UIADD3 UR5, UPT, UPT, UR21, -0x24c28bd8, URZ ;  /* 0xdb3d742815057890 */ /* 0x000fc8000fffe0ff */
        /* <DEDUP_REMOVED lines=15> */
[----:B------:R-:W-:-:S05]  /*cf70*/  IMAD.WIDE.U32 R120, R121, -0x2daee0ad, RZ ;  /* 0xd2511f5379787825 */ /* 0x000fca00078e00ff */
[----:B------:R-:W-:Y:S02]  /*cf80*/  LOP3.LUT R157, R122, UR38, R121, 0x96, !PT ;  /* 0x000000267a9d7c12 */ /* 0x000fe4000f8e9679 */
[----:B------:R-:W-:-:S07]  /*cf90*/  MOV R133, R120 ;  /* 0x0000007800857202 */ /* 0x000fce0000000f00 */
.L_x_13236:
        /* <DEDUP_REMOVED lines=11> */
.L_x_13235:
[----:B------:R-:W-:Y:S01]  /*d050*/  MOV R122, R0 ;  /* 0x00000000007a7202 */ /* 0x000fe20000000f00 */
        /* <DEDUP_REMOVED lines=14> */
.L_x_13241:
        /* <DEDUP_REMOVED lines=12> */
.L_x_13242:
        /* <DEDUP_REMOVED lines=43> */
[----:B------:R-:W-:Y:S01]  /*d4b0*/  LOP3.LUT R157, R122, UR38, R121, 0x96, !PT ;  /* 0x000000267a9d7c12 */ /* 0x000fe2000f8e9679 */
[----:B------:R-:W-:Y:S01]  /*d4c0*/  IMAD.MOV.U32 R122, RZ, RZ, RZ ;  /* 0x000000ffff7a7224 */ /* 0x000fe200078e00ff */
[----:B------:R-:W-:-:S07]  /*d4d0*/  MOV R133, R120 ;  /* 0x0000007800857202 */ /* 0x000fce0000000f00 */
.L_x_13240:
[----:B------:R-:W-:Y:S01]  /*d4e0*/  I2FP.F32.U32 R0, R7 ;  /* 0x0000000700007245 */ /* 0x000fe20000201000 */
[----:B------:R-:W-:-:S05]  /*d4f0*/  HFMA2 R7, -RZ, RZ, 0.1171875, 0 ;  /* 0x2f800000ff077431 */ /* 0x000fca00000001ff */
[----:B------:R-:W-:Y:S01]  /*d500*/  FFMA.FTZ R0, R0, R7, 1.1641532182693481445e-10 ;  /* 0x2f00000000007423 */ /* 0x000fe20000010007 */
[----:B------:R-:W-:-:S04]  /*d510*/  IMAD.U32 R7, R110, 0x10000, RZ ;  /* 0x000100006e077824 */ /* 0x000fc800078e00ff */
[----:B------:R-:W-:Y:S01]  /*d520*/  FMUL.FTZ R7, R7, UR17 ;  /* 0x0000001107077c20 */ /* 0x000fe20008410000 */
[----:B------:R-:W-:-:S03]  /*d530*/  FSETP.GTU.FTZ.AND P3, PT, R0, UR22, PT ;  /* 0x0000001600007c0b */ /* 0x000fc6000bf7c000 */
[----:B------:R-:W-:-:S05]  /*d540*/  FMUL.FTZ R7, R7, UR16 ;  /* 0x0000001007077c20 */ /* 0x000fca0008410000 */
[----:B------:R-:W-:Y:S02]  /*d550*/  FSEL R121, R7, RZ, !P3 ;  /* 0x000000ff07797208 */ /* 0x000fe40005800000 */
[----:B------:R-:W-:-:S03]  /*d560*/  SEL R7, RZ, 0x1, P3 ;  /* 0x00000001ff077807 */ /* 0x000fc60001800000 */
[----:B------:R-:W-:-:S07]  /*d570*/  FFMA.FTZ R120, R121, R96, R116 ;  /* 0x0000006079787223 */ /* 0x000fce0000010074 */
.L_x_13239:
        /* <DEDUP_REMOVED lines=15> */
.L_x_13245:
        /* <DEDUP_REMOVED lines=12> */
.L_x_13246:
        /* <DEDUP_REMOVED lines=46> */
.L_x_13244:
        /* <DEDUP_REMOVED lines=11> */
.L_x_13243:
        /* <DEDUP_REMOVED lines=15> */
.L_x_13249:
[----:B------:R-:W-:Y:S01]  /*dbb0*/  IADD3 R159, PT, PT, R159, 0x1, RZ ;  /* 0x000000019f9f7810 */ /* 0x000fe20007ffe0ff */
[----:B------:R-:W-:-:S03]  /*dbc0*/  UIADD3 UR5, UPT, UPT, UR20, -0x61c88647, URZ ;  /* 0x9e3779b914057890 */ /* 0x000fc6000fffe0ff */
        /* <DEDUP_REMOVED lines=11> */
.L_x_13250:
[----:B------:R-:W-:Y:S01]  /*dc80*/  LOP3.LUT R126, R2, UR21, R125, 0x96, !PT ;  /* 0x00000015027e7c12 */ /* 0x000fe2000f8e967d */
[----:B------:R-:W-:-:S04]  /*dc90*/  IMAD.WIDE.U32 R122, R160, -0x326172a9, RZ ;  /* 0xcd9e8d57a07a7825 */ /* 0x000fc800078e00ff */
[----:B------:R-:W-:Y:S01]  /*dca0*/  IMAD.WIDE.U32 R126, R126, -0x326172a9, RZ ;  /* 0xcd9e8d577e7e7825 */ /* 0x000fe200078e00ff */
[----:B------:R-:W-:-:S04]  /*dcb0*/  LOP3.LUT R123, R158, UR20, R123, 0x96, !PT ;  /* 0x000000149e7b7c12 */ /* 0x000fc8000f8e967b */
        /* <DEDUP_REMOVED lines=38> */
[----:B------:R-:W-:Y:S01]  /*df20*/  IMAD.MOV.U32 R123, RZ, RZ, R133 ;  /* 0x000000ffff7b7224 */ /* 0x000fe200078e0085 */
[----:B------:R-:W-:Y:S01]  /*df30*/  MOV R133, R122 ;  /* 0x0000007a00857202 */ /* 0x000fe20000000f00 */
[----:B------:R-:W-:-:S07]  /*df40*/  IMAD.MOV.U32 R124, RZ, RZ, RZ ;  /* 0x000000ffff7c7224 */ /* 0x000fce00078e00ff */
.L_x_13248:
        /* <DEDUP_REMOVED lines=10> */
.L_x_13247:
        /* <DEDUP_REMOVED lines=15> */
.L_x_13253:
        /* <DEDUP_REMOVED lines=13> */
.L_x_13254:
[----:B------:R-:W-:Y:S01]  /*e1b0*/  LOP3.LUT R150, R2, UR21, R127, 0x96, !PT ;  /* 0x0000001502967c12 */ /* 0x000fe2000f8e967f */
[----:B------:R-:W-:-:S04]  /*e1c0*/  IMAD.WIDE.U32 R124, R160, -0x326172a9, RZ ;  /* 0xcd9e8d57a07c7825 */ /* 0x000fc800078e00ff */
        /* <DEDUP_REMOVED lines=43> */
.L_x_13252:
        /* <DEDUP_REMOVED lines=12> */
.L_x_13222:
[----:B-1----:R-:W-:Y:S01]  /*e540*/  HFMA2 R128, -RZ, RZ, 0, 0 ;  /* 0x00000000ff807431 */ /* 0x002fe200000001ff */
        /* <DEDUP_REMOVED lines=18> */
.L_x_13257:
        /* <DEDUP_REMOVED lines=12> */
.L_x_13258:
        /* <DEDUP_REMOVED lines=46> */
.L_x_13256:
        /* <DEDUP_REMOVED lines=10> */
.L_x_13255:
        /* <DEDUP_REMOVED lines=15> */
.L_x_13261:
        /* <DEDUP_REMOVED lines=12> */
.L_x_13262:
        /* <DEDUP_REMOVED lines=46> */
.L_x_13260:
        /* <DEDUP_REMOVED lines=11> */
.L_x_13259:
        /* <DEDUP_REMOVED lines=15> */
.L_x_13265:
        /* <DEDUP_REMOVED lines=12> */
.L_x_13266:
        /* <DEDUP_REMOVED lines=46> */
.L_x_13264:
        /* <DEDUP_REMOVED lines=10> */
.L_x_13263:
        /* <DEDUP_REMOVED lines=15> */
.L_x_13269:
        /* <DEDUP_REMOVED lines=12> */
.L_x_13270:
        /* <DEDUP_REMOVED lines=46> */
.L_x_13268:
        /* <DEDUP_REMOVED lines=11> */
.L_x_13267:
        /* <DEDUP_REMOVED lines=15> */
.L_x_13273:
        /* <DEDUP_REMOVED lines=12> */
.L_x_13274:
        /* <DEDUP_REMOVED lines=46> */
.L_x_13272:
[----:B------:R-:W-:Y:S01]  /*fef0*/  I2FP.F32.U32 R0, R7 ;  /* 0x0000000700007245 */ /* 0x000fe20000201000 */
[----:B------:R-:W-:-:S05]  /*ff00*/  HFMA2 R7, -RZ, RZ, 0.1171875, 0 ;  /* 0x2f800000ff077431 */ /* 0x000fca00000001ff */
[----:B------:R-:W-:Y:S01]  /*ff10*/  FFMA.FTZ R0, R0, R7, 1.1641532182693481445e-10 ;  /* 0x2f00000000007423 */ /* 0x000fe20000010007 */
[----:B-----5:R-:W-:-:S04]  /*ff20*/  IMAD.U32 R7, R110, 0x10000, RZ ;  /* 0x000100006e077824 */ /* 0x020fc800078e00ff */
[----:B------:R-:W-:Y:S01]  /*ff30*/  FMUL.FTZ R7, R7, UR17 ;  /* 0x0000001107077c20 */ /* 0x000fe20008410000 */
[----:B------:R-:W-:-:S03]  /*ff40*/  FSETP.GTU.FTZ.AND P2, PT, R0, UR22, PT ;  /* 0x0000001600007c0b */ /* 0x000fc6000bf5c000 */
[----:B------:R-:W-:-:S05]  /*ff50*/  FMUL.FTZ R7, R7, UR16 ;  /* 0x0000001007077c20 */ /* 0x000fca0008410000 */
[----:B------:R-:W-:Y:S02]  /*ff60*/  FSEL R121, R7, RZ, !P2 ;  /* 0x000000ff07797208 */ /* 0x000fe40005000000 */
[----:B------:R-:W-:-:S03]  /*ff70*/  SEL R7, RZ, 0x1, P2 ;  /* 0x00000001ff077807 */ /* 0x000fc60001000000 */
[----:B------:R-:W-:-:S07]  /*ff80*/  FMUL.FTZ R120, R121, R96 ;  /* 0x0000006079787220 */ /* 0x000fce0000410000 */
.L_x_13271:
        /* <DEDUP_REMOVED lines=15> */
.L_x_13277:
        /* <DEDUP_REMOVED lines=12> */
.L_x_13278:
        /* <DEDUP_REMOVED lines=46> */
.L_x_13276:
        /* <DEDUP_REMOVED lines=11> */
.L_x_13275:
        /* <DEDUP_REMOVED lines=15> */
.L_x_13281:
        /* <DEDUP_REMOVED lines=13> */
.L_x_13282:
        /* <DEDUP_REMOVED lines=45> */
.L_x_13280:
        /* <DEDUP_REMOVED lines=10> */
.L_x_13279:
        /* <DEDUP_REMOVED lines=15> */
.L_x_13284:
        /* <DEDUP_REMOVED lines=13> */
.L_x_13285:
        /* <DEDUP_REMOVED lines=45> */
.L_x_13283:
        /* <DEDUP_REMOVED lines=11> */
.L_x_13251:
[----:B------:R-:W-:-:S05]  /*10f40*/  IADD3 R125, PT, PT, R161, 0x100, RZ ;  /* 0x00000100a17d7810 */ /* 0x000fca0007ffe0ff */
[----:B------:R-:W-:-:S05]  /*10f50*/  IMAD.WIDE.U32 R124, R125, 0x20, R152 ;  /* 0x000000207d7c7825 */ /* 0x000fca00078e0098 */
[----:B------:R0:W-:Y:S04]  /*10f60*/  STG.E.128 desc[UR18][R124.64], R128 ;  /* 0x000000807c007986 */ /* 0x0001e8000c101d12 */
[----:B------:R0:W-:Y:S01]  /*10f70*/  STG.E.128 desc[UR18][R124.64+0x10], R120 ;  /* 0x000010787c007986 */ /* 0x0001e2000c101d12 */
[----:B------:R-:W-:Y:S05]  /*10f80*/  @!P1 BRA `(.L_x_13286) ;  /* 0x0000000000549947 */ /* 0x000fea0003800000 */
[----:B------:R-:W-:Y:S01]  /*10f90*/  IMAD.U32 R0, R149, 0x10000, RZ ;  /* 0x0001000095007824 */ /* 0x000fe200078e00ff */
[----:B------:R-:W-:Y:S02]  /*10fa0*/  LOP3.LUT R162, R6, 0xff, RZ, 0xc0, !PT ;  /* 0x000000ff06a27812 */ /* 0x000fe400078ec0ff */
[----:B------:R-:W-:Y:S02]  /*10fb0*/  LOP3.LUT R126, R5, 0xff, RZ, 0xc0, !PT ;  /* 0x000000ff057e7812 */ /* 0x000fe400078ec0ff */
[----:B0-----:R-:W-:Y:S01]  /*10fc0*/  LOP3.LUT R125, R0, 0xff0000, RZ, 0xc0, !PT ;  /* 0x00ff0000007d7812 */ /* 0x001fe200078ec0ff */
[----:B------:R-:W-:Y:S01]  /*10fd0*/  IMAD.WIDE.U32 R162, R162, 0x1000000, RZ ;  /* 0x01000000a2a27825 */ /* 0x000fe200078e00ff */
[----:B------:R-:W-:Y:S02]  /*10fe0*/  LOP3.LUT R0, R150, 0xffff, RZ, 0xc0, !PT ;  /* 0x0000ffff96007812 */ /* 0x000fe400078ec0ff */
[----:B------:R-:W-:Y:S01]  /*10ff0*/  LOP3.LUT R124, R4, 0xff, RZ, 0xc0, !PT ;  /* 0x000000ff047c7812 */ /* 0x000fe200078ec0ff */
[----:B------:R-:W-:Y:S01]  /*11000*/  IMAD.WIDE.U32 R126, R126, 0x10000, RZ ;  /* 0x000100007e7e7825 */ /* 0x000fe200078e00ff */
[----:B------:R-:W-:-:S02]  /*11010*/  PRMT R0, R125, 0x4210, R0 ;  /* 0x000042107d007816 */ /* 0x000fc40000000000 */
[----:B------:R-:W-:-:S04]  /*11020*/  PRMT R125, R148, 0x7104, RZ ;  /* 0x00007104947d7816 */ /* 0x000fc800000000ff */
[----:B------:R-:W-:Y:S01]  /*11030*/  LOP3.LUT R0, R0, 0xff00, R125, 0xf8, !PT ;  /* 0x0000ff0000007812 */ /* 0x000fe200078ef87d */
[----:B------:R-:W-:-:S03]  /*11040*/  IMAD.WIDE.U32 R124, R124, 0x100, RZ ;  /* 0x000001007c7c7825 */ /* 0x000fc600078e00ff */
[----:B------:R-:W-:Y:S02]  /*11050*/  LOP3.LUT R151, R0, 0xff, R7, 0xf8, !PT ;  /* 0x000000ff00977812 */ /* 0x000fe400078ef807 */
[----:B------:R-:W-:Y:S02]  /*11060*/  LOP3.LUT R162, R124, R162, R126, 0xfe, !PT ;  /* 0x000000a27ca27212 */ /* 0x000fe400078efe7e */
[----:B------:R-:W-:Y:S02]  /*11070*/  LOP3.LUT R151, R127, R151, R163, 0xfe, !PT ;  /* 0x000000977f977212 */ /* 0x000fe400078efea3 */
[----:B------:R-:W0:Y:S01]  /*11080*/  LDC.64 R126, c[0x0][0x3b0] ;  /* 0x0000ec00ff7e7b82 */ /* 0x000e220000000a00 */
[----:B------:R-:W-:Y:S02]  /*11090*/  LOP3.LUT R124, R162, 0xff, R3, 0xf8, !PT ;  /* 0x000000ffa27c7812 */ /* 0x000fe400078ef803 */
[----:B------:R-:W-:Y:S02]  /*110a0*/  LOP3.LUT R125, R151, R125, RZ, 0xfc, !PT ;  /* 0x0000007d977d7212 */ /* 0x000fe400078efcff */
[----:B------:R-:W-:-:S05]  /*110b0*/  IADD3 R151, PT, PT, R135, 0x100, RZ ;  /* 0x0000010087977810 */ /* 0x000fca0007ffe0ff */
[----:B0-----:R-:W-:-:S05]  /*110c0*/  IMAD.WIDE.U32 R126, R151, 0x8, R126 ;  /* 0x00000008977e7825 */ /* 0x001fca00078e007e */
[----:B------:R1:W-:Y:S02]  /*110d0*/  STG.E.64 desc[UR18][R126.64], R124 ;  /* 0x0000007c7e007986 */ /* 0x0003e4000c101b12 */
.L_x_13286:
[----:B-1----:R-:W1:Y:S08]  /*110e0*/  @P1 LDC.64 R126, c[0x0][0x390] ;  /* 0x0000e400ff7e1b82 */ /* 0x002e700000000a00 */
[----:B0-----:R-:W0:Y:S01]  /*110f0*/  @P0 LDC.64 R124, c[0x0][0x3a0] ;  /* 0x0000e800ff7c0b82 */ /* 0x001e220000000a00 */
[----:B------:R-:W-:Y:S01]  /*11100*/  IADD3 R161, PT, PT, R161, 0x180, RZ ;  /* 0x00000180a1a17810 */ /* 0x000fe20007ffe0ff */
[----:B------:R-:W-:-:S04]  /*11110*/  VIADD R0, R135, 0x180 ;  /* 0x0000018087007836 */ /* 0x000fc80000000000 */
[----:B-1----:R-:W-:-:S05]  /*11120*/  @P1 IMAD.WIDE.U32 R126, R0, 0x10, R126 ;  /* 0x00000010007e1825 */ /* 0x002fca00078e007e */
[----:B-----5:R1:W5:Y:S01]  /*11130*/  @P1 LDG.E.128 R108, desc[UR18][R126.64] ;  /* 0x000000127e6c1981 */ /* 0x020362000c1e1d00 */
[----:B0-----:R-:W-:-:S05]  /*11140*/  @P0 IMAD.WIDE.U32 R124, R161, 0x20, R124 ;  /* 0x00000020a17c0825 */ /* 0x001fca00078e007c */
[----:B------:R1:W5:Y:S04]  /*11150*/  @P0 LDG.E.128 R112, desc[UR18][R124.64] ;  /* 0x000000127c700981 */ /* 0x000368000c1e1d00 */
[----:B------:R1:W5:Y:S01]  /*11160*/  @P0 LDG.E.128 R116, desc[UR18][R124.64+0x10] ;  /* 0x000010127c740981 */ /* 0x000362000c1e1d00 */
[----:B------:R-:W-:Y:S05]  /*11170*/  @!P0 BRA `(.L_x_13287) ;  /* 0x0000002800948947 */ /* 0x000fea0003800000 */
[----:B------:R-:W-:Y:S01]  /*11180*/  ISETP.GT.AND P0, PT, R132, RZ, PT ;  /* 0x000000ff8400720c */ /* 0x000fe20003f04270 */
[----:B-1----:R-:W-:Y:S01]  /*11190*/  IMAD.MOV.U32 R125, RZ, RZ, R134 ;  /* 0x000000ffff7d7224 */ /* 0x002fe200078e0086 */
        /* <DEDUP_REMOVED lines=18> */
.L_x_13290:
[----:B------:R-:W-:Y:S01]  /*112c0*/  VIADD R159, R159, 0x1 ;  /* 0x000000019f9f7836 */ /* 0x000fe20000000000 */
[----:B------:R-:W-:-:S03]  /*112d0*/  UIADD3 UR5, UPT, UPT, UR20, -0x61c88647, URZ ;  /* 0x9e3779b914057890 */ /* 0x000fc6000fffe0ff */
        /* <DEDUP_REMOVED lines=11> */
.L_x_13291:
[----:B------:R-:W-:Y:S01]  /*11390*/  LOP3.LUT R134, R2, UR21, R127, 0x96, !PT ;  /* 0x0000001502867c12 */ /* 0x000fe2000f8e967f */
[----:B------:R-:W-:-:S04]  /*113a0*/  IMAD.WIDE.U32 R124, R160, -0x326172a9, RZ ;  /* 0xcd9e8d57a07c7825 */ /* 0x000fc800078e00ff */
        /* <DEDUP_REMOVED lines=41> */
[----:B------:R-:W-:Y:S01]  /*11640*/  HFMA2 R125, -RZ, RZ, 0, 0 ;  /* 0x00000000ff7d7431 */ /* 0x000fe200000001ff */
[----:B------:R-:W-:-:S07]  /*11650*/  MOV R154, R124 ;  /* 0x0000007c009a7202 */ /* 0x000fce0000000f00 */
.L_x_13289:
[----:B------:R-:W-:Y:S01]  /*11660*/  I2FP.F32.U32 R3, R3 ;  /* 0x0000000300037245 */ /* 0x000fe20000201000 */
[----:B------:R-:W-:-:S04]  /*11670*/  IMAD.MOV.U32 R124, RZ, RZ, 0x2f800000 ;  /* 0x2f800000ff7c7424 */ /* 0x000fc800078e00ff */
        /* <DEDUP_REMOVED lines=8> */
.L_x_13288:
        /* <DEDUP_REMOVED lines=15> */
.L_x_13294:
        /* <DEDUP_REMOVED lines=13> */
.L_x_13295:
[----:B------:R-:W-:Y:S01]  /*118c0*/  LOP3.LUT R134, R2, UR21, R127, 0x96, !PT ;  /* 0x0000001502867c12 */ /* 0x000fe2000f8e967f */
[----:B------:R-:W-:Y:S01]  /*118d0*/  IMAD.WIDE.U32 R124, R160, -0x326172a9, RZ ;  /* 0xcd9e8d57a07c7825 */ /* 0x000fe200078e00ff */
[----:B------:R-:W-:-:S03]  /*118e0*/  MOV R4, R154 ;  /* 0x0000009a00047202 */ /* 0x000fc60000000f00 */
        /* <DEDUP_REMOVED lines=39> */
[----:B------:R-:W-:Y:S02]  /*11b60*/  IMAD.MOV.U32 R154, RZ, RZ, R124 ;  /* 0x000000ffff9a7224 */ /* 0x000fe400078e007c */
[----:B------:R-:W-:Y:S01]  /*11b70*/  HFMA2 R124, -RZ, RZ, 0, 0 ;  /* 0x00000000ff7c7431 */ /* 0x000fe200000001ff */
[----:B------:R-:W-:-:S07]  /*11b80*/  LOP3.LUT R157, R126, UR38, R125, 0x96, !PT ;  /* 0x000000267e9d7c12 */ /* 0x000fce000f8e967d */
.L_x_13293:
        /* <DEDUP_REMOVED lines=11> */
.L_x_13292:
        /* <DEDUP_REMOVED lines=15> */
.L_x_13298:
        /* <DEDUP_REMOVED lines=13> */
.L_x_13299:
        /* <DEDUP_REMOVED lines=42> */
[----:B------:R-:W-:Y:S01]  /*120a0*/  IMAD.MOV.U32 R154, RZ, RZ, R124 ;  /* 0x000000ffff9a7224 */ /* 0x000fe200078e007c */
[----:B------:R-:W-:Y:S01]  /*120b0*/  LOP3.LUT R157, R126, UR38, R125, 0x96, !PT ;  /* 0x000000267e9d7c12 */ /* 0x000fe2000f8e967d */
[----:B------:R-:W-:-:S07]  /*120c0*/  HFMA2 R126, -RZ, RZ, 0, 0 ;  /* 0x00000000ff7e7431 */ /* 0x000fce00000001ff */
.L_x_13297:
        /* <DEDUP_REMOVED lines=10> */
.L_x_13296:
        /* <DEDUP_REMOVED lines=15> */
.L_x_13302:
        /* <DEDUP_REMOVED lines=13> */
.L_x_13303:
        /* <DEDUP_REMOVED lines=45> */
.L_x_13301:
        /* <DEDUP_REMOVED lines=11> */
.L_x_13300:
        /* <DEDUP_REMOVED lines=15> */
.L_x_13306:
        /* <DEDUP_REMOVED lines=13> */
.L_x_13307:
        /* <DEDUP_REMOVED lines=45> */
.L_x_13305:
        /* <DEDUP_REMOVED lines=10> */
.L_x_13304:
        /* <DEDUP_REMOVED lines=15> */
.L_x_13310:
        /* <DEDUP_REMOVED lines=13> */
.L_x_13311:
        /* <DEDUP_REMOVED lines=26> */
[----:B------:R-:W-:-:S04]  /*12f40*/  UIADD3 UR5, UPT, UPT, UR21, -0x24c28bd8, URZ ;  /* 0xdb3d742815057890 */ /* 0x000fc8000fffe0ff */
        /* <DEDUP_REMOVED lines=19> */
.L_x_13309:
        /* <DEDUP_REMOVED lines=11> */
.L_x_13308:
        /* <DEDUP_REMOVED lines=15> */
.L_x_13314:
        /* <DEDUP_REMOVED lines=13> */
.L_x_13315:
        /* <DEDUP_REMOVED lines=41> */
[----:B------:R-:W-:Y:S01]  /*13580*/  HFMA2 R162, -RZ, RZ, 0, 0 ;  /* 0x00000000ffa27431 */ /* 0x000fe200000001ff */
[----:B------:R-:W-:Y:S01]  /*13590*/  MOV R154, R126 ;  /* 0x0000007e009a7202 */ /* 0x000fe20000000f00 */
[----:B------:R-:W-:-:S05]  /*135a0*/  IMAD.WIDE.U32 R126, R151, -0x326172a9, RZ ;  /* 0xcd9e8d57977e7825 */ /* 0x000fca00078e00ff */
[----:B------:R-:W-:Y:S01]  /*135b0*/  LOP3.LUT R155, R156, UR35, R127, 0x96, !PT ;  /* 0x000000239c9b7c12 */ /* 0x000fe2000f8e967f */
[----:B------:R-:W-:-:S07]  /*135c0*/  IMAD.MOV.U32 R156, RZ, RZ, R126 ;  /* 0x000000ffff9c7224 */ /* 0x000fce00078e007e */
.L_x_13313:
        /* <DEDUP_REMOVED lines=10> */
.L_x_13312:
        /* <DEDUP_REMOVED lines=15> */
.L_x_13318:
        /* <DEDUP_REMOVED lines=13> */
.L_x_13319:
        /* <DEDUP_REMOVED lines=46> */
.L_x_13317:
[----:B------:R-:W-:Y:S01]  /*13b10*/  I2FP.F32.U32 R127, R127 ;  /* 0x0000007f007f7245 */ /* 0x000fe20000201000 */
[----:B------:R-:W-:-:S05]  /*13b20*/  HFMA2 R150, -RZ, RZ, 0.1171875, 0 ;  /* 0x2f800000ff967431 */ /* 0x000fca00000001ff */
[----:B------:R-:W-:-:S05]  /*13b30*/  FFMA.FTZ R127, R127, R150, 1.1641532182693481445e-10 ;  /* 0x2f0000007f7f7423 */ /* 0x000fca0000010096 */
[----:B------:R-:W-:Y:S02]  /*13b40*/  FSETP.GTU.FTZ.AND P0, PT, R127, UR22, PT ;  /* 0x000000167f007c0b */ /* 0x000fe4000bf1c000 */
[----:B------:R-:W-:Y:S02]  /*13b50*/  PRMT R127, R111, 0x7632, R127 ;  /* 0x000076326f7f7816 */ /* 0x000fe4000000007f */
[----:B------:R-:W-:-:S03]  /*13b60*/  SEL R150, RZ, 0x1, P0 ;  /* 0x00000001ff967807 */ /* 0x000fc60000000000 */
[----:B------:R-:W-:-:S04]  /*13b70*/  IMAD.U32 R127, R127, 0x10000, RZ ;  /* 0x000100007f7f7824 */ /* 0x000fc800078e00ff */
[----:B------:R-:W-:-:S04]  /*13b80*/  FMUL.FTZ R127, R127, UR17 ;  /* 0x000000117f7f7c20 */ /* 0x000fc80008410000 */
[----:B------:R-:W-:-:S05]  /*13b90*/  FMUL.FTZ R127, R127, UR16 ;  /* 0x000000107f7f7c20 */ /* 0x000fca0008410000 */
[----:B------:R-:W-:-:S05]  /*13ba0*/  FSEL R162, R127, RZ, !P0 ;  /* 0x000000ff7fa27208 */ /* 0x000fca0004000000 */
[----:B------:R-:W-:Y:S01]  /*13bb0*/  FFMA.FTZ R127, R162, R107, R119 ;  /* 0x0000006ba27f7223 */ /* 0x000fe20000010077 */
[----:B------:R-:W-:Y:S06]  /*13bc0*/  BRA `(.L_x_13316) ;  /* 0x00000028008c7947 */ /* 0x000fec0003800000 */
.L_x_13287:
[----:B------:R-:W-:Y:S01]  /*13bd0*/  HFMA2 R132, -RZ, RZ, 0, 0 ;  /* 0x00000000ff847431 */ /* 0x000fe200000001ff */
        /* <DEDUP_REMOVED lines=18> */
.L_x_13322:
        /* <DEDUP_REMOVED lines=13> */
.L_x_13323:
        /* <DEDUP_REMOVED lines=44> */
[----:B------:R-:W-:-:S07]  /*14090*/  IMAD.MOV.U32 R125, RZ, RZ, RZ ;  /* 0x000000ffff7d7224 */ /* 0x000fce00078e00ff */
.L_x_13321:
[----:B------:R-:W-:Y:S01]  /*140a0*/  I2FP.F32.U32 R3, R3 ;  /* 0x0000000300037245 */ /* 0x000fe20000201000 */
[----:B------:R-:W-:-:S05]  /*140b0*/  HFMA2 R124, -RZ, RZ, 0.1171875, 0 ;  /* 0x2f800000ff7c7431 */ /* 0x000fca00000001ff */
[----:B------:R-:W-:Y:S01]  /*140c0*/  FFMA.FTZ R3, R3, R124, 1.1641532182693481445e-10 ;  /* 0x2f00000003037423 */ /* 0x000fe2000001007c */
[----:B-----5:R-:W-:-:S04]  /*140d0*/  IMAD.U32 R124, R108, 0x10000, RZ ;  /* 0x000100006c7c7824 */ /* 0x020fc800078e00ff */
[----:B------:R-:W-:Y:S01]  /*140e0*/  FMUL.FTZ R124, R124, UR17 ;  /* 0x000000117c7c7c20 */ /* 0x000fe20008410000 */
[----:B------:R-:W-:-:S03]  /*140f0*/  FSETP.GTU.FTZ.AND P0, PT, R3, UR22, PT ;  /* 0x0000001603007c0b */ /* 0x000fc6000bf1c000 */
[----:B------:R-:W-:Y:S01]  /*14100*/  FMUL.FTZ R124, R124, UR16 ;  /* 0x000000107c7c7c20 */ /* 0x000fe20008410000 */
[----:B------:R-:W-:-:S04]  /*14110*/  SEL R3, RZ, 0x1, P0 ;  /* 0x00000001ff037807 */ /* 0x000fc80000000000 */
[----:B------:R-:W-:-:S05]  /*14120*/  FSEL R127, R124, RZ, !P0 ;  /* 0x000000ff7c7f7208 */ /* 0x000fca0004000000 */
[----:B------:R-:W-:-:S07]  /*14130*/  FMUL.FTZ R132, R127, R100 ;  /* 0x000000647f847220 */ /* 0x000fce0000410000 */
.L_x_13320:
        /* <DEDUP_REMOVED lines=15> */
.L_x_13326:
        /* <DEDUP_REMOVED lines=13> */
.L_x_13327:
        /* <DEDUP_REMOVED lines=41> */
[----:B------:R-:W-:-:S03]  /*14590*/  IMAD.WIDE.U32 R124, R125, -0x2daee0ad, RZ ;  /* 0xd2511f537d7c7825 */ /* 0x000fc600078e00ff */
[----:B------:R-:W-:Y:S01]  /*145a0*/  MOV R154, R124 ;  /* 0x0000007c009a7202 */ /* 0x000fe20000000f00 */
[----:B------:R-:W-:Y:S01]  /*145b0*/  IMAD.MOV.U32 R124, RZ, RZ, RZ ;  /* 0x000000ffff7c7224 */ /* 0x000fe200078e00ff */
[----:B------:R-:W-:-:S07]  /*145c0*/  LOP3.LUT R157, R126, UR38, R125, 0x96, !PT ;  /* 0x000000267e9d7c12 */ /* 0x000fce000f8e967d */
.L_x_13325:
        /* <DEDUP_REMOVED lines=11> */
.L_x_13324:
        /* <DEDUP_REMOVED lines=15> */
.L_x_13330:
        /* <DEDUP_REMOVED lines=13> */
.L_x_13331:
        /* <DEDUP_REMOVED lines=45> */
.L_x_13329:
        /* <DEDUP_REMOVED lines=10> */
.L_x_13328:
        /* <DEDUP_REMOVED lines=15> */
.L_x_13334:
        /* <DEDUP_REMOVED lines=13> */
.L_x_13335:
        /* <DEDUP_REMOVED lines=45> */
.L_x_13333:
        /* <DEDUP_REMOVED lines=11> */
.L_x_13332:
        /* <DEDUP_REMOVED lines=15> */
.L_x_13338:
        /* <DEDUP_REMOVED lines=13> */
.L_x_13339:
        /* <DEDUP_REMOVED lines=45> */
.L_x_13337:
        /* <DEDUP_REMOVED lines=10> */
.L_x_13336:
        /* <DEDUP_REMOVED lines=15> */
.L_x_13342:
        /* <DEDUP_REMOVED lines=13> */
.L_x_13343:
        /* <DEDUP_REMOVED lines=44> */
[----:B------:R-:W-:Y:S01]  /*15aa0*/  LOP3.LUT R155, R156, UR35, R163, 0x96, !PT ;  /* 0x000000239c9b7c12 */ /* 0x000fe2000f8e96a3 */
[----:B------:R-:W-:-:S07]  /*15ab0*/  IMAD.MOV.U32 R156, RZ, RZ, R162 ;  /* 0x000000ffff9c7224 */ /* 0x000fce00078e00a2 */
.L_x_13341:
        /* <DEDUP_REMOVED lines=11> */
.L_x_13340:
        /* <DEDUP_REMOVED lines=15> */
.L_x_13346:
        /* <DEDUP_REMOVED lines=13> */
.L_x_13347:
        /* <DEDUP_REMOVED lines=43> */
[----:B------:R-:W-:Y:S01]  /*15fe0*/  IMAD.MOV.U32 R162, RZ, RZ, RZ ;  /* 0x000000ffffa27224 */ /* 0x000fe200078e00ff */
[----:B------:R-:W-:Y:S02]  /*15ff0*/  LOP3.LUT R155, R156, UR35, R127, 0x96, !PT ;  /* 0x000000239c9b7c12 */ /* 0x000fe4000f8e967f */
[----:B------:R-:W-:-:S07]  /*16000*/  MOV R156, R126 ;  /* 0x0000007e009c7202 */ /* 0x000fce0000000f00 */
.L_x_13345:
        /* <DEDUP_REMOVED lines=10> */
.L_x_13344:
        /* <DEDUP_REMOVED lines=15> */
.L_x_13349:
        /* <DEDUP_REMOVED lines=13> */
.L_x_13350:
        /* <DEDUP_REMOVED lines=44> */
[----:B------:R-:W-:Y:S02]  /*16530*/  HFMA2 R151, -RZ, RZ, 0, 0 ;  /* 0x00000000ff977431 */ /* 0x000fe400000001ff */
[----:B------:R-:W-:-:S07]  /*16540*/  IMAD.MOV.U32 R156, RZ, RZ, R150 ;  /* 0x000000ffff9c7224 */ /* 0x000fce00078e0096 */
.L_x_13348:
[----:B------:R-:W-:Y:S01]  /*16550*/  I2FP.F32.U32 R127, R127 ;  /* 0x0000007f007f7245 */ /* 0x000fe20000201000 */
[----:B------:R-:W-:-:S04]  /*16560*/  IMAD.MOV.U32 R150, RZ, RZ, 0x2f800000 ;  /* 0x2f800000ff967424 */ /* 0x000fc800078e00ff */
[----:B------:R-:W-:-:S05]  /*16570*/  FFMA.FTZ R127, R127, R150, 1.1641532182693481445e-10 ;  /* 0x2f0000007f7f7423 */ /* 0x000fca0000010096 */
[----:B------:R-:W-:Y:S02]  /*16580*/  FSETP.GTU.FTZ.AND P0, PT, R127, UR22, PT ;  /* 0x000000167f007c0b */ /* 0x000fe4000bf1c000 */
[----:B-----5:R-:W-:Y:S02]  /*16590*/  PRMT R127, R111, 0x7632, R127 ;  /* 0x000076326f7f7816 */ /* 0x020fe4000000007f */
[----:B------:R-:W-:Y:S02]  /*165a0*/  SEL R150, RZ, 0x1, P0 ;  /* 0x00000001ff967807 */ /* 0x000fe40000000000 */
[----:B------:R-:W-:-:S05]  /*165b0*/  SHF.L.U32 R127, R127, 0x10, RZ ;  /* 0x000000107f7f7819 */ /* 0x000fca00000006ff */
[----:B------:R-:W-:-:S04]  /*165c0*/  FMUL.FTZ R127, R127, UR17 ;  /* 0x000000117f7f7c20 */ /* 0x000fc80008410000 */
[----:B------:R-:W-:-:S05]  /*165d0*/  FMUL.FTZ R127, R127, UR16 ;  /* 0x000000107f7f7c20 */ /* 0x000fca0008410000 */
[----:B------:R-:W-:-:S05]  /*165e0*/  FSEL R162, R127, RZ, !P0 ;  /* 0x000000ff7fa27208 */ /* 0x000fca0004000000 */
[----:B------:R-:W-:-:S07]  /*165f0*/  FMUL.FTZ R127, R162, R107 ;  /* 0x0000006ba27f7220 */ /* 0x000fce0000410000 */
.L_x_13316:
[----:B------:R-:W-:-:S05]  /*16600*/  IMAD.WIDE.U32 R152, R161, 0x20, R152 ;  /* 0x00000020a1987825 */ /* 0x000fca00078e0098 */
[----:B------:R0:W-:Y:S04]  /*16610*/  STG.E.128 desc[UR18][R152.64], R132 ;  /* 0x0000008498007986 */ /* 0x0001e8000c101d12 */
        /* <DEDUP_REMOVED lines=11> */
[----:B------:R-:W-:-:S04]  /*166d0*/  LOP3.LUT R152, R152, 0xff00, R153, 0xf8, !PT ;  /* 0x0000ff0098987812 */ /* 0x000fc800078ef899 */
[----:B------:R-:W-:Y:S02]  /*166e0*/  LOP3.LUT R161, R152, 0xff, R7, 0xf8, !PT ;  /* 0x000000ff98a17812 */ /* 0x000fe400078ef807 */
[----:B------:R-:W-:Y:S02]  /*166f0*/  LOP3.LUT R152, R4, 0xff, RZ, 0xc0, !PT ;  /* 0x000000ff04987812 */ /* 0x000fe400078ec0ff */
[----:B------:R-:W-:-:S03]  /*16700*/  LOP3.LUT R161, R163, R161, R165, 0xfe, !PT ;  /* 0x000000a1a3a17212 */ /* 0x000fc600078efea5 */
[----:B------:R-:W-:-:S03]  /*16710*/  IMAD.WIDE.U32 R152, R152, 0x100, RZ ;  /* 0x0000010098987825 */ /* 0x000fc600078e00ff */
[----:B------:R-:W-:Y:S02]  /*16720*/  LOP3.LUT R162, R152, R164, R162, 0xfe, !PT ;  /* 0x000000a498a27212 */ /* 0x000fe400078efea2 */
[----:B------:R-:W0:Y:S01]  /*16730*/  LDC.64 R164, c[0x0][0x3b0] ;  /* 0x0000ec00ffa47b82 */ /* 0x000e220000000a00 */
[----:B------:R-:W-:Y:S02]  /*16740*/  LOP3.LUT R153, R161, R153, RZ, 0xfc, !PT ;  /* 0x00000099a1997212 */ /* 0x000fe400078efcff */
[----:B------:R-:W-:Y:S01]  /*16750*/  LOP3.LUT R152, R162, 0xff, R3, 0xf8, !PT ;  /* 0x000000ffa2987812 */ /* 0x000fe200078ef803 */
[----:B0-----:R-:W-:-:S05]  /*16760*/  IMAD.WIDE.U32 R164, R0, 0x8, R164 ;  /* 0x0000000800a47825 */ /* 0x001fca00078e00a4 */
[----:B------:R1:W-:Y:S02]  /*16770*/  STG.E.64 desc[UR18][R164.64], R152 ;  /* 0x00000098a4007986 */ /* 0x0003e4000c101b12 */
.L_x_13351:
[----:B------:R-:W-:Y:S01]  /*16780*/  FADD.FTZ R0, RZ, R8 ;  /* 0x00000008ff007221 */ /* 0x000fe20000010000 */
[----:B------:R-:W-:Y:S03]  /*16790*/  BSSY.RECONVERGENT B0, `(.L_x_13352) ;  /* 0x000007f000007945 */ /* 0x000fe60003800200 */
[----:B01----:R-:W-:-:S04]  /*167a0*/  FADD.FTZ R153, R0, R9 ;  /* 0x0000000900997221 */ /* 0x003fc80000010000 */
        /* <DEDUP_REMOVED lines=114> */
[----:B0-----:R-:W-:Y:S02]  /*16ed0*/  FADD.FTZ R153, R165, R0 ;  /* 0x00000000a5997221 */ /* 0x001fe40000010000 */
[----:B------:R-:W0:Y:S02]  /*16ee0*/  S2R R0, SR_TID.X ;  /* 0x0000000000007919 */ /* 0x000e240000002100 */
[----:B0-----:R-:W-:-:S13]  /*16ef0*/  LOP3.LUT P0, RZ, R0, 0x1f, RZ, 0xc0, !PT ;  /* 0x0000001f00ff7812 */ /* 0x001fda000780c0ff */
        /* <DEDUP_REMOVED lines=8> */
.L_x_13353:
[----:B------:R-:W-:Y:S05]  /*16f80*/  BSYNC.RECONVERGENT B0 ;  /* 0x0000000000007941 */ /* 0x000fea0003800200 */
.L_x_13352:
[----:B0-----:R-:W-:Y:S01]  /*16f90*/  LOP3.LUT R152, R0, 0x1f, RZ, 0xc0, !PT ;  /* 0x0000001f00987812 */ /* 0x001fe200078ec0ff */
[----:B------:R-:W-:Y:S01]  /*16fa0*/  BAR.SYNC.DEFER_BLOCKING 0x0 ;  /* 0x0000000000007b1d */ /* 0x000fe20000010000 */
[----:B------:R-:W-:Y:S02]  /*16fb0*/  MOV R161, RZ ;  /* 0x000000ff00a17202 */ /* 0x000fe40000000f00 */
[----:B------:R-:W-:Y:S02]  /*16fc0*/  ISETP.GT.U32.AND P0, PT, R152, 0x3, PT ;  /* 0x000000039800780c */ /* 0x000fe40003f04070 */
[----:B------:R-:W-:Y:S01]  /*16fd0*/  CS2R R152, SRZ ;  /* 0x0000000000987805 */ /* 0x000fe2000001ff00 */
[----:B------:R-:W-:Y:S10]  /*16fe0*/  BSSY.RECONVERGENT B0, `(.L_x_13354) ;  /* 0x000000a000007945 */ /* 0x000ff40003800200 */
        /* <DEDUP_REMOVED lines=9> */
.L_x_13355:
[----:B------:R-:W-:Y:S05]  /*17080*/  BSYNC.RECONVERGENT B0 ;  /* 0x0000000000007941 */ /* 0x000fea0003800200 */
.L_x_13354:
        /* <DEDUP_REMOVED lines=10> */
[----:B------:R-:W-:-:S04]  /*17130*/  FMUL.FTZ R163, R163, R165 ;  /* 0x000000a5a3a37220 */ /* 0x000fc80000410000 */
[-C--:B------:R-:W-:Y:S01]  /*17140*/  FMUL.FTZ R163, R163, R162.reuse ;  /* 0x000000a2a3a37220 */ /* 0x080fe20000410000 */
[----:B------:R-:W-:-:S04]  /*17150*/  FMUL.FTZ R162, R164, R162 ;  /* 0x000000a2a4a27220 */ /* 0x000fc80000410000 */
[----:B------:R-:W-:Y:S02]  /*17160*/  FFMA.FTZ R165, R165, R152, R162 ;  /* 0x00000098a5a57223 */ /* 0x000fe400000100a2 */
[----:B------:R-:W0:Y:S02]  /*17170*/  SHFL.DOWN PT, R162, R153, 0x2, 0x1f ;  /* 0x08401f0099a27f89 */ /* 0x000e2400000e0000 */
[----:B0-----:R-:W-:Y:S01]  /*17180*/  FADD.FTZ R153, R162, R153 ;  /* 0x00000099a2997221 */ /* 0x001fe20000010000 */
[----:B------:R-:W-:-:S04]  /*17190*/  I2FP.F32.S32 R162, R161 ;  /* 0x000000a100a27245 */ /* 0x000fc80000201400 */
[----:B------:R-:W0:Y:S02]  /*171a0*/  MUFU.RCP R164, R162 ;  /* 0x000000a200a47308 */ /* 0x000e240000001000 */
[C---:B0-----:R-:W-:Y:S01]  /*171b0*/  FFMA.FTZ R152, R164.reuse, R163, R153 ;  /* 0x000000a3a4987223 */ /* 0x041fe20000010099 */
[----:B------:R-:W-:Y:S02]  /*171c0*/  FMUL.FTZ R165, R164, R165 ;  /* 0x000000a5a4a57220 */ /* 0x000fe40000410000 */
[----:B------:R-:W0:Y:S02]  /*171d0*/  SHFL.DOWN PT, R164, R161, 0x1, 0x1f ;  /* 0x08201f00a1a47f89 */ /* 0x000e2400000e0000 */
[-C--:B0-----:R-:W-:Y:S02]  /*171e0*/  IADD3 R163, PT, PT, R161, R164.reuse, RZ ;  /* 0x000000a4a1a37210 */ /* 0x081fe40007ffe0ff */
[----:B------:R-:W0:Y:S01]  /*171f0*/  SHFL.DOWN PT, R161, R165, 0x1, 0x1f ;  /* 0x08201f00a5a17f89 */ /* 0x000e2200000e0000 */
[----:B------:R-:W-:Y:S01]  /*17200*/  I2FP.F32.S32 R164, R164 ;  /* 0x000000a400a47245 */ /* 0x000fe20000201400 */
[----:B0-----:R-:W-:-:S04]  /*17210*/  FADD.FTZ R153, R165, -R161 ;  /* 0x800000a1a5997221 */ /* 0x001fc80000010000 */
[----:B------:R-:W-:-:S04]  /*17220*/  FMUL.FTZ R153, R153, R153 ;  /* 0x0000009999997220 */ /* 0x000fc80000410000 */
[----:B------:R-:W-:-:S04]  /*17230*/  FMUL.FTZ R153, R162, R153 ;  /* 0x00000099a2997220 */ /* 0x000fc80000410000 */
[-C--:B------:R-:W-:Y:S01]  /*17240*/  FMUL.FTZ R153, R153, R164.reuse ;  /* 0x000000a499997220 */ /* 0x080fe20000410000 */
[----:B------:R-:W-:Y:S01]  /*17250*/  FMUL.FTZ R164, R161, R164 ;  /* 0x000000a4a1a47220 */ /* 0x000fe20000410000 */
[----:B------:R-:W-:-:S03]  /*17260*/  I2FP.F32.S32 R161, R163 ;  /* 0x000000a300a17245 */ /* 0x000fc60000201400 */
[----:B------:R-:W-:Y:S01]  /*17270*/  FFMA.FTZ R162, R162, R165, R164 ;  /* 0x000000a5a2a27223 */ /* 0x000fe200000100a4 */
[----:B------:R-:W0:Y:S01]  /*17280*/  MUFU.RCP R163, R161 ;  /* 0x000000a100a37308 */ /* 0x000e220000001000 */
[----:B------:R-:W1:Y:S01]  /*17290*/  SHFL.DOWN PT, R164, R152, 0x1, 0x1f ;  /* 0x08201f0098a47f89 */ /* 0x000e6200000e0000 */
[----:B------:R-:W-:Y:S02]  /*172a0*/  IMAD.U32 R165, RZ, RZ, UR7 ;  /* 0x00000007ffa57e24 */ /* 0x000fe4000f8e00ff */
[----:B-1----:R-:W-:Y:S02]  /*172b0*/  FADD.FTZ R164, R152, R164 ;  /* 0x000000a498a47221 */ /* 0x002fe40000010000 */
[----:B------:R-:W1:Y:S02]  /*172c0*/  LDC R152, c[0x0][0x448] ;  /* 0x00011200ff987b82 */ /* 0x000e640000000800 */
[C---:B0-----:R-:W-:Y:S01]  /*172d0*/  FFMA.FTZ R161, R163.reuse, R153, R164 ;  /* 0x00000099a3a17223 */ /* 0x041fe200000100a4 */
[----:B------:R-:W-:-:S05]  /*172e0*/  FMUL.FTZ R153, R163, R162 ;  /* 0x000000a2a3997220 */ /* 0x000fca0000410000 */
[----:B------:R-:W0:Y:S01]  /*172f0*/  @!P0 LDC.64 R162, c[0x0][0x3c0] ;  /* 0x0000f000ffa28b82 */ /* 0x000e220000000a00 */
[----:B------:R-:W2:Y:S01]  /*17300*/  SHFL.IDX PT, R153, R153, RZ, 0x1f ;  /* 0x00001fff99997589 */ /* 0x000ea200000e0000 */
[----:B0-----:R-:W-:-:S04]  /*17310*/  @!P0 IMAD.WIDE R162, R165, 0x4, R162 ;  /* 0x00000004a5a28825 */ /* 0x001fc800078e02a2 */
[----:B--2---:R-:W-:Y:S01]  /*17320*/  FMUL.FTZ R164, R153, R153 ;  /* 0x0000009999a47220 */ /* 0x004fe20000410000 */
[----:B------:R-:W1:Y:S04]  /*17330*/  SHFL.IDX PT, R165, R161, RZ, 0x1f ;  /* 0x00001fffa1a57589 */ /* 0x000e6800000e0000 */
[----:B------:R0:W-:Y:S02]  /*17340*/  @!P0 STG.E desc[UR18][R162.64], R153 ;  /* 0x00000099a2008986 */ /* 0x0001e4000c101912 */
[----:B0-----:R-:W0:Y:S01]  /*17350*/  @!P0 LDC.64 R162, c[0x0][0x3c8] ;  /* 0x0000f200ffa28b82 */ /* 0x001e220000000a00 */
[----:B-1----:R-:W-:Y:S01]  /*17360*/  FFMA.FTZ R152, R165, UR25, R152 ;  /* 0x00000019a5987c23 */ /* 0x002fe20008010098 */
[----:B------:R-:W-:-:S05]  /*17370*/  FSEL R165, R164, RZ, P1 ;  /* 0x000000ffa4a57208 */ /* 0x000fca0000800000 */
[----:B------:R-:W-:Y:S01]  /*17380*/  FADD.FTZ R152, R152, R165 ;  /* 0x000000a598987221 */ /* 0x000fe20000010000 */
[----:B------:R-:W-:-:S05]  /*17390*/  MOV R165, UR7 ;  /* 0x0000000700a57c02 */ /* 0x000fca0008000f00 */
[----:B------:R-:W1:Y:S01]  /*173a0*/  MUFU.RSQ R152, R152 ;  /* 0x0000009800987308 */ /* 0x000e620000001400 */
[----:B0-----:R-:W-:-:S05]  /*173b0*/  @!P0 IMAD.WIDE R162, R165, 0x4, R162 ;  /* 0x00000004a5a28825 */ /* 0x001fca00078e02a2 */
[----:B-1----:R0:W-:Y:S01]  /*173c0*/  @!P0 STG.E desc[UR18][R162.64], R152 ;  /* 0x00000098a2008986 */ /* 0x0021e2000c101912 */
[----:B------:R-:W-:Y:S05]  /*173d0*/  BRA.U !UP1, `(.L_x_13356) ;  /* 0x00000009090c7547 */ /* 0x000fea000b800000 */
[----:B------:R-:W-:Y:S01]  /*173e0*/  FSEL R153, R153, RZ, !P1 ;  /* 0x000000ff99997208 */ /* 0x000fe20004800000 */
[----:B------:R-:W-:-:S04]  /*173f0*/  UIADD3 UR4, UPT, UPT, UR4, -0x1, URZ ;  /* 0xffffffff04047890 */ /* 0x000fc8000fffe0ff */
[C---:B------:R-:W-:Y:S01]  /*17400*/  FADD.FTZ R161, -R153.reuse, R144 ;  /* 0x0000009099a17221 */ /* 0x040fe20000010100 */
[C---:B------:R-:W-:Y:S01]  /*17410*/  FADD.FTZ R145, -R153.reuse, R145 ;  /* 0x0000009199917221 */ /* 0x040fe20000010100 */
[C---:B0-----:R-:W-:Y:S01]  /*17420*/  FADD.FTZ R163, -R153.reuse, R146 ;  /* 0x0000009299a37221 */ /* 0x041fe20000010100 */
[C---:B------:R-:W-:Y:S01]  /*17430*/  FADD.FTZ R11, -R153.reuse, R11 ;  /* 0x0000000b990b7221 */ /* 0x040fe20000010100 */
[C---:B------:R-:W-:Y:S01]  /*17440*/  FMUL.FTZ R161, R152.reuse, R161 ;  /* 0x000000a198a17220 */ /* 0x040fe20000410000 */
[----:B------:R-:W-:Y:S01]  /*17450*/  FMUL.FTZ R144, R152, R145 ;  /* 0x0000009198907220 */ /* 0x000fe20000410000 */
[----:B------:R-:W-:Y:S01]  /*17460*/  UIMAD UR4, UR4, UR23, URZ ;  /* 0x00000017040472a4 */ /* 0x000fe2000f8e02ff */
[----:B------:R-:W-:Y:S01]  /*17470*/  FADD.FTZ R147, -R153, R147 ;  /* 0x0000009399937221 */ /* 0x000fe20000010100 */
[----:B------:R-:W-:Y:S01]  /*17480*/  FFMA.FTZ R146, R161, R16, R48 ;  /* 0x00000010a1927223 */ /* 0x000fe20000010030 */
[----:B------:R-:W-:Y:S01]  /*17490*/  FFMA.FTZ R145, R144, R17, R49 ;  /* 0x0000001190917223 */ /* 0x000fe20000010031 */
[----:B------:R-:W-:Y:S01]  /*174a0*/  USHF.R.S32.HI UR5, URZ, 0x1f, UR4 ;  /* 0x0000001fff057899 */ /* 0x000fe20008011404 */
[C---:B------:R-:W-:Y:S01]  /*174b0*/  FMUL.FTZ R163, R152.reuse, R163 ;  /* 0x000000a398a37220 */ /* 0x040fe20000410000 */
[C---:B------:R-:W-:Y:S01]  /*174c0*/  FADD.FTZ R161, -R153.reuse, R8 ;  /* 0x0000000899a17221 */ /* 0x040fe20000010100 */
[----:B------:R-:W-:Y:S01]  /*174d0*/  FADD.FTZ R9, -R153, R9 ;  /* 0x0000000999097221 */ /* 0x000fe20000010100 */
[----:B------:R-:W-:Y:S01]  /*174e0*/  F2FP.BF16.F32.PACK_AB R146, R145, R146 ;  /* 0x000000929192723e */ /* 0x000fe200000010ff */
[----:B------:R-:W-:Y:S01]  /*174f0*/  FADD.FTZ R145, -R153, R10 ;  /* 0x0000000a99917221 */ /* 0x000fe20000010100 */
[C---:B------:R-:W-:Y:S01]  /*17500*/  FMUL.FTZ R10, R152.reuse, R11 ;  /* 0x0000000b980a7220 */ /* 0x040fe20000410000 */
[----:B------:R-:W-:Y:S01]  /*17510*/  ULEA.HI UR5, UR5, UR4, URZ, 0x3 ;  /* 0x0000000405057291 */ /* 0x000fe2000f8f18ff */
[C---:B------:R-:W-:Y:S01]  /*17520*/  FMUL.FTZ R162, R152.reuse, R147 ;  /* 0x0000009398a27220 */ /* 0x040fe20000410000 */
[----:B------:R-:W-:Y:S01]  /*17530*/  FMUL.FTZ R145, R152, R145 ;  /* 0x0000009198917220 */ /* 0x000fe20000410000 */
[----:B------:R-:W-:Y:S01]  /*17540*/  FFMA.FTZ R10, R10, R15, R47 ;  /* 0x0000000f0a0a7223 */ /* 0x000fe2000001002f */
[----:B------:R-:W-:Y:S01]  /*17550*/  FFMA.FTZ R147, R163, R18, R50 ;  /* 0x00000012a3937223 */ /* 0x000fe20000010032 */
[C---:B------:R-:W-:Y:S01]  /*17560*/  FMUL.FTZ R161, R152.reuse, R161 ;  /* 0x000000a198a17220 */ /* 0x040fe20000410000 */
[----:B------:R-:W-:Y:S01]  /*17570*/  FFMA.FTZ R145, R145, R14, R46 ;  /* 0x0000000e91917223 */ /* 0x000fe2000001002e */
[----:B------:R-:W-:Y:S01]  /*17580*/  FMUL.FTZ R8, R152, R9 ;  /* 0x0000000998087220 */ /* 0x000fe20000410000 */
[----:B------:R-:W-:-:S02]  /*17590*/  IMAD.U32 R163, RZ, RZ, UR5 ;  /* 0x00000005ffa37e24 */ /* 0x000fc4000f8e00ff */
[----:B------:R-:W-:Y:S01]  /*175a0*/  FFMA.FTZ R162, R162, R19, R51 ;  /* 0x00000013a2a27223 */ /* 0x000fe20000010033 */
[----:B------:R-:W-:Y:S01]  /*175b0*/  FFMA.FTZ R144, R161, R12, R44 ;  /* 0x0000000ca1907223 */ /* 0x000fe2000001002c */
[----:B------:R-:W-:Y:S01]  /*175c0*/  F2FP.BF16.F32.PACK_AB R145, R10, R145 ;  /* 0x000000910a91723e */ /* 0x000fe200000010ff */
[----:B------:R-:W-:Y:S01]  /*175d0*/  FFMA.FTZ R9, R8, R13, R45 ;  /* 0x0000000d08097223 */ /* 0x000fe2000001002d */
[----:B------:R-:W0:Y:S01]  /*175e0*/  LDC.64 R10, c[0x0][0x428] ;  /* 0x00010a00ff0a7b82 */ /* 0x000e220000000a00 */
[----:B------:R-:W-:Y:S01]  /*175f0*/  LEA.HI.SX32 R8, R163, R0, 0x1d ;  /* 0x00000000a3087211 */ /* 0x000fe200078feaff */
[C---:B------:R-:W-:Y:S01]  /*17600*/  FADD.FTZ R136, -R153.reuse, R136 ;  /* 0x0000008899887221 */ /* 0x040fe20000010100 */
[----:B------:R-:W-:Y:S01]  /*17610*/  F2FP.BF16.F32.PACK_AB R147, R162, R147 ;  /* 0x00000093a293723e */ /* 0x000fe200000010ff */
[----:B------:R-:W-:Y:S01]  /*17620*/  FADD.FTZ R139, -R153, R139 ;  /* 0x0000008b998b7221 */ /* 0x000fe20000010100 */
[----:B------:R-:W-:Y:S01]  /*17630*/  F2FP.BF16.F32.PACK_AB R144, R9, R144 ;  /* 0x000000900990723e */ /* 0x000fe200000010ff */
[C---:B------:R-:W-:Y:S01]  /*17640*/  FADD.FTZ R9, -R153.reuse, R140 ;  /* 0x0000008c99097221 */ /* 0x040fe20000010100 */
[C---:B------:R-:W-:Y:S01]  /*17650*/  FADD.FTZ R140, -R153.reuse, R141 ;  /* 0x0000008d998c7221 */ /* 0x040fe20000010100 */
[C---:B------:R-:W-:Y:S01]  /*17660*/  FADD.FTZ R141, -R153.reuse, R142 ;  /* 0x0000008e998d7221 */ /* 0x040fe20000010100 */
[C---:B------:R-:W-:Y:S01]  /*17670*/  FADD.FTZ R137, -R153.reuse, R137 ;  /* 0x0000008999897221 */ /* 0x040fe20000010100 */
[C---:B------:R-:W-:Y:S01]  /*17680*/  FADD.FTZ R129, -R153.reuse, R129 ;  /* 0x0000008199817221 */ /* 0x040fe20000010100 */
[C---:B------:R-:W-:Y:S01]  /*17690*/  FADD.FTZ R131, -R153.reuse, R131 ;  /* 0x0000008399837221 */ /* 0x040fe20000010100 */
[C---:B------:R-:W-:Y:S01]  /*176a0*/  FADD.FTZ R142, -R153.reuse, R143 ;  /* 0x0000008f998e7221 */ /* 0x040fe20000010100 */
[C---:B------:R-:W-:Y:S01]  /*176b0*/  FMUL.FTZ R9, R152.reuse, R9 ;  /* 0x0000000998097220 */ /* 0x040fe20000410000 */
[C---:B------:R-:W-:Y:S01]  /*176c0*/  FMUL.FTZ R141, R152.reuse, R141 ;  /* 0x0000008d988d7220 */ /* 0x040fe20000410000 */
[C---:B------:R-:W-:Y:S01]  /*176d0*/  FMUL.FTZ R143, R152.reuse, R136 ;  /* 0x00000088988f7220 */ /* 0x040fe20000410000 */
[C---:B------:R-:W-:Y:S01]  /*176e0*/  FMUL.FTZ R137, R152.reuse, R137 ;  /* 0x0000008998897220 */ /* 0x040fe20000410000 */
[C---:B------:R-:W-:Y:S01]  /*176f0*/  FMUL.FTZ R136, R152.reuse, R129 ;  /* 0x0000008198887220 */ /* 0x040fe20000410000 */
[----:B------:R-:W-:Y:S01]  /*17700*/  FMUL.FTZ R140, R152, R140 ;  /* 0x0000008c988c7220 */ /* 0x000fe20000410000 */
[C---:B------:R-:W-:Y:S01]  /*17710*/  IADD3 R129, PT, PT, R8.reuse, 0x80, RZ ;  /* 0x0000008008817810 */ /* 0x040fe20007ffe0ff */
[C---:B------:R-:W-:Y:S01]  /*17720*/  FADD.FTZ R122, -R153.reuse, R122 ;  /* 0x0000007a997a7221 */ /* 0x040fe20000010100 */
[C---:B------:R-:W-:Y:S01]  /*17730*/  IADD3 R161, PT, PT, R8.reuse, 0x180, RZ ;  /* 0x0000018008a17810 */ /* 0x040fe20007ffe0ff */
[C---:B------:R-:W-:Y:S01]  /*17740*/  FADD.FTZ R123, -R153.reuse, R123 ;  /* 0x0000007b997b7221 */ /* 0x040fe20000010100 */
[----:B------:R-:W-:Y:S01]  /*17750*/  FADD.FTZ R120, -R153, R120 ;  /* 0x0000007899787221 */ /* 0x000fe20000010100 */
[----:B0-----:R-:W-:-:S04]  /*17760*/  IMAD.WIDE.U32 R162, R8, 0x10, R10 ;  /* 0x0000001008a27825 */ /* 0x001fc800078e000a */
[C---:B------:R-:W-:Y:S01]  /*17770*/  FADD.FTZ R121, -R153.reuse, R121 ;  /* 0x0000007999797221 */ /* 0x040fe20000010100 */
[C---:B------:R-:W-:Y:S01]  /*17780*/  FMUL.FTZ R122, R152.reuse, R122 ;  /* 0x0000007a987a7220 */ /* 0x040fe20000410000 */
[C---:B------:R-:W-:Y:S01]  /*17790*/  FMUL.FTZ R123, R152.reuse, R123 ;  /* 0x0000007b987b7220 */ /* 0x040fe20000410000 */
[C---:B------:R-:W-:Y:S01]  /*177a0*/  FMUL.FTZ R120, R152.reuse, R120 ;  /* 0x0000007898787220 */ /* 0x040fe20000410000 */
[----:B------:R0:W-:Y:S01]  /*177b0*/  STG.E.128 desc[UR18][R162.64], R144 ;  /* 0x00000090a2007986 */ /* 0x0001e2000c101d12 */
        /* <DEDUP_REMOVED lines=13> */
[----:B------:R-:W-:Y:S01]  /*17890*/  FADD.FTZ R153, -R153, R127 ;  /* 0x0000007f99997221 */ /* 0x000fe20000010100 */
[----:B------:R-:W-:Y:S01]  /*178a0*/  FFMA.FTZ R120, R120, R32, R64 ;  /* 0x0000002078787223 */ /* 0x000fe20000010040 */
[C---:B------:R-:W-:Y:S01]  /*178b0*/  FMUL.FTZ R127, R152.reuse, R128 ;  /* 0x00000080987f7220 */ /* 0x040fe20000410000 */
[C---:B------:R-:W-:Y:S01]  /*178c0*/  FMUL.FTZ R142, R152.reuse, R142 ;  /* 0x0000008e988e7220 */ /* 0x040fe20000410000 */
[C---:B0-----:R-:W-:Y:S01]  /*178d0*/  FMUL.FTZ R145, R152.reuse, R139 ;  /* 0x0000008b98917220 */ /* 0x041fe20000410000 */
[----:B------:R-:W-:Y:S01]  /*178e0*/  FMUL.FTZ R139, R152, R131 ;  /* 0x00000083988b7220 */ /* 0x000fe20000410000 */
[----:B------:R-:W-:-:S02]  /*178f0*/  VIADD R131, R8, 0x100 ;  /* 0x0000010008837836 */ /* 0x000fc40000000000 */
        /* <DEDUP_REMOVED lines=10> */
[----:B------:R-:W-:Y:S01]  /*179a0*/  FFMA.FTZ R137, R121, R33, R65 ;  /* 0x0000002179897223 */ /* 0x000fe20000010041 */
[C---:B------:R-:W-:Y:S01]  /*179b0*/  FMUL.FTZ R124, R152.reuse, R124 ;  /* 0x0000007c987c7220 */ /* 0x040fe20000410000 */
[C---:B------:R-:W-:Y:S01]  /*179c0*/  FMUL.FTZ R125, R152.reuse, R125 ;  /* 0x0000007d987d7220 */ /* 0x040fe20000410000 */
[C---:B------:R-:W-:Y:S01]  /*179d0*/  FMUL.FTZ R132, R152.reuse, R132 ;  /* 0x0000008498847220 */ /* 0x040fe20000410000 */
[C---:B------:R-:W-:Y:S01]  /*179e0*/  FMUL.FTZ R133, R152.reuse, R133 ;  /* 0x0000008598857220 */ /* 0x040fe20000410000 */
[----:B------:R-:W-:Y:S01]  /*179f0*/  F2FP.BF16.F32.PACK_AB R122, R137, R120 ;  /* 0x00000078897a723e */ /* 0x000fe200000010ff */
[C---:B------:R-:W-:Y:S01]  /*17a00*/  FMUL.FTZ R134, R152.reuse, R134 ;  /* 0x0000008698867220 */ /* 0x040fe20000410000 */
[----:B------:R-:W-:Y:S01]  /*17a10*/  FMUL.FTZ R135, R152, R135 ;  /* 0x0000008798877220 */ /* 0x000fe20000410000 */
        /* <DEDUP_REMOVED lines=19> */
[----:B------:R-:W-:Y:S02]  /*17b50*/  F2FP.BF16.F32.PACK_AB R120, R127, R120 ;  /* 0x000000787f78723e */ /* 0x000fe400000010ff */
[----:B------:R-:W-:Y:S02]  /*17b60*/  F2FP.BF16.F32.PACK_AB R11, R147, R146 ;  /* 0x00000092930b723e */ /* 0x000fe400000010ff */
        /* <DEDUP_REMOVED lines=8> */
[----:B------:R-:W-:-:S05]  /*17bf0*/  F2FP.BF16.F32.PACK_AB R124, R133, R132 ;  /* 0x00000084857c723e */ /* 0x000fca00000010ff */
[----:B------:R1:W-:Y:S02]  /*17c00*/  STG.E.128 desc[UR18][R144.64], R124 ;  /* 0x0000007c90007986 */ /* 0x0003e4000c101d12 */
.L_x_13356:
[----:B------:R-:W-:Y:S02]  /*17c10*/  UIADD3 UR7, UPT, UPT, UR7, UR12, URZ ;  /* 0x0000000c07077290 */ /* 0x000fe4000fffe0ff */
[----:B------:R-:W-:Y:S02]  /*17c20*/  UPLOP3.LUT UP0, UPT, UPT, UPT, UP0, 0x40, 0x4 ;  /* 0x000000000004789c */ /* 0x000fe40003f0e800 */
[----:B------:R-:W-:-:S09]  /*17c30*/  UISETP.GE.AND UP1, UPT, UR7, UR13, UPT ;  /* 0x0000000d0700728c */ /* 0x000fd2000bf26270 */
[----:B------:R-:W-:Y:S05]  /*17c40*/  BRA.U !UP1, `(.L_x_13357) ;  /* 0xfffffe8d09d47547 */ /* 0x000fea000b83ffff */
[----:B------:R-:W-:Y:S05]  /*17c50*/  EXIT ;  /* 0x000000000000794d */ /* 0x000fea0003800000 */
.L_x_13358:
        /* <DEDUP_REMOVED lines=10> */
.L_x_27277:


//--------------------- .text._ZN10layer_norm13ln_fwd_kernelINS_13Kernel_traitsIf6__halfS2_S2_fjLj4096ELj1ELj1ELj4ELj16ENS_18Kernel_traits_baseILj4096EfS2_S2_S2_fjLj128EEEEELb0ELb0ELb0ELb0EEEvNS_9FwdParamsE --------------------------
	.section	.text._ZN10layer_norm13ln_fwd_kernelINS_13Kernel_traitsIf6__halfS2_S2_fjLj4096ELj1ELj1ELj4ELj16ENS_18Kernel_traits_baseILj4096EfS2_S2_S2_fjLj128EEEEELb0ELb0ELb0ELb0EEEvNS_9FwdParamsE,"ax",@progbits
	.align	128
        .global         _ZN10layer_norm13ln_fwd_kernelINS_13Kernel_traitsIf6__halfS2_S2_fjLj4096ELj1ELj1ELj4ELj16ENS_18Kernel_traits_baseILj4096EfS2_S2_S2_fjLj128EEEEELb0ELb0ELb0ELb0EEEvNS_9FwdParamsE
        .type           _ZN10layer_norm13ln_fwd_kernelINS_13Kernel_traitsIf6__halfS2_S2_fjLj4096ELj1ELj1ELj4ELj16ENS_18Kernel_traits_baseILj4096EfS2_S2_S2_fjLj128EEEEELb0ELb0ELb0ELb0EEEvNS_9FwdParamsE,@function
        .size           _ZN10layer_norm13ln_fwd_kernelINS_13Kernel_traitsIf6__halfS2_S2_fjLj4096ELj1ELj1ELj4ELj16ENS_18Kernel_traits_baseILj4096EfS2_S2_S2_fjLj128EEEEELb0ELb0ELb0ELb0EEEvNS_9FwdParamsE,(.L_x_27278 - _ZN10layer_norm13ln_fwd_kernelINS_13Kernel_traitsIf6__halfS2_S2_fjLj4096ELj1ELj1ELj4ELj16ENS_18Kernel_traits_baseILj4096EfS2_S2_S2_fjLj128EEEEELb0ELb0ELb0ELb0EEEvNS_9FwdParamsE)
        .other          _ZN10layer_norm13ln_fwd_kernelINS_13Kernel_traitsIf6__halfS2_S2_fjLj4096ELj1ELj1ELj4ELj16ENS_18Kernel_traits_baseILj4096EfS2_S2_S2_fjLj128EEEEELb0ELb0ELb0ELb0EEEvNS_9FwdParamsE,@"STO_CUDA_ENTRY STV_DEFAULT"
_ZN10layer_norm13ln_fwd_kernelINS_13Kernel_traitsIf6__halfS2_S2_fjLj4096ELj1ELj1ELj4ELj16ENS_18Kernel_traits_baseILj4096EfS2_S2_S2_fjLj128EEEEELb0ELb0ELb0ELb0EEEvNS_9FwdParamsE:
.text._ZN10layer_norm13ln_fwd_kernelINS_13Kernel_traitsIf6__halfS2_S2_fjLj4096ELj1ELj1ELj4ELj16ENS_18Kernel_traits_baseILj4096EfS2_S2_S2_fjLj128EEEEELb0ELb0ELb0ELb0EEEvNS_9FwdParamsE:
        /* <DEDUP_REMOVED lines=62> */
.L_x_13360:
        /* <DEDUP_REMOVED lines=39> */
.L_x_13361:
[----:B------:R-:W-:Y:S05]  /*0650*/  BSYNC.RECONVERGENT B0 ;  /* 0x0000000000007941 */ /* 0x000fea0003800200 */
.L_x_13359:
        /* <DEDUP_REMOVED lines=27> */
.L_x_13394:
        /* <DEDUP_REMOVED lines=53> */
.L_x_13364:
        /* <DEDUP_REMOVED lines=25> */
.L_x_13366:
        /* <DEDUP_REMOVED lines=16> */
.L_x_13365:
[----:B------:R-:W1:Y:S01]  /*0df0*/  @UP0 LDCU.64 UR4, c[0x0][0x3a8] ;  /* 0x00007500ff0407ac */ /* 0x000e620008000a00 */
[----:B------:R-:W-:Y:S01]  /*0e00*/  PLOP3.LUT P2, PT, PT, PT, UP0, 0x80, 0x8 ;  /* 0x000000000008781c */ /* 0x000fe20003f4f008 */
[----:B------:R-:W-:Y:S01]  /*0e10*/  HFMA2 R84, -RZ, RZ, 0, 9.5367431640625e-07 ;  /* 0x00000010ff547431 */ /* 0x000fe200000001ff */
[----:B------:R-:W-:Y:S02]  /*0e20*/  PLOP3.LUT P3, PT, PT, PT, UP0, 0x80, 0x8 ;  /* 0x000000000008781c */ /* 0x000fe40003f6f008 */
[----:B------:R-:W-:-:S09]  /*0e30*/  IADD3 R111, PT, PT, R13, 0x80, RZ ;  /* 0x000000800d6f7810 */ /* 0x000fd20007ffe0ff */
[----:B-1----:R-:W-:-:S05]  /*0e40*/  @P2 IMAD.WIDE.U32 R84, R13, R84, UR4 ;  /* 0x000000040d542e25 */ /* 0x002fca000f8e0054 */
[----:B------:R1:W-:Y:S02]  /*0e50*/  @P3 STG.E.128 desc[UR8][R84.64], R16 ;  /* 0x0000001054003986 */ /* 0x0003e4000c101d08 */
.L_x_13363:
[----:B0--34-:R-:W-:Y:S05]  /*0e60*/  BSYNC.RECONVERGENT B0 ;  /* 0x0000000000007941 */ /* 0x019fea0003800200 */
.L_x_13362:
        /* <DEDUP_REMOVED lines=41> */
.L_x_13369:
        /* <DEDUP_REMOVED lines=20> */
.L_x_13371:
        /* <DEDUP_REMOVED lines=20> */
.L_x_13370:
[----:B------:R-:W0:Y:S01]  /*1380*/  @UP0 LDCU.64 UR4, c[0x0][0x3a8] ;  /* 0x00007500ff0407ac */ /* 0x000e220008000a00 */
[----:B------:R-:W-:Y:S02]  /*1390*/  PLOP3.LUT P3, PT, PT, PT, UP0, 0x80, 0x8 ;  /* 0x000000000008781c */ /* 0x000fe40003f6f008 */
[----:B------:R-:W-:Y:S02]  /*13a0*/  PLOP3.LUT P4, PT, PT, PT, UP0, 0x80, 0x8 ;  /* 0x000000000008781c */ /* 0x000fe40003f8f008 */
[----:B------:R-:W-:-:S09]  /*13b0*/  MOV R84, 0x10 ;  /* 0x0000001000547802 */ /* 0x000fd20000000f00 */
[C---:B0-----:R-:W-:Y:S01]  /*13c0*/  @P3 IMAD.WIDE.U32 R84, R111.reuse, R84, UR4 ;  /* 0x000000046f543e25 */ /* 0x041fe2000f8e0054 */
[----:B------:R-:W-:-:S04]  /*13d0*/  IADD3 R111, PT, PT, R111, 0x80, RZ ;  /* 0x000000806f6f7810 */ /* 0x000fc80007ffe0ff */
[----:B------:R0:W-:Y:S03]  /*13e0*/  @P4 STG.E.128 desc[UR8][R84.64], R16 ;  /* 0x0000001054004986 */ /* 0x0001e6000c101d08 */
.L_x_13368:
[----:B------:R-:W-:Y:S05]  /*13f0*/  BSYNC.RECONVERGENT B0 ;  /* 0x0000000000007941 */ /* 0x000fea0003800200 */
.L_x_13367:
        /* <DEDUP_REMOVED lines=41> */
.L_x_13374:
        /* <DEDUP_REMOVED lines=20> */
.L_x_13376:
        /* <DEDUP_REMOVED lines=20> */
.L_x_13375:
[----:B------:R-:W0:Y:S01]  /*1910*/  @UP0 LDCU.64 UR4, c[0x0][0x3a8] ;  /* 0x00007500ff0407ac */ /* 0x000e220008000a00 */
[----:B------:R-:W-:Y:S01]  /*1920*/  PLOP3.LUT P4, PT, PT, PT, UP0, 0x80, 0x8 ;  /* 0x000000000008781c */ /* 0x000fe20003f8f008 */
[----:B------:R-:W-:Y:S01]  /*1930*/  HFMA2 R84, -RZ, RZ, 0, 9.5367431640625e-07 ;  /* 0x00000010ff547431 */ /* 0x000fe200000001ff */
[----:B------:R-:W-:-:S11]  /*1940*/  PLOP3.LUT P5, PT, PT, PT, UP0, 0x80, 0x8 ;  /* 0x000000000008781c */ /* 0x000fd60003faf008 */
[C---:B0-----:R-:W-:Y:S01]  /*1950*/  @P4 IMAD.WIDE.U32 R84, R111.reuse, R84, UR4 ;  /* 0x000000046f544e25 */ /* 0x041fe2000f8e0054 */
[----:B------:R-:W-:-:S04]  /*1960*/  IADD3 R111, PT, PT, R111, 0x80, RZ ;  /* 0x000000806f6f7810 */ /* 0x000fc80007ffe0ff */
[----:B------:R2:W-:Y:S03]  /*1970*/  @P5 STG.E.128 desc[UR8][R84.64], R16 ;  /* 0x0000001054005986 */ /* 0x0005e6000c101d08 */
.L_x_13373:
[----:B------:R-:W-:Y:S05]  /*1980*/  BSYNC.RECONVERGENT B0 ;  /* 0x0000000000007941 */ /* 0x000fea0003800200 */
.L_x_13372:
        /* <DEDUP_REMOVED lines=41> */
.L_x_13379:
        /* <DEDUP_REMOVED lines=20> */
.L_x_13381:
        /* <DEDUP_REMOVED lines=20> */
.L_x_13380:
[----:B------:R-:W0:Y:S01]  /*1ea0*/  @UP0 LDCU.64 UR4, c[0x0][0x3a8] ;  /* 0x00007500ff0407ac */ /* 0x000e220008000a00 */
[----:B------:R-:W-:Y:S02]  /*1eb0*/  PLOP3.LUT P5, PT, PT, PT, UP0, 0x80, 0x8 ;  /* 0x000000000008781c */ /* 0x000fe40003faf008 */
[----:B------:R-:W-:Y:S02]  /*1ec0*/  PLOP3.LUT P6, PT, PT, PT, UP0, 0x80, 0x8 ;  /* 0x000000000008781c */ /* 0x000fe40003fcf008 */
[----:B------:R-:W-:-:S09]  /*1ed0*/  MOV R84, 0x10 ;  /* 0x0000001000547802 */ /* 0x000fd20000000f00 */
[----:B0-----:R-:W-:-:S05]  /*1ee0*/  @P5 IMAD.WIDE.U32 R84, R111, R84, UR4 ;  /* 0x000000046f545e25 */ /* 0x001fca000f8e0054 */
[----:B------:R3:W-:Y:S02]  /*1ef0*/  @P6 STG.E.128 desc[UR8][R84.64], R16 ;  /* 0x0000001054006986 */ /* 0x0007e4000c101d08 */
.L_x_13378:
[----:B------:R-:W-:Y:S05]  /*1f00*/  BSYNC.RECONVERGENT B0 ;  /* 0x0000000000007941 */ /* 0x000fea0003800200 */
.L_x_13377:
        /* <DEDUP_REMOVED lines=138> */
.L_x_13383:
[----:B------:R-:W-:Y:S05]  /*27b0*/  BSYNC.RECONVERGENT B0 ;  /* 0x0000000000007941 */ /* 0x000fea0003800200 */
.L_x_13382:
        /* <DEDUP_REMOVED lines=12> */
.L_x_13385:
[----:B------:R-:W-:Y:S05]  /*2880*/  BSYNC.RECONVERGENT B0 ;  /* 0x0000000000007941 */ /* 0x000fea0003800200 */
.L_x_13384:
        /* <DEDUP_REMOVED lines=68> */
[----:B------:R-:W-:Y:S01]  /*2cd0*/  F2FP.F16.F32.PACK_AB R84, R85, R84 ;  /* 0x000000545554723e */ /* 0x000fe200000000ff */
        /* <DEDUP_REMOVED lines=12> */
[----:B------:R-:W-:-:S02]  /*2da0*/  F2FP.F16.F32.PACK_AB R85, R114, R85 ;  /* 0x000000557255723e */ /* 0x000fc400000000ff */
[----:B------:R-:W-:Y:S02]  /*2db0*/  F2FP.F16.F32.PACK_AB R86, R87, R86 ;  /* 0x000000565756723e */ /* 0x000fe400000000ff */
[----:B------:R-:W-:Y:S02]  /*2dc0*/  F2FP.F16.F32.PACK_AB R87, R120, R115 ;  /* 0x000000737857723e */ /* 0x000fe400000000ff */
[----:B------:R-:W-:-:S03]  /*2dd0*/  IADD3 R13, PT, PT, R13, 0x80, RZ ;  /* 0x000000800d0d7810 */ /* 0x000fc60007ffe0ff */
[----:B------:R0:W-:Y:S04]  /*2de0*/  STG.E.128 desc[UR8][R110.64], R84 ;  /* 0x000000546e007986 */ /* 0x0001e8000c101d08 */
.L_x_13387:
[----:B------:R-:W-:Y:S05]  /*2df0*/  BSYNC.RECONVERGENT B0 ;  /* 0x0000000000007941 */ /* 0x000fea0003800200 */
.L_x_13386:
        /* <DEDUP_REMOVED lines=34> */
.L_x_13389:
[----:B------:R-:W-:Y:S05]  /*3020*/  BSYNC.RECONVERGENT B0 ;  /* 0x0000000000007941 */ /* 0x000fea0003800200 */
.L_x_13388:
        /* <DEDUP_REMOVED lines=34> */
.L_x_13391:
[----:B------:R-:W-:Y:S05]  /*3250*/  BSYNC.RECONVERGENT B0 ;  /* 0x0000000000007941 */ /* 0x000fea0003800200 */
.L_x_13390:
        /* <DEDUP_REMOVED lines=31> */
[----:B------:R-:W-:-:S05]  /*3450*/  F2FP.F16.F32.PACK_AB R84, R113, R112 ;  /* 0x000000707154723e */ /* 0x000fca00000000ff */
[----:B------:R4:W-:Y:S02]  /*3460*/  STG.E.128 desc[UR8][R110.64], R84 ;  /* 0x000000546e007986 */ /* 0x0009e4000c101d08 */
.L_x_13393:
[----:B------:R-:W-:Y:S05]  /*3470*/  BSYNC.RECONVERGENT B0 ;  /* 0x0000000000007941 */ /* 0x000fea0003800200 */
.L_x_13392:
[----:B------:R-:W-:Y:S02]  /*3480*/  UIADD3 UR6, UPT, UPT, UR6, UR14, URZ ;  /* 0x0000000e06067290 */ /* 0x000fe4000fffe0ff */
[----:B------:R-:W-:Y:S02]  /*3490*/  UPLOP3.LUT UP2, UPT, UPT, UPT, UP2, 0x40, 0x4 ;  /* 0x000000000004789c */ /* 0x000fe40003f4e820 */
[----:B------:R-:W-:-:S09]  /*34a0*/  UISETP.GE.AND UP1, UPT, UR6, UR15, UPT ;  /* 0x0000000f0600728c */ /* 0x000fd2000bf26270 */
[----:B------:R-:W-:Y:S05]  /*34b0*/  BRA.U !UP1, `(.L_x_13394) ;  /* 0xffffffd109d47547 */ /* 0x000fea000b83ffff */
[----:B------:R-:W-:Y:S05]  /*34c0*/  EXIT ;  /* 0x000000000000794d */ /* 0x000fea0003800000 */
.L_x_13395:
        /* <DEDUP_REMOVED lines=11> */
.L_x_27278:


//--------------------- .text._ZN10layer_norm13ln_fwd_kernelINS_13Kernel_traitsIf6__halfS2_S2_fjLj4096ELj1ELj1ELj4ELj16ENS_18Kernel_traits_baseILj4096EfS2_S2_S2_fjLj128EEEEELb0ELb0ELb0ELb1EEEvNS_9FwdParamsE --------------------------
	.section	.text._ZN10layer_norm13ln_fwd_kernelINS_13Kernel_traitsIf6__halfS2_S2_fjLj4096ELj1ELj1ELj4ELj16ENS_18Kernel_traits_baseILj4096EfS2_S2_S2_fjLj128EEEEELb0ELb0ELb0ELb1EEEvNS_9FwdParamsE,"ax",@progbits
	.align	128
        .global         _ZN10layer_norm13ln_fwd_kernelINS_13Kernel_traitsIf6__halfS2_S2_fjLj4096ELj1ELj1ELj4ELj16ENS_18Kernel_traits_baseILj4096EfS2_S2_S2_fjLj128EEEEELb0ELb0ELb0ELb1EEEvNS_9FwdParamsE
        .type           _ZN10layer_norm13ln_fwd_kernelINS_13Kernel_traitsIf6__halfS2_S2_fjLj4096ELj1ELj1ELj4ELj16ENS_18Kernel_traits_baseILj4096EfS2_S2_S2_fjLj128EEEEELb0ELb0ELb0ELb1EEEvNS_9FwdParamsE,@function
        .size           _ZN10layer_norm13ln_fwd_kernelINS_13Kernel_traitsIf6__halfS2_S2_fjLj4096ELj1ELj1ELj4ELj16ENS_18Kernel_traits_baseILj4096EfS2_S2_S2_fjLj128EEEEELb0ELb0ELb0ELb1EEEvNS_9FwdParamsE,(.L_x_27279 - _ZN10layer_norm13ln_fwd_kernelINS_13Kernel_traitsIf6__halfS2_S2_fjLj4096ELj1ELj1ELj4ELj16ENS_18Kernel_traits_baseILj4096EfS2_S2_S2_fjLj128EEEEELb0ELb0ELb0ELb1EEEvNS_9FwdParamsE)
        .other          _ZN10layer_norm13ln_fwd_kernelINS_13Kernel_traitsIf6__halfS2_S2_fjLj4096ELj1ELj1ELj4ELj16ENS_18Kernel_traits_baseILj4096EfS2_S2_S2_fjLj128EEEEELb0ELb0ELb0ELb1EEEvNS_9FwdParamsE,@"STO_CUDA_ENTRY STV_DEFAULT"
_ZN10layer_norm13ln_fwd_kernelINS_13Kernel_traitsIf6__halfS2_S2_fjLj4096ELj1ELj1ELj4ELj16ENS_18Kernel_traits_baseILj4096EfS2_S2_S2_fjLj128EEEEELb0ELb0ELb0ELb1EEEvNS_9FwdParamsE:
.text._ZN10layer_norm13ln_fwd_kernelINS_13Kernel_traitsIf6__halfS2_S2_fjLj4096ELj1ELj1ELj4ELj16ENS_18Kernel_traits_baseILj4096EfS2_S2_S2_fjLj128EEEEELb0ELb0ELb0ELb1EEEvNS_9FwdParamsE:
        /* <DEDUP_REMOVED lines=35> */
.L_x_13396:
        /* <DEDUP_REMOVED lines=26> */
.L_x_13397:
        /* <DEDUP_REMOVED lines=11> */
.L_x_13412:
        /* <DEDUP_REMOVED lines=24> */
[--C-:B------:R-:W-:Y:S02]  /*0600*/  HADD2.F32 R17, -RZ, R5.reuse.H0_H0 ;  /* 0x20000005ff117230 */ /* 0x100fe40000004100 */
[----:B------:R-:W-:-:S02]  /*0610*/  HADD2.F32 R5, -RZ, R5.H1_H1 ;  /* 0x30000005ff057230 */ /* 0x000fc40000004100 */
[--C-:B------:R-:W-:Y:S02]  /*0620*/  HADD2.F32 R87, -RZ, R7.reuse.H0_H0 ;  /* 0x20000007ff577230 */ /* 0x100fe40000004100 */
[----:B------:R-:W-:Y:S02]  /*0630*/  HADD2.F32 R7, -RZ, R7.H1_H1 ;  /* 0x30000007ff077230 */ /* 0x000fe40000004100 */
[--C-:B--2---:R-:W-:Y:S02]  /*0640*/  HADD2.F32 R4, -RZ, R8.reuse.H0_H0 ;  /* 0x20000008ff047230 */ /* 0x104fe40000004100 */
[----:B------:R-:W-:Y:S02]  /*0650*/  HADD2.F32 R16, -RZ, R8.H1_H1 ;  /* 0x30000008ff107230 */ /* 0x000fe40000004100 */
[----:B------:R-:W-:Y:S02]  /*0660*/  HADD2.F32 R6, -RZ, R9.H0_H0 ;  /* 0x20000009ff067230 */ /* 0x000fe40000004100 */
[----:B------:R-:W-:Y:S01]  /*0670*/  FFMA.FTZ R13, R13, R14, R4 ;  /* 0x0000000e0d0d7223 */ /* 0x000fe20000010004 */
[----:B------:R-:W-:-:S02]  /*0680*/  HADD2.F32 R8, -RZ, R10.H0_H0 ;  /* 0x2000000aff087230 */ /* 0x000fc40000004100 */
[----:B------:R-:W-:Y:S02]  /*0690*/  HADD2.F32 R10, -RZ, R10.H1_H1 ;  /* 0x3000000aff0a7230 */ /* 0x000fe40000004100 */
[----:B------:R-:W-:Y:S02]  /*06a0*/  HADD2.F32 R18, -RZ, R9.H1_H1 ;  /* 0x30000009ff127230 */ /* 0x000fe40000004100 */
[-C--:B------:R-:W-:Y:S01]  /*06b0*/  FFMA.FTZ R9, R17, R14.reuse, R6 ;  /* 0x0000000e11097223 */ /* 0x080fe20000010006 */
[--C-:B------:R-:W-:Y:S02]  /*06c0*/  HADD2.F32 R84, -RZ, R11.reuse.H0_H0 ;  /* 0x2000000bff547230 */ /* 0x100fe40000004100 */
[-C--:B------:R-:W-:Y:S01]  /*06d0*/  FFMA.FTZ R6, R19, R14.reuse, R8 ;  /* 0x0000000e13067223 */ /* 0x080fe20000010008 */
[----:B------:R-:W-:Y:S02]  /*06e0*/  HADD2.F32 R86, -RZ, R11.H1_H1 ;  /* 0x3000000bff567230 */ /* 0x000fe40000004100 */
[-C--:B------:R-:W-:Y:S01]  /*06f0*/  FFMA.FTZ R8, R85, R14.reuse, R10 ;  /* 0x0000000e55087223 */ /* 0x080fe2000001000a */
[-C--:B------:R-:W-:Y:S01]  /*0700*/  FFMA.FTZ R10, R5, R14.reuse, R18 ;  /* 0x0000000e050a7223 */ /* 0x080fe20000010012 */
[-C--:B------:R-:W-:Y:S01]  /*0710*/  FFMA.FTZ R11, R87, R14.reuse, R84 ;  /* 0x0000000e570b7223 */ /* 0x080fe20000010054 */
[-C--:B------:R-:W-:Y:S01]  /*0720*/  FFMA.FTZ R5, R15, R14.reuse, R16 ;  /* 0x0000000e0f057223 */ /* 0x080fe20000010010 */
[----:B------:R-:W-:Y:S01]  /*0730*/  FFMA.FTZ R4, R7, R14, R86 ;  /* 0x0000000e07047223 */ /* 0x000fe20000010056 */
[----:B------:R-:W-:-:S02]  /*0740*/  F2FP.F16.F32.PACK_AB R18, R8, R6 ;  /* 0x000000060812723e */ /* 0x000fc400000000ff */
[----:B------:R-:W-:Y:S02]  /*0750*/  F2FP.F16.F32.PACK_AB R17, R10, R9 ;  /* 0x000000090a11723e */ /* 0x000fe400000000ff */
[----:B------:R-:W-:Y:S02]  /*0760*/  F2FP.F16.F32.PACK_AB R19, R4, R11 ;  /* 0x0000000b0413723e */ /* 0x000fe400000000ff */
[----:B------:R-:W-:Y:S01]  /*0770*/  F2FP.F16.F32.PACK_AB R16, R5, R13 ;  /* 0x0000000d0510723e */ /* 0x000fe200000000ff */
[----:B------:R-:W-:Y:S06]  /*0780*/  BRA `(.L_x_13399) ;  /* 0x0000000000a47947 */ /* 0x000fec0003800000 */
.L_x_13398:
[----:B------:R-:W0:Y:S02]  /*0790*/  LDC.64 R8, c[0x0][0x3e0] ;  /* 0x0000f800ff087b82 */ /* 0x000e240000000a00 */
[----:B0-----:R-:W-:-:S04]  /*07a0*/  ISETP.NE.U32.AND P1, PT, R8, RZ, PT ;  /* 0x000000ff0800720c */ /* 0x001fc80003f25070 */
[----:B------:R-:W-:-:S13]  /*07b0*/  ISETP.NE.AND.EX P1, PT, R9, RZ, PT, P1 ;  /* 0x000000ff0900720c */ /* 0x000fda0003f25310 */
[----:B------:R-:W-:Y:S05]  /*07c0*/  @!P1 BRA `(.L_x_13400) ;  /* 0x0000000000549947 */ /* 0x000fea0003800000 */
[--C-:B-----5:R-:W-:Y:S02]  /*07d0*/  HADD2.F32 R9, -RZ, R5.reuse.H0_H0 ;  /* 0x20000005ff097230 */ /* 0x120fe40000004100 */
[----:B------:R-:W-:Y:S02]  /*07e0*/  HADD2.F32 R5, -RZ, R5.H1_H1 ;  /* 0x30000005ff057230 */ /* 0x000fe40000004100 */
[----:B------:R-:W-:Y:S02]  /*07f0*/  HADD2.F32 R11, -RZ, R6.H0_H0 ;  /* 0x20000006ff0b7230 */ /* 0x000fe40000004100 */
[-C--:B------:R-:W-:Y:S01]  /*0800*/  FMUL.FTZ R9, R9, R14.reuse ;  /* 0x0000000e09097220 */ /* 0x080fe20000410000 */
[----:B------:R-:W-:Y:S02]  /*0810*/  HADD2.F32 R19, -RZ, R7.H0_H0 ;  /* 0x20000007ff137230 */ /* 0x000fe40000004100 */
[----:B------:R-:W-:Y:S01]  /*0820*/  FMUL.FTZ R10, R5, R14 ;  /* 0x0000000e050a7220 */ /* 0x000fe20000410000 */
[----:B------:R-:W-:-:S02]  /*0830*/  HADD2.F32 R13, -RZ, R4.H0_H0 ;  /* 0x20000004ff0d7230 */ /* 0x000fc40000004100 */
[----:B------:R-:W-:Y:S02]  /*0840*/  HADD2.F32 R15, -RZ, R4.H1_H1 ;  /* 0x30000004ff0f7230 */ /* 0x000fe40000004100 */
[----:B------:R-:W-:Y:S02]  /*0850*/  HADD2.F32 R17, -RZ, R6.H1_H1 ;  /* 0x30000006ff117230 */ /* 0x000fe40000004100 */
[-C--:B------:R-:W-:Y:S01]  /*0860*/  FMUL.FTZ R6, R11, R14.reuse ;  /* 0x0000000e0b067220 */ /* 0x080fe20000410000 */
        /* <DEDUP_REMOVED lines=11> */
.L_x_13400:
[--C-:B-----5:R-:W-:Y:S02]  /*0920*/  HADD2.F32 R9, -RZ, R4.reuse.H1_H1 ;  /* 0x30000004ff097230 */ /* 0x120fe40000004100 */
[----:B------:R-:W-:Y:S02]  /*0930*/  HADD2.F32 R11, -RZ, R5.H0_H0 ;  /* 0x20000005ff0b7230 */ /* 0x000fe40000004100 */
[----:B------:R-:W-:Y:S02]  /*0940*/  HADD2.F32 R89, -RZ, R7.H0_H0 ;  /* 0x20000007ff597230 */ /* 0x000fe40000004100 */
[----:B------:R-:W-:Y:S02]  /*0950*/  HADD2.F32 R13, -RZ, R4.H0_H0 ;  /* 0x20000004ff0d7230 */ /* 0x000fe40000004100 */
[----:B------:R-:W-:Y:S02]  /*0960*/  HADD2.F32 R15, -RZ, R5.H1_H1 ;  /* 0x30000005ff0f7230 */ /* 0x000fe40000004100 */
[----:B------:R-:W-:Y:S01]  /*0970*/  FMUL.FTZ R5, R9, R14 ;  /* 0x0000000e09057220 */ /* 0x000fe20000410000 */
[----:B------:R-:W-:-:S02]  /*0980*/  HADD2.F32 R85, -RZ, R6.H0_H0 ;  /* 0x20000006ff557230 */ /* 0x000fc40000004100 */
[-C--:B------:R-:W-:Y:S01]  /*0990*/  FMUL.FTZ R9, R11, R14.reuse ;  /* 0x0000000e0b097220 */ /* 0x080fe20000410000 */
[----:B------:R-:W-:Y:S02]  /*09a0*/  HADD2.F32 R87, -RZ, R6.H1_H1 ;  /* 0x30000006ff577230 */ /* 0x000fe40000004100 */
[-C--:B------:R-:W-:Y:S01]  /*09b0*/  FMUL.FTZ R13, R13, R14.reuse ;  /* 0x0000000e0d0d7220 */ /* 0x080fe20000410000 */
[----:B------:R-:W-:Y:S02]  /*09c0*/  HADD2.F32 R7, -RZ, R7.H1_H1 ;  /* 0x30000007ff077230 */ /* 0x000fe40000004100 */
[-C--:B------:R-:W-:Y:S01]  /*09d0*/  FMUL.FTZ R10, R15, R14.reuse ;  /* 0x0000000e0f0a7220 */ /* 0x080fe20000410000 */
[-C--:B------:R-:W-:Y:S01]  /*09e0*/  FMUL.FTZ R6, R85, R14.reuse ;  /* 0x0000000e55067220 */ /* 0x080fe20000410000 */
[-C--:B------:R-:W-:Y:S01]  /*09f0*/  FMUL.FTZ R8, R87, R14.reuse ;  /* 0x0000000e57087220 */ /* 0x080fe20000410000 */
[-C--:B------:R-:W-:Y:S01]  /*0a00*/  FMUL.FTZ R11, R89, R14.reuse ;  /* 0x0000000e590b7220 */ /* 0x080fe20000410000 */
[----:B------:R-:W-:-:S07]  /*0a10*/  FMUL.FTZ R4, R7, R14 ;  /* 0x0000000e07047220 */ /* 0x000fce0000410000 */
.L_x_13399:
        /* <DEDUP_REMOVED lines=18> */
[----:B--2---:R-:W-:Y:S02]  /*0b40*/  HADD2.F32 R92, -RZ, R19.H0_H0 ;  /* 0x20000013ff5c7230 */ /* 0x004fe40000004100 */
[--C-:B------:R-:W-:Y:S02]  /*0b50*/  HADD2.F32 R84, -RZ, R16.reuse.H0_H0 ;  /* 0x20000010ff547230 */ /* 0x100fe40000004100 */
[----:B------:R-:W-:Y:S02]  /*0b60*/  HADD2.F32 R88, -RZ, R16.H1_H1 ;  /* 0x30000010ff587230 */ /* 0x000fe40000004100 */
        /* <DEDUP_REMOVED lines=18> */
.L_x_13401:
[----:B----4-:R-:W-:-:S04]  /*0c90*/  UISETP.NE.U32.AND UP1, UPT, UR12, URZ, UPT ;  /* 0x000000ff0c00728c */ /* 0x010fc8000bf25070 */
[----:B------:R-:W-:-:S09]  /*0ca0*/  UISETP.NE.AND.EX UP1, UPT, UR13, URZ, UPT, UP1 ;  /* 0x000000ff0d00728c */ /* 0x000fd2000bf25310 */
[----:B------:R-:W-:Y:S05]  /*0cb0*/  BRA.U UP1, `(.L_x_13403) ;  /* 0x0000000101447547 */ /* 0x000fea000b800000 */
[----:B0----5:R-:W-:Y:S02]  /*0cc0*/  HADD2.F32 R89, -RZ, R85.H0_H0 ;  /* 0x20000055ff597230 */ /* 0x021fe40000004100 */
        /* <DEDUP_REMOVED lines=9> */
[----:B------:R-:W-:Y:S02]  /*0d60*/  HADD2.F32 R93, -RZ, R86.H0_H0 ;  /* 0x20000056ff5d7230 */ /* 0x000fe40000004100 */
[-C--:B------:R-:W-:Y:S01]  /*0d70*/  FMUL.FTZ R88, R15, R14.reuse ;  /* 0x0000000e0f587220 */ /* 0x080fe20000410000 */
[----:B------:R-:W-:Y:S02]  /*0d80*/  HADD2.F32 R87, -RZ, R87.H1_H1 ;  /* 0x30000057ff577230 */ /* 0x000fe40000004100 */
[-C--:B------:R-:W-:Y:S01]  /*0d90*/  FMUL.FTZ R89, R85, R14.reuse ;  /* 0x0000000e55597220 */ /* 0x080fe20000410000 */
[----:B------:R-:W-:-:S02]  /*0da0*/  FMUL.FTZ R93, R93, R14 ;  /* 0x0000000e5d5d7220 */ /* 0x000fc40000410000 */
[----:B------:R-:W-:Y:S01]  /*0db0*/  FMUL.FTZ R91, R87, R14 ;  /* 0x0000000e575b7220 */ /* 0x000fe20000410000 */
[----:B------:R-:W-:Y:S06]  /*0dc0*/  BRA `(.L_x_13402) ;  /* 0x0000000000507947 */ /* 0x000fec0003800000 */
.L_x_13403:
        /* <DEDUP_REMOVED lines=15> */
[----:B------:R-:W-:Y:S01]  /*0ec0*/  FMUL.FTZ R90, R19, R14 ;  /* 0x0000000e135a7220 */ /* 0x000fe20000410000 */
[----:B------:R-:W-:Y:S01]  /*0ed0*/  F2FP.F16.F32.PACK_AB R17, R89, R94 ;  /* 0x0000005e5911723e */ /* 0x000fe200000000ff */
[----:B------:R-:W-:-:S03]  /*0ee0*/  FMUL.FTZ R91, R87, R14 ;  /* 0x0000000e575b7220 */ /* 0x000fc60000410000 */
[----:B------:R-:W-:Y:S02]  /*0ef0*/  F2FP.F16.F32.PACK_AB R18, R90, R93 ;  /* 0x0000005d5a12723e */ /* 0x000fe400000000ff */
[----:B------:R-:W-:-:S07]  /*0f00*/  F2FP.F16.F32.PACK_AB R19, R91, R92 ;  /* 0x0000005c5b13723e */ /* 0x000fce00000000ff */
.L_x_13402:
        /* <DEDUP_REMOVED lines=39> */
.L_x_13404:
[----:B----4-:R-:W-:-:S04]  /*1180*/  UISETP.NE.U32.AND UP1, UPT, UR12, URZ, UPT ;  /* 0x000000ff0c00728c */ /* 0x010fc8000bf25070 */
[----:B------:R-:W-:-:S09]  /*1190*/  UISETP.NE.AND.EX UP1, UPT, UR13, URZ, UPT, UP1 ;  /* 0x000000ff0d00728c */ /* 0x000fd2000bf25310 */
[----:B------:R-:W-:Y:S05]  /*11a0*/  BRA.U UP1, `(.L_x_13406) ;  /* 0x0000000101447547 */ /* 0x000fea000b800000 */
[--C-:B0----5:R-:W-:Y:S02]  /*11b0*/  HADD2.F32 R97, -RZ, R84.reuse.H1_H1 ;  /* 0x30000054ff617230 */ /* 0x121fe40000004100 */
[----:B------:R-:W-:Y:S02]  /*11c0*/  HADD2.F32 R99, -RZ, R85.H0_H0 ;  /* 0x20000055ff637230 */ /* 0x000fe40000004100 */
[----:B------:R-:W-:Y:S02]  /*11d0*/  HADD2.F32 R109, -RZ, R87.H0_H0 ;  /* 0x20000057ff6d7230 */ /* 0x000fe40000004100 */
[-C--:B------:R-:W-:Y:S01]  /*11e0*/  FMUL.FTZ R100, R97, R14.reuse ;  /* 0x0000000e61647220 */ /* 0x080fe20000410000 */
[----:B------:R-:W-:Y:S02]  /*11f0*/  HADD2.F32 R103, -RZ, R84.H0_H0 ;  /* 0x20000054ff677230 */ /* 0x000fe40000004100 */
        /* <DEDUP_REMOVED lines=12> */
.L_x_13406:
        /* <DEDUP_REMOVED lines=14> */
[-C--:B------:R-:W-:Y:S01]  /*13a0*/  FMUL.FTZ R101, R101, R14.reuse ;  /* 0x0000000e65657220 */ /* 0x080fe20000410000 */
[----:B------:R-:W-:Y:S01]  /*13b0*/  F2FP.F16.F32.PACK_AB R16, R100, R103 ;  /* 0x000000676410723e */ /* 0x000fe200000000ff */
[----:B------:R-:W-:-:S02]  /*13c0*/  FMUL.FTZ R99, R87, R14 ;  /* 0x0000000e57637220 */ /* 0x000fc40000410000 */
[----:B------:R-:W-:Y:S02]  /*13d0*/  F2FP.F16.F32.PACK_AB R17, R97, R96 ;  /* 0x000000606111723e */ /* 0x000fe400000000ff */
[----:B------:R-:W-:Y:S02]  /*13e0*/  F2FP.F16.F32.PACK_AB R18, R98, R101 ;  /* 0x000000656212723e */ /* 0x000fe400000000ff */
[----:B------:R-:W-:-:S07]  /*13f0*/  F2FP.F16.F32.PACK_AB R19, R99, R102 ;  /* 0x000000666313723e */ /* 0x000fce00000000ff */
.L_x_13405:
        /* <DEDUP_REMOVED lines=39> */
.L_x_13407:
[----:B----4-:R-:W-:-:S04]  /*1670*/  UISETP.NE.U32.AND UP0, UPT, UR12, URZ, UPT ;  /* 0x000000ff0c00728c */ /* 0x010fc8000bf05070 */
[----:B------:R-:W-:-:S09]  /*1680*/  UISETP.NE.AND.EX UP0, UPT, UR13, URZ, UPT, UP0 ;  /* 0x000000ff0d00728c */ /* 0x000fd2000bf05300 */
[----:B------:R-:W-:Y:S05]  /*1690*/  BRA.U UP0, `(.L_x_13409) ;  /* 0x0000000100447547 */ /* 0x000fea000b800000 */
[--C-:B-----5:R-:W-:Y:S02]  /*16a0*/  HADD2.F32 R109, -RZ, R87.reuse.H0_H0 ;  /* 0x20000057ff6d7230 */ /* 0x120fe40000004100 */
[----:B------:R-:W-:Y:S02]  /*16b0*/  HADD2.F32 R105, -RZ, R87.H1_H1 ;  /* 0x30000057ff697230 */ /* 0x000fe40000004100 */
[--C-:B------:R-:W-:Y:S02]  /*16c0*/  HADD2.F32 R87, -RZ, R84.reuse.H0_H0 ;  /* 0x20000054ff577230 */ /* 0x100fe40000004100 */
        /* <DEDUP_REMOVED lines=8> */
[----:B------:R-:W-:Y:S02]  /*1750*/  HADD2.F32 R115, -RZ, R86.H1_H1 ;  /* 0x30000056ff737230 */ /* 0x000fe40000004100 */
[-C--:B------:R-:W-:Y:S01]  /*1760*/  FMUL.FTZ R86, R111, R14.reuse ;  /* 0x0000000e6f567220 */ /* 0x080fe20000410000 */
[-C--:B------:R-:W-:Y:S01]  /*1770*/  FMUL.FTZ R106, R85, R14.reuse ;  /* 0x0000000e556a7220 */ /* 0x080fe20000410000 */
[-C--:B------:R-:W-:Y:S01]  /*1780*/  FMUL.FTZ R108, R113, R14.reuse ;  /* 0x0000000e716c7220 */ /* 0x080fe20000410000 */
[----:B------:R-:W-:Y:S01]  /*1790*/  FMUL.FTZ R107, R115, R14 ;  /* 0x0000000e736b7220 */ /* 0x000fe20000410000 */
[----:B------:R-:W-:Y:S06]  /*17a0*/  BRA `(.L_x_13408) ;  /* 0x0000000000507947 */ /* 0x000fec0003800000 */
.L_x_13409:
        /* <DEDUP_REMOVED lines=8> */
[-C--:B------:R-:W-:Y:S01]  /*1830*/  FMUL.FTZ R108, R107, R14.reuse ;  /* 0x0000000e6b6c7220 */ /* 0x080fe20000410000 */
[----:B------:R-:W-:Y:S02]  /*1840*/  HADD2.F32 R85, -RZ, R85.H1_H1 ;  /* 0x30000055ff557230 */ /* 0x000fe40000004100 */
[-C--:B------:R-:W-:Y:S01]  /*1850*/  FMUL.FTZ R110, R17, R14.reuse ;  /* 0x0000000e116e7220 */ /* 0x080fe20000410000 */
[----:B------:R-:W-:Y:S02]  /*1860*/  HADD2.F32 R111, -RZ, R86.H1_H1 ;  /* 0x30000056ff6f7230 */ /* 0x000fe40000004100 */
[-C--:B------:R-:W-:Y:S01]  /*1870*/  FMUL.FTZ R86, R19, R14.reuse ;  /* 0x0000000e13567220 */ /* 0x080fe20000410000 */
[-C--:B------:R-:W-:Y:S01]  /*1880*/  FMUL.FTZ R87, R87, R14.reuse ;  /* 0x0000000e57577220 */ /* 0x080fe20000410000 */
[-C--:B------:R-:W-:Y:S01]  /*1890*/  FMUL.FTZ R106, R85, R14.reuse ;  /* 0x0000000e556a7220 */ /* 0x080fe20000410000 */
[----:B------:R-:W-:Y:S01]  /*18a0*/  F2FP.F16.F32.PACK_AB R19, R105, R109 ;  /* 0x0000006d6913723e */ /* 0x000fe200000000ff */
[----:B------:R-:W-:-:S02]  /*18b0*/  FMUL.FTZ R107, R111, R14 ;  /* 0x0000000e6f6b7220 */ /* 0x000fc40000410000 */
[----:B------:R-:W-:Y:S02]  /*18c0*/  F2FP.F16.F32.PACK_AB R16, R87, R110 ;  /* 0x0000006e5710723e */ /* 0x000fe400000000ff */
[----:B------:R-:W-:Y:S02]  /*18d0*/  F2FP.F16.F32.PACK_AB R17, R106, R86 ;  /* 0x000000566a11723e */ /* 0x000fe400000000ff */
[----:B------:R-:W-:-:S07]  /*18e0*/  F2FP.F16.F32.PACK_AB R18, R107, R108 ;  /* 0x0000006c6b12723e */ /* 0x000fce00000000ff */
.L_x_13408:
        /* <DEDUP_REMOVED lines=130> */
.L_x_13411:
[----:B---34-:R-:W-:Y:S05]  /*2110*/  BSYNC.RECONVERGENT B0 ;  /* 0x0000000000007941 */ /* 0x018fea0003800200 */
.L_x_13410:
        /* <DEDUP_REMOVED lines=107> */
[----:B------:R-:W-:Y:S01]  /*27d0*/  F2FP.F16.F32.PACK_AB R6, R11, R6 ;  /* 0x000000060b06723e */ /* 0x000fe200000000ff */
        /* <DEDUP_REMOVED lines=13> */
[----:B------:R-:W-:Y:S01]  /*28b0*/  F2FP.F16.F32.PACK_AB R7, R111, R4 ;  /* 0x000000046f07723e */ /* 0x000fe200000000ff */
[----:B------:R-:W-:Y:S01]  /*28c0*/  FFMA.FTZ R93, R93, R68, R36 ;  /* 0x000000445d5d7223 */ /* 0x000fe20000010024 */
[----:B------:R-:W-:Y:S01]  /*28d0*/  FFMA.FTZ R11, R15, R70, R38 ;  /* 0x000000460f0b7223 */ /* 0x000fe20000010026 */
[----:B------:R-:W-:Y:S01]  /*28e0*/  FFMA.FTZ R14, R14, R71, R39 ;  /* 0x000000470e0e7223 */ /* 0x000fe20000010027 */
[----:B------:R-:W-:Y:S01]  /*28f0*/  FFMA.FTZ R90, R90, R69, R37 ;  /* 0x000000455a5a7223 */ /* 0x000fe20000010025 */
[----:B------:R-:W-:Y:S01]  /*2900*/  FFMA.FTZ R4, R13, R80, R48 ;  /* 0x000000500d047223 */ /* 0x000fe20000010030 */
[----:B------:R-:W-:Y:S01]  /*2910*/  FFMA.FTZ R13, R12, R75, R43 ;  /* 0x0000004b0c0d7223 */ /* 0x000fe2000001002b */
[----:B------:R-:W-:Y:S01]  /*2920*/  F2FP.F16.F32.PACK_AB R5, R10, R5 ;  /* 0x000000050a05723e */ /* 0x000fe200000000ff */
[----:B------:R-:W-:Y:S01]  /*2930*/  FMUL.FTZ R88, R112, R88 ;  /* 0x0000005870587220 */ /* 0x000fe20000410000 */
[----:B------:R-:W-:Y:S01]  /*2940*/  F2FP.F16.F32.PACK_AB R11, R14, R11 ;  /* 0x0000000b0e0b723e */ /* 0x000fe200000000ff */
[----:B------:R-:W-:Y:S01]  /*2950*/  FMUL.FTZ R95, R112, R95 ;  /* 0x0000005f705f7220 */ /* 0x000fe20000410000 */
[----:B------:R-:W-:Y:S01]  /*2960*/  F2FP.F16.F32.PACK_AB R10, R90, R93 ;  /* 0x0000005d5a0a723e */ /* 0x000fe200000000ff */
[C---:B------:R-:W-:Y:S01]  /*2970*/  FMUL.FTZ R15, R112.reuse, R96 ;  /* 0x00000060700f7220 */ /* 0x040fe20000410000 */
[----:B------:R-:W-:Y:S01]  /*2980*/  F2FP.F16.F32.PACK_AB R4, R9, R4 ;  /* 0x000000040904723e */ /* 0x000fe200000000ff */
[----:B------:R-:W0:Y:S01]  /*2990*/  @!P2 LDC.64 R90, c[0x0][0x3c8] ;  /* 0x0000f200ff5aab82 */ /* 0x000e220000000a00 */
[C---:B------:R-:W-:Y:S01]  /*29a0*/  FMUL.FTZ R14, R112.reuse, R97 ;  /* 0x00000061700e7220 */ /* 0x040fe20000410000 */
[C---:B------:R-:W-:Y:S01]  /*29b0*/  FMUL.FTZ R89, R112.reuse, R102 ;  /* 0x0000006670597220 */ /* 0x040fe20000410000 */
[----:B------:R-:W-:Y:S01]  /*29c0*/  FMUL.FTZ R92, R112, R99 ;  /* 0x00000063705c7220 */ /* 0x000fe20000410000 */
[----:B------:R-:W-:Y:S01]  /*29d0*/  F2FP.F16.F32.PACK_AB R9, R13, R8 ;  /* 0x000000080d09723e */ /* 0x000fe200000000ff */
        /* <DEDUP_REMOVED lines=8> */
[----:B------:R-:W-:Y:S01]  /*2a60*/  F2FP.F16.F32.PACK_AB R8, R13, R8 ;  /* 0x000000080d08723e */ /* 0x000fe200000000ff */
[C---:B------:R-:W-:Y:S01]  /*2a70*/  FMUL.FTZ R101, R112.reuse, R101 ;  /* 0x0000006570657220 */ /* 0x040fe20000410000 */
[----:B------:R-:W-:Y:S01]  /*2a80*/  FMUL.FTZ R98, R112, R98 ;  /* 0x0000006270627220 */ /* 0x000fe20000410000 */
[----:B------:R-:W-:Y:S01]  /*2a90*/  F2FP.F16.F32.PACK_AB R15, R92, R15 ;  /* 0x0000000f5c0f723e */ /* 0x000fe200000000ff */
[----:B------:R-:W-:Y:S01]  /*2aa0*/  FFMA.FTZ R12, R103, R64, R32 ;  /* 0x00000040670c7223 */ /* 0x000fe20000010020 */
[----:B------:R-:W-:Y:S01]  /*2ab0*/  F2FP.F16.F32.PACK_AB R13, R93, R88 ;  /* 0x000000585d0d723e */ /* 0x000fe200000000ff */
[----:B------:R-:W-:Y:S01]  /*2ac0*/  FFMA.FTZ R89, R100, R65, R33 ;  /* 0x0000004164597223 */ /* 0x000fe20000010021 */
[----:B------:R-:W1:Y:S01]  /*2ad0*/  LDC.64 R92, c[0x0][0x380] ;  /* 0x0000e000ff5c7b82 */ /* 0x000e620000000a00 */
[----:B------:R-:W-:Y:S01]  /*2ae0*/  FFMA.FTZ R101, R101, R60, R28 ;  /* 0x0000003c65657223 */ /* 0x000fe2000001001c */
[----:B------:R-:W-:Y:S01]  /*2af0*/  FFMA.FTZ R98, R98, R61, R29 ;  /* 0x0000003d62627223 */ /* 0x000fe2000001001d */
[C---:B------:R-:W-:Y:S01]  /*2b00*/  FMUL.FTZ R94, R112.reuse, R87 ;  /* 0x00000057705e7220 */ /* 0x040fe20000410000 */
[----:B------:R-:W-:Y:S01]  /*2b10*/  F2FP.F16.F32.PACK_AB R12, R89, R12 ;  /* 0x0000000c590c723e */ /* 0x000fe200000000ff */
[C---:B------:R-:W-:Y:S01]  /*2b20*/  FMUL.FTZ R89, R112.reuse, R110 ;  /* 0x0000006e70597220 */ /* 0x040fe20000410000 */
[----:B------:R-:W-:Y:S01]  /*2b30*/  FMUL.FTZ R87, R112, R86 ;  /* 0x0000005670577220 */ /* 0x000fe20000410000 */
[----:B------:R-:W-:Y:S01]  /*2b40*/  F2FP.F16.F32.PACK_AB R14, R98, R101 ;  /* 0x00000065620e723e */ /* 0x000fe200000000ff */
        /* <DEDUP_REMOVED lines=14> */
[----:B------:R-:W-:-:S02]  /*2c30*/  F2FP.F16.F32.PACK_AB R91, R98, R109 ;  /* 0x0000006d625b723e */ /* 0x000fc400000000ff */
[----:B------:R-:W-:Y:S01]  /*2c40*/  F2FP.F16.F32.PACK_AB R90, R97, R96 ;  /* 0x00000060615a723e */ /* 0x000fe200000000ff */
[----:B------:R-:W-:Y:S01]  /*2c50*/  IMAD.WIDE.U32 R114, R104, 0x10, R114 ;  /* 0x0000001068727825 */ /* 0x000fe200078e0072 */
[----:B------:R-:W-:Y:S01]  /*2c60*/  F2FP.F16.F32.PACK_AB R89, R106, R89 ;  /* 0x000000596a59723e */ /* 0x000fe200000000ff */
[----:B------:R0:W-:Y:S01]  /*2c70*/  @!P2 STG.E desc[UR6][R86.64], R112 ;  /* 0x000000705600a986 */ /* 0x0001e2000c101906 */
[----:B------:R-:W-:Y:S02]  /*2c80*/  F2FP.F16.F32.PACK_AB R88, R95, R88 ;  /* 0x000000585f58723e */ /* 0x000fe400000000ff */
        /* <DEDUP_REMOVED lines=8> */
.L_x_13413:
        /* <DEDUP_REMOVED lines=15> */
.L_x_27279:


//--------------------- .text._ZN10layer_norm13ln_fwd_kernelINS_13Kernel_traitsIf6__halfS2_S2_fjLj4096ELj1ELj1ELj4ELj16ENS_18Kernel_traits_baseILj4096EfS2_S2_S2_fjLj128EEEEELb0ELb0ELb1ELb0EEEvNS_9FwdParamsE --------------------------
	.section	.text._ZN10layer_norm13ln_fwd_kernelINS_13Kernel_traitsIf6__halfS2_S2_fjLj4096ELj1ELj1ELj4ELj16ENS_18Kernel_traits_baseILj4096EfS2_S2_S2_fjLj128EEEEELb0ELb0ELb1ELb0EEEvNS_9FwdParamsE,"ax",@progbits
	.align	128
        .global         _ZN10layer_norm13ln_fwd_kernelINS_13Kernel_traitsIf6__halfS2_S2_fjLj4096ELj1ELj1ELj4ELj16ENS_18Kernel_traits_baseILj4096EfS2_S2_S2_fjLj128EEEEELb0ELb0ELb1ELb0EEEvNS_9FwdParamsE
        .type           _ZN10layer_norm13ln_fwd_kernelINS_13Kernel_traitsIf6__halfS2_S2_fjLj4096ELj1ELj1ELj4ELj16ENS_18Kernel_traits_baseILj4096EfS2_S2_S2_fjLj128EEEEELb0ELb0ELb1ELb0EEEvNS_9FwdParamsE,@function
        .size           _ZN10layer_norm13ln_fwd_kernelINS_13Kernel_traitsIf6__halfS2_S2_fjLj4096ELj1ELj1ELj4ELj16ENS_18Kernel_traits_baseILj4096EfS2_S2_S2_fjLj128EEEEELb0ELb0ELb1ELb0EEEvNS_9FwdParamsE,(.L_x_27280 - _ZN10layer_norm13ln_fwd_kernelINS_13Kernel_traitsIf6__halfS2_S2_fjLj4096ELj1ELj1ELj4ELj16ENS_18Kernel_traits_baseILj4096EfS2_S2_S2_fjLj128EEEEELb0ELb0ELb1ELb0EEEvNS_9FwdParamsE)
        .other          _ZN10layer_norm13ln_fwd_kernelINS_13Kernel_traitsIf6__halfS2_S2_fjLj4096ELj1ELj1ELj4ELj16ENS_18Kernel_traits_baseILj4096EfS2_S2_S2_fjLj128EEEEELb0ELb0ELb1ELb0EEEvNS_9FwdParamsE,@"STO_CUDA_ENTRY STV_DEFAULT"
_ZN10layer_norm13ln_fwd_kernelINS_13Kernel_traitsIf6__halfS2_S2_fjLj4096ELj1ELj1ELj4ELj16ENS_18Kernel_traits_baseILj4096EfS2_S2_S2_fjLj128EEEEELb0ELb0ELb1ELb0EEEvNS_9FwdParamsE:
.text._ZN10layer_norm13ln_fwd_kernelINS_13Kernel_traitsIf6__halfS2_S2_fjLj4096ELj1ELj1ELj4ELj16ENS_18Kernel_traits_baseILj4096EfS2_S2_S2_fjLj128EEEEELb0ELb0ELb1ELb0EEEvNS_9FwdParamsE:
        /* <DEDUP_REMOVED lines=58> */
.L_x_13415:
        /* <DEDUP_REMOVED lines=39> */
.L_x_13416:
[----:B------:R-:W-:Y:S05]  /*0610*/  BSYNC.RECONVERGENT B0 ;  /* 0x0000000000007941 */ /* 0x000fea0003800200 */
.L_x_13414:
        /* <DEDUP_REMOVED lines=24> */
.L_x_13449:
        /* <DEDUP_REMOVED lines=34> */
.L_x_13419:
[----:B------:R-:W-:Y:S05]  /*09c0*/  BRA.U !UP0, `(.L_x_13420) ;  /* 0x0000000108c87547 */ /* 0x000fea000b800000 */
[----:B01----:R-:W0:Y:S02]  /*09d0*/  LDC.64 R4, c[0x0][0x3a0] ;  /* 0x0000e800ff047b82 */ /* 0x003e240000000a00 */
[----:B0-----:R-:W-:-:S06]  /*09e0*/  IMAD.WIDE.U32 R92, R98, 0x10, R4 ;  /* 0x00000010625c7825 */ /* 0x001fcc00078e0004 */
[----:B------:R-:W2:Y:S01]  /*09f0*/  LDG.E.128 R92, desc[UR12][R92.64] ;  /* 0x0000000c5c5c7981 */ /* 0x000ea2000c1e1d00 */
[----:B------:R-:W-:-:S13]  /*0a00*/  ISETP.LT.AND P1, PT, RZ, UR21, PT ;  /* 0x00000015ff007c0c */ /* 0x000fda000bf21270 */
[----:B------:R-:W0:Y:S01]  /*0a10*/  @P1 LDC R17, c[0x0][0x40c] ;  /* 0x00010300ff111b82 */ /* 0x000e220000000800 */
[----:B-----5:R-:W-:Y:S02]  /*0a20*/  @P1 HADD2.F32 R4, -RZ, R24.H1_H1 ;  /* 0x30000018ff041230 */ /* 0x020fe40000004100 */
[--C-:B------:R-:W-:Y:S02]  /*0a30*/  @P1 HADD2.F32 R22, -RZ, R25.reuse.H1_H1 ;  /* 0x30000019ff161230 */ /* 0x100fe40000004100 */
[----:B------:R-:W-:-:S03]  /*0a40*/  @P1 HADD2.F32 R20, -RZ, R25.H0_H0 ;  /* 0x20000019ff141230 */ /* 0x000fc60000004100 */
[----:B------:R-:W1:Y:S08]  /*0a50*/  @P1 LDC R23, c[0x0][0x40c] ;  /* 0x00010300ff171b82 */ /* 0x000e700000000800 */
[----:B------:R-:W3:Y:S08]  /*0a60*/  @P1 LDC R19, c[0x0][0x40c] ;  /* 0x00010300ff131b82 */ /* 0x000ef00000000800 */
[----:B------:R-:W4:Y:S08]  /*0a70*/  @P1 LDC R102, c[0x0][0x40c] ;  /* 0x00010300ff661b82 */ /* 0x000f300000000800 */
[----:B------:R-:W4:Y:S01]  /*0a80*/  @P1 LDC R104, c[0x0][0x40c] ;  /* 0x00010300ff681b82 */ /* 0x000f220000000800 */
[----:B--2---:R-:W-:-:S02]  /*0a90*/  HADD2.F32 R5, -RZ, R92.H1_H1 ;  /* 0x3000005cff057230 */ /* 0x004fc40000004100 */
[--C-:B------:R-:W-:Y:S02]  /*0aa0*/  HADD2.F32 R15, -RZ, R93.reuse.H0_H0 ;  /* 0x2000005dff0f7230 */ /* 0x100fe40000004100 */
[--C-:B------:R-:W-:Y:S02]  /*0ab0*/  HADD2.F32 R109, -RZ, R94.reuse.H1_H1 ;  /* 0x3000005eff6d7230 */ /* 0x100fe40000004100 */
[----:B0-----:R-:W-:Y:S01]  /*0ac0*/  @P1 FFMA.FTZ R5, R4, R17, R5 ;  /* 0x0000001104051223 */ /* 0x001fe20000010005 */
[----:B------:R-:W-:Y:S01]  /*0ad0*/  HADD2.F32 R17, -RZ, R93.H1_H1 ;  /* 0x3000005dff117230 */ /* 0x000fe20000004100 */
[----:B------:R-:W0:Y:S01]  /*0ae0*/  @P1 LDC R4, c[0x0][0x40c] ;  /* 0x00010300ff041b82 */ /* 0x000e220000000800 */
[----:B---3--:R-:W-:Y:S01]  /*0af0*/  @P1 FFMA.FTZ R15, R20, R19, R15 ;  /* 0x00000013140f1223 */ /* 0x008fe2000001000f */
[----:B------:R-:W-:Y:S02]  /*0b00*/  HADD2.F32 R19, -RZ, R94.H0_H0 ;  /* 0x2000005eff137230 */ /* 0x000fe40000004100 */
[----:B-1----:R-:W-:Y:S01]  /*0b10*/  @P1 FFMA.FTZ R17, R22, R23, R17 ;  /* 0x0000001716111223 */ /* 0x002fe20000010011 */
[----:B------:R-:W-:-:S02]  /*0b20*/  @P1 HADD2.F32 R20, -RZ, R26.H0_H0 ;  /* 0x2000001aff141230 */ /* 0x000fc40000004100 */
[----:B------:R-:W-:Y:S01]  /*0b30*/  HADD2.F32 R111, -RZ, R95.H0_H0 ;  /* 0x2000005fff6f7230 */ /* 0x000fe20000004100 */
[----:B------:R-:W1:Y:S01]  /*0b40*/  @P1 LDC R93, c[0x0][0x40c] ;  /* 0x00010300ff5d1b82 */ /* 0x000e620000000800 */
[----:B------:R-:W-:Y:S02]  /*0b50*/  @P1 HADD2.F32 R22, -RZ, R27.H0_H0 ;  /* 0x2000001bff161230 */ /* 0x000fe40000004100 */
[----:B----4-:R-:W-:Y:S01]  /*0b60*/  @P1 FFMA.FTZ R19, R20, R102, R19 ;  /* 0x0000006614131223 */ /* 0x010fe20000010013 */
[----:B------:R-:W-:Y:S02]  /*0b70*/  @P1 HADD2.F32 R20, -RZ, R26.H1_H1 ;  /* 0x3000001aff141230 */ /* 0x000fe40000004100 */
[----:B------:R-:W-:Y:S02]  /*0b80*/  HADD2.F32 R95, -RZ, R95.H1_H1 ;  /* 0x3000005fff5f7230 */ /* 0x000fe40000004100 */
[----:B------:R-:W-:Y:S01]  /*0b90*/  HADD2.F32 R125, -RZ, R92.H0_H0 ;  /* 0x2000005cff7d7230 */ /* 0x000fe20000004100 */
[----:B------:R-:W2:Y:S01]  /*0ba0*/  @P1 LDC R23, c[0x0][0x40c] ;  /* 0x00010300ff171b82 */ /* 0x000ea20000000800 */
[----:B------:R-:W-:Y:S01]  /*0bb0*/  F2FP.F16.F32.PACK_AB R94, RZ, R19 ;  /* 0x00000013ff5e723e */ /* 0x000fe200000000ff */
[----:B0-----:R-:W-:Y:S01]  /*0bc0*/  @P1 FFMA.FTZ R111, R22, R4, R111 ;  /* 0x00000004166f1223 */ /* 0x001fe2000001006f */
[----:B------:R-:W-:Y:S01]  /*0bd0*/  @P1 HADD2.F32 R22, -RZ, R27.H1_H1 ;  /* 0x3000001bff161230 */ /* 0x000fe20000004100 */
[----:B------:R-:W-:-:S03]  /*0be0*/  @!P1 MOV R4, R95 ;  /* 0x0000005f00049202 */ /* 0x000fc60000000f00 */
[----:B------:R-:W-:Y:S01]  /*0bf0*/  F2FP.F16.F32.PACK_AB R102, RZ, R111 ;  /* 0x0000006fff66723e */ /* 0x000fe200000000ff */
[----:B------:R-:W-:Y:S01]  /*0c00*/  @P1 FFMA.FTZ R4, R22, R104, R95 ;  /* 0x0000006816041223 */ /* 0x000fe2000001005f */
[----:B------:R-:W-:Y:S01]  /*0c10*/  F2FP.F16.F32.PACK_AB R22, RZ, R17 ;  /* 0x00000011ff16723e */ /* 0x000fe200000000ff */
[----:B-1----:R-:W-:Y:S01]  /*0c20*/  @P1 FFMA.FTZ R109, R20, R93, R109 ;  /* 0x0000005d146d1223 */ /* 0x002fe2000001006d */
[----:B------:R-:W-:Y:S01]  /*0c30*/  @P1 HADD2.F32 R20, -RZ, R24.H0_H0 ;  /* 0x20000018ff141230 */ /* 0x000fe20000004100 */
[----:B------:R-:W-:Y:S02]  /*0c40*/  F2FP.F16.F32.PACK_AB R93, RZ, R15 ;  /* 0x0000000fff5d723e */ /* 0x000fe400000000ff */
[----:B------:R-:W-:Y:S02]  /*0c50*/  F2FP.F16.F32.PACK_AB R95, RZ, R4 ;  /* 0x00000004ff5f723e */ /* 0x000fe400000000ff */
[----:B------:R-:W-:Y:S01]  /*0c60*/  PRMT R93, R93, 0x5410, R22 ;  /* 0x000054105d5d7816 */ /* 0x000fe20000000016 */
[----:B--2---:R-:W-:Y:S01]  /*0c70*/  @P1 FFMA.FTZ R125, R20, R23, R125 ;  /* 0x00000017147d1223 */ /* 0x004fe2000001007d */
[----:B------:R-:W-:-:S02]  /*0c80*/  F2FP.F16.F32.PACK_AB R20, RZ, R5 ;  /* 0x00000005ff14723e */ /* 0x000fc400000000ff */
[----:B------:R-:W-:Y:S02]  /*0c90*/  F2FP.F16.F32.PACK_AB R23, RZ, R109 ;  /* 0x0000006dff17723e */ /* 0x000fe400000000ff */
[----:B------:R-:W-:Y:S02]  /*0ca0*/  F2FP.F16.F32.PACK_AB R92, RZ, R125 ;  /* 0x0000007dff5c723e */ /* 0x000fe400000000ff */
[----:B------:R-:W-:Y:S02]  /*0cb0*/  PRMT R94, R94, 0x5410, R23 ;  /* 0x000054105e5e7816 */ /* 0x000fe40000000017 */
[----:B------:R-:W-:Y:S02]  /*0cc0*/  PRMT R92, R92, 0x5410, R20 ;  /* 0x000054105c5c7816 */ /* 0x000fe40000000014 */
[----:B------:R-:W-:Y:S01]  /*0cd0*/  PRMT R95, R102, 0x5410, R95 ;  /* 0x00005410665f7816 */ /* 0x000fe2000000005f */
[----:B------:R-:W-:Y:S06]  /*0ce0*/  BRA `(.L_x_13421) ;  /* 0x0000000000b07947 */ /* 0x000fec0003800000 */
.L_x_13420:
[----:B------:R-:W2:Y:S01]  /*0cf0*/  @UP2 LDCU UR4, c[0x0][0x40c] ;  /* 0x00008180ff0427ac */ /* 0x000ea20008000800 */
[--C-:B-1---5:R-:W-:Y:S02]  /*0d00*/  @P4 HADD2.F32 R4, -RZ, R24.reuse.H0_H0 ;  /* 0x20000018ff044230 */ /* 0x122fe40000004100 */
[----:B------:R-:W-:Y:S02]  /*0d10*/  HFMA2 R125, -RZ, RZ, 0, 0 ;  /* 0x00000000ff7d7431 */ /* 0x000fe400000001ff */
[----:B------:R-:W-:Y:S01]  /*0d20*/  @P4 HADD2.F32 R17, -RZ, R24.H1_H1 ;  /* 0x30000018ff114230 */ /* 0x000fe20000004100 */
[----:B------:R-:W1:Y:S01]  /*0d30*/  @UP2 LDCU UR5, c[0x0][0x40c] ;  /* 0x00008180ff0527ac */ /* 0x000e620008000800 */
[--C-:B------:R-:W-:Y:S01]  /*0d40*/  @P4 HADD2.F32 R19, -RZ, R25.reuse.H0_H0 ;  /* 0x20000019ff134230 */ /* 0x100fe20000004100 */
[----:B0-----:R-:W-:Y:S01]  /*0d50*/  MOV R5, RZ ;  /* 0x000000ff00057202 */ /* 0x001fe20000000f00 */
[----:B------:R-:W-:Y:S01]  /*0d60*/  @P4 HADD2.F32 R20, -RZ, R25.H1_H1 ;  /* 0x30000019ff144230 */ /* 0x000fe20000004100 */
[----:B------:R-:W0:Y:S01]  /*0d70*/  @UP2 LDCU UR7, c[0x0][0x40c] ;  /* 0x00008180ff0727ac */ /* 0x000e220008000800 */
[----:B------:R-:W-:-:S02]  /*0d80*/  @P4 HADD2.F32 R92, -RZ, R27.H0_H0 ;  /* 0x2000001bff5c4230 */ /* 0x000fc40000004100 */
[----:B------:R-:W-:Y:S02]  /*0d90*/  HFMA2 R15, -RZ, RZ, 0, 0 ;  /* 0x00000000ff0f7431 */ /* 0x000fe400000001ff */
[----:B------:R-:W-:Y:S01]  /*0da0*/  @P4 HADD2.F32 R93, -RZ, R27.H1_H1 ;  /* 0x3000001bff5d4230 */ /* 0x000fe20000004100 */
[----:B------:R-:W3:Y:S01]  /*0db0*/  @UP2 LDCU UR23, c[0x0][0x40c] ;  /* 0x00008180ff1727ac */ /* 0x000ee20008000800 */
[--C-:B------:R-:W-:Y:S01]  /*0dc0*/  @P4 HADD2.F32 R22, -RZ, R26.reuse.H0_H0 ;  /* 0x2000001aff164230 */ /* 0x100fe20000004100 */
[----:B------:R-:W-:Y:S01]  /*0dd0*/  MOV R111, RZ ;  /* 0x000000ff006f7202 */ /* 0x000fe20000000f00 */
[----:B------:R-:W-:Y:S01]  /*0de0*/  @P4 HADD2.F32 R23, -RZ, R26.H1_H1 ;  /* 0x3000001aff174230 */ /* 0x000fe20000004100 */
[----:B------:R-:W4:Y:S01]  /*0df0*/  @UP2 LDCU UR24, c[0x0][0x40c] ;  /* 0x00008180ff1827ac */ /* 0x000f220008000800 */
[----:B------:R-:W-:Y:S01]  /*0e00*/  MOV R109, RZ ;  /* 0x000000ff006d7202 */ /* 0x000fe20000000f00 */
[----:B--2---:R-:W-:Y:S01]  /*0e10*/  @P4 FMUL.FTZ R125, R4, UR4 ;  /* 0x00000004047d4c20 */ /* 0x004fe20008410000 */
[----:B------:R-:W-:Y:S01]  /*0e20*/  HFMA2 R4, -RZ, RZ, 0, 0 ;  /* 0x00000000ff047431 */ /* 0x000fe200000001ff */
[----:B------:R-:W2:Y:S01]  /*0e30*/  @UP2 LDCU UR26, c[0x0][0x40c] ;  /* 0x00008180ff1a27ac */ /* 0x000ea20008000800 */
[----:B-1----:R-:W-:Y:S01]  /*0e40*/  @P4 FMUL.FTZ R5, R17, UR5 ;  /* 0x0000000511054c20 */ /* 0x002fe20008410000 */
[----:B------:R-:W-:Y:S01]  /*0e50*/  MOV R17, RZ ;  /* 0x000000ff00117202 */ /* 0x000fe20000000f00 */
[----:B------:R-:W1:Y:S01]  /*0e60*/  @UP2 LDCU UR27, c[0x0][0x40c] ;  /* 0x00008180ff1b27ac */ /* 0x000e620008000800 */
[----:B0-----:R-:W-:Y:S01]  /*0e70*/  @P4 FMUL.FTZ R15, R19, UR7 ;  /* 0x00000007130f4c20 */ /* 0x001fe20008410000 */
[----:B------:R-:W-:Y:S01]  /*0e80*/  HFMA2 R19, -RZ, RZ, 0, 0 ;  /* 0x00000000ff137431 */ /* 0x000fe200000001ff */
[----:B------:R-:W0:Y:S01]  /*0e90*/  @UP2 LDCU UR25, c[0x0][0x40c] ;  /* 0x00008180ff1927ac */ /* 0x000e220008000800 */
[----:B---3--:R-:W-:Y:S01]  /*0ea0*/  @P4 FMUL.FTZ R17, R20, UR23 ;  /* 0x0000001714114c20 */ /* 0x008fe20008410000 */
[----:B------:R-:W-:Y:S01]  /*0eb0*/  F2FP.F16.F32.PACK_AB R20, RZ, R5 ;  /* 0x00000005ff14723e */ /* 0x000fe200000000ff */
[----:B----4-:R-:W-:-:S03]  /*0ec0*/  @P4 FMUL.FTZ R19, R22, UR24 ;  /* 0x0000001816134c20 */ /* 0x010fc60008410000 */
[----:B------:R-:W-:Y:S01]  /*0ed0*/  F2FP.F16.F32.PACK_AB R22, RZ, R17 ;  /* 0x00000011ff16723e */ /* 0x000fe200000000ff */
[----:B--2---:R-:W-:Y:S01]  /*0ee0*/  @P4 FMUL.FTZ R111, R92, UR26 ;  /* 0x0000001a5c6f4c20 */ /* 0x004fe20008410000 */
[----:B------:R-:W-:Y:S02]  /*0ef0*/  F2FP.F16.F32.PACK_AB R92, RZ, R125 ;  /* 0x0000007dff5c723e */ /* 0x000fe400000000ff */
[----:B------:R-:W-:Y:S01]  /*0f00*/  F2FP.F16.F32.PACK_AB R94, RZ, R19 ;  /* 0x00000013ff5e723e */ /* 0x000fe200000000ff */
[----:B-1----:R-:W-:Y:S01]  /*0f10*/  @P4 FMUL.FTZ R4, R93, UR27 ;  /* 0x0000001b5d044c20 */ /* 0x002fe20008410000 */
        /* <DEDUP_REMOVED lines=9> */
.L_x_13421:
[----:B------:R-:W0:Y:S01]  /*0fb0*/  LDC.64 R22, c[0x0][0x3a8] ;  /* 0x0000ea00ff167b82 */ /* 0x000e220000000a00 */
[----:B------:R-:W-:Y:S01]  /*0fc0*/  IADD3 R100, PT, PT, R100, 0x80, RZ ;  /* 0x0000008064647810 */ /* 0x000fe20007ffe0ff */
[C---:B0-----:R-:W-:Y:S01]  /*0fd0*/  IMAD.WIDE.U32 R22, R98.reuse, 0x10, R22 ;  /* 0x0000001062167825 */ /* 0x041fe200078e0016 */
[----:B------:R-:W-:-:S04]  /*0fe0*/  IADD3 R98, PT, PT, R98, 0x80, RZ ;  /* 0x0000008062627810 */ /* 0x000fc80007ffe0ff */
[----:B------:R1:W-:Y:S03]  /*0ff0*/  STG.E.128 desc[UR12][R22.64], R92 ;  /* 0x0000005c16007986 */ /* 0x0003e6000c101d0c */
.L_x_13418:
[----:B0--3--:R-:W-:Y:S05]  /*1000*/  BSYNC.RECONVERGENT B0 ;  /* 0x0000000000007941 */ /* 0x009fea0003800200 */
.L_x_13417:
        /* <DEDUP_REMOVED lines=9> */
.L_x_13424:
[----:B------:R-:W-:Y:S05]  /*10a0*/  BRA.U !UP0, `(.L_x_13425) ;  /* 0x0000000108cc7547 */ /* 0x000fea000b800000 */
[----:B------:R-:W0:Y:S02]  /*10b0*/  LDC.64 R20, c[0x0][0x3a0] ;  /* 0x0000e800ff147b82 */ /* 0x000e240000000a00 */
[----:B0-----:R-:W-:-:S06]  /*10c0*/  IMAD.WIDE.U32 R20, R98, 0x10, R20 ;  /* 0x0000001062147825 */ /* 0x001fcc00078e0014 */
[----:B-1----:R-:W2:Y:S01]  /*10d0*/  LDG.E.128 R20, desc[UR12][R20.64] ;  /* 0x0000000c14147981 */ /* 0x002ea2000c1e1d00 */
[----:B------:R-:W-:-:S13]  /*10e0*/  ISETP.LT.AND P2, PT, RZ, UR21, PT ;  /* 0x00000015ff007c0c */ /* 0x000fda000bf41270 */
[----:B------:R-:W0:Y:S01]  /*10f0*/  @P2 LDC R92, c[0x0][0x40c] ;  /* 0x00010300ff5c2b82 */ /* 0x000e220000000800 */
[----:B-----5:R-:W-:Y:S02]  /*1100*/  @P2 HADD2.F32 R6, -RZ, R24.H1_H1 ;  /* 0x30000018ff062230 */ /* 0x020fe40000004100 */
[----:B------:R-:W-:-:S05]  /*1110*/  @P2 HADD2.F32 R93, -RZ, R25.H0_H0 ;  /* 0x20000019ff5d2230 */ /* 0x000fca0000004100 */
[----:B------:R-:W1:Y:S08]  /*1120*/  @P2 LDC R94, c[0x0][0x40c] ;  /* 0x00010300ff5e2b82 */ /* 0x000e700000000800 */
[----:B------:R-:W3:Y:S08]  /*1130*/  @P2 LDC R95, c[0x0][0x40c] ;  /* 0x00010300ff5f2b82 */ /* 0x000ef00000000800 */
[----:B------:R-:W4:Y:S08]  /*1140*/  @P2 LDC R102, c[0x0][0x40c] ;  /* 0x00010300ff662b82 */ /* 0x000f300000000800 */
[----:B------:R-:W4:Y:S01]  /*1150*/  @P2 LDC R104, c[0x0][0x40c] ;  /* 0x00010300ff682b82 */ /* 0x000f220000000800 */
[----:B--2---:R-:W-:-:S02]  /*1160*/  HADD2.F32 R7, -RZ, R20.H1_H1 ;  /* 0x30000014ff077230 */ /* 0x004fc40000004100 */
[--C-:B------:R-:W-:Y:S02]  /*1170*/  HADD2.F32 R8, -RZ, R21.reuse.H0_H0 ;  /* 0x20000015ff087230 */ /* 0x100fe40000004100 */
[----:B------:R-:W-:Y:S02]  /*1180*/  HADD2.F32 R97, -RZ, R21.H1_H1 ;  /* 0x30000015ff617230 */ /* 0x000fe40000004100 */
[----:B0-----:R-:W-:Y:S01]  /*1190*/  @P2 FFMA.FTZ R7, R6, R92, R7 ;  /* 0x0000005c06072223 */ /* 0x001fe20000010007 */
[----:B------:R-:W-:Y:S01]  /*11a0*/  @P2 HADD2.F32 R92, -RZ, R25.H1_H1 ;  /* 0x30000019ff5c2230 */ /* 0x000fe20000004100 */
[----:B------:R-:W-:Y:S01]  /*11b0*/  @!P2 MOV R21, R8 ;  /* 0x000000080015a202 */ /* 0x000fe20000000f00 */
[----:B------:R-:W0:Y:S01]  /*11c0*/  @P2 LDC R6, c[0x0][0x40c] ;  /* 0x00010300ff062b82 */ /* 0x000e220000000800 */
[----:B-1----:R-:W-:Y:S01]  /*11d0*/  @P2 FFMA.FTZ R21, R93, R94, R8 ;  /* 0x0000005e5d152223 */ /* 0x002fe20000010008 */
[----:B------:R-:W-:Y:S02]  /*11e0*/  HADD2.F32 R99, -RZ, R22.H0_H0 ;  /* 0x20000016ff637230 */ /* 0x000fe40000004100 */
[----:B---3--:R-:W-:Y:S01]  /*11f0*/  @P2 FFMA.FTZ R97, R92, R95, R97 ;  /* 0x0000005f5c612223 */ /* 0x008fe20000010061 */
[----:B------:R-:W-:-:S02]  /*1200*/  @P2 HADD2.F32 R8, -RZ, R26.H0_H0 ;  /* 0x2000001aff082230 */ /* 0x000fc40000004100 */
[----:B------:R-:W-:Y:S01]  /*1210*/  HADD2.F32 R113, -RZ, R22.H1_H1 ;  /* 0x30000016ff717230 */ /* 0x000fe20000004100 */
[----:B------:R-:W1:Y:S02]  /*1220*/  @P2 LDC R92, c[0x0][0x40c] ;  /* 0x00010300ff5c2b82 */ /* 0x000e640000000800 */
[----:B----4-:R-:W-:Y:S01]  /*1230*/  @P2 FFMA.FTZ R99, R8, R102, R99 ;  /* 0x0000006608632223 */ /* 0x010fe20000010063 */
[----:B------:R-:W-:Y:S02]  /*1240*/  @P2 HADD2.F32 R8, -RZ, R26.H1_H1 ;  /* 0x3000001aff082230 */ /* 0x000fe40000004100 */
[----:B------:R-:W-:Y:S02]  /*1250*/  HADD2.F32 R115, -RZ, R23.H0_H0 ;  /* 0x20000017ff737230 */ /* 0x000fe40000004100 */
[----:B------:R-:W-:Y:S02]  /*1260*/  @P2 HADD2.F32 R22, -RZ, R27.H0_H0 ;  /* 0x2000001bff162230 */ /* 0x000fe40000004100 */
[----:B------:R-:W-:Y:S01]  /*1270*/  @P2 FFMA.FTZ R113, R8, R104, R113 ;  /* 0x0000006808712223 */ /* 0x000fe20000010071 */
[----:B------:R-:W2:Y:S01]  /*1280*/  @P2 LDC R94, c[0x0][0x40c] ;  /* 0x00010300ff5e2b82 */ /* 0x000ea20000000800 */
[----:B------:R-:W-:-:S02]  /*1290*/  HADD2.F32 R20, -RZ, R20.H0_H0 ;  /* 0x20000014ff147230 */ /* 0x000fc40000004100 */
[----:B------:R-:W-:Y:S02]  /*12a0*/  HADD2.F32 R8, -RZ, R23.H1_H1 ;  /* 0x30000017ff087230 */ /* 0x000fe40000004100 */
[----:B------:R-:W-:Y:S02]  /*12b0*/  @P2 HADD2.F32 R23, -RZ, R24.H0_H0 ;  /* 0x20000018ff172230 */ /* 0x000fe40000004100 */
[----:B------:R-:W-:Y:S02]  /*12c0*/  @P2 HADD2.F32 R93, -RZ, R27.H1_H1 ;  /* 0x3000001bff5d2230 */ /* 0x000fe40000004100 */
[----:B0-----:R-:W-:Y:S01]  /*12d0*/  @P2 FFMA.FTZ R115, R22, R6, R115 ;  /* 0x0000000616732223 */ /* 0x001fe20000010073 */
[----:B------:R-:W-:Y:S02]  /*12e0*/  @!P2 MOV R6, R20 ;  /* 0x000000140006a202 */ /* 0x000fe40000000f00 */
[----:B------:R-:W-:Y:S02]  /*12f0*/  F2FP.F16.F32.PACK_AB R22, RZ, R97 ;  /* 0x00000061ff16723e */ /* 0x000fe400000000ff */
[----:B------:R-:W-:Y:S01]  /*1300*/  F2FP.F16.F32.PACK_AB R102, RZ, R115 ;  /* 0x00000073ff66723e */ /* 0x000fe200000000ff */
[----:B-1----:R-:W-:Y:S01]  /*1310*/  @P2 FFMA.FTZ R6, R23, R92, R20 ;  /* 0x0000005c17062223 */ /* 0x002fe20000010014 */
[----:B------:R-:W-:-:S02]  /*1320*/  F2FP.F16.F32.PACK_AB R20, RZ, R7 ;  /* 0x00000007ff14723e */ /* 0x000fc400000000ff */
[----:B------:R-:W-:Y:S02]  /*1330*/  F2FP.F16.F32.PACK_AB R23, RZ, R113 ;  /* 0x00000071ff17723e */ /* 0x000fe400000000ff */
[----:B------:R-:W-:Y:S01]  /*1340*/  F2FP.F16.F32.PACK_AB R92, RZ, R6 ;  /* 0x00000006ff5c723e */ /* 0x000fe200000000ff */
[----:B--2---:R-:W-:Y:S01]  /*1350*/  @P2 FFMA.FTZ R8, R93, R94, R8 ;  /* 0x0000005e5d082223 */ /* 0x004fe20000010008 */
        /* <DEDUP_REMOVED lines=8> */
.L_x_13425:
[----:B------:R-:W0:Y:S01]  /*13e0*/  @UP2 LDCU UR5, c[0x0][0x40c] ;  /* 0x00008180ff0527ac */ /* 0x000e220008000800 */
[--C-:B-----5:R-:W-:Y:S01]  /*13f0*/  @P4 HADD2.F32 R20, -RZ, R24.reuse.H1_H1 ;  /* 0x30000018ff144230 */ /* 0x120fe20000004100 */
[----:B------:R-:W-:Y:S01]  /*1400*/  CS2R R6, SRZ ;  /* 0x0000000000067805 */ /* 0x000fe2000001ff00 */
[----:B-1----:R-:W-:Y:S01]  /*1410*/  @P4 HADD2.F32 R22, -RZ, R25.H0_H0 ;  /* 0x20000019ff164230 */ /* 0x002fe20000004100 */
[----:B------:R-:W1:Y:S01]  /*1420*/  @UP2 LDCU UR7, c[0x0][0x40c] ;  /* 0x00008180ff0727ac */ /* 0x000e620008000800 */
[----:B------:R-:W-:Y:S02]  /*1430*/  @P4 HADD2.F32 R8, -RZ, R24.H0_H0 ;  /* 0x20000018ff084230 */ /* 0x000fe40000004100 */
[----:B------:R-:W-:Y:S02]  /*1440*/  HFMA2 R21, -RZ, RZ, 0, 0 ;  /* 0x00000000ff157431 */ /* 0x000fe400000001ff */
[--C-:B------:R-:W-:Y:S01]  /*1450*/  @P4 HADD2.F32 R92, -RZ, R27.reuse.H0_H0 ;  /* 0x2000001bff5c4230 */ /* 0x100fe20000004100 */
[----:B------:R-:W2:Y:S01]  /*1460*/  @UP2 LDCU UR4, c[0x0][0x40c] ;  /* 0x00008180ff0427ac */ /* 0x000ea20008000800 */
[----:B------:R-:W-:Y:S01]  /*1470*/  @P4 HADD2.F32 R93, -RZ, R27.H1_H1 ;  /* 0x3000001bff5d4230 */ /* 0x000fe20000004100 */
[----:B------:R-:W-:Y:S01]  /*1480*/  MOV R97, RZ ;  /* 0x000000ff00617202 */ /* 0x000fe20000000f00 */
[--C-:B------:R-:W-:Y:S01]  /*1490*/  @P4 HADD2.F32 R23, -RZ, R26.reuse.H1_H1 ;  /* 0x3000001aff174230 */ /* 0x100fe20000004100 */
[----:B------:R-:W3:Y:S01]  /*14a0*/  @UP2 LDCU UR23, c[0x0][0x40c] ;  /* 0x00008180ff1727ac */ /* 0x000ee20008000800 */
[----:B------:R-:W-:Y:S01]  /*14b0*/  HFMA2 R99, -RZ, RZ, 0, 0 ;  /* 0x00000000ff637431 */ /* 0x000fe200000001ff */
[----:B------:R-:W-:Y:S01]  /*14c0*/  MOV R115, RZ ;  /* 0x000000ff00737202 */ /* 0x000fe20000000f00 */
[----:B------:R-:W4:Y:S01]  /*14d0*/  @UP2 LDCU UR24, c[0x0][0x40c] ;  /* 0x00008180ff1827ac */ /* 0x000f220008000800 */
[----:B------:R-:W-:Y:S01]  /*14e0*/  MOV R113, RZ ;  /* 0x000000ff00717202 */ /* 0x000fe20000000f00 */
[----:B0-----:R-:W-:Y:S01]  /*14f0*/  @P4 FMUL.FTZ R7, R20, UR5 ;  /* 0x0000000514074c20 */ /* 0x001fe20008410000 */
[----:B------:R-:W-:Y:S01]  /*1500*/  @P4 HADD2.F32 R20, -RZ, R25.H1_H1 ;  /* 0x30000019ff144230 */ /* 0x000fe20000004100 */
[----:B------:R-:W0:Y:S01]  /*1510*/  @UP2 LDCU UR26, c[0x0][0x40c] ;  /* 0x00008180ff1a27ac */ /* 0x000e220008000800 */
[----:B-1----:R-:W-:Y:S01]  /*1520*/  @P4 FMUL.FTZ R21, R22, UR7 ;  /* 0x0000000716154c20 */ /* 0x002fe20008410000 */
[----:B------:R-:W-:Y:S01]  /*1530*/  @P4 HADD2.F32 R22, -RZ, R26.H0_H0 ;  /* 0x2000001aff164230 */ /* 0x000fe20000004100 */
[----:B------:R-:W1:Y:S01]  /*1540*/  @UP2 LDCU UR27, c[0x0][0x40c] ;  /* 0x00008180ff1b27ac */ /* 0x000e620008000800 */
[----:B--2---:R-:W-:Y:S01]  /*1550*/  @P4 FMUL.FTZ R6, R8, UR4 ;  /* 0x0000000408064c20 */ /* 0x004fe20008410000 */
[----:B------:R-:W-:Y:S01]  /*1560*/  HFMA2 R8, -RZ, RZ, 0, 0 ;  /* 0x00000000ff087431 */ /* 0x000fe200000001ff */
[----:B------:R-:W2:Y:S01]  /*1570*/  @UP2 LDCU UR25, c[0x0][0x40c] ;  /* 0x00008180ff1927ac */ /* 0x000ea20008000800 */
[----:B---3--:R-:W-:Y:S01]  /*1580*/  @P4 FMUL.FTZ R97, R20, UR23 ;  /* 0x0000001714614c20 */ /* 0x008fe20008410000 */
[----:B------:R-:W-:Y:S01]  /*1590*/  F2FP.F16.F32.PACK_AB R20, RZ, R7 ;  /* 0x00000007ff14723e */ /* 0x000fe200000000ff */
[----:B----4-:R-:W-:-:S03]  /*15a0*/  @P4 FMUL.FTZ R99, R22, UR24 ;  /* 0x0000001816634c20 */ /* 0x010fc60008410000 */
[----:B------:R-:W-:Y:S01]  /*15b0*/  F2FP.F16.F32.PACK_AB R22, RZ, R97 ;  /* 0x00000061ff16723e */ /* 0x000fe200000000ff */
[----:B0-----:R-:W-:Y:S01]  /*15c0*/  @P4 FMUL.FTZ R115, R92, UR26 ;  /* 0x0000001a5c734c20 */ /* 0x001fe20008410000 */
[----:B------:R-:W-:Y:S02]  /*15d0*/  F2FP.F16.F32.PACK_AB R92, RZ, R6 ;  /* 0x00000006ff5c723e */ /* 0x000fe400000000ff */
[----:B------:R-:W-:Y:S01]  /*15e0*/  F2FP.F16.F32.PACK_AB R94, RZ, R99 ;  /* 0x00000063ff5e723e */ /* 0x000fe200000000ff */
[----:B-1----:R-:W-:Y:S01]  /*15f0*/  @P4 FMUL.FTZ R8, R93, UR27 ;  /* 0x0000001b5d084c20 */ /* 0x002fe20008410000 */
        /* <DEDUP_REMOVED lines=9> */
.L_x_13426:
[----:B------:R-:W0:Y:S01]  /*1690*/  LDC.64 R22, c[0x0][0x3a8] ;  /* 0x0000ea00ff167b82 */ /* 0x000e220000000a00 */
[----:B------:R-:W-:Y:S01]  /*16a0*/  IADD3 R100, PT, PT, R100, 0x80, RZ ;  /* 0x0000008064647810 */ /* 0x000fe20007ffe0ff */
[C---:B0-----:R-:W-:Y:S01]  /*16b0*/  IMAD.WIDE.U32 R22, R98.reuse, 0x10, R22 ;  /* 0x0000001062167825 */ /* 0x041fe200078e0016 */
[----:B------:R-:W-:-:S04]  /*16c0*/  IADD3 R98, PT, PT, R98, 0x80, RZ ;  /* 0x0000008062627810 */ /* 0x000fc80007ffe0ff */
[----:B------:R0:W-:Y:S03]  /*16d0*/  STG.E.128 desc[UR12][R22.64], R92 ;  /* 0x0000005c16007986 */ /* 0x0001e6000c101d0c */
.L_x_13423:
[----:B------:R-:W-:Y:S05]  /*16e0*/  BSYNC.RECONVERGENT B0 ;  /* 0x0000000000007941 */ /* 0x000fea0003800200 */
.L_x_13422:
        /* <DEDUP_REMOVED lines=9> */
.L_x_13429:
[----:B------:R-:W-:Y:S05]  /*1780*/  BRA.U !UP0, `(.L_x_13430) ;  /* 0x0000000108c87547 */ /* 0x000fea000b800000 */
[----:B01----:R-:W0:Y:S02]  /*1790*/  LDC.64 R92, c[0x0][0x3a0] ;  /* 0x0000e800ff5c7b82 */ /* 0x003e240000000a00 */
[----:B0-----:R-:W-:-:S06]  /*17a0*/  IMAD.WIDE.U32 R92, R98, 0x10, R92 ;  /* 0x00000010625c7825 */ /* 0x001fcc00078e005c */
[----:B------:R-:W2:Y:S01]  /*17b0*/  LDG.E.128 R92, desc[UR12][R92.64] ;  /* 0x0000000c5c5c7981 */ /* 0x000ea2000c1e1d00 */
[----:B------:R-:W-:-:S13]  /*17c0*/  ISETP.LT.AND P3, PT, RZ, UR21, PT ;  /* 0x00000015ff007c0c */ /* 0x000fda000bf61270 */
[----:B------:R-:W0:Y:S01]  /*17d0*/  @P3 LDC R12, c[0x0][0x40c] ;  /* 0x00010300ff0c3b82 */ /* 0x000e220000000800 */
[----:B-----5:R-:W-:Y:S02]  /*17e0*/  @P3 HADD2.F32 R10, -RZ, R24.H1_H1 ;  /* 0x30000018ff0a3230 */ /* 0x020fe40000004100 */
[----:B------:R-:W-:-:S05]  /*17f0*/  @P3 HADD2.F32 R22, -RZ, R25.H1_H1 ;  /* 0x30000019ff163230 */ /* 0x000fca0000004100 */
[----:B------:R-:W1:Y:S08]  /*1800*/  @P3 LDC R20, c[0x0][0x40c] ;  /* 0x00010300ff143b82 */ /* 0x000e700000000800 */
[----:B------:R-:W3:Y:S08]  /*1810*/  @P3 LDC R102, c[0x0][0x40c] ;  /* 0x00010300ff663b82 */ /* 0x000ef00000000800 */
[----:B------:R-:W4:Y:S08]  /*1820*/  @P3 LDC R23, c[0x0][0x40c] ;  /* 0x00010300ff173b82 */ /* 0x000f300000000800 */
[----:B------:R-:W3:Y:S01]  /*1830*/  @P3 LDC R104, c[0x0][0x40c] ;  /* 0x00010300ff683b82 */ /* 0x000ee20000000800 */
[----:B--2---:R-:W-:-:S02]  /*1840*/  HADD2.F32 R9, -RZ, R92.H1_H1 ;  /* 0x3000005cff097230 */ /* 0x004fc40000004100 */
[--C-:B------:R-:W-:Y:S02]  /*1850*/  HADD2.F32 R101, -RZ, R93.reuse.H0_H0 ;  /* 0x2000005dff657230 */ /* 0x100fe40000004100 */
[----:B------:R-:W-:Y:S02]  /*1860*/  HADD2.F32 R103, -RZ, R93.H1_H1 ;  /* 0x3000005dff677230 */ /* 0x000fe40000004100 */
[----:B0-----:R-:W-:Y:S01]  /*1870*/  @P3 FFMA.FTZ R9, R10, R12, R9 ;  /* 0x0000000c0a093223 */ /* 0x001fe20000010009 */
[----:B------:R-:W-:Y:S01]  /*1880*/  @P3 HADD2.F32 R12, -RZ, R25.H0_H0 ;  /* 0x20000019ff0c3230 */ /* 0x000fe20000004100 */
[----:B------:R-:W0:Y:S01]  /*1890*/  @P3 LDC R93, c[0x0][0x40c] ;  /* 0x00010300ff5d3b82 */ /* 0x000e220000000800 */
[--C-:B------:R-:W-:Y:S02]  /*18a0*/  HADD2.F32 R105, -RZ, R94.reuse.H0_H0 ;  /* 0x2000005eff697230 */ /* 0x100fe40000004100 */
[----:B----4-:R-:W-:Y:S01]  /*18b0*/  @P3 FFMA.FTZ R103, R22, R23, R103 ;  /* 0x0000001716673223 */ /* 0x010fe20000010067 */
[----:B------:R-:W-:-:S02]  /*18c0*/  HADD2.F32 R117, -RZ, R94.H1_H1 ;  /* 0x3000005eff757230 */ /* 0x000fc40000004100 */
[----:B-1----:R-:W-:Y:S01]  /*18d0*/  @P3 FFMA.FTZ R101, R12, R20, R101 ;  /* 0x000000140c653223 */ /* 0x002fe20000010065 */
[--C-:B------:R-:W-:Y:S02]  /*18e0*/  @P3 HADD2.F32 R12, -RZ, R26.reuse.H0_H0 ;  /* 0x2000001aff0c3230 */ /* 0x100fe40000004100 */
[----:B------:R-:W-:Y:S01]  /*18f0*/  HADD2.F32 R119, -RZ, R95.H0_H0 ;  /* 0x2000005fff777230 */ /* 0x000fe20000004100 */
[----:B------:R-:W1:Y:S01]  /*1900*/  @P3 LDC R10, c[0x0][0x40c] ;  /* 0x00010300ff0a3b82 */ /* 0x000e620000000800 */
[----:B------:R-:W-:Y:S02]  /*1910*/  @P3 HADD2.F32 R22, -RZ, R27.H0_H0 ;  /* 0x2000001bff163230 */ /* 0x000fe40000004100 */
[----:B---3--:R-:W-:Y:S01]  /*1920*/  @P3 FFMA.FTZ R105, R12, R102, R105 ;  /* 0x000000660c693223 */ /* 0x008fe20000010069 */
[----:B------:R-:W-:Y:S02]  /*1930*/  @P3 HADD2.F32 R12, -RZ, R26.H1_H1 ;  /* 0x3000001aff0c3230 */ /* 0x000fe40000004100 */
[----:B------:R-:W-:-:S02]  /*1940*/  HADD2.F32 R92, -RZ, R92.H0_H0 ;  /* 0x2000005cff5c7230 */ /* 0x000fc40000004100 */
[----:B------:R-:W-:Y:S01]  /*1950*/  @P3 HADD2.F32 R23, -RZ, R24.H0_H0 ;  /* 0x20000018ff173230 */ /* 0x000fe20000004100 */
[----:B------:R-:W2:Y:S01]  /*1960*/  @P3 LDC R20, c[0x0][0x40c] ;  /* 0x00010300ff143b82 */ /* 0x000ea20000000800 */
[----:B------:R-:W-:Y:S01]  /*1970*/  F2FP.F16.F32.PACK_AB R94, RZ, R105 ;  /* 0x00000069ff5e723e */ /* 0x000fe200000000ff */
[----:B0-----:R-:W-:Y:S01]  /*1980*/  @P3 FFMA.FTZ R117, R12, R93, R117 ;  /* 0x0000005d0c753223 */ /* 0x001fe20000010075 */
[----:B------:R-:W-:Y:S02]  /*1990*/  HADD2.F32 R12, -RZ, R95.H1_H1 ;  /* 0x3000005fff0c7230 */ /* 0x000fe40000004100 */
[----:B------:R-:W-:Y:S02]  /*19a0*/  @P3 HADD2.F32 R93, -RZ, R27.H1_H1 ;  /* 0x3000001bff5d3230 */ /* 0x000fe40000004100 */
[----:B-1----:R-:W-:Y:S01]  /*19b0*/  @P3 FFMA.FTZ R119, R22, R10, R119 ;  /* 0x0000000a16773223 */ /* 0x002fe20000010077 */
[----:B------:R-:W-:Y:S02]  /*19c0*/  @!P3 MOV R10, R92 ;  /* 0x0000005c000ab202 */ /* 0x000fe40000000f00 */
[----:B------:R-:W-:Y:S01]  /*19d0*/  @P3 FFMA.FTZ R12, R93, R104, R12 ;  /* 0x000000685d0c3223 */ /* 0x000fe2000001000c */
[----:B------:R-:W-:-:S02]  /*19e0*/  F2FP.F16.F32.PACK_AB R93, RZ, R101 ;  /* 0x00000065ff5d723e */ /* 0x000fc400000000ff */
[----:B------:R-:W-:Y:S02]  /*19f0*/  F2FP.F16.F32.PACK_AB R22, RZ, R103 ;  /* 0x00000067ff16723e */ /* 0x000fe400000000ff */
[----:B------:R-:W-:Y:S01]  /*1a00*/  F2FP.F16.F32.PACK_AB R102, RZ, R119 ;  /* 0x00000077ff66723e */ /* 0x000fe200000000ff */
[----:B--2---:R-:W-:Y:S01]  /*1a10*/  @P3 FFMA.FTZ R10, R23, R20, R92 ;  /* 0x00000014170a3223 */ /* 0x004fe2000001005c */
[----:B------:R-:W-:Y:S02]  /*1a20*/  F2FP.F16.F32.PACK_AB R20, RZ, R9 ;  /* 0x00000009ff14723e */ /* 0x000fe400000000ff */
[----:B------:R-:W-:Y:S02]  /*1a30*/  F2FP.F16.F32.PACK_AB R23, RZ, R117 ;  /* 0x00000075ff17723e */ /* 0x000fe400000000ff */
[----:B------:R-:W-:Y:S02]  /*1a40*/  F2FP.F16.F32.PACK_AB R92, RZ, R10 ;  /* 0x0000000aff5c723e */ /* 0x000fe400000000ff */
[----:B------:R-:W-:-:S02]  /*1a50*/  F2FP.F16.F32.PACK_AB R95, RZ, R12 ;  /* 0x0000000cff5f723e */ /* 0x000fc400000000ff */
[----:B------:R-:W-:Y:S02]  /*1a60*/  PRMT R93, R93, 0x5410, R22 ;  /* 0x000054105d5d7816 */ /* 0x000fe40000000016 */
[----:B------:R-:W-:Y:S02]  /*1a70*/  PRMT R94, R94, 0x5410, R23 ;  /* 0x000054105e5e7816 */ /* 0x000fe40000000017 */
[----:B------:R-:W-:Y:S02]  /*1a80*/  PRMT R92, R92, 0x5410, R20 ;  /* 0x000054105c5c7816 */ /* 0x000fe40000000014 */
[----:B------:R-:W-:Y:S01]  /*1a90*/  PRMT R95, R102, 0x5410, R95 ;  /* 0x00005410665f7816 */ /* 0x000fe2000000005f */
[----:B------:R-:W-:Y:S06]  /*1aa0*/  BRA `(.L_x_13431) ;  /* 0x0000000000b07947 */ /* 0x000fec0003800000 */
.L_x_13430:
[----:B------:R-:W2:Y:S01]  /*1ab0*/  @UP2 LDCU UR5, c[0x0][0x40c] ;  /* 0x00008180ff0527ac */ /* 0x000ea20008000800 */
[--C-:B-----5:R-:W-:Y:S01]  /*1ac0*/  @P4 HADD2.F32 R20, -RZ, R24.reuse.H1_H1 ;  /* 0x30000018ff144230 */ /* 0x120fe20000004100 */
[----:B------:R-:W-:Y:S01]  /*1ad0*/  MOV R9, RZ ;  /* 0x000000ff00097202 */ /* 0x000fe20000000f00 */
[----:B01----:R-:W-:Y:S01]  /*1ae0*/  @P4 HADD2.F32 R22, -RZ, R25.H0_H0 ;  /* 0x20000019ff164230 */ /* 0x003fe20000004100 */
[----:B------:R-:W0:Y:S01]  /*1af0*/  @UP2 LDCU UR7, c[0x0][0x40c] ;  /* 0x00008180ff0727ac */ /* 0x000e220008000800 */
[----:B------:R-:W-:Y:S02]  /*1b00*/  @P4 HADD2.F32 R12, -RZ, R24.H0_H0 ;  /* 0x20000018ff0c4230 */ /* 0x000fe40000004100 */
[----:B------:R-:W-:Y:S02]  /*1b10*/  HFMA2 R101, -RZ, RZ, 0, 0 ;  /* 0x00000000ff657431 */ /* 0x000fe400000001ff */
[--C-:B------:R-:W-:Y:S01]  /*1b20*/  @P4 HADD2.F32 R92, -RZ, R27.reuse.H0_H0 ;  /* 0x2000001bff5c4230 */ /* 0x100fe20000004100 */
[----:B------:R-:W1:Y:S01]  /*1b30*/  @UP2 LDCU UR4, c[0x0][0x40c] ;  /* 0x00008180ff0427ac */ /* 0x000e620008000800 */
[----:B------:R-:W-:-:S02]  /*1b40*/  @P4 HADD2.F32 R93, -RZ, R27.H1_H1 ;  /* 0x3000001bff5d4230 */ /* 0x000fc40000004100 */
[----:B------:R-:W-:Y:S02]  /*1b50*/  HFMA2 R10, -RZ, RZ, 0, 0 ;  /* 0x00000000ff0a7431 */ /* 0x000fe400000001ff */
[--C-:B------:R-:W-:Y:S01]  /*1b60*/  @P4 HADD2.F32 R23, -RZ, R26.reuse.H1_H1 ;  /* 0x3000001aff174230 */ /* 0x100fe20000004100 */
[----:B------:R-:W3:Y:S01]  /*1b70*/  @UP2 LDCU UR23, c[0x0][0x40c] ;  /* 0x00008180ff1727ac */ /* 0x000ee20008000800 */
[----:B------:R-:W-:Y:S01]  /*1b80*/  MOV R103, RZ ;  /* 0x000000ff00677202 */ /* 0x000fe20000000f00 */
[----:B------:R-:W-:Y:S01]  /*1b90*/  HFMA2 R105, -RZ, RZ, 0, 0 ;  /* 0x00000000ff697431 */ /* 0x000fe200000001ff */
[----:B------:R-:W-:Y:S01]  /*1ba0*/  MOV R119, RZ ;  /* 0x000000ff00777202 */ /* 0x000fe20000000f00 */
[----:B------:R-:W4:Y:S01]  /*1bb0*/  @UP2 LDCU UR24, c[0x0][0x40c] ;  /* 0x00008180ff1827ac */ /* 0x000f220008000800 */
[----:B------:R-:W-:Y:S01]  /*1bc0*/  MOV R117, RZ ;  /* 0x000000ff00757202 */ /* 0x000fe20000000f00 */
[----:B--2---:R-:W-:Y:S01]  /*1bd0*/  @P4 FMUL.FTZ R9, R20, UR5 ;  /* 0x0000000514094c20 */ /* 0x004fe20008410000 */
[----:B------:R-:W-:Y:S01]  /*1be0*/  @P4 HADD2.F32 R20, -RZ, R25.H1_H1 ;  /* 0x30000019ff144230 */ /* 0x000fe20000004100 */
[----:B------:R-:W2:Y:S01]  /*1bf0*/  @UP2 LDCU UR26, c[0x0][0x40c] ;  /* 0x00008180ff1a27ac */ /* 0x000ea20008000800 */
[----:B0-----:R-:W-:Y:S01]  /*1c00*/  @P4 FMUL.FTZ R101, R22, UR7 ;  /* 0x0000000716654c20 */ /* 0x001fe20008410000 */
[----:B------:R-:W-:Y:S01]  /*1c10*/  @P4 HADD2.F32 R22, -RZ, R26.H0_H0 ;  /* 0x2000001aff164230 */ /* 0x000fe20000004100 */
[----:B------:R-:W0:Y:S01]  /*1c20*/  @UP2 LDCU UR27, c[0x0][0x40c] ;  /* 0x00008180ff1b27ac */ /* 0x000e220008000800 */
[----:B-1----:R-:W-:Y:S01]  /*1c30*/  @P4 FMUL.FTZ R10, R12, UR4 ;  /* 0x000000040c0a4c20 */ /* 0x002fe20008410000 */
[----:B------:R-:W-:Y:S01]  /*1c40*/  HFMA2 R12, -RZ, RZ, 0, 0 ;  /* 0x00000000ff0c7431 */ /* 0x000fe200000001ff */
[----:B------:R-:W1:Y:S01]  /*1c50*/  @UP2 LDCU UR25, c[0x0][0x40c] ;  /* 0x00008180ff1927ac */ /* 0x000e620008000800 */
[----:B---3--:R-:W-:Y:S01]  /*1c60*/  @P4 FMUL.FTZ R103, R20, UR23 ;  /* 0x0000001714674c20 */ /* 0x008fe20008410000 */
[----:B------:R-:W-:Y:S01]  /*1c70*/  F2FP.F16.F32.PACK_AB R20, RZ, R9 ;  /* 0x00000009ff14723e */ /* 0x000fe200000000ff */
[----:B----4-:R-:W-:-:S03]  /*1c80*/  @P4 FMUL.FTZ R105, R22, UR24 ;  /* 0x0000001816694c20 */ /* 0x010fc60008410000 */
[----:B------:R-:W-:Y:S01]  /*1c90*/  F2FP.F16.F32.PACK_AB R22, RZ, R103 ;  /* 0x00000067ff16723e */ /* 0x000fe200000000ff */
[----:B--2---:R-:W-:Y:S01]  /*1ca0*/  @P4 FMUL.FTZ R119, R92, UR26 ;  /* 0x0000001a5c774c20 */ /* 0x004fe20008410000 */
[----:B------:R-:W-:Y:S02]  /*1cb0*/  F2FP.F16.F32.PACK_AB R92, RZ, R10 ;  /* 0x0000000aff5c723e */ /* 0x000fe400000000ff */
[----:B------:R-:W-:Y:S01]  /*1cc0*/  F2FP.F16.F32.PACK_AB R94, RZ, R105 ;  /* 0x00000069ff5e723e */ /* 0x000fe200000000ff */
[----:B0-----:R-:W-:Y:S01]  /*1cd0*/  @P4 FMUL.FTZ R12, R93, UR27 ;  /* 0x0000001b5d0c4c20 */ /* 0x001fe20008410000 */
[----:B------:R-:W-:Y:S02]  /*1ce0*/  F2FP.F16.F32.PACK_AB R95, RZ, R119 ;  /* 0x00000077ff5f723e */ /* 0x000fe400000000ff */
[----:B------:R-:W-:Y:S01]  /*1cf0*/  F2FP.F16.F32.PACK_AB R93, RZ, R101 ;  /* 0x00000065ff5d723e */ /* 0x000fe200000000ff */
[----:B-1----:R-:W-:Y:S01]  /*1d00*/  @P4 FMUL.FTZ R117, R23, UR25 ;  /* 0x0000001917754c20 */ /* 0x002fe20008410000 */
[----:B------:R-:W-:-:S02]  /*1d10*/  F2FP.F16.F32.PACK_AB R102, RZ, R12 ;  /* 0x0000000cff66723e */ /* 0x000fc400000000ff */
[----:B------:R-:W-:Y:S02]  /*1d20*/  PRMT R92, R92, 0x5410, R20 ;  /* 0x000054105c5c7816 */ /* 0x000fe40000000014 */
[----:B------:R-:W-:Y:S02]  /*1d30*/  F2FP.F16.F32.PACK_AB R23, RZ, R117 ;  /* 0x00000075ff17723e */ /* 0x000fe400000000ff */
[----:B------:R-:W-:Y:S02]  /*1d40*/  PRMT R95, R95, 0x5410, R102 ;  /* 0x000054105f5f7816 */ /* 0x000fe40000000066 */
[----:B------:R-:W-:Y:S02]  /*1d50*/  PRMT R93, R93, 0x5410, R22 ;  /* 0x000054105d5d7816 */ /* 0x000fe40000000016 */
[----:B------:R-:W-:-:S07]  /*1d60*/  PRMT R94, R94, 0x5410, R23 ;  /* 0x000054105e5e7816 */ /* 0x000fce0000000017 */
.L_x_13431:
[----:B------:R-:W0:Y:S01]  /*1d70*/  LDC.64 R22, c[0x0][0x3a8] ;  /* 0x0000ea00ff167b82 */ /* 0x000e220000000a00 */
[----:B------:R-:W-:Y:S01]  /*1d80*/  IADD3 R100, PT, PT, R100, 0x80, RZ ;  /* 0x0000008064647810 */ /* 0x000fe20007ffe0ff */
[C---:B0-----:R-:W-:Y:S01]  /*1d90*/  IMAD.WIDE.U32 R22, R98.reuse, 0x10, R22 ;  /* 0x0000001062167825 */ /* 0x041fe200078e0016 */
[----:B------:R-:W-:-:S04]  /*1da0*/  IADD3 R98, PT, PT, R98, 0x80, RZ ;  /* 0x0000008062627810 */ /* 0x000fc80007ffe0ff */
[----:B------:R2:W-:Y:S03]  /*1db0*/  STG.E.128 desc[UR12][R22.64], R92 ;  /* 0x0000005c16007986 */ /* 0x0005e6000c101d0c */
.L_x_13428:
[----:B------:R-:W-:Y:S05]  /*1dc0*/  BSYNC.RECONVERGENT B0 ;  /* 0x0000000000007941 */ /* 0x000fea0003800200 */
.L_x_13427:
        /* <DEDUP_REMOVED lines=9> */
.L_x_13434:
[----:B------:R-:W-:Y:S05]  /*1e60*/  BRA.U !UP0, `(.L_x_13435) ;  /* 0x0000000108c87547 */ /* 0x000fea000b800000 */
[----:B0123--:R-:W0:Y:S02]  /*1e70*/  LDC.64 R22, c[0x0][0x3a0] ;  /* 0x0000e800ff167b82 */ /* 0x00fe240000000a00 */
[----:B0-----:R-:W-:-:S05]  /*1e80*/  IMAD.WIDE.U32 R22, R98, 0x10, R22 ;  /* 0x0000001062167825 */ /* 0x001fca00078e0016 */
[----:B------:R0:W2:Y:S01]  /*1e90*/  LDG.E.128 R92, desc[UR12][R22.64] ;  /* 0x0000000c165c7981 */ /* 0x0000a2000c1e1d00 */
[----:B------:R-:W-:-:S13]  /*1ea0*/  ISETP.LT.AND P4, PT, RZ, UR21, PT ;  /* 0x00000015ff007c0c */ /* 0x000fda000bf81270 */
[----:B------:R-:W1:Y:S01]  /*1eb0*/  @P4 LDC R100, c[0x0][0x40c] ;  /* 0x00010300ff644b82 */ /* 0x000e620000000800 */
[----:B-----5:R-:W-:Y:S02]  /*1ec0*/  @P4 HADD2.F32 R20, -RZ, R25.H0_H0 ;  /* 0x20000019ff144230 */ /* 0x020fe40000004100 */
[----:B------:R-:W-:-:S05]  /*1ed0*/  @P4 HADD2.F32 R16, -RZ, R24.H1_H1 ;  /* 0x30000018ff104230 */ /* 0x000fca0000004100 */
[----:B------:R-:W3:Y:S08]  /*1ee0*/  @P4 LDC R18, c[0x0][0x40c] ;  /* 0x00010300ff124b82 */ /* 0x000ef00000000800 */
[----:B------:R-:W4:Y:S08]  /*1ef0*/  @P4 LDC R102, c[0x0][0x40c] ;  /* 0x00010300ff664b82 */ /* 0x000f300000000800 */
[----:B------:R-:W4:Y:S08]  /*1f00*/  @P4 LDC R104, c[0x0][0x40c] ;  /* 0x00010300ff684b82 */ /* 0x000f300000000800 */
[----:B------:R-:W4:Y:S08]  /*1f10*/  @P4 LDC R14, c[0x0][0x40c] ;  /* 0x00010300ff0e4b82 */ /* 0x000f300000000800 */
[----:B0-----:R-:W0:Y:S08]  /*1f20*/  @P4 LDC R23, c[0x0][0x40c] ;  /* 0x00010300ff174b82 */ /* 0x001e300000000800 */
[----:B------:R-:W0:Y:S01]  /*1f30*/  @P4 LDC R22, c[0x0][0x40c] ;  /* 0x00010300ff164b82 */ /* 0x000e220000000800 */
[----:B--2---:R-:W-:-:S02]  /*1f40*/  HADD2.F32 R13, -RZ, R93.H0_H0 ;  /* 0x2000005dff0d7230 */ /* 0x004fc40000004100 */
[----:B------:R-:W-:Y:S02]  /*1f50*/  HADD2.F32 R11, -RZ, R92.H1_H1 ;  /* 0x3000005cff0b7230 */ /* 0x000fe40000004100 */
[----:B------:R-:W-:Y:S02]  /*1f60*/  HADD2.F32 R107, -RZ, R93.H1_H1 ;  /* 0x3000005dff6b7230 */ /* 0x000fe40000004100 */
[----:B-1----:R-:W-:Y:S01]  /*1f70*/  @P4 FFMA.FTZ R13, R20, R100, R13 ;  /* 0x00000064140d4223 */ /* 0x002fe2000001000d */
[----:B------:R-:W-:Y:S01]  /*1f80*/  HADD2.F32 R121, -RZ, R94.H0_H0 ;  /* 0x2000005eff797230 */ /* 0x000fe20000004100 */
[----:B------:R-:W1:Y:S01]  /*1f90*/  @P4 LDC R20, c[0x0][0x40c] ;  /* 0x00010300ff144b82 */ /* 0x000e620000000800 */
[----:B---3--:R-:W-:Y:S01]  /*1fa0*/  @P4 FFMA.FTZ R11, R16, R18, R11 ;  /* 0x00000012100b4223 */ /* 0x008fe2000001000b */
[----:B------:R-:W-:Y:S02]  /*1fb0*/  @P4 HADD2.F32 R16, -RZ, R25.H1_H1 ;  /* 0x30000019ff104230 */ /* 0x000fe40000004100 */
[----:B------:R-:W-:-:S02]  /*1fc0*/  @P4 HADD2.F32 R18, -RZ, R26.H0_H0 ;  /* 0x2000001aff124230 */ /* 0x000fc40000004100 */
[----:B------:R-:W-:Y:S02]  /*1fd0*/  HADD2.F32 R123, -RZ, R94.H1_H1 ;  /* 0x3000005eff7b7230 */ /* 0x000fe40000004100 */
[----:B----4-:R-:W-:Y:S01]  /*1fe0*/  @P4 FFMA.FTZ R107, R16, R102, R107 ;  /* 0x00000066106b4223 */ /* 0x010fe2000001006b */
[----:B------:R-:W-:Y:S02]  /*1ff0*/  @P4 HADD2.F32 R94, -RZ, R26.H1_H1 ;  /* 0x3000001aff5e4230 */ /* 0x000fe40000004100 */
[----:B------:R-:W-:Y:S01]  /*2000*/  @P4 FFMA.FTZ R121, R18, R104, R121 ;  /* 0x0000006812794223 */ /* 0x000fe20000010079 */
[----:B------:R-:W-:Y:S02]  /*2010*/  HADD2.F32 R92, -RZ, R92.H0_H0 ;  /* 0x2000005cff5c7230 */ /* 0x000fe40000004100 */
[--C-:B------:R-:W-:Y:S02]  /*2020*/  HADD2.F32 R16, -RZ, R95.reuse.H0_H0 ;  /* 0x2000005fff107230 */ /* 0x100fe40000004100 */
[----:B------:R-:W-:Y:S01]  /*2030*/  @P4 FFMA.FTZ R123, R94, R14, R123 ;  /* 0x0000000e5e7b4223 */ /* 0x000fe2000001007b */
[----:B------:R-:W-:Y:S01]  /*2040*/  HADD2.F32 R18, -RZ, R95.H1_H1 ;  /* 0x3000005fff127230 */ /* 0x000fe20000004100 */
[----:B------:R-:W-:Y:S01]  /*2050*/  @!P4 MOV R14, R92 ;  /* 0x0000005c000ec202 */ /* 0x000fe20000000f00 */
[----:B------:R-:W-:-:S02]  /*2060*/  @P4 HADD2.F32 R95, -RZ, R27.H0_H0 ;  /* 0x2000001bff5f4230 */ /* 0x000fc40000004100 */
[----:B------:R-:W-:Y:S02]  /*2070*/  @P4 HADD2.F32 R93, -RZ, R24.H0_H0 ;  /* 0x20000018ff5d4230 */ /* 0x000fe40000004100 */
[----:B------:R-:W-:-:S03]  /*2080*/  @P4 HADD2.F32 R94, -RZ, R27.H1_H1 ;  /* 0x3000001bff5e4230 */ /* 0x000fc60000004100 */
[----:B0-----:R-:W-:Y:S01]  /*2090*/  @P4 FFMA.FTZ R14, R93, R23, R92 ;  /* 0x000000175d0e4223 */ /* 0x001fe2000001005c */
[----:B-1----:R-:W-:Y:S01]  /*20a0*/  @P4 FFMA.FTZ R16, R95, R20, R16 ;  /* 0x000000145f104223 */ /* 0x002fe20000010010 */
[----:B------:R-:W-:Y:S01]  /*20b0*/  @P4 FFMA.FTZ R18, R94, R22, R18 ;  /* 0x000000165e124223 */ /* 0x000fe20000010012 */
[----:B------:R-:W-:Y:S02]  /*20c0*/  F2FP.F16.F32.PACK_AB R20, RZ, R11 ;  /* 0x0000000bff14723e */ /* 0x000fe400000000ff */
        /* <DEDUP_REMOVED lines=12> */
.L_x_13435:
        /* <DEDUP_REMOVED lines=44> */
.L_x_13436:
[----:B------:R-:W0:Y:S02]  /*2450*/  LDC.64 R22, c[0x0][0x3a8] ;  /* 0x0000ea00ff167b82 */ /* 0x000e240000000a00 */
[----:B0-----:R-:W-:-:S05]  /*2460*/  IMAD.WIDE.U32 R22, R98, 0x10, R22 ;  /* 0x0000001062167825 */ /* 0x001fca00078e0016 */
[----:B------:R3:W-:Y:S02]  /*2470*/  STG.E.128 desc[UR12][R22.64], R92 ;  /* 0x0000005c16007986 */ /* 0x0007e4000c101d0c */
.L_x_13433:
[----:B------:R-:W-:Y:S05]  /*2480*/  BSYNC.RECONVERGENT B0 ;  /* 0x0000000000007941 */ /* 0x000fea0003800200 */
.L_x_13432:
        /* <DEDUP_REMOVED lines=134> */
.L_x_13438:
[----:B------:R-:W-:Y:S05]  /*2cf0*/  BSYNC.RECONVERGENT B0 ;  /* 0x0000000000007941 */ /* 0x000fea0003800200 */
.L_x_13437:
        /* <DEDUP_REMOVED lines=12> */
.L_x_13440:
[----:B------:R-:W-:Y:S05]  /*2dc0*/  BSYNC.RECONVERGENT B0 ;  /* 0x0000000000007941 */ /* 0x000fea0003800200 */
.L_x_13439:
        /* <DEDUP_REMOVED lines=44> */
[----:B------:R-:W-:-:S03]  /*3090*/  MOV R94, UR18 ;  /* 0x00000012005e7c02 */ /* 0x000fc60008000f00 */
        /* <DEDUP_REMOVED lines=31> */
[----:B------:R-:W-:Y:S01]  /*3290*/  F2FP.F16.F32.PACK_AB R92, R93, R92 ;  /* 0x0000005c5d5c723e */ /* 0x000fe200000000ff */
        /* <DEDUP_REMOVED lines=11> */
[----:B------:R-:W-:-:S02]  /*3350*/  F2FP.F16.F32.PACK_AB R93, R94, R93 ;  /* 0x0000005d5e5d723e */ /* 0x000fc400000000ff */
[----:B------:R-:W-:Y:S02]  /*3360*/  F2FP.F16.F32.PACK_AB R94, R95, R100 ;  /* 0x000000645f5e723e */ /* 0x000fe400000000ff */
[----:B------:R-:W-:Y:S01]  /*3370*/  F2FP.F16.F32.PACK_AB R95, R106, R104 ;  /* 0x000000686a5f723e */ /* 0x000fe200000000ff */
[C---:B0-----:R-:W-:Y:S01]  /*3380*/  IMAD.WIDE.U32 R22, R96.reuse, 0x10, R22 ;  /* 0x0000001060167825 */ /* 0x041fe200078e0016 */
[----:B------:R-:W-:-:S04]  /*3390*/  IADD3 R96, PT, PT, R96, 0x80, RZ ;  /* 0x0000008060607810 */ /* 0x000fc80007ffe0ff */
[----:B------:R0:W-:Y:S03]  /*33a0*/  STG.E.128 desc[UR12][R22.64], R92 ;  /* 0x0000005c16007986 */ /* 0x0001e6000c101d0c */
.L_x_13443:
[----:B------:R-:W-:Y:S05]  /*33b0*/  BSYNC.RECONVERGENT B0 ;  /* 0x0000000000007941 */ /* 0x000fea0003800200 */
.L_x_13442:
        /* <DEDUP_REMOVED lines=34> */
.L_x_13445:
[----:B------:R-:W-:Y:S05]  /*35e0*/  BSYNC.RECONVERGENT B0 ;  /* 0x0000000000007941 */ /* 0x000fea0003800200 */
.L_x_13444:
        /* <DEDUP_REMOVED lines=34> */
.L_x_13447:
[----:B------:R-:W-:Y:S05]  /*3810*/  BSYNC.RECONVERGENT B0 ;  /* 0x0000000000007941 */ /* 0x000fea0003800200 */
.L_x_13446:
        /* <DEDUP_REMOVED lines=33> */
.L_x_13448:
[----:B------:R-:W-:Y:S05]  /*3a30*/  BSYNC.RECONVERGENT B0 ;  /* 0x0000000000007941 */ /* 0x000fea0003800200 */
.L_x_13441:
[----:B------:R-:W-:Y:S02]  /*3a40*/  UIADD3 UR18, UPT, UPT, UR18, UR16, URZ ;  /* 0x0000001012127290 */ /* 0x000fe4000fffe0ff */
[----:B------:R-:W-:Y:S02]  /*3a50*/  UPLOP3.LUT UP1, UPT, UPT, UPT, UP1, 0x40, 0x4 ;  /* 0x000000000004789c */ /* 0x000fe40003f2e810 */
[----:B------:R-:W-:-:S09]  /*3a60*/  UISETP.GE.AND UP0, UPT, UR18, UR17, UPT ;  /* 0x000000111200728c */ /* 0x000fd2000bf06270 */
[----:B------:R-:W-:Y:S05]  /*3a70*/  BRA.U !UP0, `(.L_x_13449) ;  /* 0xffffffcd08487547 */ /* 0x000fea000b83ffff */
[----:B------:R-:W-:Y:S05]  /*3a80*/  EXIT ;  /* 0x000000000000794d */ /* 0x000fea0003800000 */
.L_x_13450:
        /* <DEDUP_REMOVED lines=15> */
.L_x_27280:


//--------------------- .text._ZN10layer_norm13ln_fwd_kernelINS_13Kernel_traitsIf6__halfS2_S2_fjLj4096ELj1ELj1ELj4ELj16ENS_18Kernel_traits_baseILj4096EfS2_S2_S2_fjLj128EEEEELb0ELb0ELb1ELb1EEEvNS_9FwdParamsE --------------------------
	.section	.text._ZN10layer_norm13ln_fwd_kernelINS_13Kernel_traitsIf6__halfS2_S2_fjLj4096ELj1ELj1ELj4ELj16ENS_18Kernel_traits_baseILj4096EfS2_S2_S2_fjLj128EEEEELb0ELb0ELb1ELb1EEEvNS_9FwdParamsE,"ax",@progbits
	.align	128
        .global         _ZN10layer_norm13ln_fwd_kernelINS_13Kernel_traitsIf6__halfS2_S2_fjLj4096ELj1ELj1ELj4ELj16ENS_18Kernel_traits_baseILj4096EfS2_S2_S2_fjLj128EEEEELb0ELb0ELb1ELb1EEEvNS_9FwdParamsE
        .type           _ZN10layer_norm13ln_fwd_kernelINS_13Kernel_traitsIf6__halfS2_S2_fjLj4096ELj1ELj1ELj4ELj16ENS_18Kernel_traits_baseILj4096EfS2_S2_S2_fjLj128EEEEELb0ELb0ELb1ELb1EEEvNS_9FwdParamsE,@function
        .size           _ZN10layer_norm13ln_fwd_kernelINS_13Kernel_traitsIf6__halfS2_S2_fjLj4096ELj1ELj1ELj4ELj16ENS_18Kernel_traits_baseILj4096EfS2_S2_S2_fjLj128EEEEELb0ELb0ELb1ELb1EEEvNS_9FwdParamsE,(.L_x_27281 - _ZN10layer_norm13ln_fwd_kernelINS_13Kernel_traitsIf6__halfS2_S2_fjLj4096ELj1ELj1ELj4ELj16ENS_18Kernel_traits_baseILj4096EfS2_S2_S2_fjLj128EEEEELb0ELb0ELb1ELb1EEEvNS_9FwdParamsE)
        .other          _ZN10layer_norm13ln_fwd_kernelINS_13Kernel_traitsIf6__halfS2_S2_fjLj4096ELj1ELj1ELj4ELj16ENS_18Kernel_traits_baseILj4096EfS2_S2_S2_fjLj128EEEEELb0ELb0ELb1ELb1EEEvNS_9FwdParamsE,@"STO_CUDA_ENTRY STV_DEFAULT"
_ZN10layer_norm13ln_fwd_kernelINS_13Kernel_traitsIf6__halfS2_S2_fjLj4096ELj1ELj1ELj4ELj16ENS_18Kernel_traits_baseILj4096EfS2_S2_S2_fjLj128EEEEELb0ELb0ELb1ELb1EEEvNS_9FwdParamsE:
.text._ZN10layer_norm13ln_fwd_kernelINS_13Kernel_traitsIf6__halfS2_S2_fjLj4096ELj1ELj1ELj4ELj16ENS_18Kernel_traits_baseILj4096EfS2_S2_S2_fjLj128EEEEELb0ELb0ELb1ELb1EEEvNS_9FwdParamsE:
        /* <DEDUP_REMOVED lines=30> */
.L_x_13451:
        /* <DEDUP_REMOVED lines=26> */
.L_x_13452:
        /* <DEDUP_REMOVED lines=12> */
.L_x_13462:
        /* <DEDUP_REMOVED lines=20> */
[----:B-----5:R0:W5:Y:S01]  /*0580*/  @P1 LDG.E.128 R4, desc[UR12][R2.64] ;  /* 0x0000000c02041981 */ /* 0x020162000c1e1d00 */
[----:B------:R-:W-:Y:S02]  /*0590*/  UIMAD UR4, UR7, UR14, URZ ;  /* 0x0000000e070472a4 */ /* 0x000fe4000f8e02ff */
[----:B------:R-:W-:Y:S02]  /*05a0*/  UISETP.NE.U32.AND UP0, UPT, UR16, URZ, UPT ;  /* 0x000000ff1000728c */ /* 0x000fe4000bf05070 */
[----:B------:R-:W-:Y:S02]  /*05b0*/  USHF.R.S32.HI UR5, URZ, 0x1f, UR4 ;  /* 0x0000001fff057899 */ /* 0x000fe40008011404 */
[----:B------:R-:W-:Y:S02]  /*05c0*/  UISETP.NE.AND.EX UP0, UPT, UR17, URZ, UPT, UP0 ;  /* 0x000000ff1100728c */ /* 0x000fe4000bf05300 */
[----:B------:R-:W-:-:S06]  /*05d0*/  ULEA.HI UR5, UR5, UR4, URZ, 0x3 ;  /* 0x0000000405057291 */ /* 0x000fcc000f8f18ff */
[----:B------:R-:W-:-:S04]  /*05e0*/  MOV R73, UR5 ;  /* 0x0000000500497c02 */ /* 0x000fc80008000f00 */
[----:B------:R-:W-:Y:S02]  /*05f0*/  LEA.HI.SX32 R0, R73, R76, 0x1d ;  /* 0x0000004c49007211 */ /* 0x000fe400078feaff */
[----:B--2---:R-:W-:Y:S01]  /*0600*/  R2UR UR6, R74 ;  /* 0x000000004a0672ca */ /* 0x004fe200000e0000 */
[----:B0-----:R-:W-:-:S14]  /*0610*/  BRA.U !UP0, `(.L_x_13453) ;  /* 0x0000000108c47547 */ /* 0x001fdc000b800000 */
[----:B------:R-:W0:Y:S02]  /*0620*/  LDC.64 R72, c[0x0][0x3a0] ;  /* 0x0000e800ff487b82 */ /* 0x000e240000000a00 */
[----:B0-----:R-:W-:-:S06]  /*0630*/  IMAD.WIDE.U32 R72, R0, 0x10, R72 ;  /* 0x0000001000487825 */ /* 0x001fcc00078e0048 */
[----:B------:R-:W2:Y:S01]  /*0640*/  LDG.E.128 R72, desc[UR12][R72.64] ;  /* 0x0000000c48487981 */ /* 0x000ea2000c1e1d00 */
[----:B------:R-:W-:-:S13]  /*0650*/  ISETP.LT.AND P2, PT, RZ, UR20, PT ;  /* 0x00000014ff007c0c */ /* 0x000fda000bf41270 */
[----:B------:R-:W0:Y:S01]  /*0660*/  @P2 LDC R86, c[0x0][0x40c] ;  /* 0x00010300ff562b82 */ /* 0x000e220000000800 */
[----:B-----5:R-:W-:Y:S02]  /*0670*/  @P2 HADD2.F32 R2, -RZ, R4.H1_H1 ;  /* 0x30000004ff022230 */ /* 0x020fe40000004100 */
[--C-:B------:R-:W-:Y:S02]  /*0680*/  @P2 HADD2.F32 R80, -RZ, R5.reuse.H0_H0 ;  /* 0x20000005ff502230 */ /* 0x100fe40000004100 */
[----:B------:R-:W-:-:S03]  /*0690*/  @P2 HADD2.F32 R84, -RZ, R5.H1_H1 ;  /* 0x30000005ff542230 */ /* 0x000fc60000004100 */
[----:B------:R-:W3:Y:S08]  /*06a0*/  @P2 LDC R88, c[0x0][0x40c] ;  /* 0x00010300ff582b82 */ /* 0x000ef00000000800 */
[----:B------:R-:W4:Y:S08]  /*06b0*/  @P2 LDC R90, c[0x0][0x40c] ;  /* 0x00010300ff5a2b82 */ /* 0x000f300000000800 */
[----:B------:R-:W1:Y:S08]  /*06c0*/  @P2 LDC R92, c[0x0][0x40c] ;  /* 0x00010300ff5c2b82 */ /* 0x000e700000000800 */
[----:B------:R-:W1:Y:S08]  /*06d0*/  @P2 LDC R93, c[0x0][0x40c] ;  /* 0x00010300ff5d2b82 */ /* 0x000e700000000800 */
[----:B------:R-:W1:Y:S08]  /*06e0*/  @P2 LDC R94, c[0x0][0x40c] ;  /* 0x00010300ff5e2b82 */ /* 0x000e700000000800 */
[----:B------:R-:W1:Y:S08]  /*06f0*/  @P2 LDC R3, c[0x0][0x40c] ;  /* 0x00010300ff032b82 */ /* 0x000e700000000800 */
[----:B------:R-:W1:Y:S01]  /*0700*/  @P2 LDC R95, c[0x0][0x40c] ;  /* 0x00010300ff5f2b82 */ /* 0x000e620000000800 */
[----:B--2---:R-:W-:-:S02]  /*0710*/  HADD2.F32 R91, -RZ, R72.H1_H1 ;  /* 0x30000048ff5b7230 */ /* 0x004fc40000004100 */
[--C-:B------:R-:W-:Y:S02]  /*0720*/  HADD2.F32 R89, -RZ, R73.reuse.H0_H0 ;  /* 0x20000049ff597230 */ /* 0x100fe40000004100 */
[----:B------:R-:W-:Y:S02]  /*0730*/  HADD2.F32 R87, -RZ, R73.H1_H1 ;  /* 0x30000049ff577230 */ /* 0x000fe40000004100 */
[----:B0-----:R-:W-:Y:S01]  /*0740*/  @P2 FFMA.FTZ R91, R2, R86, R91 ;  /* 0x00000056025b2223 */ /* 0x001fe2000001005b */
        /* <DEDUP_REMOVED lines=11> */
[----:B-1----:R-:W-:Y:S01]  /*0800*/  @P2 FFMA.FTZ R85, R72, R92, R85 ;  /* 0x0000005c48552223 */ /* 0x002fe20000010055 */
        /* <DEDUP_REMOVED lines=18> */
.L_x_13453:
[----:B------:R-:W0:Y:S01]  /*0930*/  @P1 LDC R3, c[0x0][0x40c] ;  /* 0x00010300ff031b82 */ /* 0x000e220000000800 */
        /* <DEDUP_REMOVED lines=14> */
[----:B0-----:R-:W-:Y:S01]  /*0a20*/  @P1 FMUL.FTZ R79, R2, R3 ;  /* 0x00000003024f1220 */ /* 0x001fe20000410000 */
[----:B------:R-:W-:Y:S02]  /*0a30*/  @P1 HADD2.F32 R3, -RZ, R6.H0_H0 ;  /* 0x20000006ff031230 */ /* 0x000fe40000004100 */
[----:B------:R-:W-:-:S04]  /*0a40*/  @P1 HADD2.F32 R2, -RZ, R5.H1_H1 ;  /* 0x30000005ff021230 */ /* 0x000fc80000004100 */
[----:B------:R-:W0:Y:S01]  /*0a50*/  @P1 LDC R95, c[0x0][0x40c] ;  /* 0x00010300ff5f1b82 */ /* 0x000e220000000800 */
[----:B--2---:R-:W-:Y:S01]  /*0a60*/  @P1 FMUL.FTZ R91, R72, R73 ;  /* 0x00000049485b1220 */ /* 0x004fe20000410000 */
[----:B------:R-:W-:Y:S02]  /*0a70*/  @P1 HADD2.F32 R72, -RZ, R6.H1_H1 ;  /* 0x30000006ff481230 */ /* 0x000fe40000004100 */
[----:B------:R-:W-:-:S04]  /*0a80*/  @P1 HADD2.F32 R73, -RZ, R7.H0_H0 ;  /* 0x20000007ff491230 */ /* 0x000fc80000004100 */
[----:B------:R-:W2:Y:S01]  /*0a90*/  @P1 LDC R93, c[0x0][0x40c] ;  /* 0x00010300ff5d1b82 */ /* 0x000ea20000000800 */
[----:B---3--:R-:W-:Y:S01]  /*0aa0*/  @P1 FMUL.FTZ R89, R74, R75 ;  /* 0x0000004b4a591220 */ /* 0x008fe20000410000 */
[----:B------:R-:W-:-:S06]  /*0ab0*/  @P1 HADD2.F32 R74, -RZ, R7.H1_H1 ;  /* 0x30000007ff4a1230 */ /* 0x000fcc0000004100 */
[----:B------:R-:W3:Y:S01]  /*0ac0*/  @P1 LDC R84, c[0x0][0x40c] ;  /* 0x00010300ff541b82 */ /* 0x000ee20000000800 */
[----:B----4-:R-:W-:-:S07]  /*0ad0*/  @P1 FMUL.FTZ R85, R3, R80 ;  /* 0x0000005003551220 */ /* 0x010fce0000410000 */
[----:B------:R-:W4:Y:S01]  /*0ae0*/  @P1 LDC R97, c[0x0][0x40c] ;  /* 0x00010300ff611b82 */ /* 0x000f220000000800 */
[----:B0-----:R-:W-:Y:S01]  /*0af0*/  @P1 FMUL.FTZ R83, R72, R95 ;  /* 0x0000005f48531220 */ /* 0x001fe20000410000 */
[----:B------:R-:W-:-:S04]  /*0b00*/  F2FP.F16.F32.PACK_AB R72, RZ, R79 ;  /* 0x0000004fff48723e */ /* 0x000fc800000000ff */
[----:B------:R-:W-:Y:S01]  /*0b10*/  F2FP.F16.F32.PACK_AB R75, RZ, R83 ;  /* 0x00000053ff4b723e */ /* 0x000fe200000000ff */
[----:B--2---:R-:W-:Y:S01]  /*0b20*/  @P1 FMUL.FTZ R87, R2, R93 ;  /* 0x0000005d02571220 */ /* 0x004fe20000410000 */
[----:B------:R-:W-:-:S04]  /*0b30*/  F2FP.F16.F32.PACK_AB R2, RZ, R91 ;  /* 0x0000005bff02723e */ /* 0x000fc800000000ff */
[----:B------:R-:W-:Y:S02]  /*0b40*/  F2FP.F16.F32.PACK_AB R3, RZ, R87 ;  /* 0x00000057ff03723e */ /* 0x000fe400000000ff */
[----:B------:R-:W-:Y:S01]  /*0b50*/  PRMT R72, R72, 0x5410, R2 ;  /* 0x0000541048487816 */ /* 0x000fe20000000002 */
        /* <DEDUP_REMOVED lines=9> */
.L_x_13454:
[----:B------:R-:W0:Y:S01]  /*0bf0*/  LDC.64 R2, c[0x0][0x3a8] ;  /* 0x0000ea00ff027b82 */ /* 0x000e220000000a00 */
[----:B------:R-:W-:-:S07]  /*0c00*/  @P1 IADD3 R97, PT, PT, R82, 0x80, RZ ;  /* 0x0000008052611810 */ /* 0x000fce0007ffe0ff */
[----:B------:R-:W2:Y:S01]  /*0c10*/  @P1 LDC.64 R94, c[0x0][0x390] ;  /* 0x0000e400ff5e1b82 */ /* 0x000ea20000000a00 */
[----:B0-----:R-:W-:-:S05]  /*0c20*/  IMAD.WIDE.U32 R92, R0, 0x10, R2 ;  /* 0x00000010005c7825 */ /* 0x001fca00078e0002 */
[----:B------:R0:W-:Y:S01]  /*0c30*/  STG.E.128 desc[UR12][R92.64], R72 ;  /* 0x000000485c007986 */ /* 0x0001e2000c101d0c */
[----:B--2---:R-:W-:-:S05]  /*0c40*/  @P1 IMAD.WIDE.U32 R94, R97, 0x10, R94 ;  /* 0x00000010615e1825 */ /* 0x004fca00078e005e */
[----:B------:R0:W5:Y:S01]  /*0c50*/  @P1 LDG.E.128 R4, desc[UR12][R94.64] ;  /* 0x0000000c5e041981 */ /* 0x000162000c1e1d00 */
[----:B------:R-:W-:Y:S01]  /*0c60*/  IADD3 R99, PT, PT, R0, 0x80, RZ ;  /* 0x0000008000637810 */ /* 0x000fe20007ffe0ff */
[----:B------:R-:W-:Y:S06]  /*0c70*/  BRA.U !UP0, `(.L_x_13455) ;  /* 0x0000000108c47547 */ /* 0x000fec000b800000 */
        /* <DEDUP_REMOVED lines=17> */
[----:B------:R-:W-:Y:S02]  /*0d90*/  HADD2.F32 R103, -RZ, R72.H0_H0 ;  /* 0x20000048ff677230 */ /* 0x000fe40000004100 */
[----:B0-----:R-:W-:Y:S01]  /*0da0*/  @P2 FFMA.FTZ R97, R84, R86, R97 ;  /* 0x0000005654612223 */ /* 0x001fe20000010061 */
        /* <DEDUP_REMOVED lines=30> */
.L_x_13455:
[----:B0-----:R-:W0:Y:S01]  /*0f90*/  @P1 LDC R73, c[0x0][0x40c] ;  /* 0x00010300ff491b82 */ /* 0x001e220000000800 */
        /* <DEDUP_REMOVED lines=13> */
[----:B0-----:R-:W-:Y:S01]  /*1070*/  @P1 FMUL.FTZ R103, R72, R73 ;  /* 0x0000004948671220 */ /* 0x001fe20000410000 */
[----:B------:R-:W-:-:S02]  /*1080*/  @P1 HADD2.F32 R72, -RZ, R5.H1_H1 ;  /* 0x30000005ff481230 */ /* 0x000fc40000004100 */
[----:B------:R-:W-:-:S04]  /*1090*/  @P1 HADD2.F32 R73, -RZ, R6.H0_H0 ;  /* 0x20000006ff491230 */ /* 0x000fc80000004100 */
[----:B------:R-:W0:Y:S01]  /*10a0*/  @P1 LDC R84, c[0x0][0x40c] ;  /* 0x00010300ff541b82 */ /* 0x000e220000000800 */
        /* <DEDUP_REMOVED lines=11> */
[----:B0-----:R-:W-:Y:S01]  /*1160*/  @P1 FMUL.FTZ R109, R73, R84 ;  /* 0x00000054496d1220 */ /* 0x001fe20000410000 */
        /* <DEDUP_REMOVED lines=14> */
.L_x_13456:
        /* <DEDUP_REMOVED lines=24> */
[----:B------:R-:W-:Y:S02]  /*13d0*/  HADD2.F32 R125, -RZ, R72.H0_H0 ;  /* 0x20000048ff7d7230 */ /* 0x000fe40000004100 */
[--C-:B------:R-:W-:Y:S02]  /*13e0*/  HADD2.F32 R115, -RZ, R73.reuse.H0_H0 ;  /* 0x20000049ff737230 */ /* 0x100fe40000004100 */
[----:B0-----:R-:W-:Y:S01]  /*13f0*/  @P2 FFMA.FTZ R113, R94, R96, R113 ;  /* 0x000000605e712223 */ /* 0x001fe20000010071 */
        /* <DEDUP_REMOVED lines=30> */
.L_x_13457:
[----:B--2---:R-:W0:Y:S01]  /*15e0*/  @P1 LDC R73, c[0x0][0x40c] ;  /* 0x00010300ff491b82 */ /* 0x004e220000000800 */
        /* <DEDUP_REMOVED lines=28> */
[----:B0-----:R-:W-:Y:S01]  /*17b0*/  @P1 FMUL.FTZ R119, R73, R84 ;  /* 0x0000005449771220 */ /* 0x001fe20000410000 */
        /* <DEDUP_REMOVED lines=14> */
.L_x_13458:
        /* <DEDUP_REMOVED lines=17> */
[----:B-----5:R-:W-:Y:S02]  /*19b0*/  @P1 HADD2.F32 R99, -RZ, R4.H1_H1 ;  /* 0x30000004ff631230 */ /* 0x020fe40000004100 */
[--C-:B------:R-:W-:Y:S01]  /*19c0*/  @P1 HADD2.F32 R111, -RZ, R5.reuse.H0_H0 ;  /* 0x20000005ff6f1230 */ /* 0x100fe20000004100 */
[----:B------:R-:W1:Y:S01]  /*19d0*/  @UP0 LDCU UR4, c[0x0][0x40c] ;  /* 0x00008180ff0407ac */ /* 0x000e620008000800 */
[----:B------:R-:W-:-:S02]  /*19e0*/  @P1 HADD2.F32 R0, -RZ, R5.H1_H1 ;  /* 0x30000005ff001230 */ /* 0x000fc40000004100 */
[----:B------:R-:W-:Y:S01]  /*19f0*/  @P1 HADD2.F32 R98, -RZ, R7.H0_H0 ;  /* 0x20000007ff621230 */ /* 0x000fe20000004100 */
[----:B------:R-:W1:Y:S01]  /*1a00*/  @UP0 LDCU UR22, c[0x0][0x40c] ;  /* 0x00008180ff1607ac */ /* 0x000e620008000800 */
[----:B------:R-:W1:Y:S01]  /*1a10*/  @UP0 LDCU UR23, c[0x0][0x40c] ;  /* 0x00008180ff1707ac */ /* 0x000e620008000800 */
[----:B------:R-:W1:Y:S01]  /*1a20*/  @UP0 LDCU UR24, c[0x0][0x40c] ;  /* 0x00008180ff1807ac */ /* 0x000e620008000800 */
[----:B------:R-:W1:Y:S01]  /*1a30*/  @UP0 LDCU UR25, c[0x0][0x40c] ;  /* 0x00008180ff1907ac */ /* 0x000e620008000800 */
[----:B--2---:R-:W-:Y:S02]  /*1a40*/  HADD2.F32 R88, -RZ, R72.H1_H1 ;  /* 0x30000048ff587230 */ /* 0x004fe40000004100 */
[--C-:B------:R-:W-:Y:S02]  /*1a50*/  HADD2.F32 R82, -RZ, R73.reuse.H0_H0 ;  /* 0x20000049ff527230 */ /* 0x100fe40000004100 */
[----:B------:R-:W-:Y:S02]  /*1a60*/  HADD2.F32 R84, -RZ, R73.H1_H1 ;  /* 0x30000049ff547230 */ /* 0x000fe40000004100 */
[----:B0-----:R-:W-:Y:S01]  /*1a70*/  @P1 FFMA.FTZ R88, R99, UR5, R88 ;  /* 0x0000000563581c23 */ /* 0x001fe20008010058 */
[----:B------:R-:W-:-:S02]  /*1a80*/  HADD2.F32 R86, -RZ, R75.H0_H0 ;  /* 0x2000004bff567230 */ /* 0x000fc40000004100 */
[----:B---3--:R-:W-:Y:S01]  /*1a90*/  @P1 FFMA.FTZ R82, R111, UR20, R82 ;  /* 0x000000146f521c23 */ /* 0x008fe20008010052 */
[----:B------:R-:W-:Y:S02]  /*1aa0*/  HADD2.F32 R92, -RZ, R75.H1_H1 ;  /* 0x3000004bff5c7230 */ /* 0x000fe40000004100 */
[----:B----4-:R-:W-:Y:S01]  /*1ab0*/  @P1 FFMA.FTZ R84, R0, UR21, R84 ;  /* 0x0000001500541c23 */ /* 0x010fe20008010054 */
[----:B------:R-:W-:Y:S02]  /*1ac0*/  HADD2.F32 R96, -RZ, R72.H0_H0 ;  /* 0x20000048ff607230 */ /* 0x000fe40000004100 */
[----:B-1----:R-:W-:Y:S01]  /*1ad0*/  @P1 FFMA.FTZ R86, R98, UR24, R86 ;  /* 0x0000001862561c23 */ /* 0x002fe20008010056 */
[--C-:B------:R-:W-:Y:S01]  /*1ae0*/  HADD2.F32 R94, -RZ, R74.reuse.H0_H0 ;  /* 0x2000004aff5e7230 */ /* 0x100fe20000004100 */
[----:B------:R-:W-:Y:S01]  /*1af0*/  F2FP.F16.F32.PACK_AB R0, RZ, R88 ;  /* 0x00000058ff00723e */ /* 0x000fe200000000ff */
[----:B------:R-:W-:Y:S01]  /*1b00*/  HADD2.F32 R90, -RZ, R74.H1_H1 ;  /* 0x3000004aff5a7230 */ /* 0x000fe20000004100 */
[----:B------:R-:W-:Y:S01]  /*1b10*/  F2FP.F16.F32.PACK_AB R74, RZ, R84 ;  /* 0x00000054ff4a723e */ /* 0x000fe200000000ff */
[--C-:B------:R-:W-:Y:S01]  /*1b20*/  @P1 HADD2.F32 R75, -RZ, R6.reuse.H0_H0 ;  /* 0x20000006ff4b1230 */ /* 0x100fe20000004100 */
[----:B------:R-:W-:Y:S01]  /*1b30*/  F2FP.F16.F32.PACK_AB R102, RZ, R86 ;  /* 0x00000056ff66723e */ /* 0x000fe200000000ff */
[----:B------:R-:W-:-:S02]  /*1b40*/  @P1 HADD2.F32 R99, -RZ, R6.H1_H1 ;  /* 0x30000006ff631230 */ /* 0x000fc40000004100 */
[----:B------:R-:W-:Y:S02]  /*1b50*/  @P1 HADD2.F32 R73, -RZ, R4.H0_H0 ;  /* 0x20000004ff491230 */ /* 0x000fe40000004100 */
[----:B------:R-:W-:Y:S01]  /*1b60*/  @P1 FFMA.FTZ R94, R75, UR22, R94 ;  /* 0x000000164b5e1c23 */ /* 0x000fe2000801005e */
[----:B------:R-:W-:Y:S02]  /*1b70*/  @P1 HADD2.F32 R111, -RZ, R7.H1_H1 ;  /* 0x30000007ff6f1230 */ /* 0x000fe40000004100 */
[----:B------:R-:W-:Y:S01]  /*1b80*/  @P1 FFMA.FTZ R90, R99, UR23, R90 ;  /* 0x00000017635a1c23 */ /* 0x000fe2000801005a */
[----:B------:R-:W-:Y:S01]  /*1b90*/  @P1 FFMA.FTZ R96, R73, UR4, R96 ;  /* 0x0000000449601c23 */ /* 0x000fe20008010060 */
[----:B------:R-:W-:Y:S01]  /*1ba0*/  F2FP.F16.F32.PACK_AB R73, RZ, R82 ;  /* 0x00000052ff49723e */ /* 0x000fe200000000ff */
[----:B------:R-:W-:Y:S01]  /*1bb0*/  @P1 FFMA.FTZ R92, R111, UR25, R92 ;  /* 0x000000196f5c1c23 */ /* 0x000fe2000801005c */
        /* <DEDUP_REMOVED lines=9> */
.L_x_13459:
[----:B--2---:R-:W0:Y:S01]  /*1c50*/  @P1 LDC R73, c[0x0][0x40c] ;  /* 0x00010300ff491b82 */ /* 0x004e220000000800 */
[--C-:B-----5:R-:W-:Y:S01]  /*1c60*/  @P1 HADD2.F32 R0, -RZ, R4.reuse.H0_H0 ;  /* 0x20000004ff001230 */ /* 0x120fe20000004100 */
[----:B------:R-:W-:Y:S01]  /*1c70*/  MOV R96, RZ ;  /* 0x000000ff00607202 */ /* 0x000fe20000000f00 */
[----:B------:R-:W-:Y:S02]  /*1c80*/  @P1 HADD2.F32 R72, -RZ, R4.H1_H1 ;  /* 0x30000004ff481230 */ /* 0x000fe40000004100 */
[----:B------:R-:W-:Y:S02]  /*1c90*/  HFMA2 R88, -RZ, RZ, 0, 0 ;  /* 0x00000000ff587431 */ /* 0x000fe400000001ff */
[--C-:B------:R-:W-:Y:S01]  /*1ca0*/  @P1 HADD2.F32 R74, -RZ, R5.reuse.H0_H0 ;  /* 0x20000005ff4a1230 */ /* 0x100fe20000004100 */
[----:B------:R-:W-:Y:S01]  /*1cb0*/  MOV R82, RZ ;  /* 0x000000ff00527202 */ /* 0x000fe20000000f00 */
[----:B------:R-:W-:Y:S01]  /*1cc0*/  @P1 HADD2.F32 R86, -RZ, R5.H1_H1 ;  /* 0x30000005ff561230 */ /* 0x000fe20000004100 */
[----:B------:R-:W2:Y:S01]  /*1cd0*/  @P1 LDC R75, c[0x0][0x40c] ;  /* 0x00010300ff4b1b82 */ /* 0x000ea20000000800 */
[----:B------:R-:W-:Y:S01]  /*1ce0*/  HFMA2 R84, -RZ, RZ, 0, 0 ;  /* 0x00000000ff547431 */ /* 0x000fe200000001ff */
[----:B------:R-:W-:Y:S01]  /*1cf0*/  MOV R94, RZ ;  /* 0x000000ff005e7202 */ /* 0x000fe20000000f00 */
[----:B------:R-:W-:-:S02]  /*1d00*/  HFMA2 R90, -RZ, RZ, 0, 0 ;  /* 0x00000000ff5a7431 */ /* 0x000fc400000001ff */
[----:B------:R-:W-:-:S03]  /*1d10*/  HFMA2 R92, -RZ, RZ, 0, 0 ;  /* 0x00000000ff5c7431 */ /* 0x000fc600000001ff */
[----:B------:R-:W3:Y:S08]  /*1d20*/  @P1 LDC R99, c[0x0][0x40c] ;  /* 0x00010300ff631b82 */ /* 0x000ef00000000800 */
[----:B------:R-:W4:Y:S01]  /*1d30*/  @P1 LDC R111, c[0x0][0x40c] ;  /* 0x00010300ff6f1b82 */ /* 0x000f220000000800 */
[----:B0-----:R-:W-:Y:S01]  /*1d40*/  @P1 FMUL.FTZ R96, R0, R73 ;  /* 0x0000004900601220 */ /* 0x001fe20000410000 */
[----:B------:R-:W-:-:S02]  /*1d50*/  @P1 HADD2.F32 R0, -RZ, R6.H0_H0 ;  /* 0x20000006ff001230 */ /* 0x000fc40000004100 */
[----:B------:R-:W-:-:S04]  /*1d60*/  @P1 HADD2.F32 R73, -RZ, R7.H0_H0 ;  /* 0x20000007ff491230 */ /* 0x000fc80000004100 */
[----:B------:R-:W0:Y:S01]  /*1d70*/  @P1 LDC R98, c[0x0][0x40c] ;  /* 0x00010300ff621b82 */ /* 0x000e220000000800 */
[----:B--2---:R-:W-:Y:S01]  /*1d80*/  @P1 FMUL.FTZ R88, R72, R75 ;  /* 0x0000004b48581220 */ /* 0x004fe20000410000 */
[----:B------:R-:W-:-:S06]  /*1d90*/  @P1 HADD2.F32 R72, -RZ, R6.H1_H1 ;  /* 0x30000006ff481230 */ /* 0x000fcc0000004100 */
[----:B------:R-:W2:Y:S01]  /*1da0*/  @P1 LDC R102, c[0x0][0x40c] ;  /* 0x00010300ff661b82 */ /* 0x000ea20000000800 */
[----:B---3--:R-:W-:Y:S01]  /*1db0*/  @P1 FMUL.FTZ R82, R74, R99 ;  /* 0x000000634a521220 */ /* 0x008fe20000410000 */
[----:B------:R-:W-:-:S06]  /*1dc0*/  @P1 HADD2.F32 R74, -RZ, R7.H1_H1 ;  /* 0x30000007ff4a1230 */ /* 0x000fcc0000004100 */
[----:B------:R-:W3:Y:S01]  /*1dd0*/  @P1 LDC R104, c[0x0][0x40c] ;  /* 0x00010300ff681b82 */ /* 0x000ee20000000800 */
[----:B----4-:R-:W-:Y:S01]  /*1de0*/  @P1 FMUL.FTZ R84, R86, R111 ;  /* 0x0000006f56541220 */ /* 0x010fe20000410000 */
[----:B------:R-:W-:-:S06]  /*1df0*/  MOV R86, RZ ;  /* 0x000000ff00567202 */ /* 0x000fcc0000000f00 */
        /* <DEDUP_REMOVED lines=10> */
[----:B------:R-:W-:Y:S01]  /*1ea0*/  F2FP.F16.F32.PACK_AB R99, RZ, R86 ;  /* 0x00000056ff63723e */ /* 0x000fe200000000ff */
[----:B----4-:R-:W-:Y:S01]  /*1eb0*/  @P1 FMUL.FTZ R92, R74, R106 ;  /* 0x0000006a4a5c1220 */ /* 0x010fe20000410000 */
[----:B------:R-:W-:-:S04]  /*1ec0*/  F2FP.F16.F32.PACK_AB R74, RZ, R84 ;  /* 0x00000054ff4a723e */ /* 0x000fc800000000ff */
[----:B------:R-:W-:Y:S02]  /*1ed0*/  F2FP.F16.F32.PACK_AB R102, RZ, R92 ;  /* 0x0000005cff66723e */ /* 0x000fe400000000ff */
[----:B------:R-:W-:Y:S02]  /*1ee0*/  PRMT R73, R73, 0x5410, R74 ;  /* 0x0000541049497816 */ /* 0x000fe4000000004a */
[----:B------:R-:W-:Y:S02]  /*1ef0*/  PRMT R74, R75, 0x5410, R98 ;  /* 0x000054104b4a7816 */ /* 0x000fe40000000062 */
[----:B------:R-:W-:-:S07]  /*1f00*/  PRMT R75, R99, 0x5410, R102 ;  /* 0x00005410634b7816 */ /* 0x000fce0000000066 */
.L_x_13460:
        /* <DEDUP_REMOVED lines=136> */
[----:B------:R-:W-:-:S02]  /*2790*/  ISETP.NE.AND P1, PT, R76, RZ, PT ;  /* 0x000000ff4c00720c */ /* 0x000fc40003f25270 */
[----:B0-----:R-:W-:Y:S02]  /*27a0*/  IADD3 R112, PT, PT, R106, R102, RZ ;  /* 0x000000666a707210 */ /* 0x001fe40007ffe0ff */
[----:B------:R-:W-:Y:S02]  /*27b0*/  I2FP.F32.S32 R73, R106 ;  /* 0x0000006a00497245 */ /* 0x000fe40000201400 */
        /* <DEDUP_REMOVED lines=133> */
[----:B------:R-:W-:Y:S01]  /*3010*/  IMAD.WIDE.U32 R88, R91, 0x10, R72 ;  /* 0x000000105b587825 */ /* 0x000fe200078e0048 */
[----:B------:R-:W-:-:S03]  /*3020*/  F2FP.F16.F32.PACK_AB R82, R81, R82 ;  /* 0x000000525152723e */ /* 0x000fc600000000ff */
[----:B------:R-:W-:Y:S01]  /*3030*/  FFMA.FTZ R122, R122, R59, R27 ;  /* 0x0000003b7a7a7223 */ /* 0x000fe2000001001b */
[----:B------:R-:W-:Y:S01]  /*3040*/  FFMA.FTZ R79, R79, R60, R28 ;  /* 0x0000003c4f4f7223 */ /* 0x000fe2000001001c */
[----:B------:R-:W-:Y:S01]  /*3050*/  IMAD.WIDE.U32 R90, R99, 0x10, R72 ;  /* 0x00000010635a7825 */ /* 0x000fe200078e0048 */
[----:B------:R-:W-:-:S03]  /*3060*/  F2FP.F16.F32.PACK_AB R72, R2, R3 ;  /* 0x000000030248723e */ /* 0x000fc600000000ff */
[----:B------:R-:W-:Y:S01]  /*3070*/  FFMA.FTZ R73, R77, R70, R38 ;  /* 0x000000464d497223 */ /* 0x000fe20000010026 */
[----:B------:R-:W-:Y:S01]  /*3080*/  FFMA.FTZ R99, R123, R50, R18 ;  /* 0x000000327b637223 */ /* 0x000fe20000010012 */
[----:B------:R-:W-:Y:S01]  /*3090*/  FFMA.FTZ R2, R80, R51, R19 ;  /* 0x0000003350027223 */ /* 0x000fe20000010013 */
[----:B------:R-:W-:Y:S01]  /*30a0*/  FFMA.FTZ R77, R102, R65, R33 ;  /* 0x00000041664d7223 */ /* 0x000fe20000010021 */
[----:B------:R-:W-:Y:S01]  /*30b0*/  FFMA.FTZ R110, R110, R61, R29 ;  /* 0x0000003d6e6e7223 */ /* 0x000fe2000001001d */
[----:B------:R-:W-:Y:S01]  /*30c0*/  F2FP.F16.F32.PACK_AB R73, R98, R73 ;  /* 0x000000496249723e */ /* 0x000fe200000000ff */
        /* <DEDUP_REMOVED lines=17> */
[----:B------:R-:W-:-:S02]  /*31e0*/  F2FP.F16.F32.PACK_AB R75, R106, R75 ;  /* 0x0000004b6a4b723e */ /* 0x000fc400000000ff */
[----:B------:R-:W-:Y:S02]  /*31f0*/  F2FP.F16.F32.PACK_AB R74, R77, R74 ;  /* 0x0000004a4d4a723e */ /* 0x000fe400000000ff */
[----:B------:R-:W-:Y:S02]  /*3200*/  F2FP.F16.F32.PACK_AB R83, R122, R83 ;  /* 0x000000537a53723e */ /* 0x000fe400000000ff */
        /* <DEDUP_REMOVED lines=8> */
[----:B------:R-:W-:Y:S01]  /*3290*/  F2FP.F16.F32.PACK_AB R94, R94, R105 ;  /* 0x000000695e5e723e */ /* 0x000fe200000000ff */
[----:B------:R0:W-:Y:S01]  /*32a0*/  STG.E.128 desc[UR12][R88.64], R96 ;  /* 0x0000006058007986 */ /* 0x0001e2000c101d0c */
[----:B------:R-:W-:Y:S02]  /*32b0*/  F2FP.F16.F32.PACK_AB R93, R108, R93 ;  /* 0x0000005d6c5d723e */ /* 0x000fe400000000ff */
[----:B------:R-:W-:-:S05]  /*32c0*/  F2FP.F16.F32.PACK_AB R92, R92, R101 ;  /* 0x000000655c5c723e */ /* 0x000fca00000000ff */
[----:B------:R0:W-:Y:S02]  /*32d0*/  STG.E.128 desc[UR12][R90.64], R92 ;  /* 0x0000005c5a007986 */ /* 0x0001e4000c101d0c */
.L_x_13461:
[----:B-1----:R-:W-:Y:S02]  /*32e0*/  UIADD3 UR7, UPT, UPT, UR7, UR18, URZ ;  /* 0x0000001207077290 */ /* 0x002fe4000fffe0ff */
[----:B------:R-:W-:Y:S02]  /*32f0*/  UPLOP3.LUT UP1, UPT, UPT, UPT, UP1, 0x40, 0x4 ;  /* 0x000000000004789c */ /* 0x000fe40003f2e810 */
[----:B------:R-:W-:-:S09]  /*3300*/  UISETP.GE.AND UP0, UPT, UR7, UR19, UPT ;  /* 0x000000130700728c */ /* 0x000fd2000bf06270 */
[----:B------:R-:W-:Y:S05]  /*3310*/  BRA.U !UP0, `(.L_x_13462) ;  /* 0xffffffd108487547 */ /* 0x000fea000b83ffff */
[----:B------:R-:W-:Y:S05]  /*3320*/  EXIT ;  /* 0x000000000000794d */ /* 0x000fea0003800000 */
.L_x_13463:
        /* <DEDUP_REMOVED lines=13> */
.L_x_27281:


//--------------------- .text._ZN10layer_norm13ln_fwd_kernelINS_13Kernel_traitsIf6__halfS2_S2_fjLj4096ELj1ELj1ELj4ELj16ENS_18Kernel_traits_baseILj4096EfS2_S2_S2_fjLj128EEEEELb0ELb1ELb0ELb0EEEvNS_9FwdParamsE --------------------------
	.section	.text._ZN10layer_norm13ln_fwd_kernelINS_13Kernel_traitsIf6__halfS2_S2_fjLj4096ELj1ELj1ELj4ELj16ENS_18Kernel_traits_baseILj4096EfS2_S2_S2_fjLj128EEEEELb0ELb1ELb0ELb0EEEvNS_9FwdParamsE,"ax",@progbits
	.align	128
        .global         _ZN10layer_norm13ln_fwd_kernelINS_13Kernel_traitsIf6__halfS2_S2_fjLj4096ELj1ELj1ELj4ELj16ENS_18Kernel_traits_baseILj4096EfS2_S2_S2_fjLj128EEEEELb0ELb1ELb0ELb0EEEvNS_9FwdParamsE
        .type           _ZN10layer_norm13ln_fwd_kernelINS_13Kernel_traitsIf6__halfS2_S2_fjLj4096ELj1ELj1ELj4ELj16ENS_18Kernel_traits_baseILj4096EfS2_S2_S2_fjLj128EEEEELb0ELb1ELb0ELb0EEEvNS_9FwdParamsE,@function
        .size           _ZN10layer_norm13ln_fwd_kernelINS_13Kernel_traitsIf6__halfS2_S2_fjLj4096ELj1ELj1ELj4ELj16ENS_18Kernel_traits_baseILj4096EfS2_S2_S2_fjLj128EEEEELb0ELb1ELb0ELb0EEEvNS_9FwdParamsE,(.L_x_27282 - _ZN10layer_norm13ln_fwd_kernelINS_13Kernel_traitsIf6__halfS2_S2_fjLj4096ELj1ELj1ELj4ELj16ENS_18Kernel_traits_baseILj4096EfS2_S2_S2_fjLj128EEEEELb0ELb1ELb0ELb0EEEvNS_9FwdParamsE)
        .other          _ZN10layer_norm13ln_fwd_kernelINS_13Kernel_traitsIf6__halfS2_S2_fjLj4096ELj1ELj1ELj4ELj16ENS_18Kernel_traits_baseILj4096EfS2_S2_S2_fjLj128EEEEELb0ELb1ELb0ELb0EEEvNS_9FwdParamsE,@"STO_CUDA_ENTRY STV_DEFAULT"
_ZN10layer_norm13ln_fwd_kernelINS_13Kernel_traitsIf6__halfS2_S2_fjLj4096ELj1ELj1ELj4ELj16ENS_18Kernel_traits_baseILj4096EfS2_S2_S2_fjLj128EEEEELb0ELb1ELb0ELb0EEEvNS_9FwdParamsE:
.text._ZN10layer_norm13ln_fwd_kernelINS_13Kernel_traitsIf6__halfS2_S2_fjLj4096ELj1ELj1ELj4ELj16ENS_18Kernel_traits_baseILj4096EfS2_S2_S2_fjLj128EEEEELb0ELb1ELb0ELb0EEEvNS_9FwdParamsE:
        /* <DEDUP_REMOVED lines=76> */
.L_x_13465:
        /* <DEDUP_REMOVED lines=56> */
.L_x_13466:
[----:B------:R-:W-:Y:S05]  /*0840*/  BSYNC.RECONVERGENT B0 ;  /* 0x0000000000007941 */ /* 0x000fea0003800200 */
.L_x_13464:
        /* <DEDUP_REMOVED lines=29> */
.L_x_13493:
        /* <DEDUP_REMOVED lines=8> */
[----:B------:R-:W-:Y:S01]  /*0aa0*/  PLOP3.LUT P1, PT, PT, PT, UP0, 0x80, 0x8 ;  /* 0x000000000008781c */ /* 0x000fe20003f2f008 */
[----:B------:R-:W-:Y:S02]  /*0ab0*/  BSSY.RECONVERGENT B0, `(.L_x_13467) ;  /* 0x0000059000007945 */ /* 0x000fe40003800200 */
[----:B------:R-:W-:-:S04]  /*0ac0*/  USHF.R.S32.HI UR5, URZ, 0x1f, UR4 ;  /* 0x0000001fff057899 */ /* 0x000fc80008011404 */
[----:B------:R-:W-:-:S03]  /*0ad0*/  ULEA.HI UR5, UR5, UR4, URZ, 0x3 ;  /* 0x0000000405057291 */ /* 0x000fc6000f8f18ff */
[----:B------:R-:W-:-:S03]  /*0ae0*/  UMOV UR4, 0x3f800000 ;  /* 0x3f80000000047882 */ /* 0x000fc60000000000 */
[----:B------:R-:W-:-:S04]  /*0af0*/  MOV R144, UR5 ;  /* 0x0000000500907c02 */ /* 0x000fc80008000f00 */
[----:B------:R-:W-:-:S04]  /*0b00*/  LEA.HI.SX32 R143, R144, R13, 0x1d ;  /* 0x0000000d908f7211 */ /* 0x000fc800078feaff */
[----:B------:R-:W-:Y:S01]  /*0b10*/  MOV R144, R143 ;  /* 0x0000008f00907202 */ /* 0x000fe20000000f00 */
[----:B--2---:R-:W-:-:S05]  /*0b20*/  @P0 HADD2.F32 R118, -RZ, R116.H0_H0 ;  /* 0x20000074ff760230 */ /* 0x004fca0000004100 */
[----:B------:R-:W-:Y:S02]  /*0b30*/  @P1 R2UR UR4, R118 ;  /* 0x00000000760412ca */ /* 0x000fe400000e0000 */
[----:B------:R-:W-:-:S13]  /*0b40*/  ISETP.GE.U32.AND P1, PT, R12, 0x80, PT ;  /* 0x000000800c00780c */ /* 0x000fda0003f26070 */
[----:B------:R-:W-:Y:S05]  /*0b50*/  @!P1 BRA `(.L_x_13468) ;  /* 0x0000000400389947 */ /* 0x000fea0003800000 */
        /* <DEDUP_REMOVED lines=9> */
[--C-:B-1---5:R-:W-:Y:S02]  /*0bf0*/  HADD2.F32 R0, -RZ, R4.reuse.H0_H0 ;  /* 0x20000004ff007230 */ /* 0x122fe40000004100 */
[----:B------:R-:W-:Y:S02]  /*0c00*/  HADD2.F32 R9, -RZ, R4.H1_H1 ;  /* 0x30000004ff097230 */ /* 0x000fe40000004100 */
[--C-:B------:R-:W-:Y:S02]  /*0c10*/  HADD2.F32 R2, -RZ, R5.reuse.H0_H0 ;  /* 0x20000005ff027230 */ /* 0x100fe40000004100 */
[----:B------:R-:W-:Y:S01]  /*0c20*/  FMUL.FTZ R3, R0, UR4 ;  /* 0x0000000400037c20 */ /* 0x000fe20008410000 */
[----:B------:R-:W-:Y:S02]  /*0c30*/  HADD2.F32 R4, -RZ, R6.H0_H0 ;  /* 0x20000006ff047230 */ /* 0x000fe40000004100 */
[----:B------:R-:W-:-:S02]  /*0c40*/  HADD2.F32 R116, -RZ, R5.H1_H1 ;  /* 0x30000005ff747230 */ /* 0x000fc40000004100 */
[----:B------:R-:W-:Y:S01]  /*0c50*/  FMUL.FTZ R5, R2, UR4 ;  /* 0x0000000402057c20 */ /* 0x000fe20008410000 */
[--C-:B------:R-:W-:Y:S02]  /*0c60*/  HADD2.F32 R118, -RZ, R7.reuse.H0_H0 ;  /* 0x20000007ff767230 */ /* 0x100fe40000004100 */
[----:B------:R-:W-:Y:S02]  /*0c70*/  HADD2.F32 R145, -RZ, R7.H1_H1 ;  /* 0x30000007ff917230 */ /* 0x000fe40000004100 */
[----:B------:R-:W-:Y:S01]  /*0c80*/  FMUL.FTZ R7, R4, UR4 ;  /* 0x0000000404077c20 */ /* 0x000fe20008410000 */
[----:B------:R-:W-:Y:S02]  /*0c90*/  HADD2.F32 R117, -RZ, R6.H1_H1 ;  /* 0x30000006ff757230 */ /* 0x000fe40000004100 */
[----:B------:R-:W-:Y:S01]  /*0ca0*/  FMUL.FTZ R119, R118, UR4 ;  /* 0x0000000476777c20 */ /* 0x000fe20008410000 */
[----:B------:R-:W-:Y:S01]  /*0cb0*/  FMUL.FTZ R118, R116, UR4 ;  /* 0x0000000474767c20 */ /* 0x000fe20008410000 */
[----:B------:R-:W-:Y:S01]  /*0cc0*/  FMUL.FTZ R146, R145, UR4 ;  /* 0x0000000491927c20 */ /* 0x000fe20008410000 */
[----:B------:R-:W-:Y:S01]  /*0cd0*/  FMUL.FTZ R116, R9, UR4 ;  /* 0x0000000409747c20 */ /* 0x000fe20008410000 */
[----:B------:R-:W-:Y:S01]  /*0ce0*/  FMUL.FTZ R144, R117, UR4 ;  /* 0x0000000475907c20 */ /* 0x000fe20008410000 */
[----:B--2---:R-:W-:-:S02]  /*0cf0*/  HADD2.F32 R6, -RZ, R16.H0_H0 ;  /* 0x20000010ff067230 */ /* 0x004fc40000004100 */
[----:B------:R-:W-:Y:S02]  /*0d00*/  HADD2.F32 R4, -RZ, R17.H0_H0 ;  /* 0x20000011ff047230 */ /* 0x000fe40000004100 */
[--C-:B------:R-:W-:Y:S02]  /*0d10*/  HADD2.F32 R2, -RZ, R18.reuse.H0_H0 ;  /* 0x20000012ff027230 */ /* 0x100fe40000004100 */
        /* <DEDUP_REMOVED lines=8> */
[----:B------:R-:W-:Y:S01]  /*0da0*/  FFMA.FTZ R9, R146, R95, R117 ;  /* 0x0000005f92097223 */ /* 0x000fe20000010075 */
[----:B------:R-:W-:Y:S02]  /*0db0*/  HADD2.F32 R3, -RZ, R16.H1_H1 ;  /* 0x30000010ff037230 */ /* 0x000fe40000004100 */
[----:B------:R-:W-:Y:S01]  /*0dc0*/  FFMA.FTZ R7, R144, R93, R7 ;  /* 0x0000005d90077223 */ /* 0x000fe20000010007 */
[----:B------:R-:W-:Y:S01]  /*0dd0*/  FFMA.FTZ R5, R118, R99, R5 ;  /* 0x0000006376057223 */ /* 0x000fe20000010005 */
[----:B------:R-:W-:Y:S01]  /*0de0*/  F2FP.F16.F32.PACK_AB R119, R9, R0 ;  /* 0x000000000977723e */ /* 0x000fe200000000ff */
[----:B------:R-:W-:Y:S02]  /*0df0*/  FFMA.FTZ R3, R116, R97, R3 ;  /* 0x0000006174037223 */ /* 0x000fe40000010003 */
[----:B------:R-:W-:-:S02]  /*0e00*/  F2FP.F16.F32.PACK_AB R118, R7, R2 ;  /* 0x000000020776723e */ /* 0x000fc400000000ff */
[----:B------:R-:W-:Y:S02]  /*0e10*/  F2FP.F16.F32.PACK_AB R117, R5, R4 ;  /* 0x000000040575723e */ /* 0x000fe400000000ff */
[----:B------:R-:W-:Y:S01]  /*0e20*/  F2FP.F16.F32.PACK_AB R116, R3, R6 ;  /* 0x000000060374723e */ /* 0x000fe200000000ff */
[----:B------:R-:W-:Y:S06]  /*0e30*/  BRA `(.L_x_13470) ;  /* 0x0000000000707947 */ /* 0x000fec0003800000 */
.L_x_13469:
[----:B-1---5:R-:W-:Y:S02]  /*0e40*/  HADD2.F32 R0, -RZ, R4.H0_H0 ;  /* 0x20000004ff007230 */ /* 0x022fe40000004100 */
[----:B------:R-:W-:Y:S02]  /*0e50*/  HADD2.F32 R2, -RZ, R5.H0_H0 ;  /* 0x20000005ff027230 */ /* 0x000fe40000004100 */
[----:B------:R-:W-:Y:S02]  /*0e60*/  HADD2.F32 R117, -RZ, R6.H0_H0 ;  /* 0x20000006ff757230 */ /* 0x000fe40000004100 */
[----:B------:R-:W-:Y:S01]  /*0e70*/  FMUL.FTZ R3, R0, UR4 ;  /* 0x0000000400037c20 */ /* 0x000fe20008410000 */
[----:B------:R-:W-:Y:S02]  /*0e80*/  HADD2.F32 R119, -RZ, R7.H0_H0 ;  /* 0x20000007ff777230 */ /* 0x000fe40000004100 */
[----:B------:R-:W-:Y:S02]  /*0e90*/  HADD2.F32 R4, -RZ, R4.H1_H1 ;  /* 0x30000004ff047230 */ /* 0x000fe40000004100 */
[----:B------:R-:W-:Y:S01]  /*0ea0*/  FMUL.FTZ R117, R117, UR4 ;  /* 0x0000000475757c20 */ /* 0x000fe20008410000 */
[----:B------:R-:W-:-:S02]  /*0eb0*/  HADD2.F32 R9, -RZ, R5.H1_H1 ;  /* 0x30000005ff097230 */ /* 0x000fc40000004100 */
[----:B------:R-:W-:Y:S01]  /*0ec0*/  FMUL.FTZ R5, R2, UR4 ;  /* 0x0000000402057c20 */ /* 0x000fe20008410000 */
[----:B------:R-:W-:Y:S02]  /*0ed0*/  HADD2.F32 R6, -RZ, R6.H1_H1 ;  /* 0x30000006ff067230 */ /* 0x000fe40000004100 */
[----:B------:R-:W-:Y:S01]  /*0ee0*/  FMUL.FTZ R116, R4, UR4 ;  /* 0x0000000404747c20 */ /* 0x000fe20008410000 */
[----:B------:R-:W-:Y:S02]  /*0ef0*/  HADD2.F32 R7, -RZ, R7.H1_H1 ;  /* 0x30000007ff077230 */ /* 0x000fe40000004100 */
        /* <DEDUP_REMOVED lines=10> */
[----:B------:R-:W-:Y:S01]  /*0fa0*/  FMUL.FTZ R5, R118, R99 ;  /* 0x0000006376057220 */ /* 0x000fe20000410000 */
[----:B------:R-:W-:-:S02]  /*0fb0*/  FMUL.FTZ R3, R116, R97 ;  /* 0x0000006174037220 */ /* 0x000fc40000410000 */
[----:B------:R-:W-:Y:S02]  /*0fc0*/  F2FP.F16.F32.PACK_AB R119, R9, R0 ;  /* 0x000000000977723e */ /* 0x000fe400000000ff */
[----:B------:R-:W-:Y:S02]  /*0fd0*/  F2FP.F16.F32.PACK_AB R118, R7, R2 ;  /* 0x000000020776723e */ /* 0x000fe400000000ff */
[----:B------:R-:W-:Y:S02]  /*0fe0*/  F2FP.F16.F32.PACK_AB R117, R5, R4 ;  /* 0x000000040575723e */ /* 0x000fe400000000ff */
[----:B------:R-:W-:-:S07]  /*0ff0*/  F2FP.F16.F32.PACK_AB R116, R3, R6 ;  /* 0x000000060374723e */ /* 0x000fce00000000ff */
.L_x_13470:
[----:B------:R-:W0:Y:S02]  /*1000*/  LDC.64 R144, c[0x0][0x3a8] ;  /* 0x0000ea00ff907b82 */ /* 0x000e240000000a00 */
[C---:B0-----:R-:W-:Y:S01]  /*1010*/  IMAD.WIDE.U32 R146, R143.reuse, 0x10, R144 ;  /* 0x000000108f927825 */ /* 0x041fe200078e0090 */
[----:B------:R-:W-:-:S04]  /*1020*/  IADD3 R144, PT, PT, R143, 0x80, RZ ;  /* 0x000000808f907810 */ /* 0x000fc80007ffe0ff */
[----:B------:R0:W-:Y:S03]  /*1030*/  STG.E.128 desc[UR8][R146.64], R116 ;  /* 0x0000007492007986 */ /* 0x0001e6000c101d08 */
.L_x_13468:
[----:B-1--4-:R-:W-:Y:S05]  /*1040*/  BSYNC.RECONVERGENT B0 ;  /* 0x0000000000007941 */ /* 0x012fea0003800200 */
.L_x_13467:
        /* <DEDUP_REMOVED lines=12> */
[--C-:B0----5:R-:W-:Y:S02]  /*1110*/  HADD2.F32 R121, -RZ, R117.reuse.H0_H0 ;  /* 0x20000075ff797230 */ /* 0x121fe40000004100 */
[----:B------:R-:W-:Y:S02]  /*1120*/  HADD2.F32 R122, -RZ, R117.H1_H1 ;  /* 0x30000075ff7a7230 */ /* 0x000fe40000004100 */
[----:B------:R-:W-:Y:S02]  /*1130*/  HADD2.F32 R15, -RZ, R116.H0_H0 ;  /* 0x20000074ff0f7230 */ /* 0x000fe40000004100 */
[----:B------:R-:W-:Y:S01]  /*1140*/  FMUL.FTZ R121, R121, UR4 ;  /* 0x0000000479797c20 */ /* 0x000fe20008410000 */
[----:B------:R-:W-:Y:S02]  /*1150*/  HADD2.F32 R117, -RZ, R118.H0_H0 ;  /* 0x20000076ff757230 */ /* 0x000fe40000004100 */
[----:B------:R-:W-:Y:S02]  /*1160*/  HADD2.F32 R120, -RZ, R116.H1_H1 ;  /* 0x30000074ff787230 */ /* 0x000fe40000004100 */
[----:B------:R-:W-:Y:S01]  /*1170*/  FMUL.FTZ R15, R15, UR4 ;  /* 0x000000040f0f7c20 */ /* 0x000fe20008410000 */
[----:B------:R-:W-:-:S02]  /*1180*/  HADD2.F32 R123, -RZ, R119.H0_H0 ;  /* 0x20000077ff7b7230 */ /* 0x000fc40000004100 */
[----:B------:R-:W-:Y:S01]  /*1190*/  FMUL.FTZ R117, R117, UR4 ;  /* 0x0000000475757c20 */ /* 0x000fe20008410000 */
[----:B------:R-:W-:Y:S02]  /*11a0*/  HADD2.F32 R126, -RZ, R118.H1_H1 ;  /* 0x30000076ff7e7230 */ /* 0x000fe40000004100 */
[----:B------:R-:W-:Y:S02]  /*11b0*/  HADD2.F32 R116, -RZ, R16.H0_H0 ;  /* 0x20000010ff747230 */ /* 0x000fe40000004100 */
[----:B------:R-:W-:Y:S01]  /*11c0*/  FMUL.FTZ R125, R123, UR4 ;  /* 0x000000047b7d7c20 */ /* 0x000fe20008410000 */
[----:B------:R-:W-:Y:S02]  /*11d0*/  HADD2.F32 R124, -RZ, R18.H0_H0 ;  /* 0x20000012ff7c7230 */ /* 0x000fe40000004100 */
[----:B------:R-:W-:Y:S02]  /*11e0*/  HADD2.F32 R118, -RZ, R17.H0_H0 ;  /* 0x20000011ff767230 */ /* 0x000fe40000004100 */
[----:B------:R-:W-:Y:S01]  /*11f0*/  FFMA.FTZ R15, R15, R72, R116 ;  /* 0x000000480f0f7223 */ /* 0x000fe20000010074 */
[----:B------:R-:W-:-:S02]  /*1200*/  HADD2.F32 R147, -RZ, R119.H1_H1 ;  /* 0x30000077ff937230 */ /* 0x000fc40000004100 */
[----:B------:R-:W-:Y:S01]  /*1210*/  FFMA.FTZ R123, R117, R68, R124 ;  /* 0x00000044757b7223 */ /* 0x000fe2000001007c */
[----:B------:R-:W-:Y:S02]  /*1220*/  HADD2.F32 R146, -RZ, R19.H0_H0 ;  /* 0x20000013ff927230 */ /* 0x000fe40000004100 */
[----:B------:R-:W-:Y:S01]  /*1230*/  FFMA.FTZ R121, R121, R74, R118 ;  /* 0x0000004a79797223 */ /* 0x000fe20000010076 */
[----:B------:R-:W-:Y:S02]  /*1240*/  HADD2.F32 R117, -RZ, R16.H1_H1 ;  /* 0x30000010ff757230 */ /* 0x000fe40000004100 */
[----:B------:R-:W-:Y:S01]  /*1250*/  FMUL.FTZ R116, R126, UR4 ;  /* 0x000000047e747c20 */ /* 0x000fe20008410000 */
[----:B------:R-:W-:Y:S02]  /*1260*/  HADD2.F32 R119, -RZ, R17.H1_H1 ;  /* 0x30000011ff777230 */ /* 0x000fe40000004100 */
[----:B------:R-:W-:Y:S01]  /*1270*/  FMUL.FTZ R118, R147, UR4 ;  /* 0x0000000493767c20 */ /* 0x000fe20008410000 */
[----:B------:R-:W-:-:S02]  /*1280*/  HADD2.F32 R145, -RZ, R18.H1_H1 ;  /* 0x30000012ff917230 */ /* 0x000fc40000004100 */
[----:B------:R-:W-:Y:S01]  /*1290*/  FMUL.FTZ R124, R122, UR4 ;  /* 0x000000047a7c7c20 */ /* 0x000fe20008410000 */
[----:B------:R-:W-:Y:S02]  /*12a0*/  HADD2.F32 R149, -RZ, R19.H1_H1 ;  /* 0x30000013ff957230 */ /* 0x000fe40000004100 */
[----:B------:R-:W-:Y:S01]  /*12b0*/  FMUL.FTZ R126, R120, UR4 ;  /* 0x00000004787e7c20 */ /* 0x000fe20008410000 */
[----:B------:R-:W-:Y:S01]  /*12c0*/  FFMA.FTZ R125, R125, R70, R146 ;  /* 0x000000467d7d7223 */ /* 0x000fe20000010092 */
[----:B------:R-:W-:Y:S01]  /*12d0*/  FFMA.FTZ R122, R116, R69, R145 ;  /* 0x00000045747a7223 */ /* 0x000fe20000010091 */
[----:B------:R-:W-:Y:S01]  /*12e0*/  FFMA.FTZ R124, R124, R75, R119 ;  /* 0x0000004b7c7c7223 */ /* 0x000fe20000010077 */
[----:B------:R-:W-:Y:S01]  /*12f0*/  FFMA.FTZ R120, R118, R71, R149 ;  /* 0x0000004776787223 */ /* 0x000fe20000010095 */
[----:B------:R-:W-:Y:S02]  /*1300*/  FFMA.FTZ R126, R126, R73, R117 ;  /* 0x000000497e7e7223 */ /* 0x000fe40000010075 */
[----:B------:R-:W-:-:S02]  /*1310*/  F2FP.F16.F32.PACK_AB R118, R122, R123 ;  /* 0x0000007b7a76723e */ /* 0x000fc400000000ff */
[----:B------:R-:W-:Y:S02]  /*1320*/  F2FP.F16.F32.PACK_AB R119, R120, R125 ;  /* 0x0000007d7877723e */ /* 0x000fe400000000ff */
[----:B------:R-:W-:Y:S02]  /*1330*/  F2FP.F16.F32.PACK_AB R117, R124, R121 ;  /* 0x000000797c75723e */ /* 0x000fe400000000ff */
[----:B------:R-:W-:Y:S01]  /*1340*/  F2FP.F16.F32.PACK_AB R116, R126, R15 ;  /* 0x0000000f7e74723e */ /* 0x000fe200000000ff */
[----:B------:R-:W-:Y:S06]  /*1350*/  BRA `(.L_x_13474) ;  /* 0x0000000000707947 */ /* 0x000fec0003800000 */
.L_x_13473:
[----:B-----5:R-:W-:Y:S02]  /*1360*/  HADD2.F32 R15, -RZ, R116.H0_H0 ;  /* 0x20000074ff0f7230 */ /* 0x020fe40000004100 */
[----:B0-----:R-:W-:Y:S02]  /*1370*/  HADD2.F32 R120, -RZ, R117.H0_H0 ;  /* 0x20000075ff787230 */ /* 0x001fe40000004100 */
[----:B------:R-:W-:Y:S02]  /*1380*/  HADD2.F32 R122, -RZ, R118.H0_H0 ;  /* 0x20000076ff7a7230 */ /* 0x000fe40000004100 */
[----:B------:R-:W-:Y:S01]  /*1390*/  FMUL.FTZ R15, R15, UR4 ;  /* 0x000000040f0f7c20 */ /* 0x000fe20008410000 */
[----:B------:R-:W-:Y:S02]  /*13a0*/  HADD2.F32 R125, -RZ, R119.H0_H0 ;  /* 0x20000077ff7d7230 */ /* 0x000fe40000004100 */
[----:B------:R-:W-:Y:S01]  /*13b0*/  FMUL.FTZ R121, R120, UR4 ;  /* 0x0000000478797c20 */ /* 0x000fe20008410000 */
[----:B------:R-:W-:-:S02]  /*13c0*/  HADD2.F32 R116, -RZ, R116.H1_H1 ;  /* 0x30000074ff747230 */ /* 0x000fc40000004100 */
[----:B------:R-:W-:Y:S01]  /*13d0*/  FMUL.FTZ R123, R122, UR4 ;  /* 0x000000047a7b7c20 */ /* 0x000fe20008410000 */
[----:B------:R-:W-:Y:S02]  /*13e0*/  HADD2.F32 R117, -RZ, R117.H1_H1 ;  /* 0x30000075ff757230 */ /* 0x000fe40000004100 */
[----:B------:R-:W-:Y:S01]  /*13f0*/  FMUL.FTZ R125, R125, UR4 ;  /* 0x000000047d7d7c20 */ /* 0x000fe20008410000 */
[----:B------:R-:W-:Y:S02]  /*1400*/  HADD2.F32 R118, -RZ, R118.H1_H1 ;  /* 0x30000076ff767230 */ /* 0x000fe40000004100 */
[----:B------:R-:W-:Y:S01]  /*1410*/  FMUL.FTZ R116, R116, UR4 ;  /* 0x0000000474747c20 */ /* 0x000fe20008410000 */
[----:B------:R-:W-:Y:S02]  /*1420*/  HADD2.F32 R119, -RZ, R119.H1_H1 ;  /* 0x30000077ff777230 */ /* 0x000fe40000004100 */
        /* <DEDUP_REMOVED lines=15> */
.L_x_13474:
[----:B------:R-:W0:Y:S02]  /*1520*/  LDC.64 R146, c[0x0][0x3a8] ;  /* 0x0000ea00ff927b82 */ /* 0x000e240000000a00 */
[C---:B0-----:R-:W-:Y:S01]  /*1530*/  IMAD.WIDE.U32 R146, R144.reuse, 0x10, R146 ;  /* 0x0000001090927825 */ /* 0x041fe200078e0092 */
[----:B------:R-:W-:-:S04]  /*1540*/  IADD3 R144, PT, PT, R144, 0x80, RZ ;  /* 0x0000008090907810 */ /* 0x000fc80007ffe0ff */
[----:B------:R1:W-:Y:S03]  /*1550*/  STG.E.128 desc[UR8][R146.64], R116 ;  /* 0x0000007492007986 */ /* 0x0003e6000c101d08 */
.L_x_13472:
[----:B------:R-:W-:Y:S05]  /*1560*/  BSYNC.RECONVERGENT B0 ;  /* 0x0000000000007941 */ /* 0x000fea0003800200 */
.L_x_13471:
        /* <DEDUP_REMOVED lines=13> */
[----:B0-----:R-:W-:Y:S02]  /*1640*/  HADD2.F32 R128, -RZ, R117.H0_H0 ;  /* 0x20000075ff807230 */ /* 0x001fe40000004100 */
[----:B------:R-:W-:Y:S02]  /*1650*/  HADD2.F32 R130, -RZ, R118.H0_H0 ;  /* 0x20000076ff827230 */ /* 0x000fe40000004100 */
[----:B------:R-:W-:Y:S01]  /*1660*/  FMUL.FTZ R127, R127, UR4 ;  /* 0x000000047f7f7c20 */ /* 0x000fe20008410000 */
        /* <DEDUP_REMOVED lines=8> */
[----:B------:R-:W-:Y:S02]  /*16f0*/  HADD2.F32 R118, -RZ, R118.H1_H1 ;  /* 0x30000076ff767230 */ /* 0x000fe40000004100 */
[----:B------:R-:W-:Y:S01]  /*1700*/  FMUL.FTZ R116, R116, UR4 ;  /* 0x0000000474747c20 */ /* 0x000fe20008410000 */
[----:B------:R-:W-:-:S02]  /*1710*/  HADD2.F32 R119, -RZ, R119.H1_H1 ;  /* 0x30000077ff777230 */ /* 0x000fc40000004100 */
[----:B------:R-:W-:Y:S01]  /*1720*/  FMUL.FTZ R130, R117, UR4 ;  /* 0x0000000475827c20 */ /* 0x000fe20008410000 */
[----:B------:R-:W-:Y:S02]  /*1730*/  HADD2.F32 R146, -RZ, R17.H0_H0 ;  /* 0x20000011ff927230 */ /* 0x000fe40000004100 */
[----:B------:R-:W-:Y:S01]  /*1740*/  FMUL.FTZ R118, R118, UR4 ;  /* 0x0000000476767c20 */ /* 0x000fe20008410000 */
[----:B------:R-:W-:Y:S02]  /*1750*/  HADD2.F32 R148, -RZ, R18.H0_H0 ;  /* 0x20000012ff947230 */ /* 0x000fe40000004100 */
[----:B------:R-:W-:Y:S01]  /*1760*/  FMUL.FTZ R134, R119, UR4 ;  /* 0x0000000477867c20 */ /* 0x000fe20008410000 */
[----:B------:R-:W-:Y:S02]  /*1770*/  HADD2.F32 R150, -RZ, R19.H0_H0 ;  /* 0x20000013ff967230 */ /* 0x000fe40000004100 */
[----:B------:R-:W-:Y:S01]  /*1780*/  FFMA.FTZ R129, R129, R50, R146 ;  /* 0x0000003281817223 */ /* 0x000fe20000010092 */
[----:B------:R-:W-:-:S02]  /*1790*/  HADD2.F32 R145, -RZ, R16.H1_H1 ;  /* 0x30000010ff917230 */ /* 0x000fc40000004100 */
[----:B------:R-:W-:Y:S01]  /*17a0*/  FFMA.FTZ R131, R131, R44, R148 ;  /* 0x0000002c83837223 */ /* 0x000fe20000010094 */
[----:B------:R-:W-:Y:S02]  /*17b0*/  HADD2.F32 R147, -RZ, R17.H1_H1 ;  /* 0x30000011ff937230 */ /* 0x000fe40000004100 */
[----:B------:R-:W-:Y:S01]  /*17c0*/  FFMA.FTZ R133, R133, R46, R150 ;  /* 0x0000002e85857223 */ /* 0x000fe20000010096 */
[----:B------:R-:W-:Y:S02]  /*17d0*/  HADD2.F32 R149, -RZ, R18.H1_H1 ;  /* 0x30000012ff957230 */ /* 0x000fe40000004100 */
[----:B------:R-:W-:Y:S01]  /*17e0*/  FFMA.FTZ R128, R116, R49, R145 ;  /* 0x0000003174807223 */ /* 0x000fe20000010091 */
        /* <DEDUP_REMOVED lines=9> */
.L_x_13477:
        /* <DEDUP_REMOVED lines=28> */
.L_x_13478:
[----:B------:R-:W0:Y:S02]  /*1a40*/  LDC.64 R146, c[0x0][0x3a8] ;  /* 0x0000ea00ff927b82 */ /* 0x000e240000000a00 */
[C---:B0-----:R-:W-:Y:S01]  /*1a50*/  IMAD.WIDE.U32 R146, R144.reuse, 0x10, R146 ;  /* 0x0000001090927825 */ /* 0x041fe200078e0092 */
[----:B------:R-:W-:-:S04]  /*1a60*/  IADD3 R144, PT, PT, R144, 0x80, RZ ;  /* 0x0000008090907810 */ /* 0x000fc80007ffe0ff */
[----:B------:R2:W-:Y:S03]  /*1a70*/  STG.E.128 desc[UR8][R146.64], R116 ;  /* 0x0000007492007986 */ /* 0x0005e6000c101d08 */
.L_x_13476:
[----:B------:R-:W-:Y:S05]  /*1a80*/  BSYNC.RECONVERGENT B0 ;  /* 0x0000000000007941 */ /* 0x000fea0003800200 */
.L_x_13475:
        /* <DEDUP_REMOVED lines=49> */
.L_x_13481:
        /* <DEDUP_REMOVED lines=28> */
.L_x_13482:
[----:B------:R-:W0:Y:S02]  /*1f60*/  LDC.64 R146, c[0x0][0x3a8] ;  /* 0x0000ea00ff927b82 */ /* 0x000e240000000a00 */
[----:B0-----:R-:W-:-:S05]  /*1f70*/  IMAD.WIDE.U32 R146, R144, 0x10, R146 ;  /* 0x0000001090927825 */ /* 0x001fca00078e0092 */
[----:B------:R3:W-:Y:S02]  /*1f80*/  STG.E.128 desc[UR8][R146.64], R116 ;  /* 0x0000007492007986 */ /* 0x0007e4000c101d08 */
.L_x_13480:
[----:B------:R-:W-:Y:S05]  /*1f90*/  BSYNC.RECONVERGENT B0 ;  /* 0x0000000000007941 */ /* 0x000fea0003800200 */
.L_x_13479:
        /* <DEDUP_REMOVED lines=142> */
.L_x_13484:
[----:B------:R-:W-:Y:S05]  /*2880*/  BSYNC.RECONVERGENT B0 ;  /* 0x0000000000007941 */ /* 0x000fea0003800200 */
.L_x_13483:
        /* <DEDUP_REMOVED lines=91> */
.L_x_13486:
[----:B------:R-:W-:Y:S05]  /*2e40*/  BSYNC.RECONVERGENT B0 ;  /* 0x0000000000007941 */ /* 0x000fea0003800200 */
.L_x_13485:
        /* <DEDUP_REMOVED lines=34> */
.L_x_13488:
[----:B------:R-:W-:Y:S05]  /*3070*/  BSYNC.RECONVERGENT B0 ;  /* 0x0000000000007941 */ /* 0x000fea0003800200 */
.L_x_13487:
        /* <DEDUP_REMOVED lines=34> */
.L_x_13490:
[----:B------:R-:W-:Y:S05]  /*32a0*/  BSYNC.RECONVERGENT B0 ;  /* 0x0000000000007941 */ /* 0x000fea0003800200 */
.L_x_13489:
        /* <DEDUP_REMOVED lines=33> */
.L_x_13492:
[----:B------:R-:W-:Y:S05]  /*34c0*/  BSYNC.RECONVERGENT B0 ;  /* 0x0000000000007941 */ /* 0x000fea0003800200 */
.L_x_13491:
[----:B------:R-:W-:Y:S02]  /*34d0*/  UIADD3 UR6, UPT, UPT, UR6, UR16, URZ ;  /* 0x0000001006067290 */ /* 0x000fe4000fffe0ff */
[----:B------:R-:W-:Y:S02]  /*34e0*/  UPLOP3.LUT UP2, UPT, UPT, UPT, UP2, 0x40, 0x4 ;  /* 0x000000000004789c */ /* 0x000fe40003f4e820 */
[----:B------:R-:W-:-:S09]  /*34f0*/  UISETP.GE.AND UP1, UPT, UR6, UR17, UPT ;  /* 0x000000110600728c */ /* 0x000fd2000bf26270 */
[----:B------:R-:W-:Y:S05]  /*3500*/  BRA.U !UP1, `(.L_x_13493) ;  /* 0xffffffd509447547 */ /* 0x000fea000b83ffff */
[----:B------:R-:W-:Y:S05]  /*3510*/  EXIT ;  /* 0x000000000000794d */ /* 0x000fea0003800000 */
.L_x_13494:
        /* <DEDUP_REMOVED lines=14> */
.L_x_27282:


//--------------------- .text._ZN10layer_norm13ln_fwd_kernelINS_13Kernel_traitsIf6__halfS2_S2_fjLj4096ELj1ELj1ELj4ELj16ENS_18Kernel_traits_baseILj4096EfS2_S2_S2_fjLj128EEEEELb0ELb1ELb0ELb1EEEvNS_9FwdParamsE --------------------------
	.section	.text._ZN10layer_norm13ln_fwd_kernelINS_13Kernel_traitsIf6__halfS2_S2_fjLj4096ELj1ELj1ELj4ELj16ENS_18Kernel_traits_baseILj4096EfS2_S2_S2_fjLj128EEEEELb0ELb1ELb0ELb1EEEvNS_9FwdParamsE,"ax",@progbits
	.align	128
        .global         _ZN10layer_norm13ln_fwd_kernelINS_13Kernel_traitsIf6__halfS2_S2_fjLj4096ELj1ELj1ELj4ELj16ENS_18Kernel_traits_baseILj4096EfS2_S2_S2_fjLj128EEEEELb0ELb1ELb0ELb1EEEvNS_9FwdParamsE
        .type           _ZN10layer_norm13ln_fwd_kernelINS_13Kernel_traitsIf6__halfS2_S2_fjLj4096ELj1ELj1ELj4ELj16ENS_18Kernel_traits_baseILj4096EfS2_S2_S2_fjLj128EEEEELb0ELb1ELb0ELb1EEEvNS_9FwdParamsE,@function
        .size           _ZN10layer_norm13ln_fwd_kernelINS_13Kernel_traitsIf6__halfS2_S2_fjLj4096ELj1ELj1ELj4ELj16ENS_18Kernel_traits_baseILj4096EfS2_S2_S2_fjLj128EEEEELb0ELb1ELb0ELb1EEEvNS_9FwdParamsE,(.L_x_27283 - _ZN10layer_norm13ln_fwd_kernelINS_13Kernel_traitsIf6__halfS2_S2_fjLj4096ELj1ELj1ELj4ELj16ENS_18Kernel_traits_baseILj4096EfS2_S2_S2_fjLj128EEEEELb0ELb1ELb0ELb1EEEvNS_9FwdParamsE)
        .other          _ZN10layer_norm13ln_fwd_kernelINS_13Kernel_traitsIf6__halfS2_S2_fjLj4096ELj1ELj1ELj4ELj16ENS_18Kernel_traits_baseILj4096EfS2_S2_S2_fjLj128EEEEELb0ELb1ELb0ELb1EEEvNS_9FwdParamsE,@"STO_CUDA_ENTRY STV_DEFAULT"
_ZN10layer_norm13ln_fwd_kernelINS_13Kernel_traitsIf6__halfS2_S2_fjLj4096ELj1ELj1ELj4ELj16ENS_18Kernel_traits_baseILj4096EfS2_S2_S2_fjLj128EEEEELb0ELb1ELb0ELb1EEEvNS_9FwdParamsE:
.text._ZN10layer_norm13ln_fwd_kernelINS_13Kernel_traitsIf6__halfS2_S2_fjLj4096ELj1ELj1ELj4ELj16ENS_18Kernel_traits_baseILj4096EfS2_S2_S2_fjLj128EEEEELb0ELb1ELb0ELb1EEEvNS_9FwdParamsE:
        /* <DEDUP_REMOVED lines=41> */
.L_x_13495:
        /* <DEDUP_REMOVED lines=36> */
.L_x_13496:
        /* <DEDUP_REMOVED lines=12> */
.L_x_13507:
        /* <DEDUP_REMOVED lines=21> */
[--C-:B------:R-:W-:Y:S02]  /*06e0*/  HADD2.F32 R9, -RZ, R5.reuse.H0_H0 ;  /* 0x20000005ff097230 */ /* 0x100fe40000004100 */
[----:B------:R-:W-:Y:S02]  /*06f0*/  HADD2.F32 R119, -RZ, R6.H0_H0 ;  /* 0x20000006ff777230 */ /* 0x000fe40000004100 */
[-C--:B------:R-:W-:Y:S01]  /*0700*/  FMUL.FTZ R3, R3, R144.reuse ;  /* 0x0000009003037220 */ /* 0x080fe20000410000 */
[----:B------:R-:W-:Y:S02]  /*0710*/  HADD2.F32 R117, -RZ, R5.H1_H1 ;  /* 0x30000005ff757230 */ /* 0x000fe40000004100 */
[----:B------:R-:W-:Y:S01]  /*0720*/  FMUL.FTZ R5, R9, R144 ;  /* 0x0000009009057220 */ /* 0x000fe20000410000 */
[----:B------:R-:W-:-:S02]  /*0730*/  HADD2.F32 R15, -RZ, R4.H1_H1 ;  /* 0x30000004ff0f7230 */ /* 0x000fc40000004100 */
[-C--:B------:R-:W-:Y:S01]  /*0740*/  FMUL.FTZ R119, R119, R144.reuse ;  /* 0x0000009077777220 */ /* 0x080fe20000410000 */
[----:B------:R-:W-:Y:S02]  /*0750*/  HADD2.F32 R121, -RZ, R6.H1_H1 ;  /* 0x30000006ff797230 */ /* 0x000fe40000004100 */
[--C-:B------:R-:W-:Y:S02]  /*0760*/  HADD2.F32 R123, -RZ, R7.reuse.H0_H0 ;  /* 0x20000007ff7b7230 */ /* 0x100fe40000004100 */
[----:B------:R-:W-:Y:S02]  /*0770*/  HADD2.F32 R125, -RZ, R7.H1_H1 ;  /* 0x30000007ff7d7230 */ /* 0x000fe40000004100 */
[-C--:B------:R-:W-:Y:S01]  /*0780*/  FMUL.FTZ R4, R121, R144.reuse ;  /* 0x0000009079047220 */ /* 0x080fe20000410000 */
[-C--:B------:R-:W-:Y:S02]  /*0790*/  FMUL.FTZ R123, R123, R144.reuse ;  /* 0x000000907b7b7220 */ /* 0x080fe40000410000 */
[----:B------:R-:W-:Y:S01]  /*07a0*/  FMUL.FTZ R14, R125, R144 ;  /* 0x000000907d0e7220 */ /* 0x000fe20000410000 */
[----:B--2---:R-:W-:-:S02]  /*07b0*/  HADD2.F32 R0, -RZ, R16.H0_H0 ;  /* 0x20000010ff007230 */ /* 0x004fc40000004100 */
[----:B------:R-:W-:Y:S02]  /*07c0*/  HADD2.F32 R8, -RZ, R17.H0_H0 ;  /* 0x20000011ff087230 */ /* 0x000fe40000004100 */
[----:B------:R-:W-:Y:S02]  /*07d0*/  HADD2.F32 R2, -RZ, R18.H0_H0 ;  /* 0x20000012ff027230 */ /* 0x000fe40000004100 */
[----:B------:R-:W-:Y:S01]  /*07e0*/  FFMA.FTZ R9, R3, R48, R0 ;  /* 0x0000003003097223 */ /* 0x000fe20000010000 */
[----:B------:R-:W-:Y:S01]  /*07f0*/  FMUL.FTZ R0, R117, R144 ;  /* 0x0000009075007220 */ /* 0x000fe20000410000 */
[----:B------:R-:W-:Y:S01]  /*0800*/  FFMA.FTZ R8, R5, R50, R8 ;  /* 0x0000003205087223 */ /* 0x000fe20000010008 */
[--C-:B------:R-:W-:Y:S02]  /*0810*/  HADD2.F32 R6, -RZ, R19.reuse.H0_H0 ;  /* 0x20000013ff067230 */ /* 0x100fe40000004100 */
[----:B------:R-:W-:Y:S01]  /*0820*/  FFMA.FTZ R7, R119, R44, R2 ;  /* 0x0000002c77077223 */ /* 0x000fe20000010002 */
[----:B------:R-:W-:-:S02]  /*0830*/  HADD2.F32 R5, -RZ, R19.H1_H1 ;  /* 0x30000013ff057230 */ /* 0x000fc40000004100 */
[----:B------:R-:W-:Y:S01]  /*0840*/  FMUL.FTZ R2, R15, R144 ;  /* 0x000000900f027220 */ /* 0x000fe20000410000 */
        /* <DEDUP_REMOVED lines=13> */
.L_x_13497:
[--C-:B-----5:R-:W-:Y:S02]  /*0920*/  HADD2.F32 R3, -RZ, R4.reuse.H0_H0 ;  /* 0x20000004ff037230 */ /* 0x120fe40000004100 */
[----:B------:R-:W-:Y:S02]  /*0930*/  HADD2.F32 R15, -RZ, R5.H0_H0 ;  /* 0x20000005ff0f7230 */ /* 0x000fe40000004100 */
[----:B------:R-:W-:Y:S02]  /*0940*/  HADD2.F32 R121, -RZ, R7.H0_H0 ;  /* 0x20000007ff797230 */ /* 0x000fe40000004100 */
        /* <DEDUP_REMOVED lines=25> */
.L_x_13498:
        /* <DEDUP_REMOVED lines=10> */
[----:B-----5:R-:W-:Y:S02]  /*0b80*/  HADD2.F32 R15, -RZ, R116.H0_H0 ;  /* 0x20000074ff0f7230 */ /* 0x020fe40000004100 */
[--C-:B-1----:R-:W-:Y:S02]  /*0b90*/  HADD2.F32 R123, -RZ, R117.reuse.H0_H0 ;  /* 0x20000075ff7b7230 */ /* 0x102fe40000004100 */
[----:B------:R-:W-:Y:S02]  /*0ba0*/  HADD2.F32 R125, -RZ, R117.H1_H1 ;  /* 0x30000075ff7d7230 */ /* 0x000fe40000004100 */
[-C--:B------:R-:W-:Y:S01]  /*0bb0*/  FMUL.FTZ R15, R15, R144.reuse ;  /* 0x000000900f0f7220 */ /* 0x080fe20000410000 */
[----:B------:R-:W-:Y:S02]  /*0bc0*/  HADD2.F32 R117, -RZ, R118.H0_H0 ;  /* 0x20000076ff757230 */ /* 0x000fe40000004100 */
[----:B------:R-:W-:Y:S01]  /*0bd0*/  FMUL.FTZ R123, R123, R144 ;  /* 0x000000907b7b7220 */ /* 0x000fe20000410000 */
[----:B------:R-:W-:-:S02]  /*0be0*/  HADD2.F32 R133, -RZ, R119.H0_H0 ;  /* 0x20000077ff857230 */ /* 0x000fc40000004100 */
[----:B------:R-:W-:Y:S02]  /*0bf0*/  HADD2.F32 R121, -RZ, R116.H1_H1 ;  /* 0x30000074ff797230 */ /* 0x000fe40000004100 */
[-C--:B------:R-:W-:Y:S01]  /*0c00*/  FMUL.FTZ R117, R117, R144.reuse ;  /* 0x0000009075757220 */ /* 0x080fe20000410000 */
[----:B------:R-:W-:Y:S02]  /*0c10*/  HADD2.F32 R130, -RZ, R16.H0_H0 ;  /* 0x20000010ff827230 */ /* 0x000fe40000004100 */
[----:B------:R-:W-:Y:S01]  /*0c20*/  FMUL.FTZ R133, R133, R144 ;  /* 0x0000009085857220 */ /* 0x000fe20000410000 */
[----:B------:R-:W-:Y:S02]  /*0c30*/  HADD2.F32 R116, -RZ, R18.H0_H0 ;  /* 0x20000012ff747230 */ /* 0x000fe40000004100 */
        /* <DEDUP_REMOVED lines=8> */
[----:B------:R-:W-:Y:S02]  /*0cc0*/  HADD2.F32 R117, -RZ, R16.H1_H1 ;  /* 0x30000010ff757230 */ /* 0x000fe40000004100 */
[----:B------:R-:W-:Y:S01]  /*0cd0*/  FMUL.FTZ R120, R131, R144 ;  /* 0x0000009083787220 */ /* 0x000fe20000410000 */
[----:B------:R-:W-:-:S02]  /*0ce0*/  HADD2.F32 R119, -RZ, R17.H1_H1 ;  /* 0x30000011ff777230 */ /* 0x000fc40000004100 */
[-C--:B------:R-:W-:Y:S01]  /*0cf0*/  FMUL.FTZ R122, R135, R144.reuse ;  /* 0x00000090877a7220 */ /* 0x080fe20000410000 */
[----:B------:R-:W-:Y:S02]  /*0d00*/  HADD2.F32 R133, -RZ, R18.H1_H1 ;  /* 0x30000012ff857230 */ /* 0x000fe40000004100 */
[-C--:B------:R-:W-:Y:S01]  /*0d10*/  FMUL.FTZ R116, R125, R144.reuse ;  /* 0x000000907d747220 */ /* 0x080fe20000410000 */
[----:B------:R-:W-:Y:S02]  /*0d20*/  HADD2.F32 R137, -RZ, R19.H1_H1 ;  /* 0x30000013ff897230 */ /* 0x000fe40000004100 */
[----:B------:R-:W-:Y:S01]  /*0d30*/  FMUL.FTZ R14, R121, R144 ;  /* 0x00000090790e7220 */ /* 0x000fe20000410000 */
[----:B------:R-:W-:Y:S01]  /*0d40*/  FFMA.FTZ R120, R120, R37, R133 ;  /* 0x0000002578787223 */ /* 0x000fe20000010085 */
[----:B------:R-:W-:Y:S01]  /*0d50*/  FFMA.FTZ R125, R116, R43, R119 ;  /* 0x0000002b747d7223 */ /* 0x000fe20000010077 */
[----:B------:R-:W-:Y:S01]  /*0d60*/  FFMA.FTZ R122, R122, R39, R137 ;  /* 0x000000277a7a7223 */ /* 0x000fe20000010089 */
[----:B------:R-:W-:-:S02]  /*0d70*/  FFMA.FTZ R14, R14, R41, R117 ;  /* 0x000000290e0e7223 */ /* 0x000fc40000010075 */
[----:B------:R-:W-:Y:S02]  /*0d80*/  F2FP.F16.F32.PACK_AB R118, R120, R15 ;  /* 0x0000000f7876723e */ /* 0x000fe400000000ff */
[----:B------:R-:W-:Y:S02]  /*0d90*/  F2FP.F16.F32.PACK_AB R119, R122, R124 ;  /* 0x0000007c7a77723e */ /* 0x000fe400000000ff */
[----:B------:R-:W-:Y:S02]  /*0da0*/  F2FP.F16.F32.PACK_AB R117, R125, R123 ;  /* 0x0000007b7d75723e */ /* 0x000fe400000000ff */
[----:B------:R-:W-:Y:S01]  /*0db0*/  F2FP.F16.F32.PACK_AB R116, R14, R130 ;  /* 0x000000820e74723e */ /* 0x000fe200000000ff */
[----:B------:R-:W-:Y:S06]  /*0dc0*/  BRA `(.L_x_13500) ;  /* 0x0000000000707947 */ /* 0x000fec0003800000 */
.L_x_13499:
[----:B-----5:R-:W-:Y:S02]  /*0dd0*/  HADD2.F32 R15, -RZ, R116.H0_H0 ;  /* 0x20000074ff0f7230 */ /* 0x020fe40000004100 */
[----:B-1----:R-:W-:Y:S02]  /*0de0*/  HADD2.F32 R123, -RZ, R117.H0_H0 ;  /* 0x20000075ff7b7230 */ /* 0x002fe40000004100 */
        /* <DEDUP_REMOVED lines=26> */
.L_x_13500:
        /* <DEDUP_REMOVED lines=9> */
[----:B-----5:R-:W-:Y:S02]  /*1020*/  HADD2.F32 R131, -RZ, R116.H0_H0 ;  /* 0x20000074ff837230 */ /* 0x020fe40000004100 */
[----:B0-----:R-:W-:Y:S02]  /*1030*/  HADD2.F32 R135, -RZ, R117.H0_H0 ;  /* 0x20000075ff877230 */ /* 0x001fe40000004100 */
[----:B------:R-:W-:Y:S02]  /*1040*/  HADD2.F32 R139, -RZ, R119.H0_H0 ;  /* 0x20000077ff8b7230 */ /* 0x000fe40000004100 */
[-C--:B------:R-:W-:Y:S01]  /*1050*/  FMUL.FTZ R131, R131, R144.reuse ;  /* 0x0000009083837220 */ /* 0x080fe20000410000 */
[----:B------:R-:W-:Y:S02]  /*1060*/  HADD2.F32 R137, -RZ, R118.H0_H0 ;  /* 0x20000076ff897230 */ /* 0x000fe40000004100 */
[----:B------:R-:W-:Y:S01]  /*1070*/  FMUL.FTZ R135, R135, R144 ;  /* 0x0000009087877220 */ /* 0x000fe20000410000 */
[----:B------:R-:W-:-:S02]  /*1080*/  HADD2.F32 R133, -RZ, R116.H1_H1 ;  /* 0x30000074ff857230 */ /* 0x000fc40000004100 */
[----:B------:R-:W-:Y:S02]  /*1090*/  HADD2.F32 R141, -RZ, R118.H1_H1 ;  /* 0x30000076ff8d7230 */ /* 0x000fe40000004100 */
        /* <DEDUP_REMOVED lines=8> */
[----:B------:R-:W-:Y:S01]  /*1120*/  FFMA.FTZ R139, R131, R32, R116 ;  /* 0x00000020838b7223 */ /* 0x000fe20000010074 */
[----:B------:R-:W-:Y:S02]  /*1130*/  HADD2.F32 R118, -RZ, R18.H0_H0 ;  /* 0x20000012ff767230 */ /* 0x000fe40000004100 */
[----:B------:R-:W-:Y:S01]  /*1140*/  FFMA.FTZ R138, R135, R34, R138 ;  /* 0x00000022878a7223 */ /* 0x000fe2000001008a */
[----:B------:R-:W-:Y:S02]  /*1150*/  HADD2.F32 R117, -RZ, R117.H1_H1 ;  /* 0x30000075ff757230 */ /* 0x000fe40000004100 */
[----:B------:R-:W-:Y:S01]  /*1160*/  FFMA.FTZ R136, R119, R30, R136 ;  /* 0x0000001e77887223 */ /* 0x000fe20000010088 */
[----:B------:R-:W-:Y:S02]  /*1170*/  HADD2.F32 R119, -RZ, R16.H1_H1 ;  /* 0x30000010ff777230 */ /* 0x000fe40000004100 */
[----:B------:R-:W-:Y:S01]  /*1180*/  FFMA.FTZ R137, R137, R28, R118 ;  /* 0x0000001c89897223 */ /* 0x000fe20000010076 */
[----:B------:R-:W-:-:S02]  /*1190*/  HADD2.F32 R131, -RZ, R17.H1_H1 ;  /* 0x30000011ff837230 */ /* 0x000fc40000004100 */
[-C--:B------:R-:W-:Y:S01]  /*11a0*/  FMUL.FTZ R118, R143, R144.reuse ;  /* 0x000000908f767220 */ /* 0x080fe20000410000 */
[----:B------:R-:W-:Y:S02]  /*11b0*/  HADD2.F32 R145, -RZ, R18.H1_H1 ;  /* 0x30000012ff917230 */ /* 0x000fe40000004100 */
[----:B------:R-:W-:Y:S01]  /*11c0*/  FMUL.FTZ R116, R117, R144 ;  /* 0x0000009075747220 */ /* 0x000fe20000410000 */
[----:B------:R-:W-:Y:S02]  /*11d0*/  HADD2.F32 R135, -RZ, R19.H1_H1 ;  /* 0x30000013ff877230 */ /* 0x000fe40000004100 */
        /* <DEDUP_REMOVED lines=9> */
.L_x_13501:
        /* <DEDUP_REMOVED lines=28> */
.L_x_13502:
        /* <DEDUP_REMOVED lines=9> */
[----:B0----5:R-:W-:Y:S02]  /*14c0*/  HADD2.F32 R129, -RZ, R116.H0_H0 ;  /* 0x20000074ff817230 */ /* 0x021fe40000004100 */
[----:B------:R-:W-:Y:S02]  /*14d0*/  HADD2.F32 R143, -RZ, R117.H0_H0 ;  /* 0x20000075ff8f7230 */ /* 0x000fe40000004100 */
[----:B------:R-:W-:Y:S02]  /*14e0*/  HADD2.F32 R147, -RZ, R118.H1_H1 ;  /* 0x30000076ff937230 */ /* 0x000fe40000004100 */
        /* <DEDUP_REMOVED lines=8> */
[----:B------:R-:W-:Y:S01]  /*1570*/  FFMA.FTZ R147, R129, R24, R140 ;  /* 0x0000001881937223 */ /* 0x000fe2000001008c */
[----:B------:R-:W-:Y:S02]  /*1580*/  HADD2.F32 R119, -RZ, R119.H1_H1 ;  /* 0x30000077ff777230 */ /* 0x000fe40000004100 */
[----:B------:R-:W-:Y:S01]  /*1590*/  FMUL.FTZ R116, R141, R144 ;  /* 0x000000908d747220 */ /* 0x000fe20000410000 */
[----:B------:R-:W-:-:S02]  /*15a0*/  HADD2.F32 R146, -RZ, R17.H0_H0 ;  /* 0x20000011ff927230 */ /* 0x000fc40000004100 */
[----:B------:R-:W-:Y:S02]  /*15b0*/  HADD2.F32 R145, -RZ, R118.H0_H0 ;  /* 0x20000076ff917230 */ /* 0x000fe40000004100 */
[-C--:B------:R-:W-:Y:S01]  /*15c0*/  FMUL.FTZ R118, R117, R144.reuse ;  /* 0x0000009075767220 */ /* 0x080fe20000410000 */
[----:B------:R-:W-:Y:S01]  /*15d0*/  FMUL.FTZ R142, R119, R144 ;  /* 0x00000090778e7220 */ /* 0x000fe20000410000 */
[----:B------:R-:W-:Y:S01]  /*15e0*/  FFMA.FTZ R140, R143, R26, R146 ;  /* 0x0000001a8f8c7223 */ /* 0x000fe20000010092 */
[----:B------:R-:W-:Y:S02]  /*15f0*/  HADD2.F32 R148, -RZ, R18.H0_H0 ;  /* 0x20000012ff947230 */ /* 0x000fe40000004100 */
[----:B------:R-:W-:Y:S01]  /*1600*/  FMUL.FTZ R145, R145, R144 ;  /* 0x0000009091917220 */ /* 0x000fe20000410000 */
[--C-:B------:R-:W-:Y:S02]  /*1610*/  HADD2.F32 R146, -RZ, R19.reuse.H0_H0 ;  /* 0x20000013ff927230 */ /* 0x100fe40000004100 */
        /* <DEDUP_REMOVED lines=15> */
.L_x_13503:
[----:B-----5:R-:W-:Y:S02]  /*1710*/  HADD2.F32 R143, -RZ, R117.H0_H0 ;  /* 0x20000075ff8f7230 */ /* 0x020fe40000004100 */
[----:B------:R-:W-:Y:S02]  /*1720*/  HADD2.F32 R149, -RZ, R119.H0_H0 ;  /* 0x20000077ff957230 */ /* 0x000fe40000004100 */
[--C-:B0-----:R-:W-:Y:S02]  /*1730*/  HADD2.F32 R129, -RZ, R116.reuse.H0_H0 ;  /* 0x20000074ff817230 */ /* 0x101fe40000004100 */
        /* <DEDUP_REMOVED lines=25> */
.L_x_13504:
        /* <DEDUP_REMOVED lines=129> */
.L_x_13506:
[----:B------:R-:W-:Y:S05]  /*20e0*/  BSYNC.RECONVERGENT B0 ;  /* 0x0000000000007941 */ /* 0x000fea0003800200 */
.L_x_13505:
        /* <DEDUP_REMOVED lines=105> */
[----:B------:R-:W-:Y:S01]  /*2780*/  F2FP.F16.F32.PACK_AB R6, R5, R6 ;  /* 0x000000060506723e */ /* 0x000fe200000000ff */
        /* <DEDUP_REMOVED lines=14> */
[----:B------:R-:W-:Y:S01]  /*2870*/  F2FP.F16.F32.PACK_AB R4, R3, R4 ;  /* 0x000000040304723e */ /* 0x000fe200000000ff */
[----:B------:R-:W-:Y:S01]  /*2880*/  FMUL.FTZ R9, R122, R130 ;  /* 0x000000827a097220 */ /* 0x000fe20000410000 */
[----:B------:R-:W-:Y:S01]  /*2890*/  F2FP.F16.F32.PACK_AB R126, R120, R15 ;  /* 0x0000000f787e723e */ /* 0x000fe200000000ff */
[----:B------:R-:W0:Y:S01]  /*28a0*/  @!P1 LDC.64 R2, c[0x0][0x3c8] ;  /* 0x0000f200ff029b82 */ /* 0x000e220000000a00 */
[----:B------:R-:W-:Y:S01]  /*28b0*/  F2FP.F16.F32.PACK_AB R125, R8, R123 ;  /* 0x0000007b087d723e */ /* 0x000fe200000000ff */
        /* <DEDUP_REMOVED lines=19> */
[C---:B------:R-:W-:Y:S01]  /*29f0*/  FMUL.FTZ R137, R122.reuse, R137 ;  /* 0x000000897a897220 */ /* 0x040fe20000410000 */
[----:B------:R-:W-:Y:S01]  /*2a00*/  FMUL.FTZ R10, R122, R134 ;  /* 0x000000867a0a7220 */ /* 0x000fe20000410000 */
[----:B------:R-:W-:Y:S01]  /*2a10*/  F2FP.F16.F32.PACK_AB R124, R14, R9 ;  /* 0x000000090e7c723e */ /* 0x000fe200000000ff */
[----:B------:R-:W-:Y:S01]  /*2a20*/  FMUL.FTZ R120, R122, R135 ;  /* 0x000000877a787220 */ /* 0x000fe20000410000 */
[----:B------:R-:W-:Y:S01]  /*2a30*/  F2FP.F16.F32.PACK_AB R133, R8, R133 ;  /* 0x000000850885723e */ /* 0x000fe200000000ff */
        /* <DEDUP_REMOVED lines=9> */
[----:B------:R-:W-:Y:S01]  /*2ad0*/  F2FP.F16.F32.PACK_AB R134, R121, R134 ;  /* 0x000000867986723e */ /* 0x000fe200000000ff */
[C---:B------:R-:W-:Y:S01]  /*2ae0*/  FMUL.FTZ R121, R122.reuse, R146 ;  /* 0x000000927a797220 */ /* 0x040fe20000410000 */
[----:B------:R-:W-:Y:S01]  /*2af0*/  F2FP.F16.F32.PACK_AB R132, R15, R132 ;  /* 0x000000840f84723e */ /* 0x000fe200000000ff */
        /* <DEDUP_REMOVED lines=16> */
[----:B------:R-:W-:Y:S02]  /*2c00*/  F2FP.F16.F32.PACK_AB R131, R150, R131 ;  /* 0x000000839683723e */ /* 0x000fe400000000ff */
[----:B------:R-:W-:Y:S01]  /*2c10*/  F2FP.F16.F32.PACK_AB R130, R121, R130 ;  /* 0x000000827982723e */ /* 0x000fe200000000ff */
[----:B------:R0:W-:Y:S01]  /*2c20*/  @!P1 STG.E desc[UR6][R2.64], R122 ;  /* 0x0000007a02009986 */ /* 0x0001e2000c101906 */
[----:B------:R-:W-:Y:S02]  /*2c30*/  F2FP.F16.F32.PACK_AB R129, R10, R129 ;  /* 0x000000810a81723e */ /* 0x000fe400000000ff */
[----:B------:R-:W-:Y:S01]  /*2c40*/  F2FP.F16.F32.PACK_AB R128, R15, R128 ;  /* 0x000000800f80723e */ /* 0x000fe200000000ff */
        /* <DEDUP_REMOVED lines=8> */
.L_x_13508:
        /* <DEDUP_REMOVED lines=11> */
.L_x_27283:


//--------------------- .text._ZN10layer_norm13ln_fwd_kernelINS_13Kernel_traitsIf6__halfS2_S2_fjLj4096ELj1ELj1ELj4ELj16ENS_18Kernel_traits_baseILj4096EfS2_S2_S2_fjLj128EEEEELb0ELb1ELb1ELb0EEEvNS_9FwdParamsE --------------------------
	.section	.text._ZN10layer_norm13ln_fwd_kernelINS_13Kernel_traitsIf6__halfS2_S2_fjLj4096ELj1ELj1ELj4ELj16ENS_18Kernel_traits_baseILj4096EfS2_S2_S2_fjLj128EEEEELb0ELb1ELb1ELb0EEEvNS_9FwdParamsE,"ax",@progbits
	.align	128
        .global         _ZN10layer_norm13ln_fwd_kernelINS_13Kernel_traitsIf6__halfS2_S2_fjLj4096ELj1ELj1ELj4ELj16ENS_18Kernel_traits_baseILj4096EfS2_S2_S2_fjLj128EEEEELb0ELb1ELb1ELb0EEEvNS_9FwdParamsE
        .type           _ZN10layer_norm13ln_fwd_kernelINS_13Kernel_traitsIf6__halfS2_S2_fjLj4096ELj1ELj1ELj4ELj16ENS_18Kernel_traits_baseILj4096EfS2_S2_S2_fjLj128EEEEELb0ELb1ELb1ELb0EEEvNS_9FwdParamsE,@function
        .size           _ZN10layer_norm13ln_fwd_kernelINS_13Kernel_traitsIf6__halfS2_S2_fjLj4096ELj1ELj1ELj4ELj16ENS_18Kernel_traits_baseILj4096EfS2_S2_S2_fjLj128EEEEELb0ELb1ELb1ELb0EEEvNS_9FwdParamsE,(.L_x_27284 - _ZN10layer_norm13ln_fwd_kernelINS_13Kernel_traitsIf6__halfS2_S2_fjLj4096ELj1ELj1ELj4ELj16ENS_18Kernel_traits_baseILj4096EfS2_S2_S2_fjLj128EEEEELb0ELb1ELb1ELb0EEEvNS_9FwdParamsE)
        .other          _ZN10layer_norm13ln_fwd_kernelINS_13Kernel_traitsIf6__halfS2_S2_fjLj4096ELj1ELj1ELj4ELj16ENS_18Kernel_traits_baseILj4096EfS2_S2_S2_fjLj128EEEEELb0ELb1ELb1ELb0EEEvNS_9FwdParamsE,@"STO_CUDA_ENTRY STV_DEFAULT"
_ZN10layer_norm13ln_fwd_kernelINS_13Kernel_traitsIf6__halfS2_S2_fjLj4096ELj1ELj1ELj4ELj16ENS_18Kernel_traits_baseILj4096EfS2_S2_S2_fjLj128EEEEELb0ELb1ELb1ELb0EEEvNS_9FwdParamsE:
.text._ZN10layer_norm13ln_fwd_kernelINS_13Kernel_traitsIf6__halfS2_S2_fjLj4096ELj1ELj1ELj4ELj16ENS_18Kernel_traits_baseILj4096EfS2_S2_S2_fjLj128EEEEELb0ELb1ELb1ELb0EEEvNS_9FwdParamsE:
        /* <DEDUP_REMOVED lines=76> */
.L_x_13510:
        /* <DEDUP_REMOVED lines=56> */
.L_x_13511:
[----:B------:R-:W-:Y:S05]  /*0840*/  BSYNC.RECONVERGENT B0 ;  /* 0x0000000000007941 */ /* 0x000fea0003800200 */
.L_x_13509:
        /* <DEDUP_REMOVED lines=27> */
.L_x_13537:
        /* <DEDUP_REMOVED lines=33> */
.L_x_13514:
[----:B------:R-:W-:Y:S05]  /*0c10*/  BRA.U !UP0, `(.L_x_13515) ;  /* 0x0000000508047547 */ /* 0x000fea000b800000 */
[----:B-1----:R-:W1:Y:S02]  /*0c20*/  LDC.64 R2, c[0x0][0x3a0] ;  /* 0x0000e800ff027b82 */ /* 0x002e640000000a00 */
[----:B-1----:R-:W-:-:S05]  /*0c30*/  IMAD.WIDE.U32 R2, R147, 0x10, R2 ;  /* 0x0000001093027825 */ /* 0x002fca00078e0002 */
[----:B------:R1:W2:Y:S01]  /*0c40*/  LDG.E.128 R16, desc[UR12][R2.64] ;  /* 0x0000000c02107981 */ /* 0x0002a2000c1e1d00 */
[----:B------:R-:W-:-:S13]  /*0c50*/  ISETP.LT.AND P0, PT, RZ, UR14, PT ;  /* 0x0000000eff007c0c */ /* 0x000fda000bf01270 */
[----:B------:R-:W3:Y:S01]  /*0c60*/  @P0 LDC R5, c[0x0][0x40c] ;  /* 0x00010300ff050b82 */ /* 0x000ee20000000800 */
[--C-:B0----5:R-:W-:Y:S02]  /*0c70*/  @P0 HADD2.F32 R0, -RZ, R20.reuse.H0_H0 ;  /* 0x20000014ff000230 */ /* 0x121fe40000004100 */
[----:B------:R-:W-:Y:S02]  /*0c80*/  @P0 HADD2.F32 R4, -RZ, R20.H1_H1 ;  /* 0x30000014ff040230 */ /* 0x000fe40000004100 */
[----:B-1----:R-:W-:Y:S02]  /*0c90*/  @P0 HADD2.F32 R3, -RZ, R21.H0_H0 ;  /* 0x20000015ff030230 */ /* 0x002fe40000004100 */
[----:B------:R-:W-:Y:S01]  /*0ca0*/  @P0 HADD2.F32 R122, -RZ, R23.H1_H1 ;  /* 0x30000017ff7a0230 */ /* 0x000fe20000004100 */
[----:B------:R-:W0:Y:S08]  /*0cb0*/  @P0 LDC R7, c[0x0][0x40c] ;  /* 0x00010300ff070b82 */ /* 0x000e300000000800 */
[----:B------:R-:W1:Y:S08]  /*0cc0*/  @P0 LDC R8, c[0x0][0x40c] ;  /* 0x00010300ff080b82 */ /* 0x000e700000000800 */
[----:B------:R-:W4:Y:S01]  /*0cd0*/  @P0 LDC R121, c[0x0][0x40c] ;  /* 0x00010300ff790b82 */ /* 0x000f220000000800 */
[----:B---3--:R-:W-:-:S07]  /*0ce0*/  @P0 FMUL.FTZ R5, R0, R5 ;  /* 0x0000000500050220 */ /* 0x008fce0000410000 */
[----:B------:R-:W3:Y:S01]  /*0cf0*/  @P0 LDC R120, c[0x0][0x40c] ;  /* 0x00010300ff780b82 */ /* 0x000ee20000000800 */
[----:B0-----:R-:W-:Y:S01]  /*0d00*/  @P0 FMUL.FTZ R4, R4, R7 ;  /* 0x0000000704040220 */ /* 0x001fe20000410000 */
[----:B------:R-:W-:-:S06]  /*0d10*/  @P0 HADD2.F32 R7, -RZ, R22.H0_H0 ;  /* 0x20000016ff070230 */ /* 0x000fcc0000004100 */
[----:B------:R-:W0:Y:S08]  /*0d20*/  @P0 LDC R123, c[0x0][0x40c] ;  /* 0x00010300ff7b0b82 */ /* 0x000e300000000800 */
[----:B------:R-:W0:Y:S08]  /*0d30*/  @P0 LDC R149, c[0x0][0x40c] ;  /* 0x00010300ff950b82 */ /* 0x000e300000000800 */
[----:B------:R-:W1:Y:S01]  /*0d40*/  @P0 LDC R151, c[0x0][0x40c] ;  /* 0x00010300ff970b82 */ /* 0x000e620000000800 */
[----:B---3--:R-:W-:Y:S01]  /*0d50*/  @P0 FMUL.FTZ R7, R7, R120 ;  /* 0x0000007807070220 */ /* 0x008fe20000410000 */
[----:B-1----:R-:W-:Y:S01]  /*0d60*/  @P0 FMUL.FTZ R122, R122, R151 ;  /* 0x000000977a7a0220 */ /* 0x002fe20000410000 */
[----:B--2---:R-:W-:-:S02]  /*0d70*/  @P0 HADD2.F32 R6, -RZ, R16.H0_H0 ;  /* 0x20000010ff060230 */ /* 0x004fc40000004100 */
[--C-:B------:R-:W-:Y:S02]  /*0d80*/  @!P0 HADD2.F32 R0, -RZ, R16.reuse.H0_H0 ;  /* 0x20000010ff008230 */ /* 0x100fe40000004100 */
[--C-:B------:R-:W-:Y:S02]  /*0d90*/  @!P0 HADD2.F32 R2, -RZ, R16.reuse.H1_H1 ;  /* 0x30000010ff028230 */ /* 0x100fe40000004100 */
[----:B------:R-:W-:Y:S01]  /*0da0*/  @P0 FFMA.FTZ R0, R5, R100, R6 ;  /* 0x0000006405000223 */ /* 0x000fe20000010006 */
[----:B------:R-:W-:Y:S02]  /*0db0*/  @P0 HADD2.F32 R5, -RZ, R16.H1_H1 ;  /* 0x30000010ff050230 */ /* 0x000fe40000004100 */
[----:B------:R-:W-:Y:S02]  /*0dc0*/  @P0 HADD2.F32 R6, -RZ, R21.H1_H1 ;  /* 0x30000015ff060230 */ /* 0x000fe40000004100 */
[----:B------:R-:W-:Y:S02]  /*0dd0*/  @P0 HADD2.F32 R120, -RZ, R18.H0_H0 ;  /* 0x20000012ff780230 */ /* 0x000fe40000004100 */
[----:B------:R-:W-:Y:S01]  /*0de0*/  @P0 FFMA.FTZ R2, R4, R101, R5 ;  /* 0x0000006504020223 */ /* 0x000fe20000010005 */
[----:B------:R-:W-:Y:S01]  /*0df0*/  @P0 FMUL.FTZ R5, R3, R8 ;  /* 0x0000000803050220 */ /* 0x000fe20000410000 */
[----:B----4-:R-:W-:Y:S01]  /*0e00*/  @P0 FMUL.FTZ R6, R6, R121 ;  /* 0x0000007906060220 */ /* 0x010fe20000410000 */
[----:B------:R-:W-:-:S02]  /*0e10*/  @P0 HADD2.F32 R8, -RZ, R17.H0_H0 ;  /* 0x20000011ff080230 */ /* 0x000fc40000004100 */
[--C-:B------:R-:W-:Y:S02]  /*0e20*/  @P0 HADD2.F32 R121, -RZ, R17.reuse.H1_H1 ;  /* 0x30000011ff790230 */ /* 0x100fe40000004100 */
[--C-:B------:R-:W-:Y:S02]  /*0e30*/  @!P0 HADD2.F32 R3, -RZ, R17.reuse.H0_H0 ;  /* 0x20000011ff038230 */ /* 0x100fe40000004100 */
[----:B------:R-:W-:Y:S01]  /*0e40*/  @P0 FFMA.FTZ R3, R5, R102, R8 ;  /* 0x0000006605030223 */ /* 0x000fe20000010008 */
[----:B------:R-:W-:Y:S02]  /*0e50*/  @!P0 HADD2.F32 R4, -RZ, R17.H1_H1 ;  /* 0x30000011ff048230 */ /* 0x000fe40000004100 */
[----:B------:R-:W-:Y:S01]  /*0e60*/  @P0 FFMA.FTZ R4, R6, R103, R121 ;  /* 0x0000006706040223 */ /* 0x000fe20000010079 */
[----:B------:R-:W-:Y:S02]  /*0e70*/  @P0 HADD2.F32 R6, -RZ, R22.H1_H1 ;  /* 0x30000016ff060230 */ /* 0x000fe40000004100 */
[----:B------:R-:W-:-:S02]  /*0e80*/  @P0 HADD2.F32 R8, -RZ, R23.H0_H0 ;  /* 0x20000017ff080230 */ /* 0x000fc40000004100 */
[--C-:B------:R-:W-:Y:S02]  /*0e90*/  @!P0 HADD2.F32 R5, -RZ, R18.reuse.H0_H0 ;  /* 0x20000012ff058230 */ /* 0x100fe40000004100 */
[----:B------:R-:W-:Y:S01]  /*0ea0*/  @P0 FFMA.FTZ R5, R7, R96, R120 ;  /* 0x0000006007050223 */ /* 0x000fe20000010078 */
[----:B0-----:R-:W-:Y:S01]  /*0eb0*/  @P0 FMUL.FTZ R120, R6, R123 ;  /* 0x0000007b06780220 */ /* 0x001fe20000410000 */
[----:B------:R-:W-:Y:S01]  /*0ec0*/  @P0 FMUL.FTZ R121, R8, R149 ;  /* 0x0000009508790220 */ /* 0x000fe20000410000 */
[--C-:B------:R-:W-:Y:S02]  /*0ed0*/  @P0 HADD2.F32 R123, -RZ, R18.reuse.H1_H1 ;  /* 0x30000012ff7b0230 */ /* 0x100fe40000004100 */
[--C-:B------:R-:W-:Y:S02]  /*0ee0*/  @P0 HADD2.F32 R148, -RZ, R19.reuse.H0_H0 ;  /* 0x20000013ff940230 */ /* 0x100fe40000004100 */
[----:B------:R-:W-:Y:S02]  /*0ef0*/  @P0 HADD2.F32 R149, -RZ, R19.H1_H1 ;  /* 0x30000013ff950230 */ /* 0x000fe40000004100 */
[----:B------:R-:W-:-:S02]  /*0f00*/  @!P0 HADD2.F32 R6, -RZ, R18.H1_H1 ;  /* 0x30000012ff068230 */ /* 0x000fc40000004100 */
[----:B------:R-:W-:Y:S01]  /*0f10*/  @P0 FFMA.FTZ R6, R120, R97, R123 ;  /* 0x0000006178060223 */ /* 0x000fe2000001007b */
[--C-:B------:R-:W-:Y:S02]  /*0f20*/  @!P0 HADD2.F32 R7, -RZ, R19.reuse.H0_H0 ;  /* 0x20000013ff078230 */ /* 0x100fe40000004100 */
[----:B------:R-:W-:Y:S01]  /*0f30*/  @P0 FFMA.FTZ R7, R121, R98, R148 ;  /* 0x0000006279070223 */ /* 0x000fe20000010094 */
[----:B------:R-:W-:Y:S02]  /*0f40*/  @!P0 HADD2.F32 R8, -RZ, R19.H1_H1 ;  /* 0x30000013ff088230 */ /* 0x000fe40000004100 */
        /* <DEDUP_REMOVED lines=14> */
.L_x_13515:
[----:B-1----:R-:W1:Y:S01]  /*1030*/  @P1 LDC R3, c[0x0][0x40c] ;  /* 0x00010300ff031b82 */ /* 0x002e620000000800 */
[----:B0----5:R-:W-:Y:S02]  /*1040*/  @P1 HADD2.F32 R0, -RZ, R20.H1_H1 ;  /* 0x30000014ff001230 */ /* 0x021fe40000004100 */
[--C-:B------:R-:W-:Y:S02]  /*1050*/  @P1 HADD2.F32 R2, -RZ, R21.reuse.H0_H0 ;  /* 0x20000015ff021230 */ /* 0x100fe40000004100 */
[----:B------:R-:W-:Y:S02]  /*1060*/  @P1 HADD2.F32 R6, -RZ, R22.H0_H0 ;  /* 0x20000016ff061230 */ /* 0x000fe40000004100 */
[----:B------:R-:W-:Y:S01]  /*1070*/  @P1 HADD2.F32 R4, -RZ, R21.H1_H1 ;  /* 0x30000015ff041230 */ /* 0x000fe20000004100 */
[----:B------:R-:W0:Y:S01]  /*1080*/  @P1 LDC R5, c[0x0][0x40c] ;  /* 0x00010300ff051b82 */ /* 0x000e220000000800 */
[----:B------:R-:W-:-:S07]  /*1090*/  @P1 HADD2.F32 R120, -RZ, R23.H1_H1 ;  /* 0x30000017ff781230 */ /* 0x000fce0000004100 */
[----:B------:R-:W2:Y:S08]  /*10a0*/  @P1 LDC R123, c[0x0][0x40c] ;  /* 0x00010300ff7b1b82 */ /* 0x000eb00000000800 */
[----:B------:R-:W3:Y:S01]  /*10b0*/  @P1 LDC R7, c[0x0][0x40c] ;  /* 0x00010300ff071b82 */ /* 0x000ee20000000800 */
[----:B-1----:R-:W-:-:S07]  /*10c0*/  @P1 FMUL.FTZ R0, R0, R3 ;  /* 0x0000000300001220 */ /* 0x002fce0000410000 */
[----:B------:R-:W1:Y:S01]  /*10d0*/  @P1 LDC R151, c[0x0][0x40c] ;  /* 0x00010300ff971b82 */ /* 0x000e620000000800 */
[----:B0-----:R-:W-:Y:S01]  /*10e0*/  @P1 FMUL.FTZ R5, R2, R5 ;  /* 0x0000000502051220 */ /* 0x001fe20000410000 */
[----:B------:R-:W-:Y:S02]  /*10f0*/  CS2R R2, SRZ ;  /* 0x0000000000027805 */ /* 0x000fe4000001ff00 */
[----:B------:R-:W-:Y:S01]  /*1100*/  @P1 FMUL.FTZ R2, R0, R101 ;  /* 0x0000006500021220 */ /* 0x000fe20000410000 */
[----:B------:R-:W-:-:S03]  /*1110*/  @P1 FMUL.FTZ R3, R5, R102 ;  /* 0x0000006605031220 */ /* 0x000fc60000410000 */
[----:B------:R-:W0:Y:S01]  /*1120*/  @P1 LDC R149, c[0x0][0x40c] ;  /* 0x00010300ff951b82 */ /* 0x000e220000000800 */
[----:B--2---:R-:W-:Y:S01]  /*1130*/  @P1 FMUL.FTZ R123, R6, R123 ;  /* 0x0000007b067b1220 */ /* 0x004fe20000410000 */
[----:B------:R-:W-:-:S06]  /*1140*/  @P1 HADD2.F32 R6, -RZ, R22.H1_H1 ;  /* 0x30000016ff061230 */ /* 0x000fcc0000004100 */
[----:B------:R-:W2:Y:S01]  /*1150*/  @P1 LDC R8, c[0x0][0x40c] ;  /* 0x00010300ff081b82 */ /* 0x000ea20000000800 */
[----:B---3--:R-:W-:Y:S01]  /*1160*/  @P1 FMUL.FTZ R0, R4, R7 ;  /* 0x0000000704001220 */ /* 0x008fe20000410000 */
[----:B------:R-:W-:Y:S01]  /*1170*/  @P1 HADD2.F32 R7, -RZ, R23.H0_H0 ;  /* 0x20000017ff071230 */ /* 0x000fe20000004100 */
[----:B------:R-:W-:Y:S02]  /*1180*/  CS2R R4, SRZ ;  /* 0x0000000000047805 */ /* 0x000fe4000001ff00 */
[----:B------:R-:W-:Y:S01]  /*1190*/  @P1 FMUL.FTZ R5, R123, R96 ;  /* 0x000000607b051220 */ /* 0x000fe20000410000 */
[----:B------:R-:W-:Y:S01]  /*11a0*/  @P1 FMUL.FTZ R4, R0, R103 ;  /* 0x0000006700041220 */ /* 0x000fe20000410000 */
[----:B------:R-:W-:Y:S01]  /*11b0*/  HFMA2 R0, -RZ, RZ, 0, 0 ;  /* 0x00000000ff007431 */ /* 0x000fe200000001ff */
[----:B------:R-:W3:Y:S01]  /*11c0*/  @P1 LDC R121, c[0x0][0x40c] ;  /* 0x00010300ff791b82 */ /* 0x000ee20000000800 */
[----:B-1----:R-:W-:Y:S01]  /*11d0*/  @P1 FMUL.FTZ R148, R120, R151 ;  /* 0x0000009778941220 */ /* 0x002fe20000410000 */
[----:B------:R-:W-:-:S02]  /*11e0*/  @P1 HADD2.F32 R120, -RZ, R20.H0_H0 ;  /* 0x20000014ff781230 */ /* 0x000fc40000004100 */
[----:B0-----:R-:W-:Y:S01]  /*11f0*/  @P1 FMUL.FTZ R122, R6, R149 ;  /* 0x00000095067a1220 */ /* 0x001fe20000410000 */
[----:B--2---:R-:W-:Y:S01]  /*1200*/  @P1 FMUL.FTZ R123, R7, R8 ;  /* 0x00000008077b1220 */ /* 0x004fe20000410000 */
[----:B------:R-:W-:Y:S02]  /*1210*/  CS2R R6, SRZ ;  /* 0x0000000000067805 */ /* 0x000fe4000001ff00 */
[----:B------:R-:W-:Y:S01]  /*1220*/  MOV R8, RZ ;  /* 0x000000ff00087202 */ /* 0x000fe20000000f00 */
[----:B------:R-:W-:Y:S01]  /*1230*/  @P1 FMUL.FTZ R6, R122, R97 ;  /* 0x000000617a061220 */ /* 0x000fe20000410000 */
[----:B------:R-:W-:Y:S01]  /*1240*/  @P1 FMUL.FTZ R7, R123, R98 ;  /* 0x000000627b071220 */ /* 0x000fe20000410000 */
[----:B------:R-:W-:Y:S01]  /*1250*/  @P1 FMUL.FTZ R8, R148, R99 ;  /* 0x0000006394081220 */ /* 0x000fe20000410000 */
[----:B------:R-:W-:Y:S01]  /*1260*/  F2FP.F16.F32.PACK_AB R122, RZ, R4 ;  /* 0x00000004ff7a723e */ /* 0x000fe200000000ff */
[----:B---3--:R-:W-:Y:S01]  /*1270*/  @P1 FMUL.FTZ R121, R120, R121 ;  /* 0x0000007978791220 */ /* 0x008fe20000410000 */
        /* <DEDUP_REMOVED lines=12> */
.L_x_13516:
[----:B------:R-:W0:Y:S01]  /*1340*/  LDC.64 R148, c[0x0][0x3a8] ;  /* 0x0000ea00ff947b82 */ /* 0x000e220000000a00 */
[----:B------:R-:W-:Y:S01]  /*1350*/  IADD3 R150, PT, PT, R150, 0x80, RZ ;  /* 0x0000008096967810 */ /* 0x000fe20007ffe0ff */
[C---:B0-----:R-:W-:Y:S01]  /*1360*/  IMAD.WIDE.U32 R148, R147.reuse, 0x10, R148 ;  /* 0x0000001093947825 */ /* 0x041fe200078e0094 */
[----:B------:R-:W-:-:S04]  /*1370*/  IADD3 R147, PT, PT, R147, 0x80, RZ ;  /* 0x0000008093937810 */ /* 0x000fc80007ffe0ff */
[----:B------:R1:W-:Y:S03]  /*1380*/  STG.E.128 desc[UR12][R148.64], R120 ;  /* 0x0000007894007986 */ /* 0x0003e6000c101d0c */
.L_x_13513:
[----:B0--3--:R-:W-:Y:S05]  /*1390*/  BSYNC.RECONVERGENT B0 ;  /* 0x0000000000007941 */ /* 0x009fea0003800200 */
.L_x_13512:
        /* <DEDUP_REMOVED lines=12> */
[----:B------:R-:W-:Y:S01]  /*1460*/  ISETP.LT.AND P0, PT, RZ, UR14, PT ;  /* 0x0000000eff007c0c */ /* 0x000fe2000bf01270 */
[----:B-----5:R-:W-:Y:S02]  /*1470*/  HADD2.F32 R9, -RZ, R16.H1_H1 ;  /* 0x30000010ff097230 */ /* 0x020fe40000004100 */
[--C-:B0-----:R-:W-:Y:S02]  /*1480*/  HADD2.F32 R13, -RZ, R17.reuse.H0_H0 ;  /* 0x20000011ff0d7230 */ /* 0x101fe40000004100 */
[----:B------:R-:W-:Y:S02]  /*1490*/  HADD2.F32 R14, -RZ, R17.H1_H1 ;  /* 0x30000011ff0e7230 */ /* 0x000fe40000004100 */
[----:B------:R-:W-:-:S06]  /*14a0*/  HADD2.F32 R124, -RZ, R19.H1_H1 ;  /* 0x30000013ff7c7230 */ /* 0x000fcc0000004100 */
[----:B------:R-:W0:Y:S01]  /*14b0*/  @P0 LDC R11, c[0x0][0x40c] ;  /* 0x00010300ff0b0b82 */ /* 0x000e220000000800 */
[----:B------:R-:W-:Y:S02]  /*14c0*/  @P0 HADD2.F32 R10, -RZ, R20.H1_H1 ;  /* 0x30000014ff0a0230 */ /* 0x000fe40000004100 */
[----:B------:R-:W-:Y:S02]  /*14d0*/  @P0 HADD2.F32 R15, -RZ, R21.H1_H1 ;  /* 0x30000015ff0f0230 */ /* 0x000fe40000004100 */
[----:B-1----:R-:W-:-:S03]  /*14e0*/  @P0 HADD2.F32 R148, -RZ, R23.H1_H1 ;  /* 0x30000017ff940230 */ /* 0x002fc60000004100 */
[----:B------:R-:W1:Y:S08]  /*14f0*/  @P0 LDC R12, c[0x0][0x40c] ;  /* 0x00010300ff0c0b82 */ /* 0x000e700000000800 */
[----:B------:R-:W2:Y:S08]  /*1500*/  @P0 LDC R120, c[0x0][0x40c] ;  /* 0x00010300ff780b82 */ /* 0x000eb00000000800 */
[----:B------:R-:W3:Y:S01]  /*1510*/  @P0 LDC R123, c[0x0][0x40c] ;  /* 0x00010300ff7b0b82 */ /* 0x000ee20000000800 */
[----:B0-----:R-:W-:Y:S01]  /*1520*/  @P0 FMUL.FTZ R10, R10, R11 ;  /* 0x0000000b0a0a0220 */ /* 0x001fe20000410000 */
[----:B------:R-:W-:-:S03]  /*1530*/  @P0 HADD2.F32 R11, -RZ, R21.H0_H0 ;  /* 0x20000015ff0b0230 */ /* 0x000fc60000004100 */
[----:B------:R-:W-:Y:S01]  /*1540*/  @P0 FFMA.FTZ R9, R10, R77, R9 ;  /* 0x0000004d0a090223 */ /* 0x000fe20000010009 */
[----:B------:R-:W-:Y:S02]  /*1550*/  @!P0 MOV R10, R13 ;  /* 0x0000000d000a8202 */ /* 0x000fe40000000f00 */
[----:B------:R-:W0:Y:S01]  /*1560*/  @P0 LDC R122, c[0x0][0x40c] ;  /* 0x00010300ff7a0b82 */ /* 0x000e220000000800 */
[----:B-1----:R-:W-:Y:S01]  /*1570*/  @P0 FMUL.FTZ R12, R11, R12 ;  /* 0x0000000c0b0c0220 */ /* 0x002fe20000410000 */
[----:B------:R-:W-:-:S03]  /*1580*/  @!P0 MOV R11, R14 ;  /* 0x0000000e000b8202 */ /* 0x000fc60000000f00 */
[----:B------:R-:W-:Y:S01]  /*1590*/  @P0 FFMA.FTZ R10, R12, R78, R13 ;  /* 0x0000004e0c0a0223 */ /* 0x000fe2000001000d */
[--C-:B------:R-:W-:Y:S02]  /*15a0*/  @P0 HADD2.F32 R13, -RZ, R22.reuse.H0_H0 ;  /* 0x20000016ff0d0230 */ /* 0x100fe40000004100 */
[----:B------:R-:W1:Y:S01]  /*15b0*/  @P0 LDC R149, c[0x0][0x40c] ;  /* 0x00010300ff950b82 */ /* 0x000e620000000800 */
[----:B--2---:R-:W-:Y:S01]  /*15c0*/  @P0 FMUL.FTZ R15, R15, R120 ;  /* 0x000000780f0f0220 */ /* 0x004fe20000410000 */
[----:B------:R-:W-:Y:S02]  /*15d0*/  @P0 HADD2.F32 R120, -RZ, R22.H1_H1 ;  /* 0x30000016ff780230 */ /* 0x000fe40000004100 */
[--C-:B------:R-:W-:Y:S02]  /*15e0*/  HADD2.F32 R12, -RZ, R18.reuse.H0_H0 ;  /* 0x20000012ff0c7230 */ /* 0x100fe40000004100 */
[----:B------:R-:W-:Y:S01]  /*15f0*/  @P0 FFMA.FTZ R11, R15, R79, R14 ;  /* 0x0000004f0f0b0223 */ /* 0x000fe2000001000e */
[----:B------:R-:W-:Y:S01]  /*1600*/  HADD2.F32 R14, -RZ, R18.H1_H1 ;  /* 0x30000012ff0e7230 */ /* 0x000fe20000004100 */
[----:B------:R-:W2:Y:S01]  /*1610*/  @P0 LDC R121, c[0x0][0x40c] ;  /* 0x00010300ff790b82 */ /* 0x000ea20000000800 */
[----:B---3--:R-:W-:Y:S01]  /*1620*/  @P0 FMUL.FTZ R123, R120, R123 ;  /* 0x0000007b787b0220 */ /* 0x008fe20000410000 */
[----:B------:R-:W-:-:S06]  /*1630*/  @P0 HADD2.F32 R120, -RZ, R23.H0_H0 ;  /* 0x20000017ff780230 */ /* 0x000fcc0000004100 */
[----:B------:R-:W3:Y:S01]  /*1640*/  @P0 LDC R151, c[0x0][0x40c] ;  /* 0x00010300ff970b82 */ /* 0x000ee20000000800 */
[----:B0-----:R-:W-:Y:S01]  /*1650*/  @P0 FMUL.FTZ R15, R13, R122 ;  /* 0x0000007a0d0f0220 */ /* 0x001fe20000410000 */
[----:B------:R-:W-:Y:S01]  /*1660*/  @!P0 MOV R13, R14 ;  /* 0x0000000e000d8202 */ /* 0x000fe20000000f00 */
[----:B------:R-:W-:Y:S01]  /*1670*/  @P0 FFMA.FTZ R13, R123, R73, R14 ;  /* 0x000000497b0d0223 */ /* 0x000fe2000001000e */
[----:B------:R-:W-:Y:S02]  /*1680*/  @P0 HADD2.F32 R14, -RZ, R20.H0_H0 ;  /* 0x20000014ff0e0230 */ /* 0x000fe40000004100 */
[----:B------:R-:W-:Y:S01]  /*1690*/  @P0 FFMA.FTZ R12, R15, R72, R12 ;  /* 0x000000480f0c0223 */ /* 0x000fe2000001000c */
[----:B------:R-:W-:Y:S02]  /*16a0*/  HADD2.F32 R123, -RZ, R19.H0_H0 ;  /* 0x20000013ff7b7230 */ /* 0x000fe40000004100 */
[----:B-1----:R-:W-:Y:S01]  /*16b0*/  @P0 FMUL.FTZ R122, R120, R149 ;  /* 0x00000095787a0220 */ /* 0x002fe20000410000 */
[----:B------:R-:W-:Y:S01]  /*16c0*/  HADD2.F32 R15, -RZ, R16.H0_H0 ;  /* 0x20000010ff0f7230 */ /* 0x000fe20000004100 */
[----:B------:R-:W-:Y:S01]  /*16d0*/  F2FP.F16.F32.PACK_AB R149, RZ, R12 ;  /* 0x0000000cff95723e */ /* 0x000fe200000000ff */
[----:B--2---:R-:W-:Y:S01]  /*16e0*/  @P0 FMUL.FTZ R120, R14, R121 ;  /* 0x000000790e780220 */ /* 0x004fe20000410000 */
[----:B------:R-:W-:Y:S01]  /*16f0*/  @!P0 MOV R14, R123 ;  /* 0x0000007b000e8202 */ /* 0x000fe20000000f00 */
[----:B------:R-:W-:Y:S01]  /*1700*/  @P0 FFMA.FTZ R14, R122, R74, R123 ;  /* 0x0000004a7a0e0223 */ /* 0x000fe2000001007b */
[----:B------:R-:W-:Y:S01]  /*1710*/  F2FP.F16.F32.PACK_AB R121, RZ, R10 ;  /* 0x0000000aff79723e */ /* 0x000fe200000000ff */
[----:B------:R-:W-:Y:S01]  /*1720*/  @P0 FFMA.FTZ R15, R120, R76, R15 ;  /* 0x0000004c780f0223 */ /* 0x000fe2000001000f */
[----:B------:R-:W-:-:S02]  /*1730*/  F2FP.F16.F32.PACK_AB R122, RZ, R11 ;  /* 0x0000000bff7a723e */ /* 0x000fc400000000ff */
[----:B------:R-:W-:Y:S01]  /*1740*/  F2FP.F16.F32.PACK_AB R152, RZ, R14 ;  /* 0x0000000eff98723e */ /* 0x000fe200000000ff */
[----:B---3--:R-:W-:Y:S01]  /*1750*/  @P0 FMUL.FTZ R151, R148, R151 ;  /* 0x0000009794970220 */ /* 0x008fe20000410000 */
[----:B------:R-:W-:Y:S02]  /*1760*/  F2FP.F16.F32.PACK_AB R148, RZ, R9 ;  /* 0x00000009ff94723e */ /* 0x000fe400000000ff */
[----:B------:R-:W-:Y:S01]  /*1770*/  F2FP.F16.F32.PACK_AB R120, RZ, R15 ;  /* 0x0000000fff78723e */ /* 0x000fe200000000ff */
[----:B------:R-:W-:Y:S01]  /*1780*/  @P0 FFMA.FTZ R124, R151, R75, R124 ;  /* 0x0000004b977c0223 */ /* 0x000fe2000001007c */
[----:B------:R-:W-:Y:S02]  /*1790*/  F2FP.F16.F32.PACK_AB R151, RZ, R13 ;  /* 0x0000000dff97723e */ /* 0x000fe400000000ff */
[----:B------:R-:W-:Y:S02]  /*17a0*/  PRMT R121, R121, 0x5410, R122 ;  /* 0x0000541079797816 */ /* 0x000fe4000000007a */
[----:B------:R-:W-:-:S02]  /*17b0*/  F2FP.F16.F32.PACK_AB R123, RZ, R124 ;  /* 0x0000007cff7b723e */ /* 0x000fc400000000ff */
[----:B------:R-:W-:Y:S02]  /*17c0*/  PRMT R122, R149, 0x5410, R151 ;  /* 0x00005410957a7816 */ /* 0x000fe40000000097 */
[----:B------:R-:W-:Y:S02]  /*17d0*/  PRMT R120, R120, 0x5410, R148 ;  /* 0x0000541078787816 */ /* 0x000fe40000000094 */
[----:B------:R-:W-:Y:S01]  /*17e0*/  PRMT R123, R152, 0x5410, R123 ;  /* 0x00005410987b7816 */ /* 0x000fe2000000007b */
[----:B------:R-:W-:Y:S06]  /*17f0*/  BRA `(.L_x_13520) ;  /* 0x0000000000cc7947 */ /* 0x000fec0003800000 */
.L_x_13519:
[----:B------:R-:W2:Y:S01]  /*1800*/  @P1 LDC R14, c[0x0][0x40c] ;  /* 0x00010300ff0e1b82 */ /* 0x000ea20000000800 */
[--C-:B0----5:R-:W-:Y:S02]  /*1810*/  @P1 HADD2.F32 R11, -RZ, R21.reuse.H0_H0 ;  /* 0x20000015ff0b1230 */ /* 0x121fe40000004100 */
[----:B------:R-:W-:Y:S02]  /*1820*/  @P1 HADD2.F32 R9, -RZ, R20.H1_H1 ;  /* 0x30000014ff091230 */ /* 0x000fe40000004100 */
[----:B------:R-:W-:Y:S02]  /*1830*/  @P1 HADD2.F32 R13, -RZ, R21.H1_H1 ;  /* 0x30000015ff0d1230 */ /* 0x000fe40000004100 */
[----:B------:R-:W-:Y:S01]  /*1840*/  @P1 HADD2.F32 R124, -RZ, R23.H1_H1 ;  /* 0x30000017ff7c1230 */ /* 0x000fe20000004100 */
[----:B------:R-:W0:Y:S08]  /*1850*/  @P1 LDC R10, c[0x0][0x40c] ;  /* 0x00010300ff0a1b82 */ /* 0x000e300000000800 */
[----:B-1----:R-:W1:Y:S08]  /*1860*/  @P1 LDC R120, c[0x0][0x40c] ;  /* 0x00010300ff781b82 */ /* 0x002e700000000800 */
[----:B------:R-:W3:Y:S01]  /*1870*/  @P1 LDC R15, c[0x0][0x40c] ;  /* 0x00010300ff0f1b82 */ /* 0x000ee20000000800 */
[----:B--2---:R-:W-:Y:S01]  /*1880*/  @P1 FMUL.FTZ R11, R11, R14 ;  /* 0x0000000e0b0b1220 */ /* 0x004fe20000410000 */
[----:B------:R-:W-:-:S06]  /*1890*/  @P1 HADD2.F32 R14, -RZ, R22.H0_H0 ;  /* 0x20000016ff0e1230 */ /* 0x000fcc0000004100 */
[----:B------:R-:W2:Y:S01]  /*18a0*/  @P1 LDC R122, c[0x0][0x40c] ;  /* 0x00010300ff7a1b82 */ /* 0x000ea20000000800 */
[----:B0-----:R-:W-:Y:S01]  /*18b0*/  @P1 FMUL.FTZ R12, R9, R10 ;  /* 0x0000000a090c1220 */ /* 0x001fe20000410000 */
[----:B------:R-:W-:Y:S01]  /*18c0*/  MOV R10, RZ ;  /* 0x000000ff000a7202 */ /* 0x000fe20000000f00 */
[----:B------:R-:W-:Y:S01]  /*18d0*/  @P1 FMUL.FTZ R10, R11, R78 ;  /* 0x0000004e0b0a1220 */ /* 0x000fe20000410000 */
[----:B------:R-:W-:Y:S02]  /*18e0*/  HFMA2 R11, -RZ, RZ, 0, 0 ;  /* 0x00000000ff0b7431 */ /* 0x000fe400000001ff */
[----:B------:R-:W-:Y:S02]  /*18f0*/  HFMA2 R9, -RZ, RZ, 0, 0 ;  /* 0x00000000ff097431 */ /* 0x000fe400000001ff */
[----:B------:R-:W-:Y:S01]  /*1900*/  @P1 FMUL.FTZ R9, R12, R77 ;  /* 0x0000004d0c091220 */ /* 0x000fe20000410000 */
[----:B------:R-:W0:Y:S01]  /*1910*/  @P1 LDC R123, c[0x0][0x40c] ;  /* 0x00010300ff7b1b82 */ /* 0x000e220000000800 */
[----:B-1----:R-:W-:Y:S01]  /*1920*/  @P1 FMUL.FTZ R120, R13, R120 ;  /* 0x000000780d781220 */ /* 0x002fe20000410000 */
[----:B------:R-:W-:Y:S01]  /*1930*/  @P1 HADD2.F32 R13, -RZ, R22.H1_H1 ;  /* 0x30000016ff0d1230 */ /* 0x000fe20000004100 */
[----:B------:R-:W-:-:S02]  /*1940*/  MOV R12, RZ ;  /* 0x000000ff000c7202 */ /* 0x000fc40000000f00 */
[----:B------:R-:W-:Y:S01]  /*1950*/  @P1 FMUL.FTZ R11, R120, R79 ;  /* 0x0000004f780b1220 */ /* 0x000fe20000410000 */
[----:B------:R-:W-:Y:S02]  /*1960*/  @P1 HADD2.F32 R120, -RZ, R20.H0_H0 ;  /* 0x20000014ff781230 */ /* 0x000fe40000004100 */
[----:B------:R-:W1:Y:S01]  /*1970*/  @P1 LDC R149, c[0x0][0x40c] ;  /* 0x00010300ff951b82 */ /* 0x000e620000000800 */
[----:B---3--:R-:W-:Y:S01]  /*1980*/  @P1 FMUL.FTZ R15, R14, R15 ;  /* 0x0000000f0e0f1220 */ /* 0x008fe20000410000 */
[----:B------:R-:W-:-:S03]  /*1990*/  @P1 HADD2.F32 R14, -RZ, R23.H0_H0 ;  /* 0x20000017ff0e1230 */ /* 0x000fc60000004100 */
[----:B------:R-:W-:-:S03]  /*19a0*/  @P1 FMUL.FTZ R12, R15, R72 ;  /* 0x000000480f0c1220 */ /* 0x000fc60000410000 */
[----:B------:R-:W3:Y:S01]  /*19b0*/  @P1 LDC R121, c[0x0][0x40c] ;  /* 0x00010300ff791b82 */ /* 0x000ee20000000800 */
[----:B--2---:R-:W-:Y:S01]  /*19c0*/  @P1 FMUL.FTZ R122, R13, R122 ;  /* 0x0000007a0d7a1220 */ /* 0x004fe20000410000 */
[----:B------:R-:W-:-:S03]  /*19d0*/  HFMA2 R13, -RZ, RZ, 0, 0 ;  /* 0x00000000ff0d7431 */ /* 0x000fc600000001ff */
[----:B------:R-:W-:Y:S01]  /*19e0*/  @P1 FMUL.FTZ R13, R122, R73 ;  /* 0x000000497a0d1220 */ /* 0x000fe20000410000 */
[----:B------:R-:W-:Y:S01]  /*19f0*/  F2FP.F16.F32.PACK_AB R122, RZ, R11 ;  /* 0x0000000bff7a723e */ /* 0x000fe200000000ff */
[----:B0-----:R-:W-:Y:S01]  /*1a00*/  @P1 FMUL.FTZ R123, R14, R123 ;  /* 0x0000007b0e7b1220 */ /* 0x001fe20000410000 */
[----:B------:R-:W-:-:S03]  /*1a10*/  CS2R R14, SRZ ;  /* 0x00000000000e7805 */ /* 0x000fc6000001ff00 */
[----:B------:R-:W-:Y:S01]  /*1a20*/  @P1 FMUL.FTZ R14, R123, R74 ;  /* 0x0000004a7b0e1220 */ /* 0x000fe20000410000 */
[----:B------:R-:W-:Y:S01]  /*1a30*/  F2FP.F16.F32.PACK_AB R123, RZ, R12 ;  /* 0x0000000cff7b723e */ /* 0x000fe200000000ff */
[----:B-1----:R-:W-:Y:S01]  /*1a40*/  @P1 FMUL.FTZ R148, R124, R149 ;  /* 0x000000957c941220 */ /* 0x002fe20000410000 */
[----:B------:R-:W-:Y:S02]  /*1a50*/  MOV R124, RZ ;  /* 0x000000ff007c7202 */ /* 0x000fe40000000f00 */
[----:B------:R-:W-:Y:S01]  /*1a60*/  F2FP.F16.F32.PACK_AB R149, RZ, R13 ;  /* 0x0000000dff95723e */ /* 0x000fe200000000ff */
[----:B------:R-:W-:Y:S01]  /*1a70*/  @P1 FMUL.FTZ R124, R148, R75 ;  /* 0x0000004b947c1220 */ /* 0x000fe20000410000 */
[----:B------:R-:W-:Y:S02]  /*1a80*/  F2FP.F16.F32.PACK_AB R148, RZ, R9 ;  /* 0x00000009ff94723e */ /* 0x000fe400000000ff */
[----:B------:R-:W-:Y:S01]  /*1a90*/  F2FP.F16.F32.PACK_AB R151, RZ, R14 ;  /* 0x0000000eff97723e */ /* 0x000fe200000000ff */
[----:B---3--:R-:W-:Y:S01]  /*1aa0*/  @P1 FMUL.FTZ R121, R120, R121 ;  /* 0x0000007978791220 */ /* 0x008fe20000410000 */
[----:B------:R-:W-:-:S03]  /*1ab0*/  F2FP.F16.F32.PACK_AB R152, RZ, R124 ;  /* 0x0000007cff98723e */ /* 0x000fc600000000ff */
[----:B------:R-:W-:Y:S01]  /*1ac0*/  @P1 FMUL.FTZ R15, R121, R76 ;  /* 0x0000004c790f1220 */ /* 0x000fe20000410000 */
[----:B------:R-:W-:-:S04]  /*1ad0*/  F2FP.F16.F32.PACK_AB R121, RZ, R10 ;  /* 0x0000000aff79723e */ /* 0x000fc800000000ff */
[----:B------:R-:W-:Y:S02]  /*1ae0*/  F2FP.F16.F32.PACK_AB R120, RZ, R15 ;  /* 0x0000000fff78723e */ /* 0x000fe400000000ff */
[----:B------:R-:W-:Y:S02]  /*1af0*/  PRMT R121, R121, 0x5410, R122 ;  /* 0x0000541079797816 */ /* 0x000fe4000000007a */
[----:B------:R-:W-:Y:S02]  /*1b00*/  PRMT R122, R123, 0x5410, R149 ;  /* 0x000054107b7a7816 */ /* 0x000fe40000000095 */
[----:B------:R-:W-:Y:S02]  /*1b10*/  PRMT R123, R151, 0x5410, R152 ;  /* 0x00005410977b7816 */ /* 0x000fe40000000098 */
[----:B------:R-:W-:-:S07]  /*1b20*/  PRMT R120, R120, 0x5410, R148 ;  /* 0x0000541078787816 */ /* 0x000fce0000000094 */
.L_x_13520:
[----:B------:R-:W0:Y:S01]  /*1b30*/  LDC.64 R148, c[0x0][0x3a8] ;  /* 0x0000ea00ff947b82 */ /* 0x000e220000000a00 */
[----:B------:R-:W-:Y:S01]  /*1b40*/  IADD3 R150, PT, PT, R150, 0x80, RZ ;  /* 0x0000008096967810 */ /* 0x000fe20007ffe0ff */
[C---:B0-----:R-:W-:Y:S01]  /*1b50*/  IMAD.WIDE.U32 R148, R147.reuse, 0x10, R148 ;  /* 0x0000001093947825 */ /* 0x041fe200078e0094 */
[----:B------:R-:W-:-:S04]  /*1b60*/  IADD3 R147, PT, PT, R147, 0x80, RZ ;  /* 0x0000008093937810 */ /* 0x000fc80007ffe0ff */
[----:B------:R0:W-:Y:S03]  /*1b70*/  STG.E.128 desc[UR12][R148.64], R120 ;  /* 0x0000007894007986 */ /* 0x0001e6000c101d0c */
.L_x_13518:
[----:B------:R-:W-:Y:S05]  /*1b80*/  BSYNC.RECONVERGENT B0 ;  /* 0x0000000000007941 */ /* 0x000fea0003800200 */
.L_x_13517:
        /* <DEDUP_REMOVED lines=13> */
[----:B-----5:R-:W-:Y:S02]  /*1c60*/  HADD2.F32 R125, -RZ, R16.H1_H1 ;  /* 0x30000010ff7d7230 */ /* 0x020fe40000004100 */
[--C-:B------:R-:W-:Y:S02]  /*1c70*/  HADD2.F32 R127, -RZ, R17.reuse.H1_H1 ;  /* 0x30000011ff7f7230 */ /* 0x100fe40000004100 */
[----:B------:R-:W-:Y:S02]  /*1c80*/  HADD2.F32 R126, -RZ, R17.H0_H0 ;  /* 0x20000011ff7e7230 */ /* 0x000fe40000004100 */
[--C-:B------:R-:W-:Y:S02]  /*1c90*/  HADD2.F32 R130, -RZ, R19.reuse.H0_H0 ;  /* 0x20000013ff827230 */ /* 0x100fe40000004100 */
[----:B------:R-:W-:-:S04]  /*1ca0*/  HADD2.F32 R132, -RZ, R19.H1_H1 ;  /* 0x30000013ff847230 */ /* 0x000fc80000004100 */
[----:B0-----:R-:W0:Y:S01]  /*1cb0*/  @P0 LDC R121, c[0x0][0x40c] ;  /* 0x00010300ff790b82 */ /* 0x001e220000000800 */
[----:B------:R-:W-:Y:S02]  /*1cc0*/  @P0 HADD2.F32 R120, -RZ, R20.H1_H1 ;  /* 0x30000014ff780230 */ /* 0x000fe40000004100 */
[----:B------:R-:W-:-:S05]  /*1cd0*/  @P0 HADD2.F32 R128, -RZ, R21.H1_H1 ;  /* 0x30000015ff800230 */ /* 0x000fca0000004100 */
[----:B------:R-:W1:Y:S08]  /*1ce0*/  @P0 LDC R122, c[0x0][0x40c] ;  /* 0x00010300ff7a0b82 */ /* 0x000e700000000800 */
[----:B------:R-:W2:Y:S08]  /*1cf0*/  @P0 LDC R129, c[0x0][0x40c] ;  /* 0x00010300ff810b82 */ /* 0x000eb00000000800 */
[----:B------:R-:W3:Y:S01]  /*1d00*/  @P0 LDC R131, c[0x0][0x40c] ;  /* 0x00010300ff830b82 */ /* 0x000ee20000000800 */
[----:B0-----:R-:W-:Y:S01]  /*1d10*/  @P0 FMUL.FTZ R120, R120, R121 ;  /* 0x0000007978780220 */ /* 0x001fe20000410000 */
[----:B------:R-:W-:-:S03]  /*1d20*/  @P0 HADD2.F32 R121, -RZ, R21.H0_H0 ;  /* 0x20000015ff790230 */ /* 0x000fc60000004100 */
[----:B------:R-:W-:Y:S01]  /*1d30*/  @P0 FFMA.FTZ R125, R120, R53, R125 ;  /* 0x00000035787d0223 */ /* 0x000fe2000001007d */
[--C-:B------:R-:W-:Y:S02]  /*1d40*/  @P0 HADD2.F32 R120, -RZ, R22.reuse.H0_H0 ;  /* 0x20000016ff780230 */ /* 0x100fe40000004100 */
[----:B------:R-:W0:Y:S01]  /*1d50*/  @P0 LDC R149, c[0x0][0x40c] ;  /* 0x00010300ff950b82 */ /* 0x000e220000000800 */
[----:B-1----:R-:W-:Y:S01]  /*1d60*/  @P0 FMUL.FTZ R123, R121, R122 ;  /* 0x0000007a797b0220 */ /* 0x002fe20000410000 */
[----:B------:R-:W-:Y:S01]  /*1d70*/  @P0 HADD2.F32 R122, -RZ, R22.H1_H1 ;  /* 0x30000016ff7a0230 */ /* 0x000fe20000004100 */
[----:B------:R-:W-:Y:S02]  /*1d80*/  F2FP.F16.F32.PACK_AB R148, RZ, R125 ;  /* 0x0000007dff94723e */ /* 0x000fe400000000ff */
[----:B------:R-:W-:-:S03]  /*1d90*/  @P0 FFMA.FTZ R126, R123, R54, R126 ;  /* 0x000000367b7e0223 */ /* 0x000fc6000001007e */
[----:B------:R-:W1:Y:S01]  /*1da0*/  @P0 LDC R151, c[0x0][0x40c] ;  /* 0x00010300ff970b82 */ /* 0x000e620000000800 */
[----:B--2---:R-:W-:Y:S01]  /*1db0*/  @P0 FMUL.FTZ R128, R128, R129 ;  /* 0x0000008180800220 */ /* 0x004fe20000410000 */
[----:B------:R-:W-:-:S03]  /*1dc0*/  HADD2.F32 R129, -RZ, R18.H1_H1 ;  /* 0x30000012ff817230 */ /* 0x000fc60000004100 */
[----:B------:R-:W-:Y:S01]  /*1dd0*/  @P0 FFMA.FTZ R127, R128, R55, R127 ;  /* 0x00000037807f0223 */ /* 0x000fe2000001007f */
[----:B------:R-:W-:Y:S02]  /*1de0*/  HADD2.F32 R128, -RZ, R18.H0_H0 ;  /* 0x20000012ff807230 */ /* 0x000fe40000004100 */
[----:B------:R-:W2:Y:S01]  /*1df0*/  @P0 LDC R121, c[0x0][0x40c] ;  /* 0x00010300ff790b82 */ /* 0x000ea20000000800 */
[----:B---3--:R-:W-:Y:S01]  /*1e00*/  @P0 FMUL.FTZ R131, R120, R131 ;  /* 0x0000008378830220 */ /* 0x008fe20000410000 */
[----:B------:R-:W-:-:S03]  /*1e10*/  @P0 HADD2.F32 R120, -RZ, R23.H0_H0 ;  /* 0x20000017ff780230 */ /* 0x000fc60000004100 */
[----:B------:R-:W-:Y:S01]  /*1e20*/  @P0 FFMA.FTZ R128, R131, R48, R128 ;  /* 0x0000003083800223 */ /* 0x000fe20000010080 */
[----:B------:R-:W-:Y:S02]  /*1e30*/  HADD2.F32 R131, -RZ, R16.H0_H0 ;  /* 0x20000010ff837230 */ /* 0x000fe40000004100 */
[----:B------:R-:W3:Y:S01]  /*1e40*/  @P0 LDC R153, c[0x0][0x40c] ;  /* 0x00010300ff990b82 */ /* 0x000ee20000000800 */
[----:B0-----:R-:W-:Y:S01]  /*1e50*/  @P0 FMUL.FTZ R122, R122, R149 ;  /* 0x000000957a7a0220 */ /* 0x001fe20000410000 */
[----:B------:R-:W-:-:S03]  /*1e60*/  F2FP.F16.F32.PACK_AB R149, RZ, R128 ;  /* 0x00000080ff95723e */ /* 0x000fc600000000ff */
[----:B------:R-:W-:Y:S01]  /*1e70*/  @P0 FFMA.FTZ R129, R122, R49, R129 ;  /* 0x000000317a810223 */ /* 0x000fe20000010081 */
[----:B------:R-:W-:Y:S02]  /*1e80*/  @P0 HADD2.F32 R122, -RZ, R23.H1_H1 ;  /* 0x30000017ff7a0230 */ /* 0x000fe40000004100 */
[----:B-1----:R-:W-:Y:S01]  /*1e90*/  @P0 FMUL.FTZ R151, R120, R151 ;  /* 0x0000009778970220 */ /* 0x002fe20000410000 */
[----:B------:R-:W-:-:S03]  /*1ea0*/  @P0 HADD2.F32 R120, -RZ, R20.H0_H0 ;  /* 0x20000014ff780230 */ /* 0x000fc60000004100 */
[----:B------:R-:W-:Y:S01]  /*1eb0*/  @P0 FFMA.FTZ R130, R151, R50, R130 ;  /* 0x0000003297820223 */ /* 0x000fe20000010082 */
[----:B------:R-:W-:Y:S01]  /*1ec0*/  F2FP.F16.F32.PACK_AB R151, RZ, R129 ;  /* 0x00000081ff97723e */ /* 0x000fe200000000ff */
[----:B--2---:R-:W-:Y:S01]  /*1ed0*/  @P0 FMUL.FTZ R120, R120, R121 ;  /* 0x0000007978780220 */ /* 0x004fe20000410000 */
[----:B------:R-:W-:Y:S02]  /*1ee0*/  F2FP.F16.F32.PACK_AB R121, RZ, R126 ;  /* 0x0000007eff79723e */ /* 0x000fe400000000ff */
[----:B------:R-:W-:Y:S01]  /*1ef0*/  F2FP.F16.F32.PACK_AB R152, RZ, R130 ;  /* 0x00000082ff98723e */ /* 0x000fe200000000ff */
[----:B------:R-:W-:Y:S01]  /*1f00*/  @P0 FFMA.FTZ R131, R120, R52, R131 ;  /* 0x0000003478830223 */ /* 0x000fe20000010083 */
[----:B---3--:R-:W-:Y:S01]  /*1f10*/  @P0 FMUL.FTZ R153, R122, R153 ;  /* 0x000000997a990220 */ /* 0x008fe20000410000 */
[----:B------:R-:W-:-:S03]  /*1f20*/  F2FP.F16.F32.PACK_AB R122, RZ, R127 ;  /* 0x0000007fff7a723e */ /* 0x000fc600000000ff */
[----:B------:R-:W-:Y:S01]  /*1f30*/  F2FP.F16.F32.PACK_AB R120, RZ, R131 ;  /* 0x00000083ff78723e */ /* 0x000fe200000000ff */
[----:B------:R-:W-:Y:S01]  /*1f40*/  @P0 FFMA.FTZ R132, R153, R51, R132 ;  /* 0x0000003399840223 */ /* 0x000fe20000010084 */
[----:B------:R-:W-:Y:S02]  /*1f50*/  PRMT R121, R121, 0x5410, R122 ;  /* 0x0000541079797816 */ /* 0x000fe4000000007a */
[----:B------:R-:W-:Y:S02]  /*1f60*/  PRMT R122, R149, 0x5410, R151 ;  /* 0x00005410957a7816 */ /* 0x000fe40000000097 */
[----:B------:R-:W-:Y:S02]  /*1f70*/  F2FP.F16.F32.PACK_AB R123, RZ, R132 ;  /* 0x00000084ff7b723e */ /* 0x000fe400000000ff */
[----:B------:R-:W-:Y:S02]  /*1f80*/  PRMT R120, R120, 0x5410, R148 ;  /* 0x0000541078787816 */ /* 0x000fe40000000094 */
[----:B------:R-:W-:Y:S01]  /*1f90*/  PRMT R123, R152, 0x5410, R123 ;  /* 0x00005410987b7816 */ /* 0x000fe2000000007b */
[----:B------:R-:W-:Y:S06]  /*1fa0*/  BRA `(.L_x_13524) ;  /* 0x0000000000cc7947 */ /* 0x000fec0003800000 */
.L_x_13523:
[----:B0-----:R-:W0:Y:S01]  /*1fb0*/  @P1 LDC R121, c[0x0][0x40c] ;  /* 0x00010300ff791b82 */ /* 0x001e220000000800 */
[----:B-----5:R-:W-:Y:S02]  /*1fc0*/  @P1 HADD2.F32 R120, -RZ, R20.H1_H1 ;  /* 0x30000014ff781230 */ /* 0x020fe40000004100 */
[----:B------:R-:W-:Y:S02]  /*1fd0*/  HFMA2 R125, -RZ, RZ, 0, 0 ;  /* 0x00000000ff7d7431 */ /* 0x000fe400000001ff */
[----:B------:R-:W-:Y:S01]  /*1fe0*/  @P1 HADD2.F32 R122, -RZ, R21.H0_H0 ;  /* 0x20000015ff7a1230 */ /* 0x000fe20000004100 */
[----:B------:R-:W-:Y:S01]  /*1ff0*/  MOV R126, RZ ;  /* 0x000000ff007e7202 */ /* 0x000fe20000000f00 */
[----:B------:R-:W-:Y:S02]  /*2000*/  @P1 HADD2.F32 R128, -RZ, R22.H0_H0 ;  /* 0x20000016ff801230 */ /* 0x000fe40000004100 */
[----:B------:R-:W-:Y:S01]  /*2010*/  @P1 HADD2.F32 R132, -RZ, R23.H1_H1 ;  /* 0x30000017ff841230 */ /* 0x000fe20000004100 */
[----:B------:R-:W1:Y:S08]  /*2020*/  @P1 LDC R123, c[0x0][0x40c] ;  /* 0x00010300ff7b1b82 */ /* 0x000e700000000800 */
[----:B------:R-:W2:Y:S08]  /*2030*/  @P1 LDC R127, c[0x0][0x40c] ;  /* 0x00010300ff7f1b82 */ /* 0x000eb00000000800 */
[----:B------:R-:W3:Y:S01]  /*2040*/  @P1 LDC R131, c[0x0][0x40c] ;  /* 0x00010300ff831b82 */ /* 0x000ee20000000800 */
[----:B0-----:R-:W-:-:S04]  /*2050*/  @P1 FMUL.FTZ R120, R120, R121 ;  /* 0x0000007978781220 */ /* 0x001fc80000410000 */
[----:B------:R-:W-:Y:S01]  /*2060*/  @P1 FMUL.FTZ R125, R120, R53 ;  /* 0x00000035787d1220 */ /* 0x000fe20000410000 */
[----:B------:R-:W-:Y:S02]  /*2070*/  @P1 HADD2.F32 R120, -RZ, R22.H1_H1 ;  /* 0x30000016ff781230 */ /* 0x000fe40000004100 */
[----:B------:R-:W0:Y:S01]  /*2080*/  @P1 LDC R129, c[0x0][0x40c] ;  /* 0x00010300ff811b82 */ /* 0x000e220000000800 */
[----:B-1----:R-:W-:Y:S01]  /*2090*/  @P1 FMUL.FTZ R123, R122, R123 ;  /* 0x0000007b7a7b1220 */ /* 0x002fe20000410000 */
[----:B------:R-:W-:-:S03]  /*20a0*/  @P1 HADD2.F32 R122, -RZ, R21.H1_H1 ;  /* 0x30000015ff7a1230 */ /* 0x000fc60000004100 */
[----:B------:R-:W-:Y:S01]  /*20b0*/  @P1 FMUL.FTZ R126, R123, R54 ;  /* 0x000000367b7e1220 */ /* 0x000fe20000410000 */
[----:B------:R-:W-:Y:S02]  /*20c0*/  @P1 HADD2.F32 R123, -RZ, R23.H0_H0 ;  /* 0x20000017ff7b1230 */ /* 0x000fe40000004100 */
[----:B------:R-:W1:Y:S01]  /*20d0*/  @P1 LDC R130, c[0x0][0x40c] ;  /* 0x00010300ff821b82 */ /* 0x000e620000000800 */
[----:B--2---:R-:W-:Y:S01]  /*20e0*/  @P1 FMUL.FTZ R122, R122, R127 ;  /* 0x0000007f7a7a1220 */ /* 0x004fe20000410000 */
[----:B------:R-:W-:-:S03]  /*20f0*/  HFMA2 R127, -RZ, RZ, 0, 0 ;  /* 0x00000000ff7f7431 */ /* 0x000fc600000001ff */
[----:B------:R-:W-:-:S03]  /*2100*/  @P1 FMUL.FTZ R127, R122, R55 ;  /* 0x000000377a7f1220 */ /* 0x000fc60000410000 */
[----:B------:R-:W2:Y:S01]  /*2110*/  @P1 LDC R149, c[0x0][0x40c] ;  /* 0x00010300ff951b82 */ /* 0x000ea20000000800 */
[----:B---3--:R-:W-:Y:S01]  /*2120*/  @P1 FMUL.FTZ R122, R120, R131 ;  /* 0x00000083787a1220 */ /* 0x008fe20000410000 */
[----:B------:R-:W-:-:S06]  /*2130*/  @P1 HADD2.F32 R120, -RZ, R20.H0_H0 ;  /* 0x20000014ff781230 */ /* 0x000fcc0000004100 */
[----:B------:R-:W3:Y:S01]  /*2140*/  @P1 LDC R121, c[0x0][0x40c] ;  /* 0x00010300ff791b82 */ /* 0x000ee20000000800 */
[----:B0-----:R-:W-:Y:S01]  /*2150*/  @P1 FMUL.FTZ R129, R128, R129 ;  /* 0x0000008180811220 */ /* 0x001fe20000410000 */
[----:B------:R-:W-:-:S03]  /*2160*/  MOV R128, RZ ;  /* 0x000000ff00807202 */ /* 0x000fc60000000f00 */
[----:B------:R-:W-:Y:S01]  /*2170*/  @P1 FMUL.FTZ R128, R129, R48 ;  /* 0x0000003081801220 */ /* 0x000fe20000410000 */
[----:B------:R-:W-:Y:S02]  /*2180*/  HFMA2 R129, -RZ, RZ, 0, 0 ;  /* 0x00000000ff817431 */ /* 0x000fe400000001ff */
[----:B------:R-:W-:Y:S01]  /*2190*/  @P1 FMUL.FTZ R129, R122, R49 ;  /* 0x000000317a811220 */ /* 0x000fe20000410000 */
[----:B-1----:R-:W-:Y:S01]  /*21a0*/  @P1 FMUL.FTZ R123, R123, R130 ;  /* 0x000000827b7b1220 */ /* 0x002fe20000410000 */
[----:B------:R-:W-:Y:S02]  /*21b0*/  CS2R R130, SRZ ;  /* 0x0000000000827805 */ /* 0x000fe4000001ff00 */
[----:B------:R-:W-:Y:S01]  /*21c0*/  F2FP.F16.F32.PACK_AB R122, RZ, R127 ;  /* 0x0000007fff7a723e */ /* 0x000fe200000000ff */
[----:B------:R-:W-:Y:S01]  /*21d0*/  @P1 FMUL.FTZ R130, R123, R50 ;  /* 0x000000327b821220 */ /* 0x000fe20000410000 */
[----:B------:R-:W-:Y:S01]  /*21e0*/  F2FP.F16.F32.PACK_AB R123, RZ, R128 ;  /* 0x00000080ff7b723e */ /* 0x000fe200000000ff */
[----:B--2---:R-:W-:Y:S01]  /*21f0*/  @P1 FMUL.FTZ R148, R132, R149 ;  /* 0x0000009584941220 */ /* 0x004fe20000410000 */
[----:B------:R-:W-:-:S02]  /*2200*/  MOV R132, RZ ;  /* 0x000000ff00847202 */ /* 0x000fc40000000f00 */
        /* <DEDUP_REMOVED lines=13> */
.L_x_13524:
[----:B------:R-:W0:Y:S01]  /*22e0*/  LDC.64 R148, c[0x0][0x3a8] ;  /* 0x0000ea00ff947b82 */ /* 0x000e220000000a00 */
[----:B------:R-:W-:Y:S01]  /*22f0*/  IADD3 R150, PT, PT, R150, 0x80, RZ ;  /* 0x0000008096967810 */ /* 0x000fe20007ffe0ff */
[C---:B0-----:R-:W-:Y:S01]  /*2300*/  IMAD.WIDE.U32 R148, R147.reuse, 0x10, R148 ;  /* 0x0000001093947825 */ /* 0x041fe200078e0094 */
[----:B------:R-:W-:-:S04]  /*2310*/  IADD3 R147, PT, PT, R147, 0x80, RZ ;  /* 0x0000008093937810 */ /* 0x000fc80007ffe0ff */
[----:B------:R2:W-:Y:S03]  /*2320*/  STG.E.128 desc[UR12][R148.64], R120 ;  /* 0x0000007894007986 */ /* 0x0005e6000c101d0c */
.L_x_13522:
[----:B------:R-:W-:Y:S05]  /*2330*/  BSYNC.RECONVERGENT B0 ;  /* 0x0000000000007941 */ /* 0x000fea0003800200 */
.L_x_13521:
        /* <DEDUP_REMOVED lines=13> */
[----:B-----5:R-:W-:Y:S02]  /*2410*/  HADD2.F32 R133, -RZ, R16.H1_H1 ;  /* 0x30000010ff857230 */ /* 0x020fe40000004100 */
[----:B------:R-:W-:Y:S02]  /*2420*/  HADD2.F32 R139, -RZ, R19.H0_H0 ;  /* 0x20000013ff8b7230 */ /* 0x000fe40000004100 */
[----:B------:R-:W-:Y:S01]  /*2430*/  HADD2.F32 R135, -RZ, R17.H1_H1 ;  /* 0x30000011ff877230 */ /* 0x000fe20000004100 */
[----:B------:R-:W-:Y:S01]  /*2440*/  PLOP3.LUT P0, PT, PT, PT, UP0, 0x80, 0x8 ;  /* 0x000000000008781c */ /* 0x000fe20003f0f008 */
[----:B------:R-:W-:Y:S02]  /*2450*/  HADD2.F32 R140, -RZ, R19.H1_H1 ;  /* 0x30000013ff8c7230 */ /* 0x000fe40000004100 */
[----:B------:R-:W-:Y:S02]  /*2460*/  HADD2.F32 R134, -RZ, R17.H0_H0 ;  /* 0x20000011ff867230 */ /* 0x000fe40000004100 */
[----:B------:R-:W1:Y:S01]  /*2470*/  @UP0 LDCU UR5, c[0x0][0x40c] ;  /* 0x00008180ff0507ac */ /* 0x000e620008000800 */
[----:B------:R-:W-:-:S02]  /*2480*/  HADD2.F32 R137, -RZ, R18.H0_H0 ;  /* 0x20000012ff897230 */ /* 0x000fc40000004100 */
[----:B------:R-:W-:Y:S01]  /*2490*/  HADD2.F32 R138, -RZ, R18.H1_H1 ;  /* 0x30000012ff8a7230 */ /* 0x000fe20000004100 */
[----:B------:R-:W2:Y:S01]  /*24a0*/  @UP0 LDCU UR21, c[0x0][0x40c] ;  /* 0x00008180ff1507ac */ /* 0x000ea20008000800 */
[----:B------:R-:W3:Y:S03]  /*24b0*/  @UP0 LDCU UR24, c[0x0][0x40c] ;  /* 0x00008180ff1807ac */ /* 0x000ee60008000800 */
[----:B0-----:R-:W-:Y:S02]  /*24c0*/  @P0 HADD2.F32 R120, -RZ, R20.H1_H1 ;  /* 0x30000014ff780230 */ /* 0x001fe40000004100 */
[----:B------:R-:W-:Y:S01]  /*24d0*/  @P0 HADD2.F32 R123, -RZ, R23.H0_H0 ;  /* 0x20000017ff7b0230 */ /* 0x000fe20000004100 */
[----:B------:R-:W0:Y:S01]  /*24e0*/  @UP0 LDCU UR22, c[0x0][0x40c] ;  /* 0x00008180ff1607ac */ /* 0x000e220008000800 */
[----:B------:R-:W-:Y:S02]  /*24f0*/  @P0 HADD2.F32 R122, -RZ, R21.H1_H1 ;  /* 0x30000015ff7a0230 */ /* 0x000fe40000004100 */
[----:B------:R-:W-:Y:S01]  /*2500*/  @P0 HADD2.F32 R136, -RZ, R23.H1_H1 ;  /* 0x30000017ff880230 */ /* 0x000fe20000004100 */
[----:B------:R-:W4:Y:S01]  /*2510*/  @UP0 LDCU UR25, c[0x0][0x40c] ;  /* 0x00008180ff1907ac */ /* 0x000f220008000800 */
[----:B-1----:R-:W-:Y:S01]  /*2520*/  @P0 FMUL.FTZ R120, R120, UR5 ;  /* 0x0000000578780c20 */ /* 0x002fe20008410000 */
[----:B------:R-:W1:Y:S03]  /*2530*/  @UP0 LDCU UR4, c[0x0][0x40c] ;  /* 0x00008180ff0407ac */ /* 0x000e660008000800 */
[----:B------:R-:W-:Y:S01]  /*2540*/  @P0 FFMA.FTZ R133, R120, R29, R133 ;  /* 0x0000001d78850223 */ /* 0x000fe20000010085 */
[----:B------:R-:W-:Y:S01]  /*2550*/  @P0 HADD2.F32 R120, -RZ, R21.H0_H0 ;  /* 0x20000015ff780230 */ /* 0x000fe20000004100 */
[----:B------:R-:W1:Y:S01]  /*2560*/  @UP0 LDCU UR5, c[0x0][0x40c] ;  /* 0x00008180ff0507ac */ /* 0x000e620008000800 */
[----:B------:R-:W1:Y:S03]  /*2570*/  @UP0 LDCU UR23, c[0x0][0x40c] ;  /* 0x00008180ff1707ac */ /* 0x000e660008000800 */
[----:B--2---:R-:W-:Y:S01]  /*2580*/  @P0 FMUL.FTZ R121, R120, UR21 ;  /* 0x0000001578790c20 */ /* 0x004fe20008410000 */
[----:B---3--:R-:W-:Y:S01]  /*2590*/  @P0 FMUL.FTZ R120, R123, UR24 ;  /* 0x000000187b780c20 */ /* 0x008fe20008410000 */
[----:B0-----:R-:W-:-:S02]  /*25a0*/  @P0 FMUL.FTZ R122, R122, UR22 ;  /* 0x000000167a7a0c20 */ /* 0x001fc40008410000 */
[----:B------:R-:W-:Y:S01]  /*25b0*/  @P0 FFMA.FTZ R134, R121, R30, R134 ;  /* 0x0000001e79860223 */ /* 0x000fe20000010086 */
[----:B----4-:R-:W-:Y:S01]  /*25c0*/  @P0 FMUL.FTZ R123, R136, UR25 ;  /* 0x00000019887b0c20 */ /* 0x010fe20008410000 */
[----:B------:R-:W-:Y:S01]  /*25d0*/  @P0 FFMA.FTZ R139, R120, R26, R139 ;  /* 0x0000001a788b0223 */ /* 0x000fe2000001008b */
[----:B------:R-:W-:Y:S02]  /*25e0*/  @P0 HADD2.F32 R120, -RZ, R20.H0_H0 ;  /* 0x20000014ff780230 */ /* 0x000fe40000004100 */
[----:B------:R-:W-:Y:S01]  /*25f0*/  @P0 FFMA.FTZ R135, R122, R31, R135 ;  /* 0x0000001f7a870223 */ /* 0x000fe20000010087 */
[----:B------:R-:W-:Y:S01]  /*2600*/  @P0 FFMA.FTZ R140, R123, R27, R140 ;  /* 0x0000001b7b8c0223 */ /* 0x000fe2000001008c */
[--C-:B------:R-:W-:Y:S01]  /*2610*/  @P0 HADD2.F32 R122, -RZ, R22.reuse.H0_H0 ;  /* 0x20000016ff7a0230 */ /* 0x100fe20000004100 */
[----:B------:R-:W-:Y:S01]  /*2620*/  F2FP.F16.F32.PACK_AB R151, RZ, R139 ;  /* 0x0000008bff97723e */ /* 0x000fe200000000ff */
[----:B------:R-:W-:Y:S02]  /*2630*/  @P0 HADD2.F32 R123, -RZ, R22.H1_H1 ;  /* 0x30000016ff7b0230 */ /* 0x000fe40000004100 */
[----:B-1----:R-:W-:Y:S01]  /*2640*/  @P0 FMUL.FTZ R121, R120, UR4 ;  /* 0x0000000478790c20 */ /* 0x002fe20008410000 */
[----:B------:R-:W-:-:S02]  /*2650*/  HADD2.F32 R136, -RZ, R16.H0_H0 ;  /* 0x20000010ff887230 */ /* 0x000fc40000004100 */
[----:B------:R-:W-:Y:S01]  /*2660*/  @P0 FMUL.FTZ R122, R122, UR5 ;  /* 0x000000057a7a0c20 */ /* 0x000fe20008410000 */
[----:B------:R-:W-:Y:S01]  /*2670*/  F2FP.F16.F32.PACK_AB R148, RZ, R135 ;  /* 0x00000087ff94723e */ /* 0x000fe200000000ff */
[----:B------:R-:W-:Y:S01]  /*2680*/  @P0 FMUL.FTZ R123, R123, UR23 ;  /* 0x000000177b7b0c20 */ /* 0x000fe20008410000 */
[----:B------:R-:W-:Y:S01]  /*2690*/  @P0 FFMA.FTZ R136, R121, R28, R136 ;  /* 0x0000001c79880223 */ /* 0x000fe20000010088 */
[----:B------:R-:W-:Y:S02]  /*26a0*/  @P0 FFMA.FTZ R137, R122, R24, R137 ;  /* 0x000000187a890223 */ /* 0x000fe40000010089 */
[----:B------:R-:W-:Y:S01]  /*26b0*/  @P0 FFMA.FTZ R138, R123, R25, R138 ;  /* 0x000000197b8a0223 */ /* 0x000fe2000001008a */
        /* <DEDUP_REMOVED lines=11> */
.L_x_13527:
[----:B0-----:R-:W0:Y:S01]  /*2770*/  @P1 LDC R121, c[0x0][0x40c] ;  /* 0x00010300ff791b82 */ /* 0x001e220000000800 */
[----:B-----5:R-:W-:Y:S02]  /*2780*/  @P1 HADD2.F32 R120, -RZ, R20.H1_H1 ;  /* 0x30000014ff781230 */ /* 0x020fe40000004100 */
[----:B------:R-:W-:Y:S02]  /*2790*/  HFMA2 R133, -RZ, RZ, 0, 0 ;  /* 0x00000000ff857431 */ /* 0x000fe400000001ff */
[----:B------:R-:W-:Y:S01]  /*27a0*/  @P1 HADD2.F32 R122, -RZ, R21.H0_H0 ;  /* 0x20000015ff7a1230 */ /* 0x000fe20000004100 */
[----:B------:R-:W-:Y:S01]  /*27b0*/  MOV R134, RZ ;  /* 0x000000ff00867202 */ /* 0x000fe20000000f00 */
[----:B------:R-:W-:Y:S02]  /*27c0*/  @P1 HADD2.F32 R136, -RZ, R22.H0_H0 ;  /* 0x20000016ff881230 */ /* 0x000fe40000004100 */
[----:B------:R-:W-:Y:S02]  /*27d0*/  HFMA2 R140, -RZ, RZ, 0, 0 ;  /* 0x00000000ff8c7431 */ /* 0x000fe400000001ff */
        /* <DEDUP_REMOVED lines=10> */
[----:B------:R-:W-:-:S03]  /*2880*/  @P1 FMUL.FTZ R134, R123, R30 ;  /* 0x0000001e7b861220 */ /* 0x000fc60000410000 */
[----:B------:R-:W1:Y:S01]  /*2890*/  @P1 LDC R149, c[0x0][0x40c] ;  /* 0x00010300ff951b82 */ /* 0x000e620000000800 */
[----:B--2---:R-:W-:Y:S01]  /*28a0*/  @P1 FMUL.FTZ R122, R122, R135 ;  /* 0x000000877a7a1220 */ /* 0x004fe20000410000 */
[----:B------:R-:W-:-:S03]  /*28b0*/  HFMA2 R135, -RZ, RZ, 0, 0 ;  /* 0x00000000ff877431 */ /* 0x000fc600000001ff */
[----:B------:R-:W-:-:S03]  /*28c0*/  @P1 FMUL.FTZ R135, R122, R31 ;  /* 0x0000001f7a871220 */ /* 0x000fc60000410000 */
[----:B------:R-:W2:Y:S01]  /*28d0*/  @P1 LDC R151, c[0x0][0x40c] ;  /* 0x00010300ff971b82 */ /* 0x000ea20000000800 */
[----:B---3--:R-:W-:Y:S01]  /*28e0*/  @P1 FMUL.FTZ R123, R136, R137 ;  /* 0x00000089887b1220 */ /* 0x008fe20000410000 */
[----:B------:R-:W-:Y:S01]  /*28f0*/  @P1 HADD2.F32 R136, -RZ, R23.H0_H0 ;  /* 0x20000017ff881230 */ /* 0x000fe20000004100 */
[----:B------:R-:W-:Y:S02]  /*2900*/  MOV R137, RZ ;  /* 0x000000ff00897202 */ /* 0x000fe40000000f00 */
[----:B------:R-:W-:-:S03]  /*2910*/  @P1 FMUL.FTZ R137, R123, R24 ;  /* 0x000000187b891220 */ /* 0x000fc60000410000 */
[----:B------:R-:W3:Y:S01]  /*2920*/  @P1 LDC R121, c[0x0][0x40c] ;  /* 0x00010300ff791b82 */ /* 0x000ee20000000800 */
[----:B0-----:R-:W-:Y:S01]  /*2930*/  @P1 FMUL.FTZ R122, R120, R139 ;  /* 0x0000008b787a1220 */ /* 0x001fe20000410000 */
[----:B------:R-:W-:Y:S01]  /*2940*/  @P1 HADD2.F32 R120, -RZ, R20.H0_H0 ;  /* 0x20000014ff781230 */ /* 0x000fe20000004100 */
[----:B------:R-:W-:Y:S01]  /*2950*/  F2FP.F16.F32.PACK_AB R123, RZ, R137 ;  /* 0x00000089ff7b723e */ /* 0x000fe200000000ff */
[----:B-1----:R-:W-:Y:S01]  /*2960*/  @P1 FMUL.FTZ R149, R136, R149 ;  /* 0x0000009588951220 */ /* 0x002fe20000410000 */
[----:B------:R-:W-:Y:S01]  /*2970*/  MOV R136, RZ ;  /* 0x000000ff00887202 */ /* 0x000fe20000000f00 */
[----:B--2---:R-:W-:Y:S01]  /*2980*/  @P1 FMUL.FTZ R148, R138, R151 ;  /* 0x000000978a941220 */ /* 0x004fe20000410000 */
[----:B------:R-:W-:Y:S02]  /*2990*/  CS2R R138, SRZ ;  /* 0x00000000008a7805 */ /* 0x000fe4000001ff00 */
        /* <DEDUP_REMOVED lines=12> */
[----:B------:R-:W-:-:S02]  /*2a60*/  PRMT R121, R121, 0x5410, R122 ;  /* 0x0000541079797816 */ /* 0x000fc4000000007a */
[----:B------:R-:W-:Y:S02]  /*2a70*/  PRMT R122, R123, 0x5410, R149 ;  /* 0x000054107b7a7816 */ /* 0x000fe40000000095 */
[----:B------:R-:W-:Y:S02]  /*2a80*/  PRMT R123, R150, 0x5410, R151 ;  /* 0x00005410967b7816 */ /* 0x000fe40000000097 */
[----:B------:R-:W-:-:S07]  /*2a90*/  PRMT R120, R120, 0x5410, R148 ;  /* 0x0000541078787816 */ /* 0x000fce0000000094 */
.L_x_13528:
[----:B------:R-:W0:Y:S02]  /*2aa0*/  LDC.64 R148, c[0x0][0x3a8] ;  /* 0x0000ea00ff947b82 */ /* 0x000e240000000a00 */
[----:B0-----:R-:W-:-:S05]  /*2ab0*/  IMAD.WIDE.U32 R148, R147, 0x10, R148 ;  /* 0x0000001093947825 */ /* 0x001fca00078e0094 */
[----:B------:R3:W-:Y:S02]  /*2ac0*/  STG.E.128 desc[UR12][R148.64], R120 ;  /* 0x0000007894007986 */ /* 0x0007e4000c101d0c */
.L_x_13526:
[----:B------:R-:W-:Y:S05]  /*2ad0*/  BSYNC.RECONVERGENT B0 ;  /* 0x0000000000007941 */ /* 0x000fea0003800200 */
.L_x_13525:
        /* <DEDUP_REMOVED lines=228> */
[----:B------:R-:W-:Y:S02]  /*3920*/  F2FP.F16.F32.PACK_AB R121, R122, R121 ;  /* 0x000000797a79723e */ /* 0x000fe400000000ff */
[----:B------:R-:W-:Y:S02]  /*3930*/  F2FP.F16.F32.PACK_AB R122, R152, R153 ;  /* 0x00000099987a723e */ /* 0x000fe400000000ff */
[----:B------:R-:W-:-:S05]  /*3940*/  F2FP.F16.F32.PACK_AB R123, R154, R123 ;  /* 0x0000007b9a7b723e */ /* 0x000fca00000000ff */
[----:B------:R0:W-:Y:S02]  /*3950*/  STG.E.128 desc[UR12][R148.64], R120 ;  /* 0x0000007894007986 */ /* 0x0001e4000c101d0c */
.L_x_13531:
[----:B------:R-:W-:Y:S05]  /*3960*/  BSYNC.RECONVERGENT B0 ;  /* 0x0000000000007941 */ /* 0x000fea0003800200 */
.L_x_13530:
        /* <DEDUP_REMOVED lines=34> */
.L_x_13533:
[----:B------:R-:W-:Y:S05]  /*3b90*/  BSYNC.RECONVERGENT B0 ;  /* 0x0000000000007941 */ /* 0x000fea0003800200 */
.L_x_13532:
        /* <DEDUP_REMOVED lines=34> */
.L_x_13535:
[----:B------:R-:W-:Y:S05]  /*3dc0*/  BSYNC.RECONVERGENT B0 ;  /* 0x0000000000007941 */ /* 0x000fea0003800200 */
.L_x_13534:
        /* <DEDUP_REMOVED lines=28> */
[----:B------:R-:W-:Y:S01]  /*3f90*/  F2FP.F16.F32.PACK_AB R123, R154, R161 ;  /* 0x000000a19a7b723e */ /* 0x000fe200000000ff */
[----:B0-----:R-:W-:Y:S01]  /*3fa0*/  IMAD.WIDE.U32 R148, R147, 0x10, R148 ;  /* 0x0000001093947825 */ /* 0x001fe200078e0094 */
[----:B------:R-:W-:-:S02]  /*3fb0*/  F2FP.F16.F32.PACK_AB R121, R150, R155 ;  /* 0x0000009b9679723e */ /* 0x000fc400000000ff */
[----:B------:R-:W-:-:S05]  /*3fc0*/  F2FP.F16.F32.PACK_AB R120, R151, R120 ;  /* 0x000000789778723e */ /* 0x000fca00000000ff */
[----:B------:R3:W-:Y:S02]  /*3fd0*/  STG.E.128 desc[UR12][R148.64], R120 ;  /* 0x0000007894007986 */ /* 0x0007e4000c101d0c */
.L_x_13536:
[----:B------:R-:W-:Y:S05]  /*3fe0*/  BSYNC.RECONVERGENT B0 ;  /* 0x0000000000007941 */ /* 0x000fea0003800200 */
.L_x_13529:
[----:B------:R-:W-:Y:S02]  /*3ff0*/  UIADD3 UR7, UPT, UPT, UR7, UR18, URZ ;  /* 0x0000001207077290 */ /* 0x000fe4000fffe0ff */
[----:B------:R-:W-:Y:S02]  /*4000*/  UPLOP3.LUT UP1, UPT, UPT, UPT, UP1, 0x40, 0x4 ;  /* 0x000000000004789c */ /* 0x000fe40003f2e810 */
[----:B------:R-:W-:-:S09]  /*4010*/  UISETP.GE.AND UP0, UPT, UR7, UR19, UPT ;  /* 0x000000130700728c */ /* 0x000fd2000bf06270 */
[----:B------:R-:W-:Y:S05]  /*4020*/  BRA.U !UP0, `(.L_x_13537) ;  /* 0xffffffc908747547 */ /* 0x000fea000b83ffff */
[----:B------:R-:W-:Y:S05]  /*4030*/  EXIT ;  /* 0x000000000000794d */ /* 0x000fea0003800000 */
.L_x_13538:
        /* <DEDUP_REMOVED lines=12> */
.L_x_27284:


//--------------------- .text._ZN10layer_norm13ln_fwd_kernelINS_13Kernel_traitsIf6__halfS2_S2_fjLj4096ELj1ELj1ELj4ELj16ENS_18Kernel_traits_baseILj4096EfS2_S2_S2_fjLj128EEEEELb0ELb1ELb1ELb1EEEvNS_9FwdParamsE --------------------------
	.section	.text._ZN10layer_norm13ln_fwd_kernelINS_13Kernel_traitsIf6__halfS2_S2_fjLj4096ELj1ELj1ELj4ELj16ENS_18Kernel_traits_baseILj4096EfS2_S2_S2_fjLj128EEEEELb0ELb1ELb1ELb1EEEvNS_9FwdParamsE,"ax",@progbits
	.align	128
        .global         _ZN10layer_norm13ln_fwd_kernelINS_13Kernel_traitsIf6__halfS2_S2_fjLj4096ELj1ELj1ELj4ELj16ENS_18Kernel_traits_baseILj4096EfS2_S2_S2_fjLj128EEEEELb0ELb1ELb1ELb1EEEvNS_9FwdParamsE
        .type           _ZN10layer_norm13ln_fwd_kernelINS_13Kernel_traitsIf6__halfS2_S2_fjLj4096ELj1ELj1ELj4ELj16ENS_18Kernel_traits_baseILj4096EfS2_S2_S2_fjLj128EEEEELb0ELb1ELb1ELb1EEEvNS_9FwdParamsE,@function
        .size           _ZN10layer_norm13ln_fwd_kernelINS_13Kernel_traitsIf6__halfS2_S2_fjLj4096ELj1ELj1ELj4ELj16ENS_18Kernel_traits_baseILj4096EfS2_S2_S2_fjLj128EEEEELb0ELb1ELb1ELb1EEEvNS_9FwdParamsE,(.L_x_27285 - _ZN10layer_norm13ln_fwd_kernelINS_13Kernel_traitsIf6__halfS2_S2_fjLj4096ELj1ELj1ELj4ELj16ENS_18Kernel_traits_baseILj4096EfS2_S2_S2_fjLj128EEEEELb0ELb1ELb1ELb1EEEvNS_9FwdParamsE)
        .other          _ZN10layer_norm13ln_fwd_kernelINS_13Kernel_traitsIf6__halfS2_S2_fjLj4096ELj1ELj1ELj4ELj16ENS_18Kernel_traits_baseILj4096EfS2_S2_S2_fjLj128EEEEELb0ELb1ELb1ELb1EEEvNS_9FwdParamsE,@"STO_CUDA_ENTRY STV_DEFAULT"
_ZN10layer_norm13ln_fwd_kernelINS_13Kernel_traitsIf6__halfS2_S2_fjLj4096ELj1ELj1ELj4ELj16ENS_18Kernel_traits_baseILj4096EfS2_S2_S2_fjLj128EEEEELb0ELb1ELb1ELb1EEEvNS_9FwdParamsE:
.text._ZN10layer_norm13ln_fwd_kernelINS_13Kernel_traitsIf6__halfS2_S2_fjLj4096ELj1ELj1ELj4ELj16ENS_18Kernel_traits_baseILj4096EfS2_S2_S2_fjLj128EEEEELb0ELb1ELb1ELb1EEEvNS_9FwdParamsE:
        /* <DEDUP_REMOVED lines=41> */
.L_x_13539:
        /* <DEDUP_REMOVED lines=36> */
.L_x_13540:
        /* <DEDUP_REMOVED lines=8> */
.L_x_13550:
[----:B------:R-:W1:Y:S08]  /*0550*/  LDC.64 R12, c[0x0][0x3f0] ;  /* 0x0000fc00ff0c7b82 */ /* 0x000e700000000a00 */
[----:B------:R-:W4:Y:S08]  /*0560*/  LDC R133, c[0x0][0x388] ;  /* 0x0000e200ff857b82 */ /* 0x000f300000000800 */
[----:B0-----:R-:W0:Y:S01]  /*0570*/  LDC.64 R10, c[0x0][0x3f8] ;  /* 0x0000fe00ff0a7b82 */ /* 0x001e220000000a00 */
[----:B-1----:R-:W-:-:S06]  /*0580*/  IMAD.WIDE R12, R8, 0x4, R12 ;  /* 0x00000004080c7825 */ /* 0x002fcc00078e020c */
[----:B------:R-:W2:Y:S01]  /*0590*/  LDG.E R12, desc[UR6][R12.64] ;  /* 0x000000060c0c7981 */ /* 0x000ea2000c1e1900 */
[----:B---3--:R-:W-:Y:S01]  /*05a0*/  ISETP.NE.U32.AND P0, PT, RZ, UR8, PT ;  /* 0x00000008ff007c0c */ /* 0x008fe2000bf05070 */
[----:B------:R-:W-:-:S03]  /*05b0*/  HFMA2 R126, -RZ, RZ, 0, 0 ;  /* 0x00000000ff7e7431 */ /* 0x000fc600000001ff */
[----:B------:R-:W-:Y:S01]  /*05c0*/  ISETP.NE.AND.EX P0, PT, RZ, UR9, PT, P0 ;  /* 0x00000009ff007c0c */ /* 0x000fe2000bf05300 */
[----:B0-----:R-:W-:-:S06]  /*05d0*/  IMAD.WIDE R10, R8, 0x4, R10 ;  /* 0x00000004080a7825 */ /* 0x001fcc00078e020a */
[----:B-----5:R0:W5:Y:S01]  /*05e0*/  LDG.E R10, desc[UR6][R10.64] ;  /* 0x000000060a0a7981 */ /* 0x020162000c1e1900 */
[----:B--2---:R-:W-:-:S13]  /*05f0*/  ISETP.GE.AND P2, PT, R12, 0x1, PT ;  /* 0x000000010c00780c */ /* 0x004fda0003f46270 */
[----:B------:R-:W-:Y:S01]  /*0600*/  @P2 IADD3 R6, PT, PT, R12, -0x1, RZ ;  /* 0xffffffff0c062810 */ /* 0x000fe20007ffe0ff */
[----:B------:R-:W1:Y:S04]  /*0610*/  @P2 LDC.64 R4, c[0x0][0x390] ;  /* 0x0000e400ff042b82 */ /* 0x000e680000000a00 */
[----:B----4-:R-:W-:-:S05]  /*0620*/  @P2 IMAD R6, R6, R133, RZ ;  /* 0x0000008506062224 */ /* 0x010fca00078e02ff */
[----:B------:R-:W-:-:S04]  /*0630*/  @P2 SHF.R.S32.HI R3, RZ, 0x1f, R6 ;  /* 0x0000001fff032819 */ /* 0x000fc80000011406 */
[----:B------:R-:W-:-:S04]  /*0640*/  @P2 LEA.HI R3, R3, R6, RZ, 0x3 ;  /* 0x0000000603032211 */ /* 0x000fc800078f18ff */
[----:B------:R-:W-:Y:S01]  /*0650*/  @P2 LEA.HI.SX32 R126, R3, R0, 0x1d ;  /* 0x00000000037e2211 */ /* 0x000fe200078feaff */
[----:B------:R-:W-:-:S05]  /*0660*/  IMAD R3, R8, R133, RZ ;  /* 0x0000008508037224 */ /* 0x000fca00078e02ff */
[----:B------:R-:W-:Y:S01]  /*0670*/  SHF.R.S32.HI R6, RZ, 0x1f, R3 ;  /* 0x0000001fff067819 */ /* 0x000fe20000011403 */
[----:B-1----:R-:W-:-:S03]  /*0680*/  @P2 IMAD.WIDE.U32 R4, R126, 0x10, R4 ;  /* 0x000000107e042825 */ /* 0x002fc600078e0004 */
[----:B------:R-:W-:Y:S02]  /*0690*/  LEA.HI R127, R6, R3, RZ, 0x3 ;  /* 0x00000003067f7211 */ /* 0x000fe400078f18ff */
[----:B------:R0:W5:Y:S02]  /*06a0*/  @P2 LDG.E.128 R112, desc[UR6][R4.64] ;  /* 0x0000000604702981 */ /* 0x000164000c1e1d00 */
[----:B------:R-:W-:Y:S01]  /*06b0*/  LEA.HI.SX32 R127, R127, R0, 0x1d ;  /* 0x000000007f7f7211 */ /* 0x000fe200078feaff */
[----:B------:R-:W-:Y:S06]  /*06c0*/  @!P0 BRA `(.L_x_13541) ;  /* 0x0000000400048947 */ /* 0x000fec0003800000 */
[----:B------:R-:W1:Y:S02]  /*06d0*/  LDC.64 R116, c[0x0][0x3a0] ;  /* 0x0000e800ff747b82 */ /* 0x000e640000000a00 */
[----:B-1----:R-:W-:-:S06]  /*06e0*/  IMAD.WIDE.U32 R116, R127, 0x10, R116 ;  /* 0x000000107f747825 */ /* 0x002fcc00078e0074 */
[----:B------:R-:W2:Y:S01]  /*06f0*/  LDG.E.128 R116, desc[UR6][R116.64] ;  /* 0x0000000674747981 */ /* 0x000ea2000c1e1d00 */
[----:B------:R-:W-:-:S13]  /*0700*/  ISETP.GT.AND P3, PT, R12, RZ, PT ;  /* 0x000000ff0c00720c */ /* 0x000fda0003f64270 */
[----:B0-----:R-:W0:Y:S01]  /*0710*/  @P3 LDC R4, c[0x0][0x40c] ;  /* 0x00010300ff043b82 */ /* 0x001e220000000800 */
[----:B-----5:R-:W-:Y:S02]  /*0720*/  @P3 HADD2.F32 R3, -RZ, R112.H0_H0 ;  /* 0x20000070ff033230 */ /* 0x020fe40000004100 */
[----:B------:R-:W-:-:S05]  /*0730*/  @P3 HADD2.F32 R6, -RZ, R113.H1_H1 ;  /* 0x30000071ff063230 */ /* 0x000fca0000004100 */
[----:B------:R-:W1:Y:S08]  /*0740*/  @P3 LDC R5, c[0x0][0x40c] ;  /* 0x00010300ff053b82 */ /* 0x000e700000000800 */
[----:B------:R-:W3:Y:S08]  /*0750*/  @P3 LDC R120, c[0x0][0x40c] ;  /* 0x00010300ff783b82 */ /* 0x000ef00000000800 */
[----:B------:R-:W4:Y:S01]  /*0760*/  @P3 LDC R9, c[0x0][0x40c] ;  /* 0x00010300ff093b82 */ /* 0x000f220000000800 */
[----:B0-----:R-:W-:Y:S01]  /*0770*/  @P3 FMUL.FTZ R3, R3, R4 ;  /* 0x0000000403033220 */ /* 0x001fe20000410000 */
[----:B------:R-:W-:-:S06]  /*0780*/  @P3 HADD2.F32 R4, -RZ, R112.H1_H1 ;  /* 0x30000070ff043230 */ /* 0x000fcc0000004100 */
[----:B------:R-:W0:Y:S01]  /*0790*/  @P3 LDC R11, c[0x0][0x40c] ;  /* 0x00010300ff0b3b82 */ /* 0x000e220000000800 */
[----:B-1----:R-:W-:Y:S01]  /*07a0*/  @P3 FMUL.FTZ R4, R4, R5 ;  /* 0x0000000504043220 */ /* 0x002fe20000410000 */
[----:B------:R-:W-:-:S06]  /*07b0*/  @P3 HADD2.F32 R5, -RZ, R113.H0_H0 ;  /* 0x20000071ff053230 */ /* 0x000fcc0000004100 */
[----:B------:R-:W1:Y:S01]  /*07c0*/  @P3 LDC R122, c[0x0][0x40c] ;  /* 0x00010300ff7a3b82 */ /* 0x000e620000000800 */
[----:B---3--:R-:W-:-:S07]  /*07d0*/  @P3 FMUL.FTZ R5, R5, R120 ;  /* 0x0000007805053220 */ /* 0x008fce0000410000 */
[----:B------:R-:W3:Y:S01]  /*07e0*/  @P3 LDC R124, c[0x0][0x40c] ;  /* 0x00010300ff7c3b82 */ /* 0x000ee20000000800 */
[----:B----4-:R-:W-:-:S07]  /*07f0*/  @P3 FMUL.FTZ R6, R6, R9 ;  /* 0x0000000906063220 */ /* 0x010fce0000410000 */
[----:B------:R-:W4:Y:S01]  /*0800*/  @P3 LDC R128, c[0x0][0x40c] ;  /* 0x00010300ff803b82 */ /* 0x000f220000000800 */
[--C-:B--2---:R-:W-:Y:S02]  /*0810*/  @P3 HADD2.F32 R14, -RZ, R116.reuse.H0_H0 ;  /* 0x20000074ff0e3230 */ /* 0x104fe40000004100 */
[--C-:B------:R-:W-:Y:S02]  /*0820*/  @!P3 HADD2.F32 R135, -RZ, R116.reuse.H0_H0 ;  /* 0x20000074ff87b230 */ /* 0x100fe40000004100 */
[--C-:B------:R-:W-:Y:S02]  /*0830*/  @P3 HADD2.F32 R7, -RZ, R116.reuse.H1_H1 ;  /* 0x30000074ff073230 */ /* 0x100fe40000004100 */
[----:B------:R-:W-:Y:S01]  /*0840*/  @P3 FFMA.FTZ R135, R3, R80, R14 ;  /* 0x0000005003873223 */ /* 0x000fe2000001000e */
[----:B------:R-:W-:Y:S02]  /*0850*/  @P3 HADD2.F32 R14, -RZ, R117.H0_H0 ;  /* 0x20000075ff0e3230 */ /* 0x000fe40000004100 */
[----:B------:R-:W-:-:S02]  /*0860*/  @!P3 HADD2.F32 R137, -RZ, R116.H1_H1 ;  /* 0x30000074ff89b230 */ /* 0x000fc40000004100 */
[----:B------:R-:W-:Y:S01]  /*0870*/  @P3 FFMA.FTZ R137, R4, R81, R7 ;  /* 0x0000005104893223 */ /* 0x000fe20000010007 */
[--C-:B------:R-:W-:Y:S02]  /*0880*/  @!P3 HADD2.F32 R139, -RZ, R117.reuse.H0_H0 ;  /* 0x20000075ff8bb230 */ /* 0x100fe40000004100 */
[----:B------:R-:W-:Y:S01]  /*0890*/  @P3 FFMA.FTZ R139, R5, R82, R14 ;  /* 0x00000052058b3223 */ /* 0x000fe2000001000e */
[----:B------:R-:W-:Y:S02]  /*08a0*/  @P3 HADD2.F32 R9, -RZ, R117.H1_H1 ;  /* 0x30000075ff093230 */ /* 0x000fe40000004100 */
[--C-:B------:R-:W-:Y:S02]  /*08b0*/  @P3 HADD2.F32 R4, -RZ, R114.reuse.H1_H1 ;  /* 0x30000072ff043230 */ /* 0x100fe40000004100 */
[----:B------:R-:W-:Y:S02]  /*08c0*/  @P3 HADD2.F32 R3, -RZ, R114.H0_H0 ;  /* 0x20000072ff033230 */ /* 0x000fe40000004100 */
[----:B------:R-:W-:-:S02]  /*08d0*/  @P3 HADD2.F32 R7, -RZ, R115.H0_H0 ;  /* 0x20000073ff073230 */ /* 0x000fc40000004100 */
[----:B0-----:R-:W-:Y:S01]  /*08e0*/  @P3 FMUL.FTZ R4, R4, R11 ;  /* 0x0000000b04043220 */ /* 0x001fe20000410000 */
[----:B------:R-:W-:Y:S02]  /*08f0*/  @P3 HADD2.F32 R5, -RZ, R115.H1_H1 ;  /* 0x30000073ff053230 */ /* 0x000fe40000004100 */
[----:B-1----:R-:W-:Y:S01]  /*0900*/  @P3 FMUL.FTZ R3, R3, R122 ;  /* 0x0000007a03033220 */ /* 0x002fe20000410000 */
[----:B------:R-:W-:Y:S02]  /*0910*/  @!P3 HADD2.F32 R141, -RZ, R117.H1_H1 ;  /* 0x30000075ff8db230 */ /* 0x000fe40000004100 */
[----:B------:R-:W-:Y:S01]  /*0920*/  @P3 FFMA.FTZ R141, R6, R83, R9 ;  /* 0x00000053068d3223 */ /* 0x000fe20000010009 */
[--C-:B------:R-:W-:Y:S02]  /*0930*/  @P3 HADD2.F32 R14, -RZ, R118.reuse.H0_H0 ;  /* 0x20000076ff0e3230 */ /* 0x100fe40000004100 */
[----:B---3--:R-:W-:Y:S01]  /*0940*/  @P3 FMUL.FTZ R7, R7, R124 ;  /* 0x0000007c07073220 */ /* 0x008fe20000410000 */
[----:B------:R-:W-:-:S02]  /*0950*/  @P3 HADD2.F32 R9, -RZ, R118.H1_H1 ;  /* 0x30000076ff093230 */ /* 0x000fc40000004100 */
[----:B----4-:R-:W-:Y:S01]  /*0960*/  @P3 FMUL.FTZ R6, R5, R128 ;  /* 0x0000008005063220 */ /* 0x010fe20000410000 */
[--C-:B------:R-:W-:Y:S01]  /*0970*/  @P3 HADD2.F32 R120, -RZ, R119.reuse.H0_H0 ;  /* 0x20000077ff783230 */ /* 0x100fe20000004100 */
[----:B------:R-:W-:Y:S01]  /*0980*/  F2FP.F16.F32.PACK_AB R5, RZ, R139 ;  /* 0x0000008bff05723e */ /* 0x000fe200000000ff */
[--C-:B------:R-:W-:Y:S02]  /*0990*/  @P3 HADD2.F32 R11, -RZ, R119.reuse.H1_H1 ;  /* 0x30000077ff0b3230 */ /* 0x100fe40000004100 */
[--C-:B------:R-:W-:Y:S02]  /*09a0*/  @!P3 HADD2.F32 R143, -RZ, R118.reuse.H0_H0 ;  /* 0x20000076ff8fb230 */ /* 0x100fe40000004100 */
[----:B------:R-:W-:Y:S01]  /*09b0*/  @P3 FFMA.FTZ R143, R3, R84, R14 ;  /* 0x00000054038f3223 */ /* 0x000fe2000001000e */
[----:B------:R-:W-:Y:S02]  /*09c0*/  @!P3 HADD2.F32 R145, -RZ, R118.H1_H1 ;  /* 0x30000076ff91b230 */ /* 0x000fe40000004100 */
[----:B------:R-:W-:Y:S01]  /*09d0*/  @P3 FFMA.FTZ R145, R4, R85, R9 ;  /* 0x0000005504913223 */ /* 0x000fe20000010009 */
[----:B------:R-:W-:-:S02]  /*09e0*/  @!P3 HADD2.F32 R147, -RZ, R119.H0_H0 ;  /* 0x20000077ff93b230 */ /* 0x000fc40000004100 */
[----:B------:R-:W-:Y:S01]  /*09f0*/  @P3 FFMA.FTZ R147, R7, R86, R120 ;  /* 0x0000005607933223 */ /* 0x000fe20000010078 */
[----:B------:R-:W-:Y:S02]  /*0a00*/  @!P3 HADD2.F32 R149, -RZ, R119.H1_H1 ;  /* 0x30000077ff95b230 */ /* 0x000fe40000004100 */
[----:B------:R-:W-:Y:S01]  /*0a10*/  @P3 FFMA.FTZ R149, R6, R87, R11 ;  /* 0x0000005706953223 */ /* 0x000fe2000001000b */
        /* <DEDUP_REMOVED lines=12> */
.L_x_13541:
[----:B0-----:R-:W0:Y:S01]  /*0ae0*/  @P2 LDC R4, c[0x0][0x40c] ;  /* 0x00010300ff042b82 */ /* 0x001e220000000800 */
[----:B-----5:R-:W-:Y:S01]  /*0af0*/  @P2 HADD2.F32 R3, -RZ, R112.H1_H1 ;  /* 0x30000070ff032230 */ /* 0x020fe20000004100 */
[----:B------:R-:W-:Y:S01]  /*0b00*/  MOV R137, RZ ;  /* 0x000000ff00897202 */ /* 0x000fe20000000f00 */
[----:B------:R-:W-:Y:S01]  /*0b10*/  @P2 HADD2.F32 R5, -RZ, R113.H0_H0 ;  /* 0x20000071ff052230 */ /* 0x000fe20000004100 */
[----:B------:R-:W-:Y:S01]  /*0b20*/  MOV R139, RZ ;  /* 0x000000ff008b7202 */ /* 0x000fe20000000f00 */
[----:B------:R-:W-:Y:S01]  /*0b30*/  @P2 HADD2.F32 R7, -RZ, R114.H0_H0 ;  /* 0x20000072ff072230 */ /* 0x000fe20000004100 */
[----:B------:R-:W-:Y:S02]  /*0b40*/  MOV R141, RZ ;  /* 0x000000ff008d7202 */ /* 0x000fe40000000f00 */
[----:B------:R-:W1:Y:S01]  /*0b50*/  @P2 LDC R120, c[0x0][0x40c] ;  /* 0x00010300ff782b82 */ /* 0x000e620000000800 */
[----:B------:R-:W-:Y:S02]  /*0b60*/  MOV R143, RZ ;  /* 0x000000ff008f7202 */ /* 0x000fe40000000f00 */
[----:B------:R-:W-:-:S02]  /*0b70*/  MOV R145, RZ ;  /* 0x000000ff00917202 */ /* 0x000fc40000000f00 */
[----:B------:R-:W-:Y:S02]  /*0b80*/  MOV R147, RZ ;  /* 0x000000ff00937202 */ /* 0x000fe40000000f00 */
[----:B------:R-:W-:Y:S01]  /*0b90*/  MOV R149, RZ ;  /* 0x000000ff00957202 */ /* 0x000fe20000000f00 */
[----:B------:R-:W2:Y:S01]  /*0ba0*/  @P2 LDC R14, c[0x0][0x40c] ;  /* 0x00010300ff0e2b82 */ /* 0x000ea20000000800 */
[----:B------:R-:W-:-:S07]  /*0bb0*/  MOV R135, RZ ;  /* 0x000000ff00877202 */ /* 0x000fce0000000f00 */
[----:B------:R-:W3:Y:S01]  /*0bc0*/  @P2 LDC R124, c[0x0][0x40c] ;  /* 0x00010300ff7c2b82 */ /* 0x000ee20000000800 */
[----:B0-----:R-:W-:Y:S01]  /*0bd0*/  @P2 FMUL.FTZ R6, R3, R4 ;  /* 0x0000000403062220 */ /* 0x001fe20000410000 */
[----:B------:R-:W-:-:S03]  /*0be0*/  @P2 HADD2.F32 R3, -RZ, R113.H1_H1 ;  /* 0x30000071ff032230 */ /* 0x000fc60000004100 */
[----:B------:R-:W-:Y:S01]  /*0bf0*/  @P2 FMUL.FTZ R137, R6, R81 ;  /* 0x0000005106892220 */ /* 0x000fe20000410000 */
[----:B------:R-:W-:Y:S02]  /*0c00*/  @P2 HADD2.F32 R6, -RZ, R115.H1_H1 ;  /* 0x30000073ff062230 */ /* 0x000fe40000004100 */
[----:B------:R-:W0:Y:S01]  /*0c10*/  @P2 LDC R122, c[0x0][0x40c] ;  /* 0x00010300ff7a2b82 */ /* 0x000e220000000800 */
[----:B-1----:R-:W-:Y:S01]  /*0c20*/  @P2 FMUL.FTZ R120, R3, R120 ;  /* 0x0000007803782220 */ /* 0x002fe20000410000 */
[----:B------:R-:W-:-:S03]  /*0c30*/  @P2 HADD2.F32 R3, -RZ, R114.H1_H1 ;  /* 0x30000072ff032230 */ /* 0x000fc60000004100 */
[----:B------:R-:W-:-:S03]  /*0c40*/  @P2 FMUL.FTZ R141, R120, R83 ;  /* 0x00000053788d2220 */ /* 0x000fc60000410000 */
[----:B------:R-:W1:Y:S01]  /*0c50*/  @P2 LDC R128, c[0x0][0x40c] ;  /* 0x00010300ff802b82 */ /* 0x000e620000000800 */
[----:B--2---:R-:W-:-:S04]  /*0c60*/  @P2 FMUL.FTZ R5, R5, R14 ;  /* 0x0000000e05052220 */ /* 0x004fc80000410000 */
[----:B------:R-:W-:Y:S01]  /*0c70*/  @P2 FMUL.FTZ R139, R5, R82 ;  /* 0x00000052058b2220 */ /* 0x000fe20000410000 */
[----:B------:R-:W-:Y:S02]  /*0c80*/  @P2 HADD2.F32 R5, -RZ, R115.H0_H0 ;  /* 0x20000073ff052230 */ /* 0x000fe40000004100 */
[----:B------:R-:W2:Y:S01]  /*0c90*/  @P2 LDC R9, c[0x0][0x40c] ;  /* 0x00010300ff092b82 */ /* 0x000ea20000000800 */
[----:B---3--:R-:W-:Y:S01]  /*0ca0*/  @P2 FMUL.FTZ R124, R3, R124 ;  /* 0x0000007c037c2220 */ /* 0x008fe20000410000 */
[----:B------:R-:W-:-:S03]  /*0cb0*/  @P2 HADD2.F32 R3, -RZ, R112.H0_H0 ;  /* 0x20000070ff032230 */ /* 0x000fc60000004100 */
[----:B------:R-:W-:-:S03]  /*0cc0*/  @P2 FMUL.FTZ R145, R124, R85 ;  /* 0x000000557c912220 */ /* 0x000fc60000410000 */
[----:B------:R-:W3:Y:S01]  /*0cd0*/  @P2 LDC R4, c[0x0][0x40c] ;  /* 0x00010300ff042b82 */ /* 0x000ee20000000800 */
[----:B0-----:R-:W-:-:S04]  /*0ce0*/  @P2 FMUL.FTZ R7, R7, R122 ;  /* 0x0000007a07072220 */ /* 0x001fc80000410000 */
[----:B------:R-:W-:Y:S01]  /*0cf0*/  @P2 FMUL.FTZ R143, R7, R84 ;  /* 0x00000054078f2220 */ /* 0x000fe20000410000 */
[----:B-1----:R-:W-:-:S04]  /*0d00*/  @P2 FMUL.FTZ R5, R5, R128 ;  /* 0x0000008005052220 */ /* 0x002fc80000410000 */
[----:B------:R-:W-:Y:S01]  /*0d10*/  F2FP.F16.F32.PACK_AB R7, RZ, R143 ;  /* 0x0000008fff07723e */ /* 0x000fe200000000ff */
[----:B------:R-:W-:Y:S01]  /*0d20*/  @P2 FMUL.FTZ R147, R5, R86 ;  /* 0x0000005605932220 */ /* 0x000fe20000410000 */
[----:B------:R-:W-:Y:S01]  /*0d30*/  F2FP.F16.F32.PACK_AB R5, RZ, R139 ;  /* 0x0000008bff05723e */ /* 0x000fe200000000ff */
[----:B--2---:R-:W-:Y:S01]  /*0d40*/  @P2 FMUL.FTZ R6, R6, R9 ;  /* 0x0000000906062220 */ /* 0x004fe20000410000 */
[----:B------:R-:W-:Y:S02]  /*0d50*/  F2FP.F16.F32.PACK_AB R9, RZ, R145 ;  /* 0x00000091ff09723e */ /* 0x000fe400000000ff */
[----:B------:R-:W-:Y:S01]  /*0d60*/  F2FP.F16.F32.PACK_AB R11, RZ, R147 ;  /* 0x00000093ff0b723e */ /* 0x000fe200000000ff */
[----:B------:R-:W-:Y:S01]  /*0d70*/  @P2 FMUL.FTZ R149, R6, R87 ;  /* 0x0000005706952220 */ /* 0x000fe20000410000 */
[----:B------:R-:W-:Y:S01]  /*0d80*/  F2FP.F16.F32.PACK_AB R6, RZ, R141 ;  /* 0x0000008dff06723e */ /* 0x000fe200000000ff */
[----:B---3--:R-:W-:-:S03]  /*0d90*/  @P2 FMUL.FTZ R3, R3, R4 ;  /* 0x0000000403032220 */ /* 0x008fc60000410000 */
[----:B------:R-:W-:Y:S02]  /*0da0*/  F2FP.F16.F32.PACK_AB R13, RZ, R149 ;  /* 0x00000095ff0d723e */ /* 0x000fe400000000ff */
[----:B------:R-:W-:Y:S01]  /*0db0*/  PRMT R5, R5, 0x5410, R6 ;  /* 0x0000541005057816 */ /* 0x000fe20000000006 */
[----:B------:R-:W-:Y:S01]  /*0dc0*/  @P2 FMUL.FTZ R135, R3, R80 ;  /* 0x0000005003872220 */ /* 0x000fe20000410000 */
[----:B------:R-:W-:Y:S02]  /*0dd0*/  F2FP.F16.F32.PACK_AB R3, RZ, R137 ;  /* 0x00000089ff03723e */ /* 0x000fe400000000ff */
[----:B------:R-:W-:Y:S02]  /*0de0*/  PRMT R6, R7, 0x5410, R9 ;  /* 0x0000541007067816 */ /* 0x000fe40000000009 */
[----:B------:R-:W-:Y:S02]  /*0df0*/  F2FP.F16.F32.PACK_AB R4, RZ, R135 ;  /* 0x00000087ff04723e */ /* 0x000fe400000000ff */
[----:B------:R-:W-:-:S02]  /*0e00*/  PRMT R7, R11, 0x5410, R13 ;  /* 0x000054100b077816 */ /* 0x000fc4000000000d */
[----:B------:R-:W-:-:S07]  /*0e10*/  PRMT R4, R4, 0x5410, R3 ;  /* 0x0000541004047816 */ /* 0x000fce0000000003 */
.L_x_13542:
        /* <DEDUP_REMOVED lines=8> */
[----:B------:R0:W5:Y:S01]  /*0ea0*/  @P2 LDG.E.128 R112, desc[UR6][R122.64] ;  /* 0x000000067a702981 */ /* 0x000162000c1e1d00 */
[----:B--2---:R-:W-:-:S05]  /*0eb0*/  @P0 IMAD.WIDE.U32 R128, R15, 0x10, R128 ;  /* 0x000000100f800825 */ /* 0x004fca00078e0080 */
[----:B------:R0:W5:Y:S01]  /*0ec0*/  @P0 LDG.E.128 R116, desc[UR6][R128.64] ;  /* 0x0000000680740981 */ /* 0x000162000c1e1d00 */
[----:B------:R-:W-:Y:S05]  /*0ed0*/  @!P0 BRA `(.L_x_13543) ;  /* 0x0000000000d88947 */ /* 0x000fea0003800000 */
[----:B------:R-:W-:Y:S01]  /*0ee0*/  ISETP.GT.AND P3, PT, R12, RZ, PT ;  /* 0x000000ff0c00720c */ /* 0x000fe20003f64270 */
[----:B-----5:R-:W-:Y:S02]  /*0ef0*/  HADD2.F32 R151, -RZ, R116.H1_H1 ;  /* 0x30000074ff977230 */ /* 0x020fe40000004100 */
[--C-:B------:R-:W-:Y:S02]  /*0f00*/  HADD2.F32 R153, -RZ, R117.reuse.H0_H0 ;  /* 0x20000075ff997230 */ /* 0x100fe40000004100 */
[----:B------:R-:W-:Y:S02]  /*0f10*/  HADD2.F32 R155, -RZ, R117.H1_H1 ;  /* 0x30000075ff9b7230 */ /* 0x000fe40000004100 */
[--C-:B------:R-:W-:Y:S02]  /*0f20*/  HADD2.F32 R157, -RZ, R118.reuse.H0_H0 ;  /* 0x20000076ff9d7230 */ /* 0x100fe40000004100 */
[----:B------:R-:W-:Y:S02]  /*0f30*/  HADD2.F32 R159, -RZ, R118.H1_H1 ;  /* 0x30000076ff9f7230 */ /* 0x000fe40000004100 */
[----:B------:R-:W-:-:S02]  /*0f40*/  HADD2.F32 R161, -RZ, R119.H0_H0 ;  /* 0x20000077ffa17230 */ /* 0x000fc40000004100 */
[----:B0-----:R-:W0:Y:S01]  /*0f50*/  @P3 LDC R4, c[0x0][0x40c] ;  /* 0x00010300ff043b82 */ /* 0x001e220000000800 */
[----:B------:R-:W-:Y:S02]  /*0f60*/  @P3 HADD2.F32 R3, -RZ, R112.H1_H1 ;  /* 0x30000070ff033230 */ /* 0x000fe40000004100 */
[----:B------:R-:W-:Y:S02]  /*0f70*/  @P3 HADD2.F32 R5, -RZ, R114.H0_H0 ;  /* 0x20000072ff053230 */ /* 0x000fe40000004100 */
[----:B------:R-:W-:Y:S02]  /*0f80*/  HADD2.F32 R163, -RZ, R116.H0_H0 ;  /* 0x20000074ffa37230 */ /* 0x000fe40000004100 */
[----:B------:R-:W-:Y:S01]  /*0f90*/  HADD2.F32 R165, -RZ, R119.H1_H1 ;  /* 0x30000077ffa57230 */ /* 0x000fe20000004100 */
[----:B------:R-:W1:Y:S08]  /*0fa0*/  @P3 LDC R14, c[0x0][0x40c] ;  /* 0x00010300ff0e3b82 */ /* 0x000e700000000800 */
[----:B------:R-:W2:Y:S01]  /*0fb0*/  @P3 LDC R120, c[0x0][0x40c] ;  /* 0x00010300ff783b82 */ /* 0x000ea20000000800 */
[----:B0-----:R-:W-:-:S07]  /*0fc0*/  @P3 FMUL.FTZ R6, R3, R4 ;  /* 0x0000000403063220 */ /* 0x001fce0000410000 */
[----:B------:R-:W0:Y:S01]  /*0fd0*/  @P3 LDC R122, c[0x0][0x40c] ;  /* 0x00010300ff7a3b82 */ /* 0x000e220000000800 */
[----:B------:R-:W-:Y:S02]  /*0fe0*/  @P3 HADD2.F32 R3, -RZ, R113.H0_H0 ;  /* 0x20000071ff033230 */ /* 0x000fe40000004100 */
[----:B------:R-:W-:Y:S01]  /*0ff0*/  @P3 FFMA.FTZ R151, R6, R89, R151 ;  /* 0x0000005906973223 */ /* 0x000fe20000010097 */
[----:B------:R-:W-:Y:S02]  /*1000*/  @P3 HADD2.F32 R6, -RZ, R115.H0_H0 ;  /* 0x20000073ff063230 */ /* 0x000fe40000004100 */
[----:B-1----:R-:W-:Y:S02]  /*1010*/  @P3 FMUL.FTZ R14, R3, R14 ;  /* 0x0000000e030e3220 */ /* 0x002fe40000410000 */
[----:B------:R-:W1:Y:S01]  /*1020*/  @P3 LDC R4, c[0x0][0x40c] ;  /* 0x00010300ff043b82 */ /* 0x000e620000000800 */
[----:B------:R-:W-:Y:S02]  /*1030*/  @P3 HADD2.F32 R3, -RZ, R113.H1_H1 ;  /* 0x30000071ff033230 */ /* 0x000fe40000004100 */
[----:B------:R-:W-:-:S03]  /*1040*/  @P3 FFMA.FTZ R153, R14, R90, R153 ;  /* 0x0000005a0e993223 */ /* 0x000fc60000010099 */
[----:B--2---:R-:W-:Y:S02]  /*1050*/  @P3 FMUL.FTZ R120, R3, R120 ;  /* 0x0000007803783220 */ /* 0x004fe40000410000 */
[----:B------:R-:W2:Y:S01]  /*1060*/  @P3 LDC R128, c[0x0][0x40c] ;  /* 0x00010300ff803b82 */ /* 0x000ea20000000800 */
[----:B------:R-:W-:Y:S02]  /*1070*/  @P3 HADD2.F32 R3, -RZ, R112.H0_H0 ;  /* 0x20000070ff033230 */ /* 0x000fe40000004100 */
[----:B------:R-:W-:-:S05]  /*1080*/  @P3 FFMA.FTZ R155, R120, R91, R155 ;  /* 0x0000005b789b3223 */ /* 0x000fca000001009b */
[----:B------:R-:W3:Y:S01]  /*1090*/  @P3 LDC R7, c[0x0][0x40c] ;  /* 0x00010300ff073b82 */ /* 0x000ee20000000800 */
[----:B0-----:R-:W-:Y:S01]  /*10a0*/  @P3 FMUL.FTZ R122, R5, R122 ;  /* 0x0000007a057a3220 */ /* 0x001fe20000410000 */
[----:B------:R-:W-:-:S03]  /*10b0*/  @P3 HADD2.F32 R5, -RZ, R114.H1_H1 ;  /* 0x30000072ff053230 */ /* 0x000fc60000004100 */
[----:B------:R-:W-:-:S03]  /*10c0*/  @P3 FFMA.FTZ R157, R122, R92, R157 ;  /* 0x0000005c7a9d3223 */ /* 0x000fc6000001009d */
[----:B------:R-:W0:Y:S01]  /*10d0*/  @P3 LDC R130, c[0x0][0x40c] ;  /* 0x00010300ff823b82 */ /* 0x000e220000000800 */
[----:B-1----:R-:W-:Y:S01]  /*10e0*/  @P3 FMUL.FTZ R4, R3, R4 ;  /* 0x0000000403043220 */ /* 0x002fe20000410000 */
[----:B------:R-:W-:Y:S01]  /*10f0*/  @P3 HADD2.F32 R3, -RZ, R115.H1_H1 ;  /* 0x30000073ff033230 */ /* 0x000fe20000004100 */
[----:B------:R-:W-:Y:S02]  /*1100*/  F2FP.F16.F32.PACK_AB R9, RZ, R157 ;  /* 0x0000009dff09723e */ /* 0x000fe400000000ff */
[----:B------:R-:W-:Y:S01]  /*1110*/  @P3 FFMA.FTZ R163, R4, R88, R163 ;  /* 0x0000005804a33223 */ /* 0x000fe200000100a3 */
[----:B--2---:R-:W-:Y:S01]  /*1120*/  @P3 FMUL.FTZ R128, R5, R128 ;  /* 0x0000008005803220 */ /* 0x004fe20000410000 */
[----:B------:R-:W-:-:S03]  /*1130*/  F2FP.F16.F32.PACK_AB R5, RZ, R153 ;  /* 0x00000099ff05723e */ /* 0x000fc600000000ff */
[----:B------:R-:W-:Y:S01]  /*1140*/  F2FP.F16.F32.PACK_AB R4, RZ, R163 ;  /* 0x000000a3ff04723e */ /* 0x000fe200000000ff */
[----:B------:R-:W-:Y:S01]  /*1150*/  @P3 FFMA.FTZ R159, R128, R93, R159 ;  /* 0x0000005d809f3223 */ /* 0x000fe2000001009f */
[----:B---3--:R-:W-:-:S04]  /*1160*/  @P3 FMUL.FTZ R6, R6, R7 ;  /* 0x0000000706063220 */ /* 0x008fc80000410000 */
[----:B------:R-:W-:Y:S01]  /*1170*/  F2FP.F16.F32.PACK_AB R11, RZ, R159 ;  /* 0x0000009fff0b723e */ /* 0x000fe200000000ff */
[----:B------:R-:W-:Y:S01]  /*1180*/  @P3 FFMA.FTZ R161, R6, R94, R161 ;  /* 0x0000005e06a13223 */ /* 0x000fe200000100a1 */
[----:B------:R-:W-:Y:S01]  /*1190*/  F2FP.F16.F32.PACK_AB R6, RZ, R155 ;  /* 0x0000009bff06723e */ /* 0x000fe200000000ff */
[----:B0-----:R-:W-:Y:S01]  /*11a0*/  @P3 FMUL.FTZ R130, R3, R130 ;  /* 0x0000008203823220 */ /* 0x001fe20000410000 */
        /* <DEDUP_REMOVED lines=9> */
.L_x_13543:
[----:B0-----:R-:W0:Y:S01]  /*1240*/  @P2 LDC R4, c[0x0][0x40c] ;  /* 0x00010300ff042b82 */ /* 0x001e220000000800 */
[----:B-----5:R-:W-:Y:S01]  /*1250*/  @P2 HADD2.F32 R3, -RZ, R112.H1_H1 ;  /* 0x30000070ff032230 */ /* 0x020fe20000004100 */
[----:B------:R-:W-:Y:S01]  /*1260*/  MOV R151, RZ ;  /* 0x000000ff00977202 */ /* 0x000fe20000000f00 */
[----:B------:R-:W-:Y:S02]  /*1270*/  @P2 HADD2.F32 R5, -RZ, R113.H0_H0 ;  /* 0x20000071ff052230 */ /* 0x000fe40000004100 */
[----:B------:R-:W-:Y:S02]  /*1280*/  HFMA2 R153, -RZ, RZ, 0, 0 ;  /* 0x00000000ff997431 */ /* 0x000fe400000001ff */
[----:B------:R-:W-:Y:S01]  /*1290*/  @P2 HADD2.F32 R7, -RZ, R114.H0_H0 ;  /* 0x20000072ff072230 */ /* 0x000fe20000004100 */
[----:B------:R-:W-:Y:S01]  /*12a0*/  MOV R155, RZ ;  /* 0x000000ff009b7202 */ /* 0x000fe20000000f00 */
[----:B------:R-:W-:Y:S01]  /*12b0*/  HFMA2 R157, -RZ, RZ, 0, 0 ;  /* 0x00000000ff9d7431 */ /* 0x000fe200000001ff */
[----:B------:R-:W1:Y:S01]  /*12c0*/  @P2 LDC R120, c[0x0][0x40c] ;  /* 0x00010300ff782b82 */ /* 0x000e620000000800 */
[----:B------:R-:W-:Y:S01]  /*12d0*/  MOV R159, RZ ;  /* 0x000000ff009f7202 */ /* 0x000fe20000000f00 */
[----:B------:R-:W-:Y:S01]  /*12e0*/  HFMA2 R161, -RZ, RZ, 0, 0 ;  /* 0x00000000ffa17431 */ /* 0x000fe200000001ff */
[----:B------:R-:W-:Y:S01]  /*12f0*/  MOV R165, RZ ;  /* 0x000000ff00a57202 */ /* 0x000fe20000000f00 */
[----:B------:R-:W-:-:S04]  /*1300*/  HFMA2 R163, -RZ, RZ, 0, 0 ;  /* 0x00000000ffa37431 */ /* 0x000fc800000001ff */
[----:B------:R-:W2:Y:S08]  /*1310*/  @P2 LDC R14, c[0x0][0x40c] ;  /* 0x00010300ff0e2b82 */ /* 0x000eb00000000800 */
        /* <DEDUP_REMOVED lines=38> */
.L_x_13544:
        /* <DEDUP_REMOVED lines=9> */
[----:B------:R1:W5:Y:S01]  /*1610*/  @P0 LDG.E.128 R116, desc[UR6][R120.64] ;  /* 0x0000000678740981 */ /* 0x000362000c1e1d00 */
[----:B------:R-:W-:Y:S05]  /*1620*/  @!P0 BRA `(.L_x_13545) ;  /* 0x0000000000dc8947 */ /* 0x000fea0003800000 */
[----:B------:R-:W-:Y:S01]  /*1630*/  ISETP.GT.AND P3, PT, R12, RZ, PT ;  /* 0x000000ff0c00720c */ /* 0x000fe20003f64270 */
[----:B-----5:R-:W-:Y:S02]  /*1640*/  HADD2.F32 R3, -RZ, R116.H1_H1 ;  /* 0x30000074ff037230 */ /* 0x020fe40000004100 */
[----:B------:R-:W-:-:S10]  /*1650*/  HADD2.F32 R13, -RZ, R118.H0_H0 ;  /* 0x20000076ff0d7230 */ /* 0x000fd40000004100 */
[----:B-1----:R-:W0:Y:S01]  /*1660*/  @P3 LDC R5, c[0x0][0x40c] ;  /* 0x00010300ff053b82 */ /* 0x002e220000000800 */
[----:B------:R-:W-:Y:S02]  /*1670*/  @P3 HADD2.F32 R4, -RZ, R112.H1_H1 ;  /* 0x30000070ff043230 */ /* 0x000fe40000004100 */
[----:B------:R-:W-:Y:S02]  /*1680*/  @P3 HADD2.F32 R6, -RZ, R113.H0_H0 ;  /* 0x20000071ff063230 */ /* 0x000fe40000004100 */
[----:B------:R-:W-:Y:S02]  /*1690*/  @P3 HADD2.F32 R14, -RZ, R114.H0_H0 ;  /* 0x20000072ff0e3230 */ /* 0x000fe40000004100 */
[----:B------:R-:W-:Y:S01]  /*16a0*/  @P3 HADD2.F32 R121, -RZ, R115.H0_H0 ;  /* 0x20000073ff793230 */ /* 0x000fe20000004100 */
[----:B------:R-:W1:Y:S08]  /*16b0*/  @P3 LDC R7, c[0x0][0x40c] ;  /* 0x00010300ff073b82 */ /* 0x000e700000000800 */
[----:B------:R-:W2:Y:S08]  /*16c0*/  @P3 LDC R15, c[0x0][0x40c] ;  /* 0x00010300ff0f3b82 */ /* 0x000eb00000000800 */
[----:B------:R-:W3:Y:S01]  /*16d0*/  @P3 LDC R9, c[0x0][0x40c] ;  /* 0x00010300ff093b82 */ /* 0x000ee20000000800 */
[----:B0-----:R-:W-:Y:S01]  /*16e0*/  @P3 FMUL.FTZ R4, R4, R5 ;  /* 0x0000000504043220 */ /* 0x001fe20000410000 */
[----:B------:R-:W-:-:S03]  /*16f0*/  HADD2.F32 R5, -RZ, R117.H0_H0 ;  /* 0x20000075ff057230 */ /* 0x000fc60000004100 */
[----:B------:R-:W-:Y:S01]  /*1700*/  @P3 FFMA.FTZ R3, R4, R97, R3 ;  /* 0x0000006104033223 */ /* 0x000fe20000010003 */
[----:B------:R-:W-:Y:S02]  /*1710*/  @P3 HADD2.F32 R4, -RZ, R113.H1_H1 ;  /* 0x30000071ff043230 */ /* 0x000fe40000004100 */
[----:B------:R-:W0:Y:S01]  /*1720*/  @P3 LDC R120, c[0x0][0x40c] ;  /* 0x00010300ff783b82 */ /* 0x000e220000000800 */
[----:B-1----:R-:W-:Y:S01]  /*1730*/  @P3 FMUL.FTZ R6, R6, R7 ;  /* 0x0000000706063220 */ /* 0x002fe20000410000 */
[----:B------:R-:W-:-:S03]  /*1740*/  HADD2.F32 R7, -RZ, R117.H1_H1 ;  /* 0x30000075ff077230 */ /* 0x000fc60000004100 */
[----:B------:R-:W-:-:S03]  /*1750*/  @P3 FFMA.FTZ R5, R6, R98, R5 ;  /* 0x0000006206053223 */ /* 0x000fc60000010005 */
[----:B------:R-:W1:Y:S01]  /*1760*/  @P3 LDC R11, c[0x0][0x40c] ;  /* 0x00010300ff0b3b82 */ /* 0x000e620000000800 */
[----:B--2---:R-:W-:Y:S01]  /*1770*/  @P3 FMUL.FTZ R14, R14, R15 ;  /* 0x0000000f0e0e3220 */ /* 0x004fe20000410000 */
[----:B------:R-:W-:-:S06]  /*1780*/  @P3 HADD2.F32 R15, -RZ, R114.H1_H1 ;  /* 0x30000072ff0f3230 */ /* 0x000fcc0000004100 */
[----:B------:R-:W2:Y:S01]  /*1790*/  @P3 LDC R122, c[0x0][0x40c] ;  /* 0x00010300ff7a3b82 */ /* 0x000ea20000000800 */
[----:B---3--:R-:W-:Y:S01]  /*17a0*/  @P3 FMUL.FTZ R6, R4, R9 ;  /* 0x0000000904063220 */ /* 0x008fe20000410000 */
[----:B------:R-:W-:Y:S01]  /*17b0*/  @!P3 MOV R9, R13 ;  /* 0x0000000d0009b202 */ /* 0x000fe20000000f00 */
[----:B------:R-:W-:Y:S02]  /*17c0*/  @P3 HADD2.F32 R4, -RZ, R112.H0_H0 ;  /* 0x20000070ff043230 */ /* 0x000fe40000004100 */
[----:B------:R-:W-:Y:S01]  /*17d0*/  @P3 FFMA.FTZ R9, R14, R100, R13 ;  /* 0x000000640e093223 */ /* 0x000fe2000001000d */
[----:B------:R-:W-:Y:S02]  /*17e0*/  @P3 HADD2.F32 R14, -RZ, R115.H1_H1 ;  /* 0x30000073ff0e3230 */ /* 0x000fe40000004100 */
[----:B------:R-:W-:Y:S01]  /*17f0*/  @P3 FFMA.FTZ R7, R6, R99, R7 ;  /* 0x0000006306073223 */ /* 0x000fe20000010007 */
[----:B------:R-:W-:Y:S01]  /*1800*/  HADD2.F32 R13, -RZ, R119.H0_H0 ;  /* 0x20000077ff0d7230 */ /* 0x000fe20000004100 */
[----:B------:R-:W3:Y:S01]  /*1810*/  @P3 LDC R123, c[0x0][0x40c] ;  /* 0x00010300ff7b3b82 */ /* 0x000ee20000000800 */
[----:B0-----:R-:W-:Y:S01]  /*1820*/  @P3 FMUL.FTZ R120, R15, R120 ;  /* 0x000000780f783220 */ /* 0x001fe20000410000 */
[----:B------:R-:W-:-:S02]  /*1830*/  HADD2.F32 R15, -RZ, R116.H0_H0 ;  /* 0x20000074ff0f7230 */ /* 0x000fc40000004100 */
[----:B-1----:R-:W-:Y:S01]  /*1840*/  @P3 FMUL.FTZ R6, R4, R11 ;  /* 0x0000000b04063220 */ /* 0x002fe20000410000 */
[----:B------:R-:W-:Y:S02]  /*1850*/  HADD2.F32 R11, -RZ, R118.H1_H1 ;  /* 0x30000076ff0b7230 */ /* 0x000fe40000004100 */
[----:B------:R-:W-:Y:S02]  /*1860*/  HADD2.F32 R4, -RZ, R119.H1_H1 ;  /* 0x30000077ff047230 */ /* 0x000fe40000004100 */
[----:B------:R-:W-:Y:S01]  /*1870*/  @P3 FFMA.FTZ R15, R6, R96, R15 ;  /* 0x00000060060f3223 */ /* 0x000fe2000001000f */
[----:B------:R-:W-:Y:S01]  /*1880*/  F2FP.F16.F32.PACK_AB R6, RZ, R3 ;  /* 0x00000003ff06723e */ /* 0x000fe200000000ff */
[----:B------:R-:W-:Y:S01]  /*1890*/  @P3 FFMA.FTZ R11, R120, R101, R11 ;  /* 0x00000065780b3223 */ /* 0x000fe2000001000b */
[----:B--2---:R-:W-:Y:S01]  /*18a0*/  @P3 FMUL.FTZ R122, R121, R122 ;  /* 0x0000007a797a3220 */ /* 0x004fe20000410000 */
[----:B------:R-:W-:-:S03]  /*18b0*/  F2FP.F16.F32.PACK_AB R121, RZ, R5 ;  /* 0x00000005ff79723e */ /* 0x000fc600000000ff */
[----:B------:R-:W-:Y:S01]  /*18c0*/  F2FP.F16.F32.PACK_AB R128, RZ, R11 ;  /* 0x0000000bff80723e */ /* 0x000fe200000000ff */
[----:B------:R-:W-:Y:S01]  /*18d0*/  @P3 FFMA.FTZ R13, R122, R102, R13 ;  /* 0x000000667a0d3223 */ /* 0x000fe2000001000d */
[----:B------:R-:W-:Y:S02]  /*18e0*/  F2FP.F16.F32.PACK_AB R122, RZ, R9 ;  /* 0x00000009ff7a723e */ /* 0x000fe400000000ff */
[----:B------:R-:W-:Y:S01]  /*18f0*/  F2FP.F16.F32.PACK_AB R120, RZ, R15 ;  /* 0x0000000fff78723e */ /* 0x000fe200000000ff */
[----:B---3--:R-:W-:Y:S01]  /*1900*/  @P3 FMUL.FTZ R123, R14, R123 ;  /* 0x0000007b0e7b3220 */ /* 0x008fe20000410000 */
[----:B------:R-:W-:Y:S02]  /*1910*/  F2FP.F16.F32.PACK_AB R14, RZ, R7 ;  /* 0x00000007ff0e723e */ /* 0x000fe400000000ff */
[----:B------:R-:W-:Y:S01]  /*1920*/  F2FP.F16.F32.PACK_AB R129, RZ, R13 ;  /* 0x0000000dff81723e */ /* 0x000fe200000000ff */
[----:B------:R-:W-:Y:S01]  /*1930*/  @P3 FFMA.FTZ R4, R123, R103, R4 ;  /* 0x000000677b043223 */ /* 0x000fe20000010004 */
[----:B------:R-:W-:-:S02]  /*1940*/  PRMT R121, R121, 0x5410, R14 ;  /* 0x0000541079797816 */ /* 0x000fc4000000000e */
[----:B------:R-:W-:Y:S02]  /*1950*/  PRMT R122, R122, 0x5410, R128 ;  /* 0x000054107a7a7816 */ /* 0x000fe40000000080 */
[----:B------:R-:W-:Y:S02]  /*1960*/  F2FP.F16.F32.PACK_AB R123, RZ, R4 ;  /* 0x00000004ff7b723e */ /* 0x000fe400000000ff */
[----:B------:R-:W-:Y:S02]  /*1970*/  PRMT R120, R120, 0x5410, R6 ;  /* 0x0000541078787816 */ /* 0x000fe40000000006 */
[----:B------:R-:W-:Y:S01]  /*1980*/  PRMT R123, R129, 0x5410, R123 ;  /* 0x00005410817b7816 */ /* 0x000fe2000000007b */
[----:B------:R-:W-:Y:S06]  /*1990*/  BRA `(.L_x_13546) ;  /* 0x0000000000d07947 */ /* 0x000fec0003800000 */
.L_x_13545:
[----:B-1----:R-:W0:Y:S01]  /*19a0*/  @P2 LDC R6, c[0x0][0x40c] ;  /* 0x00010300ff062b82 */ /* 0x002e220000000800 */
[----:B-----5:R-:W-:Y:S02]  /*19b0*/  @P2 HADD2.F32 R5, -RZ, R113.H0_H0 ;  /* 0x20000071ff052230 */ /* 0x020fe40000004100 */
[----:B------:R-:W-:Y:S02]  /*19c0*/  @P2 HADD2.F32 R3, -RZ, R112.H1_H1 ;  /* 0x30000070ff032230 */ /* 0x000fe40000004100 */
[----:B------:R-:W-:Y:S02]  /*19d0*/  @P2 HADD2.F32 R11, -RZ, R114.H0_H0 ;  /* 0x20000072ff0b2230 */ /* 0x000fe40000004100 */
[--C-:B------:R-:W-:Y:S01]  /*19e0*/  @P2 HADD2.F32 R15, -RZ, R115.reuse.H0_H0 ;  /* 0x20000073ff0f2230 */ /* 0x100fe20000004100 */
[----:B------:R-:W1:Y:S01]  /*19f0*/  @P2 LDC R4, c[0x0][0x40c] ;  /* 0x00010300ff042b82 */ /* 0x000e620000000800 */
[----:B------:R-:W-:-:S07]  /*1a00*/  @P2 HADD2.F32 R122, -RZ, R115.H1_H1 ;  /* 0x30000073ff7a2230 */ /* 0x000fce0000004100 */
[----:B------:R-:W2:Y:S08]  /*1a10*/  @P2 LDC R9, c[0x0][0x40c] ;  /* 0x00010300ff092b82 */ /* 0x000eb00000000800 */
[----:B------:R-:W3:Y:S01]  /*1a20*/  @P2 LDC R14, c[0x0][0x40c] ;  /* 0x00010300ff0e2b82 */ /* 0x000ee20000000800 */
[----:B0-----:R-:W-:Y:S01]  /*1a30*/  @P2 FMUL.FTZ R7, R5, R6 ;  /* 0x0000000605072220 */ /* 0x001fe20000410000 */
[----:B------:R-:W-:Y:S01]  /*1a40*/  @P2 HADD2.F32 R6, -RZ, R113.H1_H1 ;  /* 0x30000071ff062230 */ /* 0x000fe20000004100 */
[----:B------:R-:W-:-:S02]  /*1a50*/  MOV R5, RZ ;  /* 0x000000ff00057202 */ /* 0x000fc40000000f00 */
[----:B------:R-:W-:Y:S01]  /*1a60*/  @P2 FMUL.FTZ R5, R7, R98 ;  /* 0x0000006207052220 */ /* 0x000fe20000410000 */
[----:B------:R-:W-:Y:S02]  /*1a70*/  HFMA2 R7, -RZ, RZ, 0, 0 ;  /* 0x00000000ff077431 */ /* 0x000fe400000001ff */
[----:B------:R-:W0:Y:S01]  /*1a80*/  @P2 LDC R13, c[0x0][0x40c] ;  /* 0x00010300ff0d2b82 */ /* 0x000e220000000800 */
[----:B-1----:R-:W-:Y:S01]  /*1a90*/  @P2 FMUL.FTZ R4, R3, R4 ;  /* 0x0000000403042220 */ /* 0x002fe20000410000 */
[----:B------:R-:W-:-:S03]  /*1aa0*/  HFMA2 R3, -RZ, RZ, 0, 0 ;  /* 0x00000000ff037431 */ /* 0x000fc600000001ff */
[----:B------:R-:W-:Y:S01]  /*1ab0*/  @P2 FMUL.FTZ R3, R4, R97 ;  /* 0x0000006104032220 */ /* 0x000fe20000410000 */
[----:B------:R-:W-:Y:S02]  /*1ac0*/  @P2 HADD2.F32 R4, -RZ, R114.H1_H1 ;  /* 0x30000072ff042230 */ /* 0x000fe40000004100 */
[----:B------:R-:W1:Y:S01]  /*1ad0*/  @P2 LDC R120, c[0x0][0x40c] ;  /* 0x00010300ff782b82 */ /* 0x000e620000000800 */
[----:B--2---:R-:W-:Y:S01]  /*1ae0*/  @P2 FMUL.FTZ R6, R6, R9 ;  /* 0x0000000906062220 */ /* 0x004fe20000410000 */
[----:B------:R-:W-:-:S03]  /*1af0*/  MOV R9, RZ ;  /* 0x000000ff00097202 */ /* 0x000fc60000000f00 */
[----:B------:R-:W-:Y:S01]  /*1b00*/  @P2 FMUL.FTZ R7, R6, R99 ;  /* 0x0000006306072220 */ /* 0x000fe20000410000 */
[----:B------:R-:W-:Y:S02]  /*1b10*/  @P2 HADD2.F32 R6, -RZ, R112.H0_H0 ;  /* 0x20000070ff062230 */ /* 0x000fe40000004100 */
[----:B------:R-:W2:Y:S01]  /*1b20*/  @P2 LDC R129, c[0x0][0x40c] ;  /* 0x00010300ff812b82 */ /* 0x000ea20000000800 */
[----:B---3--:R-:W-:-:S04]  /*1b30*/  @P2 FMUL.FTZ R11, R11, R14 ;  /* 0x0000000e0b0b2220 */ /* 0x008fc80000410000 */
[----:B------:R-:W-:Y:S01]  /*1b40*/  @P2 FMUL.FTZ R9, R11, R100 ;  /* 0x000000640b092220 */ /* 0x000fe20000410000 */
[----:B------:R-:W-:Y:S02]  /*1b50*/  HFMA2 R11, -RZ, RZ, 0, 0 ;  /* 0x00000000ff0b7431 */ /* 0x000fe400000001ff */
[----:B------:R-:W3:Y:S01]  /*1b60*/  @P2 LDC R121, c[0x0][0x40c] ;  /* 0x00010300ff792b82 */ /* 0x000ee20000000800 */
[----:B0-----:R-:W-:Y:S01]  /*1b70*/  @P2 FMUL.FTZ R14, R4, R13 ;  /* 0x0000000d040e2220 */ /* 0x001fe20000410000 */
[----:B------:R-:W-:Y:S01]  /*1b80*/  MOV R13, RZ ;  /* 0x000000ff000d7202 */ /* 0x000fe20000000f00 */
[----:B------:R-:W-:Y:S02]  /*1b90*/  HFMA2 R4, -RZ, RZ, 0, 0 ;  /* 0x00000000ff047431 */ /* 0x000fe400000001ff */
[----:B------:R-:W-:Y:S01]  /*1ba0*/  @P2 FMUL.FTZ R11, R14, R101 ;  /* 0x000000650e0b2220 */ /* 0x000fe20000410000 */
[----:B------:R-:W-:Y:S01]  /*1bb0*/  F2FP.F16.F32.PACK_AB R14, RZ, R7 ;  /* 0x00000007ff0e723e */ /* 0x000fe200000000ff */
[----:B-1----:R-:W-:Y:S01]  /*1bc0*/  @P2 FMUL.FTZ R123, R15, R120 ;  /* 0x000000780f7b2220 */ /* 0x002fe20000410000 */
[----:B------:R-:W-:-:S03]  /*1bd0*/  MOV R15, RZ ;  /* 0x000000ff000f7202 */ /* 0x000fc60000000f00 */
[----:B------:R-:W-:Y:S01]  /*1be0*/  @P2 FMUL.FTZ R13, R123, R102 ;  /* 0x000000667b0d2220 */ /* 0x000fe20000410000 */
[----:B------:R-:W-:Y:S01]  /*1bf0*/  F2FP.F16.F32.PACK_AB R123, RZ, R11 ;  /* 0x0000000bff7b723e */ /* 0x000fe200000000ff */
[----:B--2---:R-:W-:-:S03]  /*1c00*/  @P2 FMUL.FTZ R122, R122, R129 ;  /* 0x000000817a7a2220 */ /* 0x004fc60000410000 */
[----:B------:R-:W-:Y:S01]  /*1c10*/  F2FP.F16.F32.PACK_AB R128, RZ, R13 ;  /* 0x0000000dff80723e */ /* 0x000fe200000000ff */
[----:B------:R-:W-:Y:S01]  /*1c20*/  @P2 FMUL.FTZ R4, R122, R103 ;  /* 0x000000677a042220 */ /* 0x000fe20000410000 */
[----:B------:R-:W-:Y:S01]  /*1c30*/  F2FP.F16.F32.PACK_AB R122, RZ, R9 ;  /* 0x00000009ff7a723e */ /* 0x000fe200000000ff */
[----:B---3--:R-:W-:Y:S01]  /*1c40*/  @P2 FMUL.FTZ R121, R6, R121 ;  /* 0x0000007906792220 */ /* 0x008fe20000410000 */
[----:B------:R-:W-:Y:S02]  /*1c50*/  F2FP.F16.F32.PACK_AB R6, RZ, R3 ;  /* 0x00000003ff06723e */ /* 0x000fe400000000ff */
[----:B------:R-:W-:Y:S01]  /*1c60*/  F2FP.F16.F32.PACK_AB R129, RZ, R4 ;  /* 0x00000004ff81723e */ /* 0x000fe200000000ff */
[----:B------:R-:W-:Y:S01]  /*1c70*/  @P2 FMUL.FTZ R15, R121, R96 ;  /* 0x00000060790f2220 */ /* 0x000fe20000410000 */
[----:B------:R-:W-:Y:S02]  /*1c80*/  F2FP.F16.F32.PACK_AB R121, RZ, R5 ;  /* 0x00000005ff79723e */ /* 0x000fe400000000ff */
[----:B------:R-:W-:-:S02]  /*1c90*/  PRMT R122, R122, 0x5410, R123 ;  /* 0x000054107a7a7816 */ /* 0x000fc4000000007b */
[----:B------:R-:W-:Y:S02]  /*1ca0*/  F2FP.F16.F32.PACK_AB R120, RZ, R15 ;  /* 0x0000000fff78723e */ /* 0x000fe400000000ff */
[----:B------:R-:W-:Y:S02]  /*1cb0*/  PRMT R121, R121, 0x5410, R14 ;  /* 0x0000541079797816 */ /* 0x000fe4000000000e */
[----:B------:R-:W-:Y:S02]  /*1cc0*/  PRMT R123, R128, 0x5410, R129 ;  /* 0x00005410807b7816 */ /* 0x000fe40000000081 */
[----:B------:R-:W-:-:S07]  /*1cd0*/  PRMT R120, R120, 0x5410, R6 ;  /* 0x0000541078787816 */ /* 0x000fce0000000006 */
.L_x_13546:
        /* <DEDUP_REMOVED lines=10> */
[----:B------:R2:W5:Y:S01]  /*1d80*/  @P0 LDG.E.128 R116, desc[UR6][R128.64] ;  /* 0x0000000680740981 */ /* 0x000562000c1e1d00 */
[----:B------:R-:W-:Y:S05]  /*1d90*/  @!P0 BRA `(.L_x_13547) ;  /* 0x0000000000d88947 */ /* 0x000fea0003800000 */
[----:B------:R-:W-:Y:S01]  /*1da0*/  ISETP.GT.AND P0, PT, R12, RZ, PT ;  /* 0x000000ff0c00720c */ /* 0x000fe20003f04270 */
[----:B-----5:R-:W-:Y:S02]  /*1db0*/  HADD2.F32 R136, -RZ, R116.H1_H1 ;  /* 0x30000074ff887230 */ /* 0x020fe40000004100 */
[--C-:B--2---:R-:W-:Y:S02]  /*1dc0*/  HADD2.F32 R131, -RZ, R117.reuse.H0_H0 ;  /* 0x20000075ff837230 */ /* 0x104fe40000004100 */
[--C-:B------:R-:W-:Y:S02]  /*1dd0*/  HADD2.F32 R138, -RZ, R118.reuse.H1_H1 ;  /* 0x30000076ff8a7230 */ /* 0x100fe40000004100 */
[----:B------:R-:W-:Y:S02]  /*1de0*/  HADD2.F32 R12, -RZ, R117.H1_H1 ;  /* 0x30000075ff0c7230 */ /* 0x000fe40000004100 */
[----:B------:R-:W-:Y:S02]  /*1df0*/  HADD2.F32 R130, -RZ, R118.H0_H0 ;  /* 0x20000076ff827230 */ /* 0x000fe40000004100 */
[----:B------:R-:W-:-:S02]  /*1e00*/  HADD2.F32 R132, -RZ, R119.H0_H0 ;  /* 0x20000077ff847230 */ /* 0x000fc40000004100 */
[----:B------:R-:W0:Y:S01]  /*1e10*/  @P0 LDC R121, c[0x0][0x40c] ;  /* 0x00010300ff790b82 */ /* 0x000e220000000800 */
[----:B------:R-:W-:Y:S02]  /*1e20*/  @P0 HADD2.F32 R6, -RZ, R112.H1_H1 ;  /* 0x30000070ff060230 */ /* 0x000fe40000004100 */
[----:B------:R-:W-:Y:S02]  /*1e30*/  @P0 HADD2.F32 R14, -RZ, R113.H1_H1 ;  /* 0x30000071ff0e0230 */ /* 0x000fe40000004100 */
[----:B------:R-:W-:-:S03]  /*1e40*/  HADD2.F32 R134, -RZ, R116.H0_H0 ;  /* 0x20000074ff867230 */ /* 0x000fc60000004100 */
[----:B------:R-:W1:Y:S08]  /*1e50*/  @P0 LDC R123, c[0x0][0x40c] ;  /* 0x00010300ff7b0b82 */ /* 0x000e700000000800 */
[----:B------:R-:W2:Y:S08]  /*1e60*/  @P0 LDC R127, c[0x0][0x40c] ;  /* 0x00010300ff7f0b82 */ /* 0x000eb00000000800 */
[----:B------:R-:W3:Y:S01]  /*1e70*/  @P0 LDC R129, c[0x0][0x40c] ;  /* 0x00010300ff810b82 */ /* 0x000ee20000000800 */
[----:B0-----:R-:W-:Y:S01]  /*1e80*/  @P0 FMUL.FTZ R121, R6, R121 ;  /* 0x0000007906790220 */ /* 0x001fe20000410000 */
[----:B------:R-:W-:-:S03]  /*1e90*/  @P0 HADD2.F32 R6, -RZ, R113.H0_H0 ;  /* 0x20000071ff060230 */ /* 0x000fc60000004100 */
[----:B------:R-:W-:-:S03]  /*1ea0*/  @P0 FFMA.FTZ R136, R121, R105, R136 ;  /* 0x0000006979880223 */ /* 0x000fc60000010088 */
[----:B------:R-:W0:Y:S01]  /*1eb0*/  @P0 LDC R120, c[0x0][0x40c] ;  /* 0x00010300ff780b82 */ /* 0x000e220000000800 */
[----:B-1----:R-:W-:-:S04]  /*1ec0*/  @P0 FMUL.FTZ R6, R6, R123 ;  /* 0x0000007b06060220 */ /* 0x002fc80000410000 */
[----:B------:R-:W-:Y:S01]  /*1ed0*/  @P0 FFMA.FTZ R131, R6, R106, R131 ;  /* 0x0000006a06830223 */ /* 0x000fe20000010083 */
[--C-:B------:R-:W-:Y:S02]  /*1ee0*/  @P0 HADD2.F32 R6, -RZ, R114.reuse.H0_H0 ;  /* 0x20000072ff060230 */ /* 0x100fe40000004100 */
[----:B------:R-:W1:Y:S01]  /*1ef0*/  @P0 LDC R122, c[0x0][0x40c] ;  /* 0x00010300ff7a0b82 */ /* 0x000e620000000800 */
[----:B--2---:R-:W-:Y:S01]  /*1f00*/  @P0 FMUL.FTZ R127, R14, R127 ;  /* 0x0000007f0e7f0220 */ /* 0x004fe20000410000 */
[----:B------:R-:W-:-:S03]  /*1f10*/  @P0 HADD2.F32 R14, -RZ, R114.H1_H1 ;  /* 0x30000072ff0e0230 */ /* 0x000fc60000004100 */
[----:B------:R-:W-:-:S03]  /*1f20*/  @P0 FFMA.FTZ R12, R127, R107, R12 ;  /* 0x0000006b7f0c0223 */ /* 0x000fc6000001000c */
[----:B------:R-:W2:Y:S01]  /*1f30*/  @P0 LDC R121, c[0x0][0x40c] ;  /* 0x00010300ff790b82 */ /* 0x000ea20000000800 */
[----:B---3--:R-:W-:Y:S01]  /*1f40*/  @P0 FMUL.FTZ R129, R6, R129 ;  /* 0x0000008106810220 */ /* 0x008fe20000410000 */
[----:B------:R-:W-:-:S03]  /*1f50*/  @P0 HADD2.F32 R6, -RZ, R115.H0_H0 ;  /* 0x20000073ff060230 */ /* 0x000fc60000004100 */
[----:B------:R-:W-:-:S03]  /*1f60*/  @P0 FFMA.FTZ R130, R129, R108, R130 ;  /* 0x0000006c81820223 */ /* 0x000fc60000010082 */
[----:B------:R-:W3:Y:S01]  /*1f70*/  @P0 LDC R126, c[0x0][0x40c] ;  /* 0x00010300ff7e0b82 */ /* 0x000ee20000000800 */
[----:B0-----:R-:W-:Y:S01]  /*1f80*/  @P0 FMUL.FTZ R123, R14, R120 ;  /* 0x000000780e7b0220 */ /* 0x001fe20000410000 */
[----:B------:R-:W-:Y:S02]  /*1f90*/  @P0 HADD2.F32 R120, -RZ, R115.H1_H1 ;  /* 0x30000073ff780230 */ /* 0x000fe40000004100 */
[----:B------:R-:W-:Y:S02]  /*1fa0*/  HADD2.F32 R14, -RZ, R119.H1_H1 ;  /* 0x30000077ff0e7230 */ /* 0x000fe40000004100 */
[----:B------:R-:W-:Y:S01]  /*1fb0*/  @P0 FFMA.FTZ R138, R123, R109, R138 ;  /* 0x0000006d7b8a0223 */ /* 0x000fe2000001008a */
[----:B-1----:R-:W-:Y:S01]  /*1fc0*/  @P0 FMUL.FTZ R123, R6, R122 ;  /* 0x0000007a067b0220 */ /* 0x002fe20000410000 */
[----:B------:R-:W-:Y:S01]  /*1fd0*/  @P0 HADD2.F32 R6, -RZ, R112.H0_H0 ;  /* 0x20000070ff060230 */ /* 0x000fe20000004100 */
[----:B------:R-:W-:Y:S02]  /*1fe0*/  F2FP.F16.F32.PACK_AB R122, RZ, R12 ;  /* 0x0000000cff7a723e */ /* 0x000fe400000000ff */
[----:B------:R-:W-:-:S02]  /*1ff0*/  @P0 FFMA.FTZ R132, R123, R110, R132 ;  /* 0x0000006e7b840223 */ /* 0x000fc40000010084 */
[----:B--2---:R-:W-:Y:S01]  /*2000*/  @P0 FMUL.FTZ R121, R6, R121 ;  /* 0x0000007906790220 */ /* 0x004fe20000410000 */
[----:B------:R-:W-:Y:S02]  /*2010*/  F2FP.F16.F32.PACK_AB R6, RZ, R136 ;  /* 0x00000088ff06723e */ /* 0x000fe400000000ff */
[----:B------:R-:W-:Y:S01]  /*2020*/  F2FP.F16.F32.PACK_AB R128, RZ, R132 ;  /* 0x00000084ff80723e */ /* 0x000fe200000000ff */
[----:B------:R-:W-:Y:S01]  /*2030*/  @P0 FFMA.FTZ R134, R121, R104, R134 ;  /* 0x0000006879860223 */ /* 0x000fe20000010086 */
[----:B------:R-:W-:Y:S01]  /*2040*/  F2FP.F16.F32.PACK_AB R121, RZ, R131 ;  /* 0x00000083ff79723e */ /* 0x000fe200000000ff */
[----:B---3--:R-:W-:Y:S01]  /*2050*/  @P0 FMUL.FTZ R127, R120, R126 ;  /* 0x0000007e787f0220 */ /* 0x008fe20000410000 */
[----:B------:R-:W-:Y:S02]  /*2060*/  F2FP.F16.F32.PACK_AB R126, RZ, R130 ;  /* 0x00000082ff7e723e */ /* 0x000fe400000000ff */
[----:B------:R-:W-:Y:S01]  /*2070*/  F2FP.F16.F32.PACK_AB R120, RZ, R134 ;  /* 0x00000086ff78723e */ /* 0x000fe200000000ff */
[----:B------:R-:W-:Y:S01]  /*2080*/  @P0 FFMA.FTZ R14, R127, R111, R14 ;  /* 0x0000006f7f0e0223 */ /* 0x000fe2000001000e */
[----:B------:R-:W-:-:S02]  /*2090*/  F2FP.F16.F32.PACK_AB R127, RZ, R138 ;  /* 0x0000008aff7f723e */ /* 0x000fc400000000ff */
[----:B------:R-:W-:Y:S02]  /*20a0*/  PRMT R121, R121, 0x5410, R122 ;  /* 0x0000541079797816 */ /* 0x000fe4000000007a */
[----:B------:R-:W-:Y:S02]  /*20b0*/  F2FP.F16.F32.PACK_AB R123, RZ, R14 ;  /* 0x0000000eff7b723e */ /* 0x000fe400000000ff */
[----:B------:R-:W-:Y:S02]  /*20c0*/  PRMT R122, R126, 0x5410, R127 ;  /* 0x000054107e7a7816 */ /* 0x000fe4000000007f */
[----:B------:R-:W-:Y:S02]  /*20d0*/  PRMT R120, R120, 0x5410, R6 ;  /* 0x0000541078787816 */ /* 0x000fe40000000006 */
[----:B------:R-:W-:Y:S01]  /*20e0*/  PRMT R123, R128, 0x5410, R123 ;  /* 0x00005410807b7816 */ /* 0x000fe2000000007b */
[----:B------:R-:W-:Y:S06]  /*20f0*/  BRA `(.L_x_13548) ;  /* 0x0000000000cc7947 */ /* 0x000fec0003800000 */
.L_x_13547:
[----:B--2---:R-:W0:Y:S01]  /*2100*/  @P2 LDC R121, c[0x0][0x40c] ;  /* 0x00010300ff792b82 */ /* 0x004e220000000800 */
[----:B-----5:R-:W-:Y:S02]  /*2110*/  @P2 HADD2.F32 R6, -RZ, R112.H1_H1 ;  /* 0x30000070ff062230 */ /* 0x020fe40000004100 */
[----:B------:R-:W-:Y:S02]  /*2120*/  HFMA2 R136, -RZ, RZ, 0, 0 ;  /* 0x00000000ff887431 */ /* 0x000fe400000001ff */
[----:B------:R-:W-:Y:S01]  /*2130*/  @P2 HADD2.F32 R12, -RZ, R113.H0_H0 ;  /* 0x20000071ff0c2230 */ /* 0x000fe20000004100 */
[----:B------:R-:W-:Y:S01]  /*2140*/  CS2R R130, SRZ ;  /* 0x0000000000827805 */ /* 0x000fe2000001ff00 */
[----:B------:R-:W-:Y:S02]  /*2150*/  @P2 HADD2.F32 R14, -RZ, R114.H0_H0 ;  /* 0x20000072ff0e2230 */ /* 0x000fe40000004100 */
[----:B------:R-:W-:Y:S02]  /*2160*/  HFMA2 R138, -RZ, RZ, 0, 0 ;  /* 0x00000000ff8a7431 */ /* 0x000fe400000001ff */
[----:B------:R-:W-:Y:S01]  /*2170*/  @P2 HADD2.F32 R122, -RZ, R115.H0_H0 ;  /* 0x20000073ff7a2230 */ /* 0x000fe20000004100 */
[----:B------:R-:W1:Y:S01]  /*2180*/  @P2 LDC R123, c[0x0][0x40c] ;  /* 0x00010300ff7b2b82 */ /* 0x000e620000000800 */
[----:B------:R-:W-:-:S02]  /*2190*/  MOV R132, RZ ;  /* 0x000000ff00847202 */ /* 0x000fc40000000f00 */
[----:B------:R-:W-:-:S05]  /*21a0*/  MOV R134, RZ ;  /* 0x000000ff00867202 */ /* 0x000fca0000000f00 */
[----:B------:R-:W2:Y:S08]  /*21b0*/  @P2 LDC R127, c[0x0][0x40c] ;  /* 0x00010300ff7f2b82 */ /* 0x000eb00000000800 */
[----:B------:R-:W3:Y:S01]  /*21c0*/  @P2 LDC R129, c[0x0][0x40c] ;  /* 0x00010300ff812b82 */ /* 0x000ee20000000800 */
[----:B0-----:R-:W-:-:S04]  /*21d0*/  @P2 FMUL.FTZ R6, R6, R121 ;  /* 0x0000007906062220 */ /* 0x001fc80000410000 */
[----:B------:R-:W-:-:S03]  /*21e0*/  @P2 FMUL.FTZ R136, R6, R105 ;  /* 0x0000006906882220 */ /* 0x000fc60000410000 */
[----:B------:R-:W0:Y:S01]  /*21f0*/  @P2 LDC R120, c[0x0][0x40c] ;  /* 0x00010300ff782b82 */ /* 0x000e220000000800 */
[----:B-1----:R-:W-:Y:S01]  /*2200*/  @P2 FMUL.FTZ R123, R12, R123 ;  /* 0x0000007b0c7b2220 */ /* 0x002fe20000410000 */
[----:B------:R-:W-:-:S03]  /*2210*/  @P2 HADD2.F32 R12, -RZ, R113.H1_H1 ;  /* 0x30000071ff0c2230 */ /* 0x000fc60000004100 */
[----:B------:R-:W-:-:S03]  /*2220*/  @P2 FMUL.FTZ R131, R123, R106 ;  /* 0x0000006a7b832220 */ /* 0x000fc60000410000 */
[----:B------:R-:W1:Y:S01]  /*2230*/  @P2 LDC R126, c[0x0][0x40c] ;  /* 0x00010300ff7e2b82 */ /* 0x000e620000000800 */
[----:B--2---:R-:W-:Y:S01]  /*2240*/  @P2 FMUL.FTZ R6, R12, R127 ;  /* 0x0000007f0c062220 */ /* 0x004fe20000410000 */
[----:B------:R-:W-:Y:S01]  /*2250*/  MOV R12, RZ ;  /* 0x000000ff000c7202 */ /* 0x000fe20000000f00 */
[----:B------:R-:W-:Y:S02]  /*2260*/  @P2 HADD2.F32 R127, -RZ, R115.H1_H1 ;  /* 0x30000073ff7f2230 */ /* 0x000fe40000004100 */
[----:B------:R-:W-:Y:S01]  /*2270*/  @P2 FMUL.FTZ R12, R6, R107 ;  /* 0x0000006b060c2220 */ /* 0x000fe20000410000 */
[----:B------:R-:W-:Y:S02]  /*2280*/  @P2 HADD2.F32 R6, -RZ, R112.H0_H0 ;  /* 0x20000070ff062230 */ /* 0x000fe40000004100 */
[----:B------:R-:W2:Y:S01]  /*2290*/  @P2 LDC R128, c[0x0][0x40c] ;  /* 0x00010300ff802b82 */ /* 0x000ea20000000800 */
[----:B---3--:R-:W-:Y:S01]  /*22a0*/  @P2 FMUL.FTZ R129, R14, R129 ;  /* 0x000000810e812220 */ /* 0x008fe20000410000 */
[----:B------:R-:W-:-:S03]  /*22b0*/  @P2 HADD2.F32 R14, -RZ, R114.H1_H1 ;  /* 0x30000072ff0e2230 */ /* 0x000fc60000004100 */
[----:B------:R-:W-:-:S03]  /*22c0*/  @P2 FMUL.FTZ R130, R129, R108 ;  /* 0x0000006c81822220 */ /* 0x000fc60000410000 */
[----:B------:R-:W3:Y:S01]  /*22d0*/  @P2 LDC R121, c[0x0][0x40c] ;  /* 0x00010300ff792b82 */ /* 0x000ee20000000800 */
[----:B0-----:R-:W-:Y:S01]  /*22e0*/  @P2 FMUL.FTZ R120, R14, R120 ;  /* 0x000000780e782220 */ /* 0x001fe20000410000 */
[----:B------:R-:W-:-:S03]  /*22f0*/  HFMA2 R14, -RZ, RZ, 0, 0 ;  /* 0x00000000ff0e7431 */ /* 0x000fc600000001ff */
[----:B------:R-:W-:Y:S01]  /*2300*/  @P2 FMUL.FTZ R138, R120, R109 ;  /* 0x0000006d788a2220 */ /* 0x000fe20000410000 */
[----:B-1----:R-:W-:Y:S01]  /*2310*/  @P2 FMUL.FTZ R123, R122, R126 ;  /* 0x0000007e7a7b2220 */ /* 0x002fe20000410000 */
[----:B------:R-:W-:-:S03]  /*2320*/  F2FP.F16.F32.PACK_AB R122, RZ, R12 ;  /* 0x0000000cff7a723e */ /* 0x000fc600000000ff */
[----:B------:R-:W-:Y:S01]  /*2330*/  F2FP.F16.F32.PACK_AB R126, RZ, R138 ;  /* 0x0000008aff7e723e */ /* 0x000fe200000000ff */
[----:B------:R-:W-:Y:S01]  /*2340*/  @P2 FMUL.FTZ R132, R123, R110 ;  /* 0x0000006e7b842220 */ /* 0x000fe20000410000 */
[----:B------:R-:W-:Y:S01]  /*2350*/  F2FP.F16.F32.PACK_AB R123, RZ, R130 ;  /* 0x00000082ff7b723e */ /* 0x000fe200000000ff */
[----:B--2---:R-:W-:-:S03]  /*2360*/  @P2 FMUL.FTZ R128, R127, R128 ;  /* 0x000000807f802220 */ /* 0x004fc60000410000 */
[----:B------:R-:W-:Y:S01]  /*2370*/  F2FP.F16.F32.PACK_AB R127, RZ, R132 ;  /* 0x00000084ff7f723e */ /* 0x000fe200000000ff */
[----:B------:R-:W-:Y:S01]  /*2380*/  @P2 FMUL.FTZ R14, R128, R111 ;  /* 0x0000006f800e2220 */ /* 0x000fe20000410000 */
[----:B---3--:R-:W-:Y:S01]  /*2390*/  @P2 FMUL.FTZ R121, R6, R121 ;  /* 0x0000007906792220 */ /* 0x008fe20000410000 */
[----:B------:R-:W-:-:S03]  /*23a0*/  F2FP.F16.F32.PACK_AB R6, RZ, R136 ;  /* 0x00000088ff06723e */ /* 0x000fc600000000ff */
[----:B------:R-:W-:Y:S01]  /*23b0*/  F2FP.F16.F32.PACK_AB R128, RZ, R14 ;  /* 0x0000000eff80723e */ /* 0x000fe200000000ff */
[----:B------:R-:W-:Y:S01]  /*23c0*/  @P2 FMUL.FTZ R134, R121, R104 ;  /* 0x0000006879862220 */ /* 0x000fe20000410000 */
[----:B------:R-:W-:-:S04]  /*23d0*/  F2FP.F16.F32.PACK_AB R121, RZ, R131 ;  /* 0x00000083ff79723e */ /* 0x000fc800000000ff */
[----:B------:R-:W-:Y:S02]  /*23e0*/  F2FP.F16.F32.PACK_AB R120, RZ, R134 ;  /* 0x00000086ff78723e */ /* 0x000fe400000000ff */
[----:B------:R-:W-:Y:S02]  /*23f0*/  PRMT R121, R121, 0x5410, R122 ;  /* 0x0000541079797816 */ /* 0x000fe4000000007a */
[----:B------:R-:W-:Y:S02]  /*2400*/  PRMT R122, R123, 0x5410, R126 ;  /* 0x000054107b7a7816 */ /* 0x000fe4000000007e */
[----:B------:R-:W-:Y:S02]  /*2410*/  PRMT R123, R127, 0x5410, R128 ;  /* 0x000054107f7b7816 */ /* 0x000fe40000000080 */
[----:B------:R-:W-:-:S07]  /*2420*/  PRMT R120, R120, 0x5410, R6 ;  /* 0x0000541078787816 */ /* 0x000fce0000000006 */
.L_x_13548:
        /* <DEDUP_REMOVED lines=275> */
[----:B------:R-:W-:Y:S01]  /*3560*/  F2FP.F16.F32.PACK_AB R5, R12, R5 ;  /* 0x000000050c05723e */ /* 0x000fe200000000ff */
[----:B------:R-:W-:Y:S01]  /*3570*/  FFMA.FTZ R158, R158, R31, R63 ;  /* 0x0000001f9e9e7223 */ /* 0x000fe2000001003f */
[----:B------:R-:W-:Y:S01]  /*3580*/  F2FP.F16.F32.PACK_AB R6, R121, R6 ;  /* 0x000000067906723e */ /* 0x000fe200000000ff */
[----:B------:R-:W-:Y:S01]  /*3590*/  FFMA.FTZ R12, R127, R24, R56 ;  /* 0x000000187f0c7223 */ /* 0x000fe20000010038 */
[----:B------:R-:W-:Y:S01]  /*35a0*/  F2FP.F16.F32.PACK_AB R14, R133, R14 ;  /* 0x0000000e850e723e */ /* 0x000fe200000000ff */
        /* <DEDUP_REMOVED lines=34> */
.L_x_13549:
[----:B0-----:R-:W0:Y:S01]  /*37d0*/  LDC.64 R4, c[0x0][0x380] ;  /* 0x0000e000ff047b82 */ /* 0x001e220000000a00 */
[----:B------:R-:W-:Y:S01]  /*37e0*/  UPLOP3.LUT UP0, UPT, UPT, UPT, UP0, 0x40, 0x4 ;  /* 0x000000000004789c */ /* 0x000fe20003f0e800 */
[----:B0-----:R-:W-:-:S04]  /*37f0*/  IADD3 R8, PT, PT, R8, R4, RZ ;  /* 0x0000000408087210 */ /* 0x001fc80007ffe0ff */
[----:B------:R-:W-:-:S13]  /*3800*/  ISETP.GE.AND P0, PT, R8, R5, PT ;  /* 0x000000050800720c */ /* 0x000fda0003f06270 */
[----:B------:R-:W-:Y:S05]  /*3810*/  @!P0 BRA `(.L_x_13550) ;  /* 0xffffffcc004c8947 */ /* 0x000fea000383ffff */
[----:B------:R-:W-:Y:S05]  /*3820*/  EXIT ;  /* 0x000000000000794d */ /* 0x000fea0003800000 */
.L_x_13551:
        /* <DEDUP_REMOVED lines=13> */
.L_x_27285:


//--------------------- .text._ZN10layer_norm13ln_fwd_kernelINS_13Kernel_traitsIf6__halfS2_S2_fjLj4096ELj1ELj1ELj4ELj16ENS_18Kernel_traits_baseILj4096EfS2_S2_S2_fjLj128EEEEELb1ELb0ELb0ELb0EEEvNS_9FwdParamsE --------------------------
	.section	.text._ZN10layer_norm13ln_fwd_kernelINS_13Kernel_traitsIf6__halfS2_S2_fjLj4096ELj1ELj1ELj4ELj16ENS_18Kernel_traits_baseILj4096EfS2_S2_S2_fjLj128EEEEELb1ELb0ELb0ELb0EEEvNS_9FwdParamsE,"ax",@progbits
	.align	128
        .global         _ZN10layer_norm13ln_fwd_kernelINS_13Kernel_traitsIf6__halfS2_S2_fjLj4096ELj1ELj1ELj4ELj16ENS_18Kernel_traits_baseILj4096EfS2_S2_S2_fjLj128EEEEELb1ELb0ELb0ELb0EEEvNS_9FwdParamsE
        .type           _ZN10layer_norm13ln_fwd_kernelINS_13Kernel_traitsIf6__halfS2_S2_fjLj4096ELj1ELj1ELj4ELj16ENS_18Kernel_traits_baseILj4096EfS2_S2_S2_fjLj128EEEEELb1ELb0ELb0ELb0EEEvNS_9FwdParamsE,@function
        .size           _ZN10layer_norm13ln_fwd_kernelINS_13Kernel_traitsIf6__halfS2_S2_fjLj4096ELj1ELj1ELj4ELj16ENS_18Kernel_traits_baseILj4096EfS2_S2_S2_fjLj128EEEEELb1ELb0ELb0ELb0EEEvNS_9FwdParamsE,(.L_x_27286 - _ZN10layer_norm13ln_fwd_kernelINS_13Kernel_traitsIf6__halfS2_S2_fjLj4096ELj1ELj1ELj4ELj16ENS_18Kernel_traits_baseILj4096EfS2_S2_S2_fjLj128EEEEELb1ELb0ELb0ELb0EEEvNS_9FwdParamsE)
        .other          _ZN10layer_norm13ln_fwd_kernelINS_13Kernel_traitsIf6__halfS2_S2_fjLj4096ELj1ELj1ELj4ELj16ENS_18Kernel_traits_baseILj4096EfS2_S2_S2_fjLj128EEEEELb1ELb0ELb0ELb0EEEvNS_9FwdParamsE,@"STO_CUDA_ENTRY STV_DEFAULT"
_ZN10layer_norm13ln_fwd_kernelINS_13Kernel_traitsIf6__halfS2_S2_fjLj4096ELj1ELj1ELj4ELj16ENS_18Kernel_traits_baseILj4096EfS2_S2_S2_fjLj128EEEEELb1ELb0ELb0ELb0EEEvNS_9FwdParamsE:
.text._ZN10layer_norm13ln_fwd_kernelINS_13Kernel_traitsIf6__halfS2_S2_fjLj4096ELj1ELj1ELj4ELj16ENS_18Kernel_traits_baseILj4096EfS2_S2_S2_fjLj128EEEEELb1ELb0ELb0ELb0EEEvNS_9FwdParamsE:
        /* <DEDUP_REMOVED lines=25> */
[----:B------:R-:W-:Y:S02]  /*0190*/  @P0 R2UR UR9, R3 ;  /* 0x00000000030902ca */ /* 0x000fe400000e0000 */
[----:B------:R-:W-:Y:S02]  /*01a0*/  LOP3.LUT R3, R124, 0x60, RZ, 0xc0, !PT ;  /* 0x000000607c037812 */ /* 0x000fe400078ec0ff */
[----:B------:R-:W-:Y:S02]  /*01b0*/  SHF.R.S32.HI R2, RZ, 0x1f, R11 ;  /* 0x0000001fff027819 */ /* 0x000fe4000001140b */
[----:B-1----:R-:W-:-:S02]  /*01c0*/  @P0 IADD3 R0, P1, PT, R4, R9, RZ ;  /* 0x0000000904000210 */ /* 0x002fc40007f3e0ff */
[----:B------:R-:W-:Y:S02]  /*01d0*/  LOP3.LUT R22, R3, 0x1f, R124, 0xf8, !PT ;  /* 0x0000001f03167812 */ /* 0x000fe400078ef87c */
[----:B------:R-:W-:Y:S01]  /*01e0*/  LEA.HI R2, R2, R11, RZ, 0x3 ;  /* 0x0000000b02027211 */ /* 0x000fe200078f18ff */
[----:B------:R-:W-:Y:S01]  /*01f0*/  @P0 IMAD.X R7, RZ, RZ, R5, P1 ;  /* 0x000000ffff070224 */ /* 0x000fe200008e0605 */
[----:B------:R-:W-:Y:S01]  /*0200*/  LOP3.LUT R5, R22, 0x7f, RZ, 0x3c, !PT ;  /* 0x0000007f16057812 */ /* 0x000fe200078e3cff */
[----:B------:R-:W-:Y:S01]  /*0210*/  UIADD3 UR16, UPT, UPT, UR8, -0x61c88647, URZ ;  /* 0x9e3779b908107890 */ /* 0x000fe2000fffe0ff */
[----:B------:R-:W-:Y:S01]  /*0220*/  SHF.R.S32.HI R2, RZ, 0x3, R2 ;  /* 0x00000003ff027819 */ /* 0x000fe20000011402 */
[----:B------:R-:W-:Y:S01]  /*0230*/  UIADD3 UR17, UPT, UPT, UR9, -0x4498517b, URZ ;  /* 0xbb67ae8509117890 */ /* 0x000fe2000fffe0ff */
[--C-:B------:R-:W-:Y:S01]  /*0240*/  SHF.R.U64 R11, R0, 0x2, R7.reuse ;  /* 0x00000002000b7819 */ /* 0x100fe20000001207 */
[----:B------:R-:W-:Y:S01]  /*0250*/  UIADD3 UR18, UPT, UPT, UR8, 0x3c6ef372, URZ ;  /* 0x3c6ef37208127890 */ /* 0x000fe2000fffe0ff */
[----:B------:R-:W-:Y:S01]  /*0260*/  IADD3 R12, PT, PT, R2, R5, RZ ;  /* 0x00000005020c7210 */ /* 0x000fe20007ffe0ff */
        /* <DEDUP_REMOVED lines=59> */
.L_x_13553:
        /* <DEDUP_REMOVED lines=14> */
[----:B------:R-:W-:Y:S01]  /*0700*/  @P2 IADD3 R19, PT, PT, R19, 0x80, RZ ;  /* 0x0000008013132810 */ /* 0x000fe20007ffe0ff */
        /* <DEDUP_REMOVED lines=25> */
.L_x_13554:
[----:B------:R-:W-:Y:S05]  /*08a0*/  BSYNC.RECONVERGENT B0 ;  /* 0x0000000000007941 */ /* 0x000fea0003800200 */
.L_x_13552:
[----:B------:R-:W1:Y:S02]  /*08b0*/  LDCU UR4, c[0x0][0x384] ;  /* 0x00007080ff0477ac */ /* 0x000e640008000800 */
[----:B-1----:R-:W-:-:S06]  /*08c0*/  UISETP.GE.AND UP0, UPT, UR10, UR4, UPT ;  /* 0x000000040a00728c */ /* 0x002fcc000bf06270 */
[----:B------:R-:W-:-:S13]  /*08d0*/  PLOP3.LUT P0, PT, PT, PT, UP0, 0x80, 0x8 ;  /* 0x000000000008781c */ /* 0x000fda0003f0f008 */
[----:B------:R-:W-:Y:S05]  /*08e0*/  @P0 EXIT ;  /* 0x000000000000094d */ /* 0x000fea0003800000 */
[----:B0-----:R-:W-:Y:S01]  /*08f0*/  IMAD.HI.U32 R4, R11, -0x2daee0ad, RZ ;  /* 0xd2511f530b047827 */ /* 0x001fe200078e00ff */
[----:B------:R-:W-:Y:S01]  /*0900*/  LOP3.LUT R16, R2, 0x7f, RZ, 0xc0, !PT ;  /* 0x0000007f02107812 */ /* 0x000fe200078ec0ff */
[----:B------:R-:W0:Y:S02]  /*0910*/  LDCU.64 UR4, c[0x0][0x3e0] ;  /* 0x00007c00ff0477ac */ /* 0x000e240008000a00 */
[C---:B------:R-:W-:Y:S01]  /*0920*/  IMAD.HI.U32 R5, R13.reuse, -0x326172a9, RZ ;  /* 0xcd9e8d570d057827 */ /* 0x040fe200078e00ff */
[----:B------:R-:W-:Y:S01]  /*0930*/  LOP3.LUT R4, R4, UR9, RZ, 0x3c, !PT ;  /* 0x0000000904047c12 */ /* 0x000fe2000f8e3cff */
        /* <DEDUP_REMOVED lines=49> */
[----:B------:R-:W-:Y:S01]  /*0c50*/  IMAD.SHL.U32 R2, R2, 0x2, RZ ;  /* 0x0000000202027824 */ /* 0x000fe200078e00ff */
[----:B------:R-:W-:Y:S01]  /*0c60*/  LOP3.LUT R6, R7, UR28, R6, 0x96, !PT ;  /* 0x0000001c07067c12 */ /* 0x000fe2000f8e9606 */
[----:B------:R-:W-:Y:S01]  /*0c70*/  IMAD.HI.U32 R8, R4, -0x2daee0ad, RZ ;  /* 0xd2511f5304087827 */ /* 0x000fe200078e00ff */
[----:B------:R-:W-:Y:S02]  /*0c80*/  VIADDMNMX R7, R16, -R3, RZ, !PT ;  /* 0x8000000310077246 */ /* 0x000fe400078001ff */
[----:B------:R-:W-:Y:S01]  /*0c90*/  LOP3.LUT R2, R2, 0xffffff00, RZ, 0xc0, !PT ;  /* 0xffffff0002027812 */ /* 0x000fe200078ec0ff */
[----:B------:R-:W-:Y:S01]  /*0ca0*/  IMAD R14, R5, -0x326172a9, RZ ;  /* 0xcd9e8d57050e7824 */ /* 0x000fe200078e02ff */
[----:B------:R-:W-:Y:S01]  /*0cb0*/  VIMNMX R7, PT, PT, R7, 0x20, PT ;  /* 0x0000002007077848 */ /* 0x000fe20003fe0100 */
[----:B------:R-:W-:Y:S01]  /*0cc0*/  IMAD R4, R4, -0x2daee0ad, RZ ;  /* 0xd2511f5304047824 */ /* 0x000fe200078e02ff */
[----:B------:R-:W-:Y:S01]  /*0cd0*/  LOP3.LUT R8, R9, UR29, R8, 0x96, !PT ;  /* 0x0000001d09087c12 */ /* 0x000fe2000f8e9608 */
[----:B------:R-:W-:-:S04]  /*0ce0*/  IMAD.HI.U32 R3, R6, -0x2daee0ad, RZ ;  /* 0xd2511f5306037827 */ /* 0x000fc800078e00ff */
[----:B------:R-:W-:Y:S01]  /*0cf0*/  IMAD R7, R7, 0x8, R2 ;  /* 0x0000000807077824 */ /* 0x000fe200078e0202 */
[----:B------:R-:W-:Y:S01]  /*0d00*/  LOP3.LUT R3, R4, UR31, R3, 0x96, !PT ;  /* 0x0000001f04037c12 */ /* 0x000fe2000f8e9603 */
[----:B------:R-:W-:-:S03]  /*0d10*/  IMAD.HI.U32 R5, R8, -0x326172a9, RZ ;  /* 0xcd9e8d5708057827 */ /* 0x000fc600078e00ff */
[----:B------:R-:W-:Y:S01]  /*0d20*/  I2FP.F32.U32 R123, R7 ;  /* 0x00000007007b7245 */ /* 0x000fe20000201000 */
[----:B------:R-:W-:Y:S01]  /*0d30*/  IMAD R16, R20, -0x20, R16 ;  /* 0xffffffe014107824 */ /* 0x000fe200078e0210 */
[----:B------:R-:W-:Y:S01]  /*0d40*/  LOP3.LUT R14, R14, UR30, R5, 0x96, !PT ;  /* 0x0000001e0e0e7c12 */ /* 0x000fe2000f8e9605 */
[----:B------:R-:W-:Y:S01]  /*0d50*/  IMAD R15, R8, -0x326172a9, RZ ;  /* 0xcd9e8d57080f7824 */ /* 0x000fe200078e02ff */
[----:B------:R-:W-:Y:S01]  /*0d60*/  LOP3.LUT R7, R0, 0x3, RZ, 0xc0, !PT ;  /* 0x0000000300077812 */ /* 0x000fe200078ec0ff */
[----:B------:R-:W-:Y:S01]  /*0d70*/  IMAD R6, R6, -0x2daee0ad, RZ ;  /* 0xd2511f5306067824 */ /* 0x000fe200078e02ff */
[----:B------:R-:W0:Y:S01]  /*0d80*/  MUFU.RCP R123, R123 ;  /* 0x0000007b007b7308 */ /* 0x000e220000001000 */
[----:B------:R-:W-:Y:S01]  /*0d90*/  VIMNMX R16, PT, PT, RZ, R16, !PT ;  /* 0x00000010ff107248 */ /* 0x000fe20007fe0100 */
[----:B------:R-:W-:-:S03]  /*0da0*/  IMAD.HI.U32 R9, R14, -0x2daee0ad, RZ ;  /* 0xd2511f530e097827 */ /* 0x000fc600078e00ff */
[----:B------:R-:W-:Y:S01]  /*0db0*/  VIMNMX R5, PT, PT, R16, 0x20, PT ;  /* 0x0000002010057848 */ /* 0x000fe20003fe0100 */
[----:B------:R-:W-:Y:S01]  /*0dc0*/  IMAD.HI.U32 R8, R3, -0x326172a9, RZ ;  /* 0xcd9e8d5703087827 */ /* 0x000fe200078e00ff */
[----:B------:R-:W-:Y:S02]  /*0dd0*/  LOP3.LUT R9, R6, UR33, R9, 0x96, !PT ;  /* 0x0000002106097c12 */ /* 0x000fe4000f8e9609 */
[----:B------:R-:W-:Y:S01]  /*0de0*/  LEA R122, R5, R2, 0x3 ;  /* 0x00000002057a7211 */ /* 0x000fe200078e18ff */
[----:B------:R-:W-:Y:S01]  /*0df0*/  IMAD.MOV.U32 R5, RZ, RZ, RZ ;  /* 0x000000ffff057224 */ /* 0x000fe200078e00ff */
[----:B------:R-:W-:Y:S01]  /*0e00*/  LOP3.LUT R8, R15, UR32, R8, 0x96, !PT ;  /* 0x000000200f087c12 */ /* 0x000fe2000f8e9608 */
[----:B------:R-:W-:Y:S02]  /*0e10*/  IMAD R73, R14, -0x2daee0ad, RZ ;  /* 0xd2511f530e497824 */ /* 0x000fe400078e02ff */
[----:B-1234-:R-:W-:-:S07]  /*0e20*/  IMAD R6, R3, -0x326172a9, RZ ;  /* 0xcd9e8d5703067824 */ /* 0x01efce00078e02ff */
.L_x_13898:
[----:B-1----:R-:W1:Y:S01]  /*0e30*/  @UP0 LDCU.64 UR4, c[0x0][0x3e0] ;  /* 0x00007c00ff0407ac */ /* 0x002e620008000a00 */
[----:B------:R-:W-:Y:S01]  /*0e40*/  PLOP3.LUT P0, PT, PT, PT, UP0, 0x80, 0x8 ;  /* 0x000000000008781c */ /* 0x000fe20003f0f008 */
[----:B-1----:R-:W-:-:S06]  /*0e50*/  @UP0 UIMAD.WIDE UR4, UR10, 0x2, UR4 ;  /* 0x000000020a0408a5 */ /* 0x002fcc000f8e0204 */
[----:B0-234-:R-:W-:Y:S01]  /*0e60*/  IMAD.U32 R44, RZ, RZ, UR4 ;  /* 0x00000004ff2c7e24 */ /* 0x01dfe2000f8e00ff */
[----:B------:R-:W-:-:S05]  /*0e70*/  MOV R45, UR5 ;  /* 0x00000005002d7c02 */ /* 0x000fca0008000f00 */
[----:B------:R-:W2:Y:S01]  /*0e80*/  @P0 LDG.E.U16 R44, desc[UR6][R44.64] ;  /* 0x000000062c2c0981 */ /* 0x000ea2000c1e1500 */
[----:B------:R-:W-:Y:S01]  /*0e90*/  UIMAD UR4, UR10, UR34, URZ ;  /* 0x000000220a0472a4 */ /* 0x000fe2000f8e02ff */
[----:B------:R-:W-:Y:S01]  /*0ea0*/  PLOP3.LUT P0, PT, PT, PT, UP0, 0x80, 0x8 ;  /* 0x000000000008781c */ /* 0x000fe20003f0f008 */
[----:B------:R-:W-:Y:S01]  /*0eb0*/  BSSY.RECONVERGENT B0, `(.L_x_13555) ;  /* 0x0000543000007945 */ /* 0x000fe20003800200 */
[----:B------:R-:W-:Y:S01]  /*0ec0*/  PLOP3.LUT P1, PT, PT, PT, UP0, 0x80, 0x8 ;  /* 0x000000000008781c */ /* 0x000fe20003f2f008 */
[----:B------:R-:W-:Y:S01]  /*0ed0*/  USHF.R.S32.HI UR5, URZ, 0x1f, UR4 ;  /* 0x0000001fff057899 */ /* 0x000fe20008011404 */
[----:B------:R-:W-:Y:S02]  /*0ee0*/  ISETP.GE.U32.AND P2, PT, R12, 0x80, PT ;  /* 0x000000800c00780c */ /* 0x000fe40003f46070 */
[----:B------:R-:W-:Y:S01]  /*0ef0*/  LOP3.LUT R47, R124, 0x60, RZ, 0xc0, !PT ;  /* 0x000000607c2f7812 */ /* 0x000fe200078ec0ff */
[----:B------:R-:W-:-:S03]  /*0f00*/  ULEA.HI UR5, UR5, UR4, URZ, 0x3 ;  /* 0x0000000405057291 */ /* 0x000fc6000f8f18ff */
[----:B------:R-:W-:Y:S01]  /*0f10*/  LOP3.LUT R47, R47, 0x1f, R124, 0xf8, !PT ;  /* 0x0000001f2f2f7812 */ /* 0x000fe200078ef87c */
[----:B------:R-:W-:Y:S02]  /*0f20*/  UMOV UR4, 0x3f800000 ;  /* 0x3f80000000047882 */ /* 0x000fe40000000000 */
[----:B------:R-:W-:-:S05]  /*0f30*/  IMAD.U32 R58, RZ, RZ, UR5 ;  /* 0x00000005ff3a7e24 */ /* 0x000fca000f8e00ff */
[----:B------:R-:W-:-:S05]  /*0f40*/  LEA.HI.SX32 R58, R58, R47, 0x1d ;  /* 0x0000002f3a3a7211 */ /* 0x000fca00078feaff */
[----:B------:R-:W-:Y:S02]  /*0f50*/  IMAD.MOV.U32 R71, RZ, RZ, R58 ;  /* 0x000000ffff477224 */ /* 0x000fe400078e003a */
[----:B--2---:R-:W-:-:S05]  /*0f60*/  @P0 HADD2.F32 R46, -RZ, R44.H0_H0 ;  /* 0x2000002cff2e0230 */ /* 0x004fca0000004100 */
[----:B------:R-:W-:Y:S01]  /*0f70*/  @P1 R2UR UR4, R46 ;  /* 0x000000002e0412ca */ /* 0x000fe200000e0000 */
[----:B------:R-:W-:-:S14]  /*0f80*/  @!P2 BRA `(.L_x_13556) ;  /* 0x0000005000d4a947 */ /* 0x000fdc0003800000 */
        /* <DEDUP_REMOVED lines=20> */
.L_x_27118:
[----:B------:R-:W-:Y:S05]  /*10d0*/  BRX R18 -0x10e0                                        (*"BRANCH_TARGETS .L_x_27119,.L_x_27120,.L_x_27121"*) ;  /* 0xffffffec12c87949 */ /* 0x000fea000383ffff */
.L_x_27121:
[----:B------:R-:W-:Y:S01]  /*10e0*/  VIADD R56, R7, 0x1 ;  /* 0x0000000107387836 */ /* 0x000fe20000000000 */
[----:B------:R-:W-:Y:S01]  /*10f0*/  MOV R71, R73 ;  /* 0x0000004900477202 */ /* 0x000fe20000000f00 */
[----:B------:R-:W-:Y:S01]  /*1100*/  IMAD.MOV.U32 R4, RZ, RZ, R8 ;  /* 0x000000ffff047224 */ /* 0x000fe200078e0008 */
[----:B------:R-:W-:Y:S06]  /*1110*/  BRA `(.L_x_13559) ;  /* 0x0000000000f07947 */ /* 0x000fec0003800000 */
.L_x_27119:
[----:B------:R-:W-:Y:S02]  /*1120*/  HFMA2 R56, -RZ, RZ, 0, 1.78813934326171875e-07 ;  /* 0x00000003ff387431 */ /* 0x000fe400000001ff */
[----:B------:R-:W-:Y:S02]  /*1130*/  IMAD.MOV.U32 R71, RZ, RZ, R73 ;  /* 0x000000ffff477224 */ /* 0x000fe400078e0049 */
[----:B------:R-:W-:Y:S01]  /*1140*/  IMAD.MOV.U32 R4, RZ, RZ, R9 ;  /* 0x000000ffff047224 */ /* 0x000fe200078e0009 */
[----:B------:R-:W-:Y:S06]  /*1150*/  BRA `(.L_x_13559) ;  /* 0x0000000000e07947 */ /* 0x000fec0003800000 */
.L_x_27120:
        /* <DEDUP_REMOVED lines=13> */
.L_x_13561:
[----:B------:R-:W-:Y:S05]  /*1230*/  BSYNC.RECONVERGENT B2 ;  /* 0x0000000000027941 */ /* 0x000fea0003800200 */
.L_x_13560:
        /* <DEDUP_REMOVED lines=42> */
.L_x_13559:
[----:B------:R-:W-:Y:S05]  /*14e0*/  BSYNC.RECONVERGENT B1 ;  /* 0x0000000000017941 */ /* 0x000fea0003800200 */
.L_x_13558:
[----:B------:R-:W1:Y:S01]  /*14f0*/  LDC R69, c[0x0][0x408] ;  /* 0x00010200ff457b82 */ /* 0x000e620000000800 */
[----:B------:R-:W-:Y:S01]  /*1500*/  I2FP.F32.U32 R7, R4 ;  /* 0x0000000400077245 */ /* 0x000fe20000201000 */
[----:B------:R-:W-:Y:S02]  /*1510*/  HFMA2 R120, -RZ, RZ, 0.1171875, 0 ;  /* 0x2f800000ff787431 */ /* 0x000fe400000001ff */
[----:B-----5:R-:W-:Y:S01]  /*1520*/  HADD2.F32 R18, -RZ, R48.H0_H0 ;  /* 0x20000030ff127230 */ /* 0x020fe20000004100 */
[----:B------:R-:W-:Y:S01]  /*1530*/  ISETP.NE.AND P1, PT, R56, 0x1, PT ;  /* 0x000000013800780c */ /* 0x000fe20003f25270 */
[----:B------:R-:W-:Y:S01]  /*1540*/  BSSY.RECONVERGENT B1, `(.L_x_13562) ;  /* 0x000004e000017945 */ /* 0x000fe20003800200 */
[----:B------:R-:W-:Y:S02]  /*1550*/  IMAD.MOV.U32 R57, RZ, RZ, 0x2 ;  /* 0x00000002ff397424 */ /* 0x000fe400078e00ff */
[----:B------:R-:W-:Y:S01]  /*1560*/  FFMA.FTZ R4, R7, R120, 1.1641532182693481445e-10 ;  /* 0x2f00000007047423 */ /* 0x000fe20000010078 */
[----:B------:R-:W2:Y:S01]  /*1570*/  LDC R73, c[0x0][0x404] ;  /* 0x00010100ff497b82 */ /* 0x000ea20000000800 */
[----:B------:R-:W-:Y:S01]  /*1580*/  FMUL.FTZ R18, R18, UR4 ;  /* 0x0000000412127c20 */ /* 0x000fe20008410000 */
[----:B------:R-:W-:-:S03]  /*1590*/  HADD2.F32 R7, -RZ, R44.H0_H0 ;  /* 0x2000002cff077230 */ /* 0x000fc60000004100 */
[----:B-1----:R-:W-:Y:S01]  /*15a0*/  FMUL.FTZ R18, R18, R69 ;  /* 0x0000004512127220 */ /* 0x002fe20000410000 */
        /* <DEDUP_REMOVED lines=15> */
.L_x_13564:
        /* <DEDUP_REMOVED lines=13> */
.L_x_13566:
[----:B------:R-:W-:Y:S05]  /*1770*/  BSYNC.RECONVERGENT B2 ;  /* 0x0000000000027941 */ /* 0x000fea0003800200 */
.L_x_13565:
        /* <DEDUP_REMOVED lines=42> */
.L_x_13563:
[----:B------:R-:W-:Y:S05]  /*1a20*/  BSYNC.RECONVERGENT B1 ;  /* 0x0000000000017941 */ /* 0x000fea0003800200 */
.L_x_13562:
        /* <DEDUP_REMOVED lines=23> */
.L_x_13569:
        /* <DEDUP_REMOVED lines=13> */
.L_x_13571:
[----:B------:R-:W-:Y:S05]  /*1c70*/  BSYNC.RECONVERGENT B2 ;  /* 0x0000000000027941 */ /* 0x000fea0003800200 */
.L_x_13570:
        /* <DEDUP_REMOVED lines=42> */
.L_x_13568:
[----:B------:R-:W-:Y:S05]  /*1f20*/  BSYNC.RECONVERGENT B1 ;  /* 0x0000000000017941 */ /* 0x000fea0003800200 */
.L_x_13567:
        /* <DEDUP_REMOVED lines=23> */
.L_x_13574:
        /* <DEDUP_REMOVED lines=13> */
.L_x_13576:
[----:B------:R-:W-:Y:S05]  /*2170*/  BSYNC.RECONVERGENT B2 ;  /* 0x0000000000027941 */ /* 0x000fea0003800200 */
.L_x_13575:
        /* <DEDUP_REMOVED lines=42> */
.L_x_13573:
[----:B------:R-:W-:Y:S05]  /*2420*/  BSYNC.RECONVERGENT B1 ;  /* 0x0000000000017941 */ /* 0x000fea0003800200 */
.L_x_13572:
        /* <DEDUP_REMOVED lines=9> */
[----:B------:R-:W-:-:S04]  /*24c0*/  FSETP.GTU.FTZ.AND P2, PT, R44, R73, PT ;  /* 0x000000492c00720b */ /* 0x000fc80003f5c000 */
[----:B------:R-:W-:Y:S01]  /*24d0*/  FSEL R44, R48, RZ, !P2 ;  /* 0x000000ff302c7208 */ /* 0x000fe20005000000 */
[----:B------:R-:W-:Y:S01]  /*24e0*/  IMAD.MOV.U32 R48, RZ, RZ, 0x2 ;  /* 0x00000002ff307424 */ /* 0x000fe200078e00ff */
        /* <DEDUP_REMOVED lines=12> */
.L_x_13579:
        /* <DEDUP_REMOVED lines=13> */
.L_x_13581:
[----:B------:R-:W-:Y:S05]  /*2680*/  BSYNC.RECONVERGENT B2 ;  /* 0x0000000000027941 */ /* 0x000fea0003800200 */
.L_x_13580:
        /* <DEDUP_REMOVED lines=42> */
.L_x_13578:
[----:B------:R-:W-:Y:S05]  /*2930*/  BSYNC.RECONVERGENT B1 ;  /* 0x0000000000017941 */ /* 0x000fea0003800200 */
.L_x_13577:
        /* <DEDUP_REMOVED lines=9> */
[----:B------:R-:W-:Y:S01]  /*29d0*/  FSETP.GTU.FTZ.AND P3, PT, R56, R73, PT ;  /* 0x000000493800720b */ /* 0x000fe20003f7c000 */
[----:B------:R-:W-:-:S03]  /*29e0*/  HADD2.F32 R56, -RZ, R46.H0_H0 ;  /* 0x2000002eff387230 */ /* 0x000fc60000004100 */
        /* <DEDUP_REMOVED lines=13> */
.L_x_13584:
        /* <DEDUP_REMOVED lines=13> */
.L_x_13586:
[----:B------:R-:W-:Y:S05]  /*2b90*/  BSYNC.RECONVERGENT B2 ;  /* 0x0000000000027941 */ /* 0x000fea0003800200 */
.L_x_13585:
        /* <DEDUP_REMOVED lines=42> */
.L_x_13583:
[----:B------:R-:W-:Y:S05]  /*2e40*/  BSYNC.RECONVERGENT B1 ;  /* 0x0000000000017941 */ /* 0x000fea0003800200 */
.L_x_13582:
[----:B------:R-:W-:Y:S01]  /*2e50*/  I2FP.F32.U32 R7, R7 ;  /* 0x0000000700077245 */ /* 0x000fe20000201000 */
[----:B------:R-:W-:Y:S01]  /*2e60*/  HADD2.F32 R50, -RZ, R50.H1_H1 ;  /* 0x30000032ff327230 */ /* 0x000fe20000004100 */
[----:B------:R-:W-:Y:S01]  /*2e70*/  ISETP.NE.AND P5, PT, R49, 0x1, PT ;  /* 0x000000013100780c */ /* 0x000fe20003fa5270 */
[----:B------:R-:W-:Y:S02]  /*2e80*/  BSSY.RECONVERGENT B1, `(.L_x_13587) ;  /* 0x000004d000017945 */ /* 0x000fe40003800200 */
[----:B------:R-:W-:Y:S01]  /*2e90*/  FFMA.FTZ R48, R7, R120, 1.1641532182693481445e-10 ;  /* 0x2f00000007307423 */ /* 0x000fe20000010078 */
[----:B------:R-:W-:Y:S01]  /*2ea0*/  FMUL.FTZ R50, R50, UR4 ;  /* 0x0000000432327c20 */ /* 0x000fe20008410000 */
[----:B------:R-:W-:-:S03]  /*2eb0*/  HADD2.F32 R7, -RZ, R46.H1_H1 ;  /* 0x3000002eff077230 */ /* 0x000fc60000004100 */
[----:B------:R-:W-:Y:S01]  /*2ec0*/  FMUL.FTZ R50, R50, R69 ;  /* 0x0000004532327220 */ /* 0x000fe20000410000 */
[----:B------:R-:W-:Y:S01]  /*2ed0*/  FSETP.GTU.FTZ.AND P4, PT, R48, R73, PT ;  /* 0x000000493000720b */ /* 0x000fe20003f9c000 */
[----:B------:R-:W-:-:S03]  /*2ee0*/  IMAD.MOV.U32 R48, RZ, RZ, 0x2 ;  /* 0x00000002ff307424 */ /* 0x000fc600078e00ff */
        /* <DEDUP_REMOVED lines=14> */
.L_x_13589:
        /* <DEDUP_REMOVED lines=13> */
.L_x_13591:
[----:B------:R-:W-:Y:S05]  /*30a0*/  BSYNC.RECONVERGENT B2 ;  /* 0x0000000000027941 */ /* 0x000fea0003800200 */
.L_x_13590:
        /* <DEDUP_REMOVED lines=42> */
.L_x_13588:
[----:B------:R-:W-:Y:S05]  /*3350*/  BSYNC.RECONVERGENT B1 ;  /* 0x0000000000017941 */ /* 0x000fea0003800200 */
.L_x_13587:
[----:B------:R-:W-:Y:S01]  /*3360*/  I2FP.F32.U32 R7, R7 ;  /* 0x0000000700077245 */ /* 0x000fe20000201000 */
[----:B------:R-:W-:Y:S01]  /*3370*/  HADD2.F32 R49, -RZ, R51.H0_H0 ;  /* 0x20000033ff317230 */ /* 0x000fe20000004100 */
[----:B------:R-:W-:Y:S01]  /*3380*/  ISETP.NE.AND P6, PT, R48, 0x1, PT ;  /* 0x000000013000780c */ /* 0x000fe20003fc5270 */
[----:B------:R-:W-:Y:S02]  /*3390*/  BSSY.RECONVERGENT B1, `(.L_x_13592) ;  /* 0x000004f000017945 */ /* 0x000fe40003800200 */
        /* <DEDUP_REMOVED lines=20> */
.L_x_13594:
        /* <DEDUP_REMOVED lines=15> */
.L_x_13596:
[----:B------:R-:W-:Y:S05]  /*35d0*/  BSYNC.RECONVERGENT B2 ;  /* 0x0000000000027941 */ /* 0x000fea0003800200 */
.L_x_13595:
        /* <DEDUP_REMOVED lines=42> */
.L_x_13593:
[----:B------:R-:W-:Y:S05]  /*3880*/  BSYNC.RECONVERGENT B1 ;  /* 0x0000000000017941 */ /* 0x000fea0003800200 */
.L_x_13592:
        /* <DEDUP_REMOVED lines=8> */
[----:B------:R-:W-:Y:S01]  /*3910*/  FMUL.FTZ R48, R48, R69 ;  /* 0x0000004530307220 */ /* 0x000fe20000410000 */
[----:B------:R-:W-:-:S04]  /*3920*/  FSETP.GTU.FTZ.AND P6, PT, R120, R73, PT ;  /* 0x000000497800720b */ /* 0x000fc80003fdc000 */
[----:B------:R-:W-:Y:S02]  /*3930*/  FSEL R48, R48, RZ, !P6 ;  /* 0x000000ff30307208 */ /* 0x000fe40007000000 */
[----:B------:R-:W-:-:S03]  /*3940*/  PLOP3.LUT P6, PT, P6, PT, PT, 0x8, 0x80 ;  /* 0x000000000080781c */ /* 0x000fc600037ce170 */
[----:B------:R-:W-:-:S05]  /*3950*/  FADD.FTZ R69, R48, R47 ;  /* 0x0000002f30457221 */ /* 0x000fca0000010000 */
[----:B------:R-:W-:Y:S01]  /*3960*/  F2FP.F16.F32.PACK_AB R47, R69, R50 ;  /* 0x00000032452f723e */ /* 0x000fe200000000ff */
[----:B------:R-:W-:Y:S06]  /*3970*/  BRA `(.L_x_13597) ;  /* 0x0000002800047947 */ /* 0x000fec0003800000 */
.L_x_13557:
        /* <DEDUP_REMOVED lines=16> */
.L_x_13600:
        /* <DEDUP_REMOVED lines=13> */
.L_x_13602:
[----:B------:R-:W-:Y:S05]  /*3b50*/  BSYNC.RECONVERGENT B2 ;  /* 0x0000000000027941 */ /* 0x000fea0003800200 */
.L_x_13601:
        /* <DEDUP_REMOVED lines=42> */
.L_x_13599:
[----:B------:R-:W-:Y:S05]  /*3e00*/  BSYNC.RECONVERGENT B1 ;  /* 0x0000000000017941 */ /* 0x000fea0003800200 */
.L_x_13598:
        /* <DEDUP_REMOVED lines=25> */
.L_x_13605:
        /* <DEDUP_REMOVED lines=13> */
.L_x_13607:
[----:B------:R-:W-:Y:S05]  /*4070*/  BSYNC.RECONVERGENT B2 ;  /* 0x0000000000027941 */ /* 0x000fea0003800200 */
.L_x_13606:
        /* <DEDUP_REMOVED lines=42> */
.L_x_13604:
[----:B------:R-:W-:Y:S05]  /*4320*/  BSYNC.RECONVERGENT B1 ;  /* 0x0000000000017941 */ /* 0x000fea0003800200 */
.L_x_13603:
[----:B------:R-:W-:Y:S01]  /*4330*/  ISETP.NE.AND P2, PT, R44, 0x1, PT ;  /* 0x000000012c00780c */ /* 0x000fe20003f45270 */
[----:B------:R-:W-:Y:S01]  /*4340*/  HADD2.F32 R48, -RZ, R48.H1_H1 ;  /* 0x30000030ff307230 */ /* 0x000fe20000004100 */
        /* <DEDUP_REMOVED lines=19> */
.L_x_13610:
        /* <DEDUP_REMOVED lines=13> */
.L_x_13612:
[----:B------:R-:W-:Y:S05]  /*4550*/  BSYNC.RECONVERGENT B2 ;  /* 0x0000000000027941 */ /* 0x000fea0003800200 */
.L_x_13611:
        /* <DEDUP_REMOVED lines=42> */
.L_x_13609:
[----:B------:R-:W-:Y:S05]  /*4800*/  BSYNC.RECONVERGENT B1 ;  /* 0x0000000000017941 */ /* 0x000fea0003800200 */
.L_x_13608:
        /* <DEDUP_REMOVED lines=21> */
.L_x_13615:
        /* <DEDUP_REMOVED lines=13> */
.L_x_13617:
[----:B------:R-:W-:Y:S05]  /*4a30*/  BSYNC.RECONVERGENT B2 ;  /* 0x0000000000027941 */ /* 0x000fea0003800200 */
.L_x_13616:
        /* <DEDUP_REMOVED lines=42> */
.L_x_13614:
[----:B------:R-:W-:Y:S05]  /*4ce0*/  BSYNC.RECONVERGENT B1 ;  /* 0x0000000000017941 */ /* 0x000fea0003800200 */
.L_x_13613:
        /* <DEDUP_REMOVED lines=8> */
[----:B------:R-:W-:Y:S01]  /*4d70*/  FSETP.GTU.FTZ.AND P3, PT, R44, R73, PT ;  /* 0x000000492c00720b */ /* 0x000fe20003f7c000 */
[----:B------:R-:W-:-:S03]  /*4d80*/  FMUL.FTZ R44, R46, R69 ;  /* 0x000000452e2c7220 */ /* 0x000fc60000410000 */
        /* <DEDUP_REMOVED lines=12> */
.L_x_13620:
        /* <DEDUP_REMOVED lines=13> */
.L_x_13622:
[----:B------:R-:W-:Y:S05]  /*4f20*/  BSYNC.RECONVERGENT B2 ;  /* 0x0000000000027941 */ /* 0x000fea0003800200 */
.L_x_13621:
        /* <DEDUP_REMOVED lines=42> */
.L_x_13619:
[----:B------:R-:W-:Y:S05]  /*51d0*/  BSYNC.RECONVERGENT B1 ;  /* 0x0000000000017941 */ /* 0x000fea0003800200 */
.L_x_13618:
        /* <DEDUP_REMOVED lines=22> */
.L_x_13625:
        /* <DEDUP_REMOVED lines=13> */
.L_x_13627:
[----:B------:R-:W-:Y:S05]  /*5410*/  BSYNC.RECONVERGENT B2 ;  /* 0x0000000000027941 */ /* 0x000fea0003800200 */
.L_x_13626:
        /* <DEDUP_REMOVED lines=42> */
.L_x_13624:
[----:B------:R-:W-:Y:S05]  /*56c0*/  BSYNC.RECONVERGENT B1 ;  /* 0x0000000000017941 */ /* 0x000fea0003800200 */
.L_x_13623:
        /* <DEDUP_REMOVED lines=22> */
.L_x_13630:
        /* <DEDUP_REMOVED lines=13> */
.L_x_13632:
[----:B------:R-:W-:Y:S05]  /*5900*/  BSYNC.RECONVERGENT B2 ;  /* 0x0000000000027941 */ /* 0x000fea0003800200 */
.L_x_13631:
        /* <DEDUP_REMOVED lines=42> */
.L_x_13629:
[----:B------:R-:W-:Y:S05]  /*5bb0*/  BSYNC.RECONVERGENT B1 ;  /* 0x0000000000017941 */ /* 0x000fea0003800200 */
.L_x_13628:
[----:B------:R-:W-:Y:S01]  /*5bc0*/  I2FP.F32.U32 R7, R7 ;  /* 0x0000000700077245 */ /* 0x000fe20000201000 */
[----:B------:R-:W-:Y:S01]  /*5bd0*/  HADD2.F32 R47, -RZ, R51.H0_H0 ;  /* 0x20000033ff2f7230 */ /* 0x000fe20000004100 */
        /* <DEDUP_REMOVED lines=20> */
.L_x_13635:
        /* <DEDUP_REMOVED lines=15> */
.L_x_13637:
[----:B------:R-:W-:Y:S05]  /*5e10*/  BSYNC.RECONVERGENT B2 ;  /* 0x0000000000027941 */ /* 0x000fea0003800200 */
.L_x_13636:
        /* <DEDUP_REMOVED lines=42> */
.L_x_13634:
[----:B------:R-:W-:Y:S05]  /*60c0*/  BSYNC.RECONVERGENT B1 ;  /* 0x0000000000017941 */ /* 0x000fea0003800200 */
.L_x_13633:
[----:B------:R-:W-:Y:S01]  /*60d0*/  I2FP.F32.U32 R49, R49 ;  /* 0x0000003100317245 */ /* 0x000fe20000201000 */
[----:B------:R-:W-:Y:S01]  /*60e0*/  HADD2.F32 R51, -RZ, R51.H1_H1 ;  /* 0x30000033ff337230 */ /* 0x000fe20000004100 */
[----:B------:R-:W-:Y:S02]  /*60f0*/  F2FP.F16.F32.PACK_AB R46, R46, R45 ;  /* 0x0000002d2e2e723e */ /* 0x000fe400000000ff */
[----:B------:R-:W-:Y:S01]  /*6100*/  F2FP.F16.F32.PACK_AB R45, R44, R18 ;  /* 0x000000122c2d723e */ /* 0x000fe200000000ff */
[----:B------:R-:W-:Y:S01]  /*6110*/  FFMA.FTZ R120, R49, R120, 1.1641532182693481445e-10 ;  /* 0x2f00000031787423 */ /* 0x000fe20000010078 */
[----:B------:R-:W-:Y:S01]  /*6120*/  FMUL.FTZ R48, R51, UR4 ;  /* 0x0000000433307c20 */ /* 0x000fe20008410000 */
[----:B------:R-:W-:-:S03]  /*6130*/  F2FP.F16.F32.PACK_AB R44, R19, R4 ;  /* 0x00000004132c723e */ /* 0x000fc600000000ff */
[----:B------:R-:W-:Y:S01]  /*6140*/  FMUL.FTZ R48, R48, R69 ;  /* 0x0000004530307220 */ /* 0x000fe20000410000 */
[----:B------:R-:W-:-:S04]  /*6150*/  FSETP.GTU.FTZ.AND P6, PT, R120, R73, PT ;  /* 0x000000497800720b */ /* 0x000fc80003fdc000 */
[----:B------:R-:W-:Y:S02]  /*6160*/  FSEL R69, R48, RZ, !P6 ;  /* 0x000000ff30457208 */ /* 0x000fe40007000000 */
[----:B------:R-:W-:Y:S02]  /*6170*/  PLOP3.LUT P6, PT, P6, PT, PT, 0x8, 0x80 ;  /* 0x000000000080781c */ /* 0x000fe400037ce170 */
[----:B------:R-:W-:-:S11]  /*6180*/  F2FP.F16.F32.PACK_AB R47, R69, R47 ;  /* 0x0000002f452f723e */ /* 0x000fd600000000ff */
.L_x_13597:
[----:B------:R-:W-:Y:S01]  /*6190*/  SEL R49, RZ, 0x1000000, !P6 ;  /* 0x01000000ff317807 */ /* 0x000fe20007000000 */
[----:B------:R-:W1:Y:S01]  /*61a0*/  LDC.64 R50, c[0x0][0x3a8] ;  /* 0x0000ea00ff327b82 */ /* 0x000e620000000a00 */
[----:B------:R-:W-:Y:S02]  /*61b0*/  ISETP.NE.AND P6, PT, R72, RZ, PT ;  /* 0x000000ff4800720c */ /* 0x000fe40003fc5270 */
[----:B------:R-:W-:Y:S02]  /*61c0*/  SEL R48, RZ, 0x10000, !P5 ;  /* 0x00010000ff307807 */ /* 0x000fe40006800000 */
[----:B------:R-:W-:Y:S02]  /*61d0*/  SEL R75, RZ, 0x100, !P4 ;  /* 0x00000100ff4b7807 */ /* 0x000fe40006000000 */
[----:B------:R-:W-:Y:S01]  /*61e0*/  SEL R74, RZ, 0x1000000, !P2 ;  /* 0x01000000ff4a7807 */ /* 0x000fe20005000000 */
[----:B------:R-:W2:Y:S01]  /*61f0*/  LDC.64 R72, c[0x0][0x3b0] ;  /* 0x0000ec00ff487b82 */ /* 0x000ea20000000a00 */
[----:B------:R-:W-:-:S02]  /*6200*/  SEL R120, RZ, 0x10000, !P1 ;  /* 0x00010000ff787807 */ /* 0x000fc40004800000 */
[----:B------:R-:W-:Y:S02]  /*6210*/  SEL R121, RZ, 0x100, !P0 ;  /* 0x00000100ff797807 */ /* 0x000fe40004000000 */
[----:B------:R-:W-:Y:S02]  /*6220*/  LOP3.LUT R49, R75, R49, R48, 0xfe, !PT ;  /* 0x000000314b317212 */ /* 0x000fe400078efe30 */
[----:B------:R-:W-:Y:S02]  /*6230*/  LOP3.LUT R48, R121, R74, R120, 0xfe, !PT ;  /* 0x0000004a79307212 */ /* 0x000fe400078efe78 */
[----:B------:R-:W-:Y:S02]  /*6240*/  SEL R75, RZ, 0x1, !P3 ;  /* 0x00000001ff4b7807 */ /* 0x000fe40005800000 */
[----:B------:R-:W-:Y:S02]  /*6250*/  SEL R74, RZ, 0x1, !P6 ;  /* 0x00000001ff4a7807 */ /* 0x000fe40007000000 */
[----:B------:R-:W-:-:S02]  /*6260*/  LOP3.LUT R49, R49, R75, RZ, 0xfc, !PT ;  /* 0x0000004b31317212 */ /* 0x000fc400078efcff */
[----:B------:R-:W-:Y:S01]  /*6270*/  LOP3.LUT R48, R48, R74, RZ, 0xfc, !PT ;  /* 0x0000004a30307212 */ /* 0x000fe200078efcff */
[----:B-1----:R-:W-:-:S05]  /*6280*/  IMAD.WIDE.U32 R50, R58, 0x10, R50 ;  /* 0x000000103a327825 */ /* 0x002fca00078e0032 */
[----:B------:R-:W-:Y:S01]  /*6290*/  STG.E.128 desc[UR6][R50.64], R44 ;  /* 0x0000002c32007986 */ /* 0x000fe2000c101d06 */
[----:B--2---:R-:W-:-:S05]  /*62a0*/  IMAD.WIDE.U32 R72, R58, 0x8, R72 ;  /* 0x000000083a487825 */ /* 0x004fca00078e0048 */
[----:B------:R1:W-:Y:S02]  /*62b0*/  STG.E.64 desc[UR6][R72.64], R48 ;  /* 0x0000003048007986 */ /* 0x0003e4000c101b06 */
[----:B-1----:R-:W-:Y:S02]  /*62c0*/  IMAD.MOV.U32 R73, RZ, RZ, R71 ;  /* 0x000000ffff497224 */ /* 0x002fe400078e0047 */
[----:B------:R-:W-:-:S07]  /*62d0*/  VIADD R71, R58, 0x80 ;  /* 0x000000803a477836 */ /* 0x000fce0000000000 */
.L_x_13556:
[----:B------:R-:W-:Y:S05]  /*62e0*/  BSYNC.RECONVERGENT B0 ;  /* 0x0000000000007941 */ /* 0x000fea0003800200 */
.L_x_13555:
[----:B------:R-:W-:Y:S01]  /*62f0*/  ISETP.GE.U32.AND P0, PT, R12, 0x100, PT ;  /* 0x000001000c00780c */ /* 0x000fe20003f06070 */
[----:B------:R-:W-:-:S12]  /*6300*/  BSSY.RECONVERGENT B0, `(.L_x_13638) ;  /* 0x0000532000007945 */ /* 0x000fd80003800200 */
        /* <DEDUP_REMOVED lines=26> */
.L_x_13643:
        /* <DEDUP_REMOVED lines=13> */
.L_x_13645:
[----:B------:R-:W-:Y:S05]  /*6580*/  BSYNC.RECONVERGENT B2 ;  /* 0x0000000000027941 */ /* 0x000fea0003800200 */
.L_x_13644:
        /* <DEDUP_REMOVED lines=42> */
.L_x_13642:
[----:B------:R-:W-:Y:S05]  /*6830*/  BSYNC.RECONVERGENT B1 ;  /* 0x0000000000017941 */ /* 0x000fea0003800200 */
.L_x_13641:
[----:B------:R-:W1:Y:S01]  /*6840*/  LDC R68, c[0x0][0x408] ;  /* 0x00010200ff447b82 */ /* 0x000e620000000800 */
[----:B------:R-:W-:Y:S01]  /*6850*/  I2FP.F32.U32 R16, R3 ;  /* 0x0000000300107245 */ /* 0x000fe20000201000 */
[----:B-----5:R-:W-:Y:S01]  /*6860*/  HADD2.F32 R7, -RZ, R48.H0_H0 ;  /* 0x20000030ff077230 */ /* 0x020fe20000004100 */
[----:B------:R-:W-:Y:S01]  /*6870*/  ISETP.NE.AND P1, PT, R54, 0x1, PT ;  /* 0x000000013600780c */ /* 0x000fe20003f25270 */
[----:B------:R-:W-:Y:S01]  /*6880*/  IMAD.MOV.U32 R121, RZ, RZ, 0x2f800000 ;  /* 0x2f800000ff797424 */ /* 0x000fe200078e00ff */
[----:B------:R-:W-:Y:S01]  /*6890*/  BSSY.RECONVERGENT B1, `(.L_x_13646) ;  /* 0x000004e000017945 */ /* 0x000fe20003800200 */
[----:B------:R-:W-:Y:S02]  /*68a0*/  IMAD.MOV.U32 R55, RZ, RZ, 0x2 ;  /* 0x00000002ff377424 */ /* 0x000fe400078e00ff */
[----:B------:R-:W-:Y:S01]  /*68b0*/  FMUL.FTZ R7, R7, UR4 ;  /* 0x0000000407077c20 */ /* 0x000fe20008410000 */
[----:B------:R-:W2:Y:S01]  /*68c0*/  LDC R120, c[0x0][0x404] ;  /* 0x00010100ff787b82 */ /* 0x000ea20000000800 */
[----:B------:R-:W-:Y:S01]  /*68d0*/  FFMA.FTZ R3, R16, R121, 1.1641532182693481445e-10 ;  /* 0x2f00000010037423 */ /* 0x000fe20000010079 */
[----:B------:R-:W-:-:S02]  /*68e0*/  HADD2.F32 R16, -RZ, R44.H0_H0 ;  /* 0x2000002cff107230 */ /* 0x000fc40000004100 */
[----:B-1----:R-:W-:Y:S02]  /*68f0*/  FMUL.FTZ R7, R7, R68 ;  /* 0x0000004407077220 */ /* 0x002fe40000410000 */
[----:B--2---:R-:W-:-:S04]  /*6900*/  FSETP.GTU.FTZ.AND P0, PT, R3, R120, PT ;  /* 0x000000780300720b */ /* 0x004fc80003f1c000 */
        /* <DEDUP_REMOVED lines=14> */
.L_x_13648:
        /* <DEDUP_REMOVED lines=13> */
.L_x_13650:
[----:B------:R-:W-:Y:S05]  /*6ac0*/  BSYNC.RECONVERGENT B2 ;  /* 0x0000000000027941 */ /* 0x000fea0003800200 */
.L_x_13649:
        /* <DEDUP_REMOVED lines=42> */
.L_x_13647:
[----:B------:R-:W-:Y:S05]  /*6d70*/  BSYNC.RECONVERGENT B1 ;  /* 0x0000000000017941 */ /* 0x000fea0003800200 */
.L_x_13646:
        /* <DEDUP_REMOVED lines=23> */
.L_x_13653:
        /* <DEDUP_REMOVED lines=13> */
.L_x_13655:
[----:B------:R-:W-:Y:S05]  /*6fc0*/  BSYNC.RECONVERGENT B2 ;  /* 0x0000000000027941 */ /* 0x000fea0003800200 */
.L_x_13654:
        /* <DEDUP_REMOVED lines=42> */
.L_x_13652:
[----:B------:R-:W-:Y:S05]  /*7270*/  BSYNC.RECONVERGENT B1 ;  /* 0x0000000000017941 */ /* 0x000fea0003800200 */
.L_x_13651:
[----:B------:R-:W-:Y:S01]  /*7280*/  I2FP.F32.U32 R16, R7 ;  /* 0x0000000700107245 */ /* 0x000fe20000201000 */
[----:B------:R-:W-:Y:S01]  /*7290*/  HADD2.F32 R48, -RZ, R49.H0_H0 ;  /* 0x20000031ff307230 */ /* 0x000fe20000004100 */
[----:B------:R-:W-:Y:S01]  /*72a0*/  ISETP.NE.AND P2, PT, R44, 0x1, PT ;  /* 0x000000012c00780c */ /* 0x000fe20003f45270 */
[----:B------:R-:W-:Y:S02]  /*72b0*/  BSSY.RECONVERGENT B1, `(.L_x_13656) ;  /* 0x000004c000017945 */ /* 0x000fe40003800200 */
        /* <DEDUP_REMOVED lines=19> */
.L_x_13658:
        /* <DEDUP_REMOVED lines=13> */
.L_x_13660:
[----:B------:R-:W-:Y:S05]  /*74c0*/  BSYNC.RECONVERGENT B2 ;  /* 0x0000000000027941 */ /* 0x000fea0003800200 */
.L_x_13659:
        /* <DEDUP_REMOVED lines=42> */
.L_x_13657:
[----:B------:R-:W-:Y:S05]  /*7770*/  BSYNC.RECONVERGENT B1 ;  /* 0x0000000000017941 */ /* 0x000fea0003800200 */
.L_x_13656:
        /* <DEDUP_REMOVED lines=24> */
.L_x_13663:
        /* <DEDUP_REMOVED lines=13> */
.L_x_13665:
[----:B------:R-:W-:Y:S05]  /*79d0*/  BSYNC.RECONVERGENT B2 ;  /* 0x0000000000027941 */ /* 0x000fea0003800200 */
.L_x_13664:
        /* <DEDUP_REMOVED lines=42> */
.L_x_13662:
[----:B------:R-:W-:Y:S05]  /*7c80*/  BSYNC.RECONVERGENT B1 ;  /* 0x0000000000017941 */ /* 0x000fea0003800200 */
.L_x_13661:
[----:B------:R-:W-:Y:S01]  /*7c90*/  I2FP.F32.U32 R54, R45 ;  /* 0x0000002d00367245 */ /* 0x000fe20000201000 */
[----:B------:R-:W-:Y:S01]  /*7ca0*/  HADD2.F32 R45, -RZ, R50.H0_H0 ;  /* 0x20000032ff2d7230 */ /* 0x000fe20000004100 */
[----:B------:R-:W-:Y:S01]  /*7cb0*/  ISETP.NE.AND P4, PT, R48, 0x1, PT ;  /* 0x000000013000780c */ /* 0x000fe20003f85270 */
[----:B------:R-:W-:Y:S01]  /*7cc0*/  BSSY.RECONVERGENT B1, `(.L_x_13666) ;  /* 0x000004d000017945 */ /* 0x000fe20003800200 */
[----:B------:R-:W-:Y:S02]  /*7cd0*/  IMAD.MOV.U32 R49, RZ, RZ, R6 ;  /* 0x000000ffff317224 */ /* 0x000fe400078e0006 */
        /* <DEDUP_REMOVED lines=19> */
.L_x_13668:
        /* <DEDUP_REMOVED lines=13> */
.L_x_13670:
[----:B------:R-:W-:Y:S05]  /*7ee0*/  BSYNC.RECONVERGENT B2 ;  /* 0x0000000000027941 */ /* 0x000fea0003800200 */
.L_x_13669:
        /* <DEDUP_REMOVED lines=42> */
.L_x_13667:
[----:B------:R-:W-:Y:S05]  /*8190*/  BSYNC.RECONVERGENT B1 ;  /* 0x0000000000017941 */ /* 0x000fea0003800200 */
.L_x_13666:
        /* <DEDUP_REMOVED lines=24> */
.L_x_13673:
        /* <DEDUP_REMOVED lines=13> */
.L_x_13675:
[----:B------:R-:W-:Y:S05]  /*83f0*/  BSYNC.RECONVERGENT B2 ;  /* 0x0000000000027941 */ /* 0x000fea0003800200 */
.L_x_13674:
        /* <DEDUP_REMOVED lines=42> */
.L_x_13672:
[----:B------:R-:W-:Y:S05]  /*86a0*/  BSYNC.RECONVERGENT B1 ;  /* 0x0000000000017941 */ /* 0x000fea0003800200 */
.L_x_13671:
        /* <DEDUP_REMOVED lines=24> */
.L_x_13678:
        /* <DEDUP_REMOVED lines=15> */
.L_x_13680:
[----:B------:R-:W-:Y:S05]  /*8920*/  BSYNC.RECONVERGENT B2 ;  /* 0x0000000000027941 */ /* 0x000fea0003800200 */
.L_x_13679:
        /* <DEDUP_REMOVED lines=42> */
.L_x_13677:
[----:B------:R-:W-:Y:S05]  /*8bd0*/  BSYNC.RECONVERGENT B1 ;  /* 0x0000000000017941 */ /* 0x000fea0003800200 */
.L_x_13676:
        /* <DEDUP_REMOVED lines=15> */
.L_x_13640:
        /* <DEDUP_REMOVED lines=16> */
.L_x_13684:
        /* <DEDUP_REMOVED lines=13> */
.L_x_13686:
[----:B------:R-:W-:Y:S05]  /*8ea0*/  BSYNC.RECONVERGENT B2 ;  /* 0x0000000000027941 */ /* 0x000fea0003800200 */
.L_x_13685:
        /* <DEDUP_REMOVED lines=42> */
.L_x_13683:
[----:B------:R-:W-:Y:S05]  /*9150*/  BSYNC.RECONVERGENT B1 ;  /* 0x0000000000017941 */ /* 0x000fea0003800200 */
.L_x_13682:
        /* <DEDUP_REMOVED lines=9> */
[----:B------:R-:W-:Y:S02]  /*91f0*/  FMUL.FTZ R7, R7, UR4 ;  /* 0x0000000407077c20 */ /* 0x000fe40008410000 */
[----:B-1----:R-:W-:-:S04]  /*9200*/  FSETP.GTU.FTZ.AND P0, PT, R3, R74, PT ;  /* 0x0000004a0300720b */ /* 0x002fc80003f1c000 */
[----:B------:R-:W-:Y:S01]  /*9210*/  PLOP3.LUT P2, PT, P0, PT, PT, 0x8, 0x80 ;  /* 0x000000000080781c */ /* 0x000fe2000074e170 */
[----:B--2---:R-:W-:-:S03]  /*9220*/  FMUL.FTZ R3, R7, R68 ;  /* 0x0000004407037220 */ /* 0x004fc60000410000 */
[----:B------:R-:W-:Y:S01]  /*9230*/  P2R R73, PR, RZ, 0x4 ;  /* 0x00000004ff497803 */ /* 0x000fe20000000000 */
[----:B------:R-:W-:Y:S01]  /*9240*/  IMAD.MOV.U32 R7, RZ, RZ, R6 ;  /* 0x000000ffff077224 */ /* 0x000fe200078e0006 */
        /* <DEDUP_REMOVED lines=10> */
.L_x_13689:
        /* <DEDUP_REMOVED lines=13> */
.L_x_13691:
[----:B------:R-:W-:Y:S05]  /*93c0*/  BSYNC.RECONVERGENT B2 ;  /* 0x0000000000027941 */ /* 0x000fea0003800200 */
.L_x_13690:
        /* <DEDUP_REMOVED lines=42> */
.L_x_13688:
[----:B------:R-:W-:Y:S05]  /*9670*/  BSYNC.RECONVERGENT B1 ;  /* 0x0000000000017941 */ /* 0x000fea0003800200 */
.L_x_13687:
[----:B------:R-:W-:Y:S01]  /*9680*/  ISETP.NE.AND P2, PT, R44, 0x1, PT ;  /* 0x000000012c00780c */ /* 0x000fe20003f45270 */
[----:B------:R-:W-:Y:S01]  /*9690*/  HADD2.F32 R48, -RZ, R48.H1_H1 ;  /* 0x30000030ff307230 */ /* 0x000fe20000004100 */
[----:B------:R-:W-:Y:S01]  /*96a0*/  I2FP.F32.U32 R16, R7 ;  /* 0x0000000700107245 */ /* 0x000fe20000201000 */
[----:B------:R-:W-:Y:S01]  /*96b0*/  BSSY.RECONVERGENT B1, `(.L_x_13692) ;  /* 0x000004a000017945 */ /* 0x000fe20003800200 */
[----:B------:R-:W-:Y:S02]  /*96c0*/  IMAD.MOV.U32 R46, RZ, RZ, 0x2 ;  /* 0x00000002ff2e7424 */ /* 0x000fe400078e00ff */
[----:B------:R-:W-:Y:S01]  /*96d0*/  FMUL.FTZ R17, R48, UR4 ;  /* 0x0000000430117c20 */ /* 0x000fe20008410000 */
[----:B------:R-:W-:-:S03]  /*96e0*/  FFMA.FTZ R7, R16, R75, 1.1641532182693481445e-10 ;  /* 0x2f00000010077423 */ /* 0x000fc6000001004b */
[----:B------:R-:W-:Y:S02]  /*96f0*/  FMUL.FTZ R17, R17, R68 ;  /* 0x0000004411117220 */ /* 0x000fe40000410000 */
[----:B------:R-:W-:Y:S01]  /*9700*/  FSETP.GTU.FTZ.AND P1, PT, R7, R74, PT ;  /* 0x0000004a0700720b */ /* 0x000fe20003f3c000 */
        /* <DEDUP_REMOVED lines=12> */
.L_x_13694:
        /* <DEDUP_REMOVED lines=13> */
.L_x_13696:
[----:B------:R-:W-:Y:S05]  /*98a0*/  BSYNC.RECONVERGENT B2 ;  /* 0x0000000000027941 */ /* 0x000fea0003800200 */
.L_x_13695:
        /* <DEDUP_REMOVED lines=42> */
.L_x_13693:
[----:B------:R-:W-:Y:S05]  /*9b50*/  BSYNC.RECONVERGENT B1 ;  /* 0x0000000000017941 */ /* 0x000fea0003800200 */
.L_x_13692:
[----:B------:R-:W-:Y:S01]  /*9b60*/  ISETP.NE.AND P3, PT, R46, 0x1, PT ;  /* 0x000000012e00780c */ /* 0x000fe20003f65270 */
[----:B------:R-:W-:Y:S01]  /*9b70*/  HADD2.F32 R44, -RZ, R49.H0_H0 ;  /* 0x20000031ff2c7230 */ /* 0x000fe20000004100 */
[----:B------:R-:W-:Y:S01]  /*9b80*/  I2FP.F32.U32 R16, R7 ;  /* 0x0000000700107245 */ /* 0x000fe20000201000 */
[----:B------:R-:W-:Y:S03]  /*9b90*/  BSSY.RECONVERGENT B1, `(.L_x_13697) ;  /* 0x000004a000017945 */ /* 0x000fe60003800200 */
[----:B------:R-:W-:Y:S01]  /*9ba0*/  FMUL.FTZ R45, R44, UR4 ;  /* 0x000000042c2d7c20 */ /* 0x000fe20008410000 */
[----:B------:R-:W-:-:S03]  /*9bb0*/  FFMA.FTZ R7, R16, R75, 1.1641532182693481445e-10 ;  /* 0x2f00000010077423 */ /* 0x000fc6000001004b */
[----:B------:R-:W-:Y:S01]  /*9bc0*/  FMUL.FTZ R16, R45, R68 ;  /* 0x000000442d107220 */ /* 0x000fe20000410000 */
[----:B------:R-:W-:Y:S01]  /*9bd0*/  IMAD.MOV.U32 R45, RZ, RZ, 0x2 ;  /* 0x00000002ff2d7424 */ /* 0x000fe200078e00ff */
        /* <DEDUP_REMOVED lines=13> */
.L_x_13699:
        /* <DEDUP_REMOVED lines=13> */
.L_x_13701:
[----:B------:R-:W-:Y:S05]  /*9d80*/  BSYNC.RECONVERGENT B2 ;  /* 0x0000000000027941 */ /* 0x000fea0003800200 */
.L_x_13700:
        /* <DEDUP_REMOVED lines=42> */
.L_x_13698:
[----:B------:R-:W-:Y:S05]  /*a030*/  BSYNC.RECONVERGENT B1 ;  /* 0x0000000000017941 */ /* 0x000fea0003800200 */
.L_x_13697:
        /* <DEDUP_REMOVED lines=22> */
.L_x_13704:
        /* <DEDUP_REMOVED lines=13> */
.L_x_13706:
[----:B------:R-:W-:Y:S05]  /*a270*/  BSYNC.RECONVERGENT B2 ;  /* 0x0000000000027941 */ /* 0x000fea0003800200 */
.L_x_13705:
        /* <DEDUP_REMOVED lines=42> */
.L_x_13703:
[----:B------:R-:W-:Y:S05]  /*a520*/  BSYNC.RECONVERGENT B1 ;  /* 0x0000000000017941 */ /* 0x000fea0003800200 */
.L_x_13702:
        /* <DEDUP_REMOVED lines=22> */
.L_x_13709:
        /* <DEDUP_REMOVED lines=13> */
.L_x_13711:
[----:B------:R-:W-:Y:S05]  /*a760*/  BSYNC.RECONVERGENT B2 ;  /* 0x0000000000027941 */ /* 0x000fea0003800200 */
.L_x_13710:
        /* <DEDUP_REMOVED lines=42> */
.L_x_13708:
[----:B------:R-:W-:Y:S05]  /*aa10*/  BSYNC.RECONVERGENT B1 ;  /* 0x0000000000017941 */ /* 0x000fea0003800200 */
.L_x_13707:
        /* <DEDUP_REMOVED lines=9> */
[----:B------:R-:W-:-:S03]  /*aab0*/  IMAD.MOV.U32 R7, RZ, RZ, R6 ;  /* 0x000000ffff077224 */ /* 0x000fc600078e0006 */
        /* <DEDUP_REMOVED lines=12> */
.L_x_13714:
        /* <DEDUP_REMOVED lines=13> */
.L_x_13716:
[----:B------:R-:W-:Y:S05]  /*ac50*/  BSYNC.RECONVERGENT B2 ;  /* 0x0000000000027941 */ /* 0x000fea0003800200 */
.L_x_13715:
        /* <DEDUP_REMOVED lines=42> */
.L_x_13713:
[----:B------:R-:W-:Y:S05]  /*af00*/  BSYNC.RECONVERGENT B1 ;  /* 0x0000000000017941 */ /* 0x000fea0003800200 */
.L_x_13712:
[----:B------:R-:W-:Y:S01]  /*af10*/  I2FP.F32.U32 R48, R7 ;  /* 0x0000000700307245 */ /* 0x000fe20000201000 */
[----:B------:R-:W-:Y:S01]  /*af20*/  HADD2.F32 R47, -RZ, R51.H0_H0 ;  /* 0x20000033ff2f7230 */ /* 0x000fe20000004100 */
        /* <DEDUP_REMOVED lines=19> */
.L_x_13719:
        /* <DEDUP_REMOVED lines=15> */
.L_x_13721:
[----:B------:R-:W-:Y:S05]  /*b150*/  BSYNC.RECONVERGENT B2 ;  /* 0x0000000000027941 */ /* 0x000fea0003800200 */
.L_x_13720:
        /* <DEDUP_REMOVED lines=42> */
.L_x_13718:
[----:B------:R-:W-:Y:S05]  /*b400*/  BSYNC.RECONVERGENT B1 ;  /* 0x0000000000017941 */ /* 0x000fea0003800200 */
.L_x_13717:
[----:B------:R-:W-:Y:S01]  /*b410*/  I2FP.F32.U32 R46, R47 ;  /* 0x0000002f002e7245 */ /* 0x000fe20000201000 */
[----:B------:R-:W-:-:S04]  /*b420*/  HADD2.F32 R51, -RZ, R51.H1_H1 ;  /* 0x30000033ff337230 */ /* 0x000fc80000004100 */
[----:B------:R-:W-:Y:S01]  /*b430*/  FFMA.FTZ R75, R46, R75, 1.1641532182693481445e-10 ;  /* 0x2f0000002e4b7423 */ /* 0x000fe2000001004b */
[----:B------:R-:W-:Y:S01]  /*b440*/  FMUL.FTZ R51, R51, UR4 ;  /* 0x0000000433337c20 */ /* 0x000fe20008410000 */
[----:B------:R-:W-:Y:S02]  /*b450*/  F2FP.F16.F32.PACK_AB R46, R50, R45 ;  /* 0x0000002d322e723e */ /* 0x000fe400000000ff */
[----:B------:R-:W-:Y:S01]  /*b460*/  F2FP.F16.F32.PACK_AB R45, R44, R16 ;  /* 0x000000102c2d723e */ /* 0x000fe200000000ff */
[----:B------:R-:W-:Y:S01]  /*b470*/  FMUL.FTZ R51, R51, R68 ;  /* 0x0000004433337220 */ /* 0x000fe20000410000 */
[----:B------:R-:W-:Y:S02]  /*b480*/  FSETP.GTU.FTZ.AND P6, PT, R75, R74, PT ;  /* 0x0000004a4b00720b */ /* 0x000fe40003fdc000 */
[----:B------:R-:W-:Y:S02]  /*b490*/  F2FP.F16.F32.PACK_AB R44, R17, R3 ;  /* 0x00000003112c723e */ /* 0x000fe400000000ff */
[----:B------:R-:W-:-:S02]  /*b4a0*/  FSEL R68, R51, RZ, !P6 ;  /* 0x000000ff33447208 */ /* 0x000fc40007000000 */
[----:B------:R-:W-:Y:S02]  /*b4b0*/  PLOP3.LUT P6, PT, P6, PT, PT, 0x8, 0x80 ;  /* 0x000000000080781c */ /* 0x000fe400037ce170 */
[----:B------:R-:W-:-:S11]  /*b4c0*/  F2FP.F16.F32.PACK_AB R47, R68, R61 ;  /* 0x0000003d442f723e */ /* 0x000fd600000000ff */
.L_x_13681:
        /* <DEDUP_REMOVED lines=14> */
[----:B-1----:R-:W-:Y:S01]  /*b5b0*/  IMAD.WIDE.U32 R50, R71, 0x10, R50 ;  /* 0x0000001047327825 */ /* 0x002fe200078e0032 */
[----:B------:R-:W-:-:S03]  /*b5c0*/  LOP3.LUT R48, R48, R73, RZ, 0xfc, !PT ;  /* 0x0000004930307212 */ /* 0x000fc600078efcff */
[----:B------:R-:W-:Y:S01]  /*b5d0*/  IMAD.MOV.U32 R73, RZ, RZ, R72 ;  /* 0x000000ffff497224 */ /* 0x000fe200078e0048 */
[----:B------:R1:W-:Y:S01]  /*b5e0*/  STG.E.128 desc[UR6][R50.64], R44 ;  /* 0x0000002c32007986 */ /* 0x0003e2000c101d06 */
[----:B--2---:R-:W-:-:S04]  /*b5f0*/  IMAD.WIDE.U32 R74, R71, 0x8, R74 ;  /* 0x00000008474a7825 */ /* 0x004fc800078e004a */
[----:B------:R-:W-:Y:S01]  /*b600*/  VIADD R71, R71, 0x80 ;  /* 0x0000008047477836 */ /* 0x000fe20000000000 */
[----:B------:R1:W-:Y:S06]  /*b610*/  STG.E.64 desc[UR6][R74.64], R48 ;  /* 0x000000304a007986 */ /* 0x0003ec000c101b06 */
.L_x_13639:
[----:B------:R-:W-:Y:S05]  /*b620*/  BSYNC.RECONVERGENT B0 ;  /* 0x0000000000007941 */ /* 0x000fea0003800200 */
.L_x_13638:
[----:B------:R-:W-:Y:S01]  /*b630*/  ISETP.GE.U32.AND P0, PT, R12, 0x180, PT ;  /* 0x000001800c00780c */ /* 0x000fe20003f06070 */
[----:B------:R-:W-:-:S12]  /*b640*/  BSSY.RECONVERGENT B0, `(.L_x_13722) ;  /* 0x0000532000007945 */ /* 0x000fd80003800200 */
[----:B------:R-:W-:Y:S05]  /*b650*/  @!P0 BRA `(.L_x_13723) ;  /* 0x0000005000c08947 */ /* 0x000fea0003800000 */
[----:B------:R-:W2:Y:S02]  /*b660*/  LDC.64 R14, c[0x0][0x390] ;  /* 0x0000e400ff0e7b82 */ /* 0x000ea40000000a00 */
[----:B--2---:R-:W-:-:S05]  /*b670*/  IMAD.WIDE.U32 R14, R71, 0x10, R14 ;  /* 0x00000010470e7825 */ /* 0x004fca00078e000e */
[----:B-1----:R1:W5:Y:S01]  /*b680*/  LDG.E.128 R48, desc[UR6][R14.64] ;  /* 0x000000060e307981 */ /* 0x002362000c1e1d00 */
        /* <DEDUP_REMOVED lines=22> */
.L_x_13727:
        /* <DEDUP_REMOVED lines=13> */
.L_x_13729:
[----:B------:R-:W-:Y:S05]  /*b8c0*/  BSYNC.RECONVERGENT B2 ;  /* 0x0000000000027941 */ /* 0x000fea0003800200 */
.L_x_13728:
        /* <DEDUP_REMOVED lines=42> */
.L_x_13726:
[----:B------:R-:W-:Y:S05]  /*bb70*/  BSYNC.RECONVERGENT B1 ;  /* 0x0000000000017941 */ /* 0x000fea0003800200 */
.L_x_13725:
        /* <DEDUP_REMOVED lines=9> */
[----:B------:R-:W-:-:S02]  /*bc10*/  FFMA.FTZ R7, R2, R121, 1.1641532182693481445e-10 ;  /* 0x2f00000002077423 */ /* 0x000fc40000010079 */
[----:B-1----:R-:W-:-:S03]  /*bc20*/  FMUL.FTZ R14, R14, R67 ;  /* 0x000000430e0e7220 */ /* 0x002fc60000410000 */
[----:B--2---:R-:W-:Y:S01]  /*bc30*/  FSETP.GTU.FTZ.AND P0, PT, R7, R120, PT ;  /* 0x000000780700720b */ /* 0x004fe20003f1c000 */
[----:B------:R-:W-:-:S03]  /*bc40*/  HADD2.F32 R7, -RZ, R44.H0_H0 ;  /* 0x2000002cff077230 */ /* 0x000fc60000004100 */
        /* <DEDUP_REMOVED lines=14> */
.L_x_13732:
        /* <DEDUP_REMOVED lines=13> */
.L_x_13734:
[----:B------:R-:W-:Y:S05]  /*be00*/  BSYNC.RECONVERGENT B2 ;  /* 0x0000000000027941 */ /* 0x000fea0003800200 */
.L_x_13733:
        /* <DEDUP_REMOVED lines=42> */
.L_x_13731:
[----:B------:R-:W-:Y:S05]  /*c0b0*/  BSYNC.RECONVERGENT B1 ;  /* 0x0000000000017941 */ /* 0x000fea0003800200 */
.L_x_13730:
        /* <DEDUP_REMOVED lines=23> */
.L_x_13737:
        /* <DEDUP_REMOVED lines=13> */
.L_x_13739:
[----:B------:R-:W-:Y:S05]  /*c300*/  BSYNC.RECONVERGENT B2 ;  /* 0x0000000000027941 */ /* 0x000fea0003800200 */
.L_x_13738:
        /* <DEDUP_REMOVED lines=42> */
.L_x_13736:
[----:B------:R-:W-:Y:S05]  /*c5b0*/  BSYNC.RECONVERGENT B1 ;  /* 0x0000000000017941 */ /* 0x000fea0003800200 */
.L_x_13735:
        /* <DEDUP_REMOVED lines=23> */
.L_x_13742:
        /* <DEDUP_REMOVED lines=13> */
.L_x_13744:
[----:B------:R-:W-:Y:S05]  /*c800*/  BSYNC.RECONVERGENT B2 ;  /* 0x0000000000027941 */ /* 0x000fea0003800200 */
.L_x_13743:
        /* <DEDUP_REMOVED lines=42> */
.L_x_13741:
[----:B------:R-:W-:Y:S05]  /*cab0*/  BSYNC.RECONVERGENT B1 ;  /* 0x0000000000017941 */ /* 0x000fea0003800200 */
.L_x_13740:
        /* <DEDUP_REMOVED lines=24> */
.L_x_13747:
        /* <DEDUP_REMOVED lines=13> */
.L_x_13749:
[----:B------:R-:W-:Y:S05]  /*cd10*/  BSYNC.RECONVERGENT B2 ;  /* 0x0000000000027941 */ /* 0x000fea0003800200 */
.L_x_13748:
        /* <DEDUP_REMOVED lines=42> */
.L_x_13746:
[----:B------:R-:W-:Y:S05]  /*cfc0*/  BSYNC.RECONVERGENT B1 ;  /* 0x0000000000017941 */ /* 0x000fea0003800200 */
.L_x_13745:
        /* <DEDUP_REMOVED lines=24> */
.L_x_13752:
        /* <DEDUP_REMOVED lines=13> */
.L_x_13754:
[----:B------:R-:W-:Y:S05]  /*d220*/  BSYNC.RECONVERGENT B2 ;  /* 0x0000000000027941 */ /* 0x000fea0003800200 */
.L_x_13753:
        /* <DEDUP_REMOVED lines=42> */
.L_x_13751:
[----:B------:R-:W-:Y:S05]  /*d4d0*/  BSYNC.RECONVERGENT B1 ;  /* 0x0000000000017941 */ /* 0x000fea0003800200 */
.L_x_13750:
        /* <DEDUP_REMOVED lines=24> */
.L_x_13757:
        /* <DEDUP_REMOVED lines=13> */
.L_x_13759:
[----:B------:R-:W-:Y:S05]  /*d730*/  BSYNC.RECONVERGENT B2 ;  /* 0x0000000000027941 */ /* 0x000fea0003800200 */
.L_x_13758:
        /* <DEDUP_REMOVED lines=42> */
.L_x_13756:
[----:B------:R-:W-:Y:S05]  /*d9e0*/  BSYNC.RECONVERGENT B1 ;  /* 0x0000000000017941 */ /* 0x000fea0003800200 */
.L_x_13755:
        /* <DEDUP_REMOVED lines=24> */
.L_x_13762:
        /* <DEDUP_REMOVED lines=15> */
.L_x_13764:
[----:B------:R-:W-:Y:S05]  /*dc60*/  BSYNC.RECONVERGENT B2 ;  /* 0x0000000000027941 */ /* 0x000fea0003800200 */
.L_x_13763:
        /* <DEDUP_REMOVED lines=42> */
.L_x_13761:
[----:B------:R-:W-:Y:S05]  /*df10*/  BSYNC.RECONVERGENT B1 ;  /* 0x0000000000017941 */ /* 0x000fea0003800200 */
.L_x_13760:
        /* <DEDUP_REMOVED lines=15> */
.L_x_13724:
        /* <DEDUP_REMOVED lines=16> */
.L_x_13768:
        /* <DEDUP_REMOVED lines=13> */
.L_x_13770:
[----:B------:R-:W-:Y:S05]  /*e1e0*/  BSYNC.RECONVERGENT B2 ;  /* 0x0000000000027941 */ /* 0x000fea0003800200 */
.L_x_13769:
        /* <DEDUP_REMOVED lines=42> */
.L_x_13767:
[----:B------:R-:W-:Y:S05]  /*e490*/  BSYNC.RECONVERGENT B1 ;  /* 0x0000000000017941 */ /* 0x000fea0003800200 */
.L_x_13766:
        /* <DEDUP_REMOVED lines=10> */
[----:B-1----:R-:W-:Y:S01]  /*e540*/  FSETP.GTU.FTZ.AND P0, PT, R7, R74, PT ;  /* 0x0000004a0700720b */ /* 0x002fe20003f1c000 */
[----:B------:R-:W-:-:S03]  /*e550*/  IMAD.MOV.U32 R7, RZ, RZ, R6 ;  /* 0x000000ffff077224 */ /* 0x000fc600078e0006 */
        /* <DEDUP_REMOVED lines=13> */
.L_x_13773:
        /* <DEDUP_REMOVED lines=13> */
.L_x_13775:
[----:B------:R-:W-:Y:S05]  /*e700*/  BSYNC.RECONVERGENT B2 ;  /* 0x0000000000027941 */ /* 0x000fea0003800200 */
.L_x_13774:
        /* <DEDUP_REMOVED lines=42> */
.L_x_13772:
[----:B------:R-:W-:Y:S05]  /*e9b0*/  BSYNC.RECONVERGENT B1 ;  /* 0x0000000000017941 */ /* 0x000fea0003800200 */
.L_x_13771:
        /* <DEDUP_REMOVED lines=21> */
.L_x_13778:
        /* <DEDUP_REMOVED lines=13> */
.L_x_13780:
[----:B------:R-:W-:Y:S05]  /*ebe0*/  BSYNC.RECONVERGENT B2 ;  /* 0x0000000000027941 */ /* 0x000fea0003800200 */
.L_x_13779:
        /* <DEDUP_REMOVED lines=42> */
.L_x_13777:
[----:B------:R-:W-:Y:S05]  /*ee90*/  BSYNC.RECONVERGENT B1 ;  /* 0x0000000000017941 */ /* 0x000fea0003800200 */
.L_x_13776:
        /* <DEDUP_REMOVED lines=21> */
.L_x_13783:
        /* <DEDUP_REMOVED lines=13> */
.L_x_13785:
[----:B------:R-:W-:Y:S05]  /*f0c0*/  BSYNC.RECONVERGENT B2 ;  /* 0x0000000000027941 */ /* 0x000fea0003800200 */
.L_x_13784:
        /* <DEDUP_REMOVED lines=42> */
.L_x_13782:
[----:B------:R-:W-:Y:S05]  /*f370*/  BSYNC.RECONVERGENT B1 ;  /* 0x0000000000017941 */ /* 0x000fea0003800200 */
.L_x_13781:
        /* <DEDUP_REMOVED lines=22> */
.L_x_13788:
        /* <DEDUP_REMOVED lines=13> */
.L_x_13790:
[----:B------:R-:W-:Y:S05]  /*f5b0*/  BSYNC.RECONVERGENT B2 ;  /* 0x0000000000027941 */ /* 0x000fea0003800200 */
.L_x_13789:
        /* <DEDUP_REMOVED lines=42> */
.L_x_13787:
[----:B------:R-:W-:Y:S05]  /*f860*/  BSYNC.RECONVERGENT B1 ;  /* 0x0000000000017941 */ /* 0x000fea0003800200 */
.L_x_13786:
        /* <DEDUP_REMOVED lines=22> */
.L_x_13793:
        /* <DEDUP_REMOVED lines=13> */
.L_x_13795:
[----:B------:R-:W-:Y:S05]  /*faa0*/  BSYNC.RECONVERGENT B2 ;  /* 0x0000000000027941 */ /* 0x000fea0003800200 */
.L_x_13794:
        /* <DEDUP_REMOVED lines=42> */
.L_x_13792:
[----:B------:R-:W-:Y:S05]  /*fd50*/  BSYNC.RECONVERGENT B1 ;  /* 0x0000000000017941 */ /* 0x000fea0003800200 */
.L_x_13791:
[----:B------:R-:W-:Y:S01]  /*fd60*/  I2FP.F32.U32 R46, R7 ;  /* 0x00000007002e7245 */ /* 0x000fe20000201000 */
[----:B------:R-:W-:Y:S01]  /*fd70*/  HADD2.F32 R50, -RZ, R50.H1_H1 ;  /* 0x30000032ff327230 */ /* 0x000fe20000004100 */
        /* <DEDUP_REMOVED lines=20> */
.L_x_13798:
        /* <DEDUP_REMOVED lines=13> */
.L_x_13800:
[----:B------:R-:W-:Y:S05]  /*ff90*/  BSYNC.RECONVERGENT B2 ;  /* 0x0000000000027941 */ /* 0x000fea0003800200 */
.L_x_13799:
        /* <DEDUP_REMOVED lines=42> */
.L_x_13797:
[----:B------:R-:W-:Y:S05]  /*10240*/  BSYNC.RECONVERGENT B1 ;  /* 0x0000000000017941 */ /* 0x000fea0003800200 */
.L_x_13796:
[----:B------:R-:W-:Y:S01]  /*10250*/  I2FP.F32.U32 R48, R7 ;  /* 0x0000000700307245 */ /* 0x000fe20000201000 */
[----:B------:R-:W-:Y:S01]  /*10260*/  HADD2.F32 R47, -RZ, R51.H0_H0 ;  /* 0x20000033ff2f7230 */ /* 0x000fe20000004100 */
        /* <DEDUP_REMOVED lines=19> */
.L_x_13803:
        /* <DEDUP_REMOVED lines=15> */
.L_x_13805:
[----:B------:R-:W-:Y:S05]  /*10490*/  BSYNC.RECONVERGENT B2 ;  /* 0x0000000000027941 */ /* 0x000fea0003800200 */
.L_x_13804:
        /* <DEDUP_REMOVED lines=39> */
[----:B------:R-:W-:Y:S02]  /*10710*/  LOP3.LUT R9, R48, UR33, R47, 0x96, !PT ;  /* 0x0000002130097c12 */ /* 0x000fe4000f8e962f */
[----:B------:R-:W-:Y:S01]  /*10720*/  MOV R47, R72 ;  /* 0x00000048002f7202 */ /* 0x000fe20000000f00 */
[----:B------:R-:W-:-:S07]  /*10730*/  IMAD.MOV.U32 R72, RZ, RZ, R46 ;  /* 0x000000ffff487224 */ /* 0x000fce00078e002e */
.L_x_13802:
[----:B------:R-:W-:Y:S05]  /*10740*/  BSYNC.RECONVERGENT B1 ;  /* 0x0000000000017941 */ /* 0x000fea0003800200 */
.L_x_13801:
[----:B------:R-:W-:Y:S01]  /*10750*/  I2FP.F32.U32 R46, R47 ;  /* 0x0000002f002e7245 */ /* 0x000fe20000201000 */
[----:B------:R-:W-:-:S04]  /*10760*/  HADD2.F32 R51, -RZ, R51.H1_H1 ;  /* 0x30000033ff337230 */ /* 0x000fc80000004100 */
[----:B------:R-:W-:Y:S01]  /*10770*/  FFMA.FTZ R75, R46, R75, 1.1641532182693481445e-10 ;  /* 0x2f0000002e4b7423 */ /* 0x000fe2000001004b */
[----:B------:R-:W-:-:S04]  /*10780*/  FMUL.FTZ R46, R51, UR4 ;  /* 0x00000004332e7c20 */ /* 0x000fc80008410000 */
[----:B------:R-:W-:Y:S01]  /*10790*/  FMUL.FTZ R46, R46, R67 ;  /* 0x000000432e2e7220 */ /* 0x000fe20000410000 */
[----:B------:R-:W-:-:S04]  /*107a0*/  FSETP.GTU.FTZ.AND P6, PT, R75, R74, PT ;  /* 0x0000004a4b00720b */ /* 0x000fc80003fdc000 */
[----:B------:R-:W-:Y:S02]  /*107b0*/  FSEL R67, R46, RZ, !P6 ;  /* 0x000000ff2e437208 */ /* 0x000fe40007000000 */
[----:B------:R-:W-:Y:S02]  /*107c0*/  F2FP.F16.F32.PACK_AB R46, R50, R45 ;  /* 0x0000002d322e723e */ /* 0x000fe400000000ff */
[----:B------:R-:W-:Y:S02]  /*107d0*/  F2FP.F16.F32.PACK_AB R45, R44, R14 ;  /* 0x0000000e2c2d723e */ /* 0x000fe400000000ff */
[----:B------:R-:W-:Y:S02]  /*107e0*/  PLOP3.LUT P6, PT, P6, PT, PT, 0x8, 0x80 ;  /* 0x000000000080781c */ /* 0x000fe400037ce170 */
[----:B------:R-:W-:Y:S02]  /*107f0*/  F2FP.F16.F32.PACK_AB R44, R15, R2 ;  /* 0x000000020f2c723e */ /* 0x000fe400000000ff */
[----:B------:R-:W-:-:S09]  /*10800*/  F2FP.F16.F32.PACK_AB R47, R67, R59 ;  /* 0x0000003b432f723e */ /* 0x000fd200000000ff */
.L_x_13765:
        /* <DEDUP_REMOVED lines=21> */
.L_x_13723:
[----:B------:R-:W-:Y:S05]  /*10960*/  BSYNC.RECONVERGENT B0 ;  /* 0x0000000000007941 */ /* 0x000fea0003800200 */
.L_x_13722:
[----:B------:R-:W-:Y:S01]  /*10970*/  ISETP.GE.U32.AND P0, PT, R12, 0x200, PT ;  /* 0x000002000c00780c */ /* 0x000fe20003f06070 */
[----:B------:R-:W-:-:S12]  /*10980*/  BSSY.RECONVERGENT B0, `(.L_x_13806) ;  /* 0x0000531000007945 */ /* 0x000fd80003800200 */
[----:B------:R-:W-:Y:S05]  /*10990*/  @!P0 BRA `(.L_x_13807) ;  /* 0x0000005000bc8947 */ /* 0x000fea0003800000 */
[----:B------:R-:W2:Y:S02]  /*109a0*/  LDC.64 R20, c[0x0][0x390] ;  /* 0x0000e400ff147b82 */ /* 0x000ea40000000a00 */
[----:B--2---:R-:W-:-:S05]  /*109b0*/  IMAD.WIDE.U32 R20, R71, 0x10, R20 ;  /* 0x0000001047147825 */ /* 0x004fca00078e0014 */
[----:B-1-3--:R1:W5:Y:S01]  /*109c0*/  LDG.E.128 R44, desc[UR6][R20.64] ;  /* 0x00000006142c7981 */ /* 0x00a362000c1e1d00 */
        /* <DEDUP_REMOVED lines=22> */
.L_x_13811:
        /* <DEDUP_REMOVED lines=13> */
.L_x_13813:
[----:B------:R-:W-:Y:S05]  /*10c00*/  BSYNC.RECONVERGENT B2 ;  /* 0x0000000000027941 */ /* 0x000fea0003800200 */
.L_x_13812:
        /* <DEDUP_REMOVED lines=42> */
.L_x_13810:
[----:B------:R-:W-:Y:S05]  /*10eb0*/  BSYNC.RECONVERGENT B1 ;  /* 0x0000000000017941 */ /* 0x000fea0003800200 */
.L_x_13809:
[----:B------:R-:W1:Y:S01]  /*10ec0*/  LDC R70, c[0x0][0x408] ;  /* 0x00010200ff467b82 */ /* 0x000e620000000800 */
[----:B------:R-:W-:Y:S01]  /*10ed0*/  I2FP.F32.U32 R0, R0 ;  /* 0x0000000000007245 */ /* 0x000fe20000201000 */
[----:B------:R-:W-:Y:S02]  /*10ee0*/  HFMA2 R121, -RZ, RZ, 0.1171875, 0 ;  /* 0x2f800000ff797431 */ /* 0x000fe400000001ff */
[----:B-----5:R-:W-:Y:S01]  /*10ef0*/  HADD2.F32 R20, -RZ, R44.H0_H0 ;  /* 0x2000002cff147230 */ /* 0x020fe20000004100 */
[----:B------:R-:W-:Y:S01]  /*10f00*/  ISETP.NE.AND P2, PT, R22, 0x1, PT ;  /* 0x000000011600780c */ /* 0x000fe20003f45270 */
[----:B------:R-:W-:Y:S01]  /*10f10*/  BSSY.RECONVERGENT B1, `(.L_x_13814) ;  /* 0x000004e000017945 */ /* 0x000fe20003800200 */
[----:B------:R-:W-:Y:S01]  /*10f20*/  FFMA.FTZ R7, R0, R121, 1.1641532182693481445e-10 ;  /* 0x2f00000000077423 */ /* 0x000fe20000010079 */
[----:B------:R-:W2:Y:S01]  /*10f30*/  LDC R120, c[0x0][0x404] ;  /* 0x00010100ff787b82 */ /* 0x000ea20000000800 */
[----:B------:R-:W-:-:S04]  /*10f40*/  FMUL.FTZ R21, R20, UR4 ;  /* 0x0000000414157c20 */ /* 0x000fc80008410000 */
[----:B-1----:R-:W-:Y:S01]  /*10f50*/  FMUL.FTZ R21, R21, R70 ;  /* 0x0000004615157220 */ /* 0x002fe20000410000 */
[----:B--2---:R-:W-:Y:S01]  /*10f60*/  FSETP.GTU.FTZ.AND P1, PT, R7, R120, PT ;  /* 0x000000780700720b */ /* 0x004fe20003f3c000 */
[----:B------:R-:W-:-:S03]  /*10f70*/  HADD2.F32 R7, -RZ, R48.H0_H0 ;  /* 0x20000030ff077230 */ /* 0x000fc60000004100 */
[----:B------:R-:W-:Y:S01]  /*10f80*/  FSEL R0, R21, RZ, !P1 ;  /* 0x000000ff15007208 */ /* 0x000fe20004800000 */
[----:B------:R-:W-:Y:S01]  /*10f90*/  IMAD.MOV.U32 R21, RZ, RZ, 0x2 ;  /* 0x00000002ff157424 */ /* 0x000fe200078e00ff */
        /* <DEDUP_REMOVED lines=13> */
.L_x_13816:
        /* <DEDUP_REMOVED lines=13> */
.L_x_13818:
[----:B------:R-:W-:Y:S05]  /*11140*/  BSYNC.RECONVERGENT B2 ;  /* 0x0000000000027941 */ /* 0x000fea0003800200 */
.L_x_13817:
        /* <DEDUP_REMOVED lines=42> */
.L_x_13815:
[----:B------:R-:W-:Y:S05]  /*113f0*/  BSYNC.RECONVERGENT B1 ;  /* 0x0000000000017941 */ /* 0x000fea0003800200 */
.L_x_13814:
[----:B------:R-:W-:Y:S01]  /*11400*/  I2FP.F32.U32 R20, R7 ;  /* 0x0000000700147245 */ /* 0x000fe20000201000 */
[----:B------:R-:W-:Y:S01]  /*11410*/  HADD2.F32 R44, -RZ, R44.H1_H1 ;  /* 0x3000002cff2c7230 */ /* 0x000fe20000004100 */
[----:B------:R-:W-:Y:S01]  /*11420*/  ISETP.NE.AND P1, PT, R21, 0x1, PT ;  /* 0x000000011500780c */ /* 0x000fe20003f25270 */
[----:B------:R-:W-:Y:S02]  /*11430*/  BSSY.RECONVERGENT B1, `(.L_x_13819) ;  /* 0x000004d000017945 */ /* 0x000fe40003800200 */
[----:B------:R-:W-:Y:S01]  /*11440*/  FFMA.FTZ R7, R20, R121, 1.1641532182693481445e-10 ;  /* 0x2f00000014077423 */ /* 0x000fe20000010079 */
[----:B------:R-:W-:-:S04]  /*11450*/  FMUL.FTZ R23, R44, UR4 ;  /* 0x000000042c177c20 */ /* 0x000fc80008410000 */
[----:B------:R-:W-:Y:S01]  /*11460*/  FMUL.FTZ R23, R23, R70 ;  /* 0x0000004617177220 */ /* 0x000fe20000410000 */
[----:B------:R-:W-:Y:S01]  /*11470*/  FSETP.GTU.FTZ.AND P2, PT, R7, R120, PT ;  /* 0x000000780700720b */ /* 0x000fe20003f5c000 */
[----:B------:R-:W-:-:S03]  /*11480*/  HADD2.F32 R7, -RZ, R48.H1_H1 ;  /* 0x30000030ff077230 */ /* 0x000fc60000004100 */
        /* <DEDUP_REMOVED lines=15> */
.L_x_13821:
        /* <DEDUP_REMOVED lines=13> */
.L_x_13823:
[----:B------:R-:W-:Y:S05]  /*11650*/  BSYNC.RECONVERGENT B2 ;  /* 0x0000000000027941 */ /* 0x000fea0003800200 */
.L_x_13822:
        /* <DEDUP_REMOVED lines=42> */
.L_x_13820:
[----:B------:R-:W-:Y:S05]  /*11900*/  BSYNC.RECONVERGENT B1 ;  /* 0x0000000000017941 */ /* 0x000fea0003800200 */
.L_x_13819:
        /* <DEDUP_REMOVED lines=23> */
.L_x_13826:
        /* <DEDUP_REMOVED lines=13> */
.L_x_13828:
[----:B------:R-:W-:Y:S05]  /*11b50*/  BSYNC.RECONVERGENT B2 ;  /* 0x0000000000027941 */ /* 0x000fea0003800200 */
.L_x_13827:
        /* <DEDUP_REMOVED lines=42> */
.L_x_13825:
[----:B------:R-:W-:Y:S05]  /*11e00*/  BSYNC.RECONVERGENT B1 ;  /* 0x0000000000017941 */ /* 0x000fea0003800200 */
.L_x_13824:
        /* <DEDUP_REMOVED lines=23> */
.L_x_13831:
        /* <DEDUP_REMOVED lines=13> */
.L_x_13833:
[----:B------:R-:W-:Y:S05]  /*12050*/  BSYNC.RECONVERGENT B2 ;  /* 0x0000000000027941 */ /* 0x000fea0003800200 */
.L_x_13832:
        /* <DEDUP_REMOVED lines=42> */
.L_x_13830:
[----:B------:R-:W-:Y:S05]  /*12300*/  BSYNC.RECONVERGENT B1 ;  /* 0x0000000000017941 */ /* 0x000fea0003800200 */
.L_x_13829:
        /* <DEDUP_REMOVED lines=23> */
.L_x_13836:
        /* <DEDUP_REMOVED lines=13> */
.L_x_13838:
[----:B------:R-:W-:Y:S05]  /*12550*/  BSYNC.RECONVERGENT B2 ;  /* 0x0000000000027941 */ /* 0x000fea0003800200 */
.L_x_13837:
        /* <DEDUP_REMOVED lines=42> */
.L_x_13835:
[----:B------:R-:W-:Y:S05]  /*12800*/  BSYNC.RECONVERGENT B1 ;  /* 0x0000000000017941 */ /* 0x000fea0003800200 */
.L_x_13834:
[----:B------:R-:W-:Y:S01]  /*12810*/  I2FP.F32.U32 R44, R45 ;  /* 0x0000002d002c7245 */ /* 0x000fe20000201000 */
[----:B------:R-:W-:Y:S01]  /*12820*/  HADD2.F32 R46, -RZ, R46.H1_H1 ;  /* 0x3000002eff2e7230 */ /* 0x000fe20000004100 */
[----:B------:R-:W-:Y:S01]  /*12830*/  ISETP.NE.AND P5, PT, R7, 0x1, PT ;  /* 0x000000010700780c */ /* 0x000fe20003fa5270 */
[----:B------:R-:W-:Y:S02]  /*12840*/  BSSY.RECONVERGENT B1, `(.L_x_13839) ;  /* 0x000004d000017945 */ /* 0x000fe40003800200 */
[----:B------:R-:W-:Y:S01]  /*12850*/  FFMA.FTZ R45, R44, R121, 1.1641532182693481445e-10 ;  /* 0x2f0000002c2d7423 */ /* 0x000fe20000010079 */
[----:B------:R-:W-:Y:S01]  /*12860*/  FMUL.FTZ R49, R46, UR4 ;  /* 0x000000042e317c20 */ /* 0x000fe20008410000 */
[----:B------:R-:W-:Y:S02]  /*12870*/  HADD2.F32 R46, -RZ, R50.H1_H1 ;  /* 0x30000032ff2e7230 */ /* 0x000fe40000004100 */
[----:B------:R-:W-:Y:S02]  /*12880*/  IMAD.MOV.U32 R44, RZ, RZ, 0x2 ;  /* 0x00000002ff2c7424 */ /* 0x000fe400078e00ff */
[----:B------:R-:W-:Y:S01]  /*12890*/  FMUL.FTZ R49, R49, R70 ;  /* 0x0000004631317220 */ /* 0x000fe20000410000 */
[----:B------:R-:W-:-:S02]  /*128a0*/  FSETP.GTU.FTZ.AND P4, PT, R45, R120, PT ;  /* 0x000000782d00720b */ /* 0x000fc40003f9c000 */
[----:B------:R-:W-:Y:S02]  /*128b0*/  MOV R45, R6 ;  /* 0x00000006002d7202 */ /* 0x000fe40000000f00 */
        /* <DEDUP_REMOVED lines=13> */
.L_x_13841:
        /* <DEDUP_REMOVED lines=13> */
.L_x_13843:
[----:B------:R-:W-:Y:S05]  /*12a60*/  BSYNC.RECONVERGENT B2 ;  /* 0x0000000000027941 */ /* 0x000fea0003800200 */
.L_x_13842:
        /* <DEDUP_REMOVED lines=42> */
.L_x_13840:
[----:B------:R-:W-:Y:S05]  /*12d10*/  BSYNC.RECONVERGENT B1 ;  /* 0x0000000000017941 */ /* 0x000fea0003800200 */
.L_x_13839:
        /* <DEDUP_REMOVED lines=9> */
[----:B------:R-:W-:-:S03]  /*12db0*/  HFMA2 R7, -RZ, RZ, 0, 1.1920928955078125e-07 ;  /* 0x00000002ff077431 */ /* 0x000fc600000001ff */
        /* <DEDUP_REMOVED lines=14> */
.L_x_13846:
        /* <DEDUP_REMOVED lines=15> */
.L_x_13848:
[----:B------:R-:W-:Y:S05]  /*12f90*/  BSYNC.RECONVERGENT B2 ;  /* 0x0000000000027941 */ /* 0x000fea0003800200 */
.L_x_13847:
        /* <DEDUP_REMOVED lines=42> */
.L_x_13845:
[----:B------:R-:W-:Y:S05]  /*13240*/  BSYNC.RECONVERGENT B1 ;  /* 0x0000000000017941 */ /* 0x000fea0003800200 */
.L_x_13844:
        /* <DEDUP_REMOVED lines=12> */
[----:B------:R-:W-:-:S05]  /*13310*/  FADD.FTZ R70, R70, R51 ;  /* 0x0000003346467221 */ /* 0x000fca0000010000 */
[----:B------:R-:W-:Y:S01]  /*13320*/  F2FP.F16.F32.PACK_AB R47, R70, R49 ;  /* 0x00000031462f723e */ /* 0x000fe200000000ff */
[----:B------:R-:W-:Y:S06]  /*13330*/  BRA `(.L_x_13849) ;  /* 0x0000002800007947 */ /* 0x000fec0003800000 */
.L_x_13808:
        /* <DEDUP_REMOVED lines=16> */
.L_x_13852:
        /* <DEDUP_REMOVED lines=13> */
.L_x_13854:
[----:B------:R-:W-:Y:S05]  /*13510*/  BSYNC.RECONVERGENT B2 ;  /* 0x0000000000027941 */ /* 0x000fea0003800200 */
.L_x_13853:
        /* <DEDUP_REMOVED lines=42> */
.L_x_13851:
[----:B------:R-:W-:Y:S05]  /*137c0*/  BSYNC.RECONVERGENT B1 ;  /* 0x0000000000017941 */ /* 0x000fea0003800200 */
.L_x_13850:
[----:B------:R-:W1:Y:S01]  /*137d0*/  LDC R120, c[0x0][0x404] ;  /* 0x00010100ff787b82 */ /* 0x000e620000000800 */
[----:B------:R-:W-:Y:S01]  /*137e0*/  I2FP.F32.U32 R0, R0 ;  /* 0x0000000000007245 */ /* 0x000fe20000201000 */
[----:B------:R-:W-:Y:S01]  /*137f0*/  HFMA2 R121, -RZ, RZ, 0.1171875, 0 ;  /* 0x2f800000ff797431 */ /* 0x000fe200000001ff */
[----:B------:R-:W-:Y:S01]  /*13800*/  ISETP.NE.AND P2, PT, R23, 0x1, PT ;  /* 0x000000011700780c */ /* 0x000fe20003f45270 */
[----:B-----5:R-:W-:Y:S01]  /*13810*/  HADD2.F32 R20, -RZ, R44.H0_H0 ;  /* 0x2000002cff147230 */ /* 0x020fe20000004100 */
[----:B------:R-:W-:Y:S01]  /*13820*/  BSSY.RECONVERGENT B1, `(.L_x_13855) ;  /* 0x000004c000017945 */ /* 0x000fe20003800200 */
[----:B------:R-:W-:Y:S02]  /*13830*/  IMAD.MOV.U32 R22, RZ, RZ, 0x2 ;  /* 0x00000002ff167424 */ /* 0x000fe400078e00ff */
[----:B------:R-:W-:Y:S01]  /*13840*/  FFMA.FTZ R7, R0, R121, 1.1641532182693481445e-10 ;  /* 0x2f00000000077423 */ /* 0x000fe20000010079 */
[----:B------:R-:W2:Y:S01]  /*13850*/  LDC R70, c[0x0][0x408] ;  /* 0x00010200ff467b82 */ /* 0x000ea20000000800 */
[----:B------:R-:W-:-:S03]  /*13860*/  FMUL.FTZ R21, R20, UR4 ;  /* 0x0000000414157c20 */ /* 0x000fc60008410000 */
[----:B-1----:R-:W-:Y:S02]  /*13870*/  FSETP.GTU.FTZ.AND P1, PT, R7, R120, PT ;  /* 0x000000780700720b */ /* 0x002fe40003f3c000 */
[----:B------:R-:W-:Y:S02]  /*13880*/  MOV R7, R6 ;  /* 0x0000000600077202 */ /* 0x000fe40000000f00 */
        /* <DEDUP_REMOVED lines=13> */
.L_x_13857:
        /* <DEDUP_REMOVED lines=13> */
.L_x_13859:
[----:B------:R-:W-:Y:S05]  /*13a30*/  BSYNC.RECONVERGENT B2 ;  /* 0x0000000000027941 */ /* 0x000fea0003800200 */
.L_x_13858:
        /* <DEDUP_REMOVED lines=42> */
.L_x_13856:
[----:B------:R-:W-:Y:S05]  /*13ce0*/  BSYNC.RECONVERGENT B1 ;  /* 0x0000000000017941 */ /* 0x000fea0003800200 */
.L_x_13855:
        /* <DEDUP_REMOVED lines=22> */
.L_x_13862:
        /* <DEDUP_REMOVED lines=13> */
.L_x_13864:
[----:B------:R-:W-:Y:S05]  /*13f20*/  BSYNC.RECONVERGENT B2 ;  /* 0x0000000000027941 */ /* 0x000fea0003800200 */
.L_x_13863:
        /* <DEDUP_REMOVED lines=42> */
.L_x_13861:
[----:B------:R-:W-:Y:S05]  /*141d0*/  BSYNC.RECONVERGENT B1 ;  /* 0x0000000000017941 */ /* 0x000fea0003800200 */
.L_x_13860:
        /* <DEDUP_REMOVED lines=21> */
.L_x_13867:
        /* <DEDUP_REMOVED lines=13> */
.L_x_13869:
[----:B------:R-:W-:Y:S05]  /*14400*/  BSYNC.RECONVERGENT B2 ;  /* 0x0000000000027941 */ /* 0x000fea0003800200 */
.L_x_13868:
        /* <DEDUP_REMOVED lines=42> */
.L_x_13866:
[----:B------:R-:W-:Y:S05]  /*146b0*/  BSYNC.RECONVERGENT B1 ;  /* 0x0000000000017941 */ /* 0x000fea0003800200 */
.L_x_13865:
        /* <DEDUP_REMOVED lines=21> */
.L_x_13872:
        /* <DEDUP_REMOVED lines=13> */
.L_x_13874:
[----:B------:R-:W-:Y:S05]  /*148e0*/  BSYNC.RECONVERGENT B2 ;  /* 0x0000000000027941 */ /* 0x000fea0003800200 */
.L_x_13873:
        /* <DEDUP_REMOVED lines=42> */
.L_x_13871:
[----:B------:R-:W-:Y:S05]  /*14b90*/  BSYNC.RECONVERGENT B1 ;  /* 0x0000000000017941 */ /* 0x000fea0003800200 */
.L_x_13870:
        /* <DEDUP_REMOVED lines=8> */
[----:B------:R-:W-:Y:S01]  /*14c20*/  IMAD.MOV.U32 R45, RZ, RZ, 0x2 ;  /* 0x00000002ff2d7424 */ /* 0x000fe200078e00ff */
        /* <DEDUP_REMOVED lines=12> */
.L_x_13877:
        /* <DEDUP_REMOVED lines=13> */
.L_x_13879:
[----:B------:R-:W-:Y:S05]  /*14dc0*/  BSYNC.RECONVERGENT B2 ;  /* 0x0000000000027941 */ /* 0x000fea0003800200 */
.L_x_13878:
        /* <DEDUP_REMOVED lines=42> */
.L_x_13876:
[----:B------:R-:W-:Y:S05]  /*15070*/  BSYNC.RECONVERGENT B1 ;  /* 0x0000000000017941 */ /* 0x000fea0003800200 */
.L_x_13875:
        /* <DEDUP_REMOVED lines=22> */
.L_x_13882:
        /* <DEDUP_REMOVED lines=13> */
.L_x_13884:
[----:B------:R-:W-:Y:S05]  /*152b0*/  BSYNC.RECONVERGENT B2 ;  /* 0x0000000000027941 */ /* 0x000fea0003800200 */
.L_x_13883:
        /* <DEDUP_REMOVED lines=42> */
.L_x_13881:
[----:B------:R-:W-:Y:S05]  /*15560*/  BSYNC.RECONVERGENT B1 ;  /* 0x0000000000017941 */ /* 0x000fea0003800200 */
.L_x_13880:
        /* <DEDUP_REMOVED lines=8> */
[----:B------:R-:W-:-:S03]  /*155f0*/  IMAD.MOV.U32 R45, RZ, RZ, R6 ;  /* 0x000000ffff2d7224 */ /* 0x000fc600078e0006 */
[----:B------:R-:W-:Y:S01]  /*15600*/  FSEL R49, R7, RZ, !P5 ;  /* 0x000000ff07317208 */ /* 0x000fe20006800000 */
[----:B------:R-:W-:Y:S01]  /*15610*/  HFMA2 R7, -RZ, RZ, 0, 1.1920928955078125e-07 ;  /* 0x00000002ff077431 */ /* 0x000fe200000001ff */
        /* <DEDUP_REMOVED lines=11> */
.L_x_13887:
        /* <DEDUP_REMOVED lines=15> */
.L_x_13889:
[----:B------:R-:W-:Y:S05]  /*157c0*/  BSYNC.RECONVERGENT B2 ;  /* 0x0000000000027941 */ /* 0x000fea0003800200 */
.L_x_13888:
        /* <DEDUP_REMOVED lines=42> */
.L_x_13886:
[----:B------:R-:W-:Y:S05]  /*15a70*/  BSYNC.RECONVERGENT B1 ;  /* 0x0000000000017941 */ /* 0x000fea0003800200 */
.L_x_13885:
        /* <DEDUP_REMOVED lines=12> */
.L_x_13849:
        /* <DEDUP_REMOVED lines=21> */
.L_x_13807:
[----:B------:R-:W-:Y:S05]  /*15c90*/  BSYNC.RECONVERGENT B0 ;  /* 0x0000000000007941 */ /* 0x000fea0003800200 */
.L_x_13806:
[----:B-1-34-:R-:W-:Y:S01]  /*15ca0*/  FADD.FTZ R44, RZ, R4 ;  /* 0x00000004ff2c7221 */ /* 0x01afe20000010000 */
        /* <DEDUP_REMOVED lines=8> */
[----:B------:R-:W-:Y:S01]  /*15d30*/  LOP3.LUT R71, R124, 0x1f, RZ, 0xc0, !PT ;  /* 0x0000001f7c477812 */ /* 0x000fe200078ec0ff */
[----:B------:R-:W-:Y:S01]  /*15d40*/  HFMA2 R74, -RZ, RZ, 0, 0 ;  /* 0x00000000ff4a7431 */ /* 0x000fe200000001ff */
[----:B------:R-:W-:Y:S01]  /*15d50*/  BSSY.RECONVERGENT B0, `(.L_x_13890) ;  /* 0x00000d7000007945 */ /* 0x000fe20003800200 */
        /* <DEDUP_REMOVED lines=106> */
[----:B------:R-:W-:Y:S02]  /*16400*/  SHFL.DOWN PT, R75, R74, 0x2, 0x1f ;  /* 0x08401f004a4b7f89 */ /* 0x000fe400000e0000 */
[----:B------:R-:W-:Y:S01]  /*16410*/  FFMA.FTZ R46, R47, R47, R46 ;  /* 0x0000002f2f2e7223 */ /* 0x000fe2000001002e */
[----:B------:R-:W-:-:S03]  /*16420*/  FADD.FTZ R47, R70, -R44 ;  /* 0x8000002c462f7221 */ /* 0x000fc60000010000 */
[----:B------:R-:W-:-:S04]  /*16430*/  FFMA.FTZ R46, R49, R49, R46 ;  /* 0x00000031312e7223 */ /* 0x000fc8000001002e */
[----:B------:R-:W-:Y:S01]  /*16440*/  @P1 FFMA.FTZ R45, R47, R47, R46 ;  /* 0x0000002f2f2d1223 */ /* 0x000fe2000001002e */
[C---:B------:R-:W-:Y:S02]  /*16450*/  ISETP.NE.AND P1, PT, R71.reuse, RZ, PT ;  /* 0x000000ff4700720c */ /* 0x040fe40003f25270 */
[----:B------:R-:W-:Y:S02]  /*16460*/  @!P2 LEA R71, R71, UR4, 0x3 ;  /* 0x000000044747ac11 */ /* 0x000fe4000f8e18ff */
        /* <DEDUP_REMOVED lines=13> */
[----:B------:R-:W-:-:S04]  /*16540*/  IADD3 R49, PT, PT, R75, R74, RZ ;  /* 0x0000004a4b317210 */ /* 0x000fc80007ffe0ff */
[----:B------:R0:W-:Y:S01]  /*16550*/  @!P1 STS.64 [R51+UR4], R44 ;  /* 0x0000002c33009988 */ /* 0x0001e20008000a04 */
[----:B------:R-:W-:Y:S01]  /*16560*/  I2FP.F32.S32 R48, R49 ;  /* 0x0000003100307245 */ /* 0x000fe20000201400 */
[----:B------:R-:W-:Y:S01]  /*16570*/  BAR.SYNC.DEFER_BLOCKING 0x0 ;  /* 0x0000000000007b1d */ /* 0x000fe20000010000 */
[----:B------:R-:W-:-:S05]  /*16580*/  ISETP.NE.AND P1, PT, R124, RZ, PT ;  /* 0x000000ff7c00720c */ /* 0x000fca0003f25270 */
[----:B------:R-:W1:Y:S01]  /*16590*/  MUFU.RCP R50, R48 ;  /* 0x0000003000327308 */ /* 0x000e620000001000 */
[----:B------:R-:W-:Y:S01]  /*165a0*/  SHFL.DOWN PT, R44, R49, 0x1, 0x1f ;  /* 0x08201f00312c7f89 */ /* 0x000fe200000e0000 */
[----:B0-----:R-:W-:-:S03]  /*165b0*/  I2FP.F32.S32 R51, R75 ;  /* 0x0000004b00337245 */ /* 0x001fc60000201400 */
[----:B------:R0:W2:Y:S01]  /*165c0*/  @!P2 LDS.64 R46, [R71] ;  /* 0x00000000472ea984 */ /* 0x0000a20000000a00 */
[----:B------:R-:W-:Y:S02]  /*165d0*/  PLOP3.LUT P2, PT, PT, PT, UP3, 0x40, 0x4 ;  /* 0x000000000004781c */ /* 0x000fe40003f4e838 */
[----:B0-----:R-:W-:Y:S01]  /*165e0*/  I2FP.F32.S32 R71, R74 ;  /* 0x0000004a00477245 */ /* 0x001fe20000201400 */
[----:B--2---:R-:W0:Y:S04]  /*165f0*/  SHFL.DOWN PT, R120, R46, 0x2, 0x1f ;  /* 0x08401f002e787f89 */ /* 0x004e2800000e0000 */
[----:B------:R-:W2:Y:S01]  /*16600*/  SHFL.DOWN PT, R72, R47, 0x2, 0x1f ;  /* 0x08401f002f487f89 */ /* 0x000ea200000e0000 */
[C---:B0-----:R-:W-:Y:S01]  /*16610*/  FMUL.FTZ R45, R120.reuse, R51 ;  /* 0x00000033782d7220 */ /* 0x041fe20000410000 */
[----:B------:R-:W-:-:S03]  /*16620*/  FADD.FTZ R120, -R120, R46 ;  /* 0x0000002e78787221 */ /* 0x000fc60000010100 */
[----:B------:R-:W-:Y:S01]  /*16630*/  FFMA.FTZ R45, R71, R46, R45 ;  /* 0x0000002e472d7223 */ /* 0x000fe2000001002d */
[----:B------:R-:W-:Y:S01]  /*16640*/  FMUL.FTZ R120, R120, R120 ;  /* 0x0000007878787220 */ /* 0x000fe20000410000 */
[----:B--2---:R-:W-:Y:S02]  /*16650*/  FADD.FTZ R47, R72, R47 ;  /* 0x0000002f482f7221 */ /* 0x004fe40000010000 */
[----:B-1----:R-:W-:Y:S01]  /*16660*/  FMUL.FTZ R45, R50, R45 ;  /* 0x0000002d322d7220 */ /* 0x002fe20000410000 */
[----:B------:R-:W-:Y:S01]  /*16670*/  FMUL.FTZ R120, R120, R71 ;  /* 0x0000004778787220 */ /* 0x000fe20000410000 */
[----:B------:R-:W0:Y:S03]  /*16680*/  LDC R72, c[0x0][0x448] ;  /* 0x00011200ff487b82 */ /* 0x000e260000000800 */
[----:B------:R-:W1:Y:S01]  /*16690*/  SHFL.DOWN PT, R46, R45, 0x1, 0x1f ;  /* 0x08201f002d2e7f89 */ /* 0x000e6200000e0000 */
[----:B------:R-:W-:Y:S01]  /*166a0*/  FMUL.FTZ R120, R120, R51 ;  /* 0x0000003378787220 */ /* 0x000fe20000410000 */
[----:B------:R-:W-:-:S03]  /*166b0*/  I2FP.F32.S32 R51, R44 ;  /* 0x0000002c00337245 */ /* 0x000fc60000201400 */
[----:B------:R-:W-:Y:S01]  /*166c0*/  FFMA.FTZ R50, R50, R120, R47 ;  /* 0x0000007832327223 */ /* 0x000fe2000001002f */
[----:B------:R-:W-:-:S04]  /*166d0*/  IMAD.IADD R47, R49, 0x1, R44 ;  /* 0x00000001312f7824 */ /* 0x000fc800078e022c */
[----:B------:R-:W2:Y:S01]  /*166e0*/  SHFL.DOWN PT, R49, R50, 0x1, 0x1f ;  /* 0x08201f0032317f89 */ /* 0x000ea200000e0000 */
[----:B------:R-:W-:-:S06]  /*166f0*/  I2FP.F32.S32 R47, R47 ;  /* 0x0000002f002f7245 */ /* 0x000fcc0000201400 */
[----:B------:R-:W3:Y:S01]  /*16700*/  MUFU.RCP R47, R47 ;  /* 0x0000002f002f7308 */ /* 0x000ee20000001000 */
[----:B-1----:R-:W-:Y:S01]  /*16710*/  FADD.FTZ R44, R45, -R46 ;  /* 0x8000002e2d2c7221 */ /* 0x002fe20000010000 */
[----:B------:R-:W-:-:S03]  /*16720*/  FMUL.FTZ R75, R46, R51 ;  /* 0x000000332e4b7220 */ /* 0x000fc60000410000 */
[----:B------:R-:W-:Y:S01]  /*16730*/  FMUL.FTZ R71, R44, R44 ;  /* 0x0000002c2c477220 */ /* 0x000fe20000410000 */
[----:B------:R-:W-:-:S03]  /*16740*/  FFMA.FTZ R44, R48, R45, R75 ;  /* 0x0000002d302c7223 */ /* 0x000fc6000001004b */
[----:B------:R-:W-:Y:S01]  /*16750*/  FMUL.FTZ R48, R48, R71 ;  /* 0x0000004730307220 */ /* 0x000fe20000410000 */
[C---:B---3--:R-:W-:Y:S01]  /*16760*/  FMUL.FTZ R71, R47.reuse, R44 ;  /* 0x0000002c2f477220 */ /* 0x048fe20000410000 */
[----:B--2---:R-:W-:Y:S02]  /*16770*/  FADD.FTZ R44, R50, R49 ;  /* 0x00000031322c7221 */ /* 0x004fe40000010000 */
[----:B------:R-:W-:Y:S02]  /*16780*/  FMUL.FTZ R48, R48, R51 ;  /* 0x0000003330307220 */ /* 0x000fe40000410000 */
[----:B------:R1:W2:Y:S02]  /*16790*/  SHFL.IDX PT, R49, R71, RZ, 0x1f ;  /* 0x00001fff47317589 */ /* 0x0002a400000e0000 */
[----:B------:R-:W-:Y:S02]  /*167a0*/  FFMA.FTZ R48, R47, R48, R44 ;  /* 0x000000302f307223 */ /* 0x000fe4000001002c */
[----:B------:R-:W3:Y:S03]  /*167b0*/  @!P1 LDC.64 R46, c[0x0][0x3c0] ;  /* 0x0000f000ff2e9b82 */ /* 0x000ee60000000a00 */
[----:B------:R-:W0:Y:S01]  /*167c0*/  SHFL.IDX PT, R75, R48, RZ, 0x1f ;  /* 0x00001fff304b7589 */ /* 0x000e2200000e0000 */
[----:B-1----:R-:W-:-:S04]  /*167d0*/  IMAD.U32 R71, RZ, RZ, UR10 ;  /* 0x0000000aff477e24 */ /* 0x002fc8000f8e00ff */
[----:B------:R-:W1:Y:S01]  /*167e0*/  @!P1 LDC.64 R44, c[0x0][0x3c8] ;  /* 0x0000f200ff2c9b82 */ /* 0x000e620000000a00 */
[----:B--2---:R-:W-:-:S05]  /*167f0*/  FMUL.FTZ R50, R49, R49 ;  /* 0x0000003131327220 */ /* 0x004fca0000410000 */
[----:B------:R-:W-:Y:S01]  /*16800*/  FSEL R51, R50, RZ, !P2 ;  /* 0x000000ff32337208 */ /* 0x000fe20005000000 */
[----:B0-----:R-:W-:Y:S01]  /*16810*/  FFMA.FTZ R50, R75, UR11, R72 ;  /* 0x0000000b4b327c23 */ /* 0x001fe20008010048 */
[----:B------:R-:W-:-:S03]  /*16820*/  PLOP3.LUT P2, PT, PT, PT, UP3, 0x40, 0x4 ;  /* 0x000000000004781c */ /* 0x000fc60003f4e838 */
[----:B------:R-:W-:Y:S01]  /*16830*/  FADD.FTZ R50, R50, R51 ;  /* 0x0000003332327221 */ /* 0x000fe20000010000 */
[----:B------:R-:W-:Y:S01]  /*16840*/  MOV R51, UR10 ;  /* 0x0000000a00337c02 */ /* 0x000fe20008000f00 */
[----:B-1----:R-:W-:-:S04]  /*16850*/  @!P1 IMAD.WIDE R44, R71, 0x4, R44 ;  /* 0x00000004472c9825 */ /* 0x002fc800078e022c */
[----:B------:R-:W0:Y:S01]  /*16860*/  MUFU.RSQ R50, R50 ;  /* 0x0000003200327308 */ /* 0x000e220000001400 */
[----:B---3--:R-:W-:Y:S01]  /*16870*/  @!P1 IMAD.WIDE R46, R51, 0x4, R46 ;  /* 0x00000004332e9825 */ /* 0x008fe200078e022e */
[----:B------:R-:W-:-:S04]  /*16880*/  FSEL R51, R49, RZ, P2 ;  /* 0x000000ff31337208 */ /* 0x000fc80001000000 */
[----:B------:R1:W-:Y:S04]  /*16890*/  @!P1 STG.E desc[UR6][R46.64], R49 ;  /* 0x000000312e009986 */ /* 0x0003e8000c101906 */
[----:B0-----:R1:W-:Y:S01]  /*168a0*/  @!P1 STG.E desc[UR6][R44.64], R50 ;  /* 0x000000322c009986 */ /* 0x0013e2000c101906 */
[----:B------:R-:W-:Y:S05]  /*168b0*/  @!P4 BRA `(.L_x_13891) ;  /* 0x000000000080c947 */ /* 0x000fea0003800000 */
        /* <DEDUP_REMOVED lines=28> */
[----:B------:R-:W-:Y:S02]  /*16a80*/  F2FP.F16.F32.PACK_AB R46, R71, R46 ;  /* 0x0000002e472e723e */ /* 0x000fe400000000ff */
[----:B------:R-:W-:Y:S02]  /*16a90*/  F2FP.F16.F32.PACK_AB R47, R72, R47 ;  /* 0x0000002f482f723e */ /* 0x000fe400000000ff */
[----:B------:R-:W-:-:S03]  /*16aa0*/  IADD3 R58, PT, PT, R58, 0x80, RZ ;  /* 0x000000803a3a7810 */ /* 0x000fc60007ffe0ff */
[----:B------:R0:W-:Y:S04]  /*16ab0*/  STG.E.128 desc[UR6][R48.64], R44 ;  /* 0x0000002c30007986 */ /* 0x0001e8000c101d06 */
.L_x_13891:
[----:B------:R-:W-:Y:S05]  /*16ac0*/  BSYNC.RECONVERGENT B0 ;  /* 0x0000000000007941 */ /* 0x000fea0003800200 */
.L_x_13890:
        /* <DEDUP_REMOVED lines=31> */
[----:B------:R-:W-:Y:S01]  /*16cc0*/  F2FP.F16.F32.PACK_AB R46, R71, R46 ;  /* 0x0000002e472e723e */ /* 0x000fe200000000ff */
[----:B------:R-:W-:Y:S01]  /*16cd0*/  VIADD R58, R58, 0x80 ;  /* 0x000000803a3a7836 */ /* 0x000fe20000000000 */
[----:B------:R-:W-:-:S05]  /*16ce0*/  F2FP.F16.F32.PACK_AB R47, R72, R47 ;  /* 0x0000002f482f723e */ /* 0x000fca00000000ff */
[----:B------:R2:W-:Y:S02]  /*16cf0*/  STG.E.128 desc[UR6][R48.64], R44 ;  /* 0x0000002c30007986 */ /* 0x0005e4000c101d06 */
.L_x_13893:
[----:B------:R-:W-:Y:S05]  /*16d00*/  BSYNC.RECONVERGENT B0 ;  /* 0x0000000000007941 */ /* 0x000fea0003800200 */
.L_x_13892:
        /* <DEDUP_REMOVED lines=35> */
.L_x_13895:
[----:B------:R-:W-:Y:S05]  /*16f40*/  BSYNC.RECONVERGENT B0 ;  /* 0x0000000000007941 */ /* 0x000fea0003800200 */
.L_x_13894:
        /* <DEDUP_REMOVED lines=33> */
.L_x_13897:
[----:B------:R-:W-:Y:S05]  /*17160*/  BSYNC.RECONVERGENT B0 ;  /* 0x0000000000007941 */ /* 0x000fea0003800200 */
.L_x_13896:
[----:B------:R-:W-:Y:S02]  /*17170*/  UIADD3 UR10, UPT, UPT, UR10, UR14, URZ ;  /* 0x0000000e0a0a7290 */ /* 0x000fe4000fffe0ff */
[----:B------:R-:W-:Y:S02]  /*17180*/  UPLOP3.LUT UP2, UPT, UPT, UPT, UP2, 0x40, 0x4 ;  /* 0x000000000004789c */ /* 0x000fe40003f4e820 */
[----:B------:R-:W-:-:S09]  /*17190*/  UISETP.GE.AND UP1, UPT, UR10, UR15, UPT ;  /* 0x0000000f0a00728c */ /* 0x000fd2000bf26270 */
[----:B------:R-:W-:Y:S05]  /*171a0*/  BRA.U !UP1, `(.L_x_13898) ;  /* 0xfffffe9d09207547 */ /* 0x000fea000b83ffff */
[----:B------:R-:W-:Y:S05]  /*171b0*/  EXIT ;  /* 0x000000000000794d */ /* 0x000fea0003800000 */
.L_x_13899:
        /* <DEDUP_REMOVED lines=12> */
.L_x_27286:


//--------------------- .text._ZN10layer_norm13ln_fwd_kernelINS_13Kernel_traitsIf6__halfS2_S2_fjLj4096ELj1ELj1ELj4ELj16ENS_18Kernel_traits_baseILj4096EfS2_S2_S2_fjLj128EEEEELb1ELb0ELb0ELb1EEEvNS_9FwdParamsE --------------------------
	.section	.text._ZN10layer_norm13ln_fwd_kernelINS_13Kernel_traitsIf6__halfS2_S2_fjLj4096ELj1ELj1ELj4ELj16ENS_18Kernel_traits_baseILj4096EfS2_S2_S2_fjLj128EEEEELb1ELb0ELb0ELb1EEEvNS_9FwdParamsE,"ax",@progbits
	.align	128
        .global         _ZN10layer_norm13ln_fwd_kernelINS_13Kernel_traitsIf6__halfS2_S2_fjLj4096ELj1ELj1ELj4ELj16ENS_18Kernel_traits_baseILj4096EfS2_S2_S2_fjLj128EEEEELb1ELb0ELb0ELb1EEEvNS_9FwdParamsE
        .type           _ZN10layer_norm13ln_fwd_kernelINS_13Kernel_traitsIf6__halfS2_S2_fjLj4096ELj1ELj1ELj4ELj16ENS_18Kernel_traits_baseILj4096EfS2_S2_S2_fjLj128EEEEELb1ELb0ELb0ELb1EEEvNS_9FwdParamsE,@function
        .size           _ZN10layer_norm13ln_fwd_kernelINS_13Kernel_traitsIf6__halfS2_S2_fjLj4096ELj1ELj1ELj4ELj16ENS_18Kernel_traits_baseILj4096EfS2_S2_S2_fjLj128EEEEELb1ELb0ELb0ELb1EEEvNS_9FwdParamsE,(.L_x_27287 - _ZN10layer_norm13ln_fwd_kernelINS_13Kernel_traitsIf6__halfS2_S2_fjLj4096ELj1ELj1ELj4ELj16ENS_18Kernel_traits_baseILj4096EfS2_S2_S2_fjLj128EEEEELb1ELb0ELb0ELb1EEEvNS_9FwdParamsE)
        .other          _ZN10layer_norm13ln_fwd_kernelINS_13Kernel_traitsIf6__halfS2_S2_fjLj4096ELj1ELj1ELj4ELj16ENS_18Kernel_traits_baseILj4096EfS2_S2_S2_fjLj128EEEEELb1ELb0ELb0ELb1EEEvNS_9FwdParamsE,@"STO_CUDA_ENTRY STV_DEFAULT"
_ZN10layer_norm13ln_fwd_kernelINS_13Kernel_traitsIf6__halfS2_S2_fjLj4096ELj1ELj1ELj4ELj16ENS_18Kernel_traits_baseILj4096EfS2_S2_S2_fjLj128EEEEELb1ELb0ELb0ELb1EEEvNS_9FwdParamsE:
.text._ZN10layer_norm13ln_fwd_kernelINS_13Kernel_traitsIf6__halfS2_S2_fjLj4096ELj1ELj1ELj4ELj16ENS_18Kernel_traits_baseILj4096EfS2_S2_S2_fjLj128EEEEELb1ELb0ELb0ELb1EEEvNS_9FwdParamsE:
        /* <DEDUP_REMOVED lines=67> */
.L_x_13900:
        /* <DEDUP_REMOVED lines=26> */
.L_x_13901:
[----:B------:R-:W1:Y:S02]  /*05d0*/  LDCU UR4, c[0x0][0x384] ;  /* 0x00007080ff0477ac */ /* 0x000e640008000800 */
[----:B-1----:R-:W-:-:S06]  /*05e0*/  UISETP.GE.AND UP0, UPT, UR18, UR4, UPT ;  /* 0x000000041200728c */ /* 0x002fcc000bf06270 */
[----:B------:R-:W-:-:S13]  /*05f0*/  PLOP3.LUT P0, PT, PT, PT, UP0, 0x80, 0x8 ;  /* 0x000000000008781c */ /* 0x000fda0003f0f008 */
[----:B------:R-:W-:Y:S05]  /*0600*/  @P0 EXIT ;  /* 0x000000000000094d */ /* 0x000fea0003800000 */
[----:B0-----:R-:W-:Y:S01]  /*0610*/  IMAD.HI.U32 R3, R56, -0x326172a9, RZ ;  /* 0xcd9e8d5738037827 */ /* 0x001fe200078e00ff */
[----:B------:R-:W0:Y:S03]  /*0620*/  LDCU.64 UR6, c[0x0][0x3e0] ;  /* 0x00007c00ff0677ac */ /* 0x000e260008000a00 */
[----:B------:R-:W-:Y:S01]  /*0630*/  HFMA2 R21, -RZ, RZ, 0, 0 ;  /* 0x00000000ff157431 */ /* 0x000fe200000001ff */
[----:B------:R-:W-:Y:S01]  /*0640*/  LOP3.LUT R75, R0, 0x3, RZ, 0xc0, !PT ;  /* 0x00000003004b7812 */ /* 0x000fe200078ec0ff */
        /* <DEDUP_REMOVED lines=22> */
[----:B------:R-:W-:Y:S01]  /*07b0*/  IMAD R8, R4, -0x2daee0ad, RZ ;  /* 0xd2511f5304087824 */ /* 0x000fe200078e02ff */
[----:B------:R-:W0:Y:S01]  /*07c0*/  LDCU.64 UR14, c[0x0][0x3a0] ;  /* 0x00007400ff0e77ac */ /* 0x000e220008000a00 */
[----:B------:R-:W-:Y:S01]  /*07d0*/  IMAD.HI.U32 R7, R2, -0x2daee0ad, RZ ;  /* 0xd2511f5302077827 */ /* 0x000fe200078e00ff */
[----:B------:R-:W0:Y:S03]  /*07e0*/  LDCU.64 UR16, c[0x0][0x380] ;  /* 0x00007000ff1077ac */ /* 0x000e260008000a00 */
[----:B------:R-:W-:Y:S01]  /*07f0*/  IMAD.HI.U32 R4, R3, -0x326172a9, RZ ;  /* 0xcd9e8d5703047827 */ /* 0x000fe200078e00ff */
[----:B------:R-:W-:Y:S01]  /*0800*/  LOP3.LUT R7, R8, UR26, R7, 0x96, !PT ;  /* 0x0000001a08077c12 */ /* 0x000fe2000f8e9607 */
[----:B------:R-:W-:-:S02]  /*0810*/  UISETP.NE.AND.EX UP0, UPT, UR7, URZ, UPT, UP0 ;  /* 0x000000ff0700728c */ /* 0x000fc4000bf05300 */
[----:B------:R-:W-:Y:S01]  /*0820*/  IMAD R6, R3, -0x326172a9, RZ ;  /* 0xcd9e8d5703067824 */ /* 0x000fe200078e02ff */
[----:B------:R-:W-:Y:S01]  /*0830*/  LOP3.LUT R4, R5, UR25, R4, 0x96, !PT ;  /* 0x0000001905047c12 */ /* 0x000fe2000f8e9604 */
[----:B------:R-:W-:Y:S01]  /*0840*/  IMAD R5, R2, -0x2daee0ad, RZ ;  /* 0xd2511f5302057824 */ /* 0x000fe200078e02ff */
[----:B------:R-:W-:Y:S01]  /*0850*/  UPLOP3.LUT UP2, UPT, UPT, UPT, UPT, 0x40, 0x4 ;  /* 0x000000000004789c */ /* 0x000fe20003f4e870 */
[----:B------:R-:W-:Y:S01]  /*0860*/  IMAD.HI.U32 R3, R7, -0x326172a9, RZ ;  /* 0xcd9e8d5707037827 */ /* 0x000fe200078e00ff */
[----:B-1----:R-:W-:-:S03]  /*0870*/  UISETP.NE.AND UP3, UPT, UR4, URZ, UPT ;  /* 0x000000ff0400728c */ /* 0x002fc6000bf65270 */
        /* <DEDUP_REMOVED lines=35> */
.L_x_14101:
[----:B0-----:R-:W0:Y:S01]  /*0ab0*/  @UP0 LDCU.64 UR4, c[0x0][0x3e0] ;  /* 0x00007c00ff0407ac */ /* 0x001e220008000a00 */
[----:B------:R-:W1:Y:S01]  /*0ac0*/  S2R R0, SR_TID.X ;  /* 0x0000000000007919 */ /* 0x000e620000002100 */
[----:B------:R-:W-:Y:S01]  /*0ad0*/  PLOP3.LUT P0, PT, PT, PT, UP0, 0x80, 0x8 ;  /* 0x000000000008781c */ /* 0x000fe20003f0f008 */
[----:B------:R-:W2:Y:S01]  /*0ae0*/  LDC.64 R76, c[0x0][0x390] ;  /* 0x0000e400ff4c7b82 */ /* 0x000ea20000000a00 */
[----:B------:R-:W-:-:S04]  /*0af0*/  UIMAD UR6, UR18, UR19, URZ ;  /* 0x00000013120672a4 */ /* 0x000fc8000f8e02ff */
[----:B------:R-:W-:-:S04]  /*0b00*/  USHF.R.S32.HI UR7, URZ, 0x1f, UR6 ;  /* 0x0000001fff077899 */ /* 0x000fc80008011406 */
[----:B------:R-:W-:Y:S02]  /*0b10*/  ULEA.HI UR7, UR7, UR6, URZ, 0x3 ;  /* 0x0000000607077291 */ /* 0x000fe4000f8f18ff */
[----:B0-----:R-:W-:-:S06]  /*0b20*/  @UP0 UIMAD.WIDE UR4, UR18, 0x2, UR4 ;  /* 0x00000002120408a5 */ /* 0x001fcc000f8e0204 */
[----:B------:R-:W-:Y:S02]  /*0b30*/  IMAD.U32 R2, RZ, RZ, UR4 ;  /* 0x00000004ff027e24 */ /* 0x000fe4000f8e00ff */
[----:B------:R-:W-:Y:S01]  /*0b40*/  IMAD.U32 R3, RZ, RZ, UR5 ;  /* 0x00000005ff037e24 */ /* 0x000fe2000f8e00ff */
[----:B------:R-:W-:-:S04]  /*0b50*/  MOV R20, UR7 ;  /* 0x0000000700147c02 */ /* 0x000fc80008000f00 */
[----:B------:R-:W3:Y:S01]  /*0b60*/  @P0 LDG.E.U16 R2, desc[UR10][R2.64] ;  /* 0x0000000a02020981 */ /* 0x000ee2000c1e1500 */
[----:B-1----:R-:W-:-:S05]  /*0b70*/  LEA.HI.SX32 R20, R20, R0, 0x1d ;  /* 0x0000000014147211 */ /* 0x002fca00078feaff */
[----:B--2---:R-:W-:-:S06]  /*0b80*/  IMAD.WIDE.U32 R4, R20, 0x10, R76 ;  /* 0x0000001014047825 */ /* 0x004fcc00078e004c */
[----:B-----5:R-:W5:Y:S01]  /*0b90*/  LDG.E.128 R4, desc[UR10][R4.64] ;  /* 0x0000000a04047981 */ /* 0x020f62000c1e1d00 */
[----:B------:R-:W-:Y:S01]  /*0ba0*/  PLOP3.LUT P0, PT, PT, PT, UP0, 0x80, 0x8 ;  /* 0x000000000008781c */ /* 0x000fe20003f0f008 */
[----:B------:R-:W-:Y:S01]  /*0bb0*/  UISETP.NE.U32.AND UP1, UPT, UR14, URZ, UPT ;  /* 0x000000ff0e00728c */ /* 0x000fe2000bf25070 */
[----:B------:R-:W-:Y:S01]  /*0bc0*/  PLOP3.LUT P1, PT, PT, PT, UP0, 0x80, 0x8 ;  /* 0x000000000008781c */ /* 0x000fe20003f2f008 */
[----:B------:R-:W-:Y:S01]  /*0bd0*/  UMOV UR6, 0x3f800000 ;  /* 0x3f80000000067882 */ /* 0x000fe20000000000 */
[----:B------:R-:W-:Y:S01]  /*0be0*/  IMAD.MOV.U32 R79, RZ, RZ, 0x2f800000 ;  /* 0x2f800000ff4f7424 */ /* 0x000fe200078e00ff */
[----:B------:R-:W-:-:S08]  /*0bf0*/  UISETP.NE.AND.EX UP1, UPT, UR15, URZ, UPT, UP1 ;  /* 0x000000ff0f00728c */ /* 0x000fd0000bf25310 */
[----:B---3--:R-:W-:-:S05]  /*0c00*/  @P0 HADD2.F32 R0, -RZ, R2.H0_H0 ;  /* 0x20000002ff000230 */ /* 0x008fca0000004100 */
        /* <DEDUP_REMOVED lines=15> */
.L_x_27122:
[----:B------:R-:W-:Y:S05]  /*0d00*/  BRX R2 -0xd10                                          (*"BRANCH_TARGETS .L_x_27123,.L_x_27124,.L_x_27125"*) ;  /* 0xfffffff002bc7949 */ /* 0x000fea000383ffff */
.L_x_27125:
[----:B------:R-:W-:Y:S01]  /*0d10*/  VIADD R12, R75, 0x1 ;  /* 0x000000014b0c7836 */ /* 0x000fe20000000000 */
[----:B------:R-:W-:Y:S01]  /*0d20*/  MOV R0, R70 ;  /* 0x0000004600007202 */ /* 0x000fe20000000f00 */
[----:B------:R-:W-:Y:S01]  /*0d30*/  IMAD.MOV.U32 R2, RZ, RZ, R65 ;  /* 0x000000ffff027224 */ /* 0x000fe200078e0041 */
[----:B------:R-:W-:Y:S06]  /*0d40*/  BRA `(.L_x_13903) ;  /* 0x0000000000e87947 */ /* 0x000fec0003800000 */
.L_x_27123:
[----:B------:R-:W-:Y:S01]  /*0d50*/  IMAD.MOV.U32 R2, RZ, RZ, R65 ;  /* 0x000000ffff027224 */ /* 0x000fe200078e0041 */
[----:B------:R-:W-:Y:S01]  /*0d60*/  MOV R0, R71 ;  /* 0x0000004700007202 */ /* 0x000fe20000000f00 */
[----:B------:R-:W-:Y:S01]  /*0d70*/  IMAD.MOV.U32 R12, RZ, RZ, 0x3 ;  /* 0x00000003ff0c7424 */ /* 0x000fe200078e00ff */
[----:B------:R-:W-:Y:S06]  /*0d80*/  BRA `(.L_x_13903) ;  /* 0x0000000000d87947 */ /* 0x000fec0003800000 */
.L_x_27124:
        /* <DEDUP_REMOVED lines=12> */
.L_x_13904:
        /* <DEDUP_REMOVED lines=41> */
[----:B------:R-:W-:-:S07]  /*10e0*/  IMAD.MOV.U32 R12, RZ, RZ, RZ ;  /* 0x000000ffff0c7224 */ /* 0x000fce00078e00ff */
.L_x_13903:
[----:B------:R-:W-:Y:S01]  /*10f0*/  I2FP.F32.U32 R0, R0 ;  /* 0x0000000000007245 */ /* 0x000fe20000201000 */
[----:B-----5:R-:W-:Y:S01]  /*1100*/  HADD2.F32 R3, -RZ, R4.H0_H0 ;  /* 0x20000004ff037230 */ /* 0x020fe20000004100 */
[----:B------:R-:W-:Y:S01]  /*1110*/  UMOV UR5, UR9 ;  /* 0x0000000900057c82 */ /* 0x000fe20008000000 */
[----:B------:R-:W-:Y:S01]  /*1120*/  UMOV UR4, UR8 ;  /* 0x0000000800047c82 */ /* 0x000fe20008000000 */
[----:B------:R-:W-:Y:S01]  /*1130*/  ISETP.NE.AND P1, PT, R12, 0x1, PT ;  /* 0x000000010c00780c */ /* 0x000fe20003f25270 */
[----:B------:R-:W-:Y:S01]  /*1140*/  FFMA.FTZ R0, R0, R79, 1.1641532182693481445e-10 ;  /* 0x2f00000000007423 */ /* 0x000fe2000001004f */
[----:B------:R-:W-:Y:S01]  /*1150*/  FMUL.FTZ R3, R3, UR6 ;  /* 0x0000000603037c20 */ /* 0x000fe20008410000 */
[----:B------:R-:W-:Y:S01]  /*1160*/  IMAD.MOV.U32 R14, RZ, RZ, 0x2 ;  /* 0x00000002ff0e7424 */ /* 0x000fe200078e00ff */
[----:B------:R-:W-:Y:S02]  /*1170*/  MOV R13, R74 ;  /* 0x0000004a000d7202 */ /* 0x000fe40000000f00 */
[----:B------:R-:W-:Y:S01]  /*1180*/  FMUL.FTZ R3, R3, UR5 ;  /* 0x0000000503037c20 */ /* 0x000fe20008410000 */
[----:B------:R-:W-:Y:S01]  /*1190*/  FSETP.GTU.FTZ.AND P0, PT, R0, UR4, PT ;  /* 0x0000000400007c0b */ /* 0x000fe2000bf1c000 */
[----:B------:R-:W-:-:S03]  /*11a0*/  HADD2.F32 R0, -RZ, R8.H0_H0 ;  /* 0x20000008ff007230 */ /* 0x000fc60000004100 */
        /* <DEDUP_REMOVED lines=14> */
.L_x_13906:
        /* <DEDUP_REMOVED lines=12> */
.L_x_13907:
        /* <DEDUP_REMOVED lines=42> */
.L_x_13905:
        /* <DEDUP_REMOVED lines=22> */
.L_x_13909:
        /* <DEDUP_REMOVED lines=12> */
.L_x_13910:
        /* <DEDUP_REMOVED lines=42> */
.L_x_13908:
        /* <DEDUP_REMOVED lines=22> */
.L_x_13912:
        /* <DEDUP_REMOVED lines=12> */
.L_x_13913:
        /* <DEDUP_REMOVED lines=42> */
.L_x_13911:
        /* <DEDUP_REMOVED lines=22> */
.L_x_13915:
        /* <DEDUP_REMOVED lines=12> */
.L_x_13916:
        /* <DEDUP_REMOVED lines=42> */
.L_x_13914:
        /* <DEDUP_REMOVED lines=22> */
.L_x_13918:
        /* <DEDUP_REMOVED lines=12> */
.L_x_13919:
        /* <DEDUP_REMOVED lines=42> */
.L_x_13917:
        /* <DEDUP_REMOVED lines=23> */
.L_x_13921:
        /* <DEDUP_REMOVED lines=12> */
.L_x_13922:
        /* <DEDUP_REMOVED lines=42> */
.L_x_13920:
        /* <DEDUP_REMOVED lines=9> */
[----:B------:R-:W-:-:S03]  /*2e50*/  IMAD.MOV.U32 R4, RZ, RZ, R74 ;  /* 0x000000ffff047224 */ /* 0x000fc600078e004a */
        /* <DEDUP_REMOVED lines=13> */
.L_x_13924:
        /* <DEDUP_REMOVED lines=14> */
.L_x_13925:
        /* <DEDUP_REMOVED lines=42> */
.L_x_13923:
        /* <DEDUP_REMOVED lines=15> */
.L_x_13902:
        /* <DEDUP_REMOVED lines=15> */
.L_x_13928:
        /* <DEDUP_REMOVED lines=12> */
.L_x_13929:
        /* <DEDUP_REMOVED lines=41> */
[----:B------:R-:W-:-:S07]  /*37e0*/  HFMA2 R8, -RZ, RZ, 0, 0 ;  /* 0x00000000ff087431 */ /* 0x000fce00000001ff */
.L_x_13927:
[----:B------:R-:W-:Y:S01]  /*37f0*/  I2FP.F32.U32 R0, R0 ;  /* 0x0000000000007245 */ /* 0x000fe20000201000 */
[----:B-----5:R-:W-:Y:S01]  /*3800*/  HADD2.F32 R3, -RZ, R4.H0_H0 ;  /* 0x20000004ff037230 */ /* 0x020fe20000004100 */
[----:B------:R-:W-:Y:S01]  /*3810*/  ISETP.NE.AND P1, PT, R8, 0x1, PT ;  /* 0x000000010800780c */ /* 0x000fe20003f25270 */
[----:B------:R-:W-:Y:S01]  /*3820*/  UMOV UR4, UR8 ;  /* 0x0000000800047c82 */ /* 0x000fe20008000000 */
[----:B------:R-:W-:Y:S01]  /*3830*/  UMOV UR5, UR9 ;  /* 0x0000000900057c82 */ /* 0x000fe20008000000 */
[----:B------:R-:W-:Y:S01]  /*3840*/  FFMA.FTZ R0, R0, R79, 1.1641532182693481445e-10 ;  /* 0x2f00000000007423 */ /* 0x000fe2000001004f */
[----:B------:R-:W-:Y:S01]  /*3850*/  FMUL.FTZ R3, R3, UR6 ;  /* 0x0000000603037c20 */ /* 0x000fe20008410000 */
[----:B------:R-:W-:-:S03]  /*3860*/  IMAD.MOV.U32 R9, RZ, RZ, 0x2 ;  /* 0x00000002ff097424 */ /* 0x000fc600078e00ff */
        /* <DEDUP_REMOVED lines=15> */
.L_x_13931:
        /* <DEDUP_REMOVED lines=12> */
.L_x_13932:
        /* <DEDUP_REMOVED lines=42> */
.L_x_13930:
[----:B------:R-:W-:Y:S01]  /*3cc0*/  ISETP.NE.AND P2, PT, R9, 0x1, PT ;  /* 0x000000010900780c */ /* 0x000fe20003f45270 */
[----:B------:R-:W-:Y:S01]  /*3cd0*/  HADD2.F32 R4, -RZ, R4.H1_H1 ;  /* 0x30000004ff047230 */ /* 0x000fe20000004100 */
[----:B------:R-:W-:Y:S02]  /*3ce0*/  I2FP.F32.U32 R8, R3 ;  /* 0x0000000300087245 */ /* 0x000fe40000201000 */
[----:B------:R-:W-:Y:S02]  /*3cf0*/  MOV R3, R74 ;  /* 0x0000004a00037202 */ /* 0x000fe40000000f00 */
[----:B------:R-:W-:Y:S01]  /*3d00*/  FMUL.FTZ R4, R4, UR6 ;  /* 0x0000000604047c20 */ /* 0x000fe20008410000 */
[----:B------:R-:W-:-:S03]  /*3d10*/  FFMA.FTZ R8, R8, R79, 1.1641532182693481445e-10 ;  /* 0x2f00000008087423 */ /* 0x000fc6000001004f */
[----:B------:R-:W-:Y:S02]  /*3d20*/  FMUL.FTZ R4, R4, UR5 ;  /* 0x0000000504047c20 */ /* 0x000fe40008410000 */
[----:B------:R-:W-:Y:S01]  /*3d30*/  FSETP.GTU.FTZ.AND P1, PT, R8, UR4, PT ;  /* 0x0000000408007c0b */ /* 0x000fe2000bf3c000 */
[----:B------:R-:W-:-:S03]  /*3d40*/  IMAD.MOV.U32 R8, RZ, RZ, 0x2 ;  /* 0x00000002ff087424 */ /* 0x000fc600078e00ff */
        /* <DEDUP_REMOVED lines=11> */
.L_x_13934:
        /* <DEDUP_REMOVED lines=12> */
.L_x_13935:
        /* <DEDUP_REMOVED lines=42> */
.L_x_13933:
        /* <DEDUP_REMOVED lines=20> */
.L_x_13937:
        /* <DEDUP_REMOVED lines=12> */
.L_x_13938:
        /* <DEDUP_REMOVED lines=42> */
.L_x_13936:
        /* <DEDUP_REMOVED lines=20> */
.L_x_13940:
        /* <DEDUP_REMOVED lines=12> */
.L_x_13941:
        /* <DEDUP_REMOVED lines=42> */
.L_x_13939:
        /* <DEDUP_REMOVED lines=20> */
.L_x_13943:
        /* <DEDUP_REMOVED lines=12> */
.L_x_13944:
        /* <DEDUP_REMOVED lines=42> */
.L_x_13942:
[----:B------:R-:W-:Y:S01]  /*4f40*/  I2FP.F32.U32 R4, R3 ;  /* 0x0000000300047245 */ /* 0x000fe20000201000 */
[----:B------:R-:W-:Y:S01]  /*4f50*/  HADD2.F32 R6, -RZ, R6.H1_H1 ;  /* 0x30000006ff067230 */ /* 0x000fe20000004100 */
        /* <DEDUP_REMOVED lines=18> */
.L_x_13946:
        /* <DEDUP_REMOVED lines=12> */
.L_x_13947:
        /* <DEDUP_REMOVED lines=42> */
.L_x_13945:
        /* <DEDUP_REMOVED lines=20> */
.L_x_13949:
        /* <DEDUP_REMOVED lines=14> */
.L_x_13950:
        /* <DEDUP_REMOVED lines=42> */
.L_x_13948:
        /* <DEDUP_REMOVED lines=12> */
.L_x_13926:
        /* <DEDUP_REMOVED lines=9> */
[----:B------:R-:W-:Y:S01]  /*59f0*/  LOP3.LUT R10, R10, R11, R9, 0xfe, !PT ;  /* 0x0000000b0a0a7212 */ /* 0x000fe200078efe09 */
[----:B------:R-:W-:Y:S01]  /*5a00*/  VIADD R11, R20, 0x80 ;  /* 0x00000080140b7836 */ /* 0x000fe20000000000 */
[----:B------:R-:W-:Y:S02]  /*5a10*/  LOP3.LUT R0, R0, R8, R3, 0xfe, !PT ;  /* 0x0000000800007212 */ /* 0x000fe400078efe03 */
[----:B------:R-:W-:Y:S01]  /*5a20*/  SEL R9, RZ, 0x1, !P3 ;  /* 0x00000001ff097807 */ /* 0x000fe20005800000 */
[----:B------:R-:W-:Y:S01]  /*5a30*/  IMAD.WIDE.U32 R48, R11, 0x10, R76 ;  /* 0x000000100b307825 */ /* 0x000fe200078e004c */
[----:B------:R-:W-:Y:S02]  /*5a40*/  SEL R3, RZ, 0x1, !P6 ;  /* 0x00000001ff037807 */ /* 0x000fe40007000000 */
[----:B------:R-:W-:Y:S01]  /*5a50*/  LOP3.LUT R9, R10, R9, RZ, 0xfc, !PT ;  /* 0x000000090a097212 */ /* 0x000fe200078efcff */
[----:B0-----:R-:W-:Y:S01]  /*5a60*/  IMAD.WIDE.U32 R52, R20, 0x10, R104 ;  /* 0x0000001014347825 */ /* 0x001fe200078e0068 */
[----:B------:R-:W-:-:S04]  /*5a70*/  LOP3.LUT R8, R0, R3, RZ, 0xfc, !PT ;  /* 0x0000000300087212 */ /* 0x000fc800078efcff */
[----:B------:R0:W-:Y:S01]  /*5a80*/  STG.E.128 desc[UR10][R52.64], R4 ;  /* 0x0000000434007986 */ /* 0x0001e2000c101d0a */
        /* <DEDUP_REMOVED lines=22> */
.L_x_13953:
        /* <DEDUP_REMOVED lines=12> */
.L_x_13954:
        /* <DEDUP_REMOVED lines=42> */
.L_x_13952:
[----:B------:R-:W-:Y:S01]  /*5f50*/  I2FP.F32.U32 R2, R4 ;  /* 0x0000000400027245 */ /* 0x000fe20000201000 */
[----:B-----5:R-:W-:Y:S01]  /*5f60*/  HADD2.F32 R4, -RZ, R48.H0_H0 ;  /* 0x20000030ff047230 */ /* 0x020fe20000004100 */
        /* <DEDUP_REMOVED lines=21> */
.L_x_13956:
        /* <DEDUP_REMOVED lines=12> */
.L_x_13957:
        /* <DEDUP_REMOVED lines=42> */
.L_x_13955:
[----:B------:R-:W-:Y:S01]  /*6420*/  I2FP.F32.U32 R4, R5 ;  /* 0x0000000500047245 */ /* 0x000fe20000201000 */
[----:B------:R-:W-:Y:S01]  /*6430*/  HADD2.F32 R48, -RZ, R48.H1_H1 ;  /* 0x30000030ff307230 */ /* 0x000fe20000004100 */
[----:B------:R-:W-:Y:S01]  /*6440*/  ISETP.NE.AND P1, PT, R6, 0x1, PT ;  /* 0x000000010600780c */ /* 0x000fe20003f25270 */
[----:B------:R-:W-:Y:S01]  /*6450*/  HADD2.F32 R52, -RZ, R52.H1_H1 ;  /* 0x30000034ff347230 */ /* 0x000fe20000004100 */
        /* <DEDUP_REMOVED lines=18> */
.L_x_13959:
        /* <DEDUP_REMOVED lines=12> */
.L_x_13960:
        /* <DEDUP_REMOVED lines=42> */
.L_x_13958:
        /* <DEDUP_REMOVED lines=22> */
.L_x_13962:
        /* <DEDUP_REMOVED lines=12> */
.L_x_13963:
        /* <DEDUP_REMOVED lines=42> */
.L_x_13961:
[----:B------:R-:W-:Y:S01]  /*6da0*/  I2FP.F32.U32 R4, R3 ;  /* 0x0000000300047245 */ /* 0x000fe20000201000 */
[----:B------:R-:W-:Y:S01]  /*6db0*/  HADD2.F32 R49, -RZ, R49.H1_H1 ;  /* 0x30000031ff317230 */ /* 0x000fe20000004100 */
[----:B------:R-:W-:Y:S01]  /*6dc0*/  ISETP.NE.AND P3, PT, R6, 0x1, PT ;  /* 0x000000010600780c */ /* 0x000fe20003f65270 */
[----:B------:R-:W-:Y:S02]  /*6dd0*/  IMAD.MOV.U32 R5, RZ, RZ, 0x2 ;  /* 0x00000002ff057424 */ /* 0x000fe400078e00ff */
[----:B------:R-:W-:Y:S01]  /*6de0*/  FFMA.FTZ R4, R4, R79, 1.1641532182693481445e-10 ;  /* 0x2f00000004047423 */ /* 0x000fe2000001004f */
[----:B------:R-:W-:Y:S01]  /*6df0*/  FMUL.FTZ R49, R49, UR6 ;  /* 0x0000000631317c20 */ /* 0x000fe20008410000 */
[----:B------:R-:W-:-:S03]  /*6e00*/  IMAD.MOV.U32 R3, RZ, RZ, R74 ;  /* 0x000000ffff037224 */ /* 0x000fc600078e004a */
[----:B------:R-:W-:Y:S01]  /*6e10*/  FMUL.FTZ R49, R49, UR5 ;  /* 0x0000000531317c20 */ /* 0x000fe20008410000 */
[----:B------:R-:W-:Y:S01]  /*6e20*/  FSETP.GTU.FTZ.AND P2, PT, R4, UR4, PT ;  /* 0x0000000404007c0b */ /* 0x000fe2000bf5c000 */
[----:B------:R-:W-:-:S03]  /*6e30*/  HADD2.F32 R4, -RZ, R53.H1_H1 ;  /* 0x30000035ff047230 */ /* 0x000fc60000004100 */
        /* <DEDUP_REMOVED lines=12> */
.L_x_13965:
        /* <DEDUP_REMOVED lines=12> */
.L_x_13966:
        /* <DEDUP_REMOVED lines=42> */
.L_x_13964:
        /* <DEDUP_REMOVED lines=22> */
.L_x_13968:
        /* <DEDUP_REMOVED lines=12> */
.L_x_13969:
        /* <DEDUP_REMOVED lines=43> */
.L_x_13967:
[----:B------:R-:W-:Y:S01]  /*7730*/  I2FP.F32.U32 R4, R3 ;  /* 0x0000000300047245 */ /* 0x000fe20000201000 */
[----:B------:R-:W-:Y:S01]  /*7740*/  HADD2.F32 R50, -RZ, R50.H1_H1 ;  /* 0x30000032ff327230 */ /* 0x000fe20000004100 */
[----:B------:R-:W-:Y:S01]  /*7750*/  ISETP.NE.AND P5, PT, R48, 0x1, PT ;  /* 0x000000013000780c */ /* 0x000fe20003fa5270 */
[----:B------:R-:W-:Y:S02]  /*7760*/  HADD2.F32 R54, -RZ, R54.H1_H1 ;  /* 0x30000036ff367230 */ /* 0x000fe40000004100 */
[----:B------:R-:W-:Y:S01]  /*7770*/  FFMA.FTZ R4, R4, R79, 1.1641532182693481445e-10 ;  /* 0x2f00000004047423 */ /* 0x000fe2000001004f */
[----:B------:R-:W-:Y:S01]  /*7780*/  FMUL.FTZ R50, R50, UR6 ;  /* 0x0000000632327c20 */ /* 0x000fe20008410000 */
[----:B------:R-:W-:Y:S02]  /*7790*/  IMAD.MOV.U32 R49, RZ, RZ, 0x2 ;  /* 0x00000002ff317424 */ /* 0x000fe400078e00ff */
[----:B------:R-:W-:Y:S02]  /*77a0*/  IMAD.MOV.U32 R3, RZ, RZ, R74 ;  /* 0x000000ffff037224 */ /* 0x000fe400078e004a */
        /* <DEDUP_REMOVED lines=14> */
.L_x_13971:
        /* <DEDUP_REMOVED lines=12> */
.L_x_13972:
        /* <DEDUP_REMOVED lines=43> */
.L_x_13970:
        /* <DEDUP_REMOVED lines=22> */
.L_x_13974:
        /* <DEDUP_REMOVED lines=14> */
.L_x_13975:
        /* <DEDUP_REMOVED lines=43> */
.L_x_13973:
        /* <DEDUP_REMOVED lines=11> */
[----:B------:R-:W-:Y:S01]  /*81a0*/  FADD.FTZ R3, R51, R50 ;  /* 0x0000003233037221 */ /* 0x000fe20000010000 */
[----:B------:R-:W-:-:S04]  /*81b0*/  F2FP.F16.F32.PACK_AB R50, R5, R6 ;  /* 0x000000060532723e */ /* 0x000fc800000000ff */
[----:B------:R-:W-:Y:S01]  /*81c0*/  F2FP.F16.F32.PACK_AB R51, R3, R4 ;  /* 0x000000040333723e */ /* 0x000fe200000000ff */
[----:B------:R-:W-:Y:S06]  /*81d0*/  BRA `(.L_x_13976) ;  /* 0x0000002400747947 */ /* 0x000fec0003800000 */
.L_x_13951:
        /* <DEDUP_REMOVED lines=15> */
.L_x_13978:
        /* <DEDUP_REMOVED lines=12> */
.L_x_13979:
        /* <DEDUP_REMOVED lines=42> */
.L_x_13977:
[----:B------:R-:W-:Y:S01]  /*8630*/  I2FP.F32.U32 R2, R3 ;  /* 0x0000000300027245 */ /* 0x000fe20000201000 */
[----:B-----5:R-:W-:Y:S01]  /*8640*/  HADD2.F32 R3, -RZ, R48.H0_H0 ;  /* 0x20000030ff037230 */ /* 0x020fe20000004100 */
[----:B------:R-:W-:Y:S01]  /*8650*/  ISETP.NE.AND P1, PT, R4, 0x1, PT ;  /* 0x000000010400780c */ /* 0x000fe20003f25270 */
[----:B------:R-:W-:Y:S02]  /*8660*/  HFMA2 R5, -RZ, RZ, 0, 1.1920928955078125e-07 ;  /* 0x00000002ff057431 */ /* 0x000fe400000001ff */
        /* <DEDUP_REMOVED lines=17> */
.L_x_13981:
        /* <DEDUP_REMOVED lines=12> */
.L_x_13982:
        /* <DEDUP_REMOVED lines=42> */
.L_x_13980:
[----:B------:R-:W-:Y:S01]  /*8ae0*/  ISETP.NE.AND P2, PT, R5, 0x1, PT ;  /* 0x000000010500780c */ /* 0x000fe20003f45270 */
[----:B------:R-:W-:Y:S01]  /*8af0*/  HADD2.F32 R48, -RZ, R48.H1_H1 ;  /* 0x30000030ff307230 */ /* 0x000fe20000004100 */
[----:B------:R-:W-:Y:S01]  /*8b00*/  I2FP.F32.U32 R4, R3 ;  /* 0x0000000300047245 */ /* 0x000fe20000201000 */
[----:B------:R-:W-:Y:S02]  /*8b10*/  IMAD.MOV.U32 R6, RZ, RZ, 0x2 ;  /* 0x00000002ff067424 */ /* 0x000fe400078e00ff */
        /* <DEDUP_REMOVED lines=16> */
.L_x_13984:
        /* <DEDUP_REMOVED lines=12> */
.L_x_13985:
        /* <DEDUP_REMOVED lines=42> */
.L_x_13983:
        /* <DEDUP_REMOVED lines=20> */
.L_x_13987:
        /* <DEDUP_REMOVED lines=12> */
.L_x_13988:
        /* <DEDUP_REMOVED lines=42> */
.L_x_13986:
        /* <DEDUP_REMOVED lines=20> */
.L_x_13990:
        /* <DEDUP_REMOVED lines=12> */
.L_x_13991:
        /* <DEDUP_REMOVED lines=42> */
.L_x_13989:
        /* <DEDUP_REMOVED lines=20> */
.L_x_13993:
        /* <DEDUP_REMOVED lines=12> */
.L_x_13994:
        /* <DEDUP_REMOVED lines=43> */
.L_x_13992:
        /* <DEDUP_REMOVED lines=20> */
.L_x_13996:
        /* <DEDUP_REMOVED lines=12> */
.L_x_13997:
        /* <DEDUP_REMOVED lines=43> */
.L_x_13995:
        /* <DEDUP_REMOVED lines=9> */
[----:B------:R-:W-:Y:S02]  /*a2b0*/  MOV R3, R74 ;  /* 0x0000004a00037202 */ /* 0x000fe40000000f00 */
        /* <DEDUP_REMOVED lines=10> */
.L_x_13999:
        /* <DEDUP_REMOVED lines=14> */
.L_x_14000:
        /* <DEDUP_REMOVED lines=43> */
.L_x_13998:
        /* <DEDUP_REMOVED lines=12> */
.L_x_13976:
        /* <DEDUP_REMOVED lines=39> */
.L_x_14003:
        /* <DEDUP_REMOVED lines=12> */
.L_x_14004:
        /* <DEDUP_REMOVED lines=43> */
.L_x_14002:
        /* <DEDUP_REMOVED lines=12> */
[----:B------:R-:W-:Y:S01]  /*ae50*/  IMAD.MOV.U32 R59, RZ, RZ, 0x2 ;  /* 0x00000002ff3b7424 */ /* 0x000fe200078e00ff */
[----:B------:R-:W-:Y:S01]  /*ae60*/  P2R R64, PR, RZ, 0x1 ;  /* 0x00000001ff407803 */ /* 0x000fe20000000000 */
        /* <DEDUP_REMOVED lines=9> */
.L_x_14006:
        /* <DEDUP_REMOVED lines=12> */
.L_x_14007:
        /* <DEDUP_REMOVED lines=43> */
.L_x_14005:
[----:B------:R-:W-:Y:S01]  /*b270*/  I2FP.F32.U32 R58, R57 ;  /* 0x00000039003a7245 */ /* 0x000fe20000201000 */
[----:B------:R-:W-:Y:S01]  /*b280*/  HADD2.F32 R48, -RZ, R48.H1_H1 ;  /* 0x30000030ff307230 */ /* 0x000fe20000004100 */
[----:B------:R-:W-:Y:S01]  /*b290*/  ISETP.NE.AND P1, PT, R59, 0x1, PT ;  /* 0x000000013b00780c */ /* 0x000fe20003f25270 */
[----:B------:R-:W-:Y:S02]  /*b2a0*/  HADD2.F32 R57, -RZ, R52.H1_H1 ;  /* 0x30000034ff397230 */ /* 0x000fe40000004100 */
[----:B------:R-:W-:Y:S02]  /*b2b0*/  HFMA2 R60, -RZ, RZ, 0, 1.1920928955078125e-07 ;  /* 0x00000002ff3c7431 */ /* 0x000fe400000001ff */
[----:B------:R-:W-:Y:S01]  /*b2c0*/  FFMA.FTZ R58, R58, R79, 1.1641532182693481445e-10 ;  /* 0x2f0000003a3a7423 */ /* 0x000fe2000001004f */
[----:B------:R-:W-:Y:S01]  /*b2d0*/  FMUL.FTZ R48, R48, UR6 ;  /* 0x0000000630307c20 */ /* 0x000fe20008410000 */
[----:B------:R-:W-:-:S03]  /*b2e0*/  IMAD.MOV.U32 R52, RZ, RZ, R74 ;  /* 0x000000ffff347224 */ /* 0x000fc600078e004a */
[----:B------:R-:W-:Y:S01]  /*b2f0*/  FMUL.FTZ R48, R48, UR5 ;  /* 0x0000000530307c20 */ /* 0x000fe20008410000 */
[----:B------:R-:W-:-:S04]  /*b300*/  FSETP.GTU.FTZ.AND P0, PT, R58, UR4, PT ;  /* 0x000000043a007c0b */ /* 0x000fc8000bf1c000 */
        /* <DEDUP_REMOVED lines=13> */
.L_x_14009:
        /* <DEDUP_REMOVED lines=12> */
.L_x_14010:
        /* <DEDUP_REMOVED lines=43> */
.L_x_14008:
        /* <DEDUP_REMOVED lines=23> */
.L_x_14012:
        /* <DEDUP_REMOVED lines=12> */
.L_x_14013:
        /* <DEDUP_REMOVED lines=43> */
.L_x_14011:
        /* <DEDUP_REMOVED lines=8> */
[----:B------:R-:W-:Y:S02]  /*bcb0*/  HADD2.F32 R60, -RZ, R53.H1_H1 ;  /* 0x30000035ff3c7230 */ /* 0x000fe40000004100 */
        /* <DEDUP_REMOVED lines=14> */
.L_x_14015:
        /* <DEDUP_REMOVED lines=12> */
.L_x_14016:
        /* <DEDUP_REMOVED lines=43> */
.L_x_14014:
[----:B------:R-:W-:Y:S01]  /*c110*/  I2FP.F32.U32 R60, R53 ;  /* 0x00000035003c7245 */ /* 0x000fe20000201000 */
[----:B------:R-:W-:Y:S01]  /*c120*/  HADD2.F32 R53, -RZ, R50.H0_H0 ;  /* 0x20000032ff357230 */ /* 0x000fe20000004100 */
[----:B------:R-:W-:Y:S02]  /*c130*/  ISETP.NE.AND P4, PT, R62, 0x1, PT ;  /* 0x000000013e00780c */ /* 0x000fe40003f85270 */
[----:B------:R-:W-:Y:S01]  /*c140*/  MOV R63, 0x2 ;  /* 0x00000002003f7802 */ /* 0x000fe20000000f00 */
        /* <DEDUP_REMOVED lines=18> */
.L_x_14018:
        /* <DEDUP_REMOVED lines=12> */
.L_x_14019:
        /* <DEDUP_REMOVED lines=42> */
.L_x_14017:
        /* <DEDUP_REMOVED lines=23> */
.L_x_14021:
        /* <DEDUP_REMOVED lines=12> */
.L_x_14022:
        /* <DEDUP_REMOVED lines=42> */
.L_x_14020:
        /* <DEDUP_REMOVED lines=23> */
.L_x_14024:
        /* <DEDUP_REMOVED lines=14> */
.L_x_14025:
        /* <DEDUP_REMOVED lines=42> */
.L_x_14023:
        /* <DEDUP_REMOVED lines=15> */
.L_x_14001:
        /* <DEDUP_REMOVED lines=15> */
.L_x_14028:
        /* <DEDUP_REMOVED lines=12> */
.L_x_14029:
        /* <DEDUP_REMOVED lines=40> */
[----:B------:R-:W-:-:S07]  /*d4b0*/  IMAD.MOV.U32 R52, RZ, RZ, R0 ;  /* 0x000000ffff347224 */ /* 0x000fce00078e0000 */
.L_x_14027:
[----:B------:R-:W-:Y:S01]  /*d4c0*/  I2FP.F32.U32 R0, R52 ;  /* 0x0000003400007245 */ /* 0x000fe20000201000 */
[----:B-----5:R-:W-:Y:S01]  /*d4d0*/  HADD2.F32 R52, -RZ, R48.H0_H0 ;  /* 0x20000030ff347230 */ /* 0x020fe20000004100 */
        /* <DEDUP_REMOVED lines=19> */
.L_x_14031:
        /* <DEDUP_REMOVED lines=12> */
.L_x_14032:
        /* <DEDUP_REMOVED lines=43> */
.L_x_14030:
        /* <DEDUP_REMOVED lines=21> */
.L_x_14034:
        /* <DEDUP_REMOVED lines=12> */
.L_x_14035:
        /* <DEDUP_REMOVED lines=43> */
.L_x_14033:
[----:B------:R-:W-:Y:S01]  /*de40*/  I2FP.F32.U32 R52, R53 ;  /* 0x0000003500347245 */ /* 0x000fe20000201000 */
[----:B------:R-:W-:Y:S01]  /*de50*/  HADD2.F32 R53, -RZ, R49.H0_H0 ;  /* 0x20000031ff357230 */ /* 0x000fe20000004100 */
[----:B------:R-:W-:Y:S02]  /*de60*/  ISETP.NE.AND P3, PT, R54, 0x1, PT ;  /* 0x000000013600780c */ /* 0x000fe40003f65270 */
[----:B------:R-:W-:Y:S01]  /*de70*/  MOV R55, 0x2 ;  /* 0x0000000200377802 */ /* 0x000fe20000000f00 */
[----:B------:R-:W-:Y:S01]  /*de80*/  FFMA.FTZ R52, R52, R79, 1.1641532182693481445e-10 ;  /* 0x2f00000034347423 */ /* 0x000fe2000001004f */
[----:B------:R-:W-:-:S04]  /*de90*/  FMUL.FTZ R53, R53, UR6 ;  /* 0x0000000635357c20 */ /* 0x000fc80008410000 */
[----:B------:R-:W-:Y:S01]  /*dea0*/  FSETP.GTU.FTZ.AND P2, PT, R52, UR4, PT ;  /* 0x0000000434007c0b */ /* 0x000fe2000bf5c000 */
[----:B------:R-:W-:Y:S01]  /*deb0*/  FMUL.FTZ R52, R53, UR5 ;  /* 0x0000000535347c20 */ /* 0x000fe20008410000 */
[----:B------:R-:W-:Y:S02]  /*dec0*/  IMAD.MOV.U32 R53, RZ, RZ, R74 ;  /* 0x000000ffff357224 */ /* 0x000fe400078e004a */
[----:B------:R-:W-:Y:S02]  /*ded0*/  PLOP3.LUT P1, PT, P2, PT, PT, 0x8, 0x80 ;  /* 0x000000000080781c */ /* 0x000fe4000172e170 */
[----:B------:R-:W-:-:S04]  /*dee0*/  FSEL R52, R52, RZ, !P2 ;  /* 0x000000ff34347208 */ /* 0x000fc80005000000 */
        /* <DEDUP_REMOVED lines=10> */
.L_x_14037:
        /* <DEDUP_REMOVED lines=12> */
.L_x_14038:
        /* <DEDUP_REMOVED lines=43> */
.L_x_14036:
        /* <DEDUP_REMOVED lines=21> */
.L_x_14040:
        /* <DEDUP_REMOVED lines=12> */
.L_x_14041:
        /* <DEDUP_REMOVED lines=43> */
.L_x_14039:
[----:B------:R-:W-:Y:S01]  /*e7c0*/  I2FP.F32.U32 R54, R53 ;  /* 0x0000003500367245 */ /* 0x000fe20000201000 */
[----:B------:R-:W-:Y:S01]  /*e7d0*/  HADD2.F32 R53, -RZ, R50.H0_H0 ;  /* 0x20000032ff357230 */ /* 0x000fe20000004100 */
        /* <DEDUP_REMOVED lines=18> */
.L_x_14043:
        /* <DEDUP_REMOVED lines=12> */
.L_x_14044:
        /* <DEDUP_REMOVED lines=43> */
.L_x_14042:
[----:B------:R-:W-:Y:S01]  /*ec70*/  I2FP.F32.U32 R54, R53 ;  /* 0x0000003500367245 */ /* 0x000fe20000201000 */
[----:B------:R-:W-:Y:S01]  /*ec80*/  HADD2.F32 R50, -RZ, R50.H1_H1 ;  /* 0x30000032ff327230 */ /* 0x000fe20000004100 */
        /* <DEDUP_REMOVED lines=19> */
.L_x_14046:
        /* <DEDUP_REMOVED lines=12> */
.L_x_14047:
        /* <DEDUP_REMOVED lines=43> */
.L_x_14045:
[----:B------:R-:W-:Y:S01]  /*f130*/  I2FP.F32.U32 R54, R53 ;  /* 0x0000003500367245 */ /* 0x000fe20000201000 */
[----:B------:R-:W-:Y:S01]  /*f140*/  HADD2.F32 R53, -RZ, R51.H0_H0 ;  /* 0x20000033ff357230 */ /* 0x000fe20000004100 */
        /* <DEDUP_REMOVED lines=19> */
.L_x_14049:
        /* <DEDUP_REMOVED lines=14> */
.L_x_14050:
        /* <DEDUP_REMOVED lines=42> */
.L_x_14048:
        /* <DEDUP_REMOVED lines=12> */
.L_x_14026:
        /* <DEDUP_REMOVED lines=39> */
.L_x_14053:
        /* <DEDUP_REMOVED lines=12> */
.L_x_14054:
        /* <DEDUP_REMOVED lines=42> */
.L_x_14052:
        /* <DEDUP_REMOVED lines=23> */
.L_x_14056:
        /* <DEDUP_REMOVED lines=12> */
.L_x_14057:
        /* <DEDUP_REMOVED lines=42> */
.L_x_14055:
[----:B------:R-:W-:Y:S01]  /*10160*/  I2FP.F32.U32 R68, R67 ;  /* 0x0000004300447245 */ /* 0x000fe20000201000 */
[----:B------:R-:W-:Y:S01]  /*10170*/  HADD2.F32 R48, -RZ, R48.H1_H1 ;  /* 0x30000030ff307230 */ /* 0x000fe20000004100 */
[----:B------:R-:W-:Y:S01]  /*10180*/  ISETP.NE.AND P1, PT, R69, 0x1, PT ;  /* 0x000000014500780c */ /* 0x000fe20003f25270 */
[----:B------:R-:W-:Y:S01]  /*10190*/  HADD2.F32 R67, -RZ, R52.H1_H1 ;  /* 0x30000034ff437230 */ /* 0x000fe20000004100 */
        /* <DEDUP_REMOVED lines=19> */
.L_x_14059:
        /* <DEDUP_REMOVED lines=12> */
.L_x_14060:
        /* <DEDUP_REMOVED lines=42> */
.L_x_14058:
[----:B------:R-:W-:Y:S01]  /*10630*/  I2FP.F32.U32 R68, R67 ;  /* 0x0000004300447245 */ /* 0x000fe20000201000 */
[----:B------:R-:W-:Y:S01]  /*10640*/  HADD2.F32 R67, -RZ, R49.H0_H0 ;  /* 0x20000031ff437230 */ /* 0x000fe20000004100 */
[----:B------:R-:W-:Y:S02]  /*10650*/  ISETP.NE.AND P2, PT, R72, 0x1, PT ;  /* 0x000000014800780c */ /* 0x000fe40003f45270 */
        /* <DEDUP_REMOVED lines=19> */
.L_x_14062:
        /* <DEDUP_REMOVED lines=12> */
.L_x_14063:
        /* <DEDUP_REMOVED lines=42> */
.L_x_14061:
[----:B------:R-:W-:Y:S01]  /*10af0*/  I2FP.F32.U32 R72, R69 ;  /* 0x0000004500487245 */ /* 0x000fe20000201000 */
[----:B------:R-:W-:Y:S01]  /*10b00*/  HADD2.F32 R49, -RZ, R49.H1_H1 ;  /* 0x30000031ff317230 */ /* 0x000fe20000004100 */
[----:B------:R-:W-:Y:S02]  /*10b10*/  ISETP.NE.AND P3, PT, R68, 0x1, PT ;  /* 0x000000014400780c */ /* 0x000fe40003f65270 */
[----:B------:R-:W-:Y:S01]  /*10b20*/  MOV R69, R74 ;  /* 0x0000004a00457202 */ /* 0x000fe20000000f00 */
[----:B------:R-:W-:Y:S01]  /*10b30*/  FFMA.FTZ R72, R72, R79, 1.1641532182693481445e-10 ;  /* 0x2f00000048487423 */ /* 0x000fe2000001004f */
[----:B------:R-:W-:-:S04]  /*10b40*/  FMUL.FTZ R49, R49, UR6 ;  /* 0x0000000631317c20 */ /* 0x000fc80008410000 */
[----:B------:R-:W-:Y:S01]  /*10b50*/  FMUL.FTZ R49, R49, UR5 ;  /* 0x0000000531317c20 */ /* 0x000fe20008410000 */
[----:B------:R-:W-:Y:S01]  /*10b60*/  FSETP.GTU.FTZ.AND P2, PT, R72, UR4, PT ;  /* 0x0000000448007c0b */ /* 0x000fe2000bf5c000 */
[----:B------:R-:W-:-:S03]  /*10b70*/  HADD2.F32 R72, -RZ, R53.H1_H1 ;  /* 0x30000035ff487230 */ /* 0x000fc60000004100 */
        /* <DEDUP_REMOVED lines=14> */
.L_x_14065:
        /* <DEDUP_REMOVED lines=12> */
.L_x_14066:
        /* <DEDUP_REMOVED lines=42> */
.L_x_14064:
[----:B------:R-:W-:Y:S01]  /*10fc0*/  I2FP.F32.U32 R68, R69 ;  /* 0x0000004500447245 */ /* 0x000fe20000201000 */
[----:B------:R-:W-:Y:S01]  /*10fd0*/  HADD2.F32 R69, -RZ, R50.H0_H0 ;  /* 0x20000032ff457230 */ /* 0x000fe20000004100 */
[----:B------:R-:W-:Y:S01]  /*10fe0*/  ISETP.NE.AND P4, PT, R72, 0x1, PT ;  /* 0x000000014800780c */ /* 0x000fe20003f85270 */
[----:B------:R-:W-:Y:S02]  /*10ff0*/  HADD2.F32 R73, -RZ, R54.H0_H0 ;  /* 0x20000036ff497230 */ /* 0x000fe40000004100 */
        /* <DEDUP_REMOVED lines=18> */
.L_x_14068:
        /* <DEDUP_REMOVED lines=12> */
.L_x_14069:
        /* <DEDUP_REMOVED lines=42> */
.L_x_14067:
        /* <DEDUP_REMOVED lines=8> */
[----:B------:R-:W-:Y:S02]  /*11500*/  FSEL R50, R73, RZ, !P4 ;  /* 0x000000ff49327208 */ /* 0x000fe40006000000 */
[----:B------:R-:W-:Y:S02]  /*11510*/  PLOP3.LUT P4, PT, P4, PT, PT, 0x8, 0x80 ;  /* 0x000000000080781c */ /* 0x000fe4000278e170 */
[----:B------:R-:W-:Y:S01]  /*11520*/  MOV R73, 0x2 ;  /* 0x0000000200497802 */ /* 0x000fe20000000f00 */
        /* <DEDUP_REMOVED lines=12> */
.L_x_14071:
        /* <DEDUP_REMOVED lines=12> */
.L_x_14072:
        /* <DEDUP_REMOVED lines=42> */
.L_x_14070:
        /* <DEDUP_REMOVED lines=22> */
.L_x_14074:
        /* <DEDUP_REMOVED lines=14> */
.L_x_14075:
        /* <DEDUP_REMOVED lines=42> */
.L_x_14073:
        /* <DEDUP_REMOVED lines=15> */
.L_x_14051:
        /* <DEDUP_REMOVED lines=15> */
.L_x_14078:
        /* <DEDUP_REMOVED lines=12> */
.L_x_14079:
        /* <DEDUP_REMOVED lines=40> */
[----:B------:R-:W-:Y:S01]  /*12350*/  MOV R65, R52 ;  /* 0x0000003400417202 */ /* 0x000fe20000000f00 */
[----:B------:R-:W-:Y:S01]  /*12360*/  IMAD.MOV.U32 R52, RZ, RZ, R66 ;  /* 0x000000ffff347224 */ /* 0x000fe200078e0042 */
[----:B------:R-:W-:-:S07]  /*12370*/  LOP3.LUT R71, R54, UR38, R53, 0x96, !PT ;  /* 0x0000002636477c12 */ /* 0x000fce000f8e9635 */
.L_x_14077:
[----:B------:R-:W-:Y:S01]  /*12380*/  I2FP.F32.U32 R52, R52 ;  /* 0x0000003400347245 */ /* 0x000fe20000201000 */
[----:B-----5:R-:W-:Y:S01]  /*12390*/  HADD2.F32 R53, -RZ, R48.H0_H0 ;  /* 0x20000030ff357230 */ /* 0x020fe20000004100 */
        /* <DEDUP_REMOVED lines=20> */
.L_x_14081:
        /* <DEDUP_REMOVED lines=12> */
.L_x_14082:
        /* <DEDUP_REMOVED lines=42> */
.L_x_14080:
        /* <DEDUP_REMOVED lines=21> */
.L_x_14084:
        /* <DEDUP_REMOVED lines=12> */
.L_x_14085:
        /* <DEDUP_REMOVED lines=42> */
.L_x_14083:
        /* <DEDUP_REMOVED lines=20> */
.L_x_14087:
        /* <DEDUP_REMOVED lines=12> */
.L_x_14088:
        /* <DEDUP_REMOVED lines=42> */
.L_x_14086:
[----:B------:R-:W-:Y:S01]  /*13190*/  I2FP.F32.U32 R54, R53 ;  /* 0x0000003500367245 */ /* 0x000fe20000201000 */
[----:B------:R-:W-:Y:S01]  /*131a0*/  HADD2.F32 R49, -RZ, R49.H1_H1 ;  /* 0x30000031ff317230 */ /* 0x000fe20000004100 */
        /* <DEDUP_REMOVED lines=19> */
.L_x_14090:
        /* <DEDUP_REMOVED lines=12> */
.L_x_14091:
        /* <DEDUP_REMOVED lines=42> */
.L_x_14089:
[----:B------:R-:W-:Y:S01]  /*13640*/  ISETP.NE.AND P5, PT, R69, 0x1, PT ;  /* 0x000000014500780c */ /* 0x000fe20003fa5270 */
[----:B------:R-:W-:Y:S01]  /*13650*/  HADD2.F32 R68, -RZ, R50.H0_H0 ;  /* 0x20000032ff447230 */ /* 0x000fe20000004100 */
[----:B------:R-:W-:Y:S01]  /*13660*/  I2FP.F32.U32 R54, R54 ;  /* 0x0000003600367245 */ /* 0x000fe20000201000 */
[----:B------:R-:W-:-:S03]  /*13670*/  HFMA2 R73, -RZ, RZ, 0, 1.1920928955078125e-07 ;  /* 0x00000002ff497431 */ /* 0x000fc600000001ff */
[----:B------:R-:W-:Y:S01]  /*13680*/  FMUL.FTZ R68, R68, UR6 ;  /* 0x0000000644447c20 */ /* 0x000fe20008410000 */
[----:B------:R-:W-:-:S03]  /*13690*/  FFMA.FTZ R54, R54, R79, 1.1641532182693481445e-10 ;  /* 0x2f00000036367423 */ /* 0x000fc6000001004f */
[----:B------:R-:W-:Y:S02]  /*136a0*/  FMUL.FTZ R68, R68, UR5 ;  /* 0x0000000544447c20 */ /* 0x000fe40008410000 */
        /* <DEDUP_REMOVED lines=13> */
.L_x_14093:
        /* <DEDUP_REMOVED lines=12> */
.L_x_14094:
        /* <DEDUP_REMOVED lines=42> */
.L_x_14092:
[----:B------:R-:W-:Y:S01]  /*13ae0*/  I2FP.F32.U32 R54, R54 ;  /* 0x0000003600367245 */ /* 0x000fe20000201000 */
[----:B------:R-:W-:Y:S01]  /*13af0*/  HADD2.F32 R50, -RZ, R50.H1_H1 ;  /* 0x30000032ff327230 */ /* 0x000fe20000004100 */
        /* <DEDUP_REMOVED lines=19> */
.L_x_14096:
        /* <DEDUP_REMOVED lines=12> */
.L_x_14097:
        /* <DEDUP_REMOVED lines=42> */
.L_x_14095:
        /* <DEDUP_REMOVED lines=20> */
.L_x_14099:
        /* <DEDUP_REMOVED lines=14> */
.L_x_14100:
        /* <DEDUP_REMOVED lines=42> */
.L_x_14098:
        /* <DEDUP_REMOVED lines=12> */
.L_x_14076:
        /* <DEDUP_REMOVED lines=118> */
[----:B------:R-:W-:-:S04]  /*14c70*/  SEL R124, RZ, 0x100, !P4 ;  /* 0x00000100ff7c7807 */ /* 0x000fc80006000000 */
[----:B------:R-:W1:Y:S01]  /*14c80*/  SHFL.BFLY PT, R55, R76, 0x2, 0x1f ;  /* 0x0c401f004c377f89 */ /* 0x000e6200000e0000 */
[----:B------:R-:W-:Y:S02]  /*14c90*/  LOP3.LUT R106, R124, R106, R107, 0xfe, !PT ;  /* 0x0000006a7c6a7212 */ /* 0x000fe400078efe6b */
[----:B------:R-:W2:Y:S01]  /*14ca0*/  S2R R107, SR_TID.X ;  /* 0x00000000006b7919 */ /* 0x000ea20000002100 */
[----:B-1----:R-:W-:Y:S01]  /*14cb0*/  FADD.FTZ R125, R76, R55 ;  /* 0x000000374c7d7221 */ /* 0x002fe20000010000 */
[----:B------:R-:W-:-:S04]  /*14cc0*/  SEL R76, RZ, 0x10000, !P1 ;  /* 0x00010000ff4c7807 */ /* 0x000fc80004800000 */
[----:B------:R-:W1:Y:S02]  /*14cd0*/  SHFL.BFLY PT, R78, R125, 0x4, 0x1f ;  /* 0x0c801f007d4e7f89 */ /* 0x000e6400000e0000 */
[----:B-1----:R-:W-:Y:S01]  /*14ce0*/  FADD.FTZ R78, R125, R78 ;  /* 0x0000004e7d4e7221 */ /* 0x002fe20000010000 */
[----:B0-----:R-:W-:Y:S02]  /*14cf0*/  LOP3.LUT R125, R77, 0x1f, RZ, 0xc0, !PT ;  /* 0x0000001f4d7d7812 */ /* 0x001fe400078ec0ff */
[----:B------:R-:W-:Y:S02]  /*14d00*/  SEL R77, RZ, 0x100, !P0 ;  /* 0x00000100ff4d7807 */ /* 0x000fe40004000000 */
[----:B------:R-:W0:Y:S01]  /*14d10*/  SHFL.BFLY PT, R73, R78, 0x8, 0x1f ;  /* 0x0d001f004e497f89 */ /* 0x000e2200000e0000 */
[C---:B------:R-:W-:Y:S02]  /*14d20*/  ISETP.NE.AND P0, PT, R125.reuse, RZ, PT ;  /* 0x000000ff7d00720c */ /* 0x040fe40003f05270 */
[----:B------:R-:W-:Y:S01]  /*14d30*/  ISETP.GT.U32.AND P1, PT, R125, 0x3, PT ;  /* 0x000000037d00780c */ /* 0x000fe20003f24070 */
[----:B0-----:R-:W-:Y:S01]  /*14d40*/  FADD.FTZ R73, R78, R73 ;  /* 0x000000494e497221 */ /* 0x001fe20000010000 */
[----:B------:R-:W-:-:S02]  /*14d50*/  SEL R78, RZ, 0x1000000, !P2 ;  /* 0x01000000ff4e7807 */ /* 0x000fc40005000000 */
[----:B------:R-:W-:Y:S02]  /*14d60*/  PLOP3.LUT P2, PT, PT, PT, UP3, 0x40, 0x4 ;  /* 0x000000000004781c */ /* 0x000fe40003f4e838 */
[----:B------:R-:W-:Y:S01]  /*14d70*/  LOP3.LUT R78, R77, R78, R76, 0xfe, !PT ;  /* 0x0000004e4d4e7212 */ /* 0x000fe200078efe4c */
[----:B------:R-:W-:Y:S01]  /*14d80*/  IMAD.WIDE.U32 R76, R64, 0x10, R104 ;  /* 0x00000010404c7825 */ /* 0x000fe200078e0068 */
[----:B------:R-:W0:Y:S01]  /*14d90*/  SHFL.BFLY PT, R55, R73, 0x10, 0x1f ;  /* 0x0e001f0049377f89 */ /* 0x000e2200000e0000 */
[----:B------:R-:W-:Y:S02]  /*14da0*/  SEL R104, RZ, 0x1, !P6 ;  /* 0x00000001ff687807 */ /* 0x000fe40007000000 */
[----:B------:R-:W-:Y:S01]  /*14db0*/  SEL R105, RZ, 0x1, !P3 ;  /* 0x00000001ff697807 */ /* 0x000fe20005800000 */
[----:B------:R1:W-:Y:S02]  /*14dc0*/  STG.E.128 desc[UR10][R76.64], R48 ;  /* 0x000000304c007986 */ /* 0x0003e4000c101d0a */
[----:B-1----:R-:W1:Y:S01]  /*14dd0*/  LDC.64 R76, c[0x0][0x3b0] ;  /* 0x0000ec00ff4c7b82 */ /* 0x002e620000000a00 */
[----:B------:R-:W-:Y:S01]  /*14de0*/  LOP3.LUT R48, R78, R104, RZ, 0xfc, !PT ;  /* 0x000000684e307212 */ /* 0x000fe200078efcff */
[----:B0-----:R-:W-:Y:S01]  /*14df0*/  FADD.FTZ R73, R73, R55 ;  /* 0x0000003749497221 */ /* 0x001fe20000010000 */
[----:B--2---:R-:W-:-:S02]  /*14e00*/  @!P0 SHF.R.U32.HI R78, RZ, 0x2, R107 ;  /* 0x00000002ff4e8819 */ /* 0x004fc4000001166b */
[----:B------:R-:W-:Y:S01]  /*14e10*/  LOP3.LUT R49, R106, R105, RZ, 0xfc, !PT ;  /* 0x000000696a317212 */ /* 0x000fe200078efcff */
[----:B------:R-:W-:Y:S01]  /*14e20*/  IMAD.MOV.U32 R106, RZ, RZ, RZ ;  /* 0x000000ffff6a7224 */ /* 0x000fe200078e00ff */
[----:B------:R-:W-:Y:S02]  /*14e30*/  @!P0 LOP3.LUT R104, R78, 0x18, RZ, 0xc0, !PT ;  /* 0x000000184e688812 */ /* 0x000fe400078ec0ff */
[----:B------:R-:W-:Y:S02]  /*14e40*/  @!P1 LEA R107, R125, UR4, 0x3 ;  /* 0x000000047d6b9c11 */ /* 0x000fe4000f8e18ff */
[----:B------:R-:W-:Y:S01]  /*14e50*/  @!P1 MOV R106, 0x400 ;  /* 0x00000400006a9802 */ /* 0x000fe20000000f00 */
[----:B------:R0:W-:Y:S04]  /*14e60*/  @!P0 STS.64 [R104+UR4], R72 ;  /* 0x0000004868008988 */ /* 0x0001e80008000a04 */
[----:B------:R-:W2:Y:S01]  /*14e70*/  SHFL.DOWN PT, R125, R106, 0x2, 0x1f ;  /* 0x08401f006a7d7f89 */ /* 0x000ea200000e0000 */
[----:B-1----:R-:W-:Y:S01]  /*14e80*/  IMAD.WIDE.U32 R50, R64, 0x8, R76 ;  /* 0x0000000840327825 */ /* 0x002fe200078e004c */
[----:B------:R-:W-:Y:S01]  /*14e90*/  CS2R R76, SRZ ;  /* 0x00000000004c7805 */ /* 0x000fe2000001ff00 */
[----:B0-----:R-:W0:Y:S03]  /*14ea0*/  S2R R104, SR_TID.X ;  /* 0x0000000000687919 */ /* 0x001e260000002100 */
[----:B------:R1:W-:Y:S01]  /*14eb0*/  STG.E.64 desc[UR10][R50.64], R48 ;  /* 0x0000003032007986 */ /* 0x0003e2000c101b0a */
[----:B------:R-:W-:Y:S01]  /*14ec0*/  BAR.SYNC.DEFER_BLOCKING 0x0 ;  /* 0x0000000000007b1d */ /* 0x000fe20000010000 */
[----:B--2---:R-:W-:Y:S01]  /*14ed0*/  IMAD.IADD R105, R125, 0x1, R106 ;  /* 0x000000017d697824 */ /* 0x004fe200078e026a */
[----:B-1----:R-:W-:-:S04]  /*14ee0*/  I2FP.F32.S32 R49, R125 ;  /* 0x0000007d00317245 */ /* 0x002fc80000201400 */
[----:B------:R-:W1:Y:S01]  /*14ef0*/  SHFL.DOWN PT, R48, R105, 0x1, 0x1f ;  /* 0x08201f0069307f89 */ /* 0x000e6200000e0000 */
[----:B------:R-:W-:Y:S02]  /*14f00*/  I2FP.F32.S32 R55, R105 ;  /* 0x0000006900377245 */ /* 0x000fe40000201400 */
[----:B------:R-:W-:Y:S02]  /*14f10*/  I2FP.F32.U32 R51, R106 ;  /* 0x0000006a00337245 */ /* 0x000fe40000201000 */
[----:B------:R-:W2:Y:S01]  /*14f20*/  MUFU.RCP R78, R55 ;  /* 0x00000037004e7308 */ /* 0x000ea20000001000 */
[----:B------:R-:W3:Y:S01]  /*14f30*/  @!P1 LDS.64 R76, [R107] ;  /* 0x000000006b4c9984 */ /* 0x000ee20000000a00 */
[----:B0-----:R-:W-:Y:S02]  /*14f40*/  ISETP.NE.AND P0, PT, R104, RZ, PT ;  /* 0x000000ff6800720c */ /* 0x001fe40003f05270 */
[----:B------:R-:W-:Y:S02]  /*14f50*/  PLOP3.LUT P1, PT, PT, PT, UP3, 0x40, 0x4 ;  /* 0x000000000004781c */ /* 0x000fe40003f2e838 */
[----:B-1----:R-:W-:Y:S01]  /*14f60*/  IADD3 R105, PT, PT, R105, R48, RZ ;  /* 0x0000003069697210 */ /* 0x002fe20007ffe0ff */
[----:B---3--:R-:W0:Y:S04]  /*14f70*/  SHFL.DOWN PT, R124, R76, 0x2, 0x1f ;  /* 0x08401f004c7c7f89 */ /* 0x008e2800000e0000 */
[----:B------:R-:W1:Y:S01]  /*14f80*/  SHFL.DOWN PT, R50, R77, 0x2, 0x1f ;  /* 0x08401f004d327f89 */ /* 0x000e6200000e0000 */
[C---:B0-----:R-:W-:Y:S01]  /*14f90*/  FMUL.FTZ R72, R124.reuse, R49 ;  /* 0x000000317c487220 */ /* 0x041fe20000410000 */
[----:B------:R-:W-:-:S03]  /*14fa0*/  FADD.FTZ R124, -R124, R76 ;  /* 0x0000004c7c7c7221 */ /* 0x000fc60000010100 */
[----:B------:R-:W-:Y:S01]  /*14fb0*/  FFMA.FTZ R73, R51, R76, R72 ;  /* 0x0000004c33497223 */ /* 0x000fe20000010048 */
[----:B------:R-:W-:Y:S01]  /*14fc0*/  FMUL.FTZ R124, R124, R124 ;  /* 0x0000007c7c7c7220 */ /* 0x000fe20000410000 */
[----:B-1----:R-:W-:Y:S01]  /*14fd0*/  FADD.FTZ R77, R50, R77 ;  /* 0x0000004d324d7221 */ /* 0x002fe20000010000 */
[----:B------:R-:W-:Y:S01]  /*14fe0*/  I2FP.F32.S32 R50, R48 ;  /* 0x0000003000327245 */ /* 0x000fe20000201400 */
[----:B--2---:R-:W-:Y:S01]  /*14ff0*/  FMUL.FTZ R72, R78, R73 ;  /* 0x000000494e487220 */ /* 0x004fe20000410000 */
[----:B------:R-:W-:-:S04]  /*15000*/  FMUL.FTZ R124, R124, R51 ;  /* 0x000000337c7c7220 */ /* 0x000fc80000410000 */
[----:B------:R-:W0:Y:S01]  /*15010*/  SHFL.DOWN PT, R51, R72, 0x1, 0x1f ;  /* 0x08201f0048337f89 */ /* 0x000e2200000e0000 */
[----:B------:R-:W-:Y:S01]  /*15020*/  FMUL.FTZ R124, R124, R49 ;  /* 0x000000317c7c7220 */ /* 0x000fe20000410000 */
[----:B------:R-:W-:-:S03]  /*15030*/  I2FP.F32.S32 R49, R105 ;  /* 0x0000006900317245 */ /* 0x000fc60000201400 */
[----:B------:R-:W-:Y:S01]  /*15040*/  FFMA.FTZ R78, R78, R124, R77 ;  /* 0x0000007c4e4e7223 */ /* 0x000fe2000001004d */
[----:B------:R-:W-:Y:S01]  /*15050*/  IMAD.U32 R77, RZ, RZ, UR18 ;  /* 0x00000012ff4d7e24 */ /* 0x000fe2000f8e00ff */
[----:B------:R-:W1:Y:S01]  /*15060*/  LDC.64 R124, c[0x0][0x428] ;  /* 0x00010a00ff7c7b82 */ /* 0x000e620000000a00 */
[----:B------:R-:W2:Y:S02]  /*15070*/  MUFU.RCP R49, R49 ;  /* 0x0000003100317308 */ /* 0x000ea40000001000 */
[----:B------:R-:W3:Y:S01]  /*15080*/  SHFL.DOWN PT, R73, R78, 0x1, 0x1f ;  /* 0x08201f004e497f89 */ /* 0x000ee200000e0000 */
[----:B0-----:R-:W-:Y:S01]  /*15090*/  FADD.FTZ R48, R72, -R51 ;  /* 0x8000003348307221 */ /* 0x001fe20000010000 */
[----:B------:R-:W-:-:S03]  /*150a0*/  FMUL.FTZ R76, R51, R50 ;  /* 0x00000032334c7220 */ /* 0x000fc60000410000 */
[----:B------:R-:W-:Y:S01]  /*150b0*/  FMUL.FTZ R48, R48, R48 ;  /* 0x0000003030307220 */ /* 0x000fe20000410000 */
[C---:B------:R-:W-:Y:S01]  /*150c0*/  FFMA.FTZ R76, R55.reuse, R72, R76 ;  /* 0x00000048374c7223 */ /* 0x040fe2000001004c */
[----:B------:R-:W-:Y:S01]  /*150d0*/  MOV R72, UR18 ;  /* 0x0000001200487c02 */ /* 0x000fe20008000f00 */
[----:B------:R-:W-:Y:S01]  /*150e0*/  UIADD3 UR18, UPT, UPT, UR18, UR16, URZ ;  /* 0x0000001012127290 */ /* 0x000fe2000fffe0ff */
[----:B------:R-:W-:Y:S01]  /*150f0*/  FMUL.FTZ R48, R55, R48 ;  /* 0x0000003037307220 */ /* 0x000fe20000410000 */
[C---:B--2---:R-:W-:Y:S01]  /*15100*/  FMUL.FTZ R55, R49.reuse, R76 ;  /* 0x0000004c31377220 */ /* 0x044fe20000410000 */
[----:B---3--:R-:W-:Y:S01]  /*15110*/  FADD.FTZ R78, R78, R73 ;  /* 0x000000494e4e7221 */ /* 0x008fe20000010000 */
[----:B------:R-:W0:Y:S01]  /*15120*/  LDC R76, c[0x0][0x448] ;  /* 0x00011200ff4c7b82 */ /* 0x000e220000000800 */
[----:B------:R-:W-:Y:S01]  /*15130*/  FMUL.FTZ R48, R48, R50 ;  /* 0x0000003230307220 */ /* 0x000fe20000410000 */
[----:B------:R-:W-:Y:S02]  /*15140*/  UISETP.GE.AND UP1, UPT, UR18, UR17, UPT ;  /* 0x000000111200728c */ /* 0x000fe4000bf26270 */
[----:B------:R-:W2:Y:S01]  /*15150*/  SHFL.IDX PT, R55, R55, RZ, 0x1f ;  /* 0x00001fff37377589 */ /* 0x000ea200000e0000 */
[----:B------:R-:W-:-:S03]  /*15160*/  FFMA.FTZ R78, R49, R48, R78 ;  /* 0x00000030314e7223 */ /* 0x000fc6000001004e */
[----:B------:R-:W3:Y:S02]  /*15170*/  @!P0 LDC.64 R48, c[0x0][0x3c0] ;  /* 0x0000f000ff308b82 */ /* 0x000ee40000000a00 */
[----:B------:R-:W0:Y:S01]  /*15180*/  SHFL.IDX PT, R73, R78, RZ, 0x1f ;  /* 0x00001fff4e497589 */ /* 0x000e2200000e0000 */
[----:B--2---:R-:W-:Y:S01]  /*15190*/  FMUL.FTZ R50, R55, R55 ;  /* 0x0000003737327220 */ /* 0x004fe20000410000 */
[----:B---3--:R-:W-:-:S04]  /*151a0*/  @!P0 IMAD.WIDE R48, R77, 0x4, R48 ;  /* 0x000000044d308825 */ /* 0x008fc800078e0230 */
[----:B------:R-:W-:Y:S01]  /*151b0*/  FSEL R51, R50, RZ, !P1 ;  /* 0x000000ff32337208 */ /* 0x000fe20004800000 */
[----:B0-----:R-:W-:Y:S01]  /*151c0*/  FFMA.FTZ R76, R73, UR20, R76 ;  /* 0x00000014494c7c23 */ /* 0x001fe2000801004c */
[----:B------:R-:W-:Y:S01]  /*151d0*/  FSEL R73, R55, RZ, P2 ;  /* 0x000000ff37497208 */ /* 0x000fe20001000000 */
[----:B------:R1:W-:Y:S02]  /*151e0*/  @!P0 STG.E desc[UR10][R48.64], R55 ;  /* 0x0000003730008986 */ /* 0x0003e4000c10190a */
[----:B------:R-:W-:Y:S02]  /*151f0*/  FADD.FTZ R76, R76, R51 ;  /* 0x000000334c4c7221 */ /* 0x000fe40000010000 */
[----:B------:R-:W0:Y:S01]  /*15200*/  @!P0 LDC.64 R50, c[0x0][0x3c8] ;  /* 0x0000f200ff328b82 */ /* 0x000e220000000a00 */
[C---:B------:R-:W-:Y:S01]  /*15210*/  FADD.FTZ R104, -R73.reuse, R13 ;  /* 0x0000000d49687221 */ /* 0x040fe20000010100 */
[C---:B------:R-:W-:Y:S01]  /*15220*/  FADD.FTZ R105, -R73.reuse, R12 ;  /* 0x0000000c49697221 */ /* 0x040fe20000010100 */
[----:B------:R2:W3:Y:S01]  /*15230*/  MUFU.RSQ R13, R76 ;  /* 0x0000004c000d7308 */ /* 0x0004e20000001400 */
        /* <DEDUP_REMOVED lines=8> */
[C---:B--2---:R-:W-:Y:S01]  /*152c0*/  FADD.FTZ R76, -R73.reuse, R60 ;  /* 0x0000003c494c7221 */ /* 0x044fe20000010100 */
[----:B------:R-:W-:Y:S01]  /*152d0*/  FADD.FTZ R60, -R73, R52 ;  /* 0x00000034493c7221 */ /* 0x000fe20000010100 */
[----:B-1----:R-:W-:-:S04]  /*152e0*/  IMAD.WIDE.U32 R54, R2, 0x10, R124 ;  /* 0x0000001002367825 */ /* 0x002fc800078e007c */
[C---:B------:R-:W-:Y:S01]  /*152f0*/  FADD.FTZ R18, -R73.reuse, R18 ;  /* 0x0000001249127221 */ /* 0x040fe20000010100 */
[C---:B------:R-:W-:Y:S01]  /*15300*/  FADD.FTZ R4, -R73.reuse, R4 ;  /* 0x0000000449047221 */ /* 0x040fe20000010100 */
[C---:B------:R-:W-:Y:S01]  /*15310*/  FADD.FTZ R77, -R73.reuse, R3 ;  /* 0x00000003494d7221 */ /* 0x040fe20000010100 */
[C---:B------:R-:W-:Y:S01]  /*15320*/  FADD.FTZ R3, -R73.reuse, R57 ;  /* 0x0000003949037221 */ /* 0x040fe20000010100 */
[C---:B------:R-:W-:Y:S01]  /*15330*/  FADD.FTZ R78, -R73.reuse, R61 ;  /* 0x0000003d494e7221 */ /* 0x040fe20000010100 */
[----:B------:R-:W-:Y:S01]  /*15340*/  FADD.FTZ R17, -R73, R17 ;  /* 0x0000001149117221 */ /* 0x000fe20000010100 */
[C---:B---3--:R-:W-:Y:S01]  /*15350*/  FMUL.FTZ R52, R13.reuse, R105 ;  /* 0x000000690d347220 */ /* 0x048fe20000410000 */
[C---:B------:R-:W-:Y:S01]  /*15360*/  FMUL.FTZ R2, R13.reuse, R5 ;  /* 0x000000050d027220 */ /* 0x040fe20000410000 */
[----:B------:R-:W-:Y:S01]  /*15370*/  FMUL.FTZ R15, R13, R15 ;  /* 0x0000000f0d0f7220 */ /* 0x000fe20000410000 */
[----:B0-----:R-:W-:-:S04]  /*15380*/  @!P0 IMAD.WIDE R50, R72, 0x4, R50 ;  /* 0x0000000448328825 */ /* 0x001fc800078e0232 */
[----:B------:R-:W-:Y:S01]  /*15390*/  FFMA.FTZ R72, R52, R119, R43 ;  /* 0x0000007734487223 */ /* 0x000fe2000001002b */
[C---:B------:R-:W-:Y:S01]  /*153a0*/  FMUL.FTZ R14, R13.reuse, R14 ;  /* 0x0000000e0d0e7220 */ /* 0x040fe20000410000 */
[----:B------:R-:W-:Y:S01]  /*153b0*/  FMUL.FTZ R19, R13, R19 ;  /* 0x000000130d137220 */ /* 0x000fe20000410000 */
[----:B------:R-:W-:-:S04]  /*153c0*/  IMAD.WIDE.U32 R52, R11, 0x10, R124 ;  /* 0x000000100b347825 */ /* 0x000fc800078e007c */
        /* <DEDUP_REMOVED lines=15> */
[----:B------:R-:W-:Y:S01]  /*154c0*/  FFMA.FTZ R11, R11, R108, R32 ;  /* 0x0000006c0b0b7223 */ /* 0x000fe20000010020 */
[----:B------:R-:W-:Y:S01]  /*154d0*/  FFMA.FTZ R2, R2, R109, R33 ;  /* 0x0000006d02027223 */ /* 0x000fe20000010021 */
[----:B------:R-:W-:Y:S01]  /*154e0*/  FADD.FTZ R73, -R73, R79 ;  /* 0x0000004f49497221 */ /* 0x000fe20000010100 */
[----:B------:R-:W-:Y:S01]  /*154f0*/  FFMA.FTZ R6, R15, R116, R40 ;  /* 0x000000740f067223 */ /* 0x000fe20000010028 */
[----:B------:R-:W-:Y:S01]  /*15500*/  FMUL.FTZ R79, R13, R4 ;  /* 0x000000040d4f7220 */ /* 0x000fe20000410000 */
[----:B------:R-:W-:Y:S01]  /*15510*/  FFMA.FTZ R15, R14, R117, R41 ;  /* 0x000000750e0f7223 */ /* 0x000fe20000010029 */
[----:B------:R-:W-:Y:S01]  /*15520*/  FFMA.FTZ R4, R19, R120, R44 ;  /* 0x0000007813047223 */ /* 0x000fe2000001002c */
[----:B------:R-:W-:Y:S01]  /*15530*/  FFMA.FTZ R19, R18, R121, R45 ;  /* 0x0000007912137223 */ /* 0x000fe2000001002d */
[C---:B------:R-:W-:Y:S01]  /*15540*/  FMUL.FTZ R17, R13.reuse, R17 ;  /* 0x000000110d117220 */ /* 0x040fe20000410000 */
[----:B------:R-:W-:Y:S01]  /*15550*/  F2FP.F16.F32.PACK_AB R18, R2, R11 ;  /* 0x0000000b0212723e */ /* 0x000fe200000000ff */
        /* <DEDUP_REMOVED lines=8> */
[C---:B------:R-:W-:Y:S01]  /*155e0*/  FMUL.FTZ R11, R13.reuse, R10 ;  /* 0x0000000a0d0b7220 */ /* 0x040fe20000410000 */
[C---:B------:R-:W-:Y:S01]  /*155f0*/  FMUL.FTZ R59, R13.reuse, R62 ;  /* 0x0000003e0d3b7220 */ /* 0x040fe20000410000 */
[C---:B------:R-:W-:Y:S01]  /*15600*/  FMUL.FTZ R17, R13.reuse, R76 ;  /* 0x0000004c0d117220 */ /* 0x040fe20000410000 */
[C---:B------:R-:W-:Y:S01]  /*15610*/  FMUL.FTZ R78, R13.reuse, R78 ;  /* 0x0000004e0d4e7220 */ /* 0x040fe20000410000 */
[----:B------:R-:W-:Y:S01]  /*15620*/  FMUL.FTZ R106, R13, R106 ;  /* 0x0000006a0d6a7220 */ /* 0x000fe20000410000 */
[----:B------:R-:W-:Y:S01]  /*15630*/  FFMA.FTZ R9, R9, R114, R38 ;  /* 0x0000007209097223 */ /* 0x000fe20000010026 */
[----:B------:R-:W-:Y:S01]  /*15640*/  FFMA.FTZ R12, R12, R115, R39 ;  /* 0x000000730c0c7223 */ /* 0x000fe20000010027 */
[----:B------:R-:W-:-:S04]  /*15650*/  IMAD.WIDE.U32 R48, R20, 0x10, R124 ;  /* 0x0000001014307825 */ /* 0x000fc800078e007c */
        /* <DEDUP_REMOVED lines=10> */
[----:B------:R-:W-:Y:S01]  /*15700*/  F2FP.F16.F32.PACK_AB R17, R12, R9 ;  /* 0x000000090c11723e */ /* 0x000fe200000000ff */
[C---:B------:R-:W-:Y:S01]  /*15710*/  FMUL.FTZ R7, R13.reuse, R104 ;  /* 0x000000680d077220 */ /* 0x040fe20000410000 */
[----:B------:R-:W-:Y:S01]  /*15720*/  F2FP.F16.F32.PACK_AB R5, R16, R5 ;  /* 0x000000051005723e */ /* 0x000fe200000000ff */
[C---:B------:R-:W-:Y:S01]  /*15730*/  FMUL.FTZ R57, R13.reuse, R57 ;  /* 0x000000390d397220 */ /* 0x040fe20000410000 */
[----:B------:R-:W-:Y:S01]  /*15740*/  F2FP.F16.F32.PACK_AB R9, R8, R15 ;  /* 0x0000000f0809723e */ /* 0x000fe200000000ff */
[C---:B------:R-:W-:Y:S01]  /*15750*/  FMUL.FTZ R15, R13.reuse, R0 ;  /* 0x000000000d0f7220 */ /* 0x040fe20000410000 */
[----:B------:R-:W-:Y:S01]  /*15760*/  F2FP.F16.F32.PACK_AB R16, R2, R11 ;  /* 0x0000000b0210723e */ /* 0x000fe200000000ff */
[----:B------:R-:W-:Y:S01]  /*15770*/  FMUL.FTZ R0, R13, R3 ;  /* 0x000000030d007220 */ /* 0x000fe20000410000 */
[----:B------:R-:W-:Y:S01]  /*15780*/  F2FP.F16.F32.PACK_AB R11, R77, R14 ;  /* 0x0000000e4d0b723e */ /* 0x000fe200000000ff */
[----:B------:R-:W-:Y:S01]  /*15790*/  FMUL.FTZ R60, R13, R60 ;  /* 0x0000003c0d3c7220 */ /* 0x000fe20000410000 */
[----:B------:R-:W-:Y:S01]  /*157a0*/  F2FP.F16.F32.PACK_AB R10, R59, R10 ;  /* 0x0000000a3b0a723e */ /* 0x000fe200000000ff */
        /* <DEDUP_REMOVED lines=20> */
[----:B------:R-:W-:Y:S01]  /*158f0*/  IMAD.WIDE.U32 R66, R64, 0x10, R124 ;  /* 0x0000001040427825 */ /* 0x000fe200078e007c */
[----:B------:R-:W-:Y:S01]  /*15900*/  F2FP.F16.F32.PACK_AB R4, R19, R4 ;  /* 0x000000041304723e */ /* 0x000fe200000000ff */
[----:B------:R0:W-:Y:S01]  /*15910*/  @!P0 STG.E desc[UR10][R50.64], R13 ;  /* 0x0000000d32008986 */ /* 0x0001e2000c10190a */
[----:B------:R-:W-:-:S02]  /*15920*/  F2FP.F16.F32.PACK_AB R19, R20, R79 ;  /* 0x0000004f1413723e */ /* 0x000fc400000000ff */
[----:B------:R-:W-:Y:S01]  /*15930*/  F2FP.F16.F32.PACK_AB R8, R3, R8 ;  /* 0x000000080308723e */ /* 0x000fe200000000ff */
[----:B------:R0:W-:Y:S01]  /*15940*/  STG.E.128 desc[UR10][R48.64], R4 ;  /* 0x0000000430007986 */ /* 0x0001e2000c101d0a */
[----:B------:R-:W-:Y:S02]  /*15950*/  F2FP.F16.F32.PACK_AB R63, R14, R63 ;  /* 0x0000003f0e3f723e */ /* 0x000fe400000000ff */
[----:B------:R-:W-:Y:S01]  /*15960*/  F2FP.F16.F32.PACK_AB R62, R12, R59 ;  /* 0x0000003b0c3e723e */ /* 0x000fe200000000ff */
[----:B------:R0:W-:Y:S01]  /*15970*/  STG.E.128 desc[UR10][R52.64], R16 ;  /* 0x0000001034007986 */ /* 0x0001e2000c101d0a */
[----:B------:R-:W-:Y:S02]  /*15980*/  F2FP.F16.F32.PACK_AB R61, R2, R61 ;  /* 0x0000003d023d723e */ /* 0x000fe400000000ff */
[----:B------:R-:W-:Y:S01]  /*15990*/  F2FP.F16.F32.PACK_AB R60, R60, R57 ;  /* 0x000000393c3c723e */ /* 0x000fe200000000ff */
[----:B------:R0:W-:Y:S04]  /*159a0*/  STG.E.128 desc[UR10][R54.64], R8 ;  /* 0x0000000836007986 */ /* 0x0001e8000c101d0a */
[----:B------:R0:W-:Y:S01]  /*159b0*/  STG.E.128 desc[UR10][R66.64], R60 ;  /* 0x0000003c42007986 */ /* 0x0001e2000c101d0a */
[----:B------:R-:W-:Y:S05]  /*159c0*/  BRA.U !UP1, `(.L_x_14101) ;  /* 0xfffffeb109387547 */ /* 0x000fea000b83ffff */
[----:B------:R-:W-:Y:S05]  /*159d0*/  EXIT ;  /* 0x000000000000794d */ /* 0x000fea0003800000 */
.L_x_14102:
        /* <DEDUP_REMOVED lines=10> */
.L_x_27287:


//--------------------- .text._ZN10layer_norm13ln_fwd_kernelINS_13Kernel_traitsIf6__halfS2_S2_fjLj4096ELj1ELj1ELj4ELj16ENS_18Kernel_traits_baseILj4096EfS2_S2_S2_fjLj128EEEEELb1ELb0ELb1ELb0EEEvNS_9FwdParamsE --------------------------
	.section	.text._ZN10layer_norm13ln_fwd_kernelINS_13Kernel_traitsIf6__halfS2_S2_fjLj4096ELj1ELj1ELj4ELj16ENS_18Kernel_traits_baseILj4096EfS2_S2_S2_fjLj128EEEEELb1ELb0ELb1ELb0EEEvNS_9FwdParamsE,"ax",@progbits
	.align	128
        .global         _ZN10layer_norm13ln_fwd_kernelINS_13Kernel_traitsIf6__halfS2_S2_fjLj4096ELj1ELj1ELj4ELj16ENS_18Kernel_traits_baseILj4096EfS2_S2_S2_fjLj128EEEEELb1ELb0ELb1ELb0EEEvNS_9FwdParamsE
        .type           _ZN10layer_norm13ln_fwd_kernelINS_13Kernel_traitsIf6__halfS2_S2_fjLj4096ELj1ELj1ELj4ELj16ENS_18Kernel_traits_baseILj4096EfS2_S2_S2_fjLj128EEEEELb1ELb0ELb1ELb0EEEvNS_9FwdParamsE,@function
        .size           _ZN10layer_norm13ln_fwd_kernelINS_13Kernel_traitsIf6__halfS2_S2_fjLj4096ELj1ELj1ELj4ELj16ENS_18Kernel_traits_baseILj4096EfS2_S2_S2_fjLj128EEEEELb1ELb0ELb1ELb0EEEvNS_9FwdParamsE,(.L_x_27288 - _ZN10layer_norm13ln_fwd_kernelINS_13Kernel_traitsIf6__halfS2_S2_fjLj4096ELj1ELj1ELj4ELj16ENS_18Kernel_traits_baseILj4096EfS2_S2_S2_fjLj128EEEEELb1ELb0ELb1ELb0EEEvNS_9FwdParamsE)
        .other          _ZN10layer_norm13ln_fwd_kernelINS_13Kernel_traitsIf6__halfS2_S2_fjLj4096ELj1ELj1ELj4ELj16ENS_18Kernel_traits_baseILj4096EfS2_S2_S2_fjLj128EEEEELb1ELb0ELb1ELb0EEEvNS_9FwdParamsE,@"STO_CUDA_ENTRY STV_DEFAULT"
_ZN10layer_norm13ln_fwd_kernelINS_13Kernel_traitsIf6__halfS2_S2_fjLj4096ELj1ELj1ELj4ELj16ENS_18Kernel_traits_baseILj4096EfS2_S2_S2_fjLj128EEEEELb1ELb0ELb1ELb0EEEvNS_9FwdParamsE:
.text._ZN10layer_norm13ln_fwd_kernelINS_13Kernel_traitsIf6__halfS2_S2_fjLj4096ELj1ELj1ELj4ELj16ENS_18Kernel_traits_baseILj4096EfS2_S2_S2_fjLj128EEEEELb1ELb0ELb1ELb0EEEvNS_9FwdParamsE:
        /* <DEDUP_REMOVED lines=96> */
.L_x_14104:
        /* <DEDUP_REMOVED lines=39> */
.L_x_14105:
[----:B------:R-:W-:Y:S05]  /*0870*/  BSYNC.RECONVERGENT B0 ;  /* 0x0000000000007941 */ /* 0x000fea0003800200 */
.L_x_14103:
        /* <DEDUP_REMOVED lines=87> */
.L_x_14521:
        /* <DEDUP_REMOVED lines=34> */
.L_x_14108:
[----:B------:R-:W-:Y:S05]  /*1010*/  BRA.U !UP0, `(.L_x_14109) ;  /* 0x0000002d085c7547 */ /* 0x000fea000b800000 */
[----:B------:R-:W0:Y:S02]  /*1020*/  LDC.64 R92, c[0x0][0x3a0] ;  /* 0x0000e800ff5c7b82 */ /* 0x000e240000000a00 */
        /* <DEDUP_REMOVED lines=23> */
.L_x_14113:
        /* <DEDUP_REMOVED lines=13> */
.L_x_14115:
[----:B------:R-:W-:Y:S05]  /*1270*/  BSYNC.RECONVERGENT B2 ;  /* 0x0000000000027941 */ /* 0x000fea0003800200 */
.L_x_14114:
        /* <DEDUP_REMOVED lines=42> */
.L_x_14112:
[----:B------:R-:W-:Y:S05]  /*1520*/  BSYNC.RECONVERGENT B1 ;  /* 0x0000000000017941 */ /* 0x000fea0003800200 */
.L_x_14111:
        /* <DEDUP_REMOVED lines=11> */
.L_x_14110:
        /* <DEDUP_REMOVED lines=21> */
.L_x_14119:
        /* <DEDUP_REMOVED lines=13> */
.L_x_14121:
[----:B------:R-:W-:Y:S05]  /*1800*/  BSYNC.RECONVERGENT B2 ;  /* 0x0000000000027941 */ /* 0x000fea0003800200 */
.L_x_14120:
        /* <DEDUP_REMOVED lines=43> */
.L_x_14118:
[----:B------:R-:W-:Y:S05]  /*1ac0*/  BSYNC.RECONVERGENT B1 ;  /* 0x0000000000017941 */ /* 0x000fea0003800200 */
.L_x_14117:
        /* <DEDUP_REMOVED lines=11> */
.L_x_14116:
        /* <DEDUP_REMOVED lines=21> */
.L_x_14125:
        /* <DEDUP_REMOVED lines=13> */
.L_x_14127:
[----:B------:R-:W-:Y:S05]  /*1da0*/  BSYNC.RECONVERGENT B2 ;  /* 0x0000000000027941 */ /* 0x000fea0003800200 */
.L_x_14126:
        /* <DEDUP_REMOVED lines=43> */
.L_x_14124:
[----:B------:R-:W-:Y:S05]  /*2060*/  BSYNC.RECONVERGENT B1 ;  /* 0x0000000000017941 */ /* 0x000fea0003800200 */
.L_x_14123:
        /* <DEDUP_REMOVED lines=11> */
.L_x_14122:
        /* <DEDUP_REMOVED lines=21> */
.L_x_14131:
        /* <DEDUP_REMOVED lines=13> */
.L_x_14133:
[----:B------:R-:W-:Y:S05]  /*2340*/  BSYNC.RECONVERGENT B2 ;  /* 0x0000000000027941 */ /* 0x000fea0003800200 */
.L_x_14132:
        /* <DEDUP_REMOVED lines=42> */
.L_x_14130:
[----:B------:R-:W-:Y:S05]  /*25f0*/  BSYNC.RECONVERGENT B1 ;  /* 0x0000000000017941 */ /* 0x000fea0003800200 */
.L_x_14129:
        /* <DEDUP_REMOVED lines=10> */
[----:B------:R-:W-:-:S07]  /*26a0*/  FADD.FTZ R107, R92, R107 ;  /* 0x0000006b5c6b7221 */ /* 0x000fce0000010000 */
.L_x_14128:
        /* <DEDUP_REMOVED lines=21> */
.L_x_14137:
        /* <DEDUP_REMOVED lines=13> */
.L_x_14139:
[----:B------:R-:W-:Y:S05]  /*28d0*/  BSYNC.RECONVERGENT B2 ;  /* 0x0000000000027941 */ /* 0x000fea0003800200 */
.L_x_14138:
        /* <DEDUP_REMOVED lines=43> */
.L_x_14136:
[----:B------:R-:W-:Y:S05]  /*2b90*/  BSYNC.RECONVERGENT B1 ;  /* 0x0000000000017941 */ /* 0x000fea0003800200 */
.L_x_14135:
        /* <DEDUP_REMOVED lines=11> */
.L_x_14134:
        /* <DEDUP_REMOVED lines=21> */
.L_x_14143:
        /* <DEDUP_REMOVED lines=13> */
.L_x_14145:
[----:B------:R-:W-:Y:S05]  /*2e70*/  BSYNC.RECONVERGENT B2 ;  /* 0x0000000000027941 */ /* 0x000fea0003800200 */
.L_x_14144:
        /* <DEDUP_REMOVED lines=43> */
.L_x_14142:
[----:B------:R-:W-:Y:S05]  /*3130*/  BSYNC.RECONVERGENT B1 ;  /* 0x0000000000017941 */ /* 0x000fea0003800200 */
.L_x_14141:
        /* <DEDUP_REMOVED lines=11> */
.L_x_14140:
        /* <DEDUP_REMOVED lines=21> */
.L_x_14149:
        /* <DEDUP_REMOVED lines=13> */
.L_x_14151:
[----:B------:R-:W-:Y:S05]  /*3410*/  BSYNC.RECONVERGENT B2 ;  /* 0x0000000000027941 */ /* 0x000fea0003800200 */
.L_x_14150:
        /* <DEDUP_REMOVED lines=43> */
.L_x_14148:
[----:B------:R-:W-:Y:S05]  /*36d0*/  BSYNC.RECONVERGENT B1 ;  /* 0x0000000000017941 */ /* 0x000fea0003800200 */
.L_x_14147:
        /* <DEDUP_REMOVED lines=11> */
.L_x_14146:
        /* <DEDUP_REMOVED lines=21> */
.L_x_14155:
        /* <DEDUP_REMOVED lines=13> */
.L_x_14157:
[----:B------:R-:W-:Y:S05]  /*39b0*/  BSYNC.RECONVERGENT B2 ;  /* 0x0000000000027941 */ /* 0x000fea0003800200 */
.L_x_14156:
        /* <DEDUP_REMOVED lines=43> */
.L_x_14154:
[----:B------:R-:W-:Y:S05]  /*3c70*/  BSYNC.RECONVERGENT B1 ;  /* 0x0000000000017941 */ /* 0x000fea0003800200 */
.L_x_14153:
        /* <DEDUP_REMOVED lines=11> */
.L_x_14152:
[----:B------:R-:W-:Y:S02]  /*3d30*/  F2FP.F16.F32.PACK_AB R95, RZ, R145 ;  /* 0x00000091ff5f723e */ /* 0x000fe400000000ff */
[----:B------:R-:W-:Y:S02]  /*3d40*/  PRMT R94, R110, 0x5410, R94 ;  /* 0x000054106e5e7816 */ /* 0x000fe4000000005e */
[----:B------:R-:W-:Y:S02]  /*3d50*/  PRMT R93, R104, 0x5410, R108 ;  /* 0x00005410685d7816 */ /* 0x000fe4000000006c */
[----:B------:R-:W-:Y:S02]  /*3d60*/  PRMT R92, R100, 0x5410, R102 ;  /* 0x00005410645c7816 */ /* 0x000fe40000000066 */
[----:B------:R-:W-:Y:S01]  /*3d70*/  PRMT R95, R106, 0x5410, R95 ;  /* 0x000054106a5f7816 */ /* 0x000fe2000000005f */
[----:B------:R-:W-:Y:S06]  /*3d80*/  BRA `(.L_x_14158) ;  /* 0x00000028009c7947 */ /* 0x000fec0003800000 */
.L_x_14109:
        /* <DEDUP_REMOVED lines=20> */
.L_x_14162:
        /* <DEDUP_REMOVED lines=13> */
.L_x_14164:
[----:B------:R-:W-:Y:S05]  /*3fa0*/  BSYNC.RECONVERGENT B2 ;  /* 0x0000000000027941 */ /* 0x000fea0003800200 */
.L_x_14163:
        /* <DEDUP_REMOVED lines=42> */
.L_x_14161:
[----:B------:R-:W-:Y:S05]  /*4250*/  BSYNC.RECONVERGENT B1 ;  /* 0x0000000000017941 */ /* 0x000fea0003800200 */
.L_x_14160:
        /* <DEDUP_REMOVED lines=9> */
.L_x_14159:
        /* <DEDUP_REMOVED lines=17> */
.L_x_14168:
        /* <DEDUP_REMOVED lines=13> */
.L_x_14170:
[----:B------:R-:W-:Y:S05]  /*44d0*/  BSYNC.RECONVERGENT B2 ;  /* 0x0000000000027941 */ /* 0x000fea0003800200 */
.L_x_14169:
        /* <DEDUP_REMOVED lines=43> */
.L_x_14167:
[----:B------:R-:W-:Y:S05]  /*4790*/  BSYNC.RECONVERGENT B1 ;  /* 0x0000000000017941 */ /* 0x000fea0003800200 */
.L_x_14166:
        /* <DEDUP_REMOVED lines=9> */
.L_x_14165:
        /* <DEDUP_REMOVED lines=17> */
.L_x_14174:
        /* <DEDUP_REMOVED lines=13> */
.L_x_14176:
[----:B------:R-:W-:Y:S05]  /*4a10*/  BSYNC.RECONVERGENT B2 ;  /* 0x0000000000027941 */ /* 0x000fea0003800200 */
.L_x_14175:
        /* <DEDUP_REMOVED lines=43> */
.L_x_14173:
[----:B------:R-:W-:Y:S05]  /*4cd0*/  BSYNC.RECONVERGENT B1 ;  /* 0x0000000000017941 */ /* 0x000fea0003800200 */
.L_x_14172:
        /* <DEDUP_REMOVED lines=9> */
.L_x_14171:
        /* <DEDUP_REMOVED lines=17> */
.L_x_14180:
        /* <DEDUP_REMOVED lines=13> */
.L_x_14182:
[----:B------:R-:W-:Y:S05]  /*4f50*/  BSYNC.RECONVERGENT B2 ;  /* 0x0000000000027941 */ /* 0x000fea0003800200 */
.L_x_14181:
        /* <DEDUP_REMOVED lines=43> */
.L_x_14179:
[----:B------:R-:W-:Y:S05]  /*5210*/  BSYNC.RECONVERGENT B1 ;  /* 0x0000000000017941 */ /* 0x000fea0003800200 */
.L_x_14178:
        /* <DEDUP_REMOVED lines=9> */
.L_x_14177:
        /* <DEDUP_REMOVED lines=17> */
.L_x_14186:
        /* <DEDUP_REMOVED lines=13> */
.L_x_14188:
[----:B------:R-:W-:Y:S05]  /*5490*/  BSYNC.RECONVERGENT B2 ;  /* 0x0000000000027941 */ /* 0x000fea0003800200 */
.L_x_14187:
        /* <DEDUP_REMOVED lines=43> */
.L_x_14185:
[----:B------:R-:W-:Y:S05]  /*5750*/  BSYNC.RECONVERGENT B1 ;  /* 0x0000000000017941 */ /* 0x000fea0003800200 */
.L_x_14184:
        /* <DEDUP_REMOVED lines=9> */
.L_x_14183:
        /* <DEDUP_REMOVED lines=17> */
.L_x_14192:
        /* <DEDUP_REMOVED lines=13> */
.L_x_14194:
[----:B------:R-:W-:Y:S05]  /*59d0*/  BSYNC.RECONVERGENT B2 ;  /* 0x0000000000027941 */ /* 0x000fea0003800200 */
.L_x_14193:
        /* <DEDUP_REMOVED lines=43> */
.L_x_14191:
[----:B------:R-:W-:Y:S05]  /*5c90*/  BSYNC.RECONVERGENT B1 ;  /* 0x0000000000017941 */ /* 0x000fea0003800200 */
.L_x_14190:
        /* <DEDUP_REMOVED lines=9> */
.L_x_14189:
        /* <DEDUP_REMOVED lines=17> */
.L_x_14198:
        /* <DEDUP_REMOVED lines=13> */
.L_x_14200:
[----:B------:R-:W-:Y:S05]  /*5f10*/  BSYNC.RECONVERGENT B2 ;  /* 0x0000000000027941 */ /* 0x000fea0003800200 */
.L_x_14199:
        /* <DEDUP_REMOVED lines=43> */
.L_x_14197:
[----:B------:R-:W-:Y:S05]  /*61d0*/  BSYNC.RECONVERGENT B1 ;  /* 0x0000000000017941 */ /* 0x000fea0003800200 */
.L_x_14196:
        /* <DEDUP_REMOVED lines=9> */
.L_x_14195:
        /* <DEDUP_REMOVED lines=17> */
.L_x_14204:
        /* <DEDUP_REMOVED lines=13> */
.L_x_14206:
[----:B------:R-:W-:Y:S05]  /*6450*/  BSYNC.RECONVERGENT B2 ;  /* 0x0000000000027941 */ /* 0x000fea0003800200 */
.L_x_14205:
        /* <DEDUP_REMOVED lines=43> */
.L_x_14203:
[----:B------:R-:W-:Y:S05]  /*6710*/  BSYNC.RECONVERGENT B1 ;  /* 0x0000000000017941 */ /* 0x000fea0003800200 */
.L_x_14202:
        /* <DEDUP_REMOVED lines=9> */
.L_x_14201:
[----:B------:R-:W-:Y:S02]  /*67b0*/  F2FP.F16.F32.PACK_AB R95, RZ, R145 ;  /* 0x00000091ff5f723e */ /* 0x000fe400000000ff */
[----:B------:R-:W-:Y:S02]  /*67c0*/  PRMT R94, R110, 0x5410, R112 ;  /* 0x000054106e5e7816 */ /* 0x000fe40000000070 */
[----:B------:R-:W-:Y:S02]  /*67d0*/  PRMT R93, R106, 0x5410, R108 ;  /* 0x000054106a5d7816 */ /* 0x000fe4000000006c */
[----:B------:R-:W-:Y:S02]  /*67e0*/  PRMT R92, R104, 0x5410, R102 ;  /* 0x00005410685c7816 */ /* 0x000fe40000000066 */
[----:B------:R-:W-:-:S07]  /*67f0*/  PRMT R95, R100, 0x5410, R95 ;  /* 0x00005410645f7816 */ /* 0x000fce000000005f */
.L_x_14158:
        /* <DEDUP_REMOVED lines=25> */
.L_x_14207:
[----:B------:R-:W-:Y:S01]  /*6990*/  VIADD R98, R98, 0x80 ;  /* 0x0000008062627836 */ /* 0x000fe20000000000 */
[----:B------:R-:W-:-:S07]  /*69a0*/  IADD3 R96, PT, PT, R96, 0x80, RZ ;  /* 0x0000008060607810 */ /* 0x000fce0007ffe0ff */
.L_x_14107:
[----:B------:R-:W-:Y:S05]  /*69b0*/  BSYNC.RECONVERGENT B0 ;  /* 0x0000000000007941 */ /* 0x000fea0003800200 */
.L_x_14106:
        /* <DEDUP_REMOVED lines=9> */
.L_x_14210:
[----:B------:R-:W-:Y:S05]  /*6a50*/  BRA.U !UP0, `(.L_x_14211) ;  /* 0x0000002d085c7547 */ /* 0x000fea000b800000 */
[----:B01----:R-:W0:Y:S02]  /*6a60*/  LDC.64 R92, c[0x0][0x3a0] ;  /* 0x0000e800ff5c7b82 */ /* 0x003e240000000a00 */
        /* <DEDUP_REMOVED lines=23> */
.L_x_14215:
        /* <DEDUP_REMOVED lines=13> */
.L_x_14217:
[----:B------:R-:W-:Y:S05]  /*6cb0*/  BSYNC.RECONVERGENT B2 ;  /* 0x0000000000027941 */ /* 0x000fea0003800200 */
.L_x_14216:
        /* <DEDUP_REMOVED lines=42> */
.L_x_14214:
[----:B------:R-:W-:Y:S05]  /*6f60*/  BSYNC.RECONVERGENT B1 ;  /* 0x0000000000017941 */ /* 0x000fea0003800200 */
.L_x_14213:
        /* <DEDUP_REMOVED lines=11> */
.L_x_14212:
        /* <DEDUP_REMOVED lines=21> */
.L_x_14221:
        /* <DEDUP_REMOVED lines=13> */
.L_x_14223:
[----:B------:R-:W-:Y:S05]  /*7240*/  BSYNC.RECONVERGENT B2 ;  /* 0x0000000000027941 */ /* 0x000fea0003800200 */
.L_x_14222:
        /* <DEDUP_REMOVED lines=43> */
.L_x_14220:
[----:B------:R-:W-:Y:S05]  /*7500*/  BSYNC.RECONVERGENT B1 ;  /* 0x0000000000017941 */ /* 0x000fea0003800200 */
.L_x_14219:
        /* <DEDUP_REMOVED lines=11> */
.L_x_14218:
        /* <DEDUP_REMOVED lines=21> */
.L_x_14227:
        /* <DEDUP_REMOVED lines=13> */
.L_x_14229:
[----:B------:R-:W-:Y:S05]  /*77e0*/  BSYNC.RECONVERGENT B2 ;  /* 0x0000000000027941 */ /* 0x000fea0003800200 */
.L_x_14228:
        /* <DEDUP_REMOVED lines=42> */
.L_x_14226:
[----:B------:R-:W-:Y:S05]  /*7a90*/  BSYNC.RECONVERGENT B1 ;  /* 0x0000000000017941 */ /* 0x000fea0003800200 */
.L_x_14225:
        /* <DEDUP_REMOVED lines=11> */
.L_x_14224:
        /* <DEDUP_REMOVED lines=21> */
.L_x_14233:
        /* <DEDUP_REMOVED lines=13> */
.L_x_14235:
[----:B------:R-:W-:Y:S05]  /*7d70*/  BSYNC.RECONVERGENT B2 ;  /* 0x0000000000027941 */ /* 0x000fea0003800200 */
.L_x_14234:
        /* <DEDUP_REMOVED lines=43> */
.L_x_14232:
[----:B------:R-:W-:Y:S05]  /*8030*/  BSYNC.RECONVERGENT B1 ;  /* 0x0000000000017941 */ /* 0x000fea0003800200 */
.L_x_14231:
[----:B------:R-:W-:Y:S01]  /*8040*/  I2FP.F32.U32 R17, R17 ;  /* 0x0000001100117245 */ /* 0x000fe20000201000 */
[----:B------:R-:W-:Y:S02]  /*8050*/  HFMA2 R92, -RZ, RZ, 0.1171875, 0 ;  /* 0x2f800000ff5c7431 */ /* 0x000fe400000001ff */
[----:B-----5:R-:W-:-:S03]  /*8060*/  HADD2.F32 R108, -RZ, R25.H1_H1 ;  /* 0x30000019ff6c7230 */ /* 0x020fc60000004100 */
[----:B------:R-:W-:Y:S02]  /*8070*/  FFMA.FTZ R17, R17, R92, 1.1641532182693481445e-10 ;  /* 0x2f00000011117423 */ /* 0x000fe4000001005c */
[----:B------:R-:W-:Y:S01]  /*8080*/  FMUL.FTZ R108, R108, UR17 ;  /* 0x000000116c6c7c20 */ /* 0x000fe20008410000 */
[----:B------:R-:W-:-:S03]  /*8090*/  HADD2.F32 R92, -RZ, R93.H1_H1 ;  /* 0x3000005dff5c7230 */ /* 0x000fc60000004100 */
[----:B------:R-:W-:Y:S01]  /*80a0*/  FMUL.FTZ R108, R108, UR16 ;  /* 0x000000106c6c7c20 */ /* 0x000fe20008410000 */
[----:B------:R-:W-:-:S04]  /*80b0*/  FSETP.GTU.FTZ.AND P3, PT, R17, UR23, PT ;  /* 0x0000001711007c0b */ /* 0x000fc8000bf7c000 */
[----:B------:R-:W-:Y:S02]  /*80c0*/  FSEL R113, R108, RZ, !P3 ;  /* 0x000000ff6c717208 */ /* 0x000fe40005800000 */
[----:B------:R-:W-:-:S03]  /*80d0*/  SEL R17, RZ, 0x1, P3 ;  /* 0x00000001ff117807 */ /* 0x000fc60001800000 */
[----:B------:R-:W-:-:S07]  /*80e0*/  FADD.FTZ R113, R92, R113 ;  /* 0x000000715c717221 */ /* 0x000fce0000010000 */
.L_x_14230:
        /* <DEDUP_REMOVED lines=21> */
.L_x_14239:
        /* <DEDUP_REMOVED lines=13> */
.L_x_14241:
[----:B------:R-:W-:Y:S05]  /*8310*/  BSYNC.RECONVERGENT B2 ;  /* 0x0000000000027941 */ /* 0x000fea0003800200 */
.L_x_14240:
        /* <DEDUP_REMOVED lines=43> */
.L_x_14238:
[----:B------:R-:W-:Y:S05]  /*85d0*/  BSYNC.RECONVERGENT B1 ;  /* 0x0000000000017941 */ /* 0x000fea0003800200 */
.L_x_14237:
        /* <DEDUP_REMOVED lines=11> */
.L_x_14236:
        /* <DEDUP_REMOVED lines=21> */
.L_x_14245:
        /* <DEDUP_REMOVED lines=13> */
.L_x_14247:
[----:B------:R-:W-:Y:S05]  /*88b0*/  BSYNC.RECONVERGENT B2 ;  /* 0x0000000000027941 */ /* 0x000fea0003800200 */
.L_x_14246:
        /* <DEDUP_REMOVED lines=43> */
.L_x_14244:
[----:B------:R-:W-:Y:S05]  /*8b70*/  BSYNC.RECONVERGENT B1 ;  /* 0x0000000000017941 */ /* 0x000fea0003800200 */
.L_x_14243:
        /* <DEDUP_REMOVED lines=11> */
.L_x_14242:
        /* <DEDUP_REMOVED lines=21> */
.L_x_14251:
        /* <DEDUP_REMOVED lines=13> */
.L_x_14253:
[----:B------:R-:W-:Y:S05]  /*8e50*/  BSYNC.RECONVERGENT B2 ;  /* 0x0000000000027941 */ /* 0x000fea0003800200 */
.L_x_14252:
        /* <DEDUP_REMOVED lines=43> */
.L_x_14250:
[----:B------:R-:W-:Y:S05]  /*9110*/  BSYNC.RECONVERGENT B1 ;  /* 0x0000000000017941 */ /* 0x000fea0003800200 */
.L_x_14249:
        /* <DEDUP_REMOVED lines=11> */
.L_x_14248:
        /* <DEDUP_REMOVED lines=21> */
.L_x_14257:
        /* <DEDUP_REMOVED lines=13> */
.L_x_14259:
[----:B------:R-:W-:Y:S05]  /*93f0*/  BSYNC.RECONVERGENT B2 ;  /* 0x0000000000027941 */ /* 0x000fea0003800200 */
.L_x_14258:
        /* <DEDUP_REMOVED lines=43> */
.L_x_14256:
[----:B------:R-:W-:Y:S05]  /*96b0*/  BSYNC.RECONVERGENT B1 ;  /* 0x0000000000017941 */ /* 0x000fea0003800200 */
.L_x_14255:
        /* <DEDUP_REMOVED lines=11> */
.L_x_14254:
[----:B------:R-:W-:Y:S02]  /*9770*/  F2FP.F16.F32.PACK_AB R95, RZ, R141 ;  /* 0x0000008dff5f723e */ /* 0x000fe400000000ff */
[----:B------:R-:W-:Y:S02]  /*9780*/  PRMT R94, R110, 0x5410, R94 ;  /* 0x000054106e5e7816 */ /* 0x000fe4000000005e */
[----:B------:R-:W-:Y:S02]  /*9790*/  PRMT R93, R104, 0x5410, R108 ;  /* 0x00005410685d7816 */ /* 0x000fe4000000006c */
[----:B------:R-:W-:Y:S02]  /*97a0*/  PRMT R92, R100, 0x5410, R102 ;  /* 0x00005410645c7816 */ /* 0x000fe40000000066 */
[----:B------:R-:W-:Y:S01]  /*97b0*/  PRMT R95, R106, 0x5410, R95 ;  /* 0x000054106a5f7816 */ /* 0x000fe2000000005f */
[----:B------:R-:W-:Y:S06]  /*97c0*/  BRA `(.L_x_14260) ;  /* 0x00000028009c7947 */ /* 0x000fec0003800000 */
.L_x_14211:
[----:B------:R-:W-:Y:S02]  /*97d0*/  HFMA2 R23, -RZ, RZ, 0, 0 ;  /* 0x00000000ff177431 */ /* 0x000fe400000001ff */
[----:B01----:R-:W-:Y:S02]  /*97e0*/  IMAD.MOV.U32 R92, RZ, RZ, R9 ;  /* 0x000000ffff5c7224 */ /* 0x003fe400078e0009 */
[----:B------:R-:W-:Y:S01]  /*97f0*/  IMAD.MOV.U32 R114, RZ, RZ, R100 ;  /* 0x000000ffff727224 */ /* 0x000fe200078e0064 */
[----:B------:R-:W-:Y:S06]  /*9800*/  BRA.U !UP2, `(.L_x_14261) ;  /* 0x000000050a487547 */ /* 0x000fec000b800000 */
        /* <DEDUP_REMOVED lines=16> */
.L_x_14264:
        /* <DEDUP_REMOVED lines=13> */
.L_x_14266:
[----:B------:R-:W-:Y:S05]  /*99e0*/  BSYNC.RECONVERGENT B2 ;  /* 0x0000000000027941 */ /* 0x000fea0003800200 */
.L_x_14265:
        /* <DEDUP_REMOVED lines=42> */
.L_x_14263:
[----:B------:R-:W-:Y:S05]  /*9c90*/  BSYNC.RECONVERGENT B1 ;  /* 0x0000000000017941 */ /* 0x000fea0003800200 */
.L_x_14262:
        /* <DEDUP_REMOVED lines=9> */
.L_x_14261:
        /* <DEDUP_REMOVED lines=17> */
.L_x_14270:
        /* <DEDUP_REMOVED lines=13> */
.L_x_14272:
[----:B------:R-:W-:Y:S05]  /*9f10*/  BSYNC.RECONVERGENT B2 ;  /* 0x0000000000027941 */ /* 0x000fea0003800200 */
.L_x_14271:
        /* <DEDUP_REMOVED lines=43> */
.L_x_14269:
[----:B------:R-:W-:Y:S05]  /*a1d0*/  BSYNC.RECONVERGENT B1 ;  /* 0x0000000000017941 */ /* 0x000fea0003800200 */
.L_x_14268:
        /* <DEDUP_REMOVED lines=9> */
.L_x_14267:
        /* <DEDUP_REMOVED lines=17> */
.L_x_14276:
        /* <DEDUP_REMOVED lines=13> */
.L_x_14278:
[----:B------:R-:W-:Y:S05]  /*a450*/  BSYNC.RECONVERGENT B2 ;  /* 0x0000000000027941 */ /* 0x000fea0003800200 */
.L_x_14277:
        /* <DEDUP_REMOVED lines=43> */
.L_x_14275:
[----:B------:R-:W-:Y:S05]  /*a710*/  BSYNC.RECONVERGENT B1 ;  /* 0x0000000000017941 */ /* 0x000fea0003800200 */
.L_x_14274:
        /* <DEDUP_REMOVED lines=9> */
.L_x_14273:
        /* <DEDUP_REMOVED lines=17> */
.L_x_14282:
        /* <DEDUP_REMOVED lines=13> */
.L_x_14284:
[----:B------:R-:W-:Y:S05]  /*a990*/  BSYNC.RECONVERGENT B2 ;  /* 0x0000000000027941 */ /* 0x000fea0003800200 */
.L_x_14283:
        /* <DEDUP_REMOVED lines=43> */
.L_x_14281:
[----:B------:R-:W-:Y:S05]  /*ac50*/  BSYNC.RECONVERGENT B1 ;  /* 0x0000000000017941 */ /* 0x000fea0003800200 */
.L_x_14280:
        /* <DEDUP_REMOVED lines=9> */
.L_x_14279:
        /* <DEDUP_REMOVED lines=17> */
.L_x_14288:
        /* <DEDUP_REMOVED lines=13> */
.L_x_14290:
[----:B------:R-:W-:Y:S05]  /*aed0*/  BSYNC.RECONVERGENT B2 ;  /* 0x0000000000027941 */ /* 0x000fea0003800200 */
.L_x_14289:
        /* <DEDUP_REMOVED lines=43> */
.L_x_14287:
[----:B------:R-:W-:Y:S05]  /*b190*/  BSYNC.RECONVERGENT B1 ;  /* 0x0000000000017941 */ /* 0x000fea0003800200 */
.L_x_14286:
        /* <DEDUP_REMOVED lines=9> */
.L_x_14285:
        /* <DEDUP_REMOVED lines=17> */
.L_x_14294:
        /* <DEDUP_REMOVED lines=13> */
.L_x_14296:
[----:B------:R-:W-:Y:S05]  /*b410*/  BSYNC.RECONVERGENT B2 ;  /* 0x0000000000027941 */ /* 0x000fea0003800200 */
.L_x_14295:
        /* <DEDUP_REMOVED lines=43> */
.L_x_14293:
[----:B------:R-:W-:Y:S05]  /*b6d0*/  BSYNC.RECONVERGENT B1 ;  /* 0x0000000000017941 */ /* 0x000fea0003800200 */
.L_x_14292:
        /* <DEDUP_REMOVED lines=9> */
.L_x_14291:
        /* <DEDUP_REMOVED lines=17> */
.L_x_14300:
        /* <DEDUP_REMOVED lines=13> */
.L_x_14302:
[----:B------:R-:W-:Y:S05]  /*b950*/  BSYNC.RECONVERGENT B2 ;  /* 0x0000000000027941 */ /* 0x000fea0003800200 */
.L_x_14301:
        /* <DEDUP_REMOVED lines=43> */
.L_x_14299:
[----:B------:R-:W-:Y:S05]  /*bc10*/  BSYNC.RECONVERGENT B1 ;  /* 0x0000000000017941 */ /* 0x000fea0003800200 */
.L_x_14298:
        /* <DEDUP_REMOVED lines=9> */
.L_x_14297:
        /* <DEDUP_REMOVED lines=17> */
.L_x_14306:
        /* <DEDUP_REMOVED lines=13> */
.L_x_14308:
[----:B------:R-:W-:Y:S05]  /*be90*/  BSYNC.RECONVERGENT B2 ;  /* 0x0000000000027941 */ /* 0x000fea0003800200 */
.L_x_14307:
        /* <DEDUP_REMOVED lines=43> */
.L_x_14305:
[----:B------:R-:W-:Y:S05]  /*c150*/  BSYNC.RECONVERGENT B1 ;  /* 0x0000000000017941 */ /* 0x000fea0003800200 */
.L_x_14304:
        /* <DEDUP_REMOVED lines=9> */
.L_x_14303:
[----:B------:R-:W-:Y:S02]  /*c1f0*/  F2FP.F16.F32.PACK_AB R95, RZ, R141 ;  /* 0x0000008dff5f723e */ /* 0x000fe400000000ff */
[----:B------:R-:W-:Y:S02]  /*c200*/  PRMT R94, R110, 0x5410, R112 ;  /* 0x000054106e5e7816 */ /* 0x000fe40000000070 */
[----:B------:R-:W-:Y:S02]  /*c210*/  PRMT R93, R106, 0x5410, R108 ;  /* 0x000054106a5d7816 */ /* 0x000fe4000000006c */
[----:B------:R-:W-:Y:S02]  /*c220*/  PRMT R92, R104, 0x5410, R102 ;  /* 0x00005410685c7816 */ /* 0x000fe40000000066 */
[----:B------:R-:W-:-:S07]  /*c230*/  PRMT R95, R100, 0x5410, R95 ;  /* 0x00005410645f7816 */ /* 0x000fce000000005f */
.L_x_14260:
        /* <DEDUP_REMOVED lines=25> */
.L_x_14309:
[----:B------:R-:W-:Y:S01]  /*c3d0*/  IADD3 R98, PT, PT, R98, 0x80, RZ ;  /* 0x0000008062627810 */ /* 0x000fe20007ffe0ff */
[----:B------:R-:W-:-:S07]  /*c3e0*/  VIADD R96, R96, 0x80 ;  /* 0x0000008060607836 */ /* 0x000fce0000000000 */
.L_x_14209:
[----:B------:R-:W-:Y:S05]  /*c3f0*/  BSYNC.RECONVERGENT B0 ;  /* 0x0000000000007941 */ /* 0x000fea0003800200 */
.L_x_14208:
        /* <DEDUP_REMOVED lines=9> */
.L_x_14312:
[----:B------:R-:W-:Y:S05]  /*c490*/  BRA.U !UP0, `(.L_x_14313) ;  /* 0x0000002d085c7547 */ /* 0x000fea000b800000 */
[----:B01----:R-:W0:Y:S02]  /*c4a0*/  LDC.64 R92, c[0x0][0x3a0] ;  /* 0x0000e800ff5c7b82 */ /* 0x003e240000000a00 */
[----:B0-----:R-:W-:-:S06]  /*c4b0*/  IMAD.WIDE.U32 R92, R98, 0x10, R92 ;  /* 0x00000010625c7825 */ /* 0x001fcc00078e005c */
[----:B------:R-:W2:Y:S01]  /*c4c0*/  LDG.E.128 R92, desc[UR12][R92.64] ;  /* 0x0000000c5c5c7981 */ /* 0x000ea2000c1e1d00 */
[----:B------:R-:W-:-:S13]  /*c4d0*/  ISETP.LT.AND P3, PT, RZ, UR44, PT ;  /* 0x0000002cff007c0c */ /* 0x000fda000bf61270 */
        /* <DEDUP_REMOVED lines=20> */
.L_x_14317:
        /* <DEDUP_REMOVED lines=13> */
.L_x_14319:
[----:B------:R-:W-:Y:S05]  /*c6f0*/  BSYNC.RECONVERGENT B2 ;  /* 0x0000000000027941 */ /* 0x000fea0003800200 */
.L_x_14318:
        /* <DEDUP_REMOVED lines=42> */
.L_x_14316:
[----:B------:R-:W-:Y:S05]  /*c9a0*/  BSYNC.RECONVERGENT B1 ;  /* 0x0000000000017941 */ /* 0x000fea0003800200 */
.L_x_14315:
        /* <DEDUP_REMOVED lines=11> */
.L_x_14314:
        /* <DEDUP_REMOVED lines=21> */
.L_x_14323:
        /* <DEDUP_REMOVED lines=13> */
.L_x_14325:
[----:B------:R-:W-:Y:S05]  /*cc80*/  BSYNC.RECONVERGENT B2 ;  /* 0x0000000000027941 */ /* 0x000fea0003800200 */
.L_x_14324:
        /* <DEDUP_REMOVED lines=43> */
.L_x_14322:
[----:B------:R-:W-:Y:S05]  /*cf40*/  BSYNC.RECONVERGENT B1 ;  /* 0x0000000000017941 */ /* 0x000fea0003800200 */
.L_x_14321:
        /* <DEDUP_REMOVED lines=11> */
.L_x_14320:
        /* <DEDUP_REMOVED lines=21> */
.L_x_14329:
        /* <DEDUP_REMOVED lines=13> */
.L_x_14331:
[----:B------:R-:W-:Y:S05]  /*d220*/  BSYNC.RECONVERGENT B2 ;  /* 0x0000000000027941 */ /* 0x000fea0003800200 */
.L_x_14330:
        /* <DEDUP_REMOVED lines=42> */
.L_x_14328:
[----:B------:R-:W-:Y:S05]  /*d4d0*/  BSYNC.RECONVERGENT B1 ;  /* 0x0000000000017941 */ /* 0x000fea0003800200 */
.L_x_14327:
        /* <DEDUP_REMOVED lines=11> */
.L_x_14326:
        /* <DEDUP_REMOVED lines=21> */
.L_x_14335:
        /* <DEDUP_REMOVED lines=13> */
.L_x_14337:
[----:B------:R-:W-:Y:S05]  /*d7b0*/  BSYNC.RECONVERGENT B2 ;  /* 0x0000000000027941 */ /* 0x000fea0003800200 */
.L_x_14336:
        /* <DEDUP_REMOVED lines=43> */
.L_x_14334:
[----:B------:R-:W-:Y:S05]  /*da70*/  BSYNC.RECONVERGENT B1 ;  /* 0x0000000000017941 */ /* 0x000fea0003800200 */
.L_x_14333:
        /* <DEDUP_REMOVED lines=11> */
.L_x_14332:
        /* <DEDUP_REMOVED lines=21> */
.L_x_14341:
        /* <DEDUP_REMOVED lines=13> */
.L_x_14343:
[----:B------:R-:W-:Y:S05]  /*dd50*/  BSYNC.RECONVERGENT B2 ;  /* 0x0000000000027941 */ /* 0x000fea0003800200 */
.L_x_14342:
        /* <DEDUP_REMOVED lines=43> */
.L_x_14340:
[----:B------:R-:W-:Y:S05]  /*e010*/  BSYNC.RECONVERGENT B1 ;  /* 0x0000000000017941 */ /* 0x000fea0003800200 */
.L_x_14339:
        /* <DEDUP_REMOVED lines=11> */
.L_x_14338:
        /* <DEDUP_REMOVED lines=21> */
.L_x_14347:
        /* <DEDUP_REMOVED lines=13> */
.L_x_14349:
[----:B------:R-:W-:Y:S05]  /*e2f0*/  BSYNC.RECONVERGENT B2 ;  /* 0x0000000000027941 */ /* 0x000fea0003800200 */
.L_x_14348:
        /* <DEDUP_REMOVED lines=43> */
.L_x_14346:
[----:B------:R-:W-:Y:S05]  /*e5b0*/  BSYNC.RECONVERGENT B1 ;  /* 0x0000000000017941 */ /* 0x000fea0003800200 */
.L_x_14345:
        /* <DEDUP_REMOVED lines=11> */
.L_x_14344:
        /* <DEDUP_REMOVED lines=21> */
.L_x_14353:
        /* <DEDUP_REMOVED lines=13> */
.L_x_14355:
[----:B------:R-:W-:Y:S05]  /*e890*/  BSYNC.RECONVERGENT B2 ;  /* 0x0000000000027941 */ /* 0x000fea0003800200 */
.L_x_14354:
        /* <DEDUP_REMOVED lines=43> */
.L_x_14352:
[----:B------:R-:W-:Y:S05]  /*eb50*/  BSYNC.RECONVERGENT B1 ;  /* 0x0000000000017941 */ /* 0x000fea0003800200 */
.L_x_14351:
        /* <DEDUP_REMOVED lines=11> */
.L_x_14350:
        /* <DEDUP_REMOVED lines=21> */
.L_x_14359:
        /* <DEDUP_REMOVED lines=13> */
.L_x_14361:
[----:B------:R-:W-:Y:S05]  /*ee30*/  BSYNC.RECONVERGENT B2 ;  /* 0x0000000000027941 */ /* 0x000fea0003800200 */
.L_x_14360:
        /* <DEDUP_REMOVED lines=43> */
.L_x_14358:
[----:B------:R-:W-:Y:S05]  /*f0f0*/  BSYNC.RECONVERGENT B1 ;  /* 0x0000000000017941 */ /* 0x000fea0003800200 */
.L_x_14357:
        /* <DEDUP_REMOVED lines=11> */
.L_x_14356:
[----:B------:R-:W-:Y:S02]  /*f1b0*/  F2FP.F16.F32.PACK_AB R95, RZ, R149 ;  /* 0x00000095ff5f723e */ /* 0x000fe400000000ff */
[----:B------:R-:W-:Y:S02]  /*f1c0*/  PRMT R94, R110, 0x5410, R94 ;  /* 0x000054106e5e7816 */ /* 0x000fe4000000005e */
[----:B------:R-:W-:Y:S02]  /*f1d0*/  PRMT R93, R104, 0x5410, R108 ;  /* 0x00005410685d7816 */ /* 0x000fe4000000006c */
[----:B------:R-:W-:Y:S02]  /*f1e0*/  PRMT R92, R100, 0x5410, R102 ;  /* 0x00005410645c7816 */ /* 0x000fe40000000066 */
[----:B------:R-:W-:Y:S01]  /*f1f0*/  PRMT R95, R106, 0x5410, R95 ;  /* 0x000054106a5f7816 */ /* 0x000fe2000000005f */
[----:B------:R-:W-:Y:S06]  /*f200*/  BRA `(.L_x_14362) ;  /* 0x0000002800987947 */ /* 0x000fec0003800000 */
.L_x_14313:
        /* <DEDUP_REMOVED lines=20> */
.L_x_14366:
        /* <DEDUP_REMOVED lines=13> */
.L_x_14368:
[----:B------:R-:W-:Y:S05]  /*f420*/  BSYNC.RECONVERGENT B2 ;  /* 0x0000000000027941 */ /* 0x000fea0003800200 */
.L_x_14367:
        /* <DEDUP_REMOVED lines=41> */
.L_x_14365:
[----:B------:R-:W-:Y:S05]  /*f6c0*/  BSYNC.RECONVERGENT B1 ;  /* 0x0000000000017941 */ /* 0x000fea0003800200 */
.L_x_14364:
        /* <DEDUP_REMOVED lines=9> */
.L_x_14363:
[----:B------:R-:W-:Y:S01]  /*f760*/  F2FP.F16.F32.PACK_AB R104, RZ, R99 ;  /* 0x00000063ff68723e */ /* 0x000fe200000000ff */
        /* <DEDUP_REMOVED lines=16> */
.L_x_14372:
        /* <DEDUP_REMOVED lines=13> */
.L_x_14374:
[----:B------:R-:W-:Y:S05]  /*f940*/  BSYNC.RECONVERGENT B2 ;  /* 0x0000000000027941 */ /* 0x000fea0003800200 */
.L_x_14373:
        /* <DEDUP_REMOVED lines=43> */
.L_x_14371:
[----:B------:R-:W-:Y:S05]  /*fc00*/  BSYNC.RECONVERGENT B1 ;  /* 0x0000000000017941 */ /* 0x000fea0003800200 */
.L_x_14370:
        /* <DEDUP_REMOVED lines=9> */
.L_x_14369:
        /* <DEDUP_REMOVED lines=17> */
.L_x_14378:
        /* <DEDUP_REMOVED lines=13> */
.L_x_14380:
[----:B------:R-:W-:Y:S05]  /*fe80*/  BSYNC.RECONVERGENT B2 ;  /* 0x0000000000027941 */ /* 0x000fea0003800200 */
.L_x_14379:
        /* <DEDUP_REMOVED lines=43> */
.L_x_14377:
[----:B------:R-:W-:Y:S05]  /*10140*/  BSYNC.RECONVERGENT B1 ;  /* 0x0000000000017941 */ /* 0x000fea0003800200 */
.L_x_14376:
        /* <DEDUP_REMOVED lines=9> */
.L_x_14375:
        /* <DEDUP_REMOVED lines=17> */
.L_x_14384:
        /* <DEDUP_REMOVED lines=13> */
.L_x_14386:
[----:B------:R-:W-:Y:S05]  /*103c0*/  BSYNC.RECONVERGENT B2 ;  /* 0x0000000000027941 */ /* 0x000fea0003800200 */
.L_x_14385:
        /* <DEDUP_REMOVED lines=43> */
.L_x_14383:
[----:B------:R-:W-:Y:S05]  /*10680*/  BSYNC.RECONVERGENT B1 ;  /* 0x0000000000017941 */ /* 0x000fea0003800200 */
.L_x_14382:
        /* <DEDUP_REMOVED lines=9> */
.L_x_14381:
        /* <DEDUP_REMOVED lines=17> */
.L_x_14390:
        /* <DEDUP_REMOVED lines=13> */
.L_x_14392:
[----:B------:R-:W-:Y:S05]  /*10900*/  BSYNC.RECONVERGENT B2 ;  /* 0x0000000000027941 */ /* 0x000fea0003800200 */
.L_x_14391:
        /* <DEDUP_REMOVED lines=43> */
.L_x_14389:
[----:B------:R-:W-:Y:S05]  /*10bc0*/  BSYNC.RECONVERGENT B1 ;  /* 0x0000000000017941 */ /* 0x000fea0003800200 */
.L_x_14388:
        /* <DEDUP_REMOVED lines=9> */
.L_x_14387:
        /* <DEDUP_REMOVED lines=17> */
.L_x_14396:
        /* <DEDUP_REMOVED lines=13> */
.L_x_14398:
[----:B------:R-:W-:Y:S05]  /*10e40*/  BSYNC.RECONVERGENT B2 ;  /* 0x0000000000027941 */ /* 0x000fea0003800200 */
.L_x_14397:
        /* <DEDUP_REMOVED lines=43> */
.L_x_14395:
[----:B------:R-:W-:Y:S05]  /*11100*/  BSYNC.RECONVERGENT B1 ;  /* 0x0000000000017941 */ /* 0x000fea0003800200 */
.L_x_14394:
        /* <DEDUP_REMOVED lines=9> */
.L_x_14393:
        /* <DEDUP_REMOVED lines=17> */
.L_x_14402:
        /* <DEDUP_REMOVED lines=13> */
.L_x_14404:
[----:B------:R-:W-:Y:S05]  /*11380*/  BSYNC.RECONVERGENT B2 ;  /* 0x0000000000027941 */ /* 0x000fea0003800200 */
.L_x_14403:
        /* <DEDUP_REMOVED lines=43> */
.L_x_14401:
[----:B------:R-:W-:Y:S05]  /*11640*/  BSYNC.RECONVERGENT B1 ;  /* 0x0000000000017941 */ /* 0x000fea0003800200 */
.L_x_14400:
        /* <DEDUP_REMOVED lines=9> */
.L_x_14399:
        /* <DEDUP_REMOVED lines=17> */
.L_x_14408:
        /* <DEDUP_REMOVED lines=13> */
.L_x_14410:
[----:B------:R-:W-:Y:S05]  /*118c0*/  BSYNC.RECONVERGENT B2 ;  /* 0x0000000000027941 */ /* 0x000fea0003800200 */
.L_x_14409:
        /* <DEDUP_REMOVED lines=43> */
.L_x_14407:
[----:B------:R-:W-:Y:S05]  /*11b80*/  BSYNC.RECONVERGENT B1 ;  /* 0x0000000000017941 */ /* 0x000fea0003800200 */
.L_x_14406:
        /* <DEDUP_REMOVED lines=9> */
.L_x_14405:
[----:B------:R-:W-:Y:S02]  /*11c20*/  F2FP.F16.F32.PACK_AB R95, RZ, R149 ;  /* 0x00000095ff5f723e */ /* 0x000fe400000000ff */
[----:B------:R-:W-:Y:S02]  /*11c30*/  PRMT R94, R110, 0x5410, R112 ;  /* 0x000054106e5e7816 */ /* 0x000fe40000000070 */
[----:B------:R-:W-:Y:S02]  /*11c40*/  PRMT R93, R106, 0x5410, R108 ;  /* 0x000054106a5d7816 */ /* 0x000fe4000000006c */
[----:B------:R-:W-:Y:S02]  /*11c50*/  PRMT R92, R104, 0x5410, R102 ;  /* 0x00005410685c7816 */ /* 0x000fe40000000066 */
[----:B------:R-:W-:-:S07]  /*11c60*/  PRMT R95, R100, 0x5410, R95 ;  /* 0x00005410645f7816 */ /* 0x000fce000000005f */
.L_x_14362:
        /* <DEDUP_REMOVED lines=25> */
.L_x_14411:
[----:B------:R-:W-:Y:S01]  /*11e00*/  VIADD R98, R98, 0x80 ;  /* 0x0000008062627836 */ /* 0x000fe20000000000 */
[----:B------:R-:W-:-:S07]  /*11e10*/  IADD3 R96, PT, PT, R96, 0x80, RZ ;  /* 0x0000008060607810 */ /* 0x000fce0007ffe0ff */
.L_x_14311:
[----:B------:R-:W-:Y:S05]  /*11e20*/  BSYNC.RECONVERGENT B0 ;  /* 0x0000000000007941 */ /* 0x000fea0003800200 */
.L_x_14310:
        /* <DEDUP_REMOVED lines=9> */
.L_x_14414:
        /* <DEDUP_REMOVED lines=25> */
.L_x_14419:
        /* <DEDUP_REMOVED lines=13> */
.L_x_14421:
[----:B------:R-:W-:Y:S05]  /*12120*/  BSYNC.RECONVERGENT B2 ;  /* 0x0000000000027941 */ /* 0x000fea0003800200 */
.L_x_14420:
        /* <DEDUP_REMOVED lines=42> */
.L_x_14418:
[----:B------:R-:W-:Y:S05]  /*123d0*/  BSYNC.RECONVERGENT B1 ;  /* 0x0000000000017941 */ /* 0x000fea0003800200 */
.L_x_14417:
        /* <DEDUP_REMOVED lines=11> */
.L_x_14416:
        /* <DEDUP_REMOVED lines=21> */
.L_x_14425:
        /* <DEDUP_REMOVED lines=13> */
.L_x_14427:
[----:B------:R-:W-:Y:S05]  /*126b0*/  BSYNC.RECONVERGENT B2 ;  /* 0x0000000000027941 */ /* 0x000fea0003800200 */
.L_x_14426:
        /* <DEDUP_REMOVED lines=43> */
.L_x_14424:
[----:B------:R-:W-:Y:S05]  /*12970*/  BSYNC.RECONVERGENT B1 ;  /* 0x0000000000017941 */ /* 0x000fea0003800200 */
.L_x_14423:
        /* <DEDUP_REMOVED lines=11> */
.L_x_14422:
        /* <DEDUP_REMOVED lines=21> */
.L_x_14431:
        /* <DEDUP_REMOVED lines=13> */
.L_x_14433:
[----:B------:R-:W-:Y:S05]  /*12c50*/  BSYNC.RECONVERGENT B2 ;  /* 0x0000000000027941 */ /* 0x000fea0003800200 */
.L_x_14432:
        /* <DEDUP_REMOVED lines=42> */
.L_x_14430:
[----:B------:R-:W-:Y:S05]  /*12f00*/  BSYNC.RECONVERGENT B1 ;  /* 0x0000000000017941 */ /* 0x000fea0003800200 */
.L_x_14429:
        /* <DEDUP_REMOVED lines=11> */
.L_x_14428:
        /* <DEDUP_REMOVED lines=21> */
.L_x_14437:
        /* <DEDUP_REMOVED lines=13> */
.L_x_14439:
[----:B------:R-:W-:Y:S05]  /*131e0*/  BSYNC.RECONVERGENT B2 ;  /* 0x0000000000027941 */ /* 0x000fea0003800200 */
.L_x_14438:
        /* <DEDUP_REMOVED lines=43> */
.L_x_14436:
[----:B------:R-:W-:Y:S05]  /*134a0*/  BSYNC.RECONVERGENT B1 ;  /* 0x0000000000017941 */ /* 0x000fea0003800200 */
.L_x_14435:
        /* <DEDUP_REMOVED lines=11> */
.L_x_14434:
        /* <DEDUP_REMOVED lines=21> */
.L_x_14443:
        /* <DEDUP_REMOVED lines=13> */
.L_x_14445:
[----:B------:R-:W-:Y:S05]  /*13780*/  BSYNC.RECONVERGENT B2 ;  /* 0x0000000000027941 */ /* 0x000fea0003800200 */
.L_x_14444:
        /* <DEDUP_REMOVED lines=43> */
.L_x_14442:
[----:B------:R-:W-:Y:S05]  /*13a40*/  BSYNC.RECONVERGENT B1 ;  /* 0x0000000000017941 */ /* 0x000fea0003800200 */
.L_x_14441:
        /* <DEDUP_REMOVED lines=11> */
.L_x_14440:
        /* <DEDUP_REMOVED lines=21> */
.L_x_14449:
        /* <DEDUP_REMOVED lines=13> */
.L_x_14451:
[----:B------:R-:W-:Y:S05]  /*13d20*/  BSYNC.RECONVERGENT B2 ;  /* 0x0000000000027941 */ /* 0x000fea0003800200 */
.L_x_14450:
        /* <DEDUP_REMOVED lines=43> */
.L_x_14448:
[----:B------:R-:W-:Y:S05]  /*13fe0*/  BSYNC.RECONVERGENT B1 ;  /* 0x0000000000017941 */ /* 0x000fea0003800200 */
.L_x_14447:
        /* <DEDUP_REMOVED lines=11> */
.L_x_14446:
        /* <DEDUP_REMOVED lines=21> */
.L_x_14455:
        /* <DEDUP_REMOVED lines=13> */
.L_x_14457:
[----:B------:R-:W-:Y:S05]  /*142c0*/  BSYNC.RECONVERGENT B2 ;  /* 0x0000000000027941 */ /* 0x000fea0003800200 */
.L_x_14456:
        /* <DEDUP_REMOVED lines=43> */
.L_x_14454:
[----:B------:R-:W-:Y:S05]  /*14580*/  BSYNC.RECONVERGENT B1 ;  /* 0x0000000000017941 */ /* 0x000fea0003800200 */
.L_x_14453:
        /* <DEDUP_REMOVED lines=11> */
.L_x_14452:
        /* <DEDUP_REMOVED lines=21> */
.L_x_14461:
        /* <DEDUP_REMOVED lines=13> */
.L_x_14463:
[----:B------:R-:W-:Y:S05]  /*14860*/  BSYNC.RECONVERGENT B2 ;  /* 0x0000000000027941 */ /* 0x000fea0003800200 */
.L_x_14462:
        /* <DEDUP_REMOVED lines=43> */
.L_x_14460:
[----:B------:R-:W-:Y:S05]  /*14b20*/  BSYNC.RECONVERGENT B1 ;  /* 0x0000000000017941 */ /* 0x000fea0003800200 */
.L_x_14459:
        /* <DEDUP_REMOVED lines=11> */
.L_x_14458:
[----:B------:R-:W-:Y:S02]  /*14be0*/  F2FP.F16.F32.PACK_AB R95, RZ, R153 ;  /* 0x00000099ff5f723e */ /* 0x000fe400000000ff */
[----:B------:R-:W-:Y:S02]  /*14bf0*/  PRMT R94, R112, 0x5410, R114 ;  /* 0x00005410705e7816 */ /* 0x000fe40000000072 */
[----:B------:R-:W-:Y:S02]  /*14c00*/  PRMT R93, R106, 0x5410, R110 ;  /* 0x000054106a5d7816 */ /* 0x000fe4000000006e */
[----:B------:R-:W-:Y:S02]  /*14c10*/  PRMT R92, R102, 0x5410, R104 ;  /* 0x00005410665c7816 */ /* 0x000fe40000000068 */
[----:B------:R-:W-:Y:S01]  /*14c20*/  PRMT R95, R108, 0x5410, R95 ;  /* 0x000054106c5f7816 */ /* 0x000fe2000000005f */
[----:B------:R-:W-:Y:S06]  /*14c30*/  BRA `(.L_x_14464) ;  /* 0x0000002800a07947 */ /* 0x000fec0003800000 */
.L_x_14415:
        /* <DEDUP_REMOVED lines=20> */
.L_x_14468:
        /* <DEDUP_REMOVED lines=13> */
.L_x_14470:
[----:B------:R-:W-:Y:S05]  /*14e50*/  BSYNC.RECONVERGENT B2 ;  /* 0x0000000000027941 */ /* 0x000fea0003800200 */
.L_x_14469:
        /* <DEDUP_REMOVED lines=42> */
.L_x_14467:
[----:B------:R-:W-:Y:S05]  /*15100*/  BSYNC.RECONVERGENT B1 ;  /* 0x0000000000017941 */ /* 0x000fea0003800200 */
.L_x_14466:
        /* <DEDUP_REMOVED lines=9> */
.L_x_14465:
        /* <DEDUP_REMOVED lines=17> */
.L_x_14474:
        /* <DEDUP_REMOVED lines=13> */
.L_x_14476:
[----:B------:R-:W-:Y:S05]  /*15380*/  BSYNC.RECONVERGENT B2 ;  /* 0x0000000000027941 */ /* 0x000fea0003800200 */
.L_x_14475:
        /* <DEDUP_REMOVED lines=43> */
.L_x_14473:
[----:B------:R-:W-:Y:S05]  /*15640*/  BSYNC.RECONVERGENT B1 ;  /* 0x0000000000017941 */ /* 0x000fea0003800200 */
.L_x_14472:
        /* <DEDUP_REMOVED lines=9> */
.L_x_14471:
        /* <DEDUP_REMOVED lines=17> */
.L_x_14480:
        /* <DEDUP_REMOVED lines=13> */
.L_x_14482:
[----:B------:R-:W-:Y:S05]  /*158c0*/  BSYNC.RECONVERGENT B2 ;  /* 0x0000000000027941 */ /* 0x000fea0003800200 */
.L_x_14481:
        /* <DEDUP_REMOVED lines=43> */
.L_x_14479:
[----:B------:R-:W-:Y:S05]  /*15b80*/  BSYNC.RECONVERGENT B1 ;  /* 0x0000000000017941 */ /* 0x000fea0003800200 */
.L_x_14478:
        /* <DEDUP_REMOVED lines=9> */
.L_x_14477:
        /* <DEDUP_REMOVED lines=17> */
.L_x_14486:
        /* <DEDUP_REMOVED lines=13> */
.L_x_14488:
[----:B------:R-:W-:Y:S05]  /*15e00*/  BSYNC.RECONVERGENT B2 ;  /* 0x0000000000027941 */ /* 0x000fea0003800200 */
.L_x_14487:
        /* <DEDUP_REMOVED lines=43> */
.L_x_14485:
[----:B------:R-:W-:Y:S05]  /*160c0*/  BSYNC.RECONVERGENT B1 ;  /* 0x0000000000017941 */ /* 0x000fea0003800200 */
.L_x_14484:
        /* <DEDUP_REMOVED lines=9> */
.L_x_14483:
        /* <DEDUP_REMOVED lines=17> */
.L_x_14492:
        /* <DEDUP_REMOVED lines=13> */
.L_x_14494:
[----:B------:R-:W-:Y:S05]  /*16340*/  BSYNC.RECONVERGENT B2 ;  /* 0x0000000000027941 */ /* 0x000fea0003800200 */
.L_x_14493:
        /* <DEDUP_REMOVED lines=43> */
.L_x_14491:
[----:B------:R-:W-:Y:S05]  /*16600*/  BSYNC.RECONVERGENT B1 ;  /* 0x0000000000017941 */ /* 0x000fea0003800200 */
.L_x_14490:
        /* <DEDUP_REMOVED lines=9> */
.L_x_14489:
        /* <DEDUP_REMOVED lines=17> */
.L_x_14498:
        /* <DEDUP_REMOVED lines=13> */
.L_x_14500:
[----:B------:R-:W-:Y:S05]  /*16880*/  BSYNC.RECONVERGENT B2 ;  /* 0x0000000000027941 */ /* 0x000fea0003800200 */
.L_x_14499:
        /* <DEDUP_REMOVED lines=43> */
.L_x_14497:
[----:B------:R-:W-:Y:S05]  /*16b40*/  BSYNC.RECONVERGENT B1 ;  /* 0x0000000000017941 */ /* 0x000fea0003800200 */
.L_x_14496:
        /* <DEDUP_REMOVED lines=9> */
.L_x_14495:
        /* <DEDUP_REMOVED lines=17> */
.L_x_14504:
        /* <DEDUP_REMOVED lines=13> */
.L_x_14506:
[----:B------:R-:W-:Y:S05]  /*16dc0*/  BSYNC.RECONVERGENT B2 ;  /* 0x0000000000027941 */ /* 0x000fea0003800200 */
.L_x_14505:
        /* <DEDUP_REMOVED lines=43> */
.L_x_14503:
[----:B------:R-:W-:Y:S05]  /*17080*/  BSYNC.RECONVERGENT B1 ;  /* 0x0000000000017941 */ /* 0x000fea0003800200 */
.L_x_14502:
        /* <DEDUP_REMOVED lines=9> */
.L_x_14501:
        /* <DEDUP_REMOVED lines=17> */
.L_x_14510:
        /* <DEDUP_REMOVED lines=13> */
.L_x_14512:
[----:B------:R-:W-:Y:S05]  /*17300*/  BSYNC.RECONVERGENT B2 ;  /* 0x0000000000027941 */ /* 0x000fea0003800200 */
.L_x_14511:
        /* <DEDUP_REMOVED lines=43> */
.L_x_14509:
[----:B------:R-:W-:Y:S05]  /*175c0*/  BSYNC.RECONVERGENT B1 ;  /* 0x0000000000017941 */ /* 0x000fea0003800200 */
.L_x_14508:
        /* <DEDUP_REMOVED lines=9> */
.L_x_14507:
[----:B------:R-:W-:Y:S02]  /*17660*/  F2FP.F16.F32.PACK_AB R95, RZ, R153 ;  /* 0x00000099ff5f723e */ /* 0x000fe400000000ff */
[----:B------:R-:W-:Y:S02]  /*17670*/  MOV R100, R112 ;  /* 0x0000007000647202 */ /* 0x000fe40000000f00 */
[----:B------:R-:W-:Y:S02]  /*17680*/  PRMT R94, R114, 0x5410, R116 ;  /* 0x00005410725e7816 */ /* 0x000fe40000000074 */
[----:B------:R-:W-:Y:S02]  /*17690*/  PRMT R93, R110, 0x5410, R108 ;  /* 0x000054106e5d7816 */ /* 0x000fe4000000006c */
[----:B------:R-:W-:Y:S02]  /*176a0*/  PRMT R92, R106, 0x5410, R104 ;  /* 0x000054106a5c7816 */ /* 0x000fe40000000068 */
[----:B------:R-:W-:-:S07]  /*176b0*/  PRMT R95, R102, 0x5410, R95 ;  /* 0x00005410665f7816 */ /* 0x000fce000000005f */
.L_x_14464:
        /* <DEDUP_REMOVED lines=24> */
.L_x_14413:
[----:B------:R-:W-:Y:S05]  /*17840*/  BSYNC.RECONVERGENT B0 ;  /* 0x0000000000007941 */ /* 0x000fea0003800200 */
.L_x_14412:
        /* <DEDUP_REMOVED lines=226> */
[----:B-1----:R-:W-:Y:S01]  /*18670*/  IMAD.WIDE.U32 R154, R159, 0x10, R154 ;  /* 0x000000109f9a7825 */ /* 0x002fe200078e009a */
[----:B------:R-:W-:-:S02]  /*18680*/  F2FP.F16.F32.PACK_AB R93, R98, R95 ;  /* 0x0000005f625d723e */ /* 0x000fc400000000ff */
[----:B------:R-:W-:Y:S02]  /*18690*/  F2FP.F16.F32.PACK_AB R94, R161, R94 ;  /* 0x0000005ea15e723e */ /* 0x000fe400000000ff */
[----:B------:R-:W-:Y:S02]  /*186a0*/  F2FP.F16.F32.PACK_AB R95, R108, R163 ;  /* 0x000000a36c5f723e */ /* 0x000fe400000000ff */
[----:B------:R-:W-:-:S03]  /*186b0*/  IADD3 R159, PT, PT, R159, 0x80, RZ ;  /* 0x000000809f9f7810 */ /* 0x000fc60007ffe0ff */
[----:B------:R1:W-:Y:S04]  /*186c0*/  STG.E.128 desc[UR12][R154.64], R92 ;  /* 0x0000005c9a007986 */ /* 0x0003e8000c101d0c */
.L_x_14515:
[----:B------:R-:W-:Y:S05]  /*186d0*/  BSYNC.RECONVERGENT B0 ;  /* 0x0000000000007941 */ /* 0x000fea0003800200 */
.L_x_14514:
        /* <DEDUP_REMOVED lines=30> */
[----:B------:R-:W-:Y:S01]  /*188c0*/  F2FP.F16.F32.PACK_AB R94, R161, R94 ;  /* 0x0000005ea15e723e */ /* 0x000fe200000000ff */
[----:B------:R-:W-:Y:S01]  /*188d0*/  VIADD R159, R159, 0x80 ;  /* 0x000000809f9f7836 */ /* 0x000fe20000000000 */
[----:B------:R-:W-:-:S05]  /*188e0*/  F2FP.F16.F32.PACK_AB R95, R108, R163 ;  /* 0x000000a36c5f723e */ /* 0x000fca00000000ff */
[----:B------:R2:W-:Y:S02]  /*188f0*/  STG.E.128 desc[UR12][R154.64], R92 ;  /* 0x0000005c9a007986 */ /* 0x0005e4000c101d0c */
.L_x_14517:
[----:B------:R-:W-:Y:S05]  /*18900*/  BSYNC.RECONVERGENT B0 ;  /* 0x0000000000007941 */ /* 0x000fea0003800200 */
.L_x_14516:
        /* <DEDUP_REMOVED lines=34> */
.L_x_14519:
[----:B------:R-:W-:Y:S05]  /*18b30*/  BSYNC.RECONVERGENT B0 ;  /* 0x0000000000007941 */ /* 0x000fea0003800200 */
.L_x_14518:
        /* <DEDUP_REMOVED lines=28> */
[----:B------:R-:W-:-:S02]  /*18d00*/  F2FP.F16.F32.PACK_AB R95, R96, R95 ;  /* 0x0000005f605f723e */ /* 0x000fc400000000ff */
[----:B------:R-:W-:Y:S02]  /*18d10*/  F2FP.F16.F32.PACK_AB R94, R161, R94 ;  /* 0x0000005ea15e723e */ /* 0x000fe400000000ff */
[----:B------:R-:W-:Y:S02]  /*18d20*/  F2FP.F16.F32.PACK_AB R93, R98, R93 ;  /* 0x0000005d625d723e */ /* 0x000fe400000000ff */
[----:B------:R-:W-:-:S05]  /*18d30*/  F2FP.F16.F32.PACK_AB R92, R157, R92 ;  /* 0x0000005c9d5c723e */ /* 0x000fca00000000ff */
[----:B------:R4:W-:Y:S02]  /*18d40*/  STG.E.128 desc[UR12][R154.64], R92 ;  /* 0x0000005c9a007986 */ /* 0x0009e4000c101d0c */
.L_x_14520:
[----:B------:R-:W-:Y:S05]  /*18d50*/  BSYNC.RECONVERGENT B0 ;  /* 0x0000000000007941 */ /* 0x000fea0003800200 */
.L_x_14513:
[----:B------:R-:W-:Y:S02]  /*18d60*/  UIADD3 UR22, UPT, UPT, UR22, UR20, URZ ;  /* 0x0000001416167290 */ /* 0x000fe4000fffe0ff */
[----:B------:R-:W-:Y:S02]  /*18d70*/  UPLOP3.LUT UP1, UPT, UPT, UPT, UP1, 0x40, 0x4 ;  /* 0x000000000004789c */ /* 0x000fe40003f2e810 */
[----:B------:R-:W-:-:S09]  /*18d80*/  UISETP.GE.AND UP0, UPT, UR22, UR21, UPT ;  /* 0x000000151600728c */ /* 0x000fd2000bf06270 */
[----:B------:R-:W-:Y:S05]  /*18d90*/  BRA.U !UP0, `(.L_x_14521) ;  /* 0xfffffe8108147547 */ /* 0x000fea000b83ffff */
[----:B------:R-:W-:Y:S05]  /*18da0*/  EXIT ;  /* 0x000000000000794d */ /* 0x000fea0003800000 */
.L_x_14522:
        /* <DEDUP_REMOVED lines=13> */
.L_x_27288:


//--------------------- .text._ZN10layer_norm13ln_fwd_kernelINS_13Kernel_traitsIf6__halfS2_S2_fjLj4096ELj1ELj1ELj4ELj16ENS_18Kernel_traits_baseILj4096EfS2_S2_S2_fjLj128EEEEELb1ELb0ELb1ELb1EEEvNS_9FwdParamsE --------------------------
	.section	.text._ZN10layer_norm13ln_fwd_kernelINS_13Kernel_traitsIf6__halfS2_S2_fjLj4096ELj1ELj1ELj4ELj16ENS_18Kernel_traits_baseILj4096EfS2_S2_S2_fjLj128EEEEELb1ELb0ELb1ELb1EEEvNS_9FwdParamsE,"ax",@progbits
	.align	128
        .global         _ZN10layer_norm13ln_fwd_kernelINS_13Kernel_traitsIf6__halfS2_S2_fjLj4096ELj1ELj1ELj4ELj16ENS_18Kernel_traits_baseILj4096EfS2_S2_S2_fjLj128EEEEELb1ELb0ELb1ELb1EEEvNS_9FwdParamsE
        .type           _ZN10layer_norm13ln_fwd_kernelINS_13Kernel_traitsIf6__halfS2_S2_fjLj4096ELj1ELj1ELj4ELj16ENS_18Kernel_traits_baseILj4096EfS2_S2_S2_fjLj128EEEEELb1ELb0ELb1ELb1EEEvNS_9FwdParamsE,@function
        .size           _ZN10layer_norm13ln_fwd_kernelINS_13Kernel_traitsIf6__halfS2_S2_fjLj4096ELj1ELj1ELj4ELj16ENS_18Kernel_traits_baseILj4096EfS2_S2_S2_fjLj128EEEEELb1ELb0ELb1ELb1EEEvNS_9FwdParamsE,(.L_x_27289 - _ZN10layer_norm13ln_fwd_kernelINS_13Kernel_traitsIf6__halfS2_S2_fjLj4096ELj1ELj1ELj4ELj16ENS_18Kernel_traits_baseILj4096EfS2_S2_S2_fjLj128EEEEELb1ELb0ELb1ELb1EEEvNS_9FwdParamsE)
        .other          _ZN10layer_norm13ln_fwd_kernelINS_13Kernel_traitsIf6__halfS2_S2_fjLj4096ELj1ELj1ELj4ELj16ENS_18Kernel_traits_baseILj4096EfS2_S2_S2_fjLj128EEEEELb1ELb0ELb1ELb1EEEvNS_9FwdParamsE,@"STO_CUDA_ENTRY STV_DEFAULT"
_ZN10layer_norm13ln_fwd_kernelINS_13Kernel_traitsIf6__halfS2_S2_fjLj4096ELj1ELj1ELj4ELj16ENS_18Kernel_traits_baseILj4096EfS2_S2_S2_fjLj128EEEEELb1ELb0ELb1ELb1EEEvNS_9FwdParamsE:
.text._ZN10layer_norm13ln_fwd_kernelINS_13Kernel_traitsIf6__halfS2_S2_fjLj4096ELj1ELj1ELj4ELj16ENS_18Kernel_traits_baseILj4096EfS2_S2_S2_fjLj128EEEEELb1ELb0ELb1ELb1EEEvNS_9FwdParamsE:
        /* <DEDUP_REMOVED lines=67> */
.L_x_14523:
        /* <DEDUP_REMOVED lines=26> */
.L_x_14524:
        /* <DEDUP_REMOVED lines=76> */
.L_x_14797:
[----:B------:R-:W-:-:S06]  /*0a90*/  UIMAD.WIDE UR4, UR7, 0x4, UR8 ;  /* 0x00000004070478a5 */ /* 0x000fcc000f8e0208 */
[----:B0-----:R-:W-:Y:S02]  /*0aa0*/  IMAD.U32 R100, RZ, RZ, UR4 ;  /* 0x00000004ff647e24 */ /* 0x001fe4000f8e00ff */
[----:B------:R-:W-:-:S05]  /*0ab0*/  IMAD.U32 R101, RZ, RZ, UR5 ;  /* 0x00000005ff657e24 */ /* 0x000fca000f8e00ff */
[----:B------:R-:W2:Y:S01]  /*0ac0*/  LDG.E R100, desc[UR12][R100.64] ;  /* 0x0000000c64647981 */ /* 0x000ea2000c1e1900 */
[----:B------:R-:W-:-:S06]  /*0ad0*/  UIMAD.WIDE UR4, UR7, 0x4, UR10 ;  /* 0x00000004070478a5 */ /* 0x000fcc000f8e020a */
[----:B------:R-:W-:Y:S02]  /*0ae0*/  IMAD.U32 R22, RZ, RZ, UR4 ;  /* 0x00000004ff167e24 */ /* 0x000fe4000f8e00ff */
[----:B------:R-:W-:Y:S01]  /*0af0*/  IMAD.U32 R23, RZ, RZ, UR5 ;  /* 0x00000005ff177e24 */ /* 0x000fe2000f8e00ff */
[----:B------:R-:W-:-:S04]  /*0b00*/  MOV R102, RZ ;  /* 0x000000ff00667202 */ /* 0x000fc80000000f00 */
[----:B------:R-:W3:Y:S01]  /*0b10*/  LDG.E R22, desc[UR12][R22.64] ;  /* 0x0000000c16167981 */ /* 0x000ee2000c1e1900 */
[----:B--2---:R-:W-:-:S13]  /*0b20*/  ISETP.GE.AND P0, PT, R100, 0x1, PT ;  /* 0x000000016400780c */ /* 0x004fda0003f06270 */
[----:B------:R-:W0:Y:S01]  /*0b30*/  @P0 LDC.64 R20, c[0x0][0x390] ;  /* 0x0000e400ff140b82 */ /* 0x000e220000000a00 */
[----:B------:R-:W-:-:S05]  /*0b40*/  @P0 IADD3 R7, PT, PT, R100, -0x1, RZ ;  /* 0xffffffff64070810 */ /* 0x000fca0007ffe0ff */
[----:B------:R-:W-:-:S05]  /*0b50*/  @P0 IMAD R7, R7, UR22, RZ ;  /* 0x0000001607070c24 */ /* 0x000fca000f8e02ff */
[----:B------:R-:W-:-:S04]  /*0b60*/  @P0 SHF.R.S32.HI R24, RZ, 0x1f, R7 ;  /* 0x0000001fff180819 */ /* 0x000fc80000011407 */
        /* <DEDUP_REMOVED lines=8> */
[----:B------:R-:W-:Y:S01]  /*0bf0*/  ULEA.HI UR5, UR5, UR4, URZ, 0x3 ;  /* 0x0000000405057291 */ /* 0x000fe2000f8f18ff */
[----:B---3--:R-:W-:-:S05]  /*0c00*/  R2UR UR6, R22 ;  /* 0x00000000160672ca */ /* 0x008fca00000e0000 */
[----:B-1----:R-:W-:-:S05]  /*0c10*/  IMAD.U32 R129, RZ, RZ, UR5 ;  /* 0x00000005ff817e24 */ /* 0x002fca000f8e00ff */
[----:B------:R-:W-:Y:S01]  /*0c20*/  LEA.HI.SX32 R129, R129, R0, 0x1d ;  /* 0x0000000081817211 */ /* 0x000fe200078feaff */
[----:B0-----:R-:W-:Y:S06]  /*0c30*/  BRA.U !UP0, `(.L_x_14525) ;  /* 0x0000002908a47547 */ /* 0x001fec000b800000 */
        /* <DEDUP_REMOVED lines=23> */
.L_x_14528:
        /* <DEDUP_REMOVED lines=12> */
.L_x_14529:
        /* <DEDUP_REMOVED lines=41> */
.L_x_14527:
        /* <DEDUP_REMOVED lines=11> */
.L_x_14526:
        /* <DEDUP_REMOVED lines=20> */
.L_x_14532:
        /* <DEDUP_REMOVED lines=12> */
.L_x_14533:
        /* <DEDUP_REMOVED lines=41> */
.L_x_14531:
        /* <DEDUP_REMOVED lines=11> */
.L_x_14530:
        /* <DEDUP_REMOVED lines=20> */
.L_x_14536:
        /* <DEDUP_REMOVED lines=12> */
.L_x_14537:
        /* <DEDUP_REMOVED lines=41> */
.L_x_14535:
        /* <DEDUP_REMOVED lines=11> */
.L_x_14534:
        /* <DEDUP_REMOVED lines=20> */
.L_x_14540:
        /* <DEDUP_REMOVED lines=12> */
.L_x_14541:
        /* <DEDUP_REMOVED lines=41> */
.L_x_14539:
        /* <DEDUP_REMOVED lines=11> */
.L_x_14538:
        /* <DEDUP_REMOVED lines=20> */
.L_x_14544:
        /* <DEDUP_REMOVED lines=12> */
.L_x_14545:
        /* <DEDUP_REMOVED lines=41> */
.L_x_14543:
        /* <DEDUP_REMOVED lines=11> */
.L_x_14542:
        /* <DEDUP_REMOVED lines=20> */
.L_x_14548:
        /* <DEDUP_REMOVED lines=12> */
.L_x_14549:
        /* <DEDUP_REMOVED lines=41> */
.L_x_14547:
        /* <DEDUP_REMOVED lines=11> */
.L_x_14546:
        /* <DEDUP_REMOVED lines=20> */
.L_x_14552:
        /* <DEDUP_REMOVED lines=12> */
.L_x_14553:
        /* <DEDUP_REMOVED lines=41> */
.L_x_14551:
        /* <DEDUP_REMOVED lines=11> */
.L_x_14550:
        /* <DEDUP_REMOVED lines=20> */
.L_x_14556:
        /* <DEDUP_REMOVED lines=12> */
.L_x_14557:
        /* <DEDUP_REMOVED lines=41> */
.L_x_14555:
        /* <DEDUP_REMOVED lines=11> */
.L_x_14554:
[----:B------:R-:W-:Y:S02]  /*3670*/  F2FP.F16.F32.PACK_AB R23, RZ, R21 ;  /* 0x00000015ff17723e */ /* 0x000fe400000000ff */
[----:B------:R-:W-:Y:S02]  /*3680*/  PRMT R25, R25, 0x5410, R27 ;  /* 0x0000541019197816 */ /* 0x000fe4000000001b */
[----:B------:R-:W-:Y:S02]  /*3690*/  PRMT R26, R26, 0x5410, R22 ;  /* 0x000054101a1a7816 */ /* 0x000fe40000000016 */
[----:B------:R-:W-:Y:S02]  /*36a0*/  PRMT R24, R24, 0x5410, R20 ;  /* 0x0000541018187816 */ /* 0x000fe40000000014 */
[----:B------:R-:W-:Y:S01]  /*36b0*/  PRMT R27, R96, 0x5410, R23 ;  /* 0x00005410601b7816 */ /* 0x000fe20000000017 */
[----:B------:R-:W-:Y:S06]  /*36c0*/  BRA `(.L_x_14558) ;  /* 0x0000002400fc7947 */ /* 0x000fec0003800000 */
.L_x_14525:
        /* <DEDUP_REMOVED lines=19> */
.L_x_14561:
        /* <DEDUP_REMOVED lines=12> */
.L_x_14562:
        /* <DEDUP_REMOVED lines=41> */
.L_x_14560:
        /* <DEDUP_REMOVED lines=9> */
.L_x_14559:
        /* <DEDUP_REMOVED lines=16> */
.L_x_14565:
        /* <DEDUP_REMOVED lines=12> */
.L_x_14566:
        /* <DEDUP_REMOVED lines=42> */
.L_x_14564:
        /* <DEDUP_REMOVED lines=9> */
.L_x_14563:
        /* <DEDUP_REMOVED lines=16> */
.L_x_14569:
        /* <DEDUP_REMOVED lines=12> */
.L_x_14570:
        /* <DEDUP_REMOVED lines=42> */
.L_x_14568:
        /* <DEDUP_REMOVED lines=9> */
.L_x_14567:
        /* <DEDUP_REMOVED lines=16> */
.L_x_14573:
        /* <DEDUP_REMOVED lines=12> */
.L_x_14574:
        /* <DEDUP_REMOVED lines=42> */
.L_x_14572:
        /* <DEDUP_REMOVED lines=9> */
.L_x_14571:
        /* <DEDUP_REMOVED lines=16> */
.L_x_14577:
        /* <DEDUP_REMOVED lines=12> */
.L_x_14578:
        /* <DEDUP_REMOVED lines=42> */
.L_x_14576:
        /* <DEDUP_REMOVED lines=9> */
.L_x_14575:
        /* <DEDUP_REMOVED lines=16> */
.L_x_14581:
        /* <DEDUP_REMOVED lines=12> */
.L_x_14582:
        /* <DEDUP_REMOVED lines=42> */
.L_x_14580:
        /* <DEDUP_REMOVED lines=9> */
.L_x_14579:
        /* <DEDUP_REMOVED lines=16> */
.L_x_14585:
        /* <DEDUP_REMOVED lines=12> */
.L_x_14586:
        /* <DEDUP_REMOVED lines=42> */
.L_x_14584:
        /* <DEDUP_REMOVED lines=9> */
.L_x_14583:
        /* <DEDUP_REMOVED lines=16> */
.L_x_14589:
        /* <DEDUP_REMOVED lines=12> */
.L_x_14590:
        /* <DEDUP_REMOVED lines=42> */
.L_x_14588:
        /* <DEDUP_REMOVED lines=9> */
.L_x_14587:
[----:B------:R-:W-:Y:S02]  /*5e70*/  F2FP.F16.F32.PACK_AB R96, RZ, R21 ;  /* 0x00000015ff60723e */ /* 0x000fe400000000ff */
[----:B------:R-:W-:Y:S02]  /*5e80*/  PRMT R26, R26, 0x5410, R23 ;  /* 0x000054101a1a7816 */ /* 0x000fe40000000017 */
[----:B------:R-:W-:Y:S02]  /*5e90*/  PRMT R25, R25, 0x5410, R22 ;  /* 0x0000541019197816 */ /* 0x000fe40000000016 */
[----:B------:R-:W-:Y:S02]  /*5ea0*/  PRMT R24, R24, 0x5410, R20 ;  /* 0x0000541018187816 */ /* 0x000fe40000000014 */
[----:B------:R-:W-:-:S07]  /*5eb0*/  PRMT R27, R27, 0x5410, R96 ;  /* 0x000054101b1b7816 */ /* 0x000fce0000000060 */
.L_x_14558:
[----:B------:R-:W0:Y:S01]  /*5ec0*/  LDC.64 R124, c[0x0][0x3a8] ;  /* 0x0000ea00ff7c7b82 */ /* 0x000e220000000a00 */
[----:B------:R-:W-:Y:S02]  /*5ed0*/  VIADD R20, R102, 0x80 ;  /* 0x0000008066147836 */ /* 0x000fe40000000000 */
        /* <DEDUP_REMOVED lines=23> */
.L_x_14591:
[----:B------:R-:W-:Y:S05]  /*6050*/  @!P0 BRA `(.L_x_14592) ;  /* 0x00000000000c8947 */ /* 0x000fea0003800000 */
[----:B-----5:R-:W2:Y:S02]  /*6060*/  LDC.64 R28, c[0x0][0x390] ;  /* 0x0000e400ff1c7b82 */ /* 0x020ea40000000a00 */
[----:B--2---:R-:W-:-:S06]  /*6070*/  IMAD.WIDE.U32 R28, R20, 0x10, R28 ;  /* 0x00000010141c7825 */ /* 0x004fcc00078e001c */
[----:B------:R-:W5:Y:S02]  /*6080*/  LDG.E.128 R28, desc[UR12][R28.64] ;  /* 0x0000000c1c1c7981 */ /* 0x000f64000c1e1d00 */
.L_x_14592:
[----:B------:R-:W-:Y:S01]  /*6090*/  IADD3 R111, PT, PT, R129, 0x80, RZ ;  /* 0x00000080816f7810 */ /* 0x000fe20007ffe0ff */
[----:B------:R-:W-:Y:S06]  /*60a0*/  BRA.U !UP0, `(.L_x_14593) ;  /* 0x0000002908c07547 */ /* 0x000fec000b800000 */
[----:B------:R-:W2:Y:S02]  /*60b0*/  LDC.64 R96, c[0x0][0x3a0] ;  /* 0x0000e800ff607b82 */ /* 0x000ea40000000a00 */
[----:B--2---:R-:W-:-:S06]  /*60c0*/  IMAD.WIDE.U32 R96, R111, 0x10, R96 ;  /* 0x000000106f607825 */ /* 0x004fcc00078e0060 */
[----:B------:R-:W2:Y:S01]  /*60d0*/  LDG.E.128 R96, desc[UR12][R96.64] ;  /* 0x0000000c60607981 */ /* 0x000ea2000c1e1d00 */
[----:B------:R-:W-:-:S13]  /*60e0*/  ISETP.GT.AND P2, PT, R100, RZ, PT ;  /* 0x000000ff6400720c */ /* 0x000fda0003f44270 */
[----:B0-----:R-:W-:Y:S02]  /*60f0*/  @!P2 IMAD.MOV.U32 R27, RZ, RZ, R101 ;  /* 0x000000ffff1ba224 */ /* 0x001fe400078e0065 */
[----:B-1----:R-:W-:Y:S02]  /*6100*/  @!P2 IMAD.MOV.U32 R24, RZ, RZ, R106 ;  /* 0x000000ffff18a224 */ /* 0x002fe400078e006a */
[----:B--2---:R-:W-:Y:S01]  /*6110*/  @!P2 HADD2.F32 R23, -RZ, R96.H0_H0 ;  /* 0x20000060ff17a230 */ /* 0x004fe20000004100 */
        /* <DEDUP_REMOVED lines=16> */
.L_x_14596:
        /* <DEDUP_REMOVED lines=12> */
.L_x_14597:
        /* <DEDUP_REMOVED lines=41> */
.L_x_14595:
        /* <DEDUP_REMOVED lines=11> */
.L_x_14594:
        /* <DEDUP_REMOVED lines=20> */
.L_x_14600:
        /* <DEDUP_REMOVED lines=12> */
.L_x_14601:
        /* <DEDUP_REMOVED lines=42> */
.L_x_14599:
        /* <DEDUP_REMOVED lines=11> */
.L_x_14598:
        /* <DEDUP_REMOVED lines=20> */
.L_x_14604:
        /* <DEDUP_REMOVED lines=12> */
.L_x_14605:
        /* <DEDUP_REMOVED lines=42> */
.L_x_14603:
        /* <DEDUP_REMOVED lines=11> */
.L_x_14602:
        /* <DEDUP_REMOVED lines=20> */
.L_x_14608:
        /* <DEDUP_REMOVED lines=12> */
.L_x_14609:
        /* <DEDUP_REMOVED lines=42> */
.L_x_14607:
        /* <DEDUP_REMOVED lines=11> */
.L_x_14606:
        /* <DEDUP_REMOVED lines=20> */
.L_x_14612:
        /* <DEDUP_REMOVED lines=12> */
.L_x_14613:
        /* <DEDUP_REMOVED lines=41> */
.L_x_14611:
        /* <DEDUP_REMOVED lines=11> */
.L_x_14610:
        /* <DEDUP_REMOVED lines=20> */
.L_x_14616:
        /* <DEDUP_REMOVED lines=12> */
.L_x_14617:
        /* <DEDUP_REMOVED lines=42> */
.L_x_14615:
        /* <DEDUP_REMOVED lines=11> */
.L_x_14614:
        /* <DEDUP_REMOVED lines=20> */
.L_x_14620:
        /* <DEDUP_REMOVED lines=12> */
.L_x_14621:
        /* <DEDUP_REMOVED lines=42> */
.L_x_14619:
        /* <DEDUP_REMOVED lines=11> */
.L_x_14618:
        /* <DEDUP_REMOVED lines=20> */
.L_x_14624:
        /* <DEDUP_REMOVED lines=12> */
.L_x_14625:
        /* <DEDUP_REMOVED lines=43> */
.L_x_14623:
        /* <DEDUP_REMOVED lines=11> */
.L_x_14622:
[----:B------:R-:W-:Y:S02]  /*8b50*/  F2FP.F16.F32.PACK_AB R99, RZ, R107 ;  /* 0x0000006bff63723e */ /* 0x000fe400000000ff */
[----:B------:R-:W-:Y:S02]  /*8b60*/  PRMT R98, R26, 0x5410, R98 ;  /* 0x000054101a627816 */ /* 0x000fe40000000062 */
[----:B------:R-:W-:Y:S02]  /*8b70*/  PRMT R97, R24, 0x5410, R97 ;  /* 0x0000541018617816 */ /* 0x000fe40000000061 */
[----:B------:R-:W-:Y:S02]  /*8b80*/  PRMT R96, R22, 0x5410, R96 ;  /* 0x0000541016607816 */ /* 0x000fe40000000060 */
[----:B------:R-:W-:Y:S01]  /*8b90*/  PRMT R99, R113, 0x5410, R99 ;  /* 0x0000541071637816 */ /* 0x000fe20000000063 */
[----:B------:R-:W-:Y:S06]  /*8ba0*/  BRA `(.L_x_14626) ;  /* 0x0000002800047947 */ /* 0x000fec0003800000 */
.L_x_14593:
[----:B01----:R-:W-:Y:S01]  /*8bb0*/  IMAD.MOV.U32 R23, RZ, RZ, RZ ;  /* 0x000000ffff177224 */ /* 0x003fe200078e00ff */
        /* <DEDUP_REMOVED lines=18> */
.L_x_14629:
        /* <DEDUP_REMOVED lines=12> */
.L_x_14630:
        /* <DEDUP_REMOVED lines=41> */
.L_x_14628:
        /* <DEDUP_REMOVED lines=9> */
.L_x_14627:
        /* <DEDUP_REMOVED lines=16> */
.L_x_14633:
        /* <DEDUP_REMOVED lines=12> */
.L_x_14634:
        /* <DEDUP_REMOVED lines=42> */
.L_x_14632:
        /* <DEDUP_REMOVED lines=9> */
.L_x_14631:
        /* <DEDUP_REMOVED lines=16> */
.L_x_14637:
        /* <DEDUP_REMOVED lines=12> */
.L_x_14638:
        /* <DEDUP_REMOVED lines=42> */
.L_x_14636:
        /* <DEDUP_REMOVED lines=9> */
.L_x_14635:
        /* <DEDUP_REMOVED lines=16> */
.L_x_14641:
        /* <DEDUP_REMOVED lines=12> */
.L_x_14642:
        /* <DEDUP_REMOVED lines=42> */
.L_x_14640:
        /* <DEDUP_REMOVED lines=9> */
.L_x_14639:
        /* <DEDUP_REMOVED lines=16> */
.L_x_14645:
        /* <DEDUP_REMOVED lines=12> */
.L_x_14646:
        /* <DEDUP_REMOVED lines=42> */
.L_x_14644:
        /* <DEDUP_REMOVED lines=9> */
.L_x_14643:
        /* <DEDUP_REMOVED lines=16> */
.L_x_14649:
        /* <DEDUP_REMOVED lines=12> */
.L_x_14650:
        /* <DEDUP_REMOVED lines=42> */
.L_x_14648:
        /* <DEDUP_REMOVED lines=9> */
.L_x_14647:
        /* <DEDUP_REMOVED lines=16> */
.L_x_14653:
        /* <DEDUP_REMOVED lines=12> */
.L_x_14654:
        /* <DEDUP_REMOVED lines=43> */
.L_x_14652:
        /* <DEDUP_REMOVED lines=9> */
.L_x_14651:
        /* <DEDUP_REMOVED lines=16> */
.L_x_14657:
        /* <DEDUP_REMOVED lines=12> */
.L_x_14658:
        /* <DEDUP_REMOVED lines=43> */
.L_x_14656:
        /* <DEDUP_REMOVED lines=9> */
.L_x_14655:
[----:B------:R-:W-:Y:S02]  /*b370*/  F2FP.F16.F32.PACK_AB R112, RZ, R107 ;  /* 0x0000006bff70723e */ /* 0x000fe400000000ff */
[----:B------:R-:W-:Y:S02]  /*b380*/  PRMT R98, R98, 0x5410, R26 ;  /* 0x0000541062627816 */ /* 0x000fe4000000001a */
[----:B------:R-:W-:Y:S02]  /*b390*/  PRMT R97, R97, 0x5410, R24 ;  /* 0x0000541061617816 */ /* 0x000fe40000000018 */
[----:B------:R-:W-:Y:S02]  /*b3a0*/  PRMT R96, R96, 0x5410, R22 ;  /* 0x0000541060607816 */ /* 0x000fe40000000016 */
[----:B------:R-:W-:-:S07]  /*b3b0*/  PRMT R99, R99, 0x5410, R112 ;  /* 0x0000541063637816 */ /* 0x000fce0000000070 */
.L_x_14626:
        /* <DEDUP_REMOVED lines=24> */
.L_x_14659:
[----:B------:R-:W-:Y:S05]  /*b540*/  @!P0 BRA `(.L_x_14660) ;  /* 0x00000000000c8947 */ /* 0x000fea0003800000 */
[----:B-----5:R-:W2:Y:S02]  /*b550*/  LDC.64 R28, c[0x0][0x390] ;  /* 0x0000e400ff1c7b82 */ /* 0x020ea40000000a00 */
[----:B--2---:R-:W-:-:S06]  /*b560*/  IMAD.WIDE.U32 R28, R135, 0x10, R28 ;  /* 0x00000010871c7825 */ /* 0x004fcc00078e001c */
[----:B------:R-:W5:Y:S02]  /*b570*/  LDG.E.128 R28, desc[UR12][R28.64] ;  /* 0x0000000c1c1c7981 */ /* 0x000f64000c1e1d00 */
.L_x_14660:
[----:B------:R-:W-:Y:S05]  /*b580*/  BRA.U !UP0, `(.L_x_14661) ;  /* 0x0000002908dc7547 */ /* 0x000fea000b800000 */
[----:B01----:R-:W0:Y:S01]  /*b590*/  LDC.64 R96, c[0x0][0x3a0] ;  /* 0x0000e800ff607b82 */ /* 0x003e220000000a00 */
[----:B------:R-:W-:-:S05]  /*b5a0*/  IADD3 R99, PT, PT, R129, 0x100, RZ ;  /* 0x0000010081637810 */ /* 0x000fca0007ffe0ff */
        /* <DEDUP_REMOVED lines=22> */
.L_x_14664:
        /* <DEDUP_REMOVED lines=12> */
.L_x_14665:
        /* <DEDUP_REMOVED lines=43> */
.L_x_14663:
        /* <DEDUP_REMOVED lines=11> */
.L_x_14662:
        /* <DEDUP_REMOVED lines=20> */
.L_x_14668:
        /* <DEDUP_REMOVED lines=12> */
.L_x_14669:
        /* <DEDUP_REMOVED lines=43> */
.L_x_14667:
        /* <DEDUP_REMOVED lines=11> */
.L_x_14666:
        /* <DEDUP_REMOVED lines=20> */
.L_x_14672:
        /* <DEDUP_REMOVED lines=12> */
.L_x_14673:
        /* <DEDUP_REMOVED lines=43> */
.L_x_14671:
        /* <DEDUP_REMOVED lines=11> */
.L_x_14670:
        /* <DEDUP_REMOVED lines=20> */
.L_x_14676:
        /* <DEDUP_REMOVED lines=12> */
.L_x_14677:
        /* <DEDUP_REMOVED lines=42> */
.L_x_14675:
        /* <DEDUP_REMOVED lines=11> */
.L_x_14674:
        /* <DEDUP_REMOVED lines=20> */
.L_x_14680:
        /* <DEDUP_REMOVED lines=12> */
.L_x_14681:
        /* <DEDUP_REMOVED lines=42> */
.L_x_14679:
        /* <DEDUP_REMOVED lines=11> */
.L_x_14678:
        /* <DEDUP_REMOVED lines=20> */
.L_x_14684:
        /* <DEDUP_REMOVED lines=12> */
.L_x_14685:
        /* <DEDUP_REMOVED lines=42> */
.L_x_14683:
        /* <DEDUP_REMOVED lines=11> */
.L_x_14682:
        /* <DEDUP_REMOVED lines=20> */
.L_x_14688:
        /* <DEDUP_REMOVED lines=12> */
.L_x_14689:
        /* <DEDUP_REMOVED lines=43> */
.L_x_14687:
[----:B------:R-:W-:Y:S01]  /*da90*/  I2FP.F32.U32 R18, R18 ;  /* 0x0000001200127245 */ /* 0x000fe20000201000 */
[----:B-----5:R-:W-:Y:S01]  /*daa0*/  HADD2.F32 R22, -RZ, R31.H0_H0 ;  /* 0x2000001fff167230 */ /* 0x020fe20000004100 */
[----:B------:R-:W-:Y:S01]  /*dab0*/  MOV R123, 0x2f800000 ;  /* 0x2f800000007b7802 */ /* 0x000fe20000000f00 */
[----:B------:R-:W-:-:S03]  /*dac0*/  HADD2.F32 R104, -RZ, R99.H0_H0 ;  /* 0x20000063ff687230 */ /* 0x000fc60000004100 */
[----:B------:R-:W-:Y:S01]  /*dad0*/  FMUL.FTZ R22, R22, UR17 ;  /* 0x0000001116167c20 */ /* 0x000fe20008410000 */
[----:B------:R-:W-:-:S03]  /*dae0*/  FFMA.FTZ R18, R18, R123, 1.1641532182693481445e-10 ;  /* 0x2f00000012127423 */ /* 0x000fc6000001007b */
[----:B------:R-:W-:Y:S02]  /*daf0*/  FMUL.FTZ R22, R22, UR16 ;  /* 0x0000001016167c20 */ /* 0x000fe40008410000 */
[----:B------:R-:W-:-:S04]  /*db00*/  FSETP.GTU.FTZ.AND P3, PT, R18, UR23, PT ;  /* 0x0000001712007c0b */ /* 0x000fc8000bf7c000 */
[----:B------:R-:W-:Y:S02]  /*db10*/  FSEL R127, R22, RZ, !P3 ;  /* 0x000000ff167f7208 */ /* 0x000fe40005800000 */
[----:B------:R-:W-:-:S03]  /*db20*/  SEL R18, RZ, 0x1, P3 ;  /* 0x00000001ff127807 */ /* 0x000fc60001800000 */
[----:B------:R-:W-:-:S07]  /*db30*/  FADD.FTZ R127, R104, R127 ;  /* 0x0000007f687f7221 */ /* 0x000fce0000010000 */
.L_x_14686:
        /* <DEDUP_REMOVED lines=20> */
.L_x_14692:
        /* <DEDUP_REMOVED lines=12> */
.L_x_14693:
        /* <DEDUP_REMOVED lines=43> */
.L_x_14691:
        /* <DEDUP_REMOVED lines=11> */
.L_x_14690:
[----:B------:R-:W-:Y:S02]  /*e0a0*/  F2FP.F16.F32.PACK_AB R99, RZ, R123 ;  /* 0x0000007bff63723e */ /* 0x000fe400000000ff */
[----:B------:R-:W-:Y:S02]  /*e0b0*/  PRMT R98, R26, 0x5410, R98 ;  /* 0x000054101a627816 */ /* 0x000fe40000000062 */
[----:B------:R-:W-:Y:S02]  /*e0c0*/  PRMT R97, R24, 0x5410, R97 ;  /* 0x0000541018617816 */ /* 0x000fe40000000061 */
[----:B------:R-:W-:Y:S02]  /*e0d0*/  PRMT R96, R20, 0x5410, R96 ;  /* 0x0000541014607816 */ /* 0x000fe40000000060 */
[----:B------:R-:W-:Y:S01]  /*e0e0*/  PRMT R99, R104, 0x5410, R99 ;  /* 0x0000541068637816 */ /* 0x000fe20000000063 */
[----:B------:R-:W-:Y:S06]  /*e0f0*/  BRA `(.L_x_14694) ;  /* 0x0000002800207947 */ /* 0x000fec0003800000 */
.L_x_14661:
[----:B------:R-:W-:Y:S01]  /*e100*/  MOV R111, RZ ;  /* 0x000000ff006f7202 */ /* 0x000fe20000000f00 */
        /* <DEDUP_REMOVED lines=18> */
.L_x_14697:
[----:B------:R-:W-:-:S04]  /*e230*/  IADD3 R3, PT, PT, R3, 0x1, RZ ;  /* 0x0000000103037810 */ /* 0x000fc80007ffe0ff */
        /* <DEDUP_REMOVED lines=11> */
.L_x_14698:
        /* <DEDUP_REMOVED lines=43> */
.L_x_14696:
[----:B------:R-:W-:Y:S01]  /*e5a0*/  I2FP.F32.U32 R6, R6 ;  /* 0x0000000600067245 */ /* 0x000fe20000201000 */
[----:B-----5:R-:W-:Y:S02]  /*e5b0*/  HADD2.F32 R20, -RZ, R28.H0_H0 ;  /* 0x2000001cff147230 */ /* 0x020fe40000004100 */
[----:B01----:R-:W-:-:S03]  /*e5c0*/  IMAD.MOV.U32 R97, RZ, RZ, 0x2f800000 ;  /* 0x2f800000ff617424 */ /* 0x003fc600078e00ff */
[----:B------:R-:W-:Y:S01]  /*e5d0*/  FMUL.FTZ R20, R20, UR17 ;  /* 0x0000001114147c20 */ /* 0x000fe20008410000 */
[----:B------:R-:W-:-:S03]  /*e5e0*/  FFMA.FTZ R6, R6, R97, 1.1641532182693481445e-10 ;  /* 0x2f00000006067423 */ /* 0x000fc60000010061 */
[----:B------:R-:W-:Y:S02]  /*e5f0*/  FMUL.FTZ R20, R20, UR16 ;  /* 0x0000001014147c20 */ /* 0x000fe40008410000 */
[----:B------:R-:W-:-:S04]  /*e600*/  FSETP.GTU.FTZ.AND P2, PT, R6, UR23, PT ;  /* 0x0000001706007c0b */ /* 0x000fc8000bf5c000 */
[----:B------:R-:W-:Y:S02]  /*e610*/  SEL R6, RZ, 0x1, P2 ;  /* 0x00000001ff067807 */ /* 0x000fe40001000000 */
[----:B------:R-:W-:-:S07]  /*e620*/  FSEL R111, R20, RZ, !P2 ;  /* 0x000000ff146f7208 */ /* 0x000fce0005000000 */
.L_x_14695:
[----:B------:R-:W-:Y:S01]  /*e630*/  F2FP.F16.F32.PACK_AB R20, RZ, R111 ;  /* 0x0000006fff14723e */ /* 0x000fe200000000ff */
[----:B------:R-:W-:Y:S01]  /*e640*/  IMAD.MOV.U32 R26, RZ, RZ, R24 ;  /* 0x000000ffff1a7224 */ /* 0x000fe200078e0018 */
[----:B0-----:R-:W-:Y:S01]  /*e650*/  MOV R113, RZ ;  /* 0x000000ff00717202 */ /* 0x001fe20000000f00 */
        /* <DEDUP_REMOVED lines=13> */
.L_x_14701:
        /* <DEDUP_REMOVED lines=12> */
.L_x_14702:
        /* <DEDUP_REMOVED lines=43> */
.L_x_14700:
[----:B------:R-:W-:Y:S01]  /*eaa0*/  I2FP.F32.U32 R8, R8 ;  /* 0x0000000800087245 */ /* 0x000fe20000201000 */
[----:B-----5:R-:W-:Y:S02]  /*eab0*/  HADD2.F32 R24, -RZ, R28.H1_H1 ;  /* 0x3000001cff187230 */ /* 0x020fe40000004100 */
[----:B-1----:R-:W-:-:S03]  /*eac0*/  IMAD.MOV.U32 R97, RZ, RZ, 0x2f800000 ;  /* 0x2f800000ff617424 */ /* 0x002fc600078e00ff */
[----:B------:R-:W-:Y:S01]  /*ead0*/  FMUL.FTZ R24, R24, UR17 ;  /* 0x0000001118187c20 */ /* 0x000fe20008410000 */
[----:B------:R-:W-:-:S03]  /*eae0*/  FFMA.FTZ R8, R8, R97, 1.1641532182693481445e-10 ;  /* 0x2f00000008087423 */ /* 0x000fc60000010061 */
[----:B------:R-:W-:Y:S02]  /*eaf0*/  FMUL.FTZ R24, R24, UR16 ;  /* 0x0000001018187c20 */ /* 0x000fe40008410000 */
[----:B------:R-:W-:-:S04]  /*eb00*/  FSETP.GTU.FTZ.AND P2, PT, R8, UR23, PT ;  /* 0x0000001708007c0b */ /* 0x000fc8000bf5c000 */
[----:B------:R-:W-:Y:S02]  /*eb10*/  SEL R8, RZ, 0x1, P2 ;  /* 0x00000001ff087807 */ /* 0x000fe40001000000 */
[----:B------:R-:W-:-:S07]  /*eb20*/  FSEL R113, R24, RZ, !P2 ;  /* 0x000000ff18717208 */ /* 0x000fce0005000000 */
.L_x_14699:
[----:B-1----:R-:W-:Y:S01]  /*eb30*/  F2FP.F16.F32.PACK_AB R96, RZ, R113 ;  /* 0x00000071ff60723e */ /* 0x002fe200000000ff */
        /* <DEDUP_REMOVED lines=15> */
.L_x_14705:
        /* <DEDUP_REMOVED lines=12> */
.L_x_14706:
        /* <DEDUP_REMOVED lines=43> */
.L_x_14704:
        /* <DEDUP_REMOVED lines=9> */
.L_x_14703:
        /* <DEDUP_REMOVED lines=16> */
.L_x_14709:
        /* <DEDUP_REMOVED lines=12> */
.L_x_14710:
        /* <DEDUP_REMOVED lines=43> */
.L_x_14708:
        /* <DEDUP_REMOVED lines=9> */
.L_x_14707:
        /* <DEDUP_REMOVED lines=16> */
.L_x_14713:
        /* <DEDUP_REMOVED lines=12> */
.L_x_14714:
        /* <DEDUP_REMOVED lines=43> */
.L_x_14712:
        /* <DEDUP_REMOVED lines=9> */
.L_x_14711:
        /* <DEDUP_REMOVED lines=16> */
.L_x_14717:
        /* <DEDUP_REMOVED lines=12> */
.L_x_14718:
        /* <DEDUP_REMOVED lines=43> */
.L_x_14716:
        /* <DEDUP_REMOVED lines=9> */
.L_x_14715:
        /* <DEDUP_REMOVED lines=16> */
.L_x_14721:
        /* <DEDUP_REMOVED lines=12> */
.L_x_14722:
        /* <DEDUP_REMOVED lines=43> */
.L_x_14720:
        /* <DEDUP_REMOVED lines=9> */
.L_x_14719:
        /* <DEDUP_REMOVED lines=16> */
.L_x_14725:
        /* <DEDUP_REMOVED lines=12> */
.L_x_14726:
        /* <DEDUP_REMOVED lines=43> */
.L_x_14724:
        /* <DEDUP_REMOVED lines=9> */
.L_x_14723:
[----:B------:R-:W-:Y:S02]  /*10930*/  F2FP.F16.F32.PACK_AB R99, RZ, R123 ;  /* 0x0000007bff63723e */ /* 0x000fe400000000ff */
[----:B------:R-:W-:Y:S02]  /*10940*/  PRMT R98, R26, 0x5410, R104 ;  /* 0x000054101a627816 */ /* 0x000fe40000000068 */
[----:B------:R-:W-:Y:S02]  /*10950*/  PRMT R97, R24, 0x5410, R97 ;  /* 0x0000541018617816 */ /* 0x000fe40000000061 */
[----:B------:R-:W-:Y:S02]  /*10960*/  PRMT R96, R20, 0x5410, R96 ;  /* 0x0000541014607816 */ /* 0x000fe40000000060 */
[----:B------:R-:W-:-:S07]  /*10970*/  PRMT R99, R106, 0x5410, R99 ;  /* 0x000054106a637816 */ /* 0x000fce0000000063 */
.L_x_14694:
[----:B------:R-:W-:Y:S01]  /*10980*/  IADD3 R131, PT, PT, R129, 0x100, RZ ;  /* 0x0000010081837810 */ /* 0x000fe20007ffe0ff */
[----:B------:R-:W-:-:S04]  /*10990*/  VIADD R20, R102, 0x180 ;  /* 0x0000018066147836 */ /* 0x000fc80000000000 */
[----:B------:R-:W-:-:S05]  /*109a0*/  IMAD.WIDE.U32 R130, R131, 0x10, R124 ;  /* 0x0000001083827825 */ /* 0x000fca00078e007c */
        /* <DEDUP_REMOVED lines=22> */
.L_x_14727:
[----:B------:R-:W-:Y:S05]  /*10b10*/  @!P0 BRA `(.L_x_14728) ;  /* 0x00000000000c8947 */ /* 0x000fea0003800000 */
[----:B-----5:R-:W2:Y:S02]  /*10b20*/  LDC.64 R28, c[0x0][0x390] ;  /* 0x0000e400ff1c7b82 */ /* 0x020ea40000000a00 */
[----:B--2---:R-:W-:-:S06]  /*10b30*/  IMAD.WIDE.U32 R28, R20, 0x10, R28 ;  /* 0x00000010141c7825 */ /* 0x004fcc00078e001c */
[----:B------:R-:W5:Y:S02]  /*10b40*/  LDG.E.128 R28, desc[UR12][R28.64] ;  /* 0x0000000c1c1c7981 */ /* 0x000f64000c1e1d00 */
.L_x_14728:
        /* <DEDUP_REMOVED lines=25> */
.L_x_14732:
        /* <DEDUP_REMOVED lines=12> */
.L_x_14733:
        /* <DEDUP_REMOVED lines=42> */
.L_x_14731:
        /* <DEDUP_REMOVED lines=11> */
.L_x_14730:
        /* <DEDUP_REMOVED lines=20> */
.L_x_14736:
        /* <DEDUP_REMOVED lines=12> */
.L_x_14737:
        /* <DEDUP_REMOVED lines=42> */
.L_x_14735:
        /* <DEDUP_REMOVED lines=11> */
.L_x_14734:
        /* <DEDUP_REMOVED lines=20> */
.L_x_14740:
        /* <DEDUP_REMOVED lines=12> */
.L_x_14741:
        /* <DEDUP_REMOVED lines=42> */
.L_x_14739:
        /* <DEDUP_REMOVED lines=11> */
.L_x_14738:
        /* <DEDUP_REMOVED lines=20> */
.L_x_14744:
        /* <DEDUP_REMOVED lines=12> */
.L_x_14745:
        /* <DEDUP_REMOVED lines=43> */
.L_x_14743:
        /* <DEDUP_REMOVED lines=11> */
.L_x_14742:
        /* <DEDUP_REMOVED lines=20> */
.L_x_14748:
        /* <DEDUP_REMOVED lines=12> */
.L_x_14749:
        /* <DEDUP_REMOVED lines=43> */
.L_x_14747:
        /* <DEDUP_REMOVED lines=11> */
.L_x_14746:
        /* <DEDUP_REMOVED lines=20> */
.L_x_14752:
        /* <DEDUP_REMOVED lines=12> */
.L_x_14753:
        /* <DEDUP_REMOVED lines=43> */
.L_x_14751:
        /* <DEDUP_REMOVED lines=11> */
.L_x_14750:
        /* <DEDUP_REMOVED lines=20> */
.L_x_14756:
        /* <DEDUP_REMOVED lines=12> */
.L_x_14757:
        /* <DEDUP_REMOVED lines=43> */
.L_x_14755:
        /* <DEDUP_REMOVED lines=11> */
.L_x_14754:
        /* <DEDUP_REMOVED lines=20> */
.L_x_14760:
        /* <DEDUP_REMOVED lines=12> */
.L_x_14761:
        /* <DEDUP_REMOVED lines=42> */
.L_x_14759:
        /* <DEDUP_REMOVED lines=11> */
.L_x_14758:
[----:B------:R-:W-:Y:S02]  /*13660*/  F2FP.F16.F32.PACK_AB R99, RZ, R141 ;  /* 0x0000008dff63723e */ /* 0x000fe400000000ff */
[----:B------:R-:W-:Y:S02]  /*13670*/  PRMT R98, R104, 0x5410, R106 ;  /* 0x0000541068627816 */ /* 0x000fe4000000006a */
[----:B------:R-:W-:Y:S02]  /*13680*/  PRMT R97, R26, 0x5410, R102 ;  /* 0x000054101a617816 */ /* 0x000fe40000000066 */
[----:B------:R-:W-:Y:S02]  /*13690*/  PRMT R96, R22, 0x5410, R24 ;  /* 0x0000541016607816 */ /* 0x000fe40000000018 */
[----:B------:R-:W-:Y:S01]  /*136a0*/  PRMT R99, R100, 0x5410, R99 ;  /* 0x0000541064637816 */ /* 0x000fe20000000063 */
[----:B------:R-:W-:Y:S06]  /*136b0*/  BRA `(.L_x_14762) ;  /* 0x00000028001c7947 */ /* 0x000fec0003800000 */
.L_x_14729:
        /* <DEDUP_REMOVED lines=19> */
.L_x_14765:
        /* <DEDUP_REMOVED lines=12> */
.L_x_14766:
        /* <DEDUP_REMOVED lines=42> */
.L_x_14764:
[----:B------:R-:W-:Y:S01]  /*13b50*/  I2FP.F32.U32 R6, R6 ;  /* 0x0000000600067245 */ /* 0x000fe20000201000 */
[----:B-1----:R-:W-:Y:S02]  /*13b60*/  HFMA2 R97, -RZ, RZ, 0.1171875, 0 ;  /* 0x2f800000ff617431 */ /* 0x002fe400000001ff */
[----:B-----5:R-:W-:-:S03]  /*13b70*/  HADD2.F32 R22, -RZ, R28.H0_H0 ;  /* 0x2000001cff167230 */ /* 0x020fc60000004100 */
[----:B------:R-:W-:Y:S02]  /*13b80*/  FFMA.FTZ R6, R6, R97, 1.1641532182693481445e-10 ;  /* 0x2f00000006067423 */ /* 0x000fe40000010061 */
[----:B------:R-:W-:-:S04]  /*13b90*/  FMUL.FTZ R22, R22, UR17 ;  /* 0x0000001116167c20 */ /* 0x000fc80008410000 */
[----:B------:R-:W-:Y:S01]  /*13ba0*/  FMUL.FTZ R22, R22, UR16 ;  /* 0x0000001016167c20 */ /* 0x000fe20008410000 */
[----:B------:R-:W-:-:S04]  /*13bb0*/  FSETP.GTU.FTZ.AND P2, PT, R6, UR23, PT ;  /* 0x0000001706007c0b */ /* 0x000fc8000bf5c000 */
[----:B------:R-:W-:Y:S02]  /*13bc0*/  SEL R6, RZ, 0x1, P2 ;  /* 0x00000001ff067807 */ /* 0x000fe40001000000 */
[----:B------:R-:W-:-:S07]  /*13bd0*/  FSEL R131, R22, RZ, !P2 ;  /* 0x000000ff16837208 */ /* 0x000fce0005000000 */
.L_x_14763:
        /* <DEDUP_REMOVED lines=16> */
.L_x_14769:
        /* <DEDUP_REMOVED lines=12> */
.L_x_14770:
[----:B------:R-:W-:Y:S01]  /*13da0*/  IMAD.WIDE.U32 R134, R2, -0x326172a9, RZ ;  /* 0xcd9e8d5702867825 */ /* 0x000fe200078e00ff */
[----:B-1----:R-:W-:-:S03]  /*13db0*/  LOP3.LUT R96, R5, UR15, R133, 0x96, !PT ;  /* 0x0000000f05607c12 */ /* 0x002fc6000f8e9685 */
        /* <DEDUP_REMOVED lines=41> */
.L_x_14768:
[----:B------:R-:W-:Y:S01]  /*14050*/  I2FP.F32.U32 R8, R8 ;  /* 0x0000000800087245 */ /* 0x000fe20000201000 */
[----:B-1----:R-:W-:Y:S02]  /*14060*/  HFMA2 R97, -RZ, RZ, 0.1171875, 0 ;  /* 0x2f800000ff617431 */ /* 0x002fe400000001ff */
[----:B-----5:R-:W-:-:S03]  /*14070*/  HADD2.F32 R24, -RZ, R28.H1_H1 ;  /* 0x3000001cff187230 */ /* 0x020fc60000004100 */
[----:B------:R-:W-:Y:S02]  /*14080*/  FFMA.FTZ R8, R8, R97, 1.1641532182693481445e-10 ;  /* 0x2f00000008087423 */ /* 0x000fe40000010061 */
[----:B------:R-:W-:-:S04]  /*14090*/  FMUL.FTZ R24, R24, UR17 ;  /* 0x0000001118187c20 */ /* 0x000fc80008410000 */
[----:B------:R-:W-:Y:S01]  /*140a0*/  FMUL.FTZ R24, R24, UR16 ;  /* 0x0000001018187c20 */ /* 0x000fe20008410000 */
[----:B------:R-:W-:-:S04]  /*140b0*/  FSETP.GTU.FTZ.AND P2, PT, R8, UR23, PT ;  /* 0x0000001708007c0b */ /* 0x000fc8000bf5c000 */
[----:B------:R-:W-:Y:S02]  /*140c0*/  SEL R8, RZ, 0x1, P2 ;  /* 0x00000001ff087807 */ /* 0x000fe40001000000 */
[----:B------:R-:W-:-:S07]  /*140d0*/  FSEL R133, R24, RZ, !P2 ;  /* 0x000000ff18857208 */ /* 0x000fce0005000000 */
.L_x_14767:
[----:B------:R-:W-:Y:S01]  /*140e0*/  F2FP.F16.F32.PACK_AB R24, RZ, R133 ;  /* 0x00000085ff18723e */ /* 0x000fe200000000ff */
        /* <DEDUP_REMOVED lines=15> */
.L_x_14773:
        /* <DEDUP_REMOVED lines=12> */
.L_x_14774:
        /* <DEDUP_REMOVED lines=43> */
.L_x_14772:
        /* <DEDUP_REMOVED lines=9> */
.L_x_14771:
        /* <DEDUP_REMOVED lines=16> */
.L_x_14777:
        /* <DEDUP_REMOVED lines=12> */
.L_x_14778:
        /* <DEDUP_REMOVED lines=43> */
.L_x_14776:
        /* <DEDUP_REMOVED lines=9> */
.L_x_14775:
        /* <DEDUP_REMOVED lines=16> */
.L_x_14781:
        /* <DEDUP_REMOVED lines=12> */
.L_x_14782:
        /* <DEDUP_REMOVED lines=43> */
.L_x_14780:
        /* <DEDUP_REMOVED lines=9> */
.L_x_14779:
        /* <DEDUP_REMOVED lines=16> */
.L_x_14785:
        /* <DEDUP_REMOVED lines=12> */
.L_x_14786:
        /* <DEDUP_REMOVED lines=43> */
.L_x_14784:
        /* <DEDUP_REMOVED lines=9> */
.L_x_14783:
        /* <DEDUP_REMOVED lines=16> */
.L_x_14789:
        /* <DEDUP_REMOVED lines=12> */
.L_x_14790:
        /* <DEDUP_REMOVED lines=43> */
.L_x_14788:
        /* <DEDUP_REMOVED lines=9> */
.L_x_14787:
        /* <DEDUP_REMOVED lines=16> */
.L_x_14793:
        /* <DEDUP_REMOVED lines=12> */
.L_x_14794:
        /* <DEDUP_REMOVED lines=43> */
.L_x_14792:
        /* <DEDUP_REMOVED lines=9> */
.L_x_14791:
[----:B------:R-:W-:Y:S02]  /*15ee0*/  F2FP.F16.F32.PACK_AB R99, RZ, R141 ;  /* 0x0000008dff63723e */ /* 0x000fe400000000ff */
[----:B------:R-:W-:Y:S02]  /*15ef0*/  PRMT R98, R106, 0x5410, R104 ;  /* 0x000054106a627816 */ /* 0x000fe40000000068 */
[----:B------:R-:W-:Y:S02]  /*15f00*/  PRMT R97, R102, 0x5410, R100 ;  /* 0x0000541066617816 */ /* 0x000fe40000000064 */
[----:B------:R-:W-:Y:S02]  /*15f10*/  PRMT R96, R26, 0x5410, R24 ;  /* 0x000054101a607816 */ /* 0x000fe40000000018 */
[----:B------:R-:W-:-:S07]  /*15f20*/  PRMT R99, R22, 0x5410, R99 ;  /* 0x0000541016637816 */ /* 0x000fce0000000063 */
.L_x_14762:
        /* <DEDUP_REMOVED lines=55> */
.L_x_14795:
        /* <DEDUP_REMOVED lines=212> */
[----:B------:R-:W-:Y:S01]  /*16fe0*/  F2FP.F16.F32.PACK_AB R23, R128, R23 ;  /* 0x000000178017723e */ /* 0x000fe200000000ff */
        /* <DEDUP_REMOVED lines=17> */
[----:B------:R-:W-:Y:S01]  /*17100*/  F2FP.F16.F32.PACK_AB R26, R97, R26 ;  /* 0x0000001a611a723e */ /* 0x000fe200000000ff */
        /* <DEDUP_REMOVED lines=15> */
[----:B------:R-:W-:Y:S01]  /*17200*/  F2FP.F16.F32.PACK_AB R20, R20, R103 ;  /* 0x000000671414723e */ /* 0x000fe200000000ff */
        /* <DEDUP_REMOVED lines=37> */
.L_x_14796:
[----:B------:R-:W-:Y:S02]  /*17460*/  UIADD3 UR7, UPT, UPT, UR7, UR20, URZ ;  /* 0x0000001407077290 */ /* 0x000fe4000fffe0ff */
[----:B------:R-:W-:Y:S02]  /*17470*/  UPLOP3.LUT UP1, UPT, UPT, UPT, UP1, 0x40, 0x4 ;  /* 0x000000000004789c */ /* 0x000fe40003f2e810 */
[----:B------:R-:W-:-:S09]  /*17480*/  UISETP.GE.AND UP0, UPT, UR7, UR21, UPT ;  /* 0x000000150700728c */ /* 0x000fd2000bf06270 */
[----:B------:R-:W-:Y:S05]  /*17490*/  BRA.U !UP0, `(.L_x_14797) ;  /* 0xfffffe95087c7547 */ /* 0x000fea000b83ffff */
[----:B------:R-:W-:Y:S05]  /*174a0*/  EXIT ;  /* 0x000000000000794d */ /* 0x000fea0003800000 */
.L_x_14798:
        /* <DEDUP_REMOVED lines=13> */
.L_x_27289:


//--------------------- .text._ZN10layer_norm13ln_fwd_kernelINS_13Kernel_traitsIf6__halfS2_S2_fjLj4096ELj1ELj1ELj4ELj16ENS_18Kernel_traits_baseILj4096EfS2_S2_S2_fjLj128EEEEELb1ELb1ELb0ELb0EEEvNS_9FwdParamsE --------------------------
	.section	.text._ZN10layer_norm13ln_fwd_kernelINS_13Kernel_traitsIf6__halfS2_S2_fjLj4096ELj1ELj1ELj4ELj16ENS_18Kernel_traits_baseILj4096EfS2_S2_S2_fjLj128EEEEELb1ELb1ELb0ELb0EEEvNS_9FwdParamsE,"ax",@progbits
	.align	128
        .global         _ZN10layer_norm13ln_fwd_kernelINS_13Kernel_traitsIf6__halfS2_S2_fjLj4096ELj1ELj1ELj4ELj16ENS_18Kernel_traits_baseILj4096EfS2_S2_S2_fjLj128EEEEELb1ELb1ELb0ELb0EEEvNS_9FwdParamsE
        .type           _ZN10layer_norm13ln_fwd_kernelINS_13Kernel_traitsIf6__halfS2_S2_fjLj4096ELj1ELj1ELj4ELj16ENS_18Kernel_traits_baseILj4096EfS2_S2_S2_fjLj128EEEEELb1ELb1ELb0ELb0EEEvNS_9FwdParamsE,@function
        .size           _ZN10layer_norm13ln_fwd_kernelINS_13Kernel_traitsIf6__halfS2_S2_fjLj4096ELj1ELj1ELj4ELj16ENS_18Kernel_traits_baseILj4096EfS2_S2_S2_fjLj128EEEEELb1ELb1ELb0ELb0EEEvNS_9FwdParamsE,(.L_x_27290 - _ZN10layer_norm13ln_fwd_kernelINS_13Kernel_traitsIf6__halfS2_S2_fjLj4096ELj1ELj1ELj4ELj16ENS_18Kernel_traits_baseILj4096EfS2_S2_S2_fjLj128EEEEELb1ELb1ELb0ELb0EEEvNS_9FwdParamsE)
        .other          _ZN10layer_norm13ln_fwd_kernelINS_13Kernel_traitsIf6__halfS2_S2_fjLj4096ELj1ELj1ELj4ELj16ENS_18Kernel_traits_baseILj4096EfS2_S2_S2_fjLj128EEEEELb1ELb1ELb0ELb0EEEvNS_9FwdParamsE,@"STO_CUDA_ENTRY STV_DEFAULT"
_ZN10layer_norm13ln_fwd_kernelINS_13Kernel_traitsIf6__halfS2_S2_fjLj4096ELj1ELj1ELj4ELj16ENS_18Kernel_traits_baseILj4096EfS2_S2_S2_fjLj128EEEEELb1ELb1ELb0ELb0EEEvNS_9FwdParamsE:
.text._ZN10layer_norm13ln_fwd_kernelINS_13Kernel_traitsIf6__halfS2_S2_fjLj4096ELj1ELj1ELj4ELj16ENS_18Kernel_traits_baseILj4096EfS2_S2_S2_fjLj128EEEEELb1ELb1ELb0ELb0EEEvNS_9FwdParamsE:
        /* <DEDUP_REMOVED lines=110> */
.L_x_14800:
        /* <DEDUP_REMOVED lines=55> */
.L_x_14801:
[----:B------:R-:W-:Y:S05]  /*0a50*/  BSYNC.RECONVERGENT B0 ;  /* 0x0000000000007941 */ /* 0x000fea0003800200 */
.L_x_14799:
[----:B------:R-:W1:Y:S02]  /*0a60*/  LDCU UR5, c[0x0][0x384] ;  /* 0x00007080ff0577ac */ /* 0x000e640008000800 */
[----:B-1----:R-:W-:-:S06]  /*0a70*/  UISETP.GE.AND UP0, UPT, UR14, UR5, UPT ;  /* 0x000000050e00728c */ /* 0x002fcc000bf06270 */
[----:B------:R-:W-:-:S13]  /*0a80*/  PLOP3.LUT P0, PT, PT, PT, UP0, 0x80, 0x8 ;  /* 0x000000000008781c */ /* 0x000fda0003f0f008 */
[----:B------:R-:W-:Y:S05]  /*0a90*/  @P0 EXIT ;  /* 0x000000000000094d */ /* 0x000fea0003800000 */
[----:B------:R-:W-:Y:S01]  /*0aa0*/  IMAD.HI.U32 R3, R13, -0x326172a9, RZ ;  /* 0xcd9e8d570d037827 */ /* 0x000fe200078e00ff */
[----:B------:R-:W-:Y:S01]  /*0ab0*/  USHF.L.U32 UR5, UR4, 0x1, URZ ;  /* 0x0000000104057899 */ /* 0x000fe200080006ff */
[----:B------:R-:W-:Y:S01]  /*0ac0*/  LOP3.LUT R6, R6, 0x3, RZ, 0xc0, !PT ;  /* 0x0000000306067812 */ /* 0x000fe200078ec0ff */
[----:B------:R-:W1:Y:S01]  /*0ad0*/  LDCU.64 UR10, c[0x0][0x3e0] ;  /* 0x00007c00ff0a77ac */ /* 0x000e620008000a00 */
[C---:B0-----:R-:W-:Y:S01]  /*0ae0*/  IMAD.HI.U32 R4, R11.reuse, -0x2daee0ad, RZ ;  /* 0xd2511f530b047827 */ /* 0x041fe200078e00ff */
[----:B------:R-:W-:Y:S01]  /*0af0*/  LOP3.LUT R3, R10, UR8, R3, 0x96, !PT ;  /* 0x000000080a037c12 */ /* 0x000fe2000f8e9603 */
[----:B------:R-:W-:Y:S02]  /*0b00*/  ULOP3.LUT UR5, UR5, 0xffffff00, URZ, 0xc0, !UPT ;  /* 0xffffff0005057892 */ /* 0x000fe4000f8ec0ff */
[----:B------:R-:W-:Y:S01]  /*0b10*/  IMAD R14, R11, -0x2daee0ad, RZ ;  /* 0xd2511f530b0e7824 */ /* 0x000fe200078e02ff */
[----:B------:R-:W-:Y:S01]  /*0b20*/  LOP3.LUT R4, R4, UR9, RZ, 0x3c, !PT ;  /* 0x0000000904047c12 */ /* 0x000fe2000f8e3cff */
[----:B------:R-:W-:Y:S01]  /*0b30*/  IMAD.HI.U32 R7, R3, -0x2daee0ad, RZ ;  /* 0xd2511f5303077827 */ /* 0x000fe200078e00ff */
[----:B------:R-:W-:-:S03]  /*0b40*/  UPLOP3.LUT UP2, UPT, UPT, UPT, UPT, 0x40, 0x4 ;  /* 0x000000000004789c */ /* 0x000fc60003f4e870 */
[----:B------:R-:W-:Y:S01]  /*0b50*/  IMAD R8, R13, -0x326172a9, RZ ;  /* 0xcd9e8d570d087824 */ /* 0x000fe200078e02ff */
[----:B------:R-:W-:Y:S01]  /*0b60*/  LOP3.LUT R7, R14, UR26, R7, 0x96, !PT ;  /* 0x0000001a0e077c12 */ /* 0x000fe2000f8e9607 */
[----:B------:R-:W-:-:S04]  /*0b70*/  IMAD.HI.U32 R5, R4, -0x326172a9, RZ ;  /* 0xcd9e8d5704057827 */ /* 0x000fc800078e00ff */
[----:B------:R-:W-:Y:S01]  /*0b80*/  IMAD R9, R4, -0x326172a9, RZ ;  /* 0xcd9e8d5704097824 */ /* 0x000fe200078e02ff */
[----:B------:R-:W-:Y:S01]  /*0b90*/  LOP3.LUT R5, R8, UR25, R5, 0x96, !PT ;  /* 0x0000001908057c12 */ /* 0x000fe2000f8e9605 */
[----:B------:R-:W-:Y:S01]  /*0ba0*/  IMAD.HI.U32 R4, R7, -0x326172a9, RZ ;  /* 0xcd9e8d5707047827 */ /* 0x000fe200078e00ff */
[----:B-1----:R-:W-:-:S03]  /*0bb0*/  UISETP.NE.U32.AND UP0, UPT, UR10, URZ, UPT ;  /* 0x000000ff0a00728c */ /* 0x002fc6000bf05070 */
[----:B------:R-:W-:Y:S01]  /*0bc0*/  IMAD R8, R3, -0x2daee0ad, RZ ;  /* 0xd2511f5303087824 */ /* 0x000fe200078e02ff */
[----:B------:R-:W-:Y:S01]  /*0bd0*/  LOP3.LUT R4, R9, UR27, R4, 0x96, !PT ;  /* 0x0000001b09047c12 */ /* 0x000fe2000f8e9604 */
[C---:B------:R-:W-:Y:S01]  /*0be0*/  IMAD.HI.U32 R3, R5.reuse, -0x2daee0ad, RZ ;  /* 0xd2511f5305037827 */ /* 0x040fe200078e00ff */
        /* <DEDUP_REMOVED lines=32> */
[C---:B------:R-:W-:Y:S01]  /*0df0*/  IMAD.HI.U32 R5, R3.reuse, -0x326172a9, RZ ;  /* 0xcd9e8d5703057827 */ /* 0x040fe200078e00ff */
[----:B------:R-:W2:Y:S03]  /*0e00*/  LDCU.U8 UR22, c[0x0][0x410] ;  /* 0x00008200ff1677ac */ /* 0x000ea60008000000 */
[----:B------:R-:W-:Y:S01]  /*0e10*/  IMAD R7, R4, -0x2daee0ad, RZ ;  /* 0xd2511f5304077824 */ /* 0x000fe200078e02ff */
[----:B------:R-:W-:Y:S01]  /*0e20*/  LOP3.LUT R5, R8, UR21, R5, 0x96, !PT ;  /* 0x0000001508057c12 */ /* 0x000fe2000f8e9605 */
[----:B------:R-:W-:Y:S01]  /*0e30*/  IMAD R8, R3, -0x326172a9, RZ ;  /* 0xcd9e8d5703087824 */ /* 0x000fe200078e02ff */
[----:B------:R-:W3:Y:S01]  /*0e40*/  LDCU UR21, c[0x0][0x388] ;  /* 0x00007100ff1577ac */ /* 0x000ee20008000800 */
[----:B------:R-:W-:-:S04]  /*0e50*/  IMAD.HI.U32 R3, R9, -0x326172a9, RZ ;  /* 0xcd9e8d5709037827 */ /* 0x000fc800078e00ff */
[C---:B------:R-:W-:Y:S01]  /*0e60*/  IMAD.HI.U32 R4, R5.reuse, -0x2daee0ad, RZ ;  /* 0xd2511f5305047827 */ /* 0x040fe200078e00ff */
[----:B------:R-:W-:Y:S01]  /*0e70*/  LOP3.LUT R150, R8, UR23, R3, 0x96, !PT ;  /* 0x0000001708967c12 */ /* 0x000fe2000f8e9603 */
[----:B------:R-:W4:Y:S02]  /*0e80*/  LDCU UR23, c[0x0][0x400] ;  /* 0x00008000ff1777ac */ /* 0x000f240008000800 */
[----:B------:R-:W-:Y:S01]  /*0e90*/  IMAD R8, R5, -0x2daee0ad, RZ ;  /* 0xd2511f5305087824 */ /* 0x000fe200078e02ff */
[----:B------:R-:W-:Y:S01]  /*0ea0*/  LOP3.LUT R4, R7, UR20, R4, 0x96, !PT ;  /* 0x0000001407047c12 */ /* 0x000fe2000f8e9604 */
[----:B------:R-:W-:-:S04]  /*0eb0*/  IMAD.HI.U32 R3, R150, -0x2daee0ad, RZ ;  /* 0xd2511f5396037827 */ /* 0x000fc800078e00ff */
[----:B------:R-:W-:Y:S01]  /*0ec0*/  IMAD R14, R9, -0x326172a9, RZ ;  /* 0xcd9e8d57090e7824 */ /* 0x000fe200078e02ff */
[----:B------:R-:W-:Y:S01]  /*0ed0*/  LOP3.LUT R9, R8, UR30, R3, 0x96, !PT ;  /* 0x0000001e08097c12 */ /* 0x000fe2000f8e9603 */
[----:B------:R-:W-:-:S04]  /*0ee0*/  IMAD.HI.U32 R5, R4, -0x326172a9, RZ ;  /* 0xcd9e8d5704057827 */ /* 0x000fc800078e00ff */
[----:B------:R-:W-:Y:S01]  /*0ef0*/  IMAD.MOV R3, RZ, RZ, -R2 ;  /* 0x000000ffff037224 */ /* 0x000fe200078e0a02 */
[----:B------:R-:W-:Y:S01]  /*0f00*/  LOP3.LUT R8, R14, UR24, R5, 0x96, !PT ;  /* 0x000000180e087c12 */ /* 0x000fe2000f8e9605 */
[----:B------:R-:W-:Y:S01]  /*0f10*/  ULOP3.LUT UR24, UR4, 0x7f, URZ, 0xc0, !UPT ;  /* 0x0000007f04187892 */ /* 0x000fe2000f8ec0ff */
[----:B------:R-:W-:Y:S02]  /*0f20*/  IMAD.SHL.U32 R2, R0, 0x20, RZ ;  /* 0x0000002000027824 */ /* 0x000fe400078e00ff */
[----:B------:R-:W-:Y:S01]  /*0f30*/  MOV R0, R3 ;  /* 0x0000000300007202 */ /* 0x000fe20000000f00 */
[----:B------:R-:W-:Y:S02]  /*0f40*/  IMAD.MOV.U32 R5, RZ, RZ, RZ ;  /* 0x000000ffff057224 */ /* 0x000fe400078e00ff */
[----:B------:R-:W-:Y:S01]  /*0f50*/  LOP3.LUT R2, R2, 0x3e0, RZ, 0xc0, !PT ;  /* 0x000003e002027812 */ /* 0x000fe200078ec0ff */
[----:B------:R-:W-:Y:S01]  /*0f60*/  IMAD R150, R150, -0x2daee0ad, RZ ;  /* 0xd2511f5396967824 */ /* 0x000fe200078e02ff */
[----:B------:R-:W-:Y:S01]  /*0f70*/  VIADDMNMX R0, R0, UR24, RZ, !PT ;  /* 0x0000001800007c46 */ /* 0x000fe2000f8001ff */
[----:B------:R-:W-:-:S02]  /*0f80*/  IMAD R4, R4, -0x326172a9, RZ ;  /* 0xcd9e8d5704047824 */ /* 0x000fc400078e02ff */
[----:B------:R-:W-:Y:S01]  /*0f90*/  IMAD.MOV R2, RZ, RZ, -R2 ;  /* 0x000000ffff027224 */ /* 0x000fe200078e0a02 */
[----:B------:R-:W-:-:S04]  /*0fa0*/  VIMNMX R0, PT, PT, R0, 0x20, PT ;  /* 0x0000002000007848 */ /* 0x000fc80003fe0100 */
[----:B------:R-:W-:Y:S02]  /*0fb0*/  LEA R0, R0, UR5, 0x3 ;  /* 0x0000000500007c11 */ /* 0x000fe4000f8e18ff */
[----:B------:R-:W-:Y:S02]  /*0fc0*/  VIADDMNMX R2, R2, UR24, RZ, !PT ;  /* 0x0000001802027c46 */ /* 0x000fe4000f8001ff */
[----:B------:R-:W-:Y:S02]  /*0fd0*/  I2FP.F32.U32 R0, R0 ;  /* 0x0000000000007245 */ /* 0x000fe40000201000 */
[----:B------:R-:W-:Y:S02]  /*0fe0*/  VIMNMX R2, PT, PT, R2, 0x20, PT ;  /* 0x0000002002027848 */ /* 0x000fe40003fe0100 */
[----:B------:R0:W0:Y:S02]  /*0ff0*/  MUFU.RCP R7, R0 ;  /* 0x0000000000077308 */ /* 0x0000240000001000 */
[----:B-1234-:R-:W-:-:S07]  /*1000*/  LEA R3, R2, UR5, 0x3 ;  /* 0x0000000502037c11 */ /* 0x01efce000f8e18ff */
.L_x_15149:
[----:B-1----:R-:W1:Y:S01]  /*1010*/  @UP0 LDCU.64 UR4, c[0x0][0x3e0] ;  /* 0x00007c00ff0407ac */ /* 0x002e620008000a00 */
[----:B------:R-:W-:Y:S01]  /*1020*/  PLOP3.LUT P0, PT, PT, PT, UP0, 0x80, 0x8 ;  /* 0x000000000008781c */ /* 0x000fe20003f0f008 */
[----:B-1----:R-:W-:-:S06]  /*1030*/  @UP0 UIMAD.WIDE UR4, UR14, 0x2, UR4 ;  /* 0x000000020e0408a5 */ /* 0x002fcc000f8e0204 */
[----:B0-234-:R-:W-:Y:S01]  /*1040*/  MOV R116, UR4 ;  /* 0x0000000400747c02 */ /* 0x01dfe20008000f00 */
[----:B------:R-:W-:-:S05]  /*1050*/  IMAD.U32 R117, RZ, RZ, UR5 ;  /* 0x00000005ff757e24 */ /* 0x000fca000f8e00ff */
[----:B------:R-:W2:Y:S01]  /*1060*/  @P0 LDG.E.U16 R116, desc[UR6][R116.64] ;  /* 0x0000000674740981 */ /* 0x000ea2000c1e1500 */
[----:B------:R-:W-:Y:S01]  /*1070*/  PLOP3.LUT P0, PT, PT, PT, UP0, 0x80, 0x8 ;  /* 0x000000000008781c */ /* 0x000fe20003f0f008 */
[----:B------:R-:W-:Y:S01]  /*1080*/  UIMAD UR4, UR14, UR21, URZ ;  /* 0x000000150e0472a4 */ /* 0x000fe2000f8e02ff */
[----:B------:R-:W-:Y:S01]  /*1090*/  PLOP3.LUT P1, PT, PT, PT, UP0, 0x80, 0x8 ;  /* 0x000000000008781c */ /* 0x000fe20003f2f008 */
[----:B------:R-:W1:Y:S01]  /*10a0*/  S2R R149, SR_TID.X ;  /* 0x0000000000957919 */ /* 0x000e620000002100 */
[----:B------:R-:W-:Y:S01]  /*10b0*/  ISETP.GE.U32.AND P2, PT, R12, 0x80, PT ;  /* 0x000000800c00780c */ /* 0x000fe20003f46070 */
[----:B------:R-:W-:Y:S01]  /*10c0*/  USHF.R.S32.HI UR5, URZ, 0x1f, UR4 ;  /* 0x0000001fff057899 */ /* 0x000fe20008011404 */
[----:B------:R-:W-:Y:S02]  /*10d0*/  BSSY.RECONVERGENT B0, `(.L_x_14802) ;  /* 0x000060f000007945 */ /* 0x000fe40003800200 */
[----:B------:R-:W-:Y:S01]  /*10e0*/  P2R R152, PR, RZ, 0x4 ;  /* 0x00000004ff987803 */ /* 0x000fe20000000000 */
[----:B------:R-:W-:-:S03]  /*10f0*/  ULEA.HI UR5, UR5, UR4, URZ, 0x3 ;  /* 0x0000000405057291 */ /* 0x000fc6000f8f18ff */
[----:B------:R-:W-:-:S03]  /*1100*/  UMOV UR4, 0x3f800000 ;  /* 0x3f80000000047882 */ /* 0x000fc60000000000 */
[----:B------:R-:W-:Y:S02]  /*1110*/  IMAD.U32 R118, RZ, RZ, UR5 ;  /* 0x00000005ff767e24 */ /* 0x000fe4000f8e00ff */
[----:B--2---:R-:W-:-:S05]  /*1120*/  @P0 HADD2.F32 R2, -RZ, R116.H0_H0 ;  /* 0x20000074ff020230 */ /* 0x004fca0000004100 */
[----:B------:R-:W-:Y:S02]  /*1130*/  @P1 R2UR UR4, R2 ;  /* 0x00000000020412ca */ /* 0x000fe400000e0000 */
[----:B-1----:R-:W-:-:S04]  /*1140*/  LEA.HI.SX32 R2, R118, R149, 0x1d ;  /* 0x0000009576027211 */ /* 0x002fc800078feaff */
[----:B------:R-:W-:Y:S01]  /*1150*/  MOV R154, R2 ;  /* 0x00000002009a7202 */ /* 0x000fe20000000f00 */
[----:B------:R-:W-:Y:S08]  /*1160*/  @!P2 BRA `(.L_x_14803) ;  /* 0x000000600014a947 */ /* 0x000ff00003800000 */
[----:B------:R-:W1:Y:S02]  /*1170*/  LDC.64 R116, c[0x0][0x390] ;  /* 0x0000e400ff747b82 */ /* 0x000e640000000a00 */
[----:B-1----:R-:W-:-:S06]  /*1180*/  IMAD.WIDE.U32 R116, R2, 0x10, R116 ;  /* 0x0000001002747825 */ /* 0x002fcc00078e0074 */
[----:B------:R-:W5:Y:S01]  /*1190*/  LDG.E.128 R116, desc[UR6][R116.64] ;  /* 0x0000000674747981 */ /* 0x000f62000c1e1d00 */
[----:B0-----:R-:W-:-:S04]  /*11a0*/  UISETP.NE.U32.AND UP1, UPT, UR10, URZ, UPT ;  /* 0x000000ff0a00728c */ /* 0x001fc8000bf25070 */
        /* <DEDUP_REMOVED lines=16> */
.L_x_27126:
[----:B------:R-:W-:Y:S05]  /*12b0*/  BRX R154 -0x12c0                                       (*"BRANCH_TARGETS .L_x_27127,.L_x_27128,.L_x_27129"*) ;  /* 0xffffffec9a507949 */ /* 0x000fea000383ffff */
.L_x_27129:
[----:B------:R-:W-:Y:S01]  /*12c0*/  IADD3 R121, PT, PT, R6, 0x1, RZ ;  /* 0x0000000106797810 */ /* 0x000fe20007ffe0ff */
[----:B------:R-:W-:Y:S02]  /*12d0*/  IMAD.MOV.U32 R154, RZ, RZ, R150 ;  /* 0x000000ffff9a7224 */ /* 0x000fe400078e0096 */
[----:B------:R-:W-:Y:S01]  /*12e0*/  IMAD.MOV.U32 R0, RZ, RZ, R8 ;  /* 0x000000ffff007224 */ /* 0x000fe200078e0008 */
[----:B------:R-:W-:Y:S06]  /*12f0*/  BRA `(.L_x_14806) ;  /* 0x0000000400207947 */ /* 0x000fec0003800000 */
.L_x_27127:
[----:B------:R-:W-:Y:S01]  /*1300*/  MOV R154, R150 ;  /* 0x00000096009a7202 */ /* 0x000fe20000000f00 */
[----:B------:R-:W-:Y:S02]  /*1310*/  IMAD.MOV.U32 R121, RZ, RZ, 0x3 ;  /* 0x00000003ff797424 */ /* 0x000fe400078e00ff */
[----:B------:R-:W-:Y:S01]  /*1320*/  IMAD.MOV.U32 R0, RZ, RZ, R9 ;  /* 0x000000ffff007224 */ /* 0x000fe200078e0009 */
[----:B------:R-:W-:Y:S06]  /*1330*/  BRA `(.L_x_14806) ;  /* 0x0000000400107947 */ /* 0x000fec0003800000 */
.L_x_27128:
        /* <DEDUP_REMOVED lines=13> */
.L_x_14808:
[----:B------:R-:W-:Y:S05]  /*1410*/  BSYNC.RECONVERGENT B2 ;  /* 0x0000000000027941 */ /* 0x000fea0003800200 */
.L_x_14807:
        /* <DEDUP_REMOVED lines=54> */
.L_x_14806:
[----:B------:R-:W-:Y:S05]  /*1780*/  BSYNC.RECONVERGENT B1 ;  /* 0x0000000000017941 */ /* 0x000fea0003800200 */
.L_x_14805:
        /* <DEDUP_REMOVED lines=9> */
[----:B------:R-:W-:Y:S01]  /*1820*/  FFMA.FTZ R0, R0, R145, 1.1641532182693481445e-10 ;  /* 0x2f00000000007423 */ /* 0x000fe20000010091 */
[----:B------:R-:W-:Y:S01]  /*1830*/  MOV R6, R4 ;  /* 0x0000000400067202 */ /* 0x000fe20000000f00 */
[----:B0-----:R-:W-:-:S03]  /*1840*/  FMUL.FTZ R129, R129, R156 ;  /* 0x0000009c81817220 */ /* 0x001fc60000410000 */
[----:B-1----:R-:W-:Y:S01]  /*1850*/  FSETP.GTU.FTZ.AND P0, PT, R0, R155, PT ;  /* 0x0000009b0000720b */ /* 0x002fe20003f1c000 */
[----:B------:R-:W-:-:S03]  /*1860*/  HADD2.F32 R0, -RZ, R16.H0_H0 ;  /* 0x20000010ff007230 */ /* 0x000fc60000004100 */
        /* <DEDUP_REMOVED lines=13> */
.L_x_14811:
        /* <DEDUP_REMOVED lines=13> */
.L_x_14813:
[----:B------:R-:W-:Y:S05]  /*1a10*/  BSYNC.RECONVERGENT B2 ;  /* 0x0000000000027941 */ /* 0x000fea0003800200 */
.L_x_14812:
        /* <DEDUP_REMOVED lines=55> */
.L_x_14810:
[----:B------:R-:W-:Y:S05]  /*1d90*/  BSYNC.RECONVERGENT B1 ;  /* 0x0000000000017941 */ /* 0x000fea0003800200 */
.L_x_14809:
        /* <DEDUP_REMOVED lines=23> */
.L_x_14816:
        /* <DEDUP_REMOVED lines=13> */
.L_x_14818:
[----:B------:R-:W-:Y:S05]  /*1fe0*/  BSYNC.RECONVERGENT B2 ;  /* 0x0000000000027941 */ /* 0x000fea0003800200 */
.L_x_14817:
        /* <DEDUP_REMOVED lines=45> */
[----:B------:R-:W-:-:S04]  /*22c0*/  IMAD.WIDE.U32 R8, R9, -0x326172a9, RZ ;  /* 0xcd9e8d5709087825 */ /* 0x000fc800078e00ff */
[----:B------:R-:W-:Y:S01]  /*22d0*/  IMAD.WIDE.U32 R160, R160, -0x326172a9, RZ ;  /* 0xcd9e8d57a0a07825 */ /* 0x000fe200078e00ff */
[----:B------:R-:W-:Y:S01]  /*22e0*/  LOP3.LUT R150, R150, UR5, R9, 0x96, !PT ;  /* 0x0000000596967c12 */ /* 0x000fe2000f8e9609 */
[----:B------:R-:W-:Y:S02]  /*22f0*/  UIADD3 UR5, UPT, UPT, UR8, -0x700cb87f, URZ ;  /* 0x8ff3478108057890 */ /* 0x000fe4000fffe0ff */
[----:B------:R-:W-:Y:S02]  /*2300*/  IMAD.MOV.U32 R4, RZ, RZ, R160 ;  /* 0x000000ffff047224 */ /* 0x000fe400078e00a0 */
[----:B------:R-:W-:Y:S02]  /*2310*/  IMAD.WIDE.U32 R150, R150, -0x2daee0ad, RZ ;  /* 0xd2511f5396967825 */ /* 0x000fe400078e00ff */
[----:B------:R-:W-:Y:S01]  /*2320*/  LOP3.LUT R8, R8, UR5, R161, 0x96, !PT ;  /* 0x0000000508087c12 */ /* 0x000fe2000f8e96a1 */
[----:B------:R-:W-:Y:S01]  /*2330*/  UIADD3 UR5, UPT, UPT, UR9, -0x695add53, URZ ;  /* 0x96a522ad09057890 */ /* 0x000fe2000fffe0ff */
[----:B------:R-:W-:-:S05]  /*2340*/  IMAD.MOV.U32 R154, RZ, RZ, R150 ;  /* 0x000000ffff9a7224 */ /* 0x000fca00078e0096 */
[----:B------:R-:W-:-:S07]  /*2350*/  LOP3.LUT R9, R158, UR5, R151, 0x96, !PT ;  /* 0x000000059e097c12 */ /* 0x000fce000f8e9697 */
.L_x_14815:
[----:B------:R-:W-:Y:S05]  /*2360*/  BSYNC.RECONVERGENT B1 ;  /* 0x0000000000017941 */ /* 0x000fea0003800200 */
.L_x_14814:
        /* <DEDUP_REMOVED lines=23> */
.L_x_14821:
        /* <DEDUP_REMOVED lines=13> */
.L_x_14823:
[----:B------:R-:W-:Y:S05]  /*25b0*/  BSYNC.RECONVERGENT B2 ;  /* 0x0000000000027941 */ /* 0x000fea0003800200 */
.L_x_14822:
        /* <DEDUP_REMOVED lines=55> */
.L_x_14820:
[----:B------:R-:W-:Y:S05]  /*2930*/  BSYNC.RECONVERGENT B1 ;  /* 0x0000000000017941 */ /* 0x000fea0003800200 */
.L_x_14819:
        /* <DEDUP_REMOVED lines=23> */
.L_x_14826:
        /* <DEDUP_REMOVED lines=13> */
.L_x_14828:
[----:B------:R-:W-:Y:S05]  /*2b80*/  BSYNC.RECONVERGENT B2 ;  /* 0x0000000000027941 */ /* 0x000fea0003800200 */
.L_x_14827:
        /* <DEDUP_REMOVED lines=55> */
.L_x_14825:
[----:B------:R-:W-:Y:S05]  /*2f00*/  BSYNC.RECONVERGENT B1 ;  /* 0x0000000000017941 */ /* 0x000fea0003800200 */
.L_x_14824:
        /* <DEDUP_REMOVED lines=23> */
.L_x_14831:
        /* <DEDUP_REMOVED lines=13> */
.L_x_14833:
[----:B------:R-:W-:Y:S05]  /*3150*/  BSYNC.RECONVERGENT B2 ;  /* 0x0000000000027941 */ /* 0x000fea0003800200 */
.L_x_14832:
        /* <DEDUP_REMOVED lines=55> */
.L_x_14830:
[----:B------:R-:W-:Y:S05]  /*34d0*/  BSYNC.RECONVERGENT B1 ;  /* 0x0000000000017941 */ /* 0x000fea0003800200 */
.L_x_14829:
        /* <DEDUP_REMOVED lines=10> */
[----:B------:R-:W-:Y:S01]  /*3580*/  FSEL R118, R117, RZ, !P4 ;  /* 0x000000ff75767208 */ /* 0x000fe20006000000 */
[----:B------:R-:W-:Y:S01]  /*3590*/  HADD2.F32 R117, -RZ, R18.H1_H1 ;  /* 0x30000012ff757230 */ /* 0x000fe20000004100 */
[----:B------:R-:W-:-:S04]  /*35a0*/  PLOP3.LUT P4, PT, P4, PT, PT, 0x8, 0x80 ;  /* 0x000000000080781c */ /* 0x000fc8000278e170 */
[----:B------:R-:W-:-:S04]  /*35b0*/  FFMA.FTZ R118, R118, R93, R117 ;  /* 0x0000005d76767223 */ /* 0x000fc80000010075 */
        /* <DEDUP_REMOVED lines=10> */
.L_x_14836:
        /* <DEDUP_REMOVED lines=12> */
.L_x_14838:
[----:B------:R-:W-:Y:S05]  /*3720*/  BSYNC.RECONVERGENT B2 ;  /* 0x0000000000027941 */ /* 0x000fea0003800200 */
.L_x_14837:
        /* <DEDUP_REMOVED lines=56> */
.L_x_14835:
[----:B------:R-:W-:Y:S05]  /*3ab0*/  BSYNC.RECONVERGENT B1 ;  /* 0x0000000000017941 */ /* 0x000fea0003800200 */
.L_x_14834:
        /* <DEDUP_REMOVED lines=23> */
.L_x_14841:
        /* <DEDUP_REMOVED lines=14> */
.L_x_14843:
[----:B------:R-:W-:Y:S05]  /*3d10*/  BSYNC.RECONVERGENT B2 ;  /* 0x0000000000027941 */ /* 0x000fea0003800200 */
.L_x_14842:
        /* <DEDUP_REMOVED lines=56> */
.L_x_14840:
[----:B------:R-:W-:Y:S05]  /*40a0*/  BSYNC.RECONVERGENT B1 ;  /* 0x0000000000017941 */ /* 0x000fea0003800200 */
.L_x_14839:
[----:B------:R-:W-:Y:S01]  /*40b0*/  I2FP.F32.U32 R116, R117 ;  /* 0x0000007500747245 */ /* 0x000fe20000201000 */
[----:B------:R-:W-:Y:S01]  /*40c0*/  HADD2.F32 R119, -RZ, R119.H1_H1 ;  /* 0x30000077ff777230 */ /* 0x000fe20000004100 */
[----:B------:R-:W-:Y:S02]  /*40d0*/  F2FP.F16.F32.PACK_AB R118, R118, R130 ;  /* 0x000000827676723e */ /* 0x000fe400000000ff */
[----:B------:R-:W-:Y:S01]  /*40e0*/  F2FP.F16.F32.PACK_AB R117, R129, R121 ;  /* 0x000000798175723e */ /* 0x000fe200000000ff */
[----:B------:R-:W-:Y:S01]  /*40f0*/  FFMA.FTZ R116, R116, R145, 1.1641532182693481445e-10 ;  /* 0x2f00000074747423 */ /* 0x000fe20000010091 */
[----:B------:R-:W-:Y:S01]  /*4100*/  FMUL.FTZ R119, R119, UR4 ;  /* 0x0000000477777c20 */ /* 0x000fe20008410000 */
[----:B------:R-:W-:-:S03]  /*4110*/  HADD2.F32 R145, -RZ, R19.H1_H1 ;  /* 0x30000013ff917230 */ /* 0x000fc60000004100 */
[----:B------:R-:W-:Y:S01]  /*4120*/  FMUL.FTZ R119, R119, R156 ;  /* 0x0000009c77777220 */ /* 0x000fe20000410000 */
[----:B------:R-:W-:-:S04]  /*4130*/  FSETP.GTU.FTZ.AND P6, PT, R116, R155, PT ;  /* 0x0000009b7400720b */ /* 0x000fc80003fdc000 */
[----:B------:R-:W-:Y:S02]  /*4140*/  FSEL R116, R119, RZ, !P6 ;  /* 0x000000ff77747208 */ /* 0x000fe40007000000 */
[----:B------:R-:W-:-:S03]  /*4150*/  PLOP3.LUT P6, PT, P6, PT, PT, 0x8, 0x80 ;  /* 0x000000000080781c */ /* 0x000fc600037ce170 */
[----:B------:R-:W-:Y:S01]  /*4160*/  FFMA.FTZ R145, R116, R95, R145 ;  /* 0x0000005f74917223 */ /* 0x000fe20000010091 */
[----:B------:R-:W-:-:S04]  /*4170*/  F2FP.F16.F32.PACK_AB R116, R122, R0 ;  /* 0x000000007a74723e */ /* 0x000fc800000000ff */
[----:B------:R-:W-:Y:S01]  /*4180*/  F2FP.F16.F32.PACK_AB R119, R145, R138 ;  /* 0x0000008a9177723e */ /* 0x000fe200000000ff */
[----:B------:R-:W-:Y:S06]  /*4190*/  BRA `(.L_x_14844) ;  /* 0x0000002c00b47947 */ /* 0x000fec0003800000 */
.L_x_14804:
        /* <DEDUP_REMOVED lines=16> */
.L_x_14847:
        /* <DEDUP_REMOVED lines=13> */
.L_x_14849:
[----:B------:R-:W-:Y:S05]  /*4370*/  BSYNC.RECONVERGENT B2 ;  /* 0x0000000000027941 */ /* 0x000fea0003800200 */
.L_x_14848:
        /* <DEDUP_REMOVED lines=54> */
.L_x_14846:
[----:B------:R-:W-:Y:S05]  /*46e0*/  BSYNC.RECONVERGENT B1 ;  /* 0x0000000000017941 */ /* 0x000fea0003800200 */
.L_x_14845:
        /* <DEDUP_REMOVED lines=9> */
[----:B------:R-:W-:-:S04]  /*4780*/  FMUL.FTZ R6, R6, UR4 ;  /* 0x0000000406067c20 */ /* 0x000fc80008410000 */
[----:B0-----:R-:W-:Y:S01]  /*4790*/  FMUL.FTZ R6, R6, R145 ;  /* 0x0000009106067220 */ /* 0x001fe20000410000 */
[----:B-1----:R-:W-:-:S04]  /*47a0*/  FSETP.GTU.FTZ.AND P0, PT, R0, R155, PT ;  /* 0x0000009b0000720b */ /* 0x002fc80003f1c000 */
        /* <DEDUP_REMOVED lines=14> */
.L_x_14852:
        /* <DEDUP_REMOVED lines=13> */
.L_x_14854:
[----:B------:R-:W-:Y:S05]  /*4960*/  BSYNC.RECONVERGENT B2 ;  /* 0x0000000000027941 */ /* 0x000fea0003800200 */
.L_x_14853:
        /* <DEDUP_REMOVED lines=55> */
.L_x_14851:
[----:B------:R-:W-:Y:S05]  /*4ce0*/  BSYNC.RECONVERGENT B1 ;  /* 0x0000000000017941 */ /* 0x000fea0003800200 */
.L_x_14850:
        /* <DEDUP_REMOVED lines=22> */
.L_x_14857:
        /* <DEDUP_REMOVED lines=13> */
.L_x_14859:
[----:B------:R-:W-:Y:S05]  /*4f20*/  BSYNC.RECONVERGENT B2 ;  /* 0x0000000000027941 */ /* 0x000fea0003800200 */
.L_x_14858:
[----:B------:R-:W-:Y:S01]  /*4f30*/  LOP3.LUT R150, R5, UR9, R159, 0x96, !PT ;  /* 0x0000000905967c12 */ /* 0x000fe2000f8e969f */
[----:B------:R-:W-:Y:S01]  /*4f40*/  IMAD.WIDE.U32 R8, R13, -0x326172a9, RZ ;  /* 0xcd9e8d570d087825 */ /* 0x000fe200078e00ff */
[----:B------:R-:W-:-:S03]  /*4f50*/  UIADD3 UR5, UPT, UPT, UR8, -0x61c88647, URZ ;  /* 0x9e3779b908057890 */ /* 0x000fc6000fffe0ff */
[----:B------:R-:W-:Y:S01]  /*4f60*/  IMAD.WIDE.U32 R150, R150, -0x326172a9, RZ ;  /* 0xcd9e8d5796967825 */ /* 0x000fe200078e00ff */
[----:B------:R-:W-:-:S03]  /*4f70*/  LOP3.LUT R9, R10, UR8, R9, 0x96, !PT ;  /* 0x000000080a097c12 */ /* 0x000fc6000f8e9609 */
[----:B------:R-:W-:Y:S01]  /*4f80*/  IMAD.MOV.U32 R6, RZ, RZ, R154 ;  /* 0x000000ffff067224 */ /* 0x000fe200078e009a */
[----:B------:R-:W-:Y:S01]  /*4f90*/  LOP3.LUT R159, R8, UR5, R151, 0x96, !PT ;  /* 0x00000005089f7c12 */ /* 0x000fe2000f8e9697 */
[----:B------:R-:W-:Y:S01]  /*4fa0*/  UIADD3 UR5, UPT, UPT, UR9, -0x4498517b, URZ ;  /* 0xbb67ae8509057890 */ /* 0x000fe2000fffe0ff */
[----:B------:R-:W-:-:S04]  /*4fb0*/  IMAD.WIDE.U32 R8, R9, -0x2daee0ad, RZ ;  /* 0xd2511f5309087825 */ /* 0x000fc800078e00ff */
[----:B------:R-:W-:Y:S01]  /*4fc0*/  IMAD.MOV.U32 R130, RZ, RZ, RZ ;  /* 0x000000ffff827224 */ /* 0x000fe200078e00ff */
        /* <DEDUP_REMOVED lines=43> */
[----:B------:R-:W-:-:S05]  /*5280*/  MOV R154, R150 ;  /* 0x00000096009a7202 */ /* 0x000fca0000000f00 */
[----:B------:R-:W-:-:S07]  /*5290*/  LOP3.LUT R9, R158, UR5, R151, 0x96, !PT ;  /* 0x000000059e097c12 */ /* 0x000fce000f8e9697 */
.L_x_14856:
[----:B------:R-:W-:Y:S05]  /*52a0*/  BSYNC.RECONVERGENT B1 ;  /* 0x0000000000017941 */ /* 0x000fea0003800200 */
.L_x_14855:
        /* <DEDUP_REMOVED lines=22> */
.L_x_14862:
        /* <DEDUP_REMOVED lines=13> */
.L_x_14864:
[----:B------:R-:W-:Y:S05]  /*54e0*/  BSYNC.RECONVERGENT B2 ;  /* 0x0000000000027941 */ /* 0x000fea0003800200 */
.L_x_14863:
        /* <DEDUP_REMOVED lines=55> */
.L_x_14861:
[----:B------:R-:W-:Y:S05]  /*5860*/  BSYNC.RECONVERGENT B1 ;  /* 0x0000000000017941 */ /* 0x000fea0003800200 */
.L_x_14860:
[----:B------:R-:W-:Y:S01]  /*5870*/  I2FP.F32.U32 R129, R6 ;  /* 0x0000000600817245 */ /* 0x000fe20000201000 */
[----:B------:R-:W-:Y:S01]  /*5880*/  HADD2.F32 R117, -RZ, R117.H1_H1 ;  /* 0x30000075ff757230 */ /* 0x000fe20000004100 */
[----:B------:R-:W-:Y:S01]  /*5890*/  ISETP.NE.AND P3, PT, R137, 0x1, PT ;  /* 0x000000018900780c */ /* 0x000fe20003f65270 */
[----:B------:R-:W-:Y:S01]  /*58a0*/  BSSY.RECONVERGENT B1, `(.L_x_14865) ;  /* 0x0000058000017945 */ /* 0x000fe20003800200 */
[----:B------:R-:W-:Y:S02]  /*58b0*/  IMAD.MOV.U32 R138, RZ, RZ, 0x2 ;  /* 0x00000002ff8a7424 */ /* 0x000fe400078e00ff */
[----:B------:R-:W-:Y:S01]  /*58c0*/  FFMA.FTZ R6, R129, R156, 1.1641532182693481445e-10 ;  /* 0x2f00000081067423 */ /* 0x000fe2000001009c */
[----:B------:R-:W-:-:S04]  /*58d0*/  FMUL.FTZ R116, R117, UR4 ;  /* 0x0000000475747c20 */ /* 0x000fc80008410000 */
[----:B------:R-:W-:Y:S01]  /*58e0*/  FSETP.GTU.FTZ.AND P2, PT, R6, R155, PT ;  /* 0x0000009b0600720b */ /* 0x000fe20003f5c000 */
[----:B------:R-:W-:-:S05]  /*58f0*/  FMUL.FTZ R6, R116, R145 ;  /* 0x0000009174067220 */ /* 0x000fca0000410000 */
        /* <DEDUP_REMOVED lines=13> */
.L_x_14867:
        /* <DEDUP_REMOVED lines=13> */
.L_x_14869:
[----:B------:R-:W-:Y:S05]  /*5aa0*/  BSYNC.RECONVERGENT B2 ;  /* 0x0000000000027941 */ /* 0x000fea0003800200 */
.L_x_14868:
        /* <DEDUP_REMOVED lines=55> */
.L_x_14866:
[----:B------:R-:W-:Y:S05]  /*5e20*/  BSYNC.RECONVERGENT B1 ;  /* 0x0000000000017941 */ /* 0x000fea0003800200 */
.L_x_14865:
        /* <DEDUP_REMOVED lines=22> */
.L_x_14872:
        /* <DEDUP_REMOVED lines=13> */
.L_x_14874:
[----:B------:R-:W-:Y:S05]  /*6060*/  BSYNC.RECONVERGENT B2 ;  /* 0x0000000000027941 */ /* 0x000fea0003800200 */
.L_x_14873:
        /* <DEDUP_REMOVED lines=55> */
.L_x_14871:
[----:B------:R-:W-:Y:S05]  /*63e0*/  BSYNC.RECONVERGENT B1 ;  /* 0x0000000000017941 */ /* 0x000fea0003800200 */
.L_x_14870:
        /* <DEDUP_REMOVED lines=23> */
.L_x_14877:
        /* <DEDUP_REMOVED lines=12> */
.L_x_14879:
[----:B------:R-:W-:Y:S05]  /*6620*/  BSYNC.RECONVERGENT B2 ;  /* 0x0000000000027941 */ /* 0x000fea0003800200 */
.L_x_14878:
        /* <DEDUP_REMOVED lines=56> */
.L_x_14876:
[----:B------:R-:W-:Y:S05]  /*69b0*/  BSYNC.RECONVERGENT B1 ;  /* 0x0000000000017941 */ /* 0x000fea0003800200 */
.L_x_14875:
        /* <DEDUP_REMOVED lines=22> */
.L_x_14882:
        /* <DEDUP_REMOVED lines=14> */
.L_x_14884:
[----:B------:R-:W-:Y:S05]  /*6c00*/  BSYNC.RECONVERGENT B2 ;  /* 0x0000000000027941 */ /* 0x000fea0003800200 */
.L_x_14883:
        /* <DEDUP_REMOVED lines=56> */
.L_x_14881:
[----:B------:R-:W-:Y:S05]  /*6f90*/  BSYNC.RECONVERGENT B1 ;  /* 0x0000000000017941 */ /* 0x000fea0003800200 */
.L_x_14880:
[----:B------:R-:W-:Y:S01]  /*6fa0*/  I2FP.F32.U32 R117, R117 ;  /* 0x0000007500757245 */ /* 0x000fe20000201000 */
[----:B------:R-:W-:Y:S01]  /*6fb0*/  HADD2.F32 R119, -RZ, R119.H1_H1 ;  /* 0x30000077ff777230 */ /* 0x000fe20000004100 */
[----:B------:R-:W-:-:S03]  /*6fc0*/  F2FP.F16.F32.PACK_AB R118, R118, R130 ;  /* 0x000000827676723e */ /* 0x000fc600000000ff */
[----:B------:R-:W-:Y:S01]  /*6fd0*/  FFMA.FTZ R156, R117, R156, 1.1641532182693481445e-10 ;  /* 0x2f000000759c7423 */ /* 0x000fe2000001009c */
[----:B------:R-:W-:Y:S01]  /*6fe0*/  FMUL.FTZ R116, R119, UR4 ;  /* 0x0000000477747c20 */ /* 0x000fe20008410000 */
[----:B------:R-:W-:-:S03]  /*6ff0*/  F2FP.F16.F32.PACK_AB R117, R129, R121 ;  /* 0x000000798175723e */ /* 0x000fc600000000ff */
[----:B------:R-:W-:Y:S01]  /*7000*/  FMUL.FTZ R116, R116, R145 ;  /* 0x0000009174747220 */ /* 0x000fe20000410000 */
[----:B------:R-:W-:-:S04]  /*7010*/  FSETP.GTU.FTZ.AND P6, PT, R156, R155, PT ;  /* 0x0000009b9c00720b */ /* 0x000fc80003fdc000 */
[----:B------:R-:W-:Y:S02]  /*7020*/  FSEL R116, R116, RZ, !P6 ;  /* 0x000000ff74747208 */ /* 0x000fe40007000000 */
[----:B------:R-:W-:-:S03]  /*7030*/  PLOP3.LUT P6, PT, P6, PT, PT, 0x8, 0x80 ;  /* 0x000000000080781c */ /* 0x000fc600037ce170 */
[----:B------:R-:W-:Y:S01]  /*7040*/  FMUL.FTZ R145, R116, R95 ;  /* 0x0000005f74917220 */ /* 0x000fe20000410000 */
[----:B------:R-:W-:-:S04]  /*7050*/  F2FP.F16.F32.PACK_AB R116, R122, R0 ;  /* 0x000000007a74723e */ /* 0x000fc800000000ff */
[----:B------:R-:W-:-:S07]  /*7060*/  F2FP.F16.F32.PACK_AB R119, R145, R138 ;  /* 0x0000008a9177723e */ /* 0x000fce00000000ff */
.L_x_14844:
[----:B------:R-:W0:Y:S01]  /*7070*/  LDC.64 R150, c[0x0][0x3a8] ;  /* 0x0000ea00ff967b82 */ /* 0x000e220000000a00 */
        /* <DEDUP_REMOVED lines=20> */
.L_x_14803:
[----:B0-----:R-:W-:Y:S05]  /*71c0*/  BSYNC.RECONVERGENT B0 ;  /* 0x0000000000007941 */ /* 0x001fea0003800200 */
.L_x_14802:
[----:B------:R-:W-:Y:S01]  /*71d0*/  ISETP.GE.U32.AND P0, PT, R12, 0x100, PT ;  /* 0x000001000c00780c */ /* 0x000fe20003f06070 */
[----:B------:R-:W-:Y:S03]  /*71e0*/  BSSY.RECONVERGENT B0, `(.L_x_14885) ;  /* 0x0000606000007945 */ /* 0x000fe60003800200 */
[----:B------:R-:W-:-:S09]  /*71f0*/  P2R R151, PR, RZ, 0x1 ;  /* 0x00000001ff977803 */ /* 0x000fd20000000000 */
[----:B------:R-:W-:Y:S05]  /*7200*/  @!P0 BRA `(.L_x_14886) ;  /* 0x00000060000c8947 */ /* 0x000fea0003800000 */
[----:B------:R-:W-:Y:S01]  /*7210*/  ISETP.NE.U32.AND P0, PT, RZ, UR10, PT ;  /* 0x0000000aff007c0c */ /* 0x000fe2000bf05070 */
[----:B-1----:R-:W0:Y:S03]  /*7220*/  LDC.64 R116, c[0x0][0x390] ;  /* 0x0000e400ff747b82 */ /* 0x002e260000000a00 */
        /* <DEDUP_REMOVED lines=23> */
.L_x_14890:
        /* <DEDUP_REMOVED lines=13> */
.L_x_14892:
[----:B------:R-:W-:Y:S05]  /*7470*/  BSYNC.RECONVERGENT B2 ;  /* 0x0000000000027941 */ /* 0x000fea0003800200 */
.L_x_14891:
        /* <DEDUP_REMOVED lines=55> */
.L_x_14889:
[----:B------:R-:W-:Y:S05]  /*77f0*/  BSYNC.RECONVERGENT B1 ;  /* 0x0000000000017941 */ /* 0x000fea0003800200 */
.L_x_14888:
        /* <DEDUP_REMOVED lines=10> */
[----:B------:R-:W-:-:S03]  /*78a0*/  HADD2.F32 R14, -RZ, R16.H0_H0 ;  /* 0x20000010ff0e7230 */ /* 0x000fc60000004100 */
        /* <DEDUP_REMOVED lines=16> */
.L_x_14895:
        /* <DEDUP_REMOVED lines=13> */
.L_x_14897:
[----:B------:R-:W-:Y:S05]  /*7a80*/  BSYNC.RECONVERGENT B2 ;  /* 0x0000000000027941 */ /* 0x000fea0003800200 */
.L_x_14896:
[----:B0-----:R-:W-:Y:S01]  /*7a90*/  LOP3.LUT R156, R5, UR9, R161, 0x96, !PT ;  /* 0x00000009059c7c12 */ /* 0x001fe2000f8e96a1 */
        /* <DEDUP_REMOVED lines=54> */
.L_x_14894:
[----:B------:R-:W-:Y:S05]  /*7e00*/  BSYNC.RECONVERGENT B1 ;  /* 0x0000000000017941 */ /* 0x000fea0003800200 */
.L_x_14893:
        /* <DEDUP_REMOVED lines=23> */
.L_x_14900:
        /* <DEDUP_REMOVED lines=13> */
.L_x_14902:
[----:B------:R-:W-:Y:S05]  /*8050*/  BSYNC.RECONVERGENT B2 ;  /* 0x0000000000027941 */ /* 0x000fea0003800200 */
.L_x_14901:
[----:B0-----:R-:W-:Y:S01]  /*8060*/  LOP3.LUT R156, R5, UR9, R161, 0x96, !PT ;  /* 0x00000009059c7c12 */ /* 0x001fe2000f8e96a1 */
        /* <DEDUP_REMOVED lines=54> */
.L_x_14899:
[----:B------:R-:W-:Y:S05]  /*83d0*/  BSYNC.RECONVERGENT B1 ;  /* 0x0000000000017941 */ /* 0x000fea0003800200 */
.L_x_14898:
        /* <DEDUP_REMOVED lines=23> */
.L_x_14905:
        /* <DEDUP_REMOVED lines=13> */
.L_x_14907:
[----:B------:R-:W-:Y:S05]  /*8620*/  BSYNC.RECONVERGENT B2 ;  /* 0x0000000000027941 */ /* 0x000fea0003800200 */
.L_x_14906:
[----:B0-----:R-:W-:Y:S01]  /*8630*/  LOP3.LUT R156, R5, UR9, R161, 0x96, !PT ;  /* 0x00000009059c7c12 */ /* 0x001fe2000f8e96a1 */
        /* <DEDUP_REMOVED lines=54> */
.L_x_14904:
[----:B------:R-:W-:Y:S05]  /*89a0*/  BSYNC.RECONVERGENT B1 ;  /* 0x0000000000017941 */ /* 0x000fea0003800200 */
.L_x_14903:
        /* <DEDUP_REMOVED lines=23> */
.L_x_14910:
        /* <DEDUP_REMOVED lines=13> */
.L_x_14912:
[----:B------:R-:W-:Y:S05]  /*8bf0*/  BSYNC.RECONVERGENT B2 ;  /* 0x0000000000027941 */ /* 0x000fea0003800200 */
.L_x_14911:
        /* <DEDUP_REMOVED lines=55> */
.L_x_14909:
[----:B------:R-:W-:Y:S05]  /*8f70*/  BSYNC.RECONVERGENT B1 ;  /* 0x0000000000017941 */ /* 0x000fea0003800200 */
.L_x_14908:
        /* <DEDUP_REMOVED lines=23> */
.L_x_14915:
        /* <DEDUP_REMOVED lines=12> */
.L_x_14917:
[----:B------:R-:W-:Y:S05]  /*91b0*/  BSYNC.RECONVERGENT B2 ;  /* 0x0000000000027941 */ /* 0x000fea0003800200 */
.L_x_14916:
[----:B0-----:R-:W-:Y:S01]  /*91c0*/  IMAD.WIDE.U32 R156, R11, -0x2daee0ad, RZ ;  /* 0xd2511f530b9c7825 */ /* 0x001fe200078e00ff */
        /* <DEDUP_REMOVED lines=55> */
.L_x_14914:
[----:B------:R-:W-:Y:S05]  /*9540*/  BSYNC.RECONVERGENT B1 ;  /* 0x0000000000017941 */ /* 0x000fea0003800200 */
.L_x_14913:
[----:B------:R-:W-:Y:S01]  /*9550*/  I2FP.F32.U32 R117, R6 ;  /* 0x0000000600757245 */ /* 0x000fe20000201000 */
[----:B------:R-:W-:Y:S01]  /*9560*/  HADD2.F32 R118, -RZ, R118.H1_H1 ;  /* 0x30000076ff767230 */ /* 0x000fe20000004100 */
[----:B------:R-:W-:Y:S01]  /*9570*/  ISETP.NE.AND P5, PT, R116, 0x1, PT ;  /* 0x000000017400780c */ /* 0x000fe20003fa5270 */
[----:B------:R-:W-:Y:S01]  /*9580*/  BSSY.RECONVERGENT B1, `(.L_x_14918) ;  /* 0x000005a000017945 */ /* 0x000fe20003800200 */
[----:B0-----:R-:W-:Y:S02]  /*9590*/  IMAD.MOV.U32 R156, RZ, RZ, 0x2 ;  /* 0x00000002ff9c7424 */ /* 0x001fe400078e00ff */
        /* <DEDUP_REMOVED lines=19> */
.L_x_14920:
        /* <DEDUP_REMOVED lines=12> */
.L_x_14922:
[----:B------:R-:W-:Y:S05]  /*9790*/  BSYNC.RECONVERGENT B2 ;  /* 0x0000000000027941 */ /* 0x000fea0003800200 */
.L_x_14921:
        /* <DEDUP_REMOVED lines=56> */
.L_x_14919:
[----:B------:R-:W-:Y:S05]  /*9b20*/  BSYNC.RECONVERGENT B1 ;  /* 0x0000000000017941 */ /* 0x000fea0003800200 */
.L_x_14918:
        /* <DEDUP_REMOVED lines=23> */
.L_x_14925:
        /* <DEDUP_REMOVED lines=14> */
.L_x_14927:
[----:B------:R-:W-:Y:S05]  /*9d80*/  BSYNC.RECONVERGENT B2 ;  /* 0x0000000000027941 */ /* 0x000fea0003800200 */
.L_x_14926:
        /* <DEDUP_REMOVED lines=56> */
.L_x_14924:
[----:B------:R-:W-:Y:S05]  /*a110*/  BSYNC.RECONVERGENT B1 ;  /* 0x0000000000017941 */ /* 0x000fea0003800200 */
.L_x_14923:
        /* <DEDUP_REMOVED lines=15> */
.L_x_14887:
        /* <DEDUP_REMOVED lines=16> */
.L_x_14931:
        /* <DEDUP_REMOVED lines=13> */
.L_x_14933:
[----:B------:R-:W-:Y:S05]  /*a3e0*/  BSYNC.RECONVERGENT B2 ;  /* 0x0000000000027941 */ /* 0x000fea0003800200 */
.L_x_14932:
        /* <DEDUP_REMOVED lines=55> */
.L_x_14930:
[----:B------:R-:W-:Y:S05]  /*a760*/  BSYNC.RECONVERGENT B1 ;  /* 0x0000000000017941 */ /* 0x000fea0003800200 */
.L_x_14929:
        /* <DEDUP_REMOVED lines=9> */
[----:B------:R-:W-:-:S04]  /*a800*/  FMUL.FTZ R123, R14, UR4 ;  /* 0x000000040e7b7c20 */ /* 0x000fc80008410000 */
[----:B-1----:R-:W-:Y:S01]  /*a810*/  FMUL.FTZ R123, R123, R146 ;  /* 0x000000927b7b7220 */ /* 0x002fe20000410000 */
        /* <DEDUP_REMOVED lines=15> */
.L_x_14936:
        /* <DEDUP_REMOVED lines=13> */
.L_x_14938:
[----:B------:R-:W-:Y:S05]  /*a9e0*/  BSYNC.RECONVERGENT B2 ;  /* 0x0000000000027941 */ /* 0x000fea0003800200 */
.L_x_14937:
        /* <DEDUP_REMOVED lines=55> */
.L_x_14935:
[----:B------:R-:W-:Y:S05]  /*ad60*/  BSYNC.RECONVERGENT B1 ;  /* 0x0000000000017941 */ /* 0x000fea0003800200 */
.L_x_14934:
        /* <DEDUP_REMOVED lines=22> */
.L_x_14941:
        /* <DEDUP_REMOVED lines=13> */
.L_x_14943:
[----:B------:R-:W-:Y:S05]  /*afa0*/  BSYNC.RECONVERGENT B2 ;  /* 0x0000000000027941 */ /* 0x000fea0003800200 */
.L_x_14942:
        /* <DEDUP_REMOVED lines=55> */
.L_x_14940:
[----:B------:R-:W-:Y:S05]  /*b320*/  BSYNC.RECONVERGENT B1 ;  /* 0x0000000000017941 */ /* 0x000fea0003800200 */
.L_x_14939:
        /* <DEDUP_REMOVED lines=22> */
.L_x_14946:
        /* <DEDUP_REMOVED lines=13> */
.L_x_14948:
[----:B------:R-:W-:Y:S05]  /*b560*/  BSYNC.RECONVERGENT B2 ;  /* 0x0000000000027941 */ /* 0x000fea0003800200 */
.L_x_14947:
        /* <DEDUP_REMOVED lines=55> */
.L_x_14945:
[----:B------:R-:W-:Y:S05]  /*b8e0*/  BSYNC.RECONVERGENT B1 ;  /* 0x0000000000017941 */ /* 0x000fea0003800200 */
.L_x_14944:
[----:B------:R-:W-:Y:S01]  /*b8f0*/  I2FP.F32.U32 R131, R6 ;  /* 0x0000000600837245 */ /* 0x000fe20000201000 */
[----:B------:R-:W-:Y:S01]  /*b900*/  HADD2.F32 R117, -RZ, R117.H1_H1 ;  /* 0x30000075ff757230 */ /* 0x000fe20000004100 */
[----:B------:R-:W-:Y:S01]  /*b910*/  ISETP.NE.AND P3, PT, R116, 0x1, PT ;  /* 0x000000017400780c */ /* 0x000fe20003f65270 */
[----:B------:R-:W-:Y:S01]  /*b920*/  BSSY.RECONVERGENT B1, `(.L_x_14949) ;  /* 0x0000058000017945 */ /* 0x000fe20003800200 */
[----:B------:R-:W-:Y:S02]  /*b930*/  HFMA2 R139, -RZ, RZ, 0, 1.1920928955078125e-07 ;  /* 0x00000002ff8b7431 */ /* 0x000fe400000001ff */
        /* <DEDUP_REMOVED lines=17> */
.L_x_14951:
        /* <DEDUP_REMOVED lines=13> */
.L_x_14953:
[----:B------:R-:W-:Y:S05]  /*bb20*/  BSYNC.RECONVERGENT B2 ;  /* 0x0000000000027941 */ /* 0x000fea0003800200 */
.L_x_14952:
        /* <DEDUP_REMOVED lines=55> */
.L_x_14950:
[----:B------:R-:W-:Y:S05]  /*bea0*/  BSYNC.RECONVERGENT B1 ;  /* 0x0000000000017941 */ /* 0x000fea0003800200 */
.L_x_14949:
        /* <DEDUP_REMOVED lines=22> */
.L_x_14956:
        /* <DEDUP_REMOVED lines=12> */
.L_x_14958:
[----:B------:R-:W-:Y:S05]  /*c0d0*/  BSYNC.RECONVERGENT B2 ;  /* 0x0000000000027941 */ /* 0x000fea0003800200 */
.L_x_14957:
[----:B0-----:R-:W-:Y:S01]  /*c0e0*/  IMAD.WIDE.U32 R156, R11, -0x2daee0ad, RZ ;  /* 0xd2511f530b9c7825 */ /* 0x001fe200078e00ff */
        /* <DEDUP_REMOVED lines=55> */
.L_x_14955:
[----:B------:R-:W-:Y:S05]  /*c460*/  BSYNC.RECONVERGENT B1 ;  /* 0x0000000000017941 */ /* 0x000fea0003800200 */
.L_x_14954:
        /* <DEDUP_REMOVED lines=9> */
[----:B------:R-:W-:-:S03]  /*c500*/  IMAD.MOV.U32 R6, RZ, RZ, R4 ;  /* 0x000000ffff067224 */ /* 0x000fc600078e0004 */
        /* <DEDUP_REMOVED lines=13> */
.L_x_14961:
        /* <DEDUP_REMOVED lines=12> */
.L_x_14963:
[----:B------:R-:W-:Y:S05]  /*c6a0*/  BSYNC.RECONVERGENT B2 ;  /* 0x0000000000027941 */ /* 0x000fea0003800200 */
.L_x_14962:
        /* <DEDUP_REMOVED lines=56> */
.L_x_14960:
[----:B------:R-:W-:Y:S05]  /*ca30*/  BSYNC.RECONVERGENT B1 ;  /* 0x0000000000017941 */ /* 0x000fea0003800200 */
.L_x_14959:
        /* <DEDUP_REMOVED lines=22> */
.L_x_14966:
        /* <DEDUP_REMOVED lines=14> */
.L_x_14968:
[----:B------:R-:W-:Y:S05]  /*cc80*/  BSYNC.RECONVERGENT B2 ;  /* 0x0000000000027941 */ /* 0x000fea0003800200 */
.L_x_14967:
[----:B0-----:R-:W-:Y:S01]  /*cc90*/  IMAD.WIDE.U32 R156, R11, -0x2daee0ad, RZ ;  /* 0xd2511f530b9c7825 */ /* 0x001fe200078e00ff */
        /* <DEDUP_REMOVED lines=55> */
.L_x_14965:
[----:B------:R-:W-:Y:S05]  /*d010*/  BSYNC.RECONVERGENT B1 ;  /* 0x0000000000017941 */ /* 0x000fea0003800200 */
.L_x_14964:
        /* <DEDUP_REMOVED lines=11> */
[----:B------:R-:W-:-:S05]  /*d0d0*/  FMUL.FTZ R146, R146, R71 ;  /* 0x0000004792927220 */ /* 0x000fca0000410000 */
[----:B------:R-:W-:-:S07]  /*d0e0*/  F2FP.F16.F32.PACK_AB R119, R146, R140 ;  /* 0x0000008c9277723e */ /* 0x000fce00000000ff */
.L_x_14928:
[----:B0-----:R-:W0:Y:S01]  /*d0f0*/  LDC.64 R156, c[0x0][0x3a8] ;  /* 0x0000ea00ff9c7b82 */ /* 0x001e220000000a00 */
        /* <DEDUP_REMOVED lines=15> */
[----:B------:R-:W-:Y:S02]  /*d1f0*/  LOP3.LUT R118, R150, R155, RZ, 0xfc, !PT ;  /* 0x0000009b96767212 */ /* 0x000fe400078efcff */
[----:B------:R-:W-:Y:S01]  /*d200*/  MOV R150, R153 ;  /* 0x0000009900967202 */ /* 0x000fe20000000f00 */
[----:B0-----:R-:W-:-:S04]  /*d210*/  IMAD.WIDE.U32 R116, R154, 0x8, R116 ;  /* 0x000000089a747825 */ /* 0x001fc800078e0074 */
[----:B------:R-:W-:Y:S01]  /*d220*/  VIADD R154, R154, 0x80 ;  /* 0x000000809a9a7836 */ /* 0x000fe20000000000 */
[----:B------:R0:W-:Y:S06]  /*d230*/  STG.E.64 desc[UR6][R116.64], R118 ;  /* 0x0000007674007986 */ /* 0x0001ec000c101b06 */
.L_x_14886:
[----:B------:R-:W-:Y:S05]  /*d240*/  BSYNC.RECONVERGENT B0 ;  /* 0x0000000000007941 */ /* 0x000fea0003800200 */
.L_x_14885:
        /* <DEDUP_REMOVED lines=29> */
.L_x_14974:
        /* <DEDUP_REMOVED lines=13> */
.L_x_14976:
[----:B------:R-:W-:Y:S05]  /*d4f0*/  BSYNC.RECONVERGENT B2 ;  /* 0x0000000000027941 */ /* 0x000fea0003800200 */
.L_x_14975:
        /* <DEDUP_REMOVED lines=55> */
.L_x_14973:
[----:B------:R-:W-:Y:S05]  /*d870*/  BSYNC.RECONVERGENT B1 ;  /* 0x0000000000017941 */ /* 0x000fea0003800200 */
.L_x_14972:
[----:B------:R-:W1:Y:S01]  /*d880*/  LDC R159, c[0x0][0x408] ;  /* 0x00010200ff9f7b82 */ /* 0x000e620000000800 */
[----:B------:R-:W-:Y:S01]  /*d890*/  I2FP.F32.U32 R6, R15 ;  /* 0x0000000f00067245 */ /* 0x000fe20000201000 */
[----:B------:R-:W-:Y:S01]  /*d8a0*/  IMAD.MOV.U32 R147, RZ, RZ, 0x2f800000 ;  /* 0x2f800000ff937424 */ /* 0x000fe200078e00ff */
[----:B------:R-:W-:Y:S01]  /*d8b0*/  ISETP.NE.AND P1, PT, R133, 0x1, PT ;  /* 0x000000018500780c */ /* 0x000fe20003f25270 */
[----:B-----5:R-:W-:Y:S01]  /*d8c0*/  HADD2.F32 R125, -RZ, R116.H0_H0 ;  /* 0x20000074ff7d7230 */ /* 0x020fe20000004100 */
[----:B------:R-:W-:Y:S01]  /*d8d0*/  BSSY.RECONVERGENT B1, `(.L_x_14977) ;  /* 0x000005b000017945 */ /* 0x000fe20003800200 */
[----:B------:R-:W-:Y:S01]  /*d8e0*/  FFMA.FTZ R15, R6, R147, 1.1641532182693481445e-10 ;  /* 0x2f000000060f7423 */ /* 0x000fe20000010093 */
[----:B------:R-:W-:Y:S01]  /*d8f0*/  HADD2.F32 R126, -RZ, R16.H0_H0 ;  /* 0x20000010ff7e7230 */ /* 0x000fe20000004100 */
[----:B------:R-:W2:Y:S01]  /*d900*/  LDC R158, c[0x0][0x404] ;  /* 0x00010100ff9e7b82 */ /* 0x000ea20000000800 */
[----:B------:R-:W-:-:S04]  /*d910*/  FMUL.FTZ R6, R125, UR4 ;  /* 0x000000047d067c20 */ /* 0x000fc80008410000 */
[----:B-1----:R-:W-:Y:S01]  /*d920*/  FMUL.FTZ R6, R6, R159 ;  /* 0x0000009f06067220 */ /* 0x002fe20000410000 */
[----:B--2---:R-:W-:-:S04]  /*d930*/  FSETP.GTU.FTZ.AND P0, PT, R15, R158, PT ;  /* 0x0000009e0f00720b */ /* 0x004fc80003f1c000 */
[----:B------:R-:W-:Y:S02]  /*d940*/  FSEL R15, R6, RZ, !P0 ;  /* 0x000000ff060f7208 */ /* 0x000fe40004000000 */
[----:B------:R-:W-:Y:S02]  /*d950*/  PLOP3.LUT P0, PT, P0, PT, PT, 0x8, 0x80 ;  /* 0x000000000080781c */ /* 0x000fe4000070e170 */
[----:B------:R-:W-:Y:S01]  /*d960*/  MOV R6, R4 ;  /* 0x0000000400067202 */ /* 0x000fe20000000f00 */
[----:B------:R-:W-:Y:S01]  /*d970*/  FFMA.FTZ R15, R15, R48, R126 ;  /* 0x000000300f0f7223 */ /* 0x000fe2000001007e */
[----:B------:R-:W-:Y:S01]  /*d980*/  IMAD.MOV.U32 R126, RZ, RZ, 0x2 ;  /* 0x00000002ff7e7424 */ /* 0x000fe200078e00ff */
[----:B------:R-:W-:Y:S01]  /*d990*/  P2R R150, PR, RZ, 0x1 ;  /* 0x00000001ff967803 */ /* 0x000fe20000000000 */
        /* <DEDUP_REMOVED lines=9> */
.L_x_14979:
        /* <DEDUP_REMOVED lines=13> */
.L_x_14981:
[----:B------:R-:W-:Y:S05]  /*db00*/  BSYNC.RECONVERGENT B2 ;  /* 0x0000000000027941 */ /* 0x000fea0003800200 */
.L_x_14980:
[----:B0-----:R-:W-:Y:S01]  /*db10*/  LOP3.LUT R156, R5, UR9, R161, 0x96, !PT ;  /* 0x00000009059c7c12 */ /* 0x001fe2000f8e96a1 */
        /* <DEDUP_REMOVED lines=47> */
[----:B------:R-:W-:Y:S01]  /*de10*/  UIADD3 UR5, UPT, UPT, UR8, -0x700cb87f, URZ ;  /* 0x8ff3478108057890 */ /* 0x000fe2000fffe0ff */
[----:B------:R-:W-:-:S03]  /*de20*/  MOV R4, R162 ;  /* 0x000000a200047202 */ /* 0x000fc60000000f00 */
[----:B------:R-:W-:Y:S02]  /*de30*/  IMAD.WIDE.U32 R156, R156, -0x2daee0ad, RZ ;  /* 0xd2511f539c9c7825 */ /* 0x000fe400078e00ff */
[----:B------:R-:W-:Y:S01]  /*de40*/  LOP3.LUT R8, R8, UR5, R163, 0x96, !PT ;  /* 0x0000000508087c12 */ /* 0x000fe2000f8e96a3 */
[----:B------:R-:W-:Y:S01]  /*de50*/  UIADD3 UR5, UPT, UPT, UR9, -0x695add53, URZ ;  /* 0x96a522ad09057890 */ /* 0x000fe2000fffe0ff */
[----:B------:R-:W-:-:S05]  /*de60*/  IMAD.MOV.U32 R155, RZ, RZ, R156 ;  /* 0x000000ffff9b7224 */ /* 0x000fca00078e009c */
[----:B------:R-:W-:-:S07]  /*de70*/  LOP3.LUT R9, R160, UR5, R157, 0x96, !PT ;  /* 0x00000005a0097c12 */ /* 0x000fce000f8e969d */
.L_x_14978:
[----:B------:R-:W-:Y:S05]  /*de80*/  BSYNC.RECONVERGENT B1 ;  /* 0x0000000000017941 */ /* 0x000fea0003800200 */
.L_x_14977:
[----:B------:R-:W-:Y:S01]  /*de90*/  I2FP.F32.U32 R6, R6 ;  /* 0x0000000600067245 */ /* 0x000fe20000201000 */
[----:B------:R-:W-:Y:S01]  /*dea0*/  HADD2.F32 R116, -RZ, R116.H1_H1 ;  /* 0x30000074ff747230 */ /* 0x000fe20000004100 */
[----:B------:R-:W-:Y:S01]  /*deb0*/  ISETP.NE.AND P1, PT, R126, 0x1, PT ;  /* 0x000000017e00780c */ /* 0x000fe20003f25270 */
[----:B------:R-:W-:Y:S01]  /*dec0*/  BSSY.RECONVERGENT B1, `(.L_x_14982) ;  /* 0x0000059000017945 */ /* 0x000fe20003800200 */
[----:B------:R-:W-:Y:S02]  /*ded0*/  IMAD.MOV.U32 R141, RZ, RZ, 0x2 ;  /* 0x00000002ff8d7424 */ /* 0x000fe400078e00ff */
        /* <DEDUP_REMOVED lines=18> */
.L_x_14984:
        /* <DEDUP_REMOVED lines=13> */
.L_x_14986:
[----:B------:R-:W-:Y:S05]  /*e0d0*/  BSYNC.RECONVERGENT B2 ;  /* 0x0000000000027941 */ /* 0x000fea0003800200 */
.L_x_14985:
        /* <DEDUP_REMOVED lines=55> */
.L_x_14983:
[----:B------:R-:W-:Y:S05]  /*e450*/  BSYNC.RECONVERGENT B1 ;  /* 0x0000000000017941 */ /* 0x000fea0003800200 */
.L_x_14982:
[----:B------:R-:W-:Y:S01]  /*e460*/  I2FP.F32.U32 R6, R6 ;  /* 0x0000000600067245 */ /* 0x000fe20000201000 */
[----:B------:R-:W-:Y:S01]  /*e470*/  HADD2.F32 R116, -RZ, R117.H0_H0 ;  /* 0x20000075ff747230 */ /* 0x000fe20000004100 */
[----:B------:R-:W-:Y:S01]  /*e480*/  ISETP.NE.AND P2, PT, R141, 0x1, PT ;  /* 0x000000018d00780c */ /* 0x000fe20003f45270 */
[----:B------:R-:W-:Y:S01]  /*e490*/  HADD2.F32 R126, -RZ, R17.H0_H0 ;  /* 0x20000011ff7e7230 */ /* 0x000fe20000004100 */
[----:B------:R-:W-:Y:S01]  /*e4a0*/  BSSY.RECONVERGENT B1, `(.L_x_14987) ;  /* 0x0000058000017945 */ /* 0x000fe20003800200 */
        /* <DEDUP_REMOVED lines=18> */
.L_x_14989:
        /* <DEDUP_REMOVED lines=13> */
.L_x_14991:
[----:B------:R-:W-:Y:S05]  /*e6a0*/  BSYNC.RECONVERGENT B2 ;  /* 0x0000000000027941 */ /* 0x000fea0003800200 */
.L_x_14990:
        /* <DEDUP_REMOVED lines=55> */
.L_x_14988:
[----:B------:R-:W-:Y:S05]  /*ea20*/  BSYNC.RECONVERGENT B1 ;  /* 0x0000000000017941 */ /* 0x000fea0003800200 */
.L_x_14987:
        /* <DEDUP_REMOVED lines=23> */
.L_x_14994:
        /* <DEDUP_REMOVED lines=13> */
.L_x_14996:
[----:B------:R-:W-:Y:S05]  /*ec70*/  BSYNC.RECONVERGENT B2 ;  /* 0x0000000000027941 */ /* 0x000fea0003800200 */
.L_x_14995:
        /* <DEDUP_REMOVED lines=55> */
.L_x_14993:
[----:B------:R-:W-:Y:S05]  /*eff0*/  BSYNC.RECONVERGENT B1 ;  /* 0x0000000000017941 */ /* 0x000fea0003800200 */
.L_x_14992:
[----:B------:R-:W-:Y:S01]  /*f000*/  I2FP.F32.U32 R6, R6 ;  /* 0x0000000600067245 */ /* 0x000fe20000201000 */
[----:B------:R-:W-:Y:S01]  /*f010*/  HADD2.F32 R116, -RZ, R118.H0_H0 ;  /* 0x20000076ff747230 */ /* 0x000fe20000004100 */
[----:B------:R-:W-:Y:S01]  /*f020*/  ISETP.NE.AND P4, PT, R141, 0x1, PT ;  /* 0x000000018d00780c */ /* 0x000fe20003f85270 */
[----:B------:R-:W-:Y:S01]  /*f030*/  HADD2.F32 R134, -RZ, R18.H0_H0 ;  /* 0x20000012ff867230 */ /* 0x000fe20000004100 */
[----:B------:R-:W-:Y:S01]  /*f040*/  BSSY.RECONVERGENT B1, `(.L_x_14997) ;  /* 0x0000058000017945 */ /* 0x000fe20003800200 */
[----:B------:R-:W-:Y:S01]  /*f050*/  FFMA.FTZ R117, R6, R147, 1.1641532182693481445e-10 ;  /* 0x2f00000006757423 */ /* 0x000fe20000010093 */
[----:B------:R-:W-:Y:S01]  /*f060*/  FMUL.FTZ R116, R116, UR4 ;  /* 0x0000000474747c20 */ /* 0x000fe20008410000 */
[----:B------:R-:W-:-:S03]  /*f070*/  IMAD.MOV.U32 R6, RZ, RZ, R4 ;  /* 0x000000ffff067224 */ /* 0x000fc600078e0004 */
[----:B------:R-:W-:Y:S01]  /*f080*/  FMUL.FTZ R116, R116, R159 ;  /* 0x0000009f74747220 */ /* 0x000fe20000410000 */
[----:B------:R-:W-:-:S04]  /*f090*/  FSETP.GTU.FTZ.AND P3, PT, R117, R158, PT ;  /* 0x0000009e7500720b */ /* 0x000fc80003f7c000 */
        /* <DEDUP_REMOVED lines=13> */
.L_x_14999:
        /* <DEDUP_REMOVED lines=12> */
.L_x_15001:
[----:B------:R-:W-:Y:S05]  /*f230*/  BSYNC.RECONVERGENT B2 ;  /* 0x0000000000027941 */ /* 0x000fea0003800200 */
.L_x_15000:
        /* <DEDUP_REMOVED lines=56> */
.L_x_14998:
[----:B------:R-:W-:Y:S05]  /*f5c0*/  BSYNC.RECONVERGENT B1 ;  /* 0x0000000000017941 */ /* 0x000fea0003800200 */
.L_x_14997:
[----:B------:R-:W-:Y:S01]  /*f5d0*/  I2FP.F32.U32 R6, R6 ;  /* 0x0000000600067245 */ /* 0x000fe20000201000 */
[----:B------:R-:W-:Y:S01]  /*f5e0*/  HADD2.F32 R118, -RZ, R118.H1_H1 ;  /* 0x30000076ff767230 */ /* 0x000fe20000004100 */
[----:B------:R-:W-:Y:S01]  /*f5f0*/  ISETP.NE.AND P5, PT, R116, 0x1, PT ;  /* 0x000000017400780c */ /* 0x000fe20003fa5270 */
[----:B------:R-:W-:Y:S02]  /*f600*/  BSSY.RECONVERGENT B1, `(.L_x_15002) ;  /* 0x000005a000017945 */ /* 0x000fe40003800200 */
[----:B------:R-:W-:Y:S01]  /*f610*/  FFMA.FTZ R117, R6, R147, 1.1641532182693481445e-10 ;  /* 0x2f00000006757423 */ /* 0x000fe20000010093 */
[----:B------:R-:W-:Y:S01]  /*f620*/  FMUL.FTZ R118, R118, UR4 ;  /* 0x0000000476767c20 */ /* 0x000fe20008410000 */
[----:B------:R-:W-:-:S03]  /*f630*/  MOV R6, R4 ;  /* 0x0000000400067202 */ /* 0x000fc60000000f00 */
[----:B------:R-:W-:Y:S01]  /*f640*/  FMUL.FTZ R118, R118, R159 ;  /* 0x0000009f76767220 */ /* 0x000fe20000410000 */
[----:B------:R-:W-:Y:S01]  /*f650*/  FSETP.GTU.FTZ.AND P4, PT, R117, R158, PT ;  /* 0x0000009e7500720b */ /* 0x000fe20003f9c000 */
[----:B------:R-:W-:-:S03]  /*f660*/  HADD2.F32 R117, -RZ, R18.H1_H1 ;  /* 0x30000012ff757230 */ /* 0x000fc60000004100 */
[----:B------:R-:W-:Y:S02]  /*f670*/  FSEL R118, R118, RZ, !P4 ;  /* 0x000000ff76767208 */ /* 0x000fe40006000000 */
[----:B------:R-:W-:-:S03]  /*f680*/  PLOP3.LUT P4, PT, P4, PT, PT, 0x8, 0x80 ;  /* 0x000000000080781c */ /* 0x000fc6000278e170 */
[----:B------:R-:W-:Y:S01]  /*f690*/  FFMA.FTZ R118, R118, R45, R117 ;  /* 0x0000002d76767223 */ /* 0x000fe20000010075 */
[----:B------:R-:W-:-:S03]  /*f6a0*/  IMAD.MOV.U32 R117, RZ, RZ, 0x2 ;  /* 0x00000002ff757424 */ /* 0x000fc600078e00ff */
        /* <DEDUP_REMOVED lines=10> */
.L_x_15004:
        /* <DEDUP_REMOVED lines=12> */
.L_x_15006:
[----:B------:R-:W-:Y:S05]  /*f810*/  BSYNC.RECONVERGENT B2 ;  /* 0x0000000000027941 */ /* 0x000fea0003800200 */
.L_x_15005:
        /* <DEDUP_REMOVED lines=56> */
.L_x_15003:
[----:B------:R-:W-:Y:S05]  /*fba0*/  BSYNC.RECONVERGENT B1 ;  /* 0x0000000000017941 */ /* 0x000fea0003800200 */
.L_x_15002:
[----:B------:R-:W-:Y:S01]  /*fbb0*/  I2FP.F32.U32 R6, R6 ;  /* 0x0000000600067245 */ /* 0x000fe20000201000 */
[----:B------:R-:W-:Y:S01]  /*fbc0*/  HADD2.F32 R116, -RZ, R119.H0_H0 ;  /* 0x20000077ff747230 */ /* 0x000fe20000004100 */
[----:B------:R-:W-:Y:S01]  /*fbd0*/  ISETP.NE.AND P6, PT, R117, 0x1, PT ;  /* 0x000000017500780c */ /* 0x000fe20003fc5270 */
[----:B------:R-:W-:Y:S01]  /*fbe0*/  HADD2.F32 R142, -RZ, R19.H0_H0 ;  /* 0x20000013ff8e7230 */ /* 0x000fe20000004100 */
[----:B------:R-:W-:Y:S01]  /*fbf0*/  BSSY.RECONVERGENT B1, `(.L_x_15007) ;  /* 0x000005a000017945 */ /* 0x000fe20003800200 */
[----:B0-----:R-:W-:Y:S01]  /*fc00*/  FFMA.FTZ R157, R6, R147, 1.1641532182693481445e-10 ;  /* 0x2f000000069d7423 */ /* 0x001fe20000010093 */
        /* <DEDUP_REMOVED lines=17> */
.L_x_15009:
        /* <DEDUP_REMOVED lines=14> */
.L_x_15011:
[----:B------:R-:W-:Y:S05]  /*fe00*/  BSYNC.RECONVERGENT B2 ;  /* 0x0000000000027941 */ /* 0x000fea0003800200 */
.L_x_15010:
        /* <DEDUP_REMOVED lines=50> */
[----:B------:R-:W-:Y:S01]  /*10130*/  IMAD.WIDE.U32 R156, R157, -0x326172a9, RZ ;  /* 0xcd9e8d579d9c7825 */ /* 0x000fe200078e00ff */
[----:B------:R-:W-:Y:S02]  /*10140*/  UIADD3 UR5, UPT, UPT, UR8, -0x700cb87f, URZ ;  /* 0x8ff3478108057890 */ /* 0x000fe4000fffe0ff */
[----:B------:R-:W-:Y:S01]  /*10150*/  MOV R4, R156 ;  /* 0x0000009c00047202 */ /* 0x000fe20000000f00 */
[----:B------:R-:W-:-:S03]  /*10160*/  IMAD.MOV.U32 R156, RZ, RZ, R155 ;  /* 0x000000ffff9c7224 */ /* 0x000fc600078e009b */
[----:B------:R-:W-:Y:S02]  /*10170*/  LOP3.LUT R8, R8, UR5, R157, 0x96, !PT ;  /* 0x0000000508087c12 */ /* 0x000fe4000f8e969d */
[----:B------:R-:W-:-:S07]  /*10180*/  MOV R155, R116 ;  /* 0x00000074009b7202 */ /* 0x000fce0000000f00 */
.L_x_15008:
[----:B------:R-:W-:Y:S05]  /*10190*/  BSYNC.RECONVERGENT B1 ;  /* 0x0000000000017941 */ /* 0x000fea0003800200 */
.L_x_15007:
[----:B------:R-:W-:Y:S01]  /*101a0*/  I2FP.F32.U32 R116, R156 ;  /* 0x0000009c00747245 */ /* 0x000fe20000201000 */
[----:B------:R-:W-:Y:S01]  /*101b0*/  HADD2.F32 R119, -RZ, R119.H1_H1 ;  /* 0x30000077ff777230 */ /* 0x000fe20000004100 */
[----:B------:R-:W-:Y:S02]  /*101c0*/  F2FP.F16.F32.PACK_AB R118, R118, R134 ;  /* 0x000000867676723e */ /* 0x000fe400000000ff */
[----:B------:R-:W-:Y:S01]  /*101d0*/  F2FP.F16.F32.PACK_AB R117, R133, R126 ;  /* 0x0000007e8575723e */ /* 0x000fe200000000ff */
[----:B------:R-:W-:Y:S01]  /*101e0*/  FFMA.FTZ R147, R116, R147, 1.1641532182693481445e-10 ;  /* 0x2f00000074937423 */ /* 0x000fe20000010093 */
[----:B------:R-:W-:-:S04]  /*101f0*/  FMUL.FTZ R116, R119, UR4 ;  /* 0x0000000477747c20 */ /* 0x000fc80008410000 */
[----:B------:R-:W-:Y:S01]  /*10200*/  FMUL.FTZ R116, R116, R159 ;  /* 0x0000009f74747220 */ /* 0x000fe20000410000 */
[----:B------:R-:W-:Y:S01]  /*10210*/  FSETP.GTU.FTZ.AND P6, PT, R147, R158, PT ;  /* 0x0000009e9300720b */ /* 0x000fe20003fdc000 */
[----:B------:R-:W-:-:S03]  /*10220*/  HADD2.F32 R147, -RZ, R19.H1_H1 ;  /* 0x30000013ff937230 */ /* 0x000fc60000004100 */
[----:B------:R-:W-:Y:S02]  /*10230*/  FSEL R116, R116, RZ, !P6 ;  /* 0x000000ff74747208 */ /* 0x000fe40007000000 */
[----:B------:R-:W-:-:S03]  /*10240*/  PLOP3.LUT P6, PT, P6, PT, PT, 0x8, 0x80 ;  /* 0x000000000080781c */ /* 0x000fc600037ce170 */
[----:B------:R-:W-:Y:S01]  /*10250*/  FFMA.FTZ R147, R116, R47, R147 ;  /* 0x0000002f74937223 */ /* 0x000fe20000010093 */
[----:B------:R-:W-:-:S04]  /*10260*/  F2FP.F16.F32.PACK_AB R116, R125, R15 ;  /* 0x0000000f7d74723e */ /* 0x000fc800000000ff */
[----:B------:R-:W-:Y:S01]  /*10270*/  F2FP.F16.F32.PACK_AB R119, R147, R142 ;  /* 0x0000008e9377723e */ /* 0x000fe200000000ff */
[----:B------:R-:W-:Y:S06]  /*10280*/  BRA `(.L_x_15012) ;  /* 0x0000002c00b87947 */ /* 0x000fec0003800000 */
.L_x_14971:
        /* <DEDUP_REMOVED lines=16> */
.L_x_15015:
        /* <DEDUP_REMOVED lines=13> */
.L_x_15017:
[----:B------:R-:W-:Y:S05]  /*10460*/  BSYNC.RECONVERGENT B2 ;  /* 0x0000000000027941 */ /* 0x000fea0003800200 */
.L_x_15016:
        /* <DEDUP_REMOVED lines=55> */
.L_x_15014:
[----:B------:R-:W-:Y:S05]  /*107e0*/  BSYNC.RECONVERGENT B1 ;  /* 0x0000000000017941 */ /* 0x000fea0003800200 */
.L_x_15013:
        /* <DEDUP_REMOVED lines=9> */
[----:B------:R-:W-:-:S04]  /*10880*/  FMUL.FTZ R6, R125, UR4 ;  /* 0x000000047d067c20 */ /* 0x000fc80008410000 */
[----:B-1----:R-:W-:Y:S01]  /*10890*/  FMUL.FTZ R6, R6, R159 ;  /* 0x0000009f06067220 */ /* 0x002fe20000410000 */
[----:B--2---:R-:W-:-:S04]  /*108a0*/  FSETP.GTU.FTZ.AND P0, PT, R15, R158, PT ;  /* 0x0000009e0f00720b */ /* 0x004fc80003f1c000 */
        /* <DEDUP_REMOVED lines=14> */
.L_x_15020:
        /* <DEDUP_REMOVED lines=13> */
.L_x_15022:
[----:B------:R-:W-:Y:S05]  /*10a60*/  BSYNC.RECONVERGENT B2 ;  /* 0x0000000000027941 */ /* 0x000fea0003800200 */
.L_x_15021:
        /* <DEDUP_REMOVED lines=53> */
[----:B------:R-:W-:-:S05]  /*10dc0*/  MOV R155, R156 ;  /* 0x0000009c009b7202 */ /* 0x000fca0000000f00 */
[----:B------:R-:W-:-:S07]  /*10dd0*/  LOP3.LUT R9, R160, UR5, R157, 0x96, !PT ;  /* 0x00000005a0097c12 */ /* 0x000fce000f8e969d */
.L_x_15019:
[----:B------:R-:W-:Y:S05]  /*10de0*/  BSYNC.RECONVERGENT B1 ;  /* 0x0000000000017941 */ /* 0x000fea0003800200 */
.L_x_15018:
        /* <DEDUP_REMOVED lines=22> */
.L_x_15025:
        /* <DEDUP_REMOVED lines=13> */
.L_x_15027:
[----:B------:R-:W-:Y:S05]  /*11020*/  BSYNC.RECONVERGENT B2 ;  /* 0x0000000000027941 */ /* 0x000fea0003800200 */
.L_x_15026:
        /* <DEDUP_REMOVED lines=55> */
.L_x_15024:
[----:B------:R-:W-:Y:S05]  /*113a0*/  BSYNC.RECONVERGENT B1 ;  /* 0x0000000000017941 */ /* 0x000fea0003800200 */
.L_x_15023:
[----:B------:R-:W-:Y:S01]  /*113b0*/  I2FP.F32.U32 R6, R6 ;  /* 0x0000000600067245 */ /* 0x000fe20000201000 */
[----:B------:R-:W-:Y:S01]  /*113c0*/  HADD2.F32 R116, -RZ, R117.H0_H0 ;  /* 0x20000075ff747230 */ /* 0x000fe20000004100 */
        /* <DEDUP_REMOVED lines=20> */
.L_x_15030:
        /* <DEDUP_REMOVED lines=13> */
.L_x_15032:
[----:B------:R-:W-:Y:S05]  /*115e0*/  BSYNC.RECONVERGENT B2 ;  /* 0x0000000000027941 */ /* 0x000fea0003800200 */
.L_x_15031:
        /* <DEDUP_REMOVED lines=55> */
.L_x_15029:
[----:B------:R-:W-:Y:S05]  /*11960*/  BSYNC.RECONVERGENT B1 ;  /* 0x0000000000017941 */ /* 0x000fea0003800200 */
.L_x_15028:
        /* <DEDUP_REMOVED lines=22> */
.L_x_15035:
        /* <DEDUP_REMOVED lines=13> */
.L_x_15037:
[----:B------:R-:W-:Y:S05]  /*11ba0*/  BSYNC.RECONVERGENT B2 ;  /* 0x0000000000027941 */ /* 0x000fea0003800200 */
.L_x_15036:
        /* <DEDUP_REMOVED lines=55> */
.L_x_15034:
[----:B------:R-:W-:Y:S05]  /*11f20*/  BSYNC.RECONVERGENT B1 ;  /* 0x0000000000017941 */ /* 0x000fea0003800200 */
.L_x_15033:
        /* <DEDUP_REMOVED lines=22> */
.L_x_15040:
        /* <DEDUP_REMOVED lines=12> */
.L_x_15042:
[----:B------:R-:W-:Y:S05]  /*12150*/  BSYNC.RECONVERGENT B2 ;  /* 0x0000000000027941 */ /* 0x000fea0003800200 */
.L_x_15041:
        /* <DEDUP_REMOVED lines=56> */
.L_x_15039:
[----:B------:R-:W-:Y:S05]  /*124e0*/  BSYNC.RECONVERGENT B1 ;  /* 0x0000000000017941 */ /* 0x000fea0003800200 */
.L_x_15038:
[----:B------:R-:W-:Y:S01]  /*124f0*/  I2FP.F32.U32 R6, R6 ;  /* 0x0000000600067245 */ /* 0x000fe20000201000 */
[----:B------:R-:W-:Y:S01]  /*12500*/  HADD2.F32 R118, -RZ, R118.H1_H1 ;  /* 0x30000076ff767230 */ /* 0x000fe20000004100 */
        /* <DEDUP_REMOVED lines=21> */
.L_x_15045:
        /* <DEDUP_REMOVED lines=12> */
.L_x_15047:
[----:B------:R-:W-:Y:S05]  /*12720*/  BSYNC.RECONVERGENT B2 ;  /* 0x0000000000027941 */ /* 0x000fea0003800200 */
.L_x_15046:
        /* <DEDUP_REMOVED lines=56> */
.L_x_15044:
[----:B------:R-:W-:Y:S05]  /*12ab0*/  BSYNC.RECONVERGENT B1 ;  /* 0x0000000000017941 */ /* 0x000fea0003800200 */
.L_x_15043:
[----:B------:R-:W-:Y:S01]  /*12ac0*/  I2FP.F32.U32 R6, R6 ;  /* 0x0000000600067245 */ /* 0x000fe20000201000 */
[----:B------:R-:W-:Y:S01]  /*12ad0*/  HADD2.F32 R116, -RZ, R119.H0_H0 ;  /* 0x20000077ff747230 */ /* 0x000fe20000004100 */
[----:B------:R-:W-:Y:S01]  /*12ae0*/  ISETP.NE.AND P6, PT, R117, 0x1, PT ;  /* 0x000000017500780c */ /* 0x000fe20003fc5270 */
[----:B------:R-:W-:Y:S01]  /*12af0*/  BSSY.RECONVERGENT B1, `(.L_x_15048) ;  /* 0x000005a000017945 */ /* 0x000fe20003800200 */
[----:B0-----:R-:W-:Y:S02]  /*12b00*/  IMAD.MOV.U32 R156, RZ, RZ, R4 ;  /* 0x000000ffff9c7224 */ /* 0x001fe400078e0004 */
[----:B------:R-:W-:Y:S01]  /*12b10*/  FFMA.FTZ R157, R6, R147, 1.1641532182693481445e-10 ;  /* 0x2f000000069d7423 */ /* 0x000fe20000010093 */
[----:B------:R-:W-:Y:S01]  /*12b20*/  FMUL.FTZ R116, R116, UR4 ;  /* 0x0000000474747c20 */ /* 0x000fe20008410000 */
[----:B------:R-:W-:-:S03]  /*12b30*/  HFMA2 R6, -RZ, RZ, 0, 1.1920928955078125e-07 ;  /* 0x00000002ff067431 */ /* 0x000fc600000001ff */
        /* <DEDUP_REMOVED lines=14> */
.L_x_15050:
        /* <DEDUP_REMOVED lines=14> */
.L_x_15052:
[----:B------:R-:W-:Y:S05]  /*12d00*/  BSYNC.RECONVERGENT B2 ;  /* 0x0000000000027941 */ /* 0x000fea0003800200 */
.L_x_15051:
        /* <DEDUP_REMOVED lines=53> */
[----:B------:R-:W-:Y:S01]  /*13060*/  MOV R156, R155 ;  /* 0x0000009b009c7202 */ /* 0x000fe20000000f00 */
[----:B------:R-:W-:Y:S01]  /*13070*/  IMAD.MOV.U32 R155, RZ, RZ, R116 ;  /* 0x000000ffff9b7224 */ /* 0x000fe200078e0074 */
[----:B------:R-:W-:-:S07]  /*13080*/  LOP3.LUT R8, R8, UR5, R157, 0x96, !PT ;  /* 0x0000000508087c12 */ /* 0x000fce000f8e969d */
.L_x_15049:
[----:B------:R-:W-:Y:S05]  /*13090*/  BSYNC.RECONVERGENT B1 ;  /* 0x0000000000017941 */ /* 0x000fea0003800200 */
.L_x_15048:
[----:B------:R-:W-:Y:S01]  /*130a0*/  I2FP.F32.U32 R116, R156 ;  /* 0x0000009c00747245 */ /* 0x000fe20000201000 */
[----:B------:R-:W-:Y:S01]  /*130b0*/  HADD2.F32 R119, -RZ, R119.H1_H1 ;  /* 0x30000077ff777230 */ /* 0x000fe20000004100 */
[----:B------:R-:W-:Y:S02]  /*130c0*/  F2FP.F16.F32.PACK_AB R118, R118, R134 ;  /* 0x000000867676723e */ /* 0x000fe400000000ff */
[----:B------:R-:W-:Y:S01]  /*130d0*/  F2FP.F16.F32.PACK_AB R117, R133, R126 ;  /* 0x0000007e8575723e */ /* 0x000fe200000000ff */
[----:B------:R-:W-:Y:S01]  /*130e0*/  FFMA.FTZ R147, R116, R147, 1.1641532182693481445e-10 ;  /* 0x2f00000074937423 */ /* 0x000fe20000010093 */
[----:B------:R-:W-:-:S04]  /*130f0*/  FMUL.FTZ R116, R119, UR4 ;  /* 0x0000000477747c20 */ /* 0x000fc80008410000 */
[----:B------:R-:W-:Y:S01]  /*13100*/  FMUL.FTZ R116, R116, R159 ;  /* 0x0000009f74747220 */ /* 0x000fe20000410000 */
[----:B------:R-:W-:-:S04]  /*13110*/  FSETP.GTU.FTZ.AND P6, PT, R147, R158, PT ;  /* 0x0000009e9300720b */ /* 0x000fc80003fdc000 */
[----:B------:R-:W-:Y:S02]  /*13120*/  FSEL R116, R116, RZ, !P6 ;  /* 0x000000ff74747208 */ /* 0x000fe40007000000 */
[----:B------:R-:W-:-:S03]  /*13130*/  PLOP3.LUT P6, PT, P6, PT, PT, 0x8, 0x80 ;  /* 0x000000000080781c */ /* 0x000fc600037ce170 */
[----:B------:R-:W-:Y:S01]  /*13140*/  FMUL.FTZ R147, R116, R47 ;  /* 0x0000002f74937220 */ /* 0x000fe20000410000 */
[----:B------:R-:W-:-:S04]  /*13150*/  F2FP.F16.F32.PACK_AB R116, R125, R15 ;  /* 0x0000000f7d74723e */ /* 0x000fc800000000ff */
[----:B------:R-:W-:-:S07]  /*13160*/  F2FP.F16.F32.PACK_AB R119, R147, R142 ;  /* 0x0000008e9377723e */ /* 0x000fce00000000ff */
.L_x_15012:
        /* <DEDUP_REMOVED lines=18> */
[C---:B0-----:R-:W-:Y:S01]  /*13290*/  IMAD.WIDE.U32 R116, R154.reuse, 0x8, R116 ;  /* 0x000000089a747825 */ /* 0x041fe200078e0074 */
[----:B------:R-:W-:-:S04]  /*132a0*/  IADD3 R154, PT, PT, R154, 0x80, RZ ;  /* 0x000000809a9a7810 */ /* 0x000fc80007ffe0ff */
[----:B------:R2:W-:Y:S03]  /*132b0*/  STG.E.64 desc[UR6][R116.64], R118 ;  /* 0x0000007674007986 */ /* 0x0005e6000c101b06 */
.L_x_14970:
[----:B------:R-:W-:Y:S05]  /*132c0*/  BSYNC.RECONVERGENT B0 ;  /* 0x0000000000007941 */ /* 0x000fea0003800200 */
.L_x_14969:
        /* <DEDUP_REMOVED lines=28> */
.L_x_15058:
        /* <DEDUP_REMOVED lines=13> */
.L_x_15060:
[----:B------:R-:W-:Y:S05]  /*13560*/  BSYNC.RECONVERGENT B2 ;  /* 0x0000000000027941 */ /* 0x000fea0003800200 */
.L_x_15059:
        /* <DEDUP_REMOVED lines=55> */
.L_x_15057:
[----:B------:R-:W-:Y:S05]  /*138e0*/  BSYNC.RECONVERGENT B1 ;  /* 0x0000000000017941 */ /* 0x000fea0003800200 */
.L_x_15056:
        /* <DEDUP_REMOVED lines=8> */
[----:B0-----:R-:W0:Y:S01]  /*13970*/  LDC R157, c[0x0][0x404] ;  /* 0x00010100ff9d7b82 */ /* 0x001e220000000800 */
[----:B------:R-:W-:Y:S01]  /*13980*/  FMUL.FTZ R127, R120, UR4 ;  /* 0x00000004787f7c20 */ /* 0x000fe20008410000 */
[----:B------:R-:W-:-:S03]  /*13990*/  HADD2.F32 R120, -RZ, R16.H0_H0 ;  /* 0x20000010ff787230 */ /* 0x000fc60000004100 */
[----:B-1----:R-:W-:Y:S01]  /*139a0*/  FMUL.FTZ R127, R127, R158 ;  /* 0x0000009e7f7f7220 */ /* 0x002fe20000410000 */
[----:B0-----:R-:W-:Y:S01]  /*139b0*/  FSETP.GTU.FTZ.AND P1, PT, R6, R157, PT ;  /* 0x0000009d0600720b */ /* 0x001fe20003f3c000 */
        /* <DEDUP_REMOVED lines=14> */
.L_x_15063:
        /* <DEDUP_REMOVED lines=13> */
.L_x_15065:
[----:B------:R-:W-:Y:S05]  /*13b70*/  BSYNC.RECONVERGENT B2 ;  /* 0x0000000000027941 */ /* 0x000fea0003800200 */
.L_x_15064:
        /* <DEDUP_REMOVED lines=55> */
.L_x_15062:
[----:B------:R-:W-:Y:S05]  /*13ef0*/  BSYNC.RECONVERGENT B1 ;  /* 0x0000000000017941 */ /* 0x000fea0003800200 */
.L_x_15061:
        /* <DEDUP_REMOVED lines=24> */
.L_x_15068:
        /* <DEDUP_REMOVED lines=13> */
.L_x_15070:
[----:B------:R-:W-:Y:S05]  /*14150*/  BSYNC.RECONVERGENT B2 ;  /* 0x0000000000027941 */ /* 0x000fea0003800200 */
.L_x_15069:
        /* <DEDUP_REMOVED lines=55> */
.L_x_15067:
[----:B------:R-:W-:Y:S05]  /*144d0*/  BSYNC.RECONVERGENT B1 ;  /* 0x0000000000017941 */ /* 0x000fea0003800200 */
.L_x_15066:
[----:B------:R-:W-:Y:S01]  /*144e0*/  I2FP.F32.U32 R135, R6 ;  /* 0x0000000600877245 */ /* 0x000fe20000201000 */
[----:B------:R-:W-:Y:S01]  /*144f0*/  HADD2.F32 R116, -RZ, R117.H0_H0 ;  /* 0x20000075ff747230 */ /* 0x000fe20000004100 */
[----:B------:R-:W-:Y:S01]  /*14500*/  ISETP.NE.AND P2, PT, R136, 0x1, PT ;  /* 0x000000018800780c */ /* 0x000fe20003f45270 */
[----:B------:R-:W-:Y:S01]  /*14510*/  HADD2.F32 R128, -RZ, R17.H0_H0 ;  /* 0x20000011ff807230 */ /* 0x000fe20000004100 */
        /* <DEDUP_REMOVED lines=19> */
.L_x_15073:
        /* <DEDUP_REMOVED lines=13> */
.L_x_15075:
[----:B------:R-:W-:Y:S05]  /*14720*/  BSYNC.RECONVERGENT B2 ;  /* 0x0000000000027941 */ /* 0x000fea0003800200 */
.L_x_15074:
        /* <DEDUP_REMOVED lines=55> */
.L_x_15072:
[----:B------:R-:W-:Y:S05]  /*14aa0*/  BSYNC.RECONVERGENT B1 ;  /* 0x0000000000017941 */ /* 0x000fea0003800200 */
.L_x_15071:
        /* <DEDUP_REMOVED lines=23> */
.L_x_15078:
        /* <DEDUP_REMOVED lines=13> */
.L_x_15080:
[----:B------:R-:W-:Y:S05]  /*14cf0*/  BSYNC.RECONVERGENT B2 ;  /* 0x0000000000027941 */ /* 0x000fea0003800200 */
.L_x_15079:
        /* <DEDUP_REMOVED lines=55> */
.L_x_15077:
[----:B------:R-:W-:Y:S05]  /*15070*/  BSYNC.RECONVERGENT B1 ;  /* 0x0000000000017941 */ /* 0x000fea0003800200 */
.L_x_15076:
        /* <DEDUP_REMOVED lines=23> */
.L_x_15083:
        /* <DEDUP_REMOVED lines=12> */
.L_x_15085:
[----:B------:R-:W-:Y:S05]  /*152b0*/  BSYNC.RECONVERGENT B2 ;  /* 0x0000000000027941 */ /* 0x000fea0003800200 */
.L_x_15084:
        /* <DEDUP_REMOVED lines=56> */
.L_x_15082:
[----:B------:R-:W-:Y:S05]  /*15640*/  BSYNC.RECONVERGENT B1 ;  /* 0x0000000000017941 */ /* 0x000fea0003800200 */
.L_x_15081:
        /* <DEDUP_REMOVED lines=24> */
.L_x_15088:
        /* <DEDUP_REMOVED lines=12> */
.L_x_15090:
[----:B------:R-:W-:Y:S05]  /*15890*/  BSYNC.RECONVERGENT B2 ;  /* 0x0000000000027941 */ /* 0x000fea0003800200 */
.L_x_15089:
        /* <DEDUP_REMOVED lines=56> */
.L_x_15087:
[----:B------:R-:W-:Y:S05]  /*15c20*/  BSYNC.RECONVERGENT B1 ;  /* 0x0000000000017941 */ /* 0x000fea0003800200 */
.L_x_15086:
        /* <DEDUP_REMOVED lines=23> */
.L_x_15093:
        /* <DEDUP_REMOVED lines=14> */
.L_x_15095:
[----:B------:R-:W-:Y:S05]  /*15e80*/  BSYNC.RECONVERGENT B2 ;  /* 0x0000000000027941 */ /* 0x000fea0003800200 */
.L_x_15094:
        /* <DEDUP_REMOVED lines=56> */
.L_x_15092:
[----:B------:R-:W-:Y:S05]  /*16210*/  BSYNC.RECONVERGENT B1 ;  /* 0x0000000000017941 */ /* 0x000fea0003800200 */
.L_x_15091:
        /* <DEDUP_REMOVED lines=15> */
.L_x_15055:
        /* <DEDUP_REMOVED lines=16> */
.L_x_15099:
        /* <DEDUP_REMOVED lines=13> */
.L_x_15101:
[----:B------:R-:W-:Y:S05]  /*164e0*/  BSYNC.RECONVERGENT B2 ;  /* 0x0000000000027941 */ /* 0x000fea0003800200 */
.L_x_15100:
        /* <DEDUP_REMOVED lines=55> */
.L_x_15098:
[----:B------:R-:W-:Y:S05]  /*16860*/  BSYNC.RECONVERGENT B1 ;  /* 0x0000000000017941 */ /* 0x000fea0003800200 */
.L_x_15097:
        /* <DEDUP_REMOVED lines=8> */
[----:B0-----:R-:W0:Y:S01]  /*168f0*/  LDC R157, c[0x0][0x404] ;  /* 0x00010100ff9d7b82 */ /* 0x001e220000000800 */
[----:B------:R-:W-:-:S04]  /*16900*/  FMUL.FTZ R127, R120, UR4 ;  /* 0x00000004787f7c20 */ /* 0x000fc80008410000 */
[----:B-1----:R-:W-:Y:S01]  /*16910*/  FMUL.FTZ R127, R127, R148 ;  /* 0x000000947f7f7220 */ /* 0x002fe20000410000 */
[----:B0-----:R-:W-:Y:S02]  /*16920*/  FSETP.GTU.FTZ.AND P1, PT, R6, R157, PT ;  /* 0x0000009d0600720b */ /* 0x001fe40003f3c000 */
        /* <DEDUP_REMOVED lines=14> */
.L_x_15104:
        /* <DEDUP_REMOVED lines=13> */
.L_x_15106:
[----:B------:R-:W-:Y:S05]  /*16ae0*/  BSYNC.RECONVERGENT B2 ;  /* 0x0000000000027941 */ /* 0x000fea0003800200 */
.L_x_15105:
        /* <DEDUP_REMOVED lines=55> */
.L_x_15103:
[----:B------:R-:W-:Y:S05]  /*16e60*/  BSYNC.RECONVERGENT B1 ;  /* 0x0000000000017941 */ /* 0x000fea0003800200 */
.L_x_15102:
        /* <DEDUP_REMOVED lines=23> */
.L_x_15109:
        /* <DEDUP_REMOVED lines=13> */
.L_x_15111:
[----:B------:R-:W-:Y:S05]  /*170b0*/  BSYNC.RECONVERGENT B2 ;  /* 0x0000000000027941 */ /* 0x000fea0003800200 */
.L_x_15110:
        /* <DEDUP_REMOVED lines=55> */
.L_x_15108:
[----:B------:R-:W-:Y:S05]  /*17430*/  BSYNC.RECONVERGENT B1 ;  /* 0x0000000000017941 */ /* 0x000fea0003800200 */
.L_x_15107:
        /* <DEDUP_REMOVED lines=22> */
.L_x_15114:
        /* <DEDUP_REMOVED lines=13> */
.L_x_15116:
[----:B------:R-:W-:Y:S05]  /*17670*/  BSYNC.RECONVERGENT B2 ;  /* 0x0000000000027941 */ /* 0x000fea0003800200 */
.L_x_15115:
        /* <DEDUP_REMOVED lines=55> */
.L_x_15113:
[----:B------:R-:W-:Y:S05]  /*179f0*/  BSYNC.RECONVERGENT B1 ;  /* 0x0000000000017941 */ /* 0x000fea0003800200 */
.L_x_15112:
        /* <DEDUP_REMOVED lines=22> */
.L_x_15119:
        /* <DEDUP_REMOVED lines=13> */
.L_x_15121:
[----:B------:R-:W-:Y:S05]  /*17c30*/  BSYNC.RECONVERGENT B2 ;  /* 0x0000000000027941 */ /* 0x000fea0003800200 */
.L_x_15120:
        /* <DEDUP_REMOVED lines=55> */
.L_x_15118:
[----:B------:R-:W-:Y:S05]  /*17fb0*/  BSYNC.RECONVERGENT B1 ;  /* 0x0000000000017941 */ /* 0x000fea0003800200 */
.L_x_15117:
        /* <DEDUP_REMOVED lines=22> */
.L_x_15124:
        /* <DEDUP_REMOVED lines=12> */
.L_x_15126:
[----:B------:R-:W-:Y:S05]  /*181e0*/  BSYNC.RECONVERGENT B2 ;  /* 0x0000000000027941 */ /* 0x000fea0003800200 */
.L_x_15125:
        /* <DEDUP_REMOVED lines=56> */
.L_x_15123:
[----:B------:R-:W-:Y:S05]  /*18570*/  BSYNC.RECONVERGENT B1 ;  /* 0x0000000000017941 */ /* 0x000fea0003800200 */
.L_x_15122:
        /* <DEDUP_REMOVED lines=23> */
.L_x_15129:
        /* <DEDUP_REMOVED lines=12> */
.L_x_15131:
[----:B------:R-:W-:Y:S05]  /*187b0*/  BSYNC.RECONVERGENT B2 ;  /* 0x0000000000027941 */ /* 0x000fea0003800200 */
.L_x_15130:
        /* <DEDUP_REMOVED lines=56> */
.L_x_15128:
[----:B------:R-:W-:Y:S05]  /*18b40*/  BSYNC.RECONVERGENT B1 ;  /* 0x0000000000017941 */ /* 0x000fea0003800200 */
.L_x_15127:
        /* <DEDUP_REMOVED lines=22> */
.L_x_15134:
        /* <DEDUP_REMOVED lines=14> */
.L_x_15136:
[----:B------:R-:W-:Y:S05]  /*18d90*/  BSYNC.RECONVERGENT B2 ;  /* 0x0000000000027941 */ /* 0x000fea0003800200 */
.L_x_15135:
[----:B------:R-:W-:Y:S01]  /*18da0*/  IMAD.WIDE.U32 R162, R11, -0x2daee0ad, RZ ;  /* 0xd2511f530ba27825 */ /* 0x000fe200078e00ff */
[----:B------:R-:W-:-:S03]  /*18db0*/  UIADD3 UR5, UPT, UPT, UR8, -0x61c88647, URZ ;  /* 0x9e3779b908057890 */ /* 0x000fc6000fffe0ff */
[----:B------:R-:W-:Y:S02]  /*18dc0*/  HFMA2 R6, -RZ, RZ, 0, 0 ;  /* 0x00000000ff067431 */ /* 0x000fe400000001ff */
[----:B------:R-:W-:Y:S01]  /*18dd0*/  IMAD.WIDE.U32 R8, R13, -0x326172a9, RZ ;  /* 0xcd9e8d570d087825 */ /* 0x000fe200078e00ff */
[----:B------:R-:W-:-:S04]  /*18de0*/  LOP3.LUT R160, R5, UR9, R163, 0x96, !PT ;  /* 0x0000000905a07c12 */ /* 0x000fc8000f8e96a3 */
        /* <DEDUP_REMOVED lines=46> */
[----:B------:R-:W-:Y:S01]  /*190d0*/  UIADD3 UR5, UPT, UPT, UR8, -0x700cb87f, URZ ;  /* 0x8ff3478108057890 */ /* 0x000fe2000fffe0ff */
[----:B------:R-:W-:Y:S01]  /*190e0*/  MOV R117, R155 ;  /* 0x0000009b00757202 */ /* 0x000fe20000000f00 */
[----:B------:R-:W-:Y:S02]  /*190f0*/  IMAD.MOV.U32 R4, RZ, RZ, R160 ;  /* 0x000000ffff047224 */ /* 0x000fe400078e00a0 */
[----:B------:R-:W-:Y:S02]  /*19100*/  IMAD.MOV.U32 R155, RZ, RZ, R116 ;  /* 0x000000ffff9b7224 */ /* 0x000fe400078e0074 */
[----:B------:R-:W-:-:S07]  /*19110*/  LOP3.LUT R8, R8, UR5, R161, 0x96, !PT ;  /* 0x0000000508087c12 */ /* 0x000fce000f8e96a1 */
.L_x_15133:
[----:B------:R-:W-:Y:S05]  /*19120*/  BSYNC.RECONVERGENT B1 ;  /* 0x0000000000017941 */ /* 0x000fea0003800200 */
.L_x_15132:
        /* <DEDUP_REMOVED lines=13> */
.L_x_15096:
        /* <DEDUP_REMOVED lines=21> */
.L_x_15054:
[----:B------:R-:W-:Y:S05]  /*19350*/  BSYNC.RECONVERGENT B0 ;  /* 0x0000000000007941 */ /* 0x000fea0003800200 */
.L_x_15053:
        /* <DEDUP_REMOVED lines=135> */
.L_x_15138:
[----:B------:R-:W-:Y:S05]  /*19bd0*/  BSYNC.RECONVERGENT B0 ;  /* 0x0000000000007941 */ /* 0x000fea0003800200 */
.L_x_15137:
        /* <DEDUP_REMOVED lines=12> */
.L_x_15140:
[----:B------:R-:W-:Y:S05]  /*19ca0*/  BSYNC.RECONVERGENT B0 ;  /* 0x0000000000007941 */ /* 0x000fea0003800200 */
.L_x_15139:
        /* <DEDUP_REMOVED lines=58> */
[C---:B------:R-:W-:Y:S01]  /*1a050*/  FMUL.FTZ R118, R149.reuse, R118 ;  /* 0x0000007695767220 */ /* 0x040fe20000410000 */
        /* <DEDUP_REMOVED lines=22> */
[----:B------:R-:W-:Y:S02]  /*1a1c0*/  F2FP.F16.F32.PACK_AB R117, R118, R117 ;  /* 0x000000757675723e */ /* 0x000fe400000000ff */
[----:B------:R-:W-:Y:S02]  /*1a1d0*/  F2FP.F16.F32.PACK_AB R118, R156, R119 ;  /* 0x000000779c76723e */ /* 0x000fe400000000ff */
[----:B------:R-:W-:-:S05]  /*1a1e0*/  F2FP.F16.F32.PACK_AB R119, R160, R157 ;  /* 0x0000009da077723e */ /* 0x000fca00000000ff */
[----:B------:R0:W-:Y:S02]  /*1a1f0*/  STG.E.128 desc[UR6][R154.64], R116 ;  /* 0x000000749a007986 */ /* 0x0001e4000c101d06 */
.L_x_15142:
[----:B------:R-:W-:Y:S05]  /*1a200*/  BSYNC.RECONVERGENT B0 ;  /* 0x0000000000007941 */ /* 0x000fea0003800200 */
.L_x_15141:
        /* <DEDUP_REMOVED lines=30> */
[----:B------:R-:W-:Y:S01]  /*1a3f0*/  F2FP.F16.F32.PACK_AB R117, R118, R117 ;  /* 0x000000757675723e */ /* 0x000fe200000000ff */
[----:B------:R-:W-:Y:S01]  /*1a400*/  VIADD R2, R2, 0x80 ;  /* 0x0000008002027836 */ /* 0x000fe20000000000 */
[----:B------:R-:W-:Y:S02]  /*1a410*/  F2FP.F16.F32.PACK_AB R118, R156, R119 ;  /* 0x000000779c76723e */ /* 0x000fe400000000ff */
[----:B------:R-:W-:-:S05]  /*1a420*/  F2FP.F16.F32.PACK_AB R119, R160, R151 ;  /* 0x00000097a077723e */ /* 0x000fca00000000ff */
[----:B------:R2:W-:Y:S02]  /*1a430*/  STG.E.128 desc[UR6][R154.64], R116 ;  /* 0x000000749a007986 */ /* 0x0005e4000c101d06 */
.L_x_15144:
[----:B------:R-:W-:Y:S05]  /*1a440*/  BSYNC.RECONVERGENT B0 ;  /* 0x0000000000007941 */ /* 0x000fea0003800200 */
.L_x_15143:
        /* <DEDUP_REMOVED lines=35> */
.L_x_15146:
[----:B------:R-:W-:Y:S05]  /*1a680*/  BSYNC.RECONVERGENT B0 ;  /* 0x0000000000007941 */ /* 0x000fea0003800200 */
.L_x_15145:
        /* <DEDUP_REMOVED lines=31> */
[----:B0-----:R-:W-:-:S05]  /*1a880*/  IMAD.WIDE.U32 R152, R2, 0x10, R152 ;  /* 0x0000001002987825 */ /* 0x001fca00078e0098 */
[----:B------:R4:W-:Y:S02]  /*1a890*/  STG.E.128 desc[UR6][R152.64], R116 ;  /* 0x0000007498007986 */ /* 0x0009e4000c101d06 */
.L_x_15148:
[----:B------:R-:W-:Y:S05]  /*1a8a0*/  BSYNC.RECONVERGENT B0 ;  /* 0x0000000000007941 */ /* 0x000fea0003800200 */
.L_x_15147:
[----:B------:R-:W-:Y:S02]  /*1a8b0*/  UIADD3 UR14, UPT, UPT, UR14, UR12, URZ ;  /* 0x0000000c0e0e7290 */ /* 0x000fe4000fffe0ff */
[----:B------:R-:W-:Y:S02]  /*1a8c0*/  UPLOP3.LUT UP2, UPT, UPT, UPT, UP2, 0x40, 0x4 ;  /* 0x000000000004789c */ /* 0x000fe40003f4e820 */
[----:B------:R-:W-:-:S09]  /*1a8d0*/  UISETP.GE.AND UP1, UPT, UR14, UR13, UPT ;  /* 0x0000000d0e00728c */ /* 0x000fd2000bf26270 */
[----:B------:R-:W-:Y:S05]  /*1a8e0*/  BRA.U !UP1, `(.L_x_15149) ;  /* 0xfffffe6509c87547 */ /* 0x000fea000b83ffff */
[----:B------:R-:W-:Y:S05]  /*1a8f0*/  EXIT ;  /* 0x000000000000794d */ /* 0x000fea0003800000 */
.L_x_15150:
        /* <DEDUP_REMOVED lines=16> */
.L_x_27290:


//--------------------- .text._ZN10layer_norm13ln_fwd_kernelINS_13Kernel_traitsIf6__halfS2_S2_fjLj4096ELj1ELj1ELj4ELj16ENS_18Kernel_traits_baseILj4096EfS2_S2_S2_fjLj128EEEEELb1ELb1ELb0ELb1EEEvNS_9FwdParamsE --------------------------
	.section	.text._ZN10layer_norm13ln_fwd_kernelINS_13Kernel_traitsIf6__halfS2_S2_fjLj4096ELj1ELj1ELj4ELj16ENS_18Kernel_traits_baseILj4096EfS2_S2_S2_fjLj128EEEEELb1ELb1ELb0ELb1EEEvNS_9FwdParamsE,"ax",@progbits
	.align	128
        .global         _ZN10layer_norm13ln_fwd_kernelINS_13Kernel_traitsIf6__halfS2_S2_fjLj4096ELj1ELj1ELj4ELj16ENS_18Kernel_traits_baseILj4096EfS2_S2_S2_fjLj128EEEEELb1ELb1ELb0ELb1EEEvNS_9FwdParamsE
        .type           _ZN10layer_norm13ln_fwd_kernelINS_13Kernel_traitsIf6__halfS2_S2_fjLj4096ELj1ELj1ELj4ELj16ENS_18Kernel_traits_baseILj4096EfS2_S2_S2_fjLj128EEEEELb1ELb1ELb0ELb1EEEvNS_9FwdParamsE,@function
        .size           _ZN10layer_norm13ln_fwd_kernelINS_13Kernel_traitsIf6__halfS2_S2_fjLj4096ELj1ELj1ELj4ELj16ENS_18Kernel_traits_baseILj4096EfS2_S2_S2_fjLj128EEEEELb1ELb1ELb0ELb1EEEvNS_9FwdParamsE,(.L_x_27291 - _ZN10layer_norm13ln_fwd_kernelINS_13Kernel_traitsIf6__halfS2_S2_fjLj4096ELj1ELj1ELj4ELj16ENS_18Kernel_traits_baseILj4096EfS2_S2_S2_fjLj128EEEEELb1ELb1ELb0ELb1EEEvNS_9FwdParamsE)
        .other          _ZN10layer_norm13ln_fwd_kernelINS_13Kernel_traitsIf6__halfS2_S2_fjLj4096ELj1ELj1ELj4ELj16ENS_18Kernel_traits_baseILj4096EfS2_S2_S2_fjLj128EEEEELb1ELb1ELb0ELb1EEEvNS_9FwdParamsE,@"STO_CUDA_ENTRY STV_DEFAULT"
_ZN10layer_norm13ln_fwd_kernelINS_13Kernel_traitsIf6__halfS2_S2_fjLj4096ELj1ELj1ELj4ELj16ENS_18Kernel_traits_baseILj4096EfS2_S2_S2_fjLj128EEEEELb1ELb1ELb0ELb1EEEvNS_9FwdParamsE:
.text._ZN10layer_norm13ln_fwd_kernelINS_13Kernel_traitsIf6__halfS2_S2_fjLj4096ELj1ELj1ELj4ELj16ENS_18Kernel_traits_baseILj4096EfS2_S2_S2_fjLj128EEEEELb1ELb1ELb0ELb1EEEvNS_9FwdParamsE:
        /* <DEDUP_REMOVED lines=75> */
.L_x_15151:
        /* <DEDUP_REMOVED lines=36> */
.L_x_15152:
        /* <DEDUP_REMOVED lines=26> */
[----:B------:R-:W-:Y:S01]  /*0890*/  LOP3.LUT R0, R5, UR7, R0, 0x96, !PT ;  /* 0x0000000705007c12 */ /* 0x000fe2000f8e9600 */
[----:B------:R-:W0:Y:S02]  /*08a0*/  LDCU UR7, c[0x0][0x404] ;  /* 0x00008080ff0777ac */ /* 0x000e240008000800 */
        /* <DEDUP_REMOVED lines=18> */
[----:B------:R-:W4:Y:S02]  /*09d0*/  LDCU UR8, c[0x0][0x408] ;  /* 0x00008100ff0877ac */ /* 0x000f240008000800 */
        /* <DEDUP_REMOVED lines=27> */
[----:B------:R-:W-:Y:S01]  /*0b90*/  IMAD.MOV.U32 R5, RZ, RZ, RZ ;  /* 0x000000ffff057224 */ /* 0x000fe200078e00ff */
[----:B------:R-:W0:Y:S01]  /*0ba0*/  LDCU.64 UR16, c[0x0][0x380] ;  /* 0x00007000ff1077ac */ /* 0x000e220008000a00 */
[----:B-1234-:R-:W-:-:S07]  /*0bb0*/  IMAD R4, R3, -0x326172a9, RZ ;  /* 0xcd9e8d5703047824 */ /* 0x01efce00078e02ff */
.L_x_15356:
[----:B-1----:R-:W1:Y:S01]  /*0bc0*/  @UP0 LDCU.64 UR4, c[0x0][0x3e0] ;  /* 0x00007c00ff0407ac */ /* 0x002e620008000a00 */
[----:B------:R-:W2:Y:S01]  /*0bd0*/  S2R R3, SR_TID.X ;  /* 0x0000000000037919 */ /* 0x000ea20000002100 */
[----:B------:R-:W-:Y:S01]  /*0be0*/  PLOP3.LUT P0, PT, PT, PT, UP0, 0x80, 0x8 ;  /* 0x000000000008781c */ /* 0x000fe20003f0f008 */
[----:B------:R-:W3:Y:S01]  /*0bf0*/  LDC.64 R138, c[0x0][0x390] ;  /* 0x0000e400ff8a7b82 */ /* 0x000ee20000000a00 */
[----:B------:R-:W-:Y:S02]  /*0c00*/  UIMAD UR6, UR9, UR18, URZ ;  /* 0x00000012090672a4 */ /* 0x000fe4000f8e02ff */
[----:B-1----:R-:W-:-:S06]  /*0c10*/  @UP0 UIMAD.WIDE UR4, UR9, 0x2, UR4 ;  /* 0x00000002090408a5 */ /* 0x002fcc000f8e0204 */
[----:B------:R-:W-:Y:S01]  /*0c20*/  IMAD.U32 R12, RZ, RZ, UR4 ;  /* 0x00000004ff0c7e24 */ /* 0x000fe2000f8e00ff */
[----:B------:R-:W-:Y:S01]  /*0c30*/  USHF.R.S32.HI UR4, URZ, 0x1f, UR6 ;  /* 0x0000001fff047899 */ /* 0x000fe20008011406 */
[----:B------:R-:W-:-:S03]  /*0c40*/  MOV R13, UR5 ;  /* 0x00000005000d7c02 */ /* 0x000fc60008000f00 */
[----:B------:R-:W-:Y:S02]  /*0c50*/  ULEA.HI UR4, UR4, UR6, URZ, 0x3 ;  /* 0x0000000604047291 */ /* 0x000fe4000f8f18ff */
[----:B------:R-:W4:Y:S04]  /*0c60*/  @P0 LDG.E.U16 R12, desc[UR10][R12.64] ;  /* 0x0000000a0c0c0981 */ /* 0x000f28000c1e1500 */
[----:B------:R-:W-:-:S05]  /*0c70*/  IMAD.U32 R2, RZ, RZ, UR4 ;  /* 0x00000004ff027e24 */ /* 0x000fca000f8e00ff */
[----:B--2---:R-:W-:-:S05]  /*0c80*/  LEA.HI.SX32 R2, R2, R3, 0x1d ;  /* 0x0000000302027211 */ /* 0x004fca00078feaff */
[----:B---3--:R-:W-:-:S06]  /*0c90*/  IMAD.WIDE.U32 R116, R2, 0x10, R138 ;  /* 0x0000001002747825 */ /* 0x008fcc00078e008a */
[----:B-----5:R-:W5:Y:S01]  /*0ca0*/  LDG.E.128 R116, desc[UR10][R116.64] ;  /* 0x0000000a74747981 */ /* 0x020f62000c1e1d00 */
[----:B------:R-:W-:Y:S01]  /*0cb0*/  PLOP3.LUT P0, PT, PT, PT, UP0, 0x80, 0x8 ;  /* 0x000000000008781c */ /* 0x000fe20003f0f008 */
[----:B0-----:R-:W-:Y:S01]  /*0cc0*/  UISETP.NE.U32.AND UP1, UPT, UR14, URZ, UPT ;  /* 0x000000ff0e00728c */ /* 0x001fe2000bf25070 */
[----:B------:R-:W-:Y:S01]  /*0cd0*/  PLOP3.LUT P1, PT, PT, PT, UP0, 0x80, 0x8 ;  /* 0x000000000008781c */ /* 0x000fe20003f2f008 */
[----:B------:R-:W-:Y:S01]  /*0ce0*/  UMOV UR6, 0x3f800000 ;  /* 0x3f80000000067882 */ /* 0x000fe20000000000 */
[----:B------:R-:W-:Y:S01]  /*0cf0*/  IMAD.MOV.U32 R127, RZ, RZ, 0x2f800000 ;  /* 0x2f800000ff7f7424 */ /* 0x000fe200078e00ff */
[----:B------:R-:W-:Y:S02]  /*0d00*/  UISETP.NE.AND.EX UP1, UPT, UR15, URZ, UPT, UP1 ;  /* 0x000000ff0f00728c */ /* 0x000fe4000bf25310 */
[----:B------:R-:W-:Y:S02]  /*0d10*/  UIADD3 UR30, UPT, UPT, UR12, -0x700cb87f, URZ ;  /* 0x8ff347810c1e7890 */ /* 0x000fe4000fffe0ff */
[----:B------:R-:W-:-:S02]  /*0d20*/  UIADD3 UR31, UPT, UPT, UR12, -0x61c88647, URZ ;  /* 0x9e3779b90c1f7890 */ /* 0x000fc4000fffe0ff */
[----:B------:R-:W-:Y:S02]  /*0d30*/  UIADD3 UR32, UPT, UPT, UR12, -0xe443238, URZ ;  /* 0xf1bbcdc80c207890 */ /* 0x000fe4000fffe0ff */
[----:B------:R-:W-:Y:S02]  /*0d40*/  UIADD3 UR33, UPT, UPT, UR13, -0x56f99767, URZ ;  /* 0xa90668990d217890 */ /* 0x000fe4000fffe0ff */
[----:B------:R-:W-:Y:S02]  /*0d50*/  UIADD3 UR34, UPT, UPT, UR12, 0x5384540f, URZ ;  /* 0x5384540f0c227890 */ /* 0x000fe4000fffe0ff */
[----:B------:R-:W-:Y:S02]  /*0d60*/  UIADD3 UR35, UPT, UPT, UR12, 0x3c6ef372, URZ ;  /* 0x3c6ef3720c237890 */ /* 0x000fe4000fffe0ff */
[----:B------:R-:W-:Y:S02]  /*0d70*/  UIADD3 UR36, UPT, UPT, UR13, 0x646e171e, URZ ;  /* 0x646e171e0d247890 */ /* 0x000fe4000fffe0ff */
[----:B------:R-:W-:Y:S01]  /*0d80*/  UIADD3 UR37, UPT, UPT, UR13, -0x695add53, URZ ;  /* 0x96a522ad0d257890 */ /* 0x000fe2000fffe0ff */
[----:B----4-:R-:W-:-:S05]  /*0d90*/  @P0 HADD2.F32 R12, -RZ, R12.H0_H0 ;  /* 0x2000000cff0c0230 */ /* 0x010fca0000004100 */
[----:B------:R-:W-:Y:S01]  /*0da0*/  @P1 R2UR UR6, R12 ;  /* 0x000000000c0612ca */ /* 0x000fe200000e0000 */
[----:B------:R-:W-:-:S14]  /*0db0*/  BRA.U !UP1, `(.L_x_15153) ;  /* 0x0000002509ec7547 */ /* 0x000fdc000b800000 */
        /* <DEDUP_REMOVED lines=13> */
.L_x_27130:
[----:B------:R-:W-:Y:S05]  /*0e90*/  BRX R12 -0xea0                                         (*"BRANCH_TARGETS .L_x_27131,.L_x_27132,.L_x_27133"*) ;  /* 0xfffffff00c587949 */ /* 0x000fea000383ffff */
.L_x_27133:
[----:B------:R-:W-:Y:S01]  /*0ea0*/  VIADD R11, R156, 0x1 ;  /* 0x000000019c0b7836 */ /* 0x000fe20000000000 */
[----:B------:R-:W-:Y:S01]  /*0eb0*/  MOV R128, R147 ;  /* 0x0000009300807202 */ /* 0x000fe20000000f00 */
[----:B------:R-:W-:Y:S01]  /*0ec0*/  IMAD.MOV.U32 R0, RZ, RZ, R6 ;  /* 0x000000ffff007224 */ /* 0x000fe200078e0006 */
[----:B------:R-:W-:Y:S06]  /*0ed0*/  BRA `(.L_x_15154) ;  /* 0x0000000000e87947 */ /* 0x000fec0003800000 */
.L_x_27131:
[----:B------:R-:W-:Y:S02]  /*0ee0*/  HFMA2 R11, -RZ, RZ, 0, 1.78813934326171875e-07 ;  /* 0x00000003ff0b7431 */ /* 0x000fe400000001ff */
[----:B------:R-:W-:Y:S02]  /*0ef0*/  IMAD.MOV.U32 R128, RZ, RZ, R147 ;  /* 0x000000ffff807224 */ /* 0x000fe400078e0093 */
[----:B------:R-:W-:Y:S01]  /*0f00*/  IMAD.MOV.U32 R0, RZ, RZ, R7 ;  /* 0x000000ffff007224 */ /* 0x000fe200078e0007 */
[----:B------:R-:W-:Y:S06]  /*0f10*/  BRA `(.L_x_15154) ;  /* 0x0000000000d87947 */ /* 0x000fec0003800000 */
.L_x_27132:
        /* <DEDUP_REMOVED lines=12> */
.L_x_15155:
        /* <DEDUP_REMOVED lines=42> */
.L_x_15154:
[----:B------:R-:W-:Y:S01]  /*1280*/  I2FP.F32.U32 R0, R0 ;  /* 0x0000000000007245 */ /* 0x000fe20000201000 */
[----:B-----5:R-:W-:Y:S01]  /*1290*/  HADD2.F32 R12, -RZ, R116.H0_H0 ;  /* 0x20000074ff0c7230 */ /* 0x020fe20000004100 */
[----:B------:R-:W-:Y:S01]  /*12a0*/  ISETP.NE.AND P1, PT, R11, 0x1, PT ;  /* 0x000000010b00780c */ /* 0x000fe20003f25270 */
[----:B------:R-:W-:Y:S01]  /*12b0*/  UMOV UR5, UR8 ;  /* 0x0000000800057c82 */ /* 0x000fe20008000000 */
[----:B------:R-:W-:Y:S01]  /*12c0*/  UMOV UR4, UR7 ;  /* 0x0000000700047c82 */ /* 0x000fe20008000000 */
        /* <DEDUP_REMOVED lines=8> */
[----:B------:R-:W-:Y:S01]  /*1350*/  FFMA.FTZ R0, R13, R48, R0 ;  /* 0x000000300d007223 */ /* 0x000fe20000010000 */
[----:B------:R-:W-:Y:S02]  /*1360*/  MOV R13, 0x2 ;  /* 0x00000002000d7802 */ /* 0x000fe40000000f00 */
        /* <DEDUP_REMOVED lines=10> */
.L_x_15157:
        /* <DEDUP_REMOVED lines=12> */
.L_x_15158:
        /* <DEDUP_REMOVED lines=43> */
.L_x_15156:
        /* <DEDUP_REMOVED lines=22> */
.L_x_15160:
        /* <DEDUP_REMOVED lines=12> */
.L_x_15161:
        /* <DEDUP_REMOVED lines=43> */
.L_x_15159:
[----:B------:R-:W-:Y:S01]  /*1c50*/  I2FP.F32.U32 R14, R11 ;  /* 0x0000000b000e7245 */ /* 0x000fe20000201000 */
[----:B------:R-:W-:Y:S01]  /*1c60*/  HADD2.F32 R11, -RZ, R117.H0_H0 ;  /* 0x20000075ff0b7230 */ /* 0x000fe20000004100 */
[----:B------:R-:W-:Y:S01]  /*1c70*/  ISETP.NE.AND P2, PT, R15, 0x1, PT ;  /* 0x000000010f00780c */ /* 0x000fe20003f45270 */
[----:B------:R-:W-:Y:S02]  /*1c80*/  IMAD.MOV.U32 R116, RZ, RZ, 0x2 ;  /* 0x00000002ff747424 */ /* 0x000fe400078e00ff */
[----:B------:R-:W-:Y:S01]  /*1c90*/  FFMA.FTZ R14, R14, R127, 1.1641532182693481445e-10 ;  /* 0x2f0000000e0e7423 */ /* 0x000fe2000001007f */
[----:B------:R-:W-:Y:S01]  /*1ca0*/  FMUL.FTZ R11, R11, UR6 ;  /* 0x000000060b0b7c20 */ /* 0x000fe20008410000 */
[----:B------:R-:W-:-:S03]  /*1cb0*/  IMAD.MOV.U32 R13, RZ, RZ, R4 ;  /* 0x000000ffff0d7224 */ /* 0x000fc600078e0004 */
[----:B------:R-:W-:Y:S01]  /*1cc0*/  FMUL.FTZ R11, R11, UR5 ;  /* 0x000000050b0b7c20 */ /* 0x000fe20008410000 */
[----:B------:R-:W-:Y:S01]  /*1cd0*/  FSETP.GTU.FTZ.AND P1, PT, R14, UR4, PT ;  /* 0x000000040e007c0b */ /* 0x000fe2000bf3c000 */
[----:B------:R-:W-:-:S03]  /*1ce0*/  HADD2.F32 R14, -RZ, R17.H0_H0 ;  /* 0x20000011ff0e7230 */ /* 0x000fc60000004100 */
        /* <DEDUP_REMOVED lines=12> */
.L_x_15163:
        /* <DEDUP_REMOVED lines=12> */
.L_x_15164:
        /* <DEDUP_REMOVED lines=43> */
.L_x_15162:
        /* <DEDUP_REMOVED lines=22> */
.L_x_15166:
        /* <DEDUP_REMOVED lines=12> */
.L_x_15167:
        /* <DEDUP_REMOVED lines=43> */
.L_x_15165:
        /* <DEDUP_REMOVED lines=22> */
.L_x_15169:
        /* <DEDUP_REMOVED lines=12> */
.L_x_15170:
        /* <DEDUP_REMOVED lines=43> */
.L_x_15168:
        /* <DEDUP_REMOVED lines=22> */
.L_x_15172:
        /* <DEDUP_REMOVED lines=12> */
.L_x_15173:
        /* <DEDUP_REMOVED lines=43> */
.L_x_15171:
        /* <DEDUP_REMOVED lines=22> */
.L_x_15175:
        /* <DEDUP_REMOVED lines=14> */
.L_x_15176:
        /* <DEDUP_REMOVED lines=43> */
.L_x_15174:
        /* <DEDUP_REMOVED lines=8> */
[----:B------:R-:W-:-:S04]  /*3500*/  FSETP.GTU.FTZ.AND P6, PT, R116, UR4, PT ;  /* 0x0000000474007c0b */ /* 0x000fc8000bfdc000 */
[----:B------:R-:W-:Y:S02]  /*3510*/  FSEL R116, R119, RZ, !P6 ;  /* 0x000000ff77747208 */ /* 0x000fe40007000000 */
[----:B------:R-:W-:-:S03]  /*3520*/  PLOP3.LUT P6, PT, P6, PT, PT, 0x8, 0x80 ;  /* 0x000000000080781c */ /* 0x000fc600037ce170 */
[----:B------:R-:W-:Y:S01]  /*3530*/  FFMA.FTZ R121, R116, R47, R121 ;  /* 0x0000002f74797223 */ /* 0x000fe20000010079 */
[----:B------:R-:W-:-:S04]  /*3540*/  F2FP.F16.F32.PACK_AB R116, R12, R0 ;  /* 0x000000000c74723e */ /* 0x000fc800000000ff */
[----:B------:R-:W-:Y:S01]  /*3550*/  F2FP.F16.F32.PACK_AB R119, R121, R120 ;  /* 0x000000787977723e */ /* 0x000fe200000000ff */
[----:B------:R-:W-:Y:S06]  /*3560*/  BRA `(.L_x_15177) ;  /* 0x0000002400ac7947 */ /* 0x000fec0003800000 */
.L_x_15153:
        /* <DEDUP_REMOVED lines=15> */
.L_x_15179:
        /* <DEDUP_REMOVED lines=12> */
.L_x_15180:
        /* <DEDUP_REMOVED lines=42> */
.L_x_15178:
        /* <DEDUP_REMOVED lines=24> */
.L_x_15182:
        /* <DEDUP_REMOVED lines=12> */
.L_x_15183:
        /* <DEDUP_REMOVED lines=43> */
.L_x_15181:
        /* <DEDUP_REMOVED lines=21> */
.L_x_15185:
        /* <DEDUP_REMOVED lines=12> */
.L_x_15186:
        /* <DEDUP_REMOVED lines=43> */
.L_x_15184:
        /* <DEDUP_REMOVED lines=21> */
.L_x_15188:
        /* <DEDUP_REMOVED lines=12> */
.L_x_15189:
        /* <DEDUP_REMOVED lines=43> */
.L_x_15187:
[----:B------:R-:W-:Y:S01]  /*4830*/  I2FP.F32.U32 R14, R13 ;  /* 0x0000000d000e7245 */ /* 0x000fe20000201000 */
[----:B------:R-:W-:Y:S01]  /*4840*/  HADD2.F32 R117, -RZ, R117.H1_H1 ;  /* 0x30000075ff757230 */ /* 0x000fe20000004100 */
[----:B------:R-:W-:-:S03]  /*4850*/  ISETP.NE.AND P3, PT, R116, 0x1, PT ;  /* 0x000000017400780c */ /* 0x000fc60003f65270 */
[----:B------:R-:W-:Y:S01]  /*4860*/  FFMA.FTZ R14, R14, R127, 1.1641532182693481445e-10 ;  /* 0x2f0000000e0e7423 */ /* 0x000fe2000001007f */
[----:B------:R-:W-:-:S04]  /*4870*/  FMUL.FTZ R117, R117, UR6 ;  /* 0x0000000675757c20 */ /* 0x000fc80008410000 */
[----:B------:R-:W-:Y:S01]  /*4880*/  FMUL.FTZ R117, R117, UR5 ;  /* 0x0000000575757c20 */ /* 0x000fe20008410000 */
[----:B------:R-:W-:-:S04]  /*4890*/  FSETP.GTU.FTZ.AND P2, PT, R14, UR4, PT ;  /* 0x000000040e007c0b */ /* 0x000fc8000bf5c000 */
[----:B------:R-:W-:Y:S01]  /*48a0*/  FSEL R14, R117, RZ, !P2 ;  /* 0x000000ff750e7208 */ /* 0x000fe20005000000 */
[----:B------:R-:W-:Y:S01]  /*48b0*/  HFMA2 R117, -RZ, RZ, 0, 1.1920928955078125e-07 ;  /* 0x00000002ff757431 */ /* 0x000fe200000001ff */
        /* <DEDUP_REMOVED lines=12> */
.L_x_15191:
        /* <DEDUP_REMOVED lines=12> */
.L_x_15192:
        /* <DEDUP_REMOVED lines=43> */
.L_x_15190:
        /* <DEDUP_REMOVED lines=21> */
.L_x_15194:
        /* <DEDUP_REMOVED lines=12> */
.L_x_15195:
        /* <DEDUP_REMOVED lines=43> */
.L_x_15193:
        /* <DEDUP_REMOVED lines=21> */
.L_x_15197:
        /* <DEDUP_REMOVED lines=12> */
.L_x_15198:
        /* <DEDUP_REMOVED lines=43> */
.L_x_15196:
        /* <DEDUP_REMOVED lines=21> */
.L_x_15200:
        /* <DEDUP_REMOVED lines=14> */
.L_x_15201:
        /* <DEDUP_REMOVED lines=43> */
.L_x_15199:
[----:B------:R-:W-:Y:S01]  /*5b50*/  I2FP.F32.U32 R116, R116 ;  /* 0x0000007400747245 */ /* 0x000fe20000201000 */
[----:B------:R-:W-:Y:S01]  /*5b60*/  HADD2.F32 R119, -RZ, R119.H1_H1 ;  /* 0x30000077ff777230 */ /* 0x000fe20000004100 */
[----:B------:R-:W-:Y:S02]  /*5b70*/  F2FP.F16.F32.PACK_AB R118, R15, R14 ;  /* 0x0000000e0f76723e */ /* 0x000fe400000000ff */
[----:B------:R-:W-:Y:S01]  /*5b80*/  F2FP.F16.F32.PACK_AB R117, R13, R11 ;  /* 0x0000000b0d75723e */ /* 0x000fe200000000ff */
[----:B------:R-:W-:Y:S01]  /*5b90*/  FFMA.FTZ R116, R116, R127, 1.1641532182693481445e-10 ;  /* 0x2f00000074747423 */ /* 0x000fe2000001007f */
[----:B------:R-:W-:-:S04]  /*5ba0*/  FMUL.FTZ R119, R119, UR6 ;  /* 0x0000000677777c20 */ /* 0x000fc80008410000 */
[----:B------:R-:W-:Y:S01]  /*5bb0*/  FMUL.FTZ R119, R119, UR5 ;  /* 0x0000000577777c20 */ /* 0x000fe20008410000 */
[----:B------:R-:W-:-:S04]  /*5bc0*/  FSETP.GTU.FTZ.AND P6, PT, R116, UR4, PT ;  /* 0x0000000474007c0b */ /* 0x000fc8000bfdc000 */
[----:B------:R-:W-:Y:S02]  /*5bd0*/  FSEL R116, R119, RZ, !P6 ;  /* 0x000000ff77747208 */ /* 0x000fe40007000000 */
[----:B------:R-:W-:-:S03]  /*5be0*/  PLOP3.LUT P6, PT, P6, PT, PT, 0x8, 0x80 ;  /* 0x000000000080781c */ /* 0x000fc600037ce170 */
[----:B------:R-:W-:Y:S01]  /*5bf0*/  FMUL.FTZ R121, R116, R47 ;  /* 0x0000002f74797220 */ /* 0x000fe20000410000 */
[----:B------:R-:W-:-:S04]  /*5c00*/  F2FP.F16.F32.PACK_AB R116, R12, R0 ;  /* 0x000000000c74723e */ /* 0x000fc800000000ff */
[----:B------:R-:W-:-:S07]  /*5c10*/  F2FP.F16.F32.PACK_AB R119, R121, R120 ;  /* 0x000000787977723e */ /* 0x000fce00000000ff */
.L_x_15177:
[----:B------:R-:W-:Y:S01]  /*5c20*/  SEL R134, RZ, 0x1000000, !P6 ;  /* 0x01000000ff867807 */ /* 0x000fe20007000000 */
[----:B------:R-:W0:Y:S01]  /*5c30*/  LDC.64 R122, c[0x0][0x3a8] ;  /* 0x0000ea00ff7a7b82 */ /* 0x000e220000000a00 */
[----:B------:R-:W-:Y:S01]  /*5c40*/  ISETP.NE.AND P6, PT, R124, RZ, PT ;  /* 0x000000ff7c00720c */ /* 0x000fe20003fc5270 */
[----:B------:R-:W1:Y:S01]  /*5c50*/  @UP1 LDCU.64 UR38, c[0x0][0x3a0] ;  /* 0x00007400ff2617ac */ /* 0x000e620008000a00 */
[----:B------:R-:W-:Y:S01]  /*5c60*/  SEL R130, RZ, 0x100, !P0 ;  /* 0x00000100ff827807 */ /* 0x000fe20004000000 */
[----:B------:R-:W-:Y:S01]  /*5c70*/  HFMA2 R141, -RZ, RZ, 0, 9.5367431640625e-07 ;  /* 0x00000010ff8d7431 */ /* 0x000fe200000001ff */
        /* <DEDUP_REMOVED lines=17> */
[----:B--2---:R-:W-:Y:S01]  /*5d90*/  IMAD.WIDE.U32 R134, R2, 0x8, R124 ;  /* 0x0000000802867825 */ /* 0x004fe200078e007c */
[----:B------:R0:W-:Y:S04]  /*5da0*/  STG.E.128 desc[UR10][R132.64], R116 ;  /* 0x0000007484007986 */ /* 0x0001e8000c101d0a */
        /* <DEDUP_REMOVED lines=19> */
.L_x_15204:
        /* <DEDUP_REMOVED lines=12> */
.L_x_15205:
        /* <DEDUP_REMOVED lines=43> */
.L_x_15203:
[----:B------:R-:W-:Y:S01]  /*6250*/  I2FP.F32.U32 R128, R130 ;  /* 0x0000008200807245 */ /* 0x000fe20000201000 */
[----:B-----5:R-:W-:Y:S01]  /*6260*/  HADD2.F32 R129, -RZ, R116.H0_H0 ;  /* 0x20000074ff817230 */ /* 0x020fe20000004100 */
        /* <DEDUP_REMOVED lines=21> */
.L_x_15207:
        /* <DEDUP_REMOVED lines=12> */
.L_x_15208:
        /* <DEDUP_REMOVED lines=43> */
.L_x_15206:
        /* <DEDUP_REMOVED lines=22> */
.L_x_15210:
        /* <DEDUP_REMOVED lines=12> */
.L_x_15211:
        /* <DEDUP_REMOVED lines=43> */
.L_x_15209:
        /* <DEDUP_REMOVED lines=22> */
.L_x_15213:
        /* <DEDUP_REMOVED lines=12> */
.L_x_15214:
        /* <DEDUP_REMOVED lines=43> */
.L_x_15212:
        /* <DEDUP_REMOVED lines=22> */
.L_x_15216:
        /* <DEDUP_REMOVED lines=12> */
.L_x_15217:
        /* <DEDUP_REMOVED lines=43> */
.L_x_15215:
        /* <DEDUP_REMOVED lines=22> */
.L_x_15219:
        /* <DEDUP_REMOVED lines=12> */
.L_x_15220:
        /* <DEDUP_REMOVED lines=43> */
.L_x_15218:
        /* <DEDUP_REMOVED lines=23> */
.L_x_15222:
        /* <DEDUP_REMOVED lines=12> */
.L_x_15223:
        /* <DEDUP_REMOVED lines=43> */
.L_x_15221:
        /* <DEDUP_REMOVED lines=22> */
.L_x_15225:
        /* <DEDUP_REMOVED lines=14> */
.L_x_15226:
        /* <DEDUP_REMOVED lines=43> */
.L_x_15224:
        /* <DEDUP_REMOVED lines=11> */
[----:B------:R-:W-:Y:S01]  /*84f0*/  FFMA.FTZ R136, R136, R39, R117 ;  /* 0x0000002788887223 */ /* 0x000fe20000010075 */
[----:B------:R-:W-:-:S04]  /*8500*/  F2FP.F16.F32.PACK_AB R117, R132, R129 ;  /* 0x000000818475723e */ /* 0x000fc800000000ff */
[----:B------:R-:W-:Y:S01]  /*8510*/  F2FP.F16.F32.PACK_AB R119, R136, R133 ;  /* 0x000000858877723e */ /* 0x000fe200000000ff */
[----:B------:R-:W-:Y:S06]  /*8520*/  BRA `(.L_x_15227) ;  /* 0x0000002400ac7947 */ /* 0x000fec0003800000 */
.L_x_15202:
[----:B------:R-:W-:Y:S01]  /*8530*/  ISETP.NE.AND P0, PT, R129, 0x1, PT ;  /* 0x000000018100780c */ /* 0x000fe20003f05270 */
[----:B-1----:R-:W-:Y:S01]  /*8540*/  IMAD.MOV.U32 R130, RZ, RZ, R4 ;  /* 0x000000ffff827224 */ /* 0x002fe200078e0004 */
        /* <DEDUP_REMOVED lines=13> */
.L_x_15229:
        /* <DEDUP_REMOVED lines=12> */
.L_x_15230:
        /* <DEDUP_REMOVED lines=43> */
.L_x_15228:
        /* <DEDUP_REMOVED lines=22> */
.L_x_15232:
        /* <DEDUP_REMOVED lines=12> */
.L_x_15233:
        /* <DEDUP_REMOVED lines=43> */
.L_x_15231:
        /* <DEDUP_REMOVED lines=21> */
.L_x_15235:
        /* <DEDUP_REMOVED lines=12> */
.L_x_15236:
        /* <DEDUP_REMOVED lines=43> */
.L_x_15234:
        /* <DEDUP_REMOVED lines=21> */
.L_x_15238:
        /* <DEDUP_REMOVED lines=12> */
.L_x_15239:
        /* <DEDUP_REMOVED lines=43> */
.L_x_15237:
        /* <DEDUP_REMOVED lines=21> */
.L_x_15241:
        /* <DEDUP_REMOVED lines=12> */
.L_x_15242:
        /* <DEDUP_REMOVED lines=43> */
.L_x_15240:
        /* <DEDUP_REMOVED lines=21> */
.L_x_15244:
        /* <DEDUP_REMOVED lines=12> */
.L_x_15245:
        /* <DEDUP_REMOVED lines=43> */
.L_x_15243:
        /* <DEDUP_REMOVED lines=22> */
.L_x_15247:
        /* <DEDUP_REMOVED lines=12> */
.L_x_15248:
        /* <DEDUP_REMOVED lines=43> */
.L_x_15246:
        /* <DEDUP_REMOVED lines=21> */
.L_x_15250:
        /* <DEDUP_REMOVED lines=14> */
.L_x_15251:
        /* <DEDUP_REMOVED lines=43> */
.L_x_15249:
        /* <DEDUP_REMOVED lines=13> */
.L_x_15227:
[----:B------:R-:W0:Y:S01]  /*abe0*/  @UP1 LDCU.64 UR38, c[0x0][0x3a0] ;  /* 0x00007400ff2617ac */ /* 0x000e220008000a00 */
[----:B------:R-:W-:Y:S01]  /*abf0*/  SEL R144, RZ, 0x1000000, !P6 ;  /* 0x01000000ff907807 */ /* 0x000fe20007000000 */
[----:B------:R-:W-:Y:S01]  /*ac00*/  IMAD.MOV.U32 R148, RZ, RZ, 0x10 ;  /* 0x00000010ff947424 */ /* 0x000fe200078e00ff */
        /* <DEDUP_REMOVED lines=11> */
[----:B------:R-:W-:-:S02]  /*acc0*/  SEL R145, RZ, 0x1, !P3 ;  /* 0x00000001ff917807 */ /* 0x000fc40005800000 */
[----:B------:R-:W-:Y:S01]  /*acd0*/  SEL R144, RZ, 0x1, !P6 ;  /* 0x00000001ff907807 */ /* 0x000fe20007000000 */
[----:B------:R1:W-:Y:S01]  /*ace0*/  STG.E.128 desc[UR10][R142.64], R116 ;  /* 0x000000748e007986 */ /* 0x0003e2000c101d0a */
[----:B------:R-:W-:Y:S02]  /*acf0*/  IADD3 R135, PT, PT, R2, 0x100, RZ ;  /* 0x0000010002877810 */ /* 0x000fe40007ffe0ff */
        /* <DEDUP_REMOVED lines=24> */
.L_x_15254:
        /* <DEDUP_REMOVED lines=12> */
.L_x_15255:
        /* <DEDUP_REMOVED lines=38> */
[----:B------:R-:W-:-:S03]  /*b1a0*/  MOV R4, R142 ;  /* 0x0000008e00047202 */ /* 0x000fc60000000f00 */
[----:B------:R-:W-:Y:S01]  /*b1b0*/  HFMA2 R142, -RZ, RZ, 0, 0 ;  /* 0x00000000ff8e7431 */ /* 0x000fe200000001ff */
[----:B------:R-:W-:Y:S02]  /*b1c0*/  LOP3.LUT R6, R6, UR30, R143, 0x96, !PT ;  /* 0x0000001e06067c12 */ /* 0x000fe4000f8e968f */
[----:B------:R-:W-:-:S07]  /*b1d0*/  LOP3.LUT R7, R140, UR37, R149, 0x96, !PT ;  /* 0x000000258c077c12 */ /* 0x000fce000f8e9695 */
.L_x_15253:
        /* <DEDUP_REMOVED lines=23> */
.L_x_15257:
        /* <DEDUP_REMOVED lines=12> */
.L_x_15258:
        /* <DEDUP_REMOVED lines=43> */
.L_x_15256:
        /* <DEDUP_REMOVED lines=22> */
.L_x_15260:
        /* <DEDUP_REMOVED lines=12> */
.L_x_15261:
        /* <DEDUP_REMOVED lines=43> */
.L_x_15259:
        /* <DEDUP_REMOVED lines=22> */
.L_x_15263:
        /* <DEDUP_REMOVED lines=12> */
.L_x_15264:
        /* <DEDUP_REMOVED lines=43> */
.L_x_15262:
        /* <DEDUP_REMOVED lines=22> */
.L_x_15266:
        /* <DEDUP_REMOVED lines=12> */
.L_x_15267:
        /* <DEDUP_REMOVED lines=43> */
.L_x_15265:
        /* <DEDUP_REMOVED lines=22> */
.L_x_15269:
        /* <DEDUP_REMOVED lines=12> */
.L_x_15270:
        /* <DEDUP_REMOVED lines=37> */
[----:B------:R-:W-:Y:S01]  /*c9a0*/  IMAD.WIDE.U32 R116, R116, -0x2daee0ad, RZ ;  /* 0xd2511f5374747825 */ /* 0x000fe200078e00ff */
[----:B------:R-:W-:-:S04]  /*c9b0*/  MOV R4, R146 ;  /* 0x0000009200047202 */ /* 0x000fc80000000f00 */
[----:B------:R-:W-:Y:S01]  /*c9c0*/  LOP3.LUT R7, R144, UR37, R117, 0x96, !PT ;  /* 0x0000002590077c12 */ /* 0x000fe2000f8e9675 */
[----:B------:R-:W-:Y:S01]  /*c9d0*/  IMAD.MOV.U32 R117, RZ, RZ, R148 ;  /* 0x000000ffff757224 */ /* 0x000fe200078e0094 */
[----:B------:R-:W-:Y:S01]  /*c9e0*/  MOV R148, R116 ;  /* 0x0000007400947202 */ /* 0x000fe20000000f00 */
[----:B------:R-:W-:-:S07]  /*c9f0*/  IMAD.MOV.U32 R144, RZ, RZ, RZ ;  /* 0x000000ffff907224 */ /* 0x000fce00078e00ff */
.L_x_15268:
        /* <DEDUP_REMOVED lines=23> */
.L_x_15272:
        /* <DEDUP_REMOVED lines=12> */
.L_x_15273:
        /* <DEDUP_REMOVED lines=43> */
.L_x_15271:
        /* <DEDUP_REMOVED lines=22> */
.L_x_15275:
        /* <DEDUP_REMOVED lines=14> */
.L_x_15276:
        /* <DEDUP_REMOVED lines=43> */
.L_x_15274:
        /* <DEDUP_REMOVED lines=15> */
.L_x_15252:
        /* <DEDUP_REMOVED lines=15> */
.L_x_15279:
        /* <DEDUP_REMOVED lines=12> */
.L_x_15280:
        /* <DEDUP_REMOVED lines=42> */
.L_x_15278:
        /* <DEDUP_REMOVED lines=22> */
.L_x_15282:
        /* <DEDUP_REMOVED lines=12> */
.L_x_15283:
        /* <DEDUP_REMOVED lines=43> */
.L_x_15281:
        /* <DEDUP_REMOVED lines=21> */
.L_x_15285:
        /* <DEDUP_REMOVED lines=12> */
.L_x_15286:
        /* <DEDUP_REMOVED lines=43> */
.L_x_15284:
        /* <DEDUP_REMOVED lines=21> */
.L_x_15288:
        /* <DEDUP_REMOVED lines=12> */
.L_x_15289:
        /* <DEDUP_REMOVED lines=43> */
.L_x_15287:
        /* <DEDUP_REMOVED lines=21> */
.L_x_15291:
        /* <DEDUP_REMOVED lines=12> */
.L_x_15292:
        /* <DEDUP_REMOVED lines=43> */
.L_x_15290:
        /* <DEDUP_REMOVED lines=21> */
.L_x_15294:
        /* <DEDUP_REMOVED lines=12> */
.L_x_15295:
        /* <DEDUP_REMOVED lines=40> */
[----:B------:R-:W-:Y:S01]  /*f0b0*/  HFMA2 R144, -RZ, RZ, 0, 0 ;  /* 0x00000000ff907431 */ /* 0x000fe200000001ff */
[----:B------:R-:W-:Y:S01]  /*f0c0*/  MOV R117, R148 ;  /* 0x0000009400757202 */ /* 0x000fe20000000f00 */
[----:B------:R-:W-:-:S07]  /*f0d0*/  IMAD.MOV.U32 R148, RZ, RZ, R116 ;  /* 0x000000ffff947224 */ /* 0x000fce00078e0074 */
.L_x_15293:
        /* <DEDUP_REMOVED lines=22> */
.L_x_15297:
        /* <DEDUP_REMOVED lines=12> */
.L_x_15298:
        /* <DEDUP_REMOVED lines=40> */
[----:B------:R-:W-:Y:S01]  /*f580*/  HFMA2 R146, -RZ, RZ, 0, 0 ;  /* 0x00000000ff927431 */ /* 0x000fe200000001ff */
[----:B------:R-:W-:Y:S01]  /*f590*/  MOV R117, R148 ;  /* 0x0000009400757202 */ /* 0x000fe20000000f00 */
[----:B------:R-:W-:-:S07]  /*f5a0*/  IMAD.MOV.U32 R148, RZ, RZ, R116 ;  /* 0x000000ffff947224 */ /* 0x000fce00078e0074 */
.L_x_15296:
        /* <DEDUP_REMOVED lines=21> */
.L_x_15300:
        /* <DEDUP_REMOVED lines=14> */
.L_x_15301:
        /* <DEDUP_REMOVED lines=43> */
.L_x_15299:
        /* <DEDUP_REMOVED lines=13> */
.L_x_15277:
        /* <DEDUP_REMOVED lines=19> */
[----:B------:R-:W-:Y:S01]  /*fc90*/  IMAD.MOV.U32 R152, RZ, RZ, 0x10 ;  /* 0x00000010ff987424 */ /* 0x000fe200078e00ff */
[----:B------:R-:W-:-:S03]  /*fca0*/  IADD3 R149, PT, PT, R2, 0x180, RZ ;  /* 0x0000018002957810 */ /* 0x000fc60007ffe0ff */
[----:B------:R0:W-:Y:S02]  /*fcb0*/  STG.E.64 desc[UR10][R118.64], R116 ;  /* 0x0000007476007986 */ /* 0x0001e4000c101b0a */
[----:B0-----:R-:W-:-:S04]  /*fcc0*/  @P0 IMAD.WIDE.U32 R116, R149, R152, UR38 ;  /* 0x0000002695740e25 */ /* 0x001fc8000f8e0098 */
[----:B------:R-:W-:Y:S01]  /*fcd0*/  IMAD.WIDE.U32 R118, R149, 0x10, R138 ;  /* 0x0000001095767825 */ /* 0x000fe200078e008a */
[----:B------:R0:W5:Y:S05]  /*fce0*/  @P1 LDG.E.128 R16, desc[UR10][R116.64] ;  /* 0x0000000a74101981 */ /* 0x00016a000c1e1d00 */
[----:B------:R-:W5:Y:S01]  /*fcf0*/  LDG.E.128 R116, desc[UR10][R118.64] ;  /* 0x0000000a76747981 */ /* 0x000f62000c1e1d00 */
[----:B0-----:R-:W-:Y:S05]  /*fd00*/  BRA.U !UP1, `(.L_x_15302) ;  /* 0x0000002509d07547 */ /* 0x001fea000b800000 */
        /* <DEDUP_REMOVED lines=15> */
.L_x_15304:
        /* <DEDUP_REMOVED lines=12> */
.L_x_15305:
        /* <DEDUP_REMOVED lines=43> */
.L_x_15303:
[----:B------:R-:W-:Y:S01]  /*10170*/  I2FP.F32.U32 R138, R138 ;  /* 0x0000008a008a7245 */ /* 0x000fe20000201000 */
[----:B-----5:R-:W-:Y:S01]  /*10180*/  HADD2.F32 R139, -RZ, R116.H0_H0 ;  /* 0x20000074ff8b7230 */ /* 0x020fe20000004100 */
[----:B------:R-:W-:Y:S01]  /*10190*/  ISETP.NE.AND P1, PT, R152, 0x1, PT ;  /* 0x000000019800780c */ /* 0x000fe20003f25270 */
[----:B------:R-:W-:Y:S01]  /*101a0*/  IMAD.MOV.U32 R151, RZ, RZ, R4 ;  /* 0x000000ffff977224 */ /* 0x000fe200078e0004 */
        /* <DEDUP_REMOVED lines=20> */
.L_x_15307:
        /* <DEDUP_REMOVED lines=12> */
.L_x_15308:
        /* <DEDUP_REMOVED lines=43> */
.L_x_15306:
        /* <DEDUP_REMOVED lines=22> */
.L_x_15310:
        /* <DEDUP_REMOVED lines=12> */
.L_x_15311:
        /* <DEDUP_REMOVED lines=42> */
[----:B------:R-:W-:-:S07]  /*10b20*/  HFMA2 R154, -RZ, RZ, 0, 0 ;  /* 0x00000000ff9a7431 */ /* 0x000fce00000001ff */
.L_x_15309:
        /* <DEDUP_REMOVED lines=9> */
[----:B------:R-:W-:Y:S01]  /*10bc0*/  FSEL R153, R150, RZ, !P1 ;  /* 0x000000ff96997208 */ /* 0x000fe20004800000 */
[----:B------:R-:W-:Y:S01]  /*10bd0*/  HADD2.F32 R150, -RZ, R17.H0_H0 ;  /* 0x20000011ff967230 */ /* 0x000fe20000004100 */
[----:B------:R-:W-:-:S04]  /*10be0*/  PLOP3.LUT P1, PT, P1, PT, PT, 0x8, 0x80 ;  /* 0x000000000080781c */ /* 0x000fc80000f2e170 */
[----:B------:R-:W-:Y:S01]  /*10bf0*/  FFMA.FTZ R150, R153, R26, R150 ;  /* 0x0000001a99967223 */ /* 0x000fe20000010096 */
        /* <DEDUP_REMOVED lines=9> */
.L_x_15313:
        /* <DEDUP_REMOVED lines=12> */
.L_x_15314:
        /* <DEDUP_REMOVED lines=43> */
.L_x_15312:
        /* <DEDUP_REMOVED lines=22> */
.L_x_15316:
        /* <DEDUP_REMOVED lines=12> */
.L_x_15317:
        /* <DEDUP_REMOVED lines=43> */
.L_x_15315:
        /* <DEDUP_REMOVED lines=22> */
.L_x_15319:
        /* <DEDUP_REMOVED lines=12> */
.L_x_15320:
        /* <DEDUP_REMOVED lines=43> */
.L_x_15318:
        /* <DEDUP_REMOVED lines=22> */
.L_x_15322:
        /* <DEDUP_REMOVED lines=12> */
.L_x_15323:
        /* <DEDUP_REMOVED lines=43> */
.L_x_15321:
        /* <DEDUP_REMOVED lines=22> */
.L_x_15325:
        /* <DEDUP_REMOVED lines=14> */
.L_x_15326:
        /* <DEDUP_REMOVED lines=43> */
.L_x_15324:
        /* <DEDUP_REMOVED lines=15> */
.L_x_15302:
        /* <DEDUP_REMOVED lines=15> */
.L_x_15329:
        /* <DEDUP_REMOVED lines=12> */
.L_x_15330:
        /* <DEDUP_REMOVED lines=43> */
.L_x_15328:
        /* <DEDUP_REMOVED lines=23> */
.L_x_15332:
        /* <DEDUP_REMOVED lines=12> */
.L_x_15333:
        /* <DEDUP_REMOVED lines=43> */
.L_x_15331:
        /* <DEDUP_REMOVED lines=21> */
.L_x_15335:
        /* <DEDUP_REMOVED lines=12> */
.L_x_15336:
        /* <DEDUP_REMOVED lines=40> */
[----:B------:R-:W-:Y:S02]  /*13220*/  IMAD.MOV.U32 R147, RZ, RZ, R152 ;  /* 0x000000ffff937224 */ /* 0x000fe400078e0098 */
[----:B------:R-:W-:Y:S01]  /*13230*/  HFMA2 R152, -RZ, RZ, 0, 0 ;  /* 0x00000000ff987431 */ /* 0x000fe200000001ff */
[----:B------:R-:W-:-:S07]  /*13240*/  LOP3.LUT R7, R154, UR37, R153, 0x96, !PT ;  /* 0x000000259a077c12 */ /* 0x000fce000f8e9699 */
.L_x_15334:
        /* <DEDUP_REMOVED lines=21> */
.L_x_15338:
        /* <DEDUP_REMOVED lines=12> */
.L_x_15339:
        /* <DEDUP_REMOVED lines=43> */
.L_x_15337:
[----:B------:R-:W-:Y:S01]  /*13710*/  I2FP.F32.U32 R116, R116 ;  /* 0x0000007400747245 */ /* 0x000fe20000201000 */
[----:B------:R-:W-:Y:S01]  /*13720*/  HADD2.F32 R117, -RZ, R117.H1_H1 ;  /* 0x30000075ff757230 */ /* 0x000fe20000004100 */
[----:B------:R-:W-:Y:S01]  /*13730*/  ISETP.NE.AND P3, PT, R155, 0x1, PT ;  /* 0x000000019b00780c */ /* 0x000fe20003f65270 */
[----:B------:R-:W-:Y:S02]  /*13740*/  HFMA2 R154, -RZ, RZ, 0, 1.1920928955078125e-07 ;  /* 0x00000002ff9a7431 */ /* 0x000fe400000001ff */
[----:B------:R-:W-:Y:S01]  /*13750*/  FFMA.FTZ R116, R116, R127, 1.1641532182693481445e-10 ;  /* 0x2f00000074747423 */ /* 0x000fe2000001007f */
[----:B------:R-:W-:-:S04]  /*13760*/  FMUL.FTZ R117, R117, UR6 ;  /* 0x0000000675757c20 */ /* 0x000fc80008410000 */
        /* <DEDUP_REMOVED lines=15> */
.L_x_15341:
        /* <DEDUP_REMOVED lines=12> */
.L_x_15342:
        /* <DEDUP_REMOVED lines=43> */
.L_x_15340:
        /* <DEDUP_REMOVED lines=21> */
.L_x_15344:
        /* <DEDUP_REMOVED lines=12> */
.L_x_15345:
        /* <DEDUP_REMOVED lines=43> */
.L_x_15343:
        /* <DEDUP_REMOVED lines=21> */
.L_x_15347:
        /* <DEDUP_REMOVED lines=12> */
.L_x_15348:
        /* <DEDUP_REMOVED lines=43> */
.L_x_15346:
        /* <DEDUP_REMOVED lines=21> */
.L_x_15350:
        /* <DEDUP_REMOVED lines=14> */
.L_x_15351:
        /* <DEDUP_REMOVED lines=43> */
.L_x_15349:
        /* <DEDUP_REMOVED lines=13> */
.L_x_15327:
        /* <DEDUP_REMOVED lines=144> */
.L_x_15353:
[----:B------:R-:W-:Y:S05]  /*15400*/  BSYNC.RECONVERGENT B0 ;  /* 0x0000000000007941 */ /* 0x000fea0003800200 */
.L_x_15352:
        /* <DEDUP_REMOVED lines=14> */
.L_x_15355:
[----:B------:R-:W-:Y:S05]  /*154f0*/  BSYNC.RECONVERGENT B0 ;  /* 0x0000000000007941 */ /* 0x000fea0003800200 */
.L_x_15354:
        /* <DEDUP_REMOVED lines=30> */
[----:B-1----:R-:W-:-:S03]  /*156e0*/  FADD.FTZ R3, R117, R122 ;  /* 0x0000007a75037221 */ /* 0x002fc60000010000 */
[C---:B------:R-:W-:Y:S01]  /*156f0*/  FMUL.FTZ R118, R119.reuse, R118 ;  /* 0x0000007677767220 */ /* 0x040fe20000410000 */
[----:B------:R-:W-:Y:S02]  /*15700*/  FFMA.FTZ R119, R119, R116, R138 ;  /* 0x0000007477777223 */ /* 0x000fe4000001008a */
[----:B------:R-:W0:Y:S01]  /*15710*/  @!P0 LDC.64 R116, c[0x0][0x3c0] ;  /* 0x0000f000ff748b82 */ /* 0x000e220000000a00 */
[----:B------:R-:W-:Y:S01]  /*15720*/  FMUL.FTZ R118, R118, R123 ;  /* 0x0000007b76767220 */ /* 0x000fe20000410000 */
[----:B--2---:R-:W-:-:S03]  /*15730*/  FMUL.FTZ R119, R124, R119 ;  /* 0x000000777c777220 */ /* 0x004fc60000410000 */
[----:B------:R-:W-:Y:S01]  /*15740*/  FFMA.FTZ R124, R124, R118, R3 ;  /* 0x000000767c7c7223 */ /* 0x000fe20000010003 */
[----:B------:R-:W-:Y:S02]  /*15750*/  IMAD.U32 R3, RZ, RZ, UR9 ;  /* 0x00000009ff037e24 */ /* 0x000fe4000f8e00ff */
[----:B------:R-:W1:Y:S01]  /*15760*/  SHFL.IDX PT, R119, R119, RZ, 0x1f ;  /* 0x00001fff77777589 */ /* 0x000e6200000e0000 */
[----:B------:R-:W2:Y:S03]  /*15770*/  LDC R118, c[0x0][0x448] ;  /* 0x00011200ff767b82 */ /* 0x000ea60000000800 */
[----:B------:R-:W2:Y:S01]  /*15780*/  SHFL.IDX PT, R125, R124, RZ, 0x1f ;  /* 0x00001fff7c7d7589 */ /* 0x000ea200000e0000 */
[----:B0-----:R-:W-:-:S04]  /*15790*/  @!P0 IMAD.WIDE R116, R3, 0x4, R116 ;  /* 0x0000000403748825 */ /* 0x001fc800078e0274 */
[----:B-1----:R-:W-:Y:S01]  /*157a0*/  FMUL.FTZ R3, R119, R119 ;  /* 0x0000007777037220 */ /* 0x002fe20000410000 */
[----:B------:R0:W-:Y:S01]  /*157b0*/  @!P0 STG.E desc[UR10][R116.64], R119 ;  /* 0x0000007774008986 */ /* 0x0001e2000c10190a */
[----:B--2---:R-:W-:-:S03]  /*157c0*/  FFMA.FTZ R118, R125, UR19, R118 ;  /* 0x000000137d767c23 */ /* 0x004fc60008010076 */
[----:B------:R-:W-:Y:S02]  /*157d0*/  FSEL R123, R3, RZ, P1 ;  /* 0x000000ff037b7208 */ /* 0x000fe40000800000 */
[----:B------:R-:W-:-:S03]  /*157e0*/  FSEL R3, R119, RZ, !P1 ;  /* 0x000000ff77037208 */ /* 0x000fc60004800000 */
[----:B------:R-:W-:Y:S02]  /*157f0*/  FADD.FTZ R118, R118, R123 ;  /* 0x0000007b76767221 */ /* 0x000fe40000010000 */
[C---:B------:R-:W-:Y:S01]  /*15800*/  FADD.FTZ R121, -R3.reuse, R121 ;  /* 0x0000007903797221 */ /* 0x040fe20000010100 */
[----:B0-----:R-:W0:Y:S01]  /*15810*/  LDC.64 R116, c[0x0][0x428] ;  /* 0x00010a00ff747b82 */ /* 0x001e220000000a00 */
        /* <DEDUP_REMOVED lines=35> */
[----:B------:R-:W-:Y:S01]  /*15a50*/  FMUL.FTZ R14, R120, R15 ;  /* 0x0000000f780e7220 */ /* 0x000fe20000410000 */
[----:B------:R-:W-:-:S04]  /*15a60*/  IMAD.WIDE.U32 R122, R126, 0x10, R116 ;  /* 0x000000107e7a7825 */ /* 0x000fc800078e0074 */
[----:B------:R-:W-:Y:S01]  /*15a70*/  FMUL.FTZ R11, R120, R11 ;  /* 0x0000000b780b7220 */ /* 0x000fe20000410000 */
[----:B------:R-:W-:Y:S01]  /*15a80*/  FFMA.FTZ R13, R13, R108, R76 ;  /* 0x0000006c0d0d7223 */ /* 0x000fe2000001004c */
[----:B------:R-:W-:Y:S01]  /*15a90*/  FFMA.FTZ R14, R14, R109, R77 ;  /* 0x0000006d0e0e7223 */ /* 0x000fe2000001004d */
[----:B------:R-:W-:-:S04]  /*15aa0*/  IMAD.WIDE.U32 R138, R135, 0x10, R116 ;  /* 0x00000010878a7825 */ /* 0x000fc800078e0074 */
[----:B------:R-:W-:Y:S01]  /*15ab0*/  FFMA.FTZ R11, R11, R114, R82 ;  /* 0x000000720b0b7223 */ /* 0x000fe20000010052 */
[----:B------:R-:W-:Y:S01]  /*15ac0*/  FFMA.FTZ R118, R118, R115, R83 ;  /* 0x0000007376767223 */ /* 0x000fe20000010053 */
[----:B------:R-:W-:Y:S01]  /*15ad0*/  FMUL.FTZ R119, R120, R119 ;  /* 0x0000007778777220 */ /* 0x000fe20000410000 */
[----:B------:R-:W-:-:S04]  /*15ae0*/  IMAD.WIDE.U32 R158, R149, 0x10, R116 ;  /* 0x00000010959e7825 */ /* 0x000fc800078e0074 */
[C---:B------:R-:W-:Y:S01]  /*15af0*/  FMUL.FTZ R116, R120.reuse, R121 ;  /* 0x0000007978747220 */ /* 0x040fe20000410000 */
[C---:B------:R-:W-:Y:S01]  /*15b00*/  FMUL.FTZ R131, R120.reuse, R131 ;  /* 0x0000008378837220 */ /* 0x040fe20000410000 */
[----:B------:R-:W-:Y:S01]  /*15b10*/  FMUL.FTZ R134, R120, R134 ;  /* 0x0000008678867220 */ /* 0x000fe20000410000 */
[----:B------:R-:W-:Y:S01]  /*15b20*/  F2FP.F16.F32.PACK_AB R14, R14, R13 ;  /* 0x0000000d0e0e723e */ /* 0x000fe200000000ff */
[----:B------:R-:W-:Y:S01]  /*15b30*/  FFMA.FTZ R126, R116, R111, R79 ;  /* 0x0000006f747e7223 */ /* 0x000fe2000001004f */
[----:B------:R-:W-:Y:S01]  /*15b40*/  F2FP.F16.F32.PACK_AB R13, R118, R11 ;  /* 0x0000000b760d723e */ /* 0x000fe200000000ff */
[----:B------:R-:W0:Y:S01]  /*15b50*/  @!P0 LDC.64 R116, c[0x0][0x3c8] ;  /* 0x0000f200ff748b82 */ /* 0x000e220000000a00 */
[C---:B------:R-:W-:Y:S01]  /*15b60*/  FMUL.FTZ R11, R120.reuse, R0 ;  /* 0x00000000780b7220 */ /* 0x040fe20000410000 */
[----:B------:R-:W-:Y:S01]  /*15b70*/  FMUL.FTZ R12, R120, R12 ;  /* 0x0000000c780c7220 */ /* 0x000fe20000410000 */
[----:B------:R-:W-:Y:S01]  /*15b80*/  FFMA.FTZ R15, R119, R110, R78 ;  /* 0x0000006e770f7223 */ /* 0x000fe2000001004e */
[----:B------:R-:W-:Y:S01]  /*15b90*/  FFMA.FTZ R118, R131, R100, R68 ;  /* 0x0000006483767223 */ /* 0x000fe20000010044 */
[----:B------:R-:W-:Y:S01]  /*15ba0*/  FFMA.FTZ R121, R134, R101, R69 ;  /* 0x0000006586797223 */ /* 0x000fe20000010045 */
[----:B------:R-:W-:Y:S01]  /*15bb0*/  FFMA.FTZ R11, R11, R112, R80 ;  /* 0x000000700b0b7223 */ /* 0x000fe20000010050 */
[----:B------:R-:W-:Y:S01]  /*15bc0*/  FFMA.FTZ R12, R12, R113, R81 ;  /* 0x000000710c0c7223 */ /* 0x000fe20000010051 */
[----:B------:R-:W-:Y:S01]  /*15bd0*/  MOV R135, UR9 ;  /* 0x0000000900877c02 */ /* 0x000fe20008000f00 */
[----:B------:R-:W-:Y:S01]  /*15be0*/  FMUL.FTZ R129, R120, R129 ;  /* 0x0000008178817220 */ /* 0x000fe20000410000 */
[----:B------:R-:W-:Y:S01]  /*15bf0*/  F2FP.F16.F32.PACK_AB R15, R126, R15 ;  /* 0x0000000f7e0f723e */ /* 0x000fe200000000ff */
[C---:B------:R-:W-:Y:S01]  /*15c00*/  FMUL.FTZ R132, R120.reuse, R132 ;  /* 0x0000008478847220 */ /* 0x040fe20000410000 */
[----:B------:R-:W-:Y:S01]  /*15c10*/  F2FP.F16.F32.PACK_AB R118, R121, R118 ;  /* 0x000000767976723e */ /* 0x000fe200000000ff */
[C---:B------:R-:W-:Y:S01]  /*15c20*/  FMUL.FTZ R141, R120.reuse, R141 ;  /* 0x0000008d788d7220 */ /* 0x040fe20000410000 */
[C---:B------:R-:W-:Y:S01]  /*15c30*/  FMUL.FTZ R0, R120.reuse, R143 ;  /* 0x0000008f78007220 */ /* 0x040fe20000410000 */
[C---:B------:R-:W-:Y:S01]  /*15c40*/  FMUL.FTZ R121, R120.reuse, R142 ;  /* 0x0000008e78797220 */ /* 0x040fe20000410000 */
[----:B------:R-:W-:Y:S01]  /*15c50*/  FMUL.FTZ R126, R120, R145 ;  /* 0x00000091787e7220 */ /* 0x000fe20000410000 */
[----:B------:R-:W-:Y:S01]  /*15c60*/  F2FP.F16.F32.PACK_AB R12, R12, R11 ;  /* 0x0000000b0c0c723e */ /* 0x000fe200000000ff */
[C---:B------:R-:W-:Y:S01]  /*15c70*/  FMUL.FTZ R11, R120.reuse, R128 ;  /* 0x00000080780b7220 */ /* 0x040fe20000410000 */
[----:B------:R-:W-:Y:S01]  /*15c80*/  FMUL.FTZ R130, R120, R130 ;  /* 0x0000008278827220 */ /* 0x000fe20000410000 */
[----:B------:R-:W-:Y:S01]  /*15c90*/  FFMA.FTZ R132, R132, R107, R75 ;  /* 0x0000006b84847223 */ /* 0x000fe2000001004b */
[----:B------:R-:W-:Y:S01]  /*15ca0*/  FFMA.FTZ R125, R141, R98, R66 ;  /* 0x000000628d7d7223 */ /* 0x000fe20000010042 */
[----:B------:R-:W-:Y:S01]  /*15cb0*/  FFMA.FTZ R121, R121, R92, R60 ;  /* 0x0000005c79797223 */ /* 0x000fe2000001003c */
[----:B------:R-:W-:Y:S01]  /*15cc0*/  FFMA.FTZ R126, R126, R93, R61 ;  /* 0x0000005d7e7e7223 */ /* 0x000fe2000001003d */
[----:B0-----:R-:W-:-:S04]  /*15cd0*/  @!P0 IMAD.WIDE R134, R135, 0x4, R116 ;  /* 0x0000000487868825 */ /* 0x001fc800078e0274 */
[----:B------:R-:W-:Y:S01]  /*15ce0*/  FFMA.FTZ R117, R129, R106, R74 ;  /* 0x0000006a81757223 */ /* 0x000fe2000001004a */
[----:B------:R-:W-:Y:S01]  /*15cf0*/  FFMA.FTZ R0, R0, R99, R67 ;  /* 0x0000006300007223 */ /* 0x000fe20000010043 */
[----:B------:R-:W-:Y:S01]  /*15d00*/  FFMA.FTZ R11, R11, R104, R72 ;  /* 0x000000680b0b7223 */ /* 0x000fe20000010048 */
[----:B------:R-:W-:Y:S01]  /*15d10*/  FFMA.FTZ R116, R130, R105, R73 ;  /* 0x0000006982747223 */ /* 0x000fe20000010049 */
[C---:B------:R-:W-:Y:S01]  /*15d20*/  FMUL.FTZ R133, R120.reuse, R133 ;  /* 0x0000008578857220 */ /* 0x040fe20000410000 */
[C---:B------:R-:W-:Y:S01]  /*15d30*/  FMUL.FTZ R136, R120.reuse, R136 ;  /* 0x0000008878887220 */ /* 0x040fe20000410000 */
[C---:B------:R-:W-:Y:S01]  /*15d40*/  FMUL.FTZ R127, R120.reuse, R144 ;  /* 0x00000090787f7220 */ /* 0x040fe20000410000 */
[----:B------:R-:W-:Y:S01]  /*15d50*/  FMUL.FTZ R146, R120, R146 ;  /* 0x0000009278927220 */ /* 0x000fe20000410000 */
        /* <DEDUP_REMOVED lines=29> */
[----:B------:R1:W-:Y:S01]  /*15f30*/  @!P0 STG.E desc[UR10][R134.64], R120 ;  /* 0x0000007886008986 */ /* 0x0003e2000c10190a */
[----:B------:R-:W-:Y:S01]  /*15f40*/  F2FP.F16.F32.PACK_AB R127, R146, R127 ;  /* 0x0000007f927f723e */ /* 0x000fe200000000ff */
[----:B------:R-:W-:Y:S01]  /*15f50*/  UIADD3 UR9, UPT, UPT, UR9, UR16, URZ ;  /* 0x0000001009097290 */ /* 0x000fe2000fffe0ff */
[----:B------:R-:W-:Y:S01]  /*15f60*/  F2FP.F16.F32.PACK_AB R124, R11, R124 ;  /* 0x0000007c0b7c723e */ /* 0x000fe200000000ff */
[----:B------:R1:W-:Y:S01]  /*15f70*/  STG.E.128 desc[UR10][R2.64], R12 ;  /* 0x0000000c02007986 */ /* 0x0003e2000c101d0a */
[----:B------:R-:W-:Y:S01]  /*15f80*/  F2FP.F16.F32.PACK_AB R129, R128, R129 ;  /* 0x000000818081723e */ /* 0x000fe200000000ff */
[----:B------:R-:W-:Y:S01]  /*15f90*/  UISETP.GE.AND UP1, UPT, UR9, UR17, UPT ;  /* 0x000000110900728c */ /* 0x000fe2000bf26270 */
[----:B------:R-:W-:Y:S01]  /*15fa0*/  F2FP.F16.F32.PACK_AB R131, R132, R131 ;  /* 0x000000838483723e */ /* 0x000fe200000000ff */
[----:B------:R1:W-:Y:S01]  /*15fb0*/  STG.E.128 desc[UR10][R122.64], R116 ;  /* 0x000000747a007986 */ /* 0x0003e2000c101d0a */
[----:B------:R-:W-:-:S02]  /*15fc0*/  F2FP.F16.F32.PACK_AB R130, R133, R130 ;  /* 0x000000828582723e */ /* 0x000fc400000000ff */
[----:B------:R-:W-:Y:S01]  /*15fd0*/  F2FP.F16.F32.PACK_AB R128, R0, R121 ;  /* 0x000000790080723e */ /* 0x000fe200000000ff */
[----:B------:R1:W-:Y:S04]  /*15fe0*/  STG.E.128 desc[UR10][R138.64], R124 ;  /* 0x0000007c8a007986 */ /* 0x0003e8000c101d0a */
[----:B------:R1:W-:Y:S01]  /*15ff0*/  STG.E.128 desc[UR10][R158.64], R128 ;  /* 0x000000809e007986 */ /* 0x0003e2000c101d0a */
[----:B------:R-:W-:Y:S05]  /*16000*/  BRA.U !UP1, `(.L_x_15356) ;  /* 0xfffffea909ec7547 */ /* 0x000fea000b83ffff */
[----:B------:R-:W-:Y:S05]  /*16010*/  EXIT ;  /* 0x000000000000794d */ /* 0x000fea0003800000 */
.L_x_15357:
        /* <DEDUP_REMOVED lines=14> */
.L_x_27291:


//--------------------- .text._ZN10layer_norm13ln_fwd_kernelINS_13Kernel_traitsIf6__halfS2_S2_fjLj4096ELj1ELj1ELj4ELj16ENS_18Kernel_traits_baseILj4096EfS2_S2_S2_fjLj128EEEEELb1ELb1ELb1ELb0EEEvNS_9FwdParamsE --------------------------
	.section	.text._ZN10layer_norm13ln_fwd_kernelINS_13Kernel_traitsIf6__halfS2_S2_fjLj4096ELj1ELj1ELj4ELj16ENS_18Kernel_traits_baseILj4096EfS2_S2_S2_fjLj128EEEEELb1ELb1ELb1ELb0EEEvNS_9FwdParamsE,"ax",@progbits
	.align	128
        .global         _ZN10layer_norm13ln_fwd_kernelINS_13Kernel_traitsIf6__halfS2_S2_fjLj4096ELj1ELj1ELj4ELj16ENS_18Kernel_traits_baseILj4096EfS2_S2_S2_fjLj128EEEEELb1ELb1ELb1ELb0EEEvNS_9FwdParamsE
        .type           _ZN10layer_norm13ln_fwd_kernelINS_13Kernel_traitsIf6__halfS2_S2_fjLj4096ELj1ELj1ELj4ELj16ENS_18Kernel_traits_baseILj4096EfS2_S2_S2_fjLj128EEEEELb1ELb1ELb1ELb0EEEvNS_9FwdParamsE,@function
        .size           _ZN10layer_norm13ln_fwd_kernelINS_13Kernel_traitsIf6__halfS2_S2_fjLj4096ELj1ELj1ELj4ELj16ENS_18Kernel_traits_baseILj4096EfS2_S2_S2_fjLj128EEEEELb1ELb1ELb1ELb0EEEvNS_9FwdParamsE,(.L_x_27292 - _ZN10layer_norm13ln_fwd_kernelINS_13Kernel_traitsIf6__halfS2_S2_fjLj4096ELj1ELj1ELj4ELj16ENS_18Kernel_traits_baseILj4096EfS2_S2_S2_fjLj128EEEEELb1ELb1ELb1ELb0EEEvNS_9FwdParamsE)
        .other          _ZN10layer_norm13ln_fwd_kernelINS_13Kernel_traitsIf6__halfS2_S2_fjLj4096ELj1ELj1ELj4ELj16ENS_18Kernel_traits_baseILj4096EfS2_S2_S2_fjLj128EEEEELb1ELb1ELb1ELb0EEEvNS_9FwdParamsE,@"STO_CUDA_ENTRY STV_DEFAULT"
_ZN10layer_norm13ln_fwd_kernelINS_13Kernel_traitsIf6__halfS2_S2_fjLj4096ELj1ELj1ELj4ELj16ENS_18Kernel_traits_baseILj4096EfS2_S2_S2_fjLj128EEEEELb1ELb1ELb1ELb0EEEvNS_9FwdParamsE:
.text._ZN10layer_norm13ln_fwd_kernelINS_13Kernel_traitsIf6__halfS2_S2_fjLj4096ELj1ELj1ELj4ELj16ENS_18Kernel_traits_baseILj4096EfS2_S2_S2_fjLj128EEEEELb1ELb1ELb1ELb0EEEvNS_9FwdParamsE:
        /* <DEDUP_REMOVED lines=110> */
.L_x_15359:
        /* <DEDUP_REMOVED lines=55> */
.L_x_15360:
[----:B------:R-:W-:Y:S05]  /*0a50*/  BSYNC.RECONVERGENT B0 ;  /* 0x0000000000007941 */ /* 0x000fea0003800200 */
.L_x_15358:
        /* <DEDUP_REMOVED lines=90> */
.L_x_15777:
        /* <DEDUP_REMOVED lines=31> */
.L_x_15363:
[----:B------:R-:W-:Y:S05]  /*11f0*/  BRA.U !UP0, `(.L_x_15364) ;  /* 0x0000003508a07547 */ /* 0x000fea000b800000 */
[----:B------:R-:W0:Y:S02]  /*1200*/  LDC.64 R4, c[0x0][0x3a0] ;  /* 0x0000e800ff047b82 */ /* 0x000e240000000a00 */
        /* <DEDUP_REMOVED lines=23> */
.L_x_15368:
        /* <DEDUP_REMOVED lines=13> */
.L_x_15370:
[----:B------:R-:W-:Y:S05]  /*1450*/  BSYNC.RECONVERGENT B2 ;  /* 0x0000000000027941 */ /* 0x000fea0003800200 */
.L_x_15369:
        /* <DEDUP_REMOVED lines=60> */
.L_x_15367:
[----:B------:R-:W-:Y:S05]  /*1820*/  BSYNC.RECONVERGENT B1 ;  /* 0x0000000000017941 */ /* 0x000fea0003800200 */
.L_x_15366:
        /* <DEDUP_REMOVED lines=10> */
[----:B------:R-:W-:-:S07]  /*18d0*/  FFMA.FTZ R119, R119, R88, R108 ;  /* 0x0000005877777223 */ /* 0x000fce000001006c */
.L_x_15365:
        /* <DEDUP_REMOVED lines=21> */
.L_x_15374:
        /* <DEDUP_REMOVED lines=13> */
.L_x_15376:
[----:B------:R-:W-:Y:S05]  /*1b00*/  BSYNC.RECONVERGENT B2 ;  /* 0x0000000000027941 */ /* 0x000fea0003800200 */
.L_x_15375:
        /* <DEDUP_REMOVED lines=61> */
.L_x_15373:
[----:B------:R-:W-:Y:S05]  /*1ee0*/  BSYNC.RECONVERGENT B1 ;  /* 0x0000000000017941 */ /* 0x000fea0003800200 */
.L_x_15372:
        /* <DEDUP_REMOVED lines=11> */
.L_x_15371:
        /* <DEDUP_REMOVED lines=21> */
.L_x_15380:
        /* <DEDUP_REMOVED lines=13> */
.L_x_15382:
[----:B------:R-:W-:Y:S05]  /*21c0*/  BSYNC.RECONVERGENT B2 ;  /* 0x0000000000027941 */ /* 0x000fea0003800200 */
.L_x_15381:
        /* <DEDUP_REMOVED lines=61> */
.L_x_15379:
[----:B------:R-:W-:Y:S05]  /*25a0*/  BSYNC.RECONVERGENT B1 ;  /* 0x0000000000017941 */ /* 0x000fea0003800200 */
.L_x_15378:
        /* <DEDUP_REMOVED lines=11> */
.L_x_15377:
        /* <DEDUP_REMOVED lines=21> */
.L_x_15386:
        /* <DEDUP_REMOVED lines=13> */
.L_x_15388:
[----:B------:R-:W-:Y:S05]  /*2880*/  BSYNC.RECONVERGENT B2 ;  /* 0x0000000000027941 */ /* 0x000fea0003800200 */
.L_x_15387:
        /* <DEDUP_REMOVED lines=61> */
.L_x_15385:
[----:B------:R-:W-:Y:S05]  /*2c60*/  BSYNC.RECONVERGENT B1 ;  /* 0x0000000000017941 */ /* 0x000fea0003800200 */
.L_x_15384:
        /* <DEDUP_REMOVED lines=10> */
[----:B------:R-:W-:-:S07]  /*2d10*/  FFMA.FTZ R127, R140, R91, R129 ;  /* 0x0000005b8c7f7223 */ /* 0x000fce0000010081 */
.L_x_15383:
        /* <DEDUP_REMOVED lines=21> */
.L_x_15392:
        /* <DEDUP_REMOVED lines=13> */
.L_x_15394:
[----:B------:R-:W-:Y:S05]  /*2f40*/  BSYNC.RECONVERGENT B2 ;  /* 0x0000000000027941 */ /* 0x000fea0003800200 */
.L_x_15393:
        /* <DEDUP_REMOVED lines=61> */
.L_x_15391:
[----:B------:R-:W-:Y:S05]  /*3320*/  BSYNC.RECONVERGENT B1 ;  /* 0x0000000000017941 */ /* 0x000fea0003800200 */
.L_x_15390:
[----:B------:R-:W-:Y:S01]  /*3330*/  I2FP.F32.U32 R110, R128 ;  /* 0x00000080006e7245 */ /* 0x000fe20000201000 */
[----:B-----5:R-:W-:Y:S02]  /*3340*/  HADD2.F32 R116, -RZ, R10.H0_H0 ;  /* 0x2000000aff747230 */ /* 0x020fe40000004100 */
[----:B------:R-:W-:-:S03]  /*3350*/  IMAD.MOV.U32 R129, RZ, RZ, 0x2f800000 ;  /* 0x2f800000ff817424 */ /* 0x000fc600078e00ff */
        /* <DEDUP_REMOVED lines=8> */
.L_x_15389:
        /* <DEDUP_REMOVED lines=21> */
.L_x_15398:
        /* <DEDUP_REMOVED lines=13> */
.L_x_15400:
[----:B------:R-:W-:Y:S05]  /*3600*/  BSYNC.RECONVERGENT B2 ;  /* 0x0000000000027941 */ /* 0x000fea0003800200 */
.L_x_15399:
        /* <DEDUP_REMOVED lines=61> */
.L_x_15397:
[----:B------:R-:W-:Y:S05]  /*39e0*/  BSYNC.RECONVERGENT B1 ;  /* 0x0000000000017941 */ /* 0x000fea0003800200 */
.L_x_15396:
        /* <DEDUP_REMOVED lines=10> */
[----:B------:R-:W-:-:S07]  /*3a90*/  FFMA.FTZ R131, R146, R85, R133 ;  /* 0x0000005592837223 */ /* 0x000fce0000010085 */
.L_x_15395:
        /* <DEDUP_REMOVED lines=21> */
.L_x_15404:
        /* <DEDUP_REMOVED lines=13> */
.L_x_15406:
[----:B------:R-:W-:Y:S05]  /*3cc0*/  BSYNC.RECONVERGENT B2 ;  /* 0x0000000000027941 */ /* 0x000fea0003800200 */
.L_x_15405:
        /* <DEDUP_REMOVED lines=61> */
.L_x_15403:
[----:B------:R-:W-:Y:S05]  /*40a0*/  BSYNC.RECONVERGENT B1 ;  /* 0x0000000000017941 */ /* 0x000fea0003800200 */
.L_x_15402:
        /* <DEDUP_REMOVED lines=11> */
.L_x_15401:
        /* <DEDUP_REMOVED lines=21> */
.L_x_15410:
        /* <DEDUP_REMOVED lines=13> */
.L_x_15412:
[----:B------:R-:W-:Y:S05]  /*4380*/  BSYNC.RECONVERGENT B2 ;  /* 0x0000000000027941 */ /* 0x000fea0003800200 */
.L_x_15411:
        /* <DEDUP_REMOVED lines=61> */
.L_x_15409:
[----:B------:R-:W-:Y:S05]  /*4760*/  BSYNC.RECONVERGENT B1 ;  /* 0x0000000000017941 */ /* 0x000fea0003800200 */
.L_x_15408:
        /* <DEDUP_REMOVED lines=11> */
.L_x_15407:
[----:B------:R-:W-:Y:S02]  /*4820*/  F2FP.F16.F32.PACK_AB R150, RZ, R135 ;  /* 0x00000087ff96723e */ /* 0x000fe400000000ff */
[----:B------:R-:W-:Y:S02]  /*4830*/  PRMT R108, R108, 0x5410, R111 ;  /* 0x000054106c6c7816 */ /* 0x000fe4000000006f */
[----:B------:R-:W-:Y:S02]  /*4840*/  PRMT R110, R110, 0x5410, R146 ;  /* 0x000054106e6e7816 */ /* 0x000fe40000000092 */
[----:B------:R-:W-:Y:S02]  /*4850*/  PRMT R109, R109, 0x5410, R140 ;  /* 0x000054106d6d7816 */ /* 0x000fe4000000008c */
[----:B------:R-:W-:Y:S01]  /*4860*/  PRMT R111, R154, 0x5410, R150 ;  /* 0x000054109a6f7816 */ /* 0x000fe20000000096 */
[----:B------:R-:W-:Y:S06]  /*4870*/  BRA `(.L_x_15413) ;  /* 0x0000003000fc7947 */ /* 0x000fec0003800000 */
.L_x_15364:
[----:B------:R-:W-:Y:S02]  /*4880*/  HFMA2 R119, -RZ, RZ, 0, 0 ;  /* 0x00000000ff777431 */ /* 0x000fe400000001ff */
[----:B------:R-:W-:Y:S02]  /*4890*/  IMAD.MOV.U32 R109, RZ, RZ, R116 ;  /* 0x000000ffff6d7224 */ /* 0x000fe400078e0074 */
        /* <DEDUP_REMOVED lines=18> */
.L_x_15417:
        /* <DEDUP_REMOVED lines=13> */
.L_x_15419:
[----:B------:R-:W-:Y:S05]  /*4a90*/  BSYNC.RECONVERGENT B2 ;  /* 0x0000000000027941 */ /* 0x000fea0003800200 */
.L_x_15418:
        /* <DEDUP_REMOVED lines=60> */
.L_x_15416:
[----:B------:R-:W-:Y:S05]  /*4e60*/  BSYNC.RECONVERGENT B1 ;  /* 0x0000000000017941 */ /* 0x000fea0003800200 */
.L_x_15415:
[----:B------:R-:W-:Y:S01]  /*4e70*/  I2FP.F32.U32 R108, R108 ;  /* 0x0000006c006c7245 */ /* 0x000fe20000201000 */
[----:B-----5:R-:W-:Y:S02]  /*4e80*/  HADD2.F32 R110, -RZ, R8.H0_H0 ;  /* 0x20000008ff6e7230 */ /* 0x020fe40000004100 */
[----:B------:R-:W-:-:S03]  /*4e90*/  IMAD.MOV.U32 R111, RZ, RZ, 0x2f800000 ;  /* 0x2f800000ff6f7424 */ /* 0x000fc600078e00ff */
[----:B------:R-:W-:Y:S01]  /*4ea0*/  FMUL.FTZ R110, R110, UR17 ;  /* 0x000000116e6e7c20 */ /* 0x000fe20008410000 */
[----:B------:R-:W-:-:S03]  /*4eb0*/  FFMA.FTZ R108, R108, R111, 1.1641532182693481445e-10 ;  /* 0x2f0000006c6c7423 */ /* 0x000fc6000001006f */
[----:B------:R-:W-:Y:S02]  /*4ec0*/  FMUL.FTZ R110, R110, UR16 ;  /* 0x000000106e6e7c20 */ /* 0x000fe40008410000 */
[----:B------:R-:W-:-:S04]  /*4ed0*/  FSETP.GTU.FTZ.AND P2, PT, R108, UR22, PT ;  /* 0x000000166c007c0b */ /* 0x000fc8000bf5c000 */
[----:B------:R-:W-:Y:S02]  /*4ee0*/  FSEL R119, R110, RZ, !P2 ;  /* 0x000000ff6e777208 */ /* 0x000fe40005000000 */
[----:B------:R-:W-:-:S03]  /*4ef0*/  SEL R121, RZ, 0x1, P2 ;  /* 0x00000001ff797807 */ /* 0x000fc60001000000 */
[----:B------:R-:W-:-:S07]  /*4f00*/  FMUL.FTZ R119, R119, R88 ;  /* 0x0000005877777220 */ /* 0x000fce0000410000 */
.L_x_15414:
[----:B------:R-:W-:Y:S01]  /*4f10*/  F2FP.F16.F32.PACK_AB R108, RZ, R119 ;  /* 0x00000077ff6c723e */ /* 0x000fe200000000ff */
        /* <DEDUP_REMOVED lines=16> */
.L_x_15423:
        /* <DEDUP_REMOVED lines=13> */
.L_x_15425:
[----:B------:R-:W-:Y:S05]  /*50f0*/  BSYNC.RECONVERGENT B2 ;  /* 0x0000000000027941 */ /* 0x000fea0003800200 */
.L_x_15424:
        /* <DEDUP_REMOVED lines=61> */
.L_x_15422:
[----:B------:R-:W-:Y:S05]  /*54d0*/  BSYNC.RECONVERGENT B1 ;  /* 0x0000000000017941 */ /* 0x000fea0003800200 */
.L_x_15421:
[----:B------:R-:W-:Y:S01]  /*54e0*/  I2FP.F32.U32 R109, R111 ;  /* 0x0000006f006d7245 */ /* 0x000fe20000201000 */
[----:B------:R-:W-:Y:S02]  /*54f0*/  HFMA2 R116, -RZ, RZ, 0.1171875, 0 ;  /* 0x2f800000ff747431 */ /* 0x000fe400000001ff */
[----:B-----5:R-:W-:-:S03]  /*5500*/  HADD2.F32 R111, -RZ, R8.H1_H1 ;  /* 0x30000008ff6f7230 */ /* 0x020fc60000004100 */
[----:B------:R-:W-:Y:S02]  /*5510*/  FFMA.FTZ R109, R109, R116, 1.1641532182693481445e-10 ;  /* 0x2f0000006d6d7423 */ /* 0x000fe40000010074 */
[----:B------:R-:W-:-:S04]  /*5520*/  FMUL.FTZ R111, R111, UR17 ;  /* 0x000000116f6f7c20 */ /* 0x000fc80008410000 */
[----:B------:R-:W-:Y:S01]  /*5530*/  FMUL.FTZ R111, R111, UR16 ;  /* 0x000000106f6f7c20 */ /* 0x000fe20008410000 */
[----:B------:R-:W-:-:S04]  /*5540*/  FSETP.GTU.FTZ.AND P2, PT, R109, UR22, PT ;  /* 0x000000166d007c0b */ /* 0x000fc8000bf5c000 */
[----:B------:R-:W-:Y:S02]  /*5550*/  FSEL R116, R111, RZ, !P2 ;  /* 0x000000ff6f747208 */ /* 0x000fe40005000000 */
[----:B------:R-:W-:-:S03]  /*5560*/  SEL R122, RZ, 0x1, P2 ;  /* 0x00000001ff7a7807 */ /* 0x000fc60001000000 */
[----:B------:R-:W-:-:S07]  /*5570*/  FMUL.FTZ R123, R116, R89 ;  /* 0x00000059747b7220 */ /* 0x000fce0000410000 */
.L_x_15420:
[----:B------:R-:W-:Y:S01]  /*5580*/  F2FP.F16.F32.PACK_AB R111, RZ, R123 ;  /* 0x0000007bff6f723e */ /* 0x000fe200000000ff */
        /* <DEDUP_REMOVED lines=16> */
.L_x_15429:
        /* <DEDUP_REMOVED lines=13> */
.L_x_15431:
[----:B------:R-:W-:Y:S05]  /*5760*/  BSYNC.RECONVERGENT B2 ;  /* 0x0000000000027941 */ /* 0x000fea0003800200 */
.L_x_15430:
        /* <DEDUP_REMOVED lines=61> */
.L_x_15428:
[----:B------:R-:W-:Y:S05]  /*5b40*/  BSYNC.RECONVERGENT B1 ;  /* 0x0000000000017941 */ /* 0x000fea0003800200 */
.L_x_15427:
        /* <DEDUP_REMOVED lines=10> */
.L_x_15426:
[----:B------:R-:W-:Y:S01]  /*5bf0*/  HFMA2 R127, -RZ, RZ, 0, 0 ;  /* 0x00000000ff7f7431 */ /* 0x000fe200000001ff */
[----:B------:R-:W-:Y:S01]  /*5c00*/  F2FP.F16.F32.PACK_AB R109, RZ, R125 ;  /* 0x0000007dff6d723e */ /* 0x000fe200000000ff */
        /* <DEDUP_REMOVED lines=15> */
.L_x_15435:
        /* <DEDUP_REMOVED lines=13> */
.L_x_15437:
[----:B------:R-:W-:Y:S05]  /*5dd0*/  BSYNC.RECONVERGENT B2 ;  /* 0x0000000000027941 */ /* 0x000fea0003800200 */
.L_x_15436:
        /* <DEDUP_REMOVED lines=61> */
.L_x_15434:
[----:B------:R-:W-:Y:S05]  /*61b0*/  BSYNC.RECONVERGENT B1 ;  /* 0x0000000000017941 */ /* 0x000fea0003800200 */
.L_x_15433:
[----:B------:R-:W-:Y:S01]  /*61c0*/  I2FP.F32.U32 R116, R126 ;  /* 0x0000007e00747245 */ /* 0x000fe20000201000 */
[----:B-----5:R-:W-:Y:S02]  /*61d0*/  HADD2.F32 R126, -RZ, R9.H1_H1 ;  /* 0x30000009ff7e7230 */ /* 0x020fe40000004100 */
        /* <DEDUP_REMOVED lines=8> */
.L_x_15432:
        /* <DEDUP_REMOVED lines=17> */
.L_x_15441:
        /* <DEDUP_REMOVED lines=13> */
.L_x_15443:
[----:B------:R-:W-:Y:S05]  /*6440*/  BSYNC.RECONVERGENT B2 ;  /* 0x0000000000027941 */ /* 0x000fea0003800200 */
.L_x_15442:
        /* <DEDUP_REMOVED lines=61> */
.L_x_15440:
[----:B------:R-:W-:Y:S05]  /*6820*/  BSYNC.RECONVERGENT B1 ;  /* 0x0000000000017941 */ /* 0x000fea0003800200 */
.L_x_15439:
[----:B------:R-:W-:Y:S01]  /*6830*/  I2FP.F32.U32 R110, R128 ;  /* 0x00000080006e7245 */ /* 0x000fe20000201000 */
[----:B------:R-:W-:Y:S02]  /*6840*/  HFMA2 R129, -RZ, RZ, 0.1171875, 0 ;  /* 0x2f800000ff817431 */ /* 0x000fe400000001ff */
[----:B-----5:R-:W-:-:S03]  /*6850*/  HADD2.F32 R128, -RZ, R10.H0_H0 ;  /* 0x2000000aff807230 */ /* 0x020fc60000004100 */
[----:B------:R-:W-:Y:S02]  /*6860*/  FFMA.FTZ R110, R110, R129, 1.1641532182693481445e-10 ;  /* 0x2f0000006e6e7423 */ /* 0x000fe40000010081 */
[----:B------:R-:W-:-:S04]  /*6870*/  FMUL.FTZ R128, R128, UR17 ;  /* 0x0000001180807c20 */ /* 0x000fc80008410000 */
[----:B------:R-:W-:Y:S01]  /*6880*/  FMUL.FTZ R128, R128, UR16 ;  /* 0x0000001080807c20 */ /* 0x000fe20008410000 */
[----:B------:R-:W-:-:S04]  /*6890*/  FSETP.GTU.FTZ.AND P2, PT, R110, UR22, PT ;  /* 0x000000166e007c0b */ /* 0x000fc8000bf5c000 */
[----:B------:R-:W-:Y:S02]  /*68a0*/  FSEL R129, R128, RZ, !P2 ;  /* 0x000000ff80817208 */ /* 0x000fe40005000000 */
[----:B------:R-:W-:-:S03]  /*68b0*/  SEL R128, RZ, 0x1, P2 ;  /* 0x00000001ff807807 */ /* 0x000fc60001000000 */
[----:B------:R-:W-:-:S07]  /*68c0*/  FMUL.FTZ R129, R129, R84 ;  /* 0x0000005481817220 */ /* 0x000fce0000410000 */
.L_x_15438:
        /* <DEDUP_REMOVED lines=17> */
.L_x_15447:
        /* <DEDUP_REMOVED lines=13> */
.L_x_15449:
[----:B------:R-:W-:Y:S05]  /*6ab0*/  BSYNC.RECONVERGENT B2 ;  /* 0x0000000000027941 */ /* 0x000fea0003800200 */
.L_x_15448:
        /* <DEDUP_REMOVED lines=61> */
.L_x_15446:
[----:B------:R-:W-:Y:S05]  /*6e90*/  BSYNC.RECONVERGENT B1 ;  /* 0x0000000000017941 */ /* 0x000fea0003800200 */
.L_x_15445:
        /* <DEDUP_REMOVED lines=10> */
.L_x_15444:
        /* <DEDUP_REMOVED lines=17> */
.L_x_15453:
        /* <DEDUP_REMOVED lines=13> */
.L_x_15455:
[----:B------:R-:W-:Y:S05]  /*7120*/  BSYNC.RECONVERGENT B2 ;  /* 0x0000000000027941 */ /* 0x000fea0003800200 */
.L_x_15454:
        /* <DEDUP_REMOVED lines=61> */
.L_x_15452:
[----:B------:R-:W-:Y:S05]  /*7500*/  BSYNC.RECONVERGENT B1 ;  /* 0x0000000000017941 */ /* 0x000fea0003800200 */
.L_x_15451:
        /* <DEDUP_REMOVED lines=10> */
.L_x_15450:
        /* <DEDUP_REMOVED lines=17> */
.L_x_15459:
        /* <DEDUP_REMOVED lines=13> */
.L_x_15461:
[----:B------:R-:W-:Y:S05]  /*7790*/  BSYNC.RECONVERGENT B2 ;  /* 0x0000000000027941 */ /* 0x000fea0003800200 */
.L_x_15460:
        /* <DEDUP_REMOVED lines=61> */
.L_x_15458:
[----:B------:R-:W-:Y:S05]  /*7b70*/  BSYNC.RECONVERGENT B1 ;  /* 0x0000000000017941 */ /* 0x000fea0003800200 */
.L_x_15457:
        /* <DEDUP_REMOVED lines=10> */
.L_x_15456:
[----:B------:R-:W-:Y:S02]  /*7c20*/  F2FP.F16.F32.PACK_AB R150, RZ, R135 ;  /* 0x00000087ff96723e */ /* 0x000fe400000000ff */
[----:B------:R-:W-:Y:S02]  /*7c30*/  PRMT R108, R108, 0x5410, R111 ;  /* 0x000054106c6c7816 */ /* 0x000fe4000000006f */
[----:B------:R-:W-:Y:S02]  /*7c40*/  PRMT R110, R110, 0x5410, R146 ;  /* 0x000054106e6e7816 */ /* 0x000fe40000000092 */
[----:B------:R-:W-:Y:S02]  /*7c50*/  PRMT R109, R109, 0x5410, R140 ;  /* 0x000054106d6d7816 */ /* 0x000fe4000000008c */
[----:B------:R-:W-:-:S07]  /*7c60*/  PRMT R111, R152, 0x5410, R150 ;  /* 0x00005410986f7816 */ /* 0x000fce0000000096 */
.L_x_15413:
[----:B------:R-:W0:Y:S01]  /*7c70*/  LDC.64 R184, c[0x0][0x3a8] ;  /* 0x0000ea00ffb87b82 */ /* 0x000e220000000a00 */
[----:B------:R-:W-:Y:S02]  /*7c80*/  IMAD.MOV.U32 R140, RZ, RZ, R144 ;  /* 0x000000ffff8c7224 */ /* 0x000fe400078e0090 */
        /* <DEDUP_REMOVED lines=23> */
.L_x_15462:
[----:B------:R-:W-:Y:S01]  /*7e00*/  IADD3 R138, PT, PT, R138, 0x80, RZ ;  /* 0x000000808a8a7810 */ /* 0x000fe20007ffe0ff */
[----:B------:R-:W-:-:S07]  /*7e10*/  VIADD R0, R0, 0x80 ;  /* 0x0000008000007836 */ /* 0x000fce0000000000 */
.L_x_15362:
[----:B------:R-:W-:Y:S05]  /*7e20*/  BSYNC.RECONVERGENT B0 ;  /* 0x0000000000007941 */ /* 0x000fea0003800200 */
.L_x_15361:
        /* <DEDUP_REMOVED lines=34> */
.L_x_15469:
        /* <DEDUP_REMOVED lines=13> */
.L_x_15471:
[----:B------:R-:W-:Y:S05]  /*8120*/  BSYNC.RECONVERGENT B2 ;  /* 0x0000000000027941 */ /* 0x000fea0003800200 */
.L_x_15470:
        /* <DEDUP_REMOVED lines=60> */
.L_x_15468:
[----:B------:R-:W-:Y:S05]  /*84f0*/  BSYNC.RECONVERGENT B1 ;  /* 0x0000000000017941 */ /* 0x000fea0003800200 */
.L_x_15467:
        /* <DEDUP_REMOVED lines=11> */
.L_x_15466:
        /* <DEDUP_REMOVED lines=21> */
.L_x_15475:
        /* <DEDUP_REMOVED lines=13> */
.L_x_15477:
[----:B------:R-:W-:Y:S05]  /*87d0*/  BSYNC.RECONVERGENT B2 ;  /* 0x0000000000027941 */ /* 0x000fea0003800200 */
.L_x_15476:
        /* <DEDUP_REMOVED lines=61> */
.L_x_15474:
[----:B------:R-:W-:Y:S05]  /*8bb0*/  BSYNC.RECONVERGENT B1 ;  /* 0x0000000000017941 */ /* 0x000fea0003800200 */
.L_x_15473:
[----:B------:R-:W-:Y:S01]  /*8bc0*/  I2FP.F32.U32 R109, R111 ;  /* 0x0000006f006d7245 */ /* 0x000fe20000201000 */
[----:B------:R-:W-:Y:S02]  /*8bd0*/  HADD2.F32 R111, -RZ, R8.H1_H1 ;  /* 0x30000008ff6f7230 */ /* 0x000fe40000004100 */
        /* <DEDUP_REMOVED lines=9> */
.L_x_15472:
        /* <DEDUP_REMOVED lines=21> */
.L_x_15481:
        /* <DEDUP_REMOVED lines=13> */
.L_x_15483:
[----:B------:R-:W-:Y:S05]  /*8e90*/  BSYNC.RECONVERGENT B2 ;  /* 0x0000000000027941 */ /* 0x000fea0003800200 */
.L_x_15482:
        /* <DEDUP_REMOVED lines=61> */
.L_x_15480:
[----:B------:R-:W-:Y:S05]  /*9270*/  BSYNC.RECONVERGENT B1 ;  /* 0x0000000000017941 */ /* 0x000fea0003800200 */
.L_x_15479:
[----:B------:R-:W-:Y:S01]  /*9280*/  I2FP.F32.U32 R109, R109 ;  /* 0x0000006d006d7245 */ /* 0x000fe20000201000 */
[----:B------:R-:W-:Y:S02]  /*9290*/  HFMA2 R110, -RZ, RZ, 0.1171875, 0 ;  /* 0x2f800000ff6e7431 */ /* 0x000fe400000001ff */
[----:B------:R-:W-:-:S03]  /*92a0*/  HADD2.F32 R116, -RZ, R9.H0_H0 ;  /* 0x20000009ff747230 */ /* 0x000fc60000004100 */
[----:B------:R-:W-:Y:S02]  /*92b0*/  FFMA.FTZ R109, R109, R110, 1.1641532182693481445e-10 ;  /* 0x2f0000006d6d7423 */ /* 0x000fe4000001006e */
[----:B------:R-:W-:Y:S01]  /*92c0*/  FMUL.FTZ R116, R116, UR17 ;  /* 0x0000001174747c20 */ /* 0x000fe20008410000 */
[----:B------:R-:W-:-:S03]  /*92d0*/  HADD2.F32 R110, -RZ, R5.H0_H0 ;  /* 0x20000005ff6e7230 */ /* 0x000fc60000004100 */
[----:B------:R-:W-:Y:S01]  /*92e0*/  FMUL.FTZ R116, R116, UR16 ;  /* 0x0000001074747c20 */ /* 0x000fe20008410000 */
[----:B------:R-:W-:-:S04]  /*92f0*/  FSETP.GTU.FTZ.AND P3, PT, R109, UR22, PT ;  /* 0x000000166d007c0b */ /* 0x000fc8000bf7c000 */
[----:B------:R-:W-:Y:S02]  /*9300*/  FSEL R141, R116, RZ, !P3 ;  /* 0x000000ff748d7208 */ /* 0x000fe40005800000 */
[----:B------:R-:W-:-:S03]  /*9310*/  SEL R124, RZ, 0x1, P3 ;  /* 0x00000001ff7c7807 */ /* 0x000fc60001800000 */
[----:B------:R-:W-:-:S07]  /*9320*/  FFMA.FTZ R141, R141, R66, R110 ;  /* 0x000000428d8d7223 */ /* 0x000fce000001006e */
.L_x_15478:
        /* <DEDUP_REMOVED lines=21> */
.L_x_15487:
        /* <DEDUP_REMOVED lines=13> */
.L_x_15489:
[----:B------:R-:W-:Y:S05]  /*9550*/  BSYNC.RECONVERGENT B2 ;  /* 0x0000000000027941 */ /* 0x000fea0003800200 */
.L_x_15488:
        /* <DEDUP_REMOVED lines=61> */
.L_x_15486:
[----:B------:R-:W-:Y:S05]  /*9930*/  BSYNC.RECONVERGENT B1 ;  /* 0x0000000000017941 */ /* 0x000fea0003800200 */
.L_x_15485:
[----:B------:R-:W-:Y:S01]  /*9940*/  I2FP.F32.U32 R126, R126 ;  /* 0x0000007e007e7245 */ /* 0x000fe20000201000 */
[----:B------:R-:W-:Y:S02]  /*9950*/  HADD2.F32 R140, -RZ, R9.H1_H1 ;  /* 0x30000009ff8c7230 */ /* 0x000fe40000004100 */
        /* <DEDUP_REMOVED lines=9> */
.L_x_15484:
        /* <DEDUP_REMOVED lines=21> */
.L_x_15493:
        /* <DEDUP_REMOVED lines=13> */
.L_x_15495:
[----:B------:R-:W-:Y:S05]  /*9c10*/  BSYNC.RECONVERGENT B2 ;  /* 0x0000000000027941 */ /* 0x000fea0003800200 */
.L_x_15494:
        /* <DEDUP_REMOVED lines=61> */
.L_x_15492:
[----:B------:R-:W-:Y:S05]  /*9ff0*/  BSYNC.RECONVERGENT B1 ;  /* 0x0000000000017941 */ /* 0x000fea0003800200 */
.L_x_15491:
        /* <DEDUP_REMOVED lines=11> */
.L_x_15490:
        /* <DEDUP_REMOVED lines=21> */
.L_x_15499:
        /* <DEDUP_REMOVED lines=13> */
.L_x_15501:
[----:B------:R-:W-:Y:S05]  /*a2d0*/  BSYNC.RECONVERGENT B2 ;  /* 0x0000000000027941 */ /* 0x000fea0003800200 */
.L_x_15500:
        /* <DEDUP_REMOVED lines=61> */
.L_x_15498:
[----:B------:R-:W-:Y:S05]  /*a6b0*/  BSYNC.RECONVERGENT B1 ;  /* 0x0000000000017941 */ /* 0x000fea0003800200 */
.L_x_15497:
        /* <DEDUP_REMOVED lines=11> */
.L_x_15496:
        /* <DEDUP_REMOVED lines=21> */
.L_x_15505:
        /* <DEDUP_REMOVED lines=13> */
.L_x_15507:
[----:B------:R-:W-:Y:S05]  /*a990*/  BSYNC.RECONVERGENT B2 ;  /* 0x0000000000027941 */ /* 0x000fea0003800200 */
.L_x_15506:
        /* <DEDUP_REMOVED lines=61> */
.L_x_15504:
[----:B------:R-:W-:Y:S05]  /*ad70*/  BSYNC.RECONVERGENT B1 ;  /* 0x0000000000017941 */ /* 0x000fea0003800200 */
.L_x_15503:
        /* <DEDUP_REMOVED lines=11> */
.L_x_15502:
        /* <DEDUP_REMOVED lines=21> */
.L_x_15511:
        /* <DEDUP_REMOVED lines=13> */
.L_x_15513:
[----:B------:R-:W-:Y:S05]  /*b050*/  BSYNC.RECONVERGENT B2 ;  /* 0x0000000000027941 */ /* 0x000fea0003800200 */
.L_x_15512:
        /* <DEDUP_REMOVED lines=61> */
.L_x_15510:
[----:B------:R-:W-:Y:S05]  /*b430*/  BSYNC.RECONVERGENT B1 ;  /* 0x0000000000017941 */ /* 0x000fea0003800200 */
.L_x_15509:
        /* <DEDUP_REMOVED lines=11> */
.L_x_15508:
[----:B------:R-:W-:Y:S02]  /*b4f0*/  F2FP.F16.F32.PACK_AB R152, RZ, R151 ;  /* 0x00000097ff98723e */ /* 0x000fe400000000ff */
[----:B------:R-:W-:Y:S02]  /*b500*/  PRMT R108, R108, 0x5410, R111 ;  /* 0x000054106c6c7816 */ /* 0x000fe4000000006f */
[----:B------:R-:W-:Y:S02]  /*b510*/  PRMT R110, R110, 0x5410, R146 ;  /* 0x000054106e6e7816 */ /* 0x000fe40000000092 */
[----:B------:R-:W-:Y:S02]  /*b520*/  PRMT R109, R109, 0x5410, R140 ;  /* 0x000054106d6d7816 */ /* 0x000fe4000000008c */
[----:B------:R-:W-:Y:S01]  /*b530*/  PRMT R111, R156, 0x5410, R152 ;  /* 0x000054109c6f7816 */ /* 0x000fe20000000098 */
[----:B------:R-:W-:Y:S06]  /*b540*/  BRA `(.L_x_15514) ;  /* 0x0000003000f87947 */ /* 0x000fec0003800000 */
.L_x_15465:
[----:B------:R-:W-:Y:S01]  /*b550*/  IMAD.MOV.U32 R137, RZ, RZ, RZ ;  /* 0x000000ffff897224 */ /* 0x000fe200078e00ff */
[----:B0-----:R-:W-:Y:S01]  /*b560*/  MOV R109, R116 ;  /* 0x00000074006d7202 */ /* 0x001fe20000000f00 */
        /* <DEDUP_REMOVED lines=18> */
.L_x_15518:
        /* <DEDUP_REMOVED lines=13> */
.L_x_15520:
[----:B------:R-:W-:Y:S05]  /*b760*/  BSYNC.RECONVERGENT B2 ;  /* 0x0000000000027941 */ /* 0x000fea0003800200 */
.L_x_15519:
        /* <DEDUP_REMOVED lines=59> */
.L_x_15517:
[----:B------:R-:W-:Y:S05]  /*bb20*/  BSYNC.RECONVERGENT B1 ;  /* 0x0000000000017941 */ /* 0x000fea0003800200 */
.L_x_15516:
        /* <DEDUP_REMOVED lines=10> */
.L_x_15515:
        /* <DEDUP_REMOVED lines=17> */
.L_x_15524:
        /* <DEDUP_REMOVED lines=13> */
.L_x_15526:
[----:B------:R-:W-:Y:S05]  /*bdb0*/  BSYNC.RECONVERGENT B2 ;  /* 0x0000000000027941 */ /* 0x000fea0003800200 */
.L_x_15525:
        /* <DEDUP_REMOVED lines=61> */
.L_x_15523:
[----:B------:R-:W-:Y:S05]  /*c190*/  BSYNC.RECONVERGENT B1 ;  /* 0x0000000000017941 */ /* 0x000fea0003800200 */
.L_x_15522:
        /* <DEDUP_REMOVED lines=10> */
.L_x_15521:
        /* <DEDUP_REMOVED lines=17> */
.L_x_15530:
        /* <DEDUP_REMOVED lines=13> */
.L_x_15532:
[----:B------:R-:W-:Y:S05]  /*c420*/  BSYNC.RECONVERGENT B2 ;  /* 0x0000000000027941 */ /* 0x000fea0003800200 */
.L_x_15531:
        /* <DEDUP_REMOVED lines=61> */
.L_x_15529:
[----:B------:R-:W-:Y:S05]  /*c800*/  BSYNC.RECONVERGENT B1 ;  /* 0x0000000000017941 */ /* 0x000fea0003800200 */
.L_x_15528:
        /* <DEDUP_REMOVED lines=10> */
.L_x_15527:
        /* <DEDUP_REMOVED lines=17> */
.L_x_15536:
        /* <DEDUP_REMOVED lines=13> */
.L_x_15538:
[----:B------:R-:W-:Y:S05]  /*ca90*/  BSYNC.RECONVERGENT B2 ;  /* 0x0000000000027941 */ /* 0x000fea0003800200 */
.L_x_15537:
        /* <DEDUP_REMOVED lines=61> */
.L_x_15535:
[----:B------:R-:W-:Y:S05]  /*ce70*/  BSYNC.RECONVERGENT B1 ;  /* 0x0000000000017941 */ /* 0x000fea0003800200 */
.L_x_15534:
        /* <DEDUP_REMOVED lines=10> */
.L_x_15533:
        /* <DEDUP_REMOVED lines=17> */
.L_x_15542:
        /* <DEDUP_REMOVED lines=13> */
.L_x_15544:
[----:B------:R-:W-:Y:S05]  /*d100*/  BSYNC.RECONVERGENT B2 ;  /* 0x0000000000027941 */ /* 0x000fea0003800200 */
.L_x_15543:
        /* <DEDUP_REMOVED lines=61> */
.L_x_15541:
[----:B------:R-:W-:Y:S05]  /*d4e0*/  BSYNC.RECONVERGENT B1 ;  /* 0x0000000000017941 */ /* 0x000fea0003800200 */
.L_x_15540:
        /* <DEDUP_REMOVED lines=10> */
.L_x_15539:
        /* <DEDUP_REMOVED lines=17> */
.L_x_15548:
        /* <DEDUP_REMOVED lines=13> */
.L_x_15550:
[----:B------:R-:W-:Y:S05]  /*d770*/  BSYNC.RECONVERGENT B2 ;  /* 0x0000000000027941 */ /* 0x000fea0003800200 */
.L_x_15549:
        /* <DEDUP_REMOVED lines=61> */
.L_x_15547:
[----:B------:R-:W-:Y:S05]  /*db50*/  BSYNC.RECONVERGENT B1 ;  /* 0x0000000000017941 */ /* 0x000fea0003800200 */
.L_x_15546:
        /* <DEDUP_REMOVED lines=10> */
.L_x_15545:
        /* <DEDUP_REMOVED lines=17> */
.L_x_15554:
        /* <DEDUP_REMOVED lines=13> */
.L_x_15556:
[----:B------:R-:W-:Y:S05]  /*dde0*/  BSYNC.RECONVERGENT B2 ;  /* 0x0000000000027941 */ /* 0x000fea0003800200 */
.L_x_15555:
        /* <DEDUP_REMOVED lines=61> */
.L_x_15553:
[----:B------:R-:W-:Y:S05]  /*e1c0*/  BSYNC.RECONVERGENT B1 ;  /* 0x0000000000017941 */ /* 0x000fea0003800200 */
.L_x_15552:
        /* <DEDUP_REMOVED lines=10> */
.L_x_15551:
        /* <DEDUP_REMOVED lines=17> */
.L_x_15560:
        /* <DEDUP_REMOVED lines=13> */
.L_x_15562:
[----:B------:R-:W-:Y:S05]  /*e450*/  BSYNC.RECONVERGENT B2 ;  /* 0x0000000000027941 */ /* 0x000fea0003800200 */
.L_x_15561:
        /* <DEDUP_REMOVED lines=61> */
.L_x_15559:
[----:B------:R-:W-:Y:S05]  /*e830*/  BSYNC.RECONVERGENT B1 ;  /* 0x0000000000017941 */ /* 0x000fea0003800200 */
.L_x_15558:
        /* <DEDUP_REMOVED lines=10> */
.L_x_15557:
[----:B------:R-:W-:Y:S02]  /*e8e0*/  F2FP.F16.F32.PACK_AB R152, RZ, R151 ;  /* 0x00000097ff98723e */ /* 0x000fe400000000ff */
[----:B------:R-:W-:Y:S02]  /*e8f0*/  PRMT R108, R108, 0x5410, R111 ;  /* 0x000054106c6c7816 */ /* 0x000fe4000000006f */
[----:B------:R-:W-:Y:S02]  /*e900*/  PRMT R110, R110, 0x5410, R146 ;  /* 0x000054106e6e7816 */ /* 0x000fe40000000092 */
[----:B------:R-:W-:Y:S02]  /*e910*/  PRMT R109, R109, 0x5410, R140 ;  /* 0x000054106d6d7816 */ /* 0x000fe4000000008c */
[----:B------:R-:W-:-:S07]  /*e920*/  PRMT R111, R154, 0x5410, R152 ;  /* 0x000054109a6f7816 */ /* 0x000fce0000000098 */
.L_x_15514:
        /* <DEDUP_REMOVED lines=25> */
.L_x_15563:
[----:B------:R-:W-:Y:S01]  /*eac0*/  IADD3 R138, PT, PT, R138, 0x80, RZ ;  /* 0x000000808a8a7810 */ /* 0x000fe20007ffe0ff */
[----:B------:R-:W-:-:S07]  /*ead0*/  VIADD R0, R0, 0x80 ;  /* 0x0000008000007836 */ /* 0x000fce0000000000 */
.L_x_15464:
[----:B------:R-:W-:Y:S05]  /*eae0*/  BSYNC.RECONVERGENT B0 ;  /* 0x0000000000007941 */ /* 0x000fea0003800200 */
.L_x_15463:
        /* <DEDUP_REMOVED lines=33> */
.L_x_15570:
        /* <DEDUP_REMOVED lines=13> */
.L_x_15572:
[----:B------:R-:W-:Y:S05]  /*edd0*/  BSYNC.RECONVERGENT B2 ;  /* 0x0000000000027941 */ /* 0x000fea0003800200 */
.L_x_15571:
        /* <DEDUP_REMOVED lines=59> */
.L_x_15569:
[----:B------:R-:W-:Y:S05]  /*f190*/  BSYNC.RECONVERGENT B1 ;  /* 0x0000000000017941 */ /* 0x000fea0003800200 */
.L_x_15568:
        /* <DEDUP_REMOVED lines=11> */
.L_x_15567:
        /* <DEDUP_REMOVED lines=21> */
.L_x_15576:
        /* <DEDUP_REMOVED lines=13> */
.L_x_15578:
[----:B------:R-:W-:Y:S05]  /*f470*/  BSYNC.RECONVERGENT B2 ;  /* 0x0000000000027941 */ /* 0x000fea0003800200 */
.L_x_15577:
        /* <DEDUP_REMOVED lines=61> */
.L_x_15575:
[----:B------:R-:W-:Y:S05]  /*f850*/  BSYNC.RECONVERGENT B1 ;  /* 0x0000000000017941 */ /* 0x000fea0003800200 */
.L_x_15574:
        /* <DEDUP_REMOVED lines=11> */
.L_x_15573:
        /* <DEDUP_REMOVED lines=21> */
.L_x_15582:
        /* <DEDUP_REMOVED lines=13> */
.L_x_15584:
[----:B------:R-:W-:Y:S05]  /*fb30*/  BSYNC.RECONVERGENT B2 ;  /* 0x0000000000027941 */ /* 0x000fea0003800200 */
.L_x_15583:
        /* <DEDUP_REMOVED lines=61> */
.L_x_15581:
[----:B------:R-:W-:Y:S05]  /*ff10*/  BSYNC.RECONVERGENT B1 ;  /* 0x0000000000017941 */ /* 0x000fea0003800200 */
.L_x_15580:
        /* <DEDUP_REMOVED lines=11> */
.L_x_15579:
        /* <DEDUP_REMOVED lines=21> */
.L_x_15588:
        /* <DEDUP_REMOVED lines=13> */
.L_x_15590:
[----:B------:R-:W-:Y:S05]  /*101f0*/  BSYNC.RECONVERGENT B2 ;  /* 0x0000000000027941 */ /* 0x000fea0003800200 */
.L_x_15589:
        /* <DEDUP_REMOVED lines=61> */
.L_x_15587:
[----:B------:R-:W-:Y:S05]  /*105d0*/  BSYNC.RECONVERGENT B1 ;  /* 0x0000000000017941 */ /* 0x000fea0003800200 */
.L_x_15586:
        /* <DEDUP_REMOVED lines=11> */
.L_x_15585:
        /* <DEDUP_REMOVED lines=21> */
.L_x_15594:
        /* <DEDUP_REMOVED lines=13> */
.L_x_15596:
[----:B------:R-:W-:Y:S05]  /*108b0*/  BSYNC.RECONVERGENT B2 ;  /* 0x0000000000027941 */ /* 0x000fea0003800200 */
.L_x_15595:
        /* <DEDUP_REMOVED lines=61> */
.L_x_15593:
[----:B------:R-:W-:Y:S05]  /*10c90*/  BSYNC.RECONVERGENT B1 ;  /* 0x0000000000017941 */ /* 0x000fea0003800200 */
.L_x_15592:
        /* <DEDUP_REMOVED lines=11> */
.L_x_15591:
        /* <DEDUP_REMOVED lines=21> */
.L_x_15600:
        /* <DEDUP_REMOVED lines=13> */
.L_x_15602:
[----:B------:R-:W-:Y:S05]  /*10f70*/  BSYNC.RECONVERGENT B2 ;  /* 0x0000000000027941 */ /* 0x000fea0003800200 */
.L_x_15601:
        /* <DEDUP_REMOVED lines=61> */
.L_x_15599:
[----:B------:R-:W-:Y:S05]  /*11350*/  BSYNC.RECONVERGENT B1 ;  /* 0x0000000000017941 */ /* 0x000fea0003800200 */
.L_x_15598:
        /* <DEDUP_REMOVED lines=11> */
.L_x_15597:
        /* <DEDUP_REMOVED lines=21> */
.L_x_15606:
        /* <DEDUP_REMOVED lines=13> */
.L_x_15608:
[----:B------:R-:W-:Y:S05]  /*11630*/  BSYNC.RECONVERGENT B2 ;  /* 0x0000000000027941 */ /* 0x000fea0003800200 */
.L_x_15607:
        /* <DEDUP_REMOVED lines=61> */
.L_x_15605:
[----:B------:R-:W-:Y:S05]  /*11a10*/  BSYNC.RECONVERGENT B1 ;  /* 0x0000000000017941 */ /* 0x000fea0003800200 */
.L_x_15604:
        /* <DEDUP_REMOVED lines=11> */
.L_x_15603:
        /* <DEDUP_REMOVED lines=21> */
.L_x_15612:
        /* <DEDUP_REMOVED lines=13> */
.L_x_15614:
[----:B------:R-:W-:Y:S05]  /*11cf0*/  BSYNC.RECONVERGENT B2 ;  /* 0x0000000000027941 */ /* 0x000fea0003800200 */
.L_x_15613:
        /* <DEDUP_REMOVED lines=61> */
.L_x_15611:
[----:B------:R-:W-:Y:S05]  /*120d0*/  BSYNC.RECONVERGENT B1 ;  /* 0x0000000000017941 */ /* 0x000fea0003800200 */
.L_x_15610:
        /* <DEDUP_REMOVED lines=11> */
.L_x_15609:
[----:B------:R-:W-:Y:S02]  /*12190*/  F2FP.F16.F32.PACK_AB R152, RZ, R167 ;  /* 0x000000a7ff98723e */ /* 0x000fe400000000ff */
[----:B------:R-:W-:Y:S02]  /*121a0*/  PRMT R108, R108, 0x5410, R111 ;  /* 0x000054106c6c7816 */ /* 0x000fe4000000006f */
[----:B------:R-:W-:Y:S02]  /*121b0*/  PRMT R110, R110, 0x5410, R146 ;  /* 0x000054106e6e7816 */ /* 0x000fe40000000092 */
[----:B------:R-:W-:Y:S02]  /*121c0*/  PRMT R109, R109, 0x5410, R140 ;  /* 0x000054106d6d7816 */ /* 0x000fe4000000008c */
[----:B------:R-:W-:Y:S01]  /*121d0*/  PRMT R111, R158, 0x5410, R152 ;  /* 0x000054109e6f7816 */ /* 0x000fe20000000098 */
[----:B------:R-:W-:Y:S06]  /*121e0*/  BRA `(.L_x_15615) ;  /* 0x0000003000fc7947 */ /* 0x000fec0003800000 */
.L_x_15566:
        /* <DEDUP_REMOVED lines=20> */
.L_x_15619:
        /* <DEDUP_REMOVED lines=13> */
.L_x_15621:
[----:B------:R-:W-:Y:S05]  /*12400*/  BSYNC.RECONVERGENT B2 ;  /* 0x0000000000027941 */ /* 0x000fea0003800200 */
.L_x_15620:
        /* <DEDUP_REMOVED lines=60> */
.L_x_15618:
[----:B------:R-:W-:Y:S05]  /*127d0*/  BSYNC.RECONVERGENT B1 ;  /* 0x0000000000017941 */ /* 0x000fea0003800200 */
.L_x_15617:
        /* <DEDUP_REMOVED lines=10> */
.L_x_15616:
        /* <DEDUP_REMOVED lines=17> */
.L_x_15625:
        /* <DEDUP_REMOVED lines=13> */
.L_x_15627:
[----:B------:R-:W-:Y:S05]  /*12a60*/  BSYNC.RECONVERGENT B2 ;  /* 0x0000000000027941 */ /* 0x000fea0003800200 */
.L_x_15626:
        /* <DEDUP_REMOVED lines=57> */
[----:B------:R-:W-:Y:S02]  /*12e00*/  MOV R120, R158 ;  /* 0x0000009e00787202 */ /* 0x000fe40000000f00 */
[----:B------:R-:W-:Y:S01]  /*12e10*/  LOP3.LUT R112, R110, UR6, R157, 0x96, !PT ;  /* 0x000000066e707c12 */ /* 0x000fe2000f8e969d */
[----:B------:R-:W-:Y:S01]  /*12e20*/  IMAD.MOV.U32 R110, RZ, RZ, RZ ;  /* 0x000000ffff6e7224 */ /* 0x000fe200078e00ff */
[----:B------:R-:W-:-:S07]  /*12e30*/  MOV R144, R156 ;  /* 0x0000009c00907202 */ /* 0x000fce0000000f00 */
.L_x_15624:
[----:B------:R-:W-:Y:S05]  /*12e40*/  BSYNC.RECONVERGENT B1 ;  /* 0x0000000000017941 */ /* 0x000fea0003800200 */
.L_x_15623:
        /* <DEDUP_REMOVED lines=10> */
.L_x_15622:
        /* <DEDUP_REMOVED lines=17> */
.L_x_15631:
        /* <DEDUP_REMOVED lines=13> */
.L_x_15633:
[----:B------:R-:W-:Y:S05]  /*130d0*/  BSYNC.RECONVERGENT B2 ;  /* 0x0000000000027941 */ /* 0x000fea0003800200 */
.L_x_15632:
        /* <DEDUP_REMOVED lines=61> */
.L_x_15630:
[----:B------:R-:W-:Y:S05]  /*134b0*/  BSYNC.RECONVERGENT B1 ;  /* 0x0000000000017941 */ /* 0x000fea0003800200 */
.L_x_15629:
        /* <DEDUP_REMOVED lines=10> */
.L_x_15628:
        /* <DEDUP_REMOVED lines=17> */
.L_x_15637:
        /* <DEDUP_REMOVED lines=13> */
.L_x_15639:
[----:B------:R-:W-:Y:S05]  /*13740*/  BSYNC.RECONVERGENT B2 ;  /* 0x0000000000027941 */ /* 0x000fea0003800200 */
.L_x_15638:
        /* <DEDUP_REMOVED lines=61> */
.L_x_15636:
[----:B------:R-:W-:Y:S05]  /*13b20*/  BSYNC.RECONVERGENT B1 ;  /* 0x0000000000017941 */ /* 0x000fea0003800200 */
.L_x_15635:
        /* <DEDUP_REMOVED lines=10> */
.L_x_15634:
        /* <DEDUP_REMOVED lines=17> */
.L_x_15643:
        /* <DEDUP_REMOVED lines=13> */
.L_x_15645:
[----:B------:R-:W-:Y:S05]  /*13db0*/  BSYNC.RECONVERGENT B2 ;  /* 0x0000000000027941 */ /* 0x000fea0003800200 */
.L_x_15644:
        /* <DEDUP_REMOVED lines=61> */
.L_x_15642:
[----:B------:R-:W-:Y:S05]  /*14190*/  BSYNC.RECONVERGENT B1 ;  /* 0x0000000000017941 */ /* 0x000fea0003800200 */
.L_x_15641:
        /* <DEDUP_REMOVED lines=10> */
.L_x_15640:
        /* <DEDUP_REMOVED lines=17> */
.L_x_15649:
        /* <DEDUP_REMOVED lines=13> */
.L_x_15651:
[----:B------:R-:W-:Y:S05]  /*14420*/  BSYNC.RECONVERGENT B2 ;  /* 0x0000000000027941 */ /* 0x000fea0003800200 */
.L_x_15650:
        /* <DEDUP_REMOVED lines=61> */
.L_x_15648:
[----:B------:R-:W-:Y:S05]  /*14800*/  BSYNC.RECONVERGENT B1 ;  /* 0x0000000000017941 */ /* 0x000fea0003800200 */
.L_x_15647:
        /* <DEDUP_REMOVED lines=10> */
.L_x_15646:
        /* <DEDUP_REMOVED lines=17> */
.L_x_15655:
        /* <DEDUP_REMOVED lines=13> */
.L_x_15657:
[----:B------:R-:W-:Y:S05]  /*14a90*/  BSYNC.RECONVERGENT B2 ;  /* 0x0000000000027941 */ /* 0x000fea0003800200 */
.L_x_15656:
        /* <DEDUP_REMOVED lines=61> */
.L_x_15654:
[----:B------:R-:W-:Y:S05]  /*14e70*/  BSYNC.RECONVERGENT B1 ;  /* 0x0000000000017941 */ /* 0x000fea0003800200 */
.L_x_15653:
        /* <DEDUP_REMOVED lines=10> */
.L_x_15652:
        /* <DEDUP_REMOVED lines=17> */
.L_x_15661:
        /* <DEDUP_REMOVED lines=13> */
.L_x_15663:
[----:B------:R-:W-:Y:S05]  /*15100*/  BSYNC.RECONVERGENT B2 ;  /* 0x0000000000027941 */ /* 0x000fea0003800200 */
.L_x_15662:
        /* <DEDUP_REMOVED lines=61> */
.L_x_15660:
[----:B------:R-:W-:Y:S05]  /*154e0*/  BSYNC.RECONVERGENT B1 ;  /* 0x0000000000017941 */ /* 0x000fea0003800200 */
.L_x_15659:
        /* <DEDUP_REMOVED lines=10> */
.L_x_15658:
[----:B------:R-:W-:Y:S02]  /*15590*/  F2FP.F16.F32.PACK_AB R152, RZ, R167 ;  /* 0x000000a7ff98723e */ /* 0x000fe400000000ff */
[----:B------:R-:W-:Y:S02]  /*155a0*/  PRMT R108, R108, 0x5410, R111 ;  /* 0x000054106c6c7816 */ /* 0x000fe4000000006f */
[----:B------:R-:W-:Y:S02]  /*155b0*/  PRMT R110, R110, 0x5410, R146 ;  /* 0x000054106e6e7816 */ /* 0x000fe40000000092 */
[----:B------:R-:W-:Y:S02]  /*155c0*/  PRMT R109, R109, 0x5410, R140 ;  /* 0x000054106d6d7816 */ /* 0x000fe4000000008c */
[----:B------:R-:W-:-:S07]  /*155d0*/  PRMT R111, R156, 0x5410, R152 ;  /* 0x000054109c6f7816 */ /* 0x000fce0000000098 */
.L_x_15615:
        /* <DEDUP_REMOVED lines=25> */
.L_x_15664:
[----:B------:R-:W-:Y:S01]  /*15770*/  VIADD R138, R138, 0x80 ;  /* 0x000000808a8a7836 */ /* 0x000fe20000000000 */
[----:B------:R-:W-:-:S07]  /*15780*/  IADD3 R0, PT, PT, R0, 0x80, RZ ;  /* 0x0000008000007810 */ /* 0x000fce0007ffe0ff */
.L_x_15565:
[----:B------:R-:W-:Y:S05]  /*15790*/  BSYNC.RECONVERGENT B0 ;  /* 0x0000000000007941 */ /* 0x000fea0003800200 */
.L_x_15564:
        /* <DEDUP_REMOVED lines=33> */
.L_x_15671:
        /* <DEDUP_REMOVED lines=13> */
.L_x_15673:
[----:B------:R-:W-:Y:S05]  /*15a80*/  BSYNC.RECONVERGENT B2 ;  /* 0x0000000000027941 */ /* 0x000fea0003800200 */
.L_x_15672:
        /* <DEDUP_REMOVED lines=59> */
.L_x_15670:
[----:B------:R-:W-:Y:S05]  /*15e40*/  BSYNC.RECONVERGENT B1 ;  /* 0x0000000000017941 */ /* 0x000fea0003800200 */
.L_x_15669:
        /* <DEDUP_REMOVED lines=11> */
.L_x_15668:
        /* <DEDUP_REMOVED lines=21> */
.L_x_15677:
        /* <DEDUP_REMOVED lines=13> */
.L_x_15679:
[----:B------:R-:W-:Y:S05]  /*16120*/  BSYNC.RECONVERGENT B2 ;  /* 0x0000000000027941 */ /* 0x000fea0003800200 */
.L_x_15678:
        /* <DEDUP_REMOVED lines=61> */
.L_x_15676:
[----:B------:R-:W-:Y:S05]  /*16500*/  BSYNC.RECONVERGENT B1 ;  /* 0x0000000000017941 */ /* 0x000fea0003800200 */
.L_x_15675:
[----:B------:R-:W-:Y:S01]  /*16510*/  I2FP.F32.U32 R109, R111 ;  /* 0x0000006f006d7245 */ /* 0x000fe20000201000 */
[----:B------:R-:W-:Y:S02]  /*16520*/  HFMA2 R122, -RZ, RZ, 0.1171875, 0 ;  /* 0x2f800000ff7a7431 */ /* 0x000fe400000001ff */
[----:B------:R-:W-:Y:S02]  /*16530*/  HADD2.F32 R111, -RZ, R8.H1_H1 ;  /* 0x30000008ff6f7230 */ /* 0x000fe40000004100 */
[----:B------:R-:W-:Y:S02]  /*16540*/  HADD2.F32 R171, -RZ, R4.H1_H1 ;  /* 0x30000004ffab7230 */ /* 0x000fe40000004100 */
[----:B------:R-:W-:Y:S01]  /*16550*/  FFMA.FTZ R109, R109, R122, 1.1641532182693481445e-10 ;  /* 0x2f0000006d6d7423 */ /* 0x000fe2000001007a */
[----:B------:R-:W-:-:S04]  /*16560*/  FMUL.FTZ R111, R111, UR17 ;  /* 0x000000116f6f7c20 */ /* 0x000fc80008410000 */
[----:B------:R-:W-:Y:S01]  /*16570*/  FMUL.FTZ R111, R111, UR16 ;  /* 0x000000106f6f7c20 */ /* 0x000fe20008410000 */
[----:B------:R-:W-:-:S04]  /*16580*/  FSETP.GTU.FTZ.AND P5, PT, R109, UR22, PT ;  /* 0x000000166d007c0b */ /* 0x000fc8000bfbc000 */
[----:B------:R-:W-:Y:S02]  /*16590*/  FSEL R140, R111, RZ, !P5 ;  /* 0x000000ff6f8c7208 */ /* 0x000fe40006800000 */
[----:B------:R-:W-:-:S03]  /*165a0*/  SEL R122, RZ, 0x1, P5 ;  /* 0x00000001ff7a7807 */ /* 0x000fc60002800000 */
[----:B------:R-:W-:-:S07]  /*165b0*/  FFMA.FTZ R171, R140, R17, R171 ;  /* 0x000000118cab7223 */ /* 0x000fce00000100ab */
.L_x_15674:
        /* <DEDUP_REMOVED lines=21> */
.L_x_15683:
        /* <DEDUP_REMOVED lines=13> */
.L_x_15685:
[----:B------:R-:W-:Y:S05]  /*167e0*/  BSYNC.RECONVERGENT B2 ;  /* 0x0000000000027941 */ /* 0x000fea0003800200 */
.L_x_15684:
        /* <DEDUP_REMOVED lines=61> */
.L_x_15682:
[----:B------:R-:W-:Y:S05]  /*16bc0*/  BSYNC.RECONVERGENT B1 ;  /* 0x0000000000017941 */ /* 0x000fea0003800200 */
.L_x_15681:
[----:B------:R-:W-:Y:S01]  /*16bd0*/  I2FP.F32.U32 R109, R109 ;  /* 0x0000006d006d7245 */ /* 0x000fe20000201000 */
[----:B------:R-:W-:Y:S02]  /*16be0*/  HADD2.F32 R116, -RZ, R9.H0_H0 ;  /* 0x20000009ff747230 */ /* 0x000fe40000004100 */
        /* <DEDUP_REMOVED lines=9> */
.L_x_15680:
        /* <DEDUP_REMOVED lines=21> */
.L_x_15689:
        /* <DEDUP_REMOVED lines=13> */
.L_x_15691:
[----:B------:R-:W-:Y:S05]  /*16ea0*/  BSYNC.RECONVERGENT B2 ;  /* 0x0000000000027941 */ /* 0x000fea0003800200 */
.L_x_15690:
        /* <DEDUP_REMOVED lines=61> */
.L_x_15688:
[----:B------:R-:W-:Y:S05]  /*17280*/  BSYNC.RECONVERGENT B1 ;  /* 0x0000000000017941 */ /* 0x000fea0003800200 */
.L_x_15687:
        /* <DEDUP_REMOVED lines=11> */
.L_x_15686:
        /* <DEDUP_REMOVED lines=21> */
.L_x_15695:
        /* <DEDUP_REMOVED lines=13> */
.L_x_15697:
[----:B------:R-:W-:Y:S05]  /*17560*/  BSYNC.RECONVERGENT B2 ;  /* 0x0000000000027941 */ /* 0x000fea0003800200 */
.L_x_15696:
        /* <DEDUP_REMOVED lines=61> */
.L_x_15694:
[----:B------:R-:W-:Y:S05]  /*17940*/  BSYNC.RECONVERGENT B1 ;  /* 0x0000000000017941 */ /* 0x000fea0003800200 */
.L_x_15693:
        /* <DEDUP_REMOVED lines=11> */
.L_x_15692:
        /* <DEDUP_REMOVED lines=21> */
.L_x_15701:
        /* <DEDUP_REMOVED lines=13> */
.L_x_15703:
[----:B------:R-:W-:Y:S05]  /*17c20*/  BSYNC.RECONVERGENT B2 ;  /* 0x0000000000027941 */ /* 0x000fea0003800200 */
.L_x_15702:
        /* <DEDUP_REMOVED lines=61> */
.L_x_15700:
[----:B------:R-:W-:Y:S05]  /*18000*/  BSYNC.RECONVERGENT B1 ;  /* 0x0000000000017941 */ /* 0x000fea0003800200 */
.L_x_15699:
        /* <DEDUP_REMOVED lines=11> */
.L_x_15698:
        /* <DEDUP_REMOVED lines=21> */
.L_x_15707:
        /* <DEDUP_REMOVED lines=13> */
.L_x_15709:
[----:B------:R-:W-:Y:S05]  /*182e0*/  BSYNC.RECONVERGENT B2 ;  /* 0x0000000000027941 */ /* 0x000fea0003800200 */
.L_x_15708:
        /* <DEDUP_REMOVED lines=61> */
.L_x_15706:
[----:B------:R-:W-:Y:S05]  /*186c0*/  BSYNC.RECONVERGENT B1 ;  /* 0x0000000000017941 */ /* 0x000fea0003800200 */
.L_x_15705:
        /* <DEDUP_REMOVED lines=11> */
.L_x_15704:
        /* <DEDUP_REMOVED lines=21> */
.L_x_15713:
        /* <DEDUP_REMOVED lines=13> */
.L_x_15715:
[----:B------:R-:W-:Y:S05]  /*189a0*/  BSYNC.RECONVERGENT B2 ;  /* 0x0000000000027941 */ /* 0x000fea0003800200 */
.L_x_15714:
        /* <DEDUP_REMOVED lines=61> */
.L_x_15712:
[----:B------:R-:W-:Y:S05]  /*18d80*/  BSYNC.RECONVERGENT B1 ;  /* 0x0000000000017941 */ /* 0x000fea0003800200 */
.L_x_15711:
        /* <DEDUP_REMOVED lines=11> */
.L_x_15710:
[----:B------:R-:W-:Y:S02]  /*18e40*/  F2FP.F16.F32.PACK_AB R146, RZ, R183 ;  /* 0x000000b7ff92723e */ /* 0x000fe400000000ff */
[----:B------:R-:W-:Y:S02]  /*18e50*/  PRMT R108, R108, 0x5410, R111 ;  /* 0x000054106c6c7816 */ /* 0x000fe4000000006f */
[----:B------:R-:W-:Y:S02]  /*18e60*/  PRMT R110, R110, 0x5410, R144 ;  /* 0x000054106e6e7816 */ /* 0x000fe40000000090 */
[----:B------:R-:W-:Y:S02]  /*18e70*/  PRMT R109, R109, 0x5410, R142 ;  /* 0x000054106d6d7816 */ /* 0x000fe4000000008e */
[----:B------:R-:W-:Y:S01]  /*18e80*/  PRMT R111, R156, 0x5410, R146 ;  /* 0x000054109c6f7816 */ /* 0x000fe20000000092 */
[----:B------:R-:W-:Y:S06]  /*18e90*/  BRA `(.L_x_15716) ;  /* 0x0000003400007947 */ /* 0x000fec0003800000 */
.L_x_15667:
        /* <DEDUP_REMOVED lines=20> */
.L_x_15720:
        /* <DEDUP_REMOVED lines=13> */
.L_x_15722:
[----:B------:R-:W-:Y:S05]  /*190b0*/  BSYNC.RECONVERGENT B2 ;  /* 0x0000000000027941 */ /* 0x000fea0003800200 */
.L_x_15721:
        /* <DEDUP_REMOVED lines=60> */
.L_x_15719:
[----:B------:R-:W-:Y:S05]  /*19480*/  BSYNC.RECONVERGENT B1 ;  /* 0x0000000000017941 */ /* 0x000fea0003800200 */
.L_x_15718:
        /* <DEDUP_REMOVED lines=10> */
.L_x_15717:
        /* <DEDUP_REMOVED lines=17> */
.L_x_15726:
        /* <DEDUP_REMOVED lines=13> */
.L_x_15728:
[----:B------:R-:W-:Y:S05]  /*19710*/  BSYNC.RECONVERGENT B2 ;  /* 0x0000000000027941 */ /* 0x000fea0003800200 */
.L_x_15727:
        /* <DEDUP_REMOVED lines=61> */
.L_x_15725:
[----:B------:R-:W-:Y:S05]  /*19af0*/  BSYNC.RECONVERGENT B1 ;  /* 0x0000000000017941 */ /* 0x000fea0003800200 */
.L_x_15724:
        /* <DEDUP_REMOVED lines=10> */
.L_x_15723:
        /* <DEDUP_REMOVED lines=17> */
.L_x_15732:
        /* <DEDUP_REMOVED lines=13> */
.L_x_15734:
[----:B------:R-:W-:Y:S05]  /*19d80*/  BSYNC.RECONVERGENT B2 ;  /* 0x0000000000027941 */ /* 0x000fea0003800200 */
.L_x_15733:
        /* <DEDUP_REMOVED lines=61> */
.L_x_15731:
[----:B------:R-:W-:Y:S05]  /*1a160*/  BSYNC.RECONVERGENT B1 ;  /* 0x0000000000017941 */ /* 0x000fea0003800200 */
.L_x_15730:
        /* <DEDUP_REMOVED lines=10> */
.L_x_15729:
        /* <DEDUP_REMOVED lines=17> */
.L_x_15738:
        /* <DEDUP_REMOVED lines=13> */
.L_x_15740:
[----:B------:R-:W-:Y:S05]  /*1a3f0*/  BSYNC.RECONVERGENT B2 ;  /* 0x0000000000027941 */ /* 0x000fea0003800200 */
.L_x_15739:
        /* <DEDUP_REMOVED lines=61> */
.L_x_15737:
[----:B------:R-:W-:Y:S05]  /*1a7d0*/  BSYNC.RECONVERGENT B1 ;  /* 0x0000000000017941 */ /* 0x000fea0003800200 */
.L_x_15736:
        /* <DEDUP_REMOVED lines=10> */
.L_x_15735:
        /* <DEDUP_REMOVED lines=17> */
.L_x_15744:
        /* <DEDUP_REMOVED lines=13> */
.L_x_15746:
[----:B------:R-:W-:Y:S05]  /*1aa60*/  BSYNC.RECONVERGENT B2 ;  /* 0x0000000000027941 */ /* 0x000fea0003800200 */
.L_x_15745:
        /* <DEDUP_REMOVED lines=61> */
.L_x_15743:
[----:B------:R-:W-:Y:S05]  /*1ae40*/  BSYNC.RECONVERGENT B1 ;  /* 0x0000000000017941 */ /* 0x000fea0003800200 */
.L_x_15742:
        /* <DEDUP_REMOVED lines=10> */
.L_x_15741:
        /* <DEDUP_REMOVED lines=17> */
.L_x_15750:
        /* <DEDUP_REMOVED lines=13> */
.L_x_15752:
[----:B------:R-:W-:Y:S05]  /*1b0d0*/  BSYNC.RECONVERGENT B2 ;  /* 0x0000000000027941 */ /* 0x000fea0003800200 */
.L_x_15751:
        /* <DEDUP_REMOVED lines=61> */
.L_x_15749:
[----:B------:R-:W-:Y:S05]  /*1b4b0*/  BSYNC.RECONVERGENT B1 ;  /* 0x0000000000017941 */ /* 0x000fea0003800200 */
.L_x_15748:
        /* <DEDUP_REMOVED lines=10> */
.L_x_15747:
        /* <DEDUP_REMOVED lines=17> */
.L_x_15756:
        /* <DEDUP_REMOVED lines=13> */
.L_x_15758:
[----:B------:R-:W-:Y:S05]  /*1b740*/  BSYNC.RECONVERGENT B2 ;  /* 0x0000000000027941 */ /* 0x000fea0003800200 */
.L_x_15757:
        /* <DEDUP_REMOVED lines=61> */
.L_x_15755:
[----:B------:R-:W-:Y:S05]  /*1bb20*/  BSYNC.RECONVERGENT B1 ;  /* 0x0000000000017941 */ /* 0x000fea0003800200 */
.L_x_15754:
        /* <DEDUP_REMOVED lines=10> */
.L_x_15753:
        /* <DEDUP_REMOVED lines=17> */
.L_x_15762:
        /* <DEDUP_REMOVED lines=13> */
.L_x_15764:
[----:B------:R-:W-:Y:S05]  /*1bdb0*/  BSYNC.RECONVERGENT B2 ;  /* 0x0000000000027941 */ /* 0x000fea0003800200 */
.L_x_15763:
        /* <DEDUP_REMOVED lines=61> */
.L_x_15761:
[----:B------:R-:W-:Y:S05]  /*1c190*/  BSYNC.RECONVERGENT B1 ;  /* 0x0000000000017941 */ /* 0x000fea0003800200 */
.L_x_15760:
        /* <DEDUP_REMOVED lines=10> */
.L_x_15759:
[----:B------:R-:W-:Y:S02]  /*1c240*/  F2FP.F16.F32.PACK_AB R154, RZ, R183 ;  /* 0x000000b7ff9a723e */ /* 0x000fe400000000ff */
[----:B------:R-:W-:Y:S02]  /*1c250*/  MOV R140, R110 ;  /* 0x0000006e008c7202 */ /* 0x000fe40000000f00 */
[----:B------:R-:W-:Y:S02]  /*1c260*/  PRMT R108, R108, 0x5410, R111 ;  /* 0x000054106c6c7816 */ /* 0x000fe4000000006f */
[----:B------:R-:W-:Y:S02]  /*1c270*/  PRMT R110, R144, 0x5410, R146 ;  /* 0x00005410906e7816 */ /* 0x000fe40000000092 */
[----:B------:R-:W-:Y:S02]  /*1c280*/  PRMT R109, R109, 0x5410, R142 ;  /* 0x000054106d6d7816 */ /* 0x000fe4000000008e */
[----:B------:R-:W-:-:S07]  /*1c290*/  PRMT R111, R152, 0x5410, R154 ;  /* 0x00005410986f7816 */ /* 0x000fce000000009a */
.L_x_15716:
        /* <DEDUP_REMOVED lines=24> */
.L_x_15666:
[----:B------:R-:W-:Y:S05]  /*1c420*/  BSYNC.RECONVERGENT B0 ;  /* 0x0000000000007941 */ /* 0x000fea0003800200 */
.L_x_15665:
        /* <DEDUP_REMOVED lines=135> */
.L_x_15766:
[----:B------:R-:W-:Y:S05]  /*1cca0*/  BSYNC.RECONVERGENT B0 ;  /* 0x0000000000007941 */ /* 0x000fea0003800200 */
.L_x_15765:
        /* <DEDUP_REMOVED lines=12> */
.L_x_15768:
[----:B------:R-:W-:Y:S05]  /*1cd70*/  BSYNC.RECONVERGENT B0 ;  /* 0x0000000000007941 */ /* 0x000fea0003800200 */
.L_x_15767:
        /* <DEDUP_REMOVED lines=94> */
.L_x_15771:
[----:B------:R-:W-:Y:S05]  /*1d360*/  BSYNC.RECONVERGENT B0 ;  /* 0x0000000000007941 */ /* 0x000fea0003800200 */
.L_x_15770:
        /* <DEDUP_REMOVED lines=35> */
.L_x_15773:
[----:B------:R-:W-:Y:S05]  /*1d5a0*/  BSYNC.RECONVERGENT B0 ;  /* 0x0000000000007941 */ /* 0x000fea0003800200 */
.L_x_15772:
        /* <DEDUP_REMOVED lines=34> */
.L_x_15775:
[----:B------:R-:W-:Y:S05]  /*1d7d0*/  BSYNC.RECONVERGENT B0 ;  /* 0x0000000000007941 */ /* 0x000fea0003800200 */
.L_x_15774:
        /* <DEDUP_REMOVED lines=33> */
.L_x_15776:
[----:B------:R-:W-:Y:S05]  /*1d9f0*/  BSYNC.RECONVERGENT B0 ;  /* 0x0000000000007941 */ /* 0x000fea0003800200 */
.L_x_15769:
[----:B------:R-:W-:Y:S02]  /*1da00*/  UIADD3 UR7, UPT, UPT, UR7, UR20, URZ ;  /* 0x0000001407077290 */ /* 0x000fe4000fffe0ff */
[----:B------:R-:W-:Y:S02]  /*1da10*/  UPLOP3.LUT UP1, UPT, UPT, UPT, UP1, 0x40, 0x4 ;  /* 0x000000000004789c */ /* 0x000fe40003f2e810 */
[----:B------:R-:W-:-:S09]  /*1da20*/  UISETP.GE.AND UP0, UPT, UR7, UR21, UPT ;  /* 0x000000150700728c */ /* 0x000fd2000bf06270 */
[----:B------:R-:W-:Y:S05]  /*1da30*/  BRA.U !UP0, `(.L_x_15777) ;  /* 0xfffffe3508707547 */ /* 0x000fea000b83ffff */
[----:B------:R-:W-:Y:S05]  /*1da40*/  EXIT ;  /* 0x000000000000794d */ /* 0x000fea0003800000 */
.L_x_15778:
        /* <DEDUP_REMOVED lines=11> */
.L_x_27292:


//--------------------- .text._ZN10layer_norm13ln_fwd_kernelINS_13Kernel_traitsIf6__halfS2_S2_fjLj4096ELj1ELj1ELj4ELj16ENS_18Kernel_traits_baseILj4096EfS2_S2_S2_fjLj128EEEEELb1ELb1ELb1ELb1EEEvNS_9FwdParamsE --------------------------
	.section	.text._ZN10layer_norm13ln_fwd_kernelINS_13Kernel_traitsIf6__halfS2_S2_fjLj4096ELj1ELj1ELj4ELj16ENS_18Kernel_traits_baseILj4096EfS2_S2_S2_fjLj128EEEEELb1ELb1ELb1ELb1EEEvNS_9FwdParamsE,"ax",@progbits
	.align	128
        .global         _ZN10layer_norm13ln_fwd_kernelINS_13Kernel_traitsIf6__halfS2_S2_fjLj4096ELj1ELj1ELj4ELj16ENS_18Kernel_traits_baseILj4096EfS2_S2_S2_fjLj128EEEEELb1ELb1ELb1ELb1EEEvNS_9FwdParamsE
        .type           _ZN10layer_norm13ln_fwd_kernelINS_13Kernel_traitsIf6__halfS2_S2_fjLj4096ELj1ELj1ELj4ELj16ENS_18Kernel_traits_baseILj4096EfS2_S2_S2_fjLj128EEEEELb1ELb1ELb1ELb1EEEvNS_9FwdParamsE,@function
        .size           _ZN10layer_norm13ln_fwd_kernelINS_13Kernel_traitsIf6__halfS2_S2_fjLj4096ELj1ELj1ELj4ELj16ENS_18Kernel_traits_baseILj4096EfS2_S2_S2_fjLj128EEEEELb1ELb1ELb1ELb1EEEvNS_9FwdParamsE,(.L_x_27293 - _ZN10layer_norm13ln_fwd_kernelINS_13Kernel_traitsIf6__halfS2_S2_fjLj4096ELj1ELj1ELj4ELj16ENS_18Kernel_traits_baseILj4096EfS2_S2_S2_fjLj128EEEEELb1ELb1ELb1ELb1EEEvNS_9FwdParamsE)
        .other          _ZN10layer_norm13ln_fwd_kernelINS_13Kernel_traitsIf6__halfS2_S2_fjLj4096ELj1ELj1ELj4ELj16ENS_18Kernel_traits_baseILj4096EfS2_S2_S2_fjLj128EEEEELb1ELb1ELb1ELb1EEEvNS_9FwdParamsE,@"STO_CUDA_ENTRY STV_DEFAULT"
_ZN10layer_norm13ln_fwd_kernelINS_13Kernel_traitsIf6__halfS2_S2_fjLj4096ELj1ELj1ELj4ELj16ENS_18Kernel_traits_baseILj4096EfS2_S2_S2_fjLj128EEEEELb1ELb1ELb1ELb1EEEvNS_9FwdParamsE:
.text._ZN10layer_norm13ln_fwd_kernelINS_13Kernel_traitsIf6__halfS2_S2_fjLj4096ELj1ELj1ELj4ELj16ENS_18Kernel_traits_baseILj4096EfS2_S2_S2_fjLj128EEEEELb1ELb1ELb1ELb1EEEvNS_9FwdParamsE:
        /* <DEDUP_REMOVED lines=77> */
.L_x_15779:
        /* <DEDUP_REMOVED lines=36> */
.L_x_15780:
        /* <DEDUP_REMOVED lines=75> */
.L_x_16054:
        /* <DEDUP_REMOVED lines=68> */
.L_x_15784:
        /* <DEDUP_REMOVED lines=12> */
.L_x_15785:
        /* <DEDUP_REMOVED lines=43> */
.L_x_15783:
        /* <DEDUP_REMOVED lines=10> */
[----:B------:R-:W-:-:S07]  /*1410*/  FFMA.FTZ R127, R127, R40, R120 ;  /* 0x000000287f7f7223 */ /* 0x000fce0000010078 */
.L_x_15782:
        /* <DEDUP_REMOVED lines=20> */
.L_x_15788:
        /* <DEDUP_REMOVED lines=12> */
.L_x_15789:
        /* <DEDUP_REMOVED lines=43> */
.L_x_15787:
        /* <DEDUP_REMOVED lines=11> */
.L_x_15786:
        /* <DEDUP_REMOVED lines=20> */
.L_x_15792:
        /* <DEDUP_REMOVED lines=12> */
.L_x_15793:
        /* <DEDUP_REMOVED lines=43> */
.L_x_15791:
        /* <DEDUP_REMOVED lines=10> */
[----:B------:R-:W-:-:S07]  /*1ed0*/  FFMA.FTZ R125, R117, R42, R118 ;  /* 0x0000002a757d7223 */ /* 0x000fce0000010076 */
.L_x_15790:
        /* <DEDUP_REMOVED lines=20> */
.L_x_15796:
        /* <DEDUP_REMOVED lines=12> */
.L_x_15797:
        /* <DEDUP_REMOVED lines=41> */
[----:B------:R-:W-:-:S07]  /*2370*/  IMAD.MOV.U32 R118, RZ, RZ, R130 ;  /* 0x000000ffff767224 */ /* 0x000fce00078e0082 */
.L_x_15795:
        /* <DEDUP_REMOVED lines=11> */
.L_x_15794:
        /* <DEDUP_REMOVED lines=20> */
.L_x_15800:
        /* <DEDUP_REMOVED lines=12> */
.L_x_15801:
        /* <DEDUP_REMOVED lines=41> */
.L_x_15799:
        /* <DEDUP_REMOVED lines=11> */
.L_x_15798:
        /* <DEDUP_REMOVED lines=20> */
.L_x_15804:
        /* <DEDUP_REMOVED lines=12> */
.L_x_15805:
        /* <DEDUP_REMOVED lines=43> */
.L_x_15803:
        /* <DEDUP_REMOVED lines=11> */
.L_x_15802:
        /* <DEDUP_REMOVED lines=20> */
.L_x_15808:
        /* <DEDUP_REMOVED lines=12> */
.L_x_15809:
        /* <DEDUP_REMOVED lines=42> */
.L_x_15807:
        /* <DEDUP_REMOVED lines=11> */
.L_x_15806:
        /* <DEDUP_REMOVED lines=20> */
.L_x_15812:
        /* <DEDUP_REMOVED lines=12> */
.L_x_15813:
        /* <DEDUP_REMOVED lines=42> */
.L_x_15811:
        /* <DEDUP_REMOVED lines=11> */
.L_x_15810:
[----:B------:R-:W-:Y:S02]  /*3970*/  F2FP.F16.F32.PACK_AB R130, RZ, R120 ;  /* 0x00000078ff82723e */ /* 0x000fe400000000ff */
[----:B------:R-:W-:Y:S02]  /*3980*/  PRMT R118, R118, 0x5410, R142 ;  /* 0x0000541076767816 */ /* 0x000fe4000000008e */
[----:B------:R-:W-:Y:S02]  /*3990*/  PRMT R117, R117, 0x5410, R129 ;  /* 0x0000541075757816 */ /* 0x000fe40000000081 */
[----:B------:R-:W-:Y:S02]  /*39a0*/  PRMT R116, R128, 0x5410, R116 ;  /* 0x0000541080747816 */ /* 0x000fe40000000074 */
[----:B------:R-:W-:Y:S01]  /*39b0*/  PRMT R119, R119, 0x5410, R130 ;  /* 0x0000541077777816 */ /* 0x000fe20000000082 */
[----:B------:R-:W-:Y:S06]  /*39c0*/  BRA `(.L_x_15814) ;  /* 0x0000002800307947 */ /* 0x000fec0003800000 */
.L_x_15781:
        /* <DEDUP_REMOVED lines=19> */
.L_x_15817:
        /* <DEDUP_REMOVED lines=12> */
.L_x_15818:
        /* <DEDUP_REMOVED lines=43> */
.L_x_15816:
        /* <DEDUP_REMOVED lines=10> */
.L_x_15815:
        /* <DEDUP_REMOVED lines=16> */
.L_x_15821:
        /* <DEDUP_REMOVED lines=12> */
.L_x_15822:
        /* <DEDUP_REMOVED lines=43> */
.L_x_15820:
        /* <DEDUP_REMOVED lines=10> */
.L_x_15819:
        /* <DEDUP_REMOVED lines=16> */
.L_x_15825:
        /* <DEDUP_REMOVED lines=12> */
.L_x_15826:
        /* <DEDUP_REMOVED lines=43> */
.L_x_15824:
        /* <DEDUP_REMOVED lines=10> */
.L_x_15823:
        /* <DEDUP_REMOVED lines=16> */
.L_x_15829:
        /* <DEDUP_REMOVED lines=12> */
.L_x_15830:
        /* <DEDUP_REMOVED lines=42> */
.L_x_15828:
        /* <DEDUP_REMOVED lines=10> */
.L_x_15827:
        /* <DEDUP_REMOVED lines=16> */
.L_x_15833:
        /* <DEDUP_REMOVED lines=12> */
.L_x_15834:
        /* <DEDUP_REMOVED lines=42> */
.L_x_15832:
        /* <DEDUP_REMOVED lines=10> */
.L_x_15831:
        /* <DEDUP_REMOVED lines=16> */
.L_x_15837:
        /* <DEDUP_REMOVED lines=12> */
.L_x_15838:
        /* <DEDUP_REMOVED lines=43> */
.L_x_15836:
        /* <DEDUP_REMOVED lines=10> */
.L_x_15835:
        /* <DEDUP_REMOVED lines=16> */
.L_x_15841:
        /* <DEDUP_REMOVED lines=12> */
.L_x_15842:
        /* <DEDUP_REMOVED lines=42> */
.L_x_15840:
        /* <DEDUP_REMOVED lines=10> */
.L_x_15839:
        /* <DEDUP_REMOVED lines=16> */
.L_x_15845:
        /* <DEDUP_REMOVED lines=12> */
.L_x_15846:
        /* <DEDUP_REMOVED lines=42> */
.L_x_15844:
        /* <DEDUP_REMOVED lines=10> */
.L_x_15843:
[----:B------:R-:W-:Y:S02]  /*6240*/  F2FP.F16.F32.PACK_AB R130, RZ, R120 ;  /* 0x00000078ff82723e */ /* 0x000fe400000000ff */
[----:B------:R-:W-:Y:S02]  /*6250*/  PRMT R118, R118, 0x5410, R142 ;  /* 0x0000541076767816 */ /* 0x000fe4000000008e */
[----:B------:R-:W-:Y:S02]  /*6260*/  PRMT R117, R117, 0x5410, R129 ;  /* 0x0000541075757816 */ /* 0x000fe40000000081 */
[----:B------:R-:W-:Y:S02]  /*6270*/  PRMT R116, R128, 0x5410, R116 ;  /* 0x0000541080747816 */ /* 0x000fe40000000074 */
[----:B------:R-:W-:-:S07]  /*6280*/  PRMT R119, R119, 0x5410, R130 ;  /* 0x0000541077777816 */ /* 0x000fce0000000082 */
.L_x_15814:
        /* <DEDUP_REMOVED lines=30> */
.L_x_15847:
        /* <DEDUP_REMOVED lines=23> */
.L_x_15851:
        /* <DEDUP_REMOVED lines=12> */
.L_x_15852:
        /* <DEDUP_REMOVED lines=41> */
.L_x_15850:
[----:B------:R-:W-:Y:S01]  /*6930*/  I2FP.F32.U32 R8, R8 ;  /* 0x0000000800087245 */ /* 0x000fe20000201000 */
[----:B------:R-:W-:Y:S02]  /*6940*/  HADD2.F32 R118, -RZ, R108.H0_H0 ;  /* 0x2000006cff767230 */ /* 0x000fe40000004100 */
        /* <DEDUP_REMOVED lines=9> */
.L_x_15849:
[----:B------:R-:W-:Y:S01]  /*69e0*/  F2FP.F16.F32.PACK_AB R146, RZ, R142 ;  /* 0x0000008eff92723e */ /* 0x000fe200000000ff */
[----:B------:R-:W-:Y:S01]  /*69f0*/  @!P2 HADD2.F32 R141, -RZ, R112.H1_H1 ;  /* 0x30000070ff8da230 */ /* 0x000fe20000004100 */
[----:B--2---:R-:W-:Y:S01]  /*6a00*/  @!P2 MOV R130, R136 ;  /* 0x000000880082a202 */ /* 0x004fe20000000f00 */
        /* <DEDUP_REMOVED lines=17> */
.L_x_15855:
        /* <DEDUP_REMOVED lines=12> */
.L_x_15856:
        /* <DEDUP_REMOVED lines=41> */
.L_x_15854:
        /* <DEDUP_REMOVED lines=11> */
.L_x_15853:
        /* <DEDUP_REMOVED lines=20> */
.L_x_15859:
        /* <DEDUP_REMOVED lines=12> */
.L_x_15860:
        /* <DEDUP_REMOVED lines=41> */
.L_x_15858:
        /* <DEDUP_REMOVED lines=11> */
.L_x_15857:
        /* <DEDUP_REMOVED lines=20> */
.L_x_15863:
        /* <DEDUP_REMOVED lines=12> */
.L_x_15864:
        /* <DEDUP_REMOVED lines=41> */
.L_x_15862:
        /* <DEDUP_REMOVED lines=11> */
.L_x_15861:
        /* <DEDUP_REMOVED lines=20> */
.L_x_15867:
        /* <DEDUP_REMOVED lines=12> */
.L_x_15868:
        /* <DEDUP_REMOVED lines=42> */
.L_x_15866:
        /* <DEDUP_REMOVED lines=11> */
.L_x_15865:
        /* <DEDUP_REMOVED lines=20> */
.L_x_15871:
        /* <DEDUP_REMOVED lines=12> */
.L_x_15872:
        /* <DEDUP_REMOVED lines=41> */
.L_x_15870:
        /* <DEDUP_REMOVED lines=11> */
.L_x_15869:
        /* <DEDUP_REMOVED lines=20> */
.L_x_15875:
        /* <DEDUP_REMOVED lines=12> */
.L_x_15876:
        /* <DEDUP_REMOVED lines=42> */
.L_x_15874:
[----:B------:R-:W-:Y:S01]  /*88d0*/  I2FP.F32.U32 R2, R2 ;  /* 0x0000000200027245 */ /* 0x000fe20000201000 */
[----:B------:R-:W-:Y:S02]  /*88e0*/  HFMA2 R117, -RZ, RZ, 0.1171875, 0 ;  /* 0x2f800000ff757431 */ /* 0x000fe400000001ff */
[----:B------:R-:W-:Y:S02]  /*88f0*/  HADD2.F32 R118, -RZ, R111.H0_H0 ;  /* 0x2000006fff767230 */ /* 0x000fe40000004100 */
        /* <DEDUP_REMOVED lines=8> */
.L_x_15873:
        /* <DEDUP_REMOVED lines=20> */
.L_x_15879:
        /* <DEDUP_REMOVED lines=12> */
.L_x_15880:
        /* <DEDUP_REMOVED lines=42> */
.L_x_15878:
        /* <DEDUP_REMOVED lines=11> */
.L_x_15877:
[----:B------:R-:W-:Y:S02]  /*8ed0*/  F2FP.F16.F32.PACK_AB R119, RZ, R128 ;  /* 0x00000080ff77723e */ /* 0x000fe400000000ff */
[----:B------:R-:W-:Y:S02]  /*8ee0*/  PRMT R118, R149, 0x5410, R150 ;  /* 0x0000541095767816 */ /* 0x000fe40000000096 */
[----:B------:R-:W-:Y:S02]  /*8ef0*/  PRMT R117, R147, 0x5410, R148 ;  /* 0x0000541093757816 */ /* 0x000fe40000000094 */
[----:B------:R-:W-:Y:S02]  /*8f00*/  PRMT R116, R146, 0x5410, R145 ;  /* 0x0000541092747816 */ /* 0x000fe40000000091 */
[----:B------:R-:W-:Y:S01]  /*8f10*/  PRMT R119, R144, 0x5410, R119 ;  /* 0x0000541090777816 */ /* 0x000fe20000000077 */
[----:B------:R-:W-:Y:S06]  /*8f20*/  BRA `(.L_x_15881) ;  /* 0x0000002800207947 */ /* 0x000fec0003800000 */
.L_x_15848:
[----:B------:R-:W-:Y:S01]  /*8f30*/  IMAD.MOV.U32 R142, RZ, RZ, RZ ;  /* 0x000000ffff8e7224 */ /* 0x000fe200078e00ff */
[----:B01----:R-:W-:Y:S01]  /*8f40*/  MOV R116, R144 ;  /* 0x0000009000747202 */ /* 0x003fe20000000f00 */
        /* <DEDUP_REMOVED lines=17> */
.L_x_15884:
        /* <DEDUP_REMOVED lines=12> */
.L_x_15885:
        /* <DEDUP_REMOVED lines=42> */
.L_x_15883:
        /* <DEDUP_REMOVED lines=10> */
.L_x_15882:
        /* <DEDUP_REMOVED lines=16> */
.L_x_15888:
        /* <DEDUP_REMOVED lines=12> */
.L_x_15889:
        /* <DEDUP_REMOVED lines=42> */
.L_x_15887:
        /* <DEDUP_REMOVED lines=10> */
.L_x_15886:
        /* <DEDUP_REMOVED lines=16> */
.L_x_15892:
        /* <DEDUP_REMOVED lines=12> */
.L_x_15893:
        /* <DEDUP_REMOVED lines=42> */
.L_x_15891:
[----:B------:R-:W-:Y:S01]  /*9dc0*/  I2FP.F32.U32 R6, R6 ;  /* 0x0000000600067245 */ /* 0x000fe20000201000 */
[----:B-----5:R-:W-:Y:S01]  /*9dd0*/  HADD2.F32 R118, -RZ, R109.H0_H0 ;  /* 0x2000006dff767230 */ /* 0x020fe20000004100 */
[----:B------:R-:W-:-:S04]  /*9de0*/  MOV R117, 0x2f800000 ;  /* 0x2f80000000757802 */ /* 0x000fc80000000f00 */
[----:B------:R-:W-:Y:S01]  /*9df0*/  FMUL.FTZ R118, R118, UR17 ;  /* 0x0000001176767c20 */ /* 0x000fe20008410000 */
[----:B------:R-:W-:-:S03]  /*9e00*/  FFMA.FTZ R6, R6, R117, 1.1641532182693481445e-10 ;  /* 0x2f00000006067423 */ /* 0x000fc60000010075 */
[----:B------:R-:W-:Y:S02]  /*9e10*/  FMUL.FTZ R117, R118, UR16 ;  /* 0x0000001076757c20 */ /* 0x000fe40008410000 */
[----:B------:R-:W-:-:S04]  /*9e20*/  FSETP.GTU.FTZ.AND P2, PT, R6, UR23, PT ;  /* 0x0000001706007c0b */ /* 0x000fc8000bf5c000 */
[----:B------:R-:W-:Y:S02]  /*9e30*/  FSEL R117, R117, RZ, !P2 ;  /* 0x000000ff75757208 */ /* 0x000fe40005000000 */
[----:B------:R-:W-:-:S03]  /*9e40*/  SEL R6, RZ, 0x1, P2 ;  /* 0x00000001ff067807 */ /* 0x000fc60001000000 */
[----:B------:R-:W-:-:S07]  /*9e50*/  FMUL.FTZ R140, R117, R34 ;  /* 0x00000022758c7220 */ /* 0x000fce0000410000 */
.L_x_15890:
        /* <DEDUP_REMOVED lines=16> */
.L_x_15896:
[----:B------:R-:W-:-:S04]  /*9f60*/  VIADD R134, R134, 0x1 ;  /* 0x0000000186867836 */ /* 0x000fc80000000000 */
[C---:B--2---:R-:W-:Y:S01]  /*9f70*/  IMAD.WIDE.U32 R128, R134.reuse, -0x2daee0ad, RZ ;  /* 0xd2511f5386807825 */ /* 0x044fe200078e00ff */
        /* <DEDUP_REMOVED lines=10> */
.L_x_15897:
        /* <DEDUP_REMOVED lines=42> */
.L_x_15895:
        /* <DEDUP_REMOVED lines=10> */
.L_x_15894:
        /* <DEDUP_REMOVED lines=16> */
.L_x_15900:
        /* <DEDUP_REMOVED lines=12> */
.L_x_15901:
        /* <DEDUP_REMOVED lines=42> */
.L_x_15899:
        /* <DEDUP_REMOVED lines=10> */
.L_x_15898:
        /* <DEDUP_REMOVED lines=16> */
.L_x_15904:
        /* <DEDUP_REMOVED lines=12> */
.L_x_15905:
        /* <DEDUP_REMOVED lines=42> */
.L_x_15903:
        /* <DEDUP_REMOVED lines=10> */
.L_x_15902:
        /* <DEDUP_REMOVED lines=16> */
.L_x_15908:
        /* <DEDUP_REMOVED lines=12> */
.L_x_15909:
        /* <DEDUP_REMOVED lines=42> */
.L_x_15907:
        /* <DEDUP_REMOVED lines=10> */
.L_x_15906:
        /* <DEDUP_REMOVED lines=16> */
.L_x_15912:
        /* <DEDUP_REMOVED lines=12> */
.L_x_15913:
        /* <DEDUP_REMOVED lines=42> */
.L_x_15911:
        /* <DEDUP_REMOVED lines=10> */
.L_x_15910:
[----:B------:R-:W-:Y:S02]  /*b760*/  F2FP.F16.F32.PACK_AB R119, RZ, R128 ;  /* 0x00000080ff77723e */ /* 0x000fe400000000ff */
[----:B------:R-:W-:Y:S02]  /*b770*/  PRMT R118, R149, 0x5410, R150 ;  /* 0x0000541095767816 */ /* 0x000fe40000000096 */
[----:B------:R-:W-:Y:S02]  /*b780*/  PRMT R117, R148, 0x5410, R147 ;  /* 0x0000541094757816 */ /* 0x000fe40000000093 */
[----:B------:R-:W-:Y:S02]  /*b790*/  PRMT R116, R146, 0x5410, R145 ;  /* 0x0000541092747816 */ /* 0x000fe40000000091 */
[----:B------:R-:W-:-:S07]  /*b7a0*/  PRMT R119, R144, 0x5410, R119 ;  /* 0x0000541090777816 */ /* 0x000fce0000000077 */
.L_x_15881:
[C---:B------:R-:W-:Y:S01]  /*b7b0*/  IADD3 R137, PT, PT, R138.reuse, 0x80, RZ ;  /* 0x000000808a897810 */ /* 0x040fe20007ffe0ff */
        /* <DEDUP_REMOVED lines=10> */
[----:B------:R-:W-:Y:S02]  /*b860*/  LOP3.LUT R116, R0, 0xffff, RZ, 0xc0, !PT ;  /* 0x0000ffff00747812 */ /* 0x000fe400078ec0ff */
[----:B------:R-:W-:Y:S02]  /*b870*/  PRMT R119, R3, 0x7104, RZ ;  /* 0x0000710403777816 */ /* 0x000fe400000000ff */
[----:B------:R-:W-:Y:S02]  /*b880*/  LOP3.LUT R117, R117, 0xff0000, RZ, 0xc0, !PT ;  /* 0x00ff000075757812 */ /* 0x000fe400078ec0ff */
[----:B------:R-:W-:Y:S02]  /*b890*/  LOP3.LUT R144, R5, 0xff, RZ, 0xc0, !PT ;  /* 0x000000ff05907812 */ /* 0x000fe400078ec0ff */
[----:B------:R-:W-:Y:S02]  /*b8a0*/  PRMT R118, R117, 0x4210, R116 ;  /* 0x0000421075767816 */ /* 0x000fe40000000074 */
[----:B------:R-:W0:Y:S01]  /*b8b0*/  LDC.64 R116, c[0x0][0x3b0] ;  /* 0x0000ec00ff747b82 */ /* 0x000e220000000a00 */
[----:B------:R-:W-:Y:S01]  /*b8c0*/  LOP3.LUT R136, R6, 0xff, RZ, 0xc0, !PT ;  /* 0x000000ff06887812 */ /* 0x000fe200078ec0ff */
[----:B------:R-:W-:Y:S01]  /*b8d0*/  IMAD.WIDE.U32 R144, R144, 0x1000000, RZ ;  /* 0x0100000090907825 */ /* 0x000fe200078e00ff */
[----:B------:R-:W-:-:S02]  /*b8e0*/  LOP3.LUT R119, R118, 0xff00, R119, 0xf8, !PT ;  /* 0x0000ff0076777812 */ /* 0x000fc400078ef877 */
[----:B------:R-:W-:Y:S01]  /*b8f0*/  LOP3.LUT R118, R7, 0xff, RZ, 0xc0, !PT ;  /* 0x000000ff07767812 */ /* 0x000fe200078ec0ff */
[----:B------:R-:W-:Y:S01]  /*b900*/  IMAD.WIDE.U32 R136, R136, 0x10000, RZ ;  /* 0x0001000088887825 */ /* 0x000fe200078e00ff */
[----:B------:R-:W-:-:S03]  /*b910*/  LOP3.LUT R153, R119, 0xff, R4, 0xf8, !PT ;  /* 0x000000ff77997812 */ /* 0x000fc600078ef804 */
[----:B------:R-:W-:Y:S01]  /*b920*/  IMAD.WIDE.U32 R118, R118, 0x100, RZ ;  /* 0x0000010076767825 */ /* 0x000fe200078e00ff */
[----:B------:R-:W-:Y:S02]  /*b930*/  LOP3.LUT R153, R137, R153, R145, 0xfe, !PT ;  /* 0x0000009989997212 */ /* 0x000fe400078efe91 */
[----:B------:R-:W-:Y:S02]  /*b940*/  IADD3 R137, PT, PT, R159, 0x80, RZ ;  /* 0x000000809f897810 */ /* 0x000fe40007ffe0ff */
[----:B------:R-:W-:Y:S02]  /*b950*/  LOP3.LUT R145, R118, R144, R136, 0xfe, !PT ;  /* 0x0000009076917212 */ /* 0x000fe400078efe88 */
[----:B------:R-:W-:Y:S02]  /*b960*/  LOP3.LUT R119, R153, R119, RZ, 0xfc, !PT ;  /* 0x0000007799777212 */ /* 0x000fe400078efcff */
[----:B------:R-:W-:Y:S01]  /*b970*/  LOP3.LUT R118, R145, 0xff, R8, 0xf8, !PT ;  /* 0x000000ff91767812 */ /* 0x000fe200078ef808 */
[----:B0-----:R-:W-:-:S05]  /*b980*/  IMAD.WIDE.U32 R116, R137, 0x8, R116 ;  /* 0x0000000889747825 */ /* 0x001fca00078e0074 */
[----:B------:R0:W-:Y:S02]  /*b990*/  STG.E.64 desc[UR12][R116.64], R118 ;  /* 0x0000007674007986 */ /* 0x0001e4000c101b0c */
.L_x_15914:
[----:B-----5:R1:W5:Y:S04]  /*b9a0*/  @P1 LDG.E.128 R108, desc[UR12][R148.64] ;  /* 0x0000000c946c1981 */ /* 0x020368000c1e1d00 */
        /* <DEDUP_REMOVED lines=22> */
.L_x_15918:
        /* <DEDUP_REMOVED lines=12> */
.L_x_15919:
        /* <DEDUP_REMOVED lines=41> */
.L_x_15917:
        /* <DEDUP_REMOVED lines=11> */
.L_x_15916:
[----:B------:R-:W-:Y:S01]  /*bf10*/  F2FP.F16.F32.PACK_AB R154, RZ, R150 ;  /* 0x00000096ff9a723e */ /* 0x000fe200000000ff */
[----:B-1----:R-:W-:Y:S01]  /*bf20*/  @!P2 HADD2.F32 R149, -RZ, R112.H1_H1 ;  /* 0x30000070ff95a230 */ /* 0x002fe20000004100 */
        /* <DEDUP_REMOVED lines=18> */
.L_x_15922:
        /* <DEDUP_REMOVED lines=12> */
.L_x_15923:
        /* <DEDUP_REMOVED lines=41> */
.L_x_15921:
[----:B------:R-:W-:Y:S01]  /*c3a0*/  I2FP.F32.U32 R7, R7 ;  /* 0x0000000700077245 */ /* 0x000fe20000201000 */
[----:B------:R-:W-:Y:S01]  /*c3b0*/  HADD2.F32 R118, -RZ, R108.H1_H1 ;  /* 0x3000006cff767230 */ /* 0x000fe20000004100 */
        /* <DEDUP_REMOVED lines=8> */
[----:B------:R-:W-:-:S07]  /*c440*/  FFMA.FTZ R149, R116, R25, R149 ;  /* 0x0000001974957223 */ /* 0x000fce0000010095 */
.L_x_15920:
        /* <DEDUP_REMOVED lines=20> */
.L_x_15926:
        /* <DEDUP_REMOVED lines=12> */
.L_x_15927:
        /* <DEDUP_REMOVED lines=42> */
.L_x_15925:
        /* <DEDUP_REMOVED lines=11> */
.L_x_15924:
        /* <DEDUP_REMOVED lines=20> */
.L_x_15930:
        /* <DEDUP_REMOVED lines=12> */
.L_x_15931:
        /* <DEDUP_REMOVED lines=42> */
.L_x_15929:
        /* <DEDUP_REMOVED lines=11> */
.L_x_15928:
        /* <DEDUP_REMOVED lines=20> */
.L_x_15934:
        /* <DEDUP_REMOVED lines=12> */
.L_x_15935:
        /* <DEDUP_REMOVED lines=42> */
.L_x_15933:
        /* <DEDUP_REMOVED lines=11> */
.L_x_15932:
        /* <DEDUP_REMOVED lines=20> */
.L_x_15938:
        /* <DEDUP_REMOVED lines=12> */
.L_x_15939:
        /* <DEDUP_REMOVED lines=42> */
.L_x_15937:
[----:B------:R-:W-:Y:S01]  /*d8e0*/  I2FP.F32.U32 R3, R3 ;  /* 0x0000000300037245 */ /* 0x000fe20000201000 */
[----:B------:R-:W-:Y:S02]  /*d8f0*/  HFMA2 R116, -RZ, RZ, 0.1171875, 0 ;  /* 0x2f800000ff747431 */ /* 0x000fe400000001ff */
[----:B------:R-:W-:-:S03]  /*d900*/  HADD2.F32 R145, -RZ, R114.H1_H1 ;  /* 0x30000072ff917230 */ /* 0x000fc60000004100 */
[----:B------:R-:W-:Y:S01]  /*d910*/  FFMA.FTZ R3, R3, R116, 1.1641532182693481445e-10 ;  /* 0x2f00000003037423 */ /* 0x000fe20000010074 */
[----:B------:R-:W-:-:S04]  /*d920*/  HADD2.F32 R116, -RZ, R110.H1_H1 ;  /* 0x3000006eff747230 */ /* 0x000fc80000004100 */
[----:B------:R-:W-:Y:S01]  /*d930*/  FSETP.GTU.FTZ.AND P3, PT, R3, UR23, PT ;  /* 0x0000001703007c0b */ /* 0x000fe2000bf7c000 */
[----:B------:R-:W-:-:S03]  /*d940*/  FMUL.FTZ R116, R116, UR17 ;  /* 0x0000001174747c20 */ /* 0x000fc60008410000 */
[----:B------:R-:W-:Y:S01]  /*d950*/  SEL R3, RZ, 0x1, P3 ;  /* 0x00000001ff037807 */ /* 0x000fe20001800000 */
[----:B------:R-:W-:-:S05]  /*d960*/  FMUL.FTZ R116, R116, UR16 ;  /* 0x0000001074747c20 */ /* 0x000fca0008410000 */
[----:B------:R-:W-:-:S05]  /*d970*/  FSEL R116, R116, RZ, !P3 ;  /* 0x000000ff74747208 */ /* 0x000fca0005800000 */
[----:B------:R-:W-:-:S07]  /*d980*/  FFMA.FTZ R145, R116, R21, R145 ;  /* 0x0000001574917223 */ /* 0x000fce0000010091 */
.L_x_15936:
        /* <DEDUP_REMOVED lines=20> */
.L_x_15942:
        /* <DEDUP_REMOVED lines=12> */
.L_x_15943:
        /* <DEDUP_REMOVED lines=41> */
.L_x_15941:
[----:B------:R-:W-:Y:S01]  /*de20*/  I2FP.F32.U32 R2, R2 ;  /* 0x0000000200027245 */ /* 0x000fe20000201000 */
[----:B------:R-:W-:Y:S02]  /*de30*/  IMAD.MOV.U32 R117, RZ, RZ, 0x2f800000 ;  /* 0x2f800000ff757424 */ /* 0x000fe400078e00ff */
[----:B------:R-:W-:Y:S02]  /*de40*/  HADD2.F32 R144, -RZ, R115.H0_H0 ;  /* 0x20000073ff907230 */ /* 0x000fe40000004100 */
[----:B------:R-:W-:Y:S01]  /*de50*/  FFMA.FTZ R2, R2, R117, 1.1641532182693481445e-10 ;  /* 0x2f00000002027423 */ /* 0x000fe20000010075 */
[----:B------:R-:W-:-:S04]  /*de60*/  HADD2.F32 R117, -RZ, R111.H0_H0 ;  /* 0x2000006fff757230 */ /* 0x000fc80000004100 */
[----:B------:R-:W-:Y:S01]  /*de70*/  FSETP.GTU.FTZ.AND P3, PT, R2, UR23, PT ;  /* 0x0000001702007c0b */ /* 0x000fe2000bf7c000 */
[----:B------:R-:W-:-:S03]  /*de80*/  FMUL.FTZ R117, R117, UR17 ;  /* 0x0000001175757c20 */ /* 0x000fc60008410000 */
[----:B------:R-:W-:Y:S01]  /*de90*/  SEL R2, RZ, 0x1, P3 ;  /* 0x00000001ff027807 */ /* 0x000fe20001800000 */
[----:B------:R-:W-:-:S05]  /*dea0*/  FMUL.FTZ R117, R117, UR16 ;  /* 0x0000001075757c20 */ /* 0x000fca0008410000 */
[----:B------:R-:W-:-:S05]  /*deb0*/  FSEL R117, R117, RZ, !P3 ;  /* 0x000000ff75757208 */ /* 0x000fca0005800000 */
[----:B------:R-:W-:-:S07]  /*dec0*/  FFMA.FTZ R144, R117, R22, R144 ;  /* 0x0000001675907223 */ /* 0x000fce0000010090 */
.L_x_15940:
        /* <DEDUP_REMOVED lines=20> */
.L_x_15946:
        /* <DEDUP_REMOVED lines=12> */
.L_x_15947:
        /* <DEDUP_REMOVED lines=41> */
[----:B------:R-:W-:-:S07]  /*e360*/  MOV R153, R116 ;  /* 0x0000007400997202 */ /* 0x000fce0000000f00 */
.L_x_15945:
[----:B------:R-:W-:Y:S01]  /*e370*/  I2FP.F32.U32 R0, R0 ;  /* 0x0000000000007245 */ /* 0x000fe20000201000 */
[----:B------:R-:W-:Y:S02]  /*e380*/  IMAD.MOV.U32 R117, RZ, RZ, 0x2f800000 ;  /* 0x2f800000ff757424 */ /* 0x000fe400078e00ff */
[----:B------:R-:W-:Y:S02]  /*e390*/  HADD2.F32 R116, -RZ, R111.H1_H1 ;  /* 0x3000006fff747230 */ /* 0x000fe40000004100 */
[----:B------:R-:W-:Y:S01]  /*e3a0*/  FFMA.FTZ R0, R0, R117, 1.1641532182693481445e-10 ;  /* 0x2f00000000007423 */ /* 0x000fe20000010075 */
[----:B------:R-:W-:Y:S02]  /*e3b0*/  HADD2.F32 R143, -RZ, R115.H1_H1 ;  /* 0x30000073ff8f7230 */ /* 0x000fe40000004100 */
[----:B------:R-:W-:Y:S02]  /*e3c0*/  FMUL.FTZ R116, R116, UR17 ;  /* 0x0000001174747c20 */ /* 0x000fe40008410000 */
[----:B------:R-:W-:-:S02]  /*e3d0*/  FSETP.GTU.FTZ.AND P2, PT, R0, UR23, PT ;  /* 0x0000001700007c0b */ /* 0x000fc4000bf5c000 */
[----:B------:R-:W-:-:S05]  /*e3e0*/  FMUL.FTZ R0, R116, UR16 ;  /* 0x0000001074007c20 */ /* 0x000fca0008410000 */
[----:B------:R-:W-:-:S05]  /*e3f0*/  FSEL R0, R0, RZ, !P2 ;  /* 0x000000ff00007208 */ /* 0x000fca0005000000 */
[----:B------:R-:W-:Y:S01]  /*e400*/  FFMA.FTZ R143, R0, R23, R143 ;  /* 0x00000017008f7223 */ /* 0x000fe2000001008f */
[----:B------:R-:W-:-:S07]  /*e410*/  SEL R0, RZ, 0x1, P2 ;  /* 0x00000001ff007807 */ /* 0x000fce0001000000 */
.L_x_15944:
[----:B------:R-:W-:Y:S02]  /*e420*/  F2FP.F16.F32.PACK_AB R119, RZ, R143 ;  /* 0x0000008fff77723e */ /* 0x000fe400000000ff */
[----:B------:R-:W-:Y:S02]  /*e430*/  PRMT R118, R157, 0x5410, R158 ;  /* 0x000054109d767816 */ /* 0x000fe4000000009e */
[----:B------:R-:W-:Y:S02]  /*e440*/  PRMT R117, R155, 0x5410, R156 ;  /* 0x000054109b757816 */ /* 0x000fe4000000009c */
[----:B------:R-:W-:Y:S02]  /*e450*/  PRMT R116, R154, 0x5410, R137 ;  /* 0x000054109a747816 */ /* 0x000fe40000000089 */
[----:B------:R-:W-:Y:S01]  /*e460*/  PRMT R119, R136, 0x5410, R119 ;  /* 0x0000541088777816 */ /* 0x000fe20000000077 */
[----:B------:R-:W-:Y:S06]  /*e470*/  BRA `(.L_x_15948) ;  /* 0x0000002800207947 */ /* 0x000fec0003800000 */
.L_x_15915:
        /* <DEDUP_REMOVED lines=19> */
.L_x_15951:
        /* <DEDUP_REMOVED lines=12> */
.L_x_15952:
        /* <DEDUP_REMOVED lines=42> */
.L_x_15950:
        /* <DEDUP_REMOVED lines=10> */
.L_x_15949:
[----:B------:R-:W-:Y:S01]  /*e9b0*/  F2FP.F16.F32.PACK_AB R154, RZ, R150 ;  /* 0x00000096ff9a723e */ /* 0x000fe200000000ff */
        /* <DEDUP_REMOVED lines=15> */
.L_x_15955:
        /* <DEDUP_REMOVED lines=12> */
.L_x_15956:
        /* <DEDUP_REMOVED lines=42> */
.L_x_15954:
        /* <DEDUP_REMOVED lines=10> */
.L_x_15953:
        /* <DEDUP_REMOVED lines=16> */
.L_x_15959:
        /* <DEDUP_REMOVED lines=12> */
.L_x_15960:
        /* <DEDUP_REMOVED lines=42> */
.L_x_15958:
        /* <DEDUP_REMOVED lines=10> */
.L_x_15957:
        /* <DEDUP_REMOVED lines=16> */
.L_x_15963:
        /* <DEDUP_REMOVED lines=12> */
.L_x_15964:
        /* <DEDUP_REMOVED lines=42> */
.L_x_15962:
        /* <DEDUP_REMOVED lines=10> */
.L_x_15961:
        /* <DEDUP_REMOVED lines=16> */
.L_x_15967:
        /* <DEDUP_REMOVED lines=12> */
.L_x_15968:
        /* <DEDUP_REMOVED lines=42> */
.L_x_15966:
        /* <DEDUP_REMOVED lines=10> */
.L_x_15965:
        /* <DEDUP_REMOVED lines=16> */
.L_x_15971:
        /* <DEDUP_REMOVED lines=12> */
.L_x_15972:
        /* <DEDUP_REMOVED lines=42> */
.L_x_15970:
        /* <DEDUP_REMOVED lines=10> */
.L_x_15969:
        /* <DEDUP_REMOVED lines=16> */
.L_x_15975:
        /* <DEDUP_REMOVED lines=12> */
.L_x_15976:
        /* <DEDUP_REMOVED lines=42> */
.L_x_15974:
        /* <DEDUP_REMOVED lines=10> */
.L_x_15973:
        /* <DEDUP_REMOVED lines=16> */
.L_x_15979:
        /* <DEDUP_REMOVED lines=12> */
.L_x_15980:
        /* <DEDUP_REMOVED lines=42> */
.L_x_15978:
        /* <DEDUP_REMOVED lines=10> */
.L_x_15977:
[----:B------:R-:W-:Y:S02]  /*10cb0*/  F2FP.F16.F32.PACK_AB R119, RZ, R143 ;  /* 0x0000008fff77723e */ /* 0x000fe400000000ff */
[----:B------:R-:W-:Y:S02]  /*10cc0*/  PRMT R118, R157, 0x5410, R158 ;  /* 0x000054109d767816 */ /* 0x000fe4000000009e */
[----:B------:R-:W-:Y:S02]  /*10cd0*/  PRMT R117, R156, 0x5410, R155 ;  /* 0x000054109c757816 */ /* 0x000fe4000000009b */
[----:B------:R-:W-:Y:S02]  /*10ce0*/  PRMT R116, R154, 0x5410, R137 ;  /* 0x000054109a747816 */ /* 0x000fe40000000089 */
[----:B------:R-:W-:-:S07]  /*10cf0*/  PRMT R119, R136, 0x5410, R119 ;  /* 0x0000541088777816 */ /* 0x000fce0000000077 */
.L_x_15948:
        /* <DEDUP_REMOVED lines=18> */
[----:B------:R-:W-:Y:S02]  /*10e20*/  LOP3.LUT R157, R137, R157, R155, 0xfe, !PT ;  /* 0x0000009d899d7212 */ /* 0x000fe400078efe9b */
[----:B------:R-:W-:Y:S02]  /*10e30*/  IADD3 R137, PT, PT, R159, 0x100, RZ ;  /* 0x000001009f897810 */ /* 0x000fe40007ffe0ff */
[----:B------:R-:W-:Y:S02]  /*10e40*/  LOP3.LUT R155, R118, R154, R136, 0xfe, !PT ;  /* 0x0000009a769b7212 */ /* 0x000fe400078efe88 */
[----:B------:R-:W-:Y:S02]  /*10e50*/  LOP3.LUT R119, R157, R119, RZ, 0xfc, !PT ;  /* 0x000000779d777212 */ /* 0x000fe400078efcff */
[----:B------:R-:W-:Y:S01]  /*10e60*/  LOP3.LUT R118, R155, 0xff, R8, 0xf8, !PT ;  /* 0x000000ff9b767812 */ /* 0x000fe200078ef808 */
[----:B0-----:R-:W-:-:S05]  /*10e70*/  IMAD.WIDE.U32 R116, R137, 0x8, R116 ;  /* 0x0000000889747825 */ /* 0x001fca00078e0074 */
[----:B------:R1:W-:Y:S02]  /*10e80*/  STG.E.64 desc[UR12][R116.64], R118 ;  /* 0x0000007674007986 */ /* 0x0003e4000c101b0c */
.L_x_15981:
[----:B01----:R-:W0:Y:S08]  /*10e90*/  @P1 LDC.64 R118, c[0x0][0x390] ;  /* 0x0000e400ff761b82 */ /* 0x003e300000000a00 */
[----:B------:R-:W1:Y:S01]  /*10ea0*/  @P0 LDC.64 R116, c[0x0][0x3a0] ;  /* 0x0000e800ff740b82 */ /* 0x000e620000000a00 */
[----:B------:R-:W-:Y:S01]  /*10eb0*/  IADD3 R138, PT, PT, R138, 0x180, RZ ;  /* 0x000001808a8a7810 */ /* 0x000fe20007ffe0ff */
[----:B------:R-:W-:-:S04]  /*10ec0*/  VIADD R159, R159, 0x180 ;  /* 0x000001809f9f7836 */ /* 0x000fc80000000000 */
        /* <DEDUP_REMOVED lines=25> */
.L_x_15985:
        /* <DEDUP_REMOVED lines=12> */
.L_x_15986:
        /* <DEDUP_REMOVED lines=41> */
.L_x_15984:
[----:B------:R-:W-:Y:S01]  /*113b0*/  I2FP.F32.U32 R8, R8 ;  /* 0x0000000800087245 */ /* 0x000fe20000201000 */
[----:B------:R-:W-:Y:S02]  /*113c0*/  HADD2.F32 R118, -RZ, R108.H0_H0 ;  /* 0x2000006cff767230 */ /* 0x000fe40000004100 */
[----:B------:R-:W-:-:S03]  /*113d0*/  IMAD.MOV.U32 R117, RZ, RZ, 0x2f800000 ;  /* 0x2f800000ff757424 */ /* 0x000fc600078e00ff */
[----:B------:R-:W-:Y:S01]  /*113e0*/  FMUL.FTZ R118, R118, UR17 ;  /* 0x0000001176767c20 */ /* 0x000fe20008410000 */
[----:B------:R-:W-:-:S03]  /*113f0*/  FFMA.FTZ R8, R8, R117, 1.1641532182693481445e-10 ;  /* 0x2f00000008087423 */ /* 0x000fc60000010075 */
[----:B------:R-:W-:Y:S02]  /*11400*/  FMUL.FTZ R118, R118, UR16 ;  /* 0x0000001076767c20 */ /* 0x000fe40008410000 */
[----:B------:R-:W-:-:S04]  /*11410*/  FSETP.GTU.FTZ.AND P2, PT, R8, UR23, PT ;  /* 0x0000001708007c0b */ /* 0x000fc8000bf5c000 */
[----:B------:R-:W-:Y:S01]  /*11420*/  FSEL R155, R118, RZ, !P2 ;  /* 0x000000ff769b7208 */ /* 0x000fe20005000000 */
[----:B------:R-:W-:Y:S01]  /*11430*/  HADD2.F32 R118, -RZ, R112.H0_H0 ;  /* 0x20000070ff767230 */ /* 0x000fe20000004100 */
[----:B------:R-:W-:-:S04]  /*11440*/  SEL R8, RZ, 0x1, P2 ;  /* 0x00000001ff087807 */ /* 0x000fc80001000000 */
[----:B------:R-:W-:-:S07]  /*11450*/  FFMA.FTZ R155, R155, R16, R118 ;  /* 0x000000109b9b7223 */ /* 0x000fce0000010076 */
.L_x_15983:
        /* <DEDUP_REMOVED lines=20> */
.L_x_15989:
        /* <DEDUP_REMOVED lines=12> */
.L_x_15990:
        /* <DEDUP_REMOVED lines=41> */
[----:B------:R-:W-:-:S07]  /*118f0*/  MOV R151, R116 ;  /* 0x0000007400977202 */ /* 0x000fce0000000f00 */
.L_x_15988:
[----:B------:R-:W-:Y:S01]  /*11900*/  I2FP.F32.U32 R7, R7 ;  /* 0x0000000700077245 */ /* 0x000fe20000201000 */
[----:B------:R-:W-:-:S04]  /*11910*/  IMAD.MOV.U32 R116, RZ, RZ, 0x2f800000 ;  /* 0x2f800000ff747424 */ /* 0x000fc800078e00ff */
        /* <DEDUP_REMOVED lines=9> */
.L_x_15987:
        /* <DEDUP_REMOVED lines=20> */
.L_x_15993:
        /* <DEDUP_REMOVED lines=12> */
.L_x_15994:
        /* <DEDUP_REMOVED lines=42> */
.L_x_15992:
        /* <DEDUP_REMOVED lines=11> */
.L_x_15991:
        /* <DEDUP_REMOVED lines=20> */
.L_x_15997:
        /* <DEDUP_REMOVED lines=12> */
.L_x_15998:
        /* <DEDUP_REMOVED lines=42> */
.L_x_15996:
[----:B------:R-:W-:Y:S01]  /*123a0*/  I2FP.F32.U32 R5, R5 ;  /* 0x0000000500057245 */ /* 0x000fe20000201000 */
[----:B------:R-:W-:Y:S02]  /*123b0*/  HADD2.F32 R117, -RZ, R109.H1_H1 ;  /* 0x3000006dff757230 */ /* 0x000fe40000004100 */
[----:B------:R-:W-:-:S03]  /*123c0*/  IMAD.MOV.U32 R118, RZ, RZ, 0x2f800000 ;  /* 0x2f800000ff767424 */ /* 0x000fc600078e00ff */
[----:B------:R-:W-:Y:S01]  /*123d0*/  FMUL.FTZ R117, R117, UR17 ;  /* 0x0000001175757c20 */ /* 0x000fe20008410000 */
[----:B------:R-:W-:-:S03]  /*123e0*/  FFMA.FTZ R5, R5, R118, 1.1641532182693481445e-10 ;  /* 0x2f00000005057423 */ /* 0x000fc60000010076 */
[----:B------:R-:W-:Y:S02]  /*123f0*/  FMUL.FTZ R117, R117, UR16 ;  /* 0x0000001075757c20 */ /* 0x000fe40008410000 */
[----:B------:R-:W-:Y:S01]  /*12400*/  FSETP.GTU.FTZ.AND P2, PT, R5, UR23, PT ;  /* 0x0000001705007c0b */ /* 0x000fe2000bf5c000 */
[----:B------:R-:W-:-:S03]  /*12410*/  HADD2.F32 R5, -RZ, R113.H1_H1 ;  /* 0x30000071ff057230 */ /* 0x000fc60000004100 */
[----:B------:R-:W-:-:S05]  /*12420*/  FSEL R152, R117, RZ, !P2 ;  /* 0x000000ff75987208 */ /* 0x000fca0005000000 */
[----:B------:R-:W-:Y:S01]  /*12430*/  FFMA.FTZ R152, R152, R19, R5 ;  /* 0x0000001398987223 */ /* 0x000fe20000010005 */
[----:B------:R-:W-:-:S07]  /*12440*/  SEL R5, RZ, 0x1, P2 ;  /* 0x00000001ff057807 */ /* 0x000fce0001000000 */
.L_x_15995:
        /* <DEDUP_REMOVED lines=20> */
.L_x_16001:
        /* <DEDUP_REMOVED lines=12> */
.L_x_16002:
        /* <DEDUP_REMOVED lines=42> */
.L_x_16000:
        /* <DEDUP_REMOVED lines=8> */
[----:B------:R-:W-:-:S05]  /*12970*/  FSEL R157, R118, RZ, !P2 ;  /* 0x000000ff769d7208 */ /* 0x000fca0005000000 */
[----:B------:R-:W-:Y:S01]  /*12980*/  FFMA.FTZ R157, R157, R12, R4 ;  /* 0x0000000c9d9d7223 */ /* 0x000fe20000010004 */
[----:B------:R-:W-:-:S07]  /*12990*/  SEL R4, RZ, 0x1, P2 ;  /* 0x00000001ff047807 */ /* 0x000fce0001000000 */
.L_x_15999:
        /* <DEDUP_REMOVED lines=20> */
.L_x_16005:
        /* <DEDUP_REMOVED lines=12> */
.L_x_16006:
        /* <DEDUP_REMOVED lines=42> */
.L_x_16004:
        /* <DEDUP_REMOVED lines=11> */
.L_x_16003:
        /* <DEDUP_REMOVED lines=20> */
.L_x_16009:
        /* <DEDUP_REMOVED lines=12> */
.L_x_16010:
        /* <DEDUP_REMOVED lines=41> */
.L_x_16008:
[----:B------:R-:W-:Y:S01]  /*13380*/  I2FP.F32.U32 R2, R2 ;  /* 0x0000000200027245 */ /* 0x000fe20000201000 */
[----:B------:R-:W-:Y:S01]  /*13390*/  HADD2.F32 R156, -RZ, R115.H0_H0 ;  /* 0x20000073ff9c7230 */ /* 0x000fe20000004100 */
[----:B------:R-:W-:-:S05]  /*133a0*/  MOV R119, 0x2f800000 ;  /* 0x2f80000000777802 */ /* 0x000fca0000000f00 */
        /* <DEDUP_REMOVED lines=8> */
.L_x_16007:
        /* <DEDUP_REMOVED lines=20> */
.L_x_16013:
        /* <DEDUP_REMOVED lines=12> */
.L_x_16014:
        /* <DEDUP_REMOVED lines=41> */
.L_x_16012:
[----:B------:R-:W-:Y:S01]  /*138c0*/  I2FP.F32.U32 R0, R0 ;  /* 0x0000000000007245 */ /* 0x000fe20000201000 */
[----:B------:R-:W-:-:S04]  /*138d0*/  IMAD.MOV.U32 R151, RZ, RZ, 0x2f800000 ;  /* 0x2f800000ff977424 */ /* 0x000fc800078e00ff */
[----:B------:R-:W-:Y:S01]  /*138e0*/  FFMA.FTZ R0, R0, R151, 1.1641532182693481445e-10 ;  /* 0x2f00000000007423 */ /* 0x000fe20000010097 */
[----:B------:R-:W-:-:S04]  /*138f0*/  HADD2.F32 R151, -RZ, R115.H1_H1 ;  /* 0x30000073ff977230 */ /* 0x000fc80000004100 */
[----:B------:R-:W-:Y:S01]  /*13900*/  FSETP.GTU.FTZ.AND P0, PT, R0, UR23, PT ;  /* 0x0000001700007c0b */ /* 0x000fe2000bf1c000 */
[----:B------:R-:W-:-:S05]  /*13910*/  HADD2.F32 R0, -RZ, R111.H1_H1 ;  /* 0x3000006fff007230 */ /* 0x000fca0000004100 */
[----:B------:R-:W-:-:S04]  /*13920*/  FMUL.FTZ R0, R0, UR17 ;  /* 0x0000001100007c20 */ /* 0x000fc80008410000 */
[----:B------:R-:W-:-:S05]  /*13930*/  FMUL.FTZ R0, R0, UR16 ;  /* 0x0000001000007c20 */ /* 0x000fca0008410000 */
[----:B------:R-:W-:-:S05]  /*13940*/  FSEL R0, R0, RZ, !P0 ;  /* 0x000000ff00007208 */ /* 0x000fca0004000000 */
[----:B------:R-:W-:Y:S01]  /*13950*/  FFMA.FTZ R151, R0, R15, R151 ;  /* 0x0000000f00977223 */ /* 0x000fe20000010097 */
[----:B------:R-:W-:-:S07]  /*13960*/  SEL R0, RZ, 0x1, P0 ;  /* 0x00000001ff007807 */ /* 0x000fce0000000000 */
.L_x_16011:
[----:B------:R-:W-:Y:S02]  /*13970*/  F2FP.F16.F32.PACK_AB R160, RZ, R151 ;  /* 0x00000097ffa0723e */ /* 0x000fe400000000ff */
[----:B------:R-:W-:Y:S02]  /*13980*/  PRMT R118, R118, 0x5410, R163 ;  /* 0x0000541076767816 */ /* 0x000fe400000000a3 */
[----:B------:R-:W-:Y:S02]  /*13990*/  PRMT R117, R162, 0x5410, R117 ;  /* 0x00005410a2757816 */ /* 0x000fe40000000075 */
[----:B------:R-:W-:Y:S02]  /*139a0*/  PRMT R116, R161, 0x5410, R116 ;  /* 0x00005410a1747816 */ /* 0x000fe40000000074 */
[----:B------:R-:W-:Y:S01]  /*139b0*/  PRMT R119, R119, 0x5410, R160 ;  /* 0x0000541077777816 */ /* 0x000fe200000000a0 */
[----:B------:R-:W-:Y:S06]  /*139c0*/  BRA `(.L_x_16015) ;  /* 0x00000028001c7947 */ /* 0x000fec0003800000 */
.L_x_15982:
        /* <DEDUP_REMOVED lines=19> */
.L_x_16018:
        /* <DEDUP_REMOVED lines=12> */
.L_x_16019:
        /* <DEDUP_REMOVED lines=41> */
.L_x_16017:
        /* <DEDUP_REMOVED lines=10> */
.L_x_16016:
        /* <DEDUP_REMOVED lines=16> */
.L_x_16022:
        /* <DEDUP_REMOVED lines=12> */
.L_x_16023:
        /* <DEDUP_REMOVED lines=42> */
.L_x_16021:
[----:B------:R-:W-:Y:S02]  /*14350*/  I2FP.F32.U32 R7, R7 ;  /* 0x0000000700077245 */ /* 0x000fe40000201000 */
[----:B------:R-:W-:-:S05]  /*14360*/  MOV R116, 0x2f800000 ;  /* 0x2f80000000747802 */ /* 0x000fca0000000f00 */
[----:B------:R-:W-:Y:S01]  /*14370*/  FFMA.FTZ R7, R7, R116, 1.1641532182693481445e-10 ;  /* 0x2f00000007077423 */ /* 0x000fe20000010074 */
[----:B-----5:R-:W-:-:S04]  /*14380*/  HADD2.F32 R116, -RZ, R108.H1_H1 ;  /* 0x3000006cff747230 */ /* 0x020fc80000004100 */
[----:B------:R-:W-:Y:S01]  /*14390*/  FSETP.GTU.FTZ.AND P0, PT, R7, UR23, PT ;  /* 0x0000001707007c0b */ /* 0x000fe2000bf1c000 */
[----:B------:R-:W-:-:S03]  /*143a0*/  FMUL.FTZ R116, R116, UR17 ;  /* 0x0000001174747c20 */ /* 0x000fc60008410000 */
[----:B------:R-:W-:Y:S01]  /*143b0*/  SEL R7, RZ, 0x1, P0 ;  /* 0x00000001ff077807 */ /* 0x000fe20000000000 */
[----:B------:R-:W-:-:S05]  /*143c0*/  FMUL.FTZ R116, R116, UR16 ;  /* 0x0000001074747c20 */ /* 0x000fca0008410000 */
[----:B------:R-:W-:-:S05]  /*143d0*/  FSEL R158, R116, RZ, !P0 ;  /* 0x000000ff749e7208 */ /* 0x000fca0004000000 */
[----:B------:R-:W-:-:S07]  /*143e0*/  FMUL.FTZ R158, R158, R17 ;  /* 0x000000119e9e7220 */ /* 0x000fce0000410000 */
.L_x_16020:
        /* <DEDUP_REMOVED lines=16> */
.L_x_16026:
        /* <DEDUP_REMOVED lines=12> */
.L_x_16027:
        /* <DEDUP_REMOVED lines=42> */
.L_x_16025:
[----:B------:R-:W-:Y:S01]  /*14850*/  I2FP.F32.U32 R6, R6 ;  /* 0x0000000600067245 */ /* 0x000fe20000201000 */
[----:B------:R-:W-:-:S04]  /*14860*/  IMAD.MOV.U32 R117, RZ, RZ, 0x2f800000 ;  /* 0x2f800000ff757424 */ /* 0x000fc800078e00ff */
[----:B------:R-:W-:Y:S01]  /*14870*/  FFMA.FTZ R6, R6, R117, 1.1641532182693481445e-10 ;  /* 0x2f00000006067423 */ /* 0x000fe20000010075 */
[----:B-----5:R-:W-:-:S04]  /*14880*/  HADD2.F32 R117, -RZ, R109.H0_H0 ;  /* 0x2000006dff757230 */ /* 0x020fc80000004100 */
[----:B------:R-:W-:Y:S01]  /*14890*/  FSETP.GTU.FTZ.AND P0, PT, R6, UR23, PT ;  /* 0x0000001706007c0b */ /* 0x000fe2000bf1c000 */
[----:B------:R-:W-:-:S03]  /*148a0*/  FMUL.FTZ R117, R117, UR17 ;  /* 0x0000001175757c20 */ /* 0x000fc60008410000 */
[----:B------:R-:W-:Y:S01]  /*148b0*/  SEL R6, RZ, 0x1, P0 ;  /* 0x00000001ff067807 */ /* 0x000fe20000000000 */
[----:B------:R-:W-:-:S05]  /*148c0*/  FMUL.FTZ R117, R117, UR16 ;  /* 0x0000001075757c20 */ /* 0x000fca0008410000 */
[----:B------:R-:W-:-:S05]  /*148d0*/  FSEL R117, R117, RZ, !P0 ;  /* 0x000000ff75757208 */ /* 0x000fca0004000000 */
[----:B------:R-:W-:-:S07]  /*148e0*/  FMUL.FTZ R154, R117, R18 ;  /* 0x00000012759a7220 */ /* 0x000fce0000410000 */
.L_x_16024:
        /* <DEDUP_REMOVED lines=16> */
.L_x_16030:
        /* <DEDUP_REMOVED lines=12> */
.L_x_16031:
        /* <DEDUP_REMOVED lines=42> */
.L_x_16029:
[----:B------:R-:W-:Y:S01]  /*14d50*/  I2FP.F32.U32 R5, R5 ;  /* 0x0000000500057245 */ /* 0x000fe20000201000 */
[----:B-----5:R-:W-:Y:S01]  /*14d60*/  HADD2.F32 R117, -RZ, R109.H1_H1 ;  /* 0x3000006dff757230 */ /* 0x020fe20000004100 */
        /* <DEDUP_REMOVED lines=8> */
.L_x_16028:
        /* <DEDUP_REMOVED lines=16> */
.L_x_16034:
        /* <DEDUP_REMOVED lines=12> */
.L_x_16035:
        /* <DEDUP_REMOVED lines=42> */
.L_x_16033:
        /* <DEDUP_REMOVED lines=10> */
.L_x_16032:
        /* <DEDUP_REMOVED lines=16> */
.L_x_16038:
        /* <DEDUP_REMOVED lines=12> */
.L_x_16039:
        /* <DEDUP_REMOVED lines=42> */
.L_x_16037:
        /* <DEDUP_REMOVED lines=10> */
.L_x_16036:
        /* <DEDUP_REMOVED lines=16> */
.L_x_16042:
        /* <DEDUP_REMOVED lines=12> */
.L_x_16043:
        /* <DEDUP_REMOVED lines=42> */
.L_x_16041:
        /* <DEDUP_REMOVED lines=10> */
.L_x_16040:
        /* <DEDUP_REMOVED lines=16> */
.L_x_16046:
        /* <DEDUP_REMOVED lines=12> */
.L_x_16047:
        /* <DEDUP_REMOVED lines=36> */
[----:B------:R-:W-:-:S05]  /*160f0*/  IMAD.WIDE.U32 R10, R10, -0x2daee0ad, RZ ;  /* 0xd2511f530a0a7825 */ /* 0x000fca00078e00ff */
[----:B------:R-:W-:Y:S02]  /*16100*/  LOP3.LUT R132, R168, UR32, R11, 0x96, !PT ;  /* 0x00000020a8847c12 */ /* 0x000fe4000f8e960b */
[----:B------:R-:W-:Y:S01]  /*16110*/  MOV R136, R10 ;  /* 0x0000000a00887202 */ /* 0x000fe20000000f00 */
[----:B------:R-:W-:-:S04]  /*16120*/  IMAD.WIDE.U32 R10, R137, -0x326172a9, RZ ;  /* 0xcd9e8d57890a7825 */ /* 0x000fc800078e00ff */
[----:B------:R-:W-:Y:S01]  /*16130*/  IMAD.MOV.U32 R137, RZ, RZ, RZ ;  /* 0x000000ffff897224 */ /* 0x000fe200078e00ff */
[----:B------:R-:W-:-:S07]  /*16140*/  LOP3.LUT R11, R164, UR26, R11, 0x96, !PT ;  /* 0x0000001aa40b7c12 */ /* 0x000fce000f8e960b */
.L_x_16045:
[----:B------:R-:W-:Y:S02]  /*16150*/  I2FP.F32.U32 R0, R0 ;  /* 0x0000000000007245 */ /* 0x000fe40000201000 */
[----:B------:R-:W-:-:S05]  /*16160*/  MOV R151, 0x2f800000 ;  /* 0x2f80000000977802 */ /* 0x000fca0000000f00 */
[----:B------:R-:W-:-:S05]  /*16170*/  FFMA.FTZ R0, R0, R151, 1.1641532182693481445e-10 ;  /* 0x2f00000000007423 */ /* 0x000fca0000010097 */
[----:B------:R-:W-:Y:S01]  /*16180*/  FSETP.GTU.FTZ.AND P0, PT, R0, UR23, PT ;  /* 0x0000001700007c0b */ /* 0x000fe2000bf1c000 */
[----:B-----5:R-:W-:-:S05]  /*16190*/  HADD2.F32 R0, -RZ, R111.H1_H1 ;  /* 0x3000006fff007230 */ /* 0x020fca0000004100 */
[----:B------:R-:W-:-:S04]  /*161a0*/  FMUL.FTZ R0, R0, UR17 ;  /* 0x0000001100007c20 */ /* 0x000fc80008410000 */
[----:B------:R-:W-:-:S05]  /*161b0*/  FMUL.FTZ R0, R0, UR16 ;  /* 0x0000001000007c20 */ /* 0x000fca0008410000 */
[----:B------:R-:W-:Y:S02]  /*161c0*/  FSEL R160, R0, RZ, !P0 ;  /* 0x000000ff00a07208 */ /* 0x000fe40004000000 */
[----:B------:R-:W-:-:S03]  /*161d0*/  SEL R0, RZ, 0x1, P0 ;  /* 0x00000001ff007807 */ /* 0x000fc60000000000 */
[----:B------:R-:W-:-:S07]  /*161e0*/  FMUL.FTZ R151, R160, R15 ;  /* 0x0000000fa0977220 */ /* 0x000fce0000410000 */
.L_x_16044:
[----:B------:R-:W-:Y:S02]  /*161f0*/  F2FP.F16.F32.PACK_AB R160, RZ, R151 ;  /* 0x00000097ffa0723e */ /* 0x000fe400000000ff */
[----:B------:R-:W-:Y:S02]  /*16200*/  PRMT R118, R163, 0x5410, R118 ;  /* 0x00005410a3767816 */ /* 0x000fe40000000076 */
[----:B------:R-:W-:Y:S02]  /*16210*/  PRMT R117, R162, 0x5410, R117 ;  /* 0x00005410a2757816 */ /* 0x000fe40000000075 */
[----:B------:R-:W-:Y:S02]  /*16220*/  PRMT R116, R161, 0x5410, R116 ;  /* 0x00005410a1747816 */ /* 0x000fe40000000074 */
[----:B------:R-:W-:-:S07]  /*16230*/  PRMT R119, R119, 0x5410, R160 ;  /* 0x0000541077777816 */ /* 0x000fce00000000a0 */
.L_x_16015:
        /* <DEDUP_REMOVED lines=23> */
.L_x_16048:
        /* <DEDUP_REMOVED lines=129> */
.L_x_16050:
[----:B------:R-:W-:Y:S05]  /*16bc0*/  BSYNC.RECONVERGENT B0 ;  /* 0x0000000000007941 */ /* 0x000fea0003800200 */
.L_x_16049:
[----:B------:R-:W-:Y:S01]  /*16bd0*/  BAR.SYNC.DEFER_BLOCKING 0x0 ;  /* 0x0000000000007b1d */ /* 0x000fe20000010000 */
[----:B------:R-:W-:Y:S01]  /*16be0*/  HFMA2 R160, -RZ, RZ, 0, 0 ;  /* 0x00000000ffa07431 */ /* 0x000fe200000001ff */
[----:B0-----:R-:W-:-:S04]  /*16bf0*/  CS2R R116, SRZ ;  /* 0x0000000000747805 */ /* 0x001fc8000001ff00 */
        /* <DEDUP_REMOVED lines=10> */
.L_x_16052:
[----:B------:R-:W-:Y:S05]  /*16ca0*/  BSYNC.RECONVERGENT B0 ;  /* 0x0000000000007941 */ /* 0x000fea0003800200 */
.L_x_16051:
        /* <DEDUP_REMOVED lines=78> */
[----:B------:R-:W-:Y:S01]  /*17190*/  F2FP.F16.F32.PACK_AB R118, R121, R118 ;  /* 0x000000767976723e */ /* 0x000fe200000000ff */
        /* <DEDUP_REMOVED lines=102> */
[----:B------:R-:W-:Y:S02]  /*17800*/  F2FP.F16.F32.PACK_AB R129, R152, R129 ;  /* 0x000000819881723e */ /* 0x000fe400000000ff */
[----:B------:R-:W-:-:S05]  /*17810*/  F2FP.F16.F32.PACK_AB R128, R139, R128 ;  /* 0x000000808b80723e */ /* 0x000fca00000000ff */
[----:B------:R0:W-:Y:S02]  /*17820*/  STG.E.128 desc[UR12][R160.64], R128 ;  /* 0x00000080a0007986 */ /* 0x0001e4000c101d0c */
.L_x_16053:
[----:B------:R-:W-:Y:S02]  /*17830*/  UIADD3 UR7, UPT, UPT, UR7, UR20, URZ ;  /* 0x0000001407077290 */ /* 0x000fe4000fffe0ff */
[----:B------:R-:W-:Y:S02]  /*17840*/  UPLOP3.LUT UP0, UPT, UPT, UPT, UP0, 0x40, 0x4 ;  /* 0x000000000004789c */ /* 0x000fe40003f0e800 */
[----:B------:R-:W-:-:S09]  /*17850*/  UISETP.GE.AND UP1, UPT, UR7, UR21, UPT ;  /* 0x000000150700728c */ /* 0x000fd2000bf26270 */
[----:B------:R-:W-:Y:S05]  /*17860*/  BRA.U !UP1, `(.L_x_16054) ;  /* 0xfffffe9109d47547 */ /* 0x000fea000b83ffff */
[----:B------:R-:W-:Y:S05]  /*17870*/  EXIT ;  /* 0x000000000000794d */ /* 0x000fea0003800000 */
.L_x_16055:
        /* <DEDUP_REMOVED lines=16> */
.L_x_27293:


//--------------------- .text._ZN10layer_norm13ln_fwd_kernelINS_13Kernel_traitsI6__halfS2_fS2_fjLj4096ELj1ELj1ELj4ELj16ENS_18Kernel_traits_baseILj4096ES2_S2_fS2_fjLj128EEEEELb0ELb0ELb0ELb0EEEvNS_9FwdParamsE --------------------------
	.section	.text._ZN10layer_norm13ln_fwd_kernelINS_13Kernel_traitsI6__halfS2_fS2_fjLj4096ELj1ELj1ELj4ELj16ENS_18Kernel_traits_baseILj4096ES2_S2_fS2_fjLj128EEEEELb0ELb0ELb0ELb0EEEvNS_9FwdParamsE,"ax",@progbits
	.align	128
        .global         _ZN10layer_norm13ln_fwd_kernelINS_13Kernel_traitsI6__halfS2_fS2_fjLj4096ELj1ELj1ELj4ELj16ENS_18Kernel_traits_baseILj4096ES2_S2_fS2_fjLj128EEEEELb0ELb0ELb0ELb0EEEvNS_9FwdParamsE
        .type           _ZN10layer_norm13ln_fwd_kernelINS_13Kernel_traitsI6__halfS2_fS2_fjLj4096ELj1ELj1ELj4ELj16ENS_18Kernel_traits_baseILj4096ES2_S2_fS2_fjLj128EEEEELb0ELb0ELb0ELb0EEEvNS_9FwdParamsE,@function
        .size           _ZN10layer_norm13ln_fwd_kernelINS_13Kernel_traitsI6__halfS2_fS2_fjLj4096ELj1ELj1ELj4ELj16ENS_18Kernel_traits_baseILj4096ES2_S2_fS2_fjLj128EEEEELb0ELb0ELb0ELb0EEEvNS_9FwdParamsE,(.L_x_27294 - _ZN10layer_norm13ln_fwd_kernelINS_13Kernel_traitsI6__halfS2_fS2_fjLj4096ELj1ELj1ELj4ELj16ENS_18Kernel_traits_baseILj4096ES2_S2_fS2_fjLj128EEEEELb0ELb0ELb0ELb0EEEvNS_9FwdParamsE)
        .other          _ZN10layer_norm13ln_fwd_kernelINS_13Kernel_traitsI6__halfS2_fS2_fjLj4096ELj1ELj1ELj4ELj16ENS_18Kernel_traits_baseILj4096ES2_S2_fS2_fjLj128EEEEELb0ELb0ELb0ELb0EEEvNS_9FwdParamsE,@"STO_CUDA_ENTRY STV_DEFAULT"
_ZN10layer_norm13ln_fwd_kernelINS_13Kernel_traitsI6__halfS2_fS2_fjLj4096ELj1ELj1ELj4ELj16ENS_18Kernel_traits_baseILj4096ES2_S2_fS2_fjLj128EEEEELb0ELb0ELb0ELb0EEEvNS_9FwdParamsE:
.text._ZN10layer_norm13ln_fwd_kernelINS_13Kernel_traitsI6__halfS2_fS2_fjLj4096ELj1ELj1ELj4ELj16ENS_18Kernel_traits_baseILj4096ES2_S2_fS2_fjLj128EEEEELb0ELb0ELb0ELb0EEEvNS_9FwdParamsE:
        /* <DEDUP_REMOVED lines=51> */
.L_x_16057:
        /* <DEDUP_REMOVED lines=11> */
[----:B------:R-:W-:-:S03]  /*03e0*/  @P1 IADD3 R7, PT, PT, R7, 0x80, RZ ;  /* 0x0000008007071810 */ /* 0x000fc60007ffe0ff */
[----:B------:R-:W-:Y:S02]  /*03f0*/  HFMA2 R18, -RZ, RZ, 0, 0 ;  /* 0x00000000ff127431 */ /* 0x000fe400000001ff */
[----:B------:R-:W-:Y:S01]  /*0400*/  HFMA2 R34, -RZ, RZ, 0, 0 ;  /* 0x00000000ff227431 */ /* 0x000fe200000001ff */
        /* <DEDUP_REMOVED lines=8> */
[----:B------:R-:W-:Y:S02]  /*0490*/  CS2R R16, SRZ ;  /* 0x0000000000107805 */ /* 0x000fe4000001ff00 */
[----:B------:R-:W-:Y:S02]  /*04a0*/  MOV R26, RZ ;  /* 0x000000ff001a7202 */ /* 0x000fe40000000f00 */
[----:B------:R-:W-:Y:S02]  /*04b0*/  CS2R R24, SRZ ;  /* 0x0000000000187805 */ /* 0x000fe4000001ff00 */
[----:B0-----:R-:W-:Y:S02]  /*04c0*/  CS2R R32, SRZ ;  /* 0x0000000000207805 */ /* 0x001fe4000001ff00 */
[----:B------:R-:W-:Y:S02]  /*04d0*/  @P3 CS2R R10, SRZ ;  /* 0x00000000000a3805 */ /* 0x000fe4000001ff00 */
[----:B------:R-:W-:-:S02]  /*04e0*/  @P3 CS2R R8, SRZ ;  /* 0x0000000000083805 */ /* 0x000fc4000001ff00 */
[----:B------:R-:W-:Y:S02]  /*04f0*/  @P1 MOV R27, RZ ;  /* 0x000000ff001b1202 */ /* 0x000fe40000000f00 */
[----:B------:R-:W-:Y:S02]  /*0500*/  @P2 MOV R19, RZ ;  /* 0x000000ff00132202 */ /* 0x000fe40000000f00 */
[----:B-1----:R-:W-:-:S07]  /*0510*/  @P0 MOV R35, RZ ;  /* 0x000000ff00230202 */ /* 0x002fce0000000f00 */
.L_x_16058:
[----:B------:R-:W-:Y:S05]  /*0520*/  BSYNC.RECONVERGENT B0 ;  /* 0x0000000000007941 */ /* 0x000fea0003800200 */
.L_x_16056:
[----:B------:R-:W0:Y:S02]  /*0530*/  LDCU UR4, c[0x0][0x384] ;  /* 0x00007080ff0477ac */ /* 0x000e240008000800 */
[----:B0-----:R-:W-:-:S06]  /*0540*/  UISETP.GE.AND UP0, UPT, UR6, UR4, UPT ;  /* 0x000000040600728c */ /* 0x001fcc000bf06270 */
[----:B------:R-:W-:-:S13]  /*0550*/  PLOP3.LUT P0, PT, PT, PT, UP0, 0x80, 0x8 ;  /* 0x000000000008781c */ /* 0x000fda0003f0f008 */
[----:B------:R-:W-:Y:S05]  /*0560*/  @P0 EXIT ;  /* 0x000000000000094d */ /* 0x000fea0003800000 */
[----:B------:R-:W-:Y:S01]  /*0570*/  SHF.R.S32.HI R4, RZ, 0x3, R4 ;  /* 0x00000003ff047819 */ /* 0x000fe20000011404 */
[----:B------:R-:W0:Y:S03]  /*0580*/  LDCU.64 UR10, c[0x0][0x3e0] ;  /* 0x00007c00ff0a77ac */ /* 0x000e260008000a00 */
        /* <DEDUP_REMOVED lines=9> */
[----:B------:R-:W3:Y:S01]  /*0620*/  LDCU UR7, c[0x0][0x400] ;  /* 0x00008000ff0777ac */ /* 0x000ee20008000800 */
[----:B------:R-:W-:Y:S01]  /*0630*/  LEA R5, R5, R40, 0x3 ;  /* 0x0000002805057211 */ /* 0x000fe200078e18ff */
[----:B0-----:R-:W-:-:S03]  /*0640*/  UISETP.NE.U32.AND UP0, UPT, UR10, URZ, UPT ;  /* 0x000000ff0a00728c */ /* 0x001fc6000bf05070 */
[----:B------:R-:W-:Y:S01]  /*0650*/  I2FP.F32.U32 R4, R5 ;  /* 0x0000000500047245 */ /* 0x000fe20000201000 */
[----:B------:R-:W0:Y:S01]  /*0660*/  LDCU.64 UR12, c[0x0][0x3a0] ;  /* 0x00007400ff0c77ac */ /* 0x000e220008000a00 */
[----:B------:R-:W-:Y:S01]  /*0670*/  VIMNMX R5, PT, PT, R7, 0x20, PT ;  /* 0x0000002007057848 */ /* 0x000fe20003fe0100 */
[----:B------:R-:W4:Y:S03]  /*0680*/  LDCU.64 UR14, c[0x0][0x380] ;  /* 0x00007000ff0e77ac */ /* 0x000f260008000a00 */
[----:B------:R-:W0:Y:S01]  /*0690*/  MUFU.RCP R4, R4 ;  /* 0x0000000400047308 */ /* 0x000e220000001000 */
[----:B------:R-:W-:Y:S01]  /*06a0*/  LEA R5, R5, R40, 0x3 ;  /* 0x0000002805057211 */ /* 0x000fe200078e18ff */
[----:B------:R-:W-:Y:S02]  /*06b0*/  UISETP.NE.AND.EX UP0, UPT, UR11, URZ, UPT, UP0 ;  /* 0x000000ff0b00728c */ /* 0x000fe4000bf05300 */
[----:B------:R-:W-:-:S02]  /*06c0*/  UPLOP3.LUT UP2, UPT, UPT, UPT, UPT, 0x40, 0x4 ;  /* 0x000000000004789c */ /* 0x000fc40003f4e870 */
[----:B-12---:R-:W-:-:S11]  /*06d0*/  UISETP.NE.AND UP3, UPT, UR4, URZ, UPT ;  /* 0x000000ff0400728c */ /* 0x006fd6000bf65270 */
.L_x_16083:
[----:B-1----:R-:W1:Y:S01]  /*06e0*/  @UP0 LDCU.64 UR4, c[0x0][0x3e0] ;  /* 0x00007c00ff0407ac */ /* 0x002e620008000a00 */
[----:B------:R-:W-:Y:S01]  /*06f0*/  PLOP3.LUT P0, PT, PT, PT, UP0, 0x80, 0x8 ;  /* 0x000000000008781c */ /* 0x000fe20003f0f008 */
[----:B-1----:R-:W-:-:S06]  /*0700*/  @UP0 UIMAD.WIDE UR4, UR6, 0x2, UR4 ;  /* 0x00000002060408a5 */ /* 0x002fcc000f8e0204 */
[----:B0-234-:R-:W-:Y:S02]  /*0710*/  MOV R68, UR4 ;  /* 0x0000000400447c02 */ /* 0x01dfe40008000f00 */
[----:B------:R-:W-:-:S05]  /*0720*/  MOV R69, UR5 ;  /* 0x0000000500457c02 */ /* 0x000fca0008000f00 */
        /* <DEDUP_REMOVED lines=10> */
[----:B--2---:R-:W-:-:S05]  /*07d0*/  @P0 HADD2.F32 R7, -RZ, R68.H0_H0 ;  /* 0x20000044ff070230 */ /* 0x004fca0000004100 */
[----:B------:R-:W-:Y:S02]  /*07e0*/  @P1 R2UR UR4, R7 ;  /* 0x00000000070412ca */ /* 0x000fe400000e0000 */
[----:B------:R-:W-:-:S04]  /*07f0*/  LEA.HI.SX32 R7, R71, R2, 0x1d ;  /* 0x0000000247077211 */ /* 0x000fc800078feaff */
        /* <DEDUP_REMOVED lines=9> */
[----:B0-----:R-:W-:-:S05]  /*0890*/  IMAD.WIDE.U32 R76, R7, 0x20, R76 ;  /* 0x00000020074c7825 */ /* 0x001fca00078e004c */
[----:B------:R-:W2:Y:S04]  /*08a0*/  LDG.E.128 R72, desc[UR8][R76.64] ;  /* 0x000000084c487981 */ /* 0x000ea8000c1e1d00 */
[----:B------:R-:W3:Y:S01]  /*08b0*/  LDG.E.128 R64, desc[UR8][R76.64+0x10] ;  /* 0x000010084c407981 */ /* 0x000ee2000c1e1d00 */
[--C-:B-----5:R-:W-:Y:S02]  /*08c0*/  HADD2.F32 R81, -RZ, R69.reuse.H0_H0 ;  /* 0x20000045ff517230 */ /* 0x120fe40000004100 */
[----:B------:R-:W-:Y:S02]  /*08d0*/  HADD2.F32 R78, -RZ, R69.H1_H1 ;  /* 0x30000045ff4e7230 */ /* 0x000fe40000004100 */
[----:B------:R-:W-:Y:S02]  /*08e0*/  HADD2.F32 R79, -RZ, R68.H0_H0 ;  /* 0x20000044ff4f7230 */ /* 0x000fe40000004100 */
[----:B------:R-:W-:-:S02]  /*08f0*/  HADD2.F32 R69, -RZ, R70.H0_H0 ;  /* 0x20000046ff457230 */ /* 0x000fc40000004100 */
[----:B------:R-:W-:Y:S02]  /*0900*/  HADD2.F32 R68, -RZ, R68.H1_H1 ;  /* 0x30000044ff447230 */ /* 0x000fe40000004100 */
[----:B------:R-:W-:Y:S02]  /*0910*/  HADD2.F32 R70, -RZ, R70.H1_H1 ;  /* 0x30000046ff467230 */ /* 0x000fe40000004100 */
[--C-:B------:R-:W-:Y:S02]  /*0920*/  HADD2.F32 R83, -RZ, R71.reuse.H0_H0 ;  /* 0x20000047ff537230 */ /* 0x100fe40000004100 */
[----:B------:R-:W-:Y:S02]  /*0930*/  HADD2.F32 R80, -RZ, R71.H1_H1 ;  /* 0x30000047ff507230 */ /* 0x000fe40000004100 */
        /* <DEDUP_REMOVED lines=9> */
.L_x_16061:
[--C-:B-----5:R-:W-:Y:S02]  /*09d0*/  HADD2.F32 R72, -RZ, R68.reuse.H0_H0 ;  /* 0x20000044ff487230 */ /* 0x120fe40000004100 */
[--C-:B------:R-:W-:Y:S02]  /*09e0*/  HADD2.F32 R74, -RZ, R69.reuse.H0_H0 ;  /* 0x20000045ff4a7230 */ /* 0x100fe40000004100 */
[----:B------:R-:W-:Y:S02]  /*09f0*/  HADD2.F32 R68, -RZ, R68.H1_H1 ;  /* 0x30000044ff447230 */ /* 0x000fe40000004100 */
[----:B------:R-:W-:Y:S01]  /*0a00*/  FMUL.FTZ R72, R72, UR4 ;  /* 0x0000000448487c20 */ /* 0x000fe20008410000 */
[----:B------:R-:W-:Y:S02]  /*0a10*/  HADD2.F32 R69, -RZ, R69.H1_H1 ;  /* 0x30000045ff457230 */ /* 0x000fe40000004100 */
[----:B------:R-:W-:Y:S01]  /*0a20*/  FMUL.FTZ R74, R74, UR4 ;  /* 0x000000044a4a7c20 */ /* 0x000fe20008410000 */
[----:B------:R-:W-:-:S02]  /*0a30*/  HADD2.F32 R64, -RZ, R70.H0_H0 ;  /* 0x20000046ff407230 */ /* 0x000fc40000004100 */
[----:B------:R-:W-:Y:S01]  /*0a40*/  FMUL.FTZ R73, R68, UR4 ;  /* 0x0000000444497c20 */ /* 0x000fe20008410000 */
[----:B------:R-:W-:Y:S02]  /*0a50*/  HADD2.F32 R65, -RZ, R70.H1_H1 ;  /* 0x30000046ff417230 */ /* 0x000fe40000004100 */
[----:B------:R-:W-:Y:S01]  /*0a60*/  FMUL.FTZ R75, R69, UR4 ;  /* 0x00000004454b7c20 */ /* 0x000fe20008410000 */
[--C-:B------:R-:W-:Y:S02]  /*0a70*/  HADD2.F32 R66, -RZ, R71.reuse.H0_H0 ;  /* 0x20000047ff427230 */ /* 0x100fe40000004100 */
[----:B------:R-:W-:Y:S01]  /*0a80*/  FMUL.FTZ R64, R64, UR4 ;  /* 0x0000000440407c20 */ /* 0x000fe20008410000 */
[----:B------:R-:W-:Y:S02]  /*0a90*/  HADD2.F32 R67, -RZ, R71.H1_H1 ;  /* 0x30000047ff437230 */ /* 0x000fe40000004100 */
[----:B------:R-:W-:Y:S01]  /*0aa0*/  FMUL.FTZ R65, R65, UR4 ;  /* 0x0000000441417c20 */ /* 0x000fe20008410000 */
[----:B------:R-:W-:-:S02]  /*0ab0*/  FMUL.FTZ R66, R66, UR4 ;  /* 0x0000000442427c20 */ /* 0x000fc40008410000 */
[----:B------:R-:W-:-:S07]  /*0ac0*/  FMUL.FTZ R67, R67, UR4 ;  /* 0x0000000443437c20 */ /* 0x000fce0008410000 */
.L_x_16062:
[----:B------:R-:W0:Y:S01]  /*0ad0*/  LDC.64 R68, c[0x0][0x3a8] ;  /* 0x0000ea00ff447b82 */ /* 0x000e220000000a00 */
[C---:B------:R-:W-:Y:S01]  /*0ae0*/  IADD3 R76, PT, PT, R7.reuse, 0x80, RZ ;  /* 0x00000080074c7810 */ /* 0x040fe20007ffe0ff */
[----:B0-----:R-:W-:-:S05]  /*0af0*/  IMAD.WIDE.U32 R68, R7, 0x20, R68 ;  /* 0x0000002007447825 */ /* 0x001fca00078e0044 */
[----:B------:R1:W-:Y:S04]  /*0b00*/  STG.E.128 desc[UR8][R68.64], R72 ;  /* 0x0000004844007986 */ /* 0x0003e8000c101d08 */
[----:B------:R1:W-:Y:S02]  /*0b10*/  STG.E.128 desc[UR8][R68.64+0x10], R64 ;  /* 0x0000104044007986 */ /* 0x0003e4000c101d08 */
.L_x_16060:
[----:B0--34-:R-:W-:Y:S05]  /*0b20*/  BSYNC.RECONVERGENT B0 ;  /* 0x0000000000007941 */ /* 0x019fea0003800200 */
.L_x_16059:
[----:B------:R-:W-:Y:S01]  /*0b30*/  ISETP.GE.U32.AND P0, PT, R3, 0x100, PT ;  /* 0x000001000300780c */ /* 0x000fe20003f06070 */
[----:B------:R-:W-:-:S12]  /*0b40*/  BSSY.RECONVERGENT B0, `(.L_x_16063) ;  /* 0x0000032000007945 */ /* 0x000fd80003800200 */
        /* <DEDUP_REMOVED lines=9> */
[----:B-1----:R-:W2:Y:S04]  /*0be0*/  LDG.E.128 R68, desc[UR8][R78.64] ;  /* 0x000000084e447981 */ /* 0x002ea8000c1e1d00 */
[----:B------:R-:W3:Y:S01]  /*0bf0*/  LDG.E.128 R44, desc[UR8][R78.64+0x10] ;  /* 0x000010084e2c7981 */ /* 0x000ee2000c1e1d00 */
[--C-:B-----5:R-:W-:Y:S02]  /*0c00*/  HADD2.F32 R77, -RZ, R40.reuse.H0_H0 ;  /* 0x20000028ff4d7230 */ /* 0x120fe40000004100 */
[----:B------:R-:W-:Y:S02]  /*0c10*/  HADD2.F32 R80, -RZ, R40.H1_H1 ;  /* 0x30000028ff507230 */ /* 0x000fe40000004100 */
[--C-:B------:R-:W-:Y:S02]  /*0c20*/  HADD2.F32 R81, -RZ, R41.reuse.H0_H0 ;  /* 0x20000029ff517230 */ /* 0x100fe40000004100 */
[----:B------:R-:W-:-:S02]  /*0c30*/  HADD2.F32 R82, -RZ, R41.H1_H1 ;  /* 0x30000029ff527230 */ /* 0x000fc40000004100 */
[--C-:B------:R-:W-:Y:S02]  /*0c40*/  HADD2.F32 R83, -RZ, R42.reuse.H0_H0 ;  /* 0x2000002aff537230 */ /* 0x100fe40000004100 */
        /* <DEDUP_REMOVED lines=12> */
.L_x_16065:
[--C-:B-----5:R-:W-:Y:S02]  /*0d10*/  HADD2.F32 R44, -RZ, R40.reuse.H0_H0 ;  /* 0x20000028ff2c7230 */ /* 0x120fe40000004100 */
[----:B------:R-:W-:Y:S02]  /*0d20*/  HADD2.F32 R45, -RZ, R40.H1_H1 ;  /* 0x30000028ff2d7230 */ /* 0x000fe40000004100 */
[--C-:B------:R-:W-:Y:S02]  /*0d30*/  HADD2.F32 R46, -RZ, R41.reuse.H0_H0 ;  /* 0x20000029ff2e7230 */ /* 0x100fe40000004100 */
[----:B------:R-:W-:Y:S01]  /*0d40*/  FMUL.FTZ R40, R44, UR4 ;  /* 0x000000042c287c20 */ /* 0x000fe20008410000 */
[----:B------:R-:W-:Y:S02]  /*0d50*/  HADD2.F32 R47, -RZ, R41.H1_H1 ;  /* 0x30000029ff2f7230 */ /* 0x000fe40000004100 */
[----:B------:R-:W-:Y:S01]  /*0d60*/  FMUL.FTZ R41, R45, UR4 ;  /* 0x000000042d297c20 */ /* 0x000fe20008410000 */
[----:B-1----:R-:W-:-:S02]  /*0d70*/  HADD2.F32 R68, -RZ, R42.H0_H0 ;  /* 0x2000002aff447230 */ /* 0x002fc40000004100 */
[----:B------:R-:W-:Y:S02]  /*0d80*/  HADD2.F32 R69, -RZ, R42.H1_H1 ;  /* 0x3000002aff457230 */ /* 0x000fe40000004100 */
[----:B------:R-:W-:Y:S01]  /*0d90*/  FMUL.FTZ R42, R46, UR4 ;  /* 0x000000042e2a7c20 */ /* 0x000fe20008410000 */
[--C-:B------:R-:W-:Y:S02]  /*0da0*/  HADD2.F32 R70, -RZ, R43.reuse.H0_H0 ;  /* 0x2000002bff467230 */ /* 0x100fe40000004100 */
[----:B------:R-:W-:Y:S01]  /*0db0*/  FMUL.FTZ R44, R68, UR4 ;  /* 0x00000004442c7c20 */ /* 0x000fe20008410000 */
[----:B------:R-:W-:Y:S02]  /*0dc0*/  HADD2.F32 R71, -RZ, R43.H1_H1 ;  /* 0x3000002bff477230 */ /* 0x000fe40000004100 */
[----:B------:R-:W-:Y:S01]  /*0dd0*/  FMUL.FTZ R43, R47, UR4 ;  /* 0x000000042f2b7c20 */ /* 0x000fe20008410000 */
[----:B------:R-:W-:Y:S01]  /*0de0*/  FMUL.FTZ R45, R69, UR4 ;  /* 0x00000004452d7c20 */ /* 0x000fe20008410000 */
[----:B------:R-:W-:Y:S01]  /*0df0*/  FMUL.FTZ R46, R70, UR4 ;  /* 0x00000004462e7c20 */ /* 0x000fe20008410000 */
[----:B------:R-:W-:-:S07]  /*0e00*/  FMUL.FTZ R47, R71, UR4 ;  /* 0x00000004472f7c20 */ /* 0x000fce0008410000 */
.L_x_16066:
[----:B------:R-:W0:Y:S02]  /*0e10*/  LDC.64 R68, c[0x0][0x3a8] ;  /* 0x0000ea00ff447b82 */ /* 0x000e240000000a00 */
[C---:B0-----:R-:W-:Y:S01]  /*0e20*/  IMAD.WIDE.U32 R68, R76.reuse, 0x20, R68 ;  /* 0x000000204c447825 */ /* 0x041fe200078e0044 */
[----:B------:R-:W-:-:S04]  /*0e30*/  IADD3 R76, PT, PT, R76, 0x80, RZ ;  /* 0x000000804c4c7810 */ /* 0x000fc80007ffe0ff */
[----:B------:R0:W-:Y:S04]  /*0e40*/  STG.E.128 desc[UR8][R68.64], R40 ;  /* 0x0000002844007986 */ /* 0x0001e8000c101d08 */
[----:B------:R0:W-:Y:S02]  /*0e50*/  STG.E.128 desc[UR8][R68.64+0x10], R44 ;  /* 0x0000102c44007986 */ /* 0x0001e4000c101d08 */
.L_x_16064:
[----:B------:R-:W-:Y:S05]  /*0e60*/  BSYNC.RECONVERGENT B0 ;  /* 0x0000000000007941 */ /* 0x000fea0003800200 */
.L_x_16063:
        /* <DEDUP_REMOVED lines=30> */
.L_x_16069:
[--C-:B-----5:R-:W-:Y:S02]  /*1050*/  HADD2.F32 R52, -RZ, R48.reuse.H0_H0 ;  /* 0x20000030ff347230 */ /* 0x120fe40000004100 */
[----:B------:R-:W-:Y:S02]  /*1060*/  HADD2.F32 R53, -RZ, R48.H1_H1 ;  /* 0x30000030ff357230 */ /* 0x000fe40000004100 */
[--C-:B------:R-:W-:Y:S02]  /*1070*/  HADD2.F32 R54, -RZ, R49.reuse.H0_H0 ;  /* 0x20000031ff367230 */ /* 0x100fe40000004100 */
[----:B------:R-:W-:Y:S01]  /*1080*/  FMUL.FTZ R48, R52, UR4 ;  /* 0x0000000434307c20 */ /* 0x000fe20008410000 */
[----:B------:R-:W-:Y:S02]  /*1090*/  HADD2.F32 R55, -RZ, R49.H1_H1 ;  /* 0x30000031ff377230 */ /* 0x000fe40000004100 */
[----:B------:R-:W-:Y:S01]  /*10a0*/  FMUL.FTZ R49, R53, UR4 ;  /* 0x0000000435317c20 */ /* 0x000fe20008410000 */
[----:B01----:R-:W-:-:S02]  /*10b0*/  HADD2.F32 R68, -RZ, R50.H0_H0 ;  /* 0x20000032ff447230 */ /* 0x003fc40000004100 */
        /* <DEDUP_REMOVED lines=9> */
.L_x_16070:
[----:B------:R-:W0:Y:S02]  /*1150*/  LDC.64 R68, c[0x0][0x3a8] ;  /* 0x0000ea00ff447b82 */ /* 0x000e240000000a00 */
[C---:B0-----:R-:W-:Y:S01]  /*1160*/  IMAD.WIDE.U32 R68, R76.reuse, 0x20, R68 ;  /* 0x000000204c447825 */ /* 0x041fe200078e0044 */
[----:B------:R-:W-:-:S04]  /*1170*/  IADD3 R76, PT, PT, R76, 0x80, RZ ;  /* 0x000000804c4c7810 */ /* 0x000fc80007ffe0ff */
[----:B------:R2:W-:Y:S04]  /*1180*/  STG.E.128 desc[UR8][R68.64], R48 ;  /* 0x0000003044007986 */ /* 0x0005e8000c101d08 */
[----:B------:R2:W-:Y:S02]  /*1190*/  STG.E.128 desc[UR8][R68.64+0x10], R52 ;  /* 0x0000103444007986 */ /* 0x0005e4000c101d08 */
.L_x_16068:
[----:B------:R-:W-:Y:S05]  /*11a0*/  BSYNC.RECONVERGENT B0 ;  /* 0x0000000000007941 */ /* 0x000fea0003800200 */
.L_x_16067:
        /* <DEDUP_REMOVED lines=30> */
.L_x_16073:
[--C-:B-----5:R-:W-:Y:S02]  /*1390*/  HADD2.F32 R60, -RZ, R56.reuse.H0_H0 ;  /* 0x20000038ff3c7230 */ /* 0x120fe40000004100 */
[----:B------:R-:W-:Y:S02]  /*13a0*/  HADD2.F32 R61, -RZ, R56.H1_H1 ;  /* 0x30000038ff3d7230 */ /* 0x000fe40000004100 */
[--C-:B------:R-:W-:Y:S02]  /*13b0*/  HADD2.F32 R62, -RZ, R57.reuse.H0_H0 ;  /* 0x20000039ff3e7230 */ /* 0x100fe40000004100 */
[----:B------:R-:W-:Y:S01]  /*13c0*/  FMUL.FTZ R56, R60, UR4 ;  /* 0x000000043c387c20 */ /* 0x000fe20008410000 */
[----:B------:R-:W-:Y:S02]  /*13d0*/  HADD2.F32 R63, -RZ, R57.H1_H1 ;  /* 0x30000039ff3f7230 */ /* 0x000fe40000004100 */
[----:B------:R-:W-:Y:S01]  /*13e0*/  FMUL.FTZ R57, R61, UR4 ;  /* 0x000000043d397c20 */ /* 0x000fe20008410000 */
[----:B012---:R-:W-:-:S02]  /*13f0*/  HADD2.F32 R68, -RZ, R58.H0_H0 ;  /* 0x2000003aff447230 */ /* 0x007fc40000004100 */
        /* <DEDUP_REMOVED lines=9> */
.L_x_16074:
[----:B------:R-:W0:Y:S02]  /*1490*/  LDC.64 R68, c[0x0][0x3a8] ;  /* 0x0000ea00ff447b82 */ /* 0x000e240000000a00 */
[----:B0-----:R-:W-:-:S05]  /*14a0*/  IMAD.WIDE.U32 R68, R76, 0x20, R68 ;  /* 0x000000204c447825 */ /* 0x001fca00078e0044 */
[----:B------:R3:W-:Y:S04]  /*14b0*/  STG.E.128 desc[UR8][R68.64], R56 ;  /* 0x0000003844007986 */ /* 0x0007e8000c101d08 */
[----:B------:R3:W-:Y:S02]  /*14c0*/  STG.E.128 desc[UR8][R68.64+0x10], R60 ;  /* 0x0000103c44007986 */ /* 0x0007e4000c101d08 */
.L_x_16072:
[----:B------:R-:W-:Y:S05]  /*14d0*/  BSYNC.RECONVERGENT B0 ;  /* 0x0000000000007941 */ /* 0x000fea0003800200 */
.L_x_16071:
        /* <DEDUP_REMOVED lines=168> */
[----:B------:R-:W-:Y:S01]  /*1f60*/  MOV R81, UR6 ;  /* 0x0000000600517c02 */ /* 0x000fe20008000f00 */
[----:B------:R-:W0:Y:S01]  /*1f70*/  LDC R71, c[0x0][0x448] ;  /* 0x00011200ff477b82 */ /* 0x000e220000000800 */
[----:B------:R-:W-:Y:S01]  /*1f80*/  FMUL.FTZ R77, R76, R77 ;  /* 0x0000004d4c4d7220 */ /* 0x000fe20000410000 */
[----:B---3--:R-:W-:Y:S01]  /*1f90*/  FMUL.FTZ R68, R85, R68 ;  /* 0x0000004455447220 */ /* 0x008fe20000410000 */
[----:B-1----:R-:W-:Y:S02]  /*1fa0*/  FADD.FTZ R78, R69, R78 ;  /* 0x0000004e454e7221 */ /* 0x002fe40000010000 */
[----:B------:R-:W-:Y:S01]  /*1fb0*/  FMUL.FTZ R77, R77, R79 ;  /* 0x0000004f4d4d7220 */ /* 0x000fe20000410000 */
[----:B------:R-:W-:Y:S02]  /*1fc0*/  MOV R79, UR6 ;  /* 0x00000006004f7c02 */ /* 0x000fe40008000f00 */
[----:B------:R-:W1:Y:S01]  /*1fd0*/  SHFL.IDX PT, R68, R68, RZ, 0x1f ;  /* 0x00001fff44447589 */ /* 0x000e6200000e0000 */
[----:B------:R-:W-:-:S02]  /*1fe0*/  FFMA.FTZ R78, R85, R77, R78 ;  /* 0x0000004d554e7223 */ /* 0x000fc4000001004e */
[----:B------:R-:W2:Y:S04]  /*1ff0*/  @!P4 LDC.64 R76, c[0x0][0x3c8] ;  /* 0x0000f200ff4ccb82 */ /* 0x000ea80000000a00 */
[----:B------:R-:W0:Y:S01]  /*2000*/  SHFL.IDX PT, R78, R78, RZ, 0x1f ;  /* 0x00001fff4e4e7589 */ /* 0x000e2200000e0000 */
[----:B-1----:R-:W-:Y:S01]  /*2010*/  FMUL.FTZ R69, R68, R68 ;  /* 0x0000004444457220 */ /* 0x002fe20000410000 */
[----:B--2---:R-:W-:-:S04]  /*2020*/  @!P4 IMAD.WIDE R76, R81, 0x4, R76 ;  /* 0x00000004514cc825 */ /* 0x004fc800078e024c */
[----:B------:R-:W-:Y:S01]  /*2030*/  FSEL R70, R69, RZ, !P5 ;  /* 0x000000ff45467208 */ /* 0x000fe20006800000 */
[----:B0-----:R-:W-:Y:S01]  /*2040*/  FFMA.FTZ R69, R78, UR7, R71 ;  /* 0x000000074e457c23 */ /* 0x001fe20008010047 */
[----:B------:R-:W-:-:S03]  /*2050*/  PLOP3.LUT P5, PT, PT, PT, UP3, 0x40, 0x4 ;  /* 0x000000000004781c */ /* 0x000fc60003fae838 */
[----:B------:R-:W-:Y:S01]  /*2060*/  FADD.FTZ R69, R69, R70 ;  /* 0x0000004645457221 */ /* 0x000fe20000010000 */
[----:B------:R-:W-:Y:S01]  /*2070*/  FSEL R78, R68, RZ, P5 ;  /* 0x000000ff444e7208 */ /* 0x000fe20002800000 */
[----:B------:R-:W0:Y:S03]  /*2080*/  @!P4 LDC.64 R70, c[0x0][0x3c0] ;  /* 0x0000f000ff46cb82 */ /* 0x000e260000000a00 */
[----:B------:R-:W-:Y:S01]  /*2090*/  R2UR UR5, R78 ;  /* 0x000000004e0572ca */ /* 0x000fe200000e0000 */
[----:B------:R-:W1:Y:S02]  /*20a0*/  MUFU.RSQ R69, R69 ;  /* 0x0000004500457308 */ /* 0x000e640000001400 */
[----:B-1----:R-:W-:Y:S01]  /*20b0*/  R2UR UR4, R69 ;  /* 0x00000000450472ca */ /* 0x002fe200000e0000 */
[----:B0-----:R-:W-:-:S05]  /*20c0*/  @!P4 IMAD.WIDE R70, R79, 0x4, R70 ;  /* 0x000000044f46c825 */ /* 0x001fca00078e0246 */
[----:B------:R0:W-:Y:S07]  /*20d0*/  @!P4 STG.E desc[UR8][R70.64], R68 ;  /* 0x000000444600c986 */ /* 0x0001ee000c101908 */
[----:B------:R-:W-:-:S05]  /*20e0*/  MOV R79, UR4 ;  /* 0x00000004004f7c02 */ /* 0x000fca0008000f00 */
[----:B------:R0:W-:Y:S01]  /*20f0*/  @!P4 STG.E desc[UR8][R76.64], R79 ;  /* 0x0000004f4c00c986 */ /* 0x0001e2000c101908 */
[----:B------:R-:W-:Y:S05]  /*2100*/  @!P3 BRA `(.L_x_16076) ;  /* 0x0000000000c0b947 */ /* 0x000fea0003800000 */
[----:B0-----:R-:W-:Y:S01]  /*2110*/  FADD.FTZ R68, R72, -UR5 ;  /* 0x8000000548447e21 */ /* 0x001fe20008010000 */
[----:B------:R-:W-:Y:S01]  /*2120*/  FADD.FTZ R70, R74, -UR5 ;  /* 0x800000054a467e21 */ /* 0x000fe20008010000 */
[----:B------:R-:W-:Y:S01]  /*2130*/  FADD.FTZ R76, R64, -UR5 ;  /* 0x80000005404c7e21 */ /* 0x000fe20008010000 */
[----:B-----5:R-:W-:Y:S02]  /*2140*/  HADD2.F32 R69, -RZ, R36.H0_H0 ;  /* 0x20000024ff457230 */ /* 0x020fe40000004100 */
[----:B------:R-:W-:Y:S01]  /*2150*/  FMUL.FTZ R68, R68, UR4 ;  /* 0x0000000444447c20 */ /* 0x000fe20008410000 */
[----:B------:R-:W-:Y:S02]  /*2160*/  HADD2.F32 R71, -RZ, R32.H0_H0 ;  /* 0x20000020ff477230 */ /* 0x000fe40000004100 */
[----:B------:R-:W-:Y:S01]  /*2170*/  FADD.FTZ R78, R65, -UR5 ;  /* 0x80000005414e7e21 */ /* 0x000fe20008010000 */
[----:B------:R-:W-:Y:S02]  /*2180*/  HADD2.F32 R77, -RZ, R37.H0_H0 ;  /* 0x20000025ff4d7230 */ /* 0x000fe40000004100 */
[----:B------:R-:W-:Y:S01]  /*2190*/  FMUL.FTZ R70, R70, UR4 ;  /* 0x0000000446467c20 */ /* 0x000fe20008410000 */
[----:B------:R-:W-:-:S02]  /*21a0*/  HADD2.F32 R79, -RZ, R33.H0_H0 ;  /* 0x20000021ff4f7230 */ /* 0x000fc40000004100 */
[----:B------:R-:W-:Y:S01]  /*21b0*/  FMUL.FTZ R76, R76, UR4 ;  /* 0x000000044c4c7c20 */ /* 0x000fe20008410000 */
[----:B------:R-:W-:Y:S02]  /*21c0*/  HADD2.F32 R81, -RZ, R38.H0_H0 ;  /* 0x20000026ff517230 */ /* 0x000fe40000004100 */
[----:B------:R-:W-:Y:S01]  /*21d0*/  FFMA.FTZ R68, R68, R69, R71 ;  /* 0x0000004544447223 */ /* 0x000fe20000010047 */
[----:B------:R-:W-:Y:S02]  /*21e0*/  HADD2.F32 R83, -RZ, R34.H0_H0 ;  /* 0x20000022ff537230 */ /* 0x000fe40000004100 */
[----:B------:R-:W-:Y:S01]  /*21f0*/  FMUL.FTZ R78, R78, UR4 ;  /* 0x000000044e4e7c20 */ /* 0x000fe20008410000 */
[----:B------:R-:W-:Y:S02]  /*2200*/  HADD2.F32 R85, -RZ, R38.H1_H1 ;  /* 0x30000026ff557230 */ /* 0x000fe40000004100 */
[----:B------:R-:W-:Y:S01]  /*2210*/  FFMA.FTZ R69, R70, R77, R79 ;  /* 0x0000004d46457223 */ /* 0x000fe2000001004f */
[----:B------:R-:W-:-:S02]  /*2220*/  HADD2.F32 R87, -RZ, R34.H1_H1 ;  /* 0x30000022ff577230 */ /* 0x000fc40000004100 */
[----:B------:R-:W-:Y:S01]  /*2230*/  FFMA.FTZ R70, R76, R81, R83 ;  /* 0x000000514c467223 */ /* 0x000fe20000010053 */
[----:B------:R-:W-:Y:S01]  /*2240*/  FADD.FTZ R71, R66, -UR5 ;  /* 0x8000000542477e21 */ /* 0x000fe20008010000 */
[----:B------:R-:W0:Y:S01]  /*2250*/  LDC.64 R76, c[0x0][0x428] ;  /* 0x00010a00ff4c7b82 */ /* 0x000e220000000a00 */
[----:B------:R-:W-:Y:S02]  /*2260*/  HADD2.F32 R80, -RZ, R35.H0_H0 ;  /* 0x20000023ff507230 */ /* 0x000fe40000004100 */
[----:B------:R-:W-:Y:S01]  /*2270*/  FFMA.FTZ R79, R78, R85, R87 ;  /* 0x000000554e4f7223 */ /* 0x000fe20000010057 */
[--C-:B------:R-:W-:Y:S02]  /*2280*/  HADD2.F32 R78, -RZ, R39.reuse.H0_H0 ;  /* 0x20000027ff4e7230 */ /* 0x100fe40000004100 */
[----:B------:R-:W-:Y:S01]  /*2290*/  FADD.FTZ R81, R67, -UR5 ;  /* 0x8000000543517e21 */ /* 0x000fe20008010000 */
[----:B------:R-:W-:Y:S01]  /*22a0*/  FMUL.FTZ R71, R71, UR4 ;  /* 0x0000000447477c20 */ /* 0x000fe20008410000 */
[----:B------:R-:W-:Y:S01]  /*22b0*/  HADD2.F32 R82, -RZ, R39.H1_H1 ;  /* 0x30000027ff527230 */ /* 0x000fe20000004100 */
[----:B------:R-:W-:Y:S01]  /*22c0*/  F2FP.F16.F32.PACK_AB R70, R79, R70 ;  /* 0x000000464f46723e */ /* 0x000fe200000000ff */
[----:B------:R-:W-:-:S02]  /*22d0*/  HADD2.F32 R84, -RZ, R35.H1_H1 ;  /* 0x30000023ff547230 */ /* 0x000fc40000004100 */
[----:B------:R-:W-:Y:S01]  /*22e0*/  FMUL.FTZ R81, R81, UR4 ;  /* 0x0000000451517c20 */ /* 0x000fe20008410000 */
[----:B------:R-:W-:Y:S01]  /*22f0*/  FFMA.FTZ R83, R71, R78, R80 ;  /* 0x0000004e47537223 */ /* 0x000fe20000010050 */
[----:B------:R-:W-:Y:S01]  /*2300*/  FADD.FTZ R80, R75, -UR5 ;  /* 0x800000054b507e21 */ /* 0x000fe20008010000 */
[----:B------:R-:W-:Y:S01]  /*2310*/  FADD.FTZ R71, R73, -UR5 ;  /* 0x8000000549477e21 */ /* 0x000fe20008010000 */
[----:B------:R-:W-:Y:S01]  /*2320*/  FFMA.FTZ R86, R81, R82, R84 ;  /* 0x0000005251567223 */ /* 0x000fe20000010054 */
[----:B------:R-:W-:Y:S02]  /*2330*/  HADD2.F32 R82, -RZ, R37.H1_H1 ;  /* 0x30000025ff527230 */ /* 0x000fe40000004100 */
[----:B------:R-:W-:Y:S01]  /*2340*/  FMUL.FTZ R81, R80, UR4 ;  /* 0x0000000450517c20 */ /* 0x000fe20008410000 */
[----:B------:R-:W-:Y:S02]  /*2350*/  HADD2.F32 R84, -RZ, R33.H1_H1 ;  /* 0x30000021ff547230 */ /* 0x000fe40000004100 */
[----:B------:R-:W-:Y:S01]  /*2360*/  FMUL.FTZ R71, R71, UR4 ;  /* 0x0000000447477c20 */ /* 0x000fe20008410000 */
[----:B------:R-:W-:-:S02]  /*2370*/  HADD2.F32 R78, -RZ, R36.H1_H1 ;  /* 0x30000024ff4e7230 */ /* 0x000fc40000004100 */
[----:B------:R-:W-:Y:S02]  /*2380*/  HADD2.F32 R80, -RZ, R32.H1_H1 ;  /* 0x30000020ff507230 */ /* 0x000fe40000004100 */
[----:B------:R-:W-:Y:S01]  /*2390*/  FFMA.FTZ R82, R81, R82, R84 ;  /* 0x0000005251527223 */ /* 0x000fe20000010054 */
[----:B0-----:R-:W-:-:S04]  /*23a0*/  IMAD.WIDE.U32 R76, R7, 0x10, R76 ;  /* 0x00000010074c7825 */ /* 0x001fc800078e004c */
[----:B------:R-:W-:Y:S01]  /*23b0*/  FFMA.FTZ R81, R71, R78, R80 ;  /* 0x0000004e47517223 */ /* 0x000fe20000010050 */
[----:B------:R-:W-:Y:S02]  /*23c0*/  F2FP.F16.F32.PACK_AB R71, R86, R83 ;  /* 0x000000535647723e */ /* 0x000fe400000000ff */
[----:B------:R-:W-:Y:S02]  /*23d0*/  F2FP.F16.F32.PACK_AB R69, R82, R69 ;  /* 0x000000455245723e */ /* 0x000fe400000000ff */
[----:B------:R-:W-:Y:S02]  /*23e0*/  F2FP.F16.F32.PACK_AB R68, R81, R68 ;  /* 0x000000445144723e */ /* 0x000fe400000000ff */
[----:B------:R-:W-:-:S03]  /*23f0*/  IADD3 R7, PT, PT, R7, 0x80, RZ ;  /* 0x0000008007077810 */ /* 0x000fc60007ffe0ff */
[----:B------:R1:W-:Y:S04]  /*2400*/  STG.E.128 desc[UR8][R76.64], R68 ;  /* 0x000000444c007986 */ /* 0x0003e8000c101d08 */
.L_x_16076:
[----:B------:R-:W-:Y:S05]  /*2410*/  BSYNC.RECONVERGENT B0 ;  /* 0x0000000000007941 */ /* 0x000fea0003800200 */
.L_x_16075:
[----:B------:R-:W-:Y:S04]  /*2420*/  BSSY.RECONVERGENT B0, `(.L_x_16077) ;  /* 0x0000032000007945 */ /* 0x000fe80003800200 */
[----:B------:R-:W-:Y:S05]  /*2430*/  @!P0 BRA `(.L_x_16078) ;  /* 0x0000000000c08947 */ /* 0x000fea0003800000 */
[----:B01----:R-:W-:Y:S01]  /*2440*/  FADD.FTZ R68, R40, -UR5 ;  /* 0x8000000528447e21 */ /* 0x003fe20008010000 */
        /* <DEDUP_REMOVED lines=47> */
.L_x_16078:
[----:B------:R-:W-:Y:S05]  /*2740*/  BSYNC.RECONVERGENT B0 ;  /* 0x0000000000007941 */ /* 0x000fea0003800200 */
.L_x_16077:
[----:B------:R-:W-:Y:S04]  /*2750*/  BSSY.RECONVERGENT B0, `(.L_x_16079) ;  /* 0x0000032000007945 */ /* 0x000fe80003800200 */
[----:B------:R-:W-:Y:S05]  /*2760*/  @!P1 BRA `(.L_x_16080) ;  /* 0x0000000000c09947 */ /* 0x000fea0003800000 */
[----:B012---:R-:W-:Y:S01]  /*2770*/  FADD.FTZ R68, R48, -UR5 ;  /* 0x8000000530447e21 */ /* 0x007fe20008010000 */
        /* <DEDUP_REMOVED lines=47> */
.L_x_16080:
[----:B------:R-:W-:Y:S05]  /*2a70*/  BSYNC.RECONVERGENT B0 ;  /* 0x0000000000007941 */ /* 0x000fea0003800200 */
.L_x_16079:
[----:B------:R-:W-:Y:S04]  /*2a80*/  BSSY.RECONVERGENT B0, `(.L_x_16081) ;  /* 0x0000031000007945 */ /* 0x000fe80003800200 */
[----:B------:R-:W-:Y:S05]  /*2a90*/  @!P2 BRA `(.L_x_16082) ;  /* 0x0000000000bca947 */ /* 0x000fea0003800000 */
[----:B0123--:R-:W-:Y:S01]  /*2aa0*/  FADD.FTZ R68, R56, -UR5 ;  /* 0x8000000538447e21 */ /* 0x00ffe20008010000 */
[----:B-----5:R-:W-:Y:S02]  /*2ab0*/  HADD2.F32 R69, -RZ, R12.H0_H0 ;  /* 0x2000000cff457230 */ /* 0x020fe40000004100 */
[----:B------:R-:W-:Y:S01]  /*2ac0*/  FADD.FTZ R78, R61, -UR5 ;  /* 0x800000053d4e7e21 */ /* 0x000fe20008010000 */
[----:B------:R-:W-:Y:S02]  /*2ad0*/  HADD2.F32 R71, -RZ, R8.H0_H0 ;  /* 0x20000008ff477230 */ /* 0x000fe40000004100 */
[----:B------:R-:W-:Y:S01]  /*2ae0*/  FMUL.FTZ R68, R68, UR4 ;  /* 0x0000000444447c20 */ /* 0x000fe20008410000 */
[----:B------:R-:W-:Y:S01]  /*2af0*/  FADD.FTZ R70, R58, -UR5 ;  /* 0x800000053a467e21 */ /* 0x000fe20008010000 */
        /* <DEDUP_REMOVED lines=9> */
[----:B------:R-:W-:Y:S01]  /*2b90*/  HADD2.F32 R85, -RZ, R14.H1_H1 ;  /* 0x3000000eff557230 */ /* 0x000fe20000004100 */
[----:B------:R-:W0:Y:S01]  /*2ba0*/  LDC.64 R68, c[0x0][0x428] ;  /* 0x00010a00ff447b82 */ /* 0x000e220000000a00 */
[----:B------:R-:W-:Y:S02]  /*2bb0*/  HADD2.F32 R87, -RZ, R10.H1_H1 ;  /* 0x3000000aff577230 */ /* 0x000fe40000004100 */
[----:B------:R-:W-:Y:S01]  /*2bc0*/  FFMA.FTZ R79, R70, R79, R77 ;  /* 0x0000004f464f7223 */ /* 0x000fe2000001004d */
[----:B------:R-:W-:Y:S01]  /*2bd0*/  FADD.FTZ R71, R62, -UR5 ;  /* 0x800000053e477e21 */ /* 0x000fe20008010000 */
[----:B------:R-:W-:Y:S01]  /*2be0*/  FFMA.FTZ R70, R76, R81, R83 ;  /* 0x000000514c467223 */ /* 0x000fe20000010053 */
[----:B------:R-:W-:-:S02]  /*2bf0*/  HADD2.F32 R76, -RZ, R15.H0_H0 ;  /* 0x2000000fff4c7230 */ /* 0x000fc40000004100 */
[----:B------:R-:W-:Y:S01]  /*2c00*/  FFMA.FTZ R81, R80, R85, R87 ;  /* 0x0000005550517223 */ /* 0x000fe20000010057 */
[----:B------:R-:W-:Y:S02]  /*2c10*/  HADD2.F32 R80, -RZ, R11.H0_H0 ;  /* 0x2000000bff507230 */ /* 0x000fe40000004100 */
[----:B------:R-:W-:Y:S01]  /*2c20*/  FADD.FTZ R77, R63, -UR5 ;  /* 0x800000053f4d7e21 */ /* 0x000fe20008010000 */
[----:B------:R-:W-:Y:S01]  /*2c30*/  FMUL.FTZ R71, R71, UR4 ;  /* 0x0000000447477c20 */ /* 0x000fe20008410000 */
[----:B------:R-:W-:Y:S01]  /*2c40*/  HADD2.F32 R82, -RZ, R15.H1_H1 ;  /* 0x3000000fff527230 */ /* 0x000fe20000004100 */
[----:B------:R-:W-:Y:S01]  /*2c50*/  F2FP.F16.F32.PACK_AB R70, R81, R70 ;  /* 0x000000465146723e */ /* 0x000fe200000000ff */
[----:B------:R-:W-:Y:S02]  /*2c60*/  HADD2.F32 R84, -RZ, R11.H1_H1 ;  /* 0x3000000bff547230 */ /* 0x000fe40000004100 */
[----:B------:R-:W-:Y:S01]  /*2c70*/  FMUL.FTZ R77, R77, UR4 ;  /* 0x000000044d4d7c20 */ /* 0x000fe20008410000 */
[----:B------:R-:W-:Y:S01]  /*2c80*/  FFMA.FTZ R71, R71, R76, R80 ;  /* 0x0000004c47477223 */ /* 0x000fe20000010050 */
[----:B------:R-:W-:Y:S01]  /*2c90*/  FADD.FTZ R76, R57, -UR5 ;  /* 0x80000005394c7e21 */ /* 0x000fe20008010000 */
[----:B------:R-:W-:Y:S01]  /*2ca0*/  FADD.FTZ R80, R59, -UR5 ;  /* 0x800000053b507e21 */ /* 0x000fe20008010000 */
[----:B------:R-:W-:Y:S01]  /*2cb0*/  FFMA.FTZ R82, R77, R82, R84 ;  /* 0x000000524d527223 */ /* 0x000fe20000010054 */
[----:B------:R-:W-:-:S02]  /*2cc0*/  HADD2.F32 R77, -RZ, R12.H1_H1 ;  /* 0x3000000cff4d7230 */ /* 0x000fc40000004100 */
[----:B------:R-:W-:Y:S01]  /*2cd0*/  FMUL.FTZ R76, R76, UR4 ;  /* 0x000000044c4c7c20 */ /* 0x000fe20008410000 */
[----:B------:R-:W-:Y:S02]  /*2ce0*/  HADD2.F32 R85, -RZ, R13.H1_H1 ;  /* 0x3000000dff557230 */ /* 0x000fe40000004100 */
[----:B------:R-:W-:Y:S01]  /*2cf0*/  FMUL.FTZ R80, R80, UR4 ;  /* 0x0000000450507c20 */ /* 0x000fe20008410000 */
[----:B------:R-:W-:Y:S01]  /*2d00*/  HADD2.F32 R87, -RZ, R9.H1_H1 ;  /* 0x30000009ff577230 */ /* 0x000fe20000004100 */
[----:B------:R-:W-:Y:S01]  /*2d10*/  F2FP.F16.F32.PACK_AB R71, R82, R71 ;  /* 0x000000475247723e */ /* 0x000fe200000000ff */
[----:B------:R-:W-:-:S03]  /*2d20*/  HADD2.F32 R83, -RZ, R8.H1_H1 ;  /* 0x30000008ff537230 */ /* 0x000fc60000004100 */
[----:B------:R-:W-:Y:S02]  /*2d30*/  FFMA.FTZ R80, R80, R85, R87 ;  /* 0x0000005550507223 */ /* 0x000fe40000010057 */
[----:B------:R-:W-:Y:S01]  /*2d40*/  FFMA.FTZ R83, R76, R77, R83 ;  /* 0x0000004d4c537223 */ /* 0x000fe20000010053 */
[----:B0-----:R-:W-:Y:S02]  /*2d50*/  IMAD.WIDE.U32 R76, R7, 0x10, R68 ;  /* 0x00000010074c7825 */ /* 0x001fe400078e0044 */
[----:B------:R-:W-:Y:S02]  /*2d60*/  F2FP.F16.F32.PACK_AB R69, R80, R79 ;  /* 0x0000004f5045723e */ /* 0x000fe400000000ff */
[----:B------:R-:W-:-:S05]  /*2d70*/  F2FP.F16.F32.PACK_AB R68, R83, R78 ;  /* 0x0000004e5344723e */ /* 0x000fca00000000ff */
[----:B------:R4:W-:Y:S02]  /*2d80*/  STG.E.128 desc[UR8][R76.64], R68 ;  /* 0x000000444c007986 */ /* 0x0009e4000c101d08 */
.L_x_16082:
[----:B------:R-:W-:Y:S05]  /*2d90*/  BSYNC.RECONVERGENT B0 ;  /* 0x0000000000007941 */ /* 0x000fea0003800200 */
.L_x_16081:
[----:B------:R-:W-:Y:S02]  /*2da0*/  UIADD3 UR6, UPT, UPT, UR6, UR14, URZ ;  /* 0x0000000e06067290 */ /* 0x000fe4000fffe0ff */
[----:B------:R-:W-:Y:S02]  /*2db0*/  UPLOP3.LUT UP2, UPT, UPT, UPT, UP2, 0x40, 0x4 ;  /* 0x000000000004789c */ /* 0x000fe40003f4e820 */
[----:B------:R-:W-:-:S09]  /*2dc0*/  UISETP.GE.AND UP1, UPT, UR6, UR15, UPT ;  /* 0x0000000f0600728c */ /* 0x000fd2000bf26270 */
[----:B------:R-:W-:Y:S05]  /*2dd0*/  BRA.U !UP1, `(.L_x_16083) ;  /* 0xffffffd909407547 */ /* 0x000fea000b83ffff */
[----:B------:R-:W-:Y:S05]  /*2de0*/  EXIT ;  /* 0x000000000000794d */ /* 0x000fea0003800000 */
.L_x_16084:
        /* <DEDUP_REMOVED lines=9> */
.L_x_27294:


//--------------------- .text._ZN10layer_norm13ln_fwd_kernelINS_13Kernel_traitsI6__halfS2_fS2_fjLj4096ELj1ELj1ELj4ELj16ENS_18Kernel_traits_baseILj4096ES2_S2_fS2_fjLj128EEEEELb0ELb0ELb0ELb1EEEvNS_9FwdParamsE --------------------------
	.section	.text._ZN10layer_norm13ln_fwd_kernelINS_13Kernel_traitsI6__halfS2_fS2_fjLj4096ELj1ELj1ELj4ELj16ENS_18Kernel_traits_baseILj4096ES2_S2_fS2_fjLj128EEEEELb0ELb0ELb0ELb1EEEvNS_9FwdParamsE,"ax",@progbits
	.align	128
        .global         _ZN10layer_norm13ln_fwd_kernelINS_13Kernel_traitsI6__halfS2_fS2_fjLj4096ELj1ELj1ELj4ELj16ENS_18Kernel_traits_baseILj4096ES2_S2_fS2_fjLj128EEEEELb0ELb0ELb0ELb1EEEvNS_9FwdParamsE
        .type           _ZN10layer_norm13ln_fwd_kernelINS_13Kernel_traitsI6__halfS2_fS2_fjLj4096ELj1ELj1ELj4ELj16ENS_18Kernel_traits_baseILj4096ES2_S2_fS2_fjLj128EEEEELb0ELb0ELb0ELb1EEEvNS_9FwdParamsE,@function
        .size           _ZN10layer_norm13ln_fwd_kernelINS_13Kernel_traitsI6__halfS2_fS2_fjLj4096ELj1ELj1ELj4ELj16ENS_18Kernel_traits_baseILj4096ES2_S2_fS2_fjLj128EEEEELb0ELb0ELb0ELb1EEEvNS_9FwdParamsE,(.L_x_27295 - _ZN10layer_norm13ln_fwd_kernelINS_13Kernel_traitsI6__halfS2_fS2_fjLj4096ELj1ELj1ELj4ELj16ENS_18Kernel_traits_baseILj4096ES2_S2_fS2_fjLj128EEEEELb0ELb0ELb0ELb1EEEvNS_9FwdParamsE)
        .other          _ZN10layer_norm13ln_fwd_kernelINS_13Kernel_traitsI6__halfS2_fS2_fjLj4096ELj1ELj1ELj4ELj16ENS_18Kernel_traits_baseILj4096ES2_S2_fS2_fjLj128EEEEELb0ELb0ELb0ELb1EEEvNS_9FwdParamsE,@"STO_CUDA_ENTRY STV_DEFAULT"
_ZN10layer_norm13ln_fwd_kernelINS_13Kernel_traitsI6__halfS2_fS2_fjLj4096ELj1ELj1ELj4ELj16ENS_18Kernel_traits_baseILj4096ES2_S2_fS2_fjLj128EEEEELb0ELb0ELb0ELb1EEEvNS_9FwdParamsE:
.text._ZN10layer_norm13ln_fwd_kernelINS_13Kernel_traitsI6__halfS2_fS2_fjLj4096ELj1ELj1ELj4ELj16ENS_18Kernel_traits_baseILj4096ES2_S2_fS2_fjLj128EEEEELb0ELb0ELb0ELb1EEEvNS_9FwdParamsE:
[----:B------:R-:W-:Y:S01]  /*0000*/  LDC R1, c[0x0][0x37c] ;  /* 0x0000df00ff017b82 */ /* 0x000fe20000000800 */
[----:B------:R-:W0:Y:S01]  /*0010*/  LDCU.64 UR4, c[0x0][0x438] ;  /* 0x00008700ff0477ac */ /* 0x000e220008000a00 */
[----:B------:R-:W1:Y:S06]  /*0020*/  S2R R0, SR_TID.X ;  /* 0x0000000000007919 */ /* 0x000e6c0000002100 */
[----:B------:R-:W1:Y:S01]  /*0030*/  LDC.64 R2, c[0x0][0x3d0] ;  /* 0x0000f400ff027b82 */ /* 0x000e620000000a00 */
[----:B------:R-:W2:Y:S01]  /*0040*/  LDCU.64 UR8, c[0x0][0x358] ;  /* 0x00006b00ff0877ac */ /* 0x000ea20008000a00 */
[----:B0-----:R-:W-:-:S06]  /*0050*/  ISETP.NE.U32.AND P0, PT, RZ, UR4, PT ;  /* 0x00000004ff007c0c */ /* 0x001fcc000bf05070 */
[----:B------:R-:W0:Y:S01]  /*0060*/  S2UR UR7, SR_CTAID.X ;  /* 0x00000000000779c3 */ /* 0x000e220000002500 */
[----:B------:R-:W0:Y:S01]  /*0070*/  LDCU UR4, c[0x0][0x384] ;  /* 0x00007080ff0477ac */ /* 0x000e220008000800 */
[----:B------:R-:W-:Y:S01]  /*0080*/  ISETP.NE.AND.EX P0, PT, RZ, UR5, PT, P0 ;  /* 0x00000005ff007c0c */ /* 0x000fe2000bf05300 */
[----:B-1----:R-:W-:-:S12]  /*0090*/  IMAD.WIDE.U32 R2, R0, 0x10, R2 ;  /* 0x0000001000027825 */ /* 0x002fd800078e0002 */
[----:B------:R-:W1:Y:S01]  /*00a0*/  @P0 LDC.64 R4, c[0x0][0x438] ;  /* 0x00010e00ff040b82 */ /* 0x000e620000000a00 */
[----:B--2---:R2:W5:Y:S04]  /*00b0*/  LDG.E.128 R64, desc[UR8][R2.64] ;  /* 0x0000000802407981 */ /* 0x004568000c1e1d00 */
[----:B------:R2:W5:Y:S04]  /*00c0*/  LDG.E.128 R32, desc[UR8][R2.64+0x800] ;  /* 0x0008000802207981 */ /* 0x000568000c1e1d00 */
[----:B------:R2:W5:Y:S04]  /*00d0*/  LDG.E.128 R8, desc[UR8][R2.64+0x1000] ;  /* 0x0010000802087981 */ /* 0x000568000c1e1d00 */
[----:B------:R2:W5:Y:S01]  /*00e0*/  LDG.E.128 R28, desc[UR8][R2.64+0x1800] ;  /* 0x00180008021c7981 */ /* 0x000562000c1e1d00 */
[----:B-1----:R-:W-:-:S05]  /*00f0*/  @P0 IMAD.WIDE.U32 R4, R0, 0x10, R4 ;  /* 0x0000001000040825 */ /* 0x002fca00078e0004 */
[----:B------:R2:W5:Y:S04]  /*0100*/  @P0 LDG.E.128 R24, desc[UR8][R4.64] ;  /* 0x0000000804180981 */ /* 0x000568000c1e1d00 */
[----:B------:R2:W5:Y:S04]  /*0110*/  @P0 LDG.E.128 R20, desc[UR8][R4.64+0x800] ;  /* 0x0008000804140981 */ /* 0x000568000c1e1d00 */
[----:B------:R2:W5:Y:S04]  /*0120*/  @P0 LDG.E.128 R16, desc[UR8][R4.64+0x1000] ;  /* 0x0010000804100981 */ /* 0x000568000c1e1d00 */
[----:B------:R2:W5:Y:S01]  /*0130*/  @P0 LDG.E.128 R12, desc[UR8][R4.64+0x1800] ;  /* 0x00180008040c0981 */ /* 0x000562000c1e1d00 */
[----:B0-----:R-:W-:-:S06]  /*0140*/  UISETP.GE.AND UP0, UPT, UR7, UR4, UPT ;  /* 0x000000040700728c */ /* 0x001fcc000bf06270 */
[----:B------:R-:W-:-:S13]  /*0150*/  PLOP3.LUT P1, PT, PT, PT, UP0, 0x80, 0x8 ;  /* 0x000000000008781c */ /* 0x000fda0003f2f008 */
[----:B--2---:R-:W-:Y:S05]  /*0160*/  @P1 EXIT ;  /* 0x000000000000194d */ /* 0x004fea0003800000 */
[----:B------:R-:W0:Y:S01]  /*0170*/  LDCU.64 UR4, c[0x0][0x3e0] ;  /* 0x00007c00ff0477ac */ /* 0x000e220008000a00 */
[-C--:B-----5:R-:W-:Y:S02]  /*0180*/  @P0 MOV R69, R65.reuse ;  /* 0x0000004100450202 */ /* 0x0a0fe40000000f00 */
[----:B------:R-:W-:Y:S02]  /*0190*/  @!P0 CS2R R26, SRZ ;  /* 0x00000000001a8805 */ /* 0x000fe4000001ff00 */
[----:B------:R-:W-:Y:S02]  /*01a0*/  @!P0 MOV R69, R65 ;  /* 0x0000004100458202 */ /* 0x000fe40000000f00 */
[----:B------:R-:W-:Y:S02]  /*01b0*/  @!P0 CS2R R24, SRZ ;  /* 0x0000000000188805 */ /* 0x000fe4000001ff00 */
[----:B------:R-:W-:Y:S02]  /*01c0*/  @P0 MOV R5, R8 ;  /* 0x0000000800050202 */ /* 0x000fe40000000f00 */
[----:B------:R-:W-:-:S02]  /*01d0*/  @!P0 CS2R R22, SRZ ;  /* 0x0000000000168805 */ /* 0x000fc4000001ff00 */
[----:B------:R-:W-:Y:S02]  /*01e0*/  @!P0 MOV R5, R8 ;  /* 0x0000000800058202 */ /* 0x000fe40000000f00 */
[----:B------:R-:W-:Y:S02]  /*01f0*/  @!P0 CS2R R20, SRZ ;  /* 0x0000000000148805 */ /* 0x000fe4000001ff00 */
[----:B------:R-:W-:Y:S02]  /*0200*/  LOP3.LUT R65, R0, 0x60, RZ, 0xc0, !PT ;  /* 0x0000006000417812 */ /* 0x000fe400078ec0ff */
[----:B------:R-:W-:Y:S02]  /*0210*/  @!P0 CS2R R18, SRZ ;  /* 0x0000000000128805 */ /* 0x000fe4000001ff00 */
[----:B------:R-:W-:Y:S02]  /*0220*/  @P0 MOV R70, R64 ;  /* 0x0000004000460202 */ /* 0x000fe40000000f00 */
[----:B------:R-:W-:-:S02]  /*0230*/  @!P0 CS2R R16, SRZ ;  /* 0x0000000000108805 */ /* 0x000fc4000001ff00 */
[----:B------:R-:W-:Y:S02]  /*0240*/  @P0 MOV R68, R66 ;  /* 0x0000004200440202 */ /* 0x000fe40000000f00 */
[----:B------:R-:W-:Y:S02]  /*0250*/  @!P0 CS2R R14, SRZ ;  /* 0x00000000000e8805 */ /* 0x000fe4000001ff00 */
[----:B------:R-:W-:Y:S02]  /*0260*/  @P0 MOV R6, R9 ;  /* 0x0000000900060202 */ /* 0x000fe40000000f00 */
[----:B------:R-:W-:Y:S02]  /*0270*/  @!P0 CS2R R12, SRZ ;  /* 0x00000000000c8805 */ /* 0x000fe4000001ff00 */
[----:B------:R-:W-:Y:S01]  /*0280*/  @P0 MOV R7, R10 ;  /* 0x0000000a00070202 */ /* 0x000fe20000000f00 */
[----:B0-----:R-:W-:Y:S01]  /*0290*/  UISETP.NE.U32.AND UP0, UPT, UR4, URZ, UPT ;  /* 0x000000ff0400728c */ /* 0x001fe2000bf05070 */
[----:B------:R-:W-:Y:S01]  /*02a0*/  @P0 MOV R8, R11 ;  /* 0x0000000b00080202 */ /* 0x000fe20000000f00 */
[----:B------:R-:W0:Y:S01]  /*02b0*/  LDCU.U8 UR4, c[0x0][0x410] ;  /* 0x00008200ff0477ac */ /* 0x000e220008000000 */
[----:B------:R-:W-:-:S02]  /*02c0*/  @!P0 MOV R70, R64 ;  /* 0x0000004000468202 */ /* 0x000fc40000000f00 */
[----:B------:R-:W-:Y:S01]  /*02d0*/  @!P0 MOV R68, R66 ;  /* 0x0000004200448202 */ /* 0x000fe20000000f00 */
[----:B------:R-:W-:Y:S01]  /*02e0*/  UISETP.NE.AND.EX UP0, UPT, UR5, URZ, UPT, UP0 ;  /* 0x000000ff0500728c */ /* 0x000fe2000bf05300 */
[----:B------:R-:W-:Y:S01]  /*02f0*/  @!P0 MOV R6, R9 ;  /* 0x0000000900068202 */ /* 0x000fe20000000f00 */
[----:B------:R-:W-:Y:S01]  /*0300*/  UPLOP3.LUT UP2, UPT, UPT, UPT, UPT, 0x40, 0x4 ;  /* 0x000000000004789c */ /* 0x000fe20003f4e870 */
[----:B------:R-:W-:Y:S01]  /*0310*/  @!P0 MOV R7, R10 ;  /* 0x0000000a00078202 */ /* 0x000fe20000000f00 */
[----:B------:R-:W1:Y:S01]  /*0320*/  LDCU UR12, c[0x0][0x388] ;  /* 0x00007100ff0c77ac */ /* 0x000e620008000800 */
[----:B------:R-:W-:Y:S02]  /*0330*/  @!P0 MOV R8, R11 ;  /* 0x0000000b00088202 */ /* 0x000fe40000000f00 */
[----:B------:R-:W-:Y:S01]  /*0340*/  @P0 MOV R66, R32 ;  /* 0x0000002000420202 */ /* 0x000fe20000000f00 */
[----:B------:R-:W2:Y:S01]  /*0350*/  LDCU UR13, c[0x0][0x400] ;  /* 0x00008000ff0d77ac */ /* 0x000ea20008000800 */
[----:B------:R-:W-:-:S02]  /*0360*/  @P0 MOV R2, R33 ;  /* 0x0000002100020202 */ /* 0x000fc40000000f00 */
[----:B------:R-:W-:Y:S01]  /*0370*/  @P0 MOV R3, R34 ;  /* 0x0000002200030202 */ /* 0x000fe20000000f00 */
[----:B------:R-:W3:Y:S01]  /*0380*/  LDCU.64 UR10, c[0x0][0x3a0] ;  /* 0x00007400ff0a77ac */ /* 0x000ee20008000a00 */
[----:B------:R-:W-:Y:S02]  /*0390*/  @P0 MOV R4, R35 ;  /* 0x0000002300040202 */ /* 0x000fe40000000f00 */
[----:B------:R-:W-:Y:S01]  /*03a0*/  @P0 MOV R9, R28 ;  /* 0x0000001c00090202 */ /* 0x000fe20000000f00 */
[----:B------:R-:W4:Y:S01]  /*03b0*/  LDCU.64 UR14, c[0x0][0x380] ;  /* 0x00007000ff0e77ac */ /* 0x000f220008000a00 */
        /* <DEDUP_REMOVED lines=11> */
[----:B------:R-:W-:Y:S02]  /*0470*/  LOP3.LUT R71, R0, 0x1f, RZ, 0xc0, !PT ;  /* 0x0000001f00477812 */ /* 0x000fe400078ec0ff */
[----:B0-----:R-:W-:Y:S02]  /*0480*/  ISETP.NE.AND P1, PT, RZ, UR4, PT ;  /* 0x00000004ff007c0c */ /* 0x001fe4000bf25270 */
[----:B-1234-:R-:W-:-:S11]  /*0490*/  LOP3.LUT R65, R65, 0x1f, R0, 0xf8, !PT ;  /* 0x0000001f41417812 */ /* 0x01efd600078ef800 */
.L_x_16095:
[----:B0-----:R-:W0:Y:S01]  /*04a0*/  @UP0 LDCU.64 UR4, c[0x0][0x3e0] ;  /* 0x00007c00ff0407ac */ /* 0x001e220008000a00 */
[----:B------:R-:W-:Y:S01]  /*04b0*/  PLOP3.LUT P0, PT, PT, PT, UP0, 0x80, 0x8 ;  /* 0x000000000008781c */ /* 0x000fe20003f0f008 */
[----:B------:R-:W1:Y:S01]  /*04c0*/  LDC.64 R56, c[0x0][0x390] ;  /* 0x0000e400ff387b82 */ /* 0x000e620000000a00 */
[----:B------:R-:W-:Y:S02]  /*04d0*/  UIMAD UR6, UR7, UR12, URZ ;  /* 0x0000000c070672a4 */ /* 0x000fe4000f8e02ff */
[----:B0-----:R-:W-:-:S06]  /*04e0*/  @UP0 UIMAD.WIDE UR4, UR7, 0x2, UR4 ;  /* 0x00000002070408a5 */ /* 0x001fcc000f8e0204 */
[----:B------:R-:W-:Y:S01]  /*04f0*/  MOV R32, UR4 ;  /* 0x0000000400207c02 */ /* 0x000fe20008000f00 */
[----:B------:R-:W-:Y:S01]  /*0500*/  USHF.R.S32.HI UR4, URZ, 0x1f, UR6 ;  /* 0x0000001fff047899 */ /* 0x000fe20008011406 */
[----:B------:R-:W-:-:S03]  /*0510*/  MOV R33, UR5 ;  /* 0x0000000500217c02 */ /* 0x000fc60008000f00 */
[----:B------:R-:W-:Y:S02]  /*0520*/  ULEA.HI UR4, UR4, UR6, URZ, 0x3 ;  /* 0x0000000604047291 */ /* 0x000fe4000f8f18ff */
[----:B------:R-:W2:Y:S04]  /*0530*/  @P0 LDG.E.U16 R32, desc[UR8][R32.64] ;  /* 0x0000000820200981 */ /* 0x000ea8000c1e1500 */
[----:B------:R-:W-:-:S04]  /*0540*/  MOV R72, UR4 ;  /* 0x0000000400487c02 */ /* 0x000fc80008000f00 */
[----:B------:R-:W-:-:S05]  /*0550*/  LEA.HI.SX32 R72, R72, R65, 0x1d ;  /* 0x0000004148487211 */ /* 0x000fca00078feaff */
[----:B-1----:R-:W-:-:S06]  /*0560*/  IMAD.WIDE.U32 R28, R72, 0x10, R56 ;  /* 0x00000010481c7825 */ /* 0x002fcc00078e0038 */
[----:B------:R-:W5:Y:S01]  /*0570*/  LDG.E.128 R28, desc[UR8][R28.64] ;  /* 0x000000081c1c7981 */ /* 0x000f62000c1e1d00 */
[----:B------:R-:W-:Y:S01]  /*0580*/  UISETP.NE.U32.AND UP1, UPT, UR10, URZ, UPT ;  /* 0x000000ff0a00728c */ /* 0x000fe2000bf25070 */
[----:B------:R-:W-:-:S03]  /*0590*/  UMOV UR4, 0x3f800000 ;  /* 0x3f80000000047882 */ /* 0x000fc60000000000 */
[----:B------:R-:W-:Y:S01]  /*05a0*/  UISETP.NE.AND.EX UP1, UPT, UR11, URZ, UPT, UP1 ;  /* 0x000000ff0b00728c */ /* 0x000fe2000bf25310 */
[----:B--2---:R-:W-:-:S05]  /*05b0*/  @P0 HADD2.F32 R34, -RZ, R32.H0_H0 ;  /* 0x20000020ff220230 */ /* 0x004fca0000004100 */
[----:B------:R-:W-:-:S13]  /*05c0*/  @P0 R2UR UR5, R34 ;  /* 0x00000000220502ca */ /* 0x000fda00000e0000 */
[----:B------:R-:W-:Y:S01]  /*05d0*/  @UP0 UMOV UR4, UR5 ;  /* 0x0000000500040c82 */ /* 0x000fe20008000000 */
[----:B------:R-:W-:Y:S05]  /*05e0*/  BRA.U !UP1, `(.L_x_16085) ;  /* 0x0000000109547547 */ /* 0x000fea000b800000 */
[----:B------:R-:W0:Y:S02]  /*05f0*/  LDC.64 R40, c[0x0][0x3a0] ;  /* 0x0000e800ff287b82 */ /* 0x000e240000000a00 */
[----:B0-----:R-:W-:-:S05]  /*0600*/  IMAD.WIDE.U32 R40, R72, 0x20, R40 ;  /* 0x0000002048287825 */ /* 0x001fca00078e0028 */
[----:B------:R-:W2:Y:S04]  /*0610*/  LDG.E.128 R36, desc[UR8][R40.64] ;  /* 0x0000000828247981 */ /* 0x000ea8000c1e1d00 */
        /* <DEDUP_REMOVED lines=18> */
.L_x_16085:
[--C-:B-----5:R-:W-:Y:S02]  /*0740*/  HADD2.F32 R32, -RZ, R28.reuse.H0_H0 ;  /* 0x2000001cff207230 */ /* 0x120fe40000004100 */
[----:B------:R-:W-:Y:S02]  /*0750*/  HADD2.F32 R33, -RZ, R28.H1_H1 ;  /* 0x3000001cff217230 */ /* 0x000fe40000004100 */
[--C-:B------:R-:W-:Y:S02]  /*0760*/  HADD2.F32 R34, -RZ, R29.reuse.H0_H0 ;  /* 0x2000001dff227230 */ /* 0x100fe40000004100 */
[----:B------:R-:W-:Y:S01]  /*0770*/  FMUL.FTZ R28, R32, UR4 ;  /* 0x00000004201c7c20 */ /* 0x000fe20008410000 */
[----:B------:R-:W-:Y:S02]  /*0780*/  HADD2.F32 R35, -RZ, R29.H1_H1 ;  /* 0x3000001dff237230 */ /* 0x000fe40000004100 */
[----:B------:R-:W-:Y:S01]  /*0790*/  FMUL.FTZ R29, R33, UR4 ;  /* 0x00000004211d7c20 */ /* 0x000fe20008410000 */
[----:B------:R-:W-:-:S02]  /*07a0*/  HADD2.F32 R36, -RZ, R30.H0_H0 ;  /* 0x2000001eff247230 */ /* 0x000fc40000004100 */
        /* <DEDUP_REMOVED lines=9> */
.L_x_16086:
        /* <DEDUP_REMOVED lines=29> */
.L_x_16087:
[--C-:B0----5:R-:W-:Y:S02]  /*0a10*/  HADD2.F32 R40, -RZ, R36.reuse.H0_H0 ;  /* 0x20000024ff287230 */ /* 0x121fe40000004100 */
        /* <DEDUP_REMOVED lines=15> */
.L_x_16088:
        /* <DEDUP_REMOVED lines=28> */
.L_x_16089:
        /* <DEDUP_REMOVED lines=16> */
.L_x_16090:
        /* <DEDUP_REMOVED lines=9> */
[----:B0-----:R-:W2:Y:S04]  /*0e60*/  LDG.E.128 R56, desc[UR8][R78.64] ;  /* 0x000000084e387981 */ /* 0x001ea8000c1e1d00 */
        /* <DEDUP_REMOVED lines=18> */
.L_x_16091:
        /* <DEDUP_REMOVED lines=14> */
[----:B------:R-:W-:-:S02]  /*1070*/  FMUL.FTZ R61, R54, UR4 ;  /* 0x00000004363d7c20 */ /* 0x000fc40008410000 */
[----:B------:R-:W-:-:S07]  /*1080*/  FMUL.FTZ R63, R55, UR4 ;  /* 0x00000004373f7c20 */ /* 0x000fce0008410000 */
.L_x_16092:
        /* <DEDUP_REMOVED lines=130> */
.L_x_16094:
[----:B------:R-:W-:Y:S05]  /*18b0*/  BSYNC.RECONVERGENT B0 ;  /* 0x0000000000007941 */ /* 0x000fea0003800200 */
.L_x_16093:
[----:B------:R-:W-:Y:S01]  /*18c0*/  BAR.SYNC.DEFER_BLOCKING 0x0 ;  /* 0x0000000000007b1d */ /* 0x000fe20000010000 */
[----:B------:R-:W-:Y:S01]  /*18d0*/  ISETP.GT.U32.AND P0, PT, R71, 0x3, PT ;  /* 0x000000034700780c */ /* 0x000fe20003f04070 */
[----:B------:R-:W-:Y:S01]  /*18e0*/  HFMA2 R77, -RZ, RZ, 0, 0 ;  /* 0x00000000ff4d7431 */ /* 0x000fe200000001ff */
[----:B------:R-:W-:Y:S01]  /*18f0*/  PLOP3.LUT P3, PT, PT, PT, UP2, 0x80, 0x8 ;  /* 0x000000000008781c */ /* 0x000fe20003f6f028 */
[----:B------:R-:W-:Y:S01]  /*1900*/  HADD2.F32 R85, -RZ, R25.H1_H1 ;  /* 0x30000019ff557230 */ /* 0x000fe20000004100 */
[----:B------:R-:W-:Y:S01]  /*1910*/  PLOP3.LUT P2, PT, PT, PT, PT, 0x8, 0x80 ;  /* 0x000000000080781c */ /* 0x000fe20003f4e170 */
[----:B------:R-:W-:Y:S01]  /*1920*/  HADD2.F32 R84, -RZ, R6.H1_H1 ;  /* 0x30000006ff547230 */ /* 0x000fe20000004100 */
[----:B------:R-:W-:Y:S01]  /*1930*/  UPLOP3.LUT UP2, UPT, UPT, UPT, UP2, 0x40, 0x4 ;  /* 0x000000000004789c */ /* 0x000fe20003f4e820 */
[----:B------:R-:W-:-:S06]  /*1940*/  HADD2.F32 R86, -RZ, R17.H1_H1 ;  /* 0x30000011ff567230 */ /* 0x000fcc0000004100 */
[----:B0-----:R-:W0:Y:S01]  /*1950*/  @!P0 S2R R53, SR_CgaCtaId ;  /* 0x0000000000358919 */ /* 0x001e220000008800 */
[----:B------:R-:W-:Y:S02]  /*1960*/  @!P0 PLOP3.LUT P2, PT, P3, PT, PT, 0x80, 0x8 ;  /* 0x000000000008881c */ /* 0x000fe40001f4f070 */
[----:B------:R-:W-:Y:S02]  /*1970*/  @!P0 MOV R52, 0x400 ;  /* 0x0000040000348802 */ /* 0x000fe40000000f00 */
[----:B------:R-:W-:-:S04]  /*1980*/  @!P0 MOV R77, 0x400 ;  /* 0x00000400004d8802 */ /* 0x000fc80000000f00 */
[-C--:B------:R-:W-:Y:S01]  /*1990*/  I2FP.F32.U32 R83, R77.reuse ;  /* 0x0000004d00537245 */ /* 0x080fe20000201000 */
[----:B------:R-:W1:Y:S01]  /*19a0*/  SHFL.DOWN PT, R76, R77, 0x2, 0x1f ;  /* 0x08401f004d4c7f89 */ /* 0x000e6200000e0000 */
[----:B0-----:R-:W-:Y:S02]  /*19b0*/  @!P0 LEA R78, R53, R52, 0x18 ;  /* 0x00000034354e8211 */ /* 0x001fe400078ec0ff */
[----:B------:R-:W-:Y:S02]  /*19c0*/  CS2R R52, SRZ ;  /* 0x0000000000347805 */ /* 0x000fe4000001ff00 */
[----:B-1----:R-:W-:Y:S02]  /*19d0*/  IADD3 R81, PT, PT, R76, R77, RZ ;  /* 0x0000004d4c517210 */ /* 0x002fe40007ffe0ff */
[----:B------:R-:W-:Y:S02]  /*19e0*/  @P2 IADD3 R78, PT, PT, R78, 0x20, RZ ;  /* 0x000000204e4e2810 */ /* 0x000fe40007ffe0ff */
[----:B------:R-:W-:-:S02]  /*19f0*/  I2FP.F32.S32 R54, R81 ;  /* 0x0000005100367245 */ /* 0x000fc40000201400 */
[----:B------:R-:W-:Y:S02]  /*1a00*/  @!P0 LEA R78, R71, R78, 0x3 ;  /* 0x0000004e474e8211 */ /* 0x000fe400078e18ff */
[----:B------:R-:W0:Y:S01]  /*1a10*/  MUFU.RCP R55, R54 ;  /* 0x0000003600377308 */ /* 0x000e220000001000 */
[----:B------:R-:W-:Y:S02]  /*1a20*/  I2FP.F32.S32 R82, R76 ;  /* 0x0000004c00527245 */ /* 0x000fe40000201400 */
[----:B------:R-:W1:Y:S01]  /*1a30*/  @!P0 LDS.64 R52, [R78] ;  /* 0x000000004e348984 */ /* 0x000e620000000a00 */
[----:B------:R-:W-:-:S03]  /*1a40*/  ISETP.NE.AND P0, PT, R0, RZ, PT ;  /* 0x000000ff0000720c */ /* 0x000fc60003f05270 */
[----:B------:R-:W-:Y:S04]  /*1a50*/  SHFL.DOWN PT, R76, R81, 0x1, 0x1f ;  /* 0x08201f00514c7f89 */ /* 0x000fe800000e0000 */
[----:B-1----:R-:W1:Y:S04]  /*1a60*/  SHFL.DOWN PT, R79, R52, 0x2, 0x1f ;  /* 0x08401f00344f7f89 */ /* 0x002e6800000e0000 */
[----:B------:R-:W2:Y:S01]  /*1a70*/  SHFL.DOWN PT, R80, R53, 0x2, 0x1f ;  /* 0x08401f0035507f89 */ /* 0x000ea200000e0000 */
[----:B-1----:R-:W-:-:S04]  /*1a80*/  FMUL.FTZ R78, R79, R82 ;  /* 0x000000524f4e7220 */ /* 0x002fc80000410000 */
[----:B------:R-:W-:Y:S01]  /*1a90*/  FFMA.FTZ R78, R83, R52, R78 ;  /* 0x00000034534e7223 */ /* 0x000fe2000001004e */
[----:B------:R-:W-:Y:S01]  /*1aa0*/  FADD.FTZ R52, -R79, R52 ;  /* 0x000000344f347221 */ /* 0x000fe20000010100 */
[----:B--2---:R-:W-:Y:S01]  /*1ab0*/  FADD.FTZ R80, R80, R53 ;  /* 0x0000003550507221 */ /* 0x004fe20000010000 */
[----:B------:R-:W-:Y:S01]  /*1ac0*/  IADD3 R79, PT, PT, R81, R76, RZ ;  /* 0x0000004c514f7210 */ /* 0x000fe20007ffe0ff */
[----:B0-----:R-:W-:Y:S01]  /*1ad0*/  FMUL.FTZ R78, R55, R78 ;  /* 0x0000004e374e7220 */ /* 0x001fe20000410000 */
[----:B------:R-:W-:Y:S01]  /*1ae0*/  FMUL.FTZ R52, R52, R52 ;  /* 0x0000003434347220 */ /* 0x000fe20000410000 */
[----:B------:R-:W-:Y:S01]  /*1af0*/  I2FP.F32.S32 R76, R76 ;  /* 0x0000004c004c7245 */ /* 0x000fe20000201400 */
[----:B------:R-:W-:Y:S01]  /*1b00*/  HADD2.F32 R81, -RZ, R25.H0_H0 ;  /* 0x20000019ff517230 */ /* 0x000fe20000004100 */
[----:B------:R-:W-:Y:S01]  /*1b10*/  I2FP.F32.S32 R79, R79 ;  /* 0x0000004f004f7245 */ /* 0x000fe20000201400 */
[----:B------:R-:W0:Y:S01]  /*1b20*/  SHFL.DOWN PT, R77, R78, 0x1, 0x1f ;  /* 0x08201f004e4d7f89 */ /* 0x000e2200000e0000 */
[----:B------:R-:W-:Y:S01]  /*1b30*/  FMUL.FTZ R52, R52, R83 ;  /* 0x0000005334347220 */ /* 0x000fe20000410000 */
[----:B------:R-:W-:-:S03]  /*1b40*/  HADD2.F32 R83, -RZ, R69.H1_H1 ;  /* 0x30000045ff537230 */ /* 0x000fc60000004100 */
[----:B------:R-:W-:Y:S01]  /*1b50*/  FMUL.FTZ R52, R52, R82 ;  /* 0x0000005234347220 */ /* 0x000fe20000410000 */
[----:B------:R-:W1:Y:S01]  /*1b60*/  MUFU.RCP R79, R79 ;  /* 0x0000004f004f7308 */ /* 0x000e620000001000 */
[----:B------:R-:W-:Y:S02]  /*1b70*/  HADD2.F32 R82, -RZ, R23.H1_H1 ;  /* 0x30000017ff527230 */ /* 0x000fe40000004100 */
[----:B------:R-:W-:-:S05]  /*1b80*/  FFMA.FTZ R80, R55, R52, R80 ;  /* 0x0000003437507223 */ /* 0x000fca0000010050 */
[----:B------:R-:W2:Y:S01]  /*1b90*/  SHFL.DOWN PT, R53, R80, 0x1, 0x1f ;  /* 0x08201f0050357f89 */ /* 0x000ea200000e0000 */
[----:B0-----:R-:W-:Y:S01]  /*1ba0*/  FMUL.FTZ R55, R77, R76 ;  /* 0x0000004c4d377220 */ /* 0x001fe20000410000 */
[----:B------:R-:W-:-:S03]  /*1bb0*/  FADD.FTZ R77, R78, -R77 ;  /* 0x8000004d4e4d7221 */ /* 0x000fc60000010000 */
[C---:B------:R-:W-:Y:S01]  /*1bc0*/  FFMA.FTZ R52, R54.reuse, R78, R55 ;  /* 0x0000004e36347223 */ /* 0x040fe20000010037 */
[----:B------:R-:W-:Y:S01]  /*1bd0*/  FMUL.FTZ R77, R77, R77 ;  /* 0x0000004d4d4d7220 */ /* 0x000fe20000410000 */
[----:B------:R-:W0:Y:S02]  /*1be0*/  LDC R55, c[0x0][0x448] ;  /* 0x00011200ff377b82 */ /* 0x000e240000000800 */
[----:B-1----:R-:W-:Y:S01]  /*1bf0*/  FMUL.FTZ R52, R79, R52 ;  /* 0x000000344f347220 */ /* 0x002fe20000410000 */
[----:B------:R-:W-:-:S04]  /*1c00*/  FMUL.FTZ R77, R54, R77 ;  /* 0x0000004d364d7220 */ /* 0x000fc80000410000 */
[----:B------:R-:W-:Y:S01]  /*1c10*/  FMUL.FTZ R77, R77, R76 ;  /* 0x0000004c4d4d7220 */ /* 0x000fe20000410000 */
[----:B--2---:R-:W-:Y:S01]  /*1c20*/  FADD.FTZ R54, R80, R53 ;  /* 0x0000003550367221 */ /* 0x004fe20000010000 */
[----:B------:R-:W1:Y:S01]  /*1c30*/  SHFL.IDX PT, R52, R52, RZ, 0x1f ;  /* 0x00001fff34347589 */ /* 0x000e6200000e0000 */
[----:B------:R-:W-:Y:S02]  /*1c40*/  HADD2.F32 R80, -RZ, R4.H1_H1 ;  /* 0x30000004ff507230 */ /* 0x000fe40000004100 */
[----:B------:R-:W-:Y:S01]  /*1c50*/  FFMA.FTZ R77, R79, R77, R54 ;  /* 0x0000004d4f4d7223 */ /* 0x000fe20000010036 */
[----:B------:R-:W-:-:S04]  /*1c60*/  HADD2.F32 R79, -RZ, R69.H0_H0 ;  /* 0x20000045ff4f7230 */ /* 0x000fc80000004100 */
[----:B------:R2:W0:Y:S02]  /*1c70*/  SHFL.IDX PT, R78, R77, RZ, 0x1f ;  /* 0x00001fff4d4e7589 */ /* 0x00042400000e0000 */
[----:B--2---:R-:W-:Y:S01]  /*1c80*/  HADD2.F32 R77, -RZ, R24.H0_H0 ;  /* 0x20000018ff4d7230 */ /* 0x004fe20000004100 */
[C---:B-1----:R-:W-:Y:S01]  /*1c90*/  FSEL R53, R52.reuse, RZ, !P1 ;  /* 0x000000ff34357208 */ /* 0x042fe20004800000 */
[----:B------:R-:W-:-:S03]  /*1ca0*/  FMUL.FTZ R76, R52, R52 ;  /* 0x00000034344c7220 */ /* 0x000fc60000410000 */
[----:B------:R-:W-:Y:S02]  /*1cb0*/  R2UR UR4, R53 ;  /* 0x00000000350472ca */ /* 0x000fe400000e0000 */
[----:B------:R-:W-:Y:S01]  /*1cc0*/  FSEL R76, R76, RZ, P1 ;  /* 0x000000ff4c4c7208 */ /* 0x000fe20000800000 */
[----:B0-----:R-:W-:Y:S01]  /*1cd0*/  FFMA.FTZ R55, R78, UR13, R55 ;  /* 0x0000000d4e377c23 */ /* 0x001fe20008010037 */
[----:B------:R-:W-:-:S03]  /*1ce0*/  HADD2.F32 R78, -RZ, R24.H1_H1 ;  /* 0x30000018ff4e7230 */ /* 0x000fc60000004100 */
[----:B------:R-:W-:-:S04]  /*1cf0*/  FADD.FTZ R55, R55, R76 ;  /* 0x0000004c37377221 */ /* 0x000fc80000010000 */
[----:B------:R0:W1:Y:S02]  /*1d00*/  MUFU.RSQ R76, R55 ;  /* 0x00000037004c7308 */ /* 0x0000640000001400 */
[----:B------:R-:W-:Y:S01]  /*1d10*/  FADD.FTZ R53, R30, -UR4 ;  /* 0x800000041e357e21 */ /* 0x000fe20008010000 */
[----:B------:R-:W-:Y:S01]  /*1d20*/  FADD.FTZ R54, R31, -UR4 ;  /* 0x800000041f367e21 */ /* 0x000fe20008010000 */
[----:B------:R-:W-:Y:S01]  /*1d30*/  FADD.FTZ R28, R28, -UR4 ;  /* 0x800000041c1c7e21 */ /* 0x000fe20008010000 */
[----:B------:R-:W2:Y:S01]  /*1d40*/  @!P0 LDC.64 R30, c[0x0][0x3c0] ;  /* 0x0000f000ff1e8b82 */ /* 0x000ea20000000a00 */
[----:B------:R-:W-:Y:S01]  /*1d50*/  FADD.FTZ R29, R29, -UR4 ;  /* 0x800000041d1d7e21 */ /* 0x000fe20008010000 */
[----:B------:R-:W-:Y:S01]  /*1d60*/  FADD.FTZ R32, R32, -UR4 ;  /* 0x8000000420207e21 */ /* 0x000fe20008010000 */
[----:B------:R-:W-:Y:S01]  /*1d70*/  FADD.FTZ R33, R33, -UR4 ;  /* 0x8000000421217e21 */ /* 0x000fe20008010000 */
[----:B------:R-:W-:Y:S01]  /*1d80*/  FADD.FTZ R34, R34, -UR4 ;  /* 0x8000000422227e21 */ /* 0x000fe20008010000 */
[----:B0-----:R-:W-:Y:S01]  /*1d90*/  MOV R55, UR7 ;  /* 0x0000000700377c02 */ /* 0x001fe20008000f00 */
[----:B------:R-:W-:Y:S01]  /*1da0*/  FADD.FTZ R35, R35, -UR4 ;  /* 0x8000000423237e21 */ /* 0x000fe20008010000 */
[----:B------:R-:W-:Y:S01]  /*1db0*/  FADD.FTZ R36, R36, -UR4 ;  /* 0x8000000424247e21 */ /* 0x000fe20008010000 */
[----:B------:R-:W-:Y:S01]  /*1dc0*/  FADD.FTZ R38, R38, -UR4 ;  /* 0x8000000426267e21 */ /* 0x000fe20008010000 */
[----:B------:R-:W-:Y:S01]  /*1dd0*/  FADD.FTZ R39, R39, -UR4 ;  /* 0x8000000427277e21 */ /* 0x000fe20008010000 */
[----:B------:R-:W-:Y:S01]  /*1de0*/  FADD.FTZ R37, R37, -UR4 ;  /* 0x8000000425257e21 */ /* 0x000fe20008010000 */
[----:B------:R-:W-:Y:S01]  /*1df0*/  FADD.FTZ R40, R40, -UR4 ;  /* 0x8000000428287e21 */ /* 0x000fe20008010000 */
[----:B------:R-:W-:Y:S01]  /*1e00*/  FADD.FTZ R41, R41, -UR4 ;  /* 0x8000000429297e21 */ /* 0x000fe20008010000 */
[----:B------:R-:W-:Y:S01]  /*1e10*/  FADD.FTZ R42, R42, -UR4 ;  /* 0x800000042a2a7e21 */ /* 0x000fe20008010000 */
[----:B-1----:R-:W-:Y:S01]  /*1e20*/  R2UR UR5, R76 ;  /* 0x000000004c0572ca */ /* 0x002fe200000e0000 */
[----:B------:R-:W-:-:S02]  /*1e30*/  HADD2.F32 R76, -RZ, R70.H1_H1 ;  /* 0x30000046ff4c7230 */ /* 0x000fc40000004100 */
        /* <DEDUP_REMOVED lines=8> */
[----:B--2---:R-:W-:-:S04]  /*1ec0*/  @!P0 IMAD.WIDE R30, R55, 0x4, R30 ;  /* 0x00000004371e8825 */ /* 0x004fc800078e021e */
[----:B------:R-:W-:Y:S01]  /*1ed0*/  FADD.FTZ R47, R47, -UR4 ;  /* 0x800000042f2f7e21 */ /* 0x000fe20008010000 */
[----:B------:R-:W-:Y:S01]  /*1ee0*/  FADD.FTZ R56, R56, -UR4 ;  /* 0x8000000438387e21 */ /* 0x000fe20008010000 */
[----:B------:R-:W-:Y:S01]  /*1ef0*/  FMUL.FTZ R28, R28, UR5 ;  /* 0x000000051c1c7c20 */ /* 0x000fe20008410000 */
[----:B------:R-:W-:Y:S02]  /*1f00*/  HADD2.F32 R55, -RZ, R70.H0_H0 ;  /* 0x20000046ff377230 */ /* 0x000fe40000004100 */
[----:B------:R-:W-:Y:S01]  /*1f10*/  FMUL.FTZ R29, R29, UR5 ;  /* 0x000000051d1d7c20 */ /* 0x000fe20008410000 */
[----:B------:R0:W-:Y:S01]  /*1f20*/  @!P0 STG.E desc[UR8][R30.64], R52 ;  /* 0x000000341e008986 */ /* 0x0001e2000c101908 */
[----:B------:R-:W-:Y:S01]  /*1f30*/  FMUL.FTZ R54, R54, UR5 ;  /* 0x0000000536367c20 */ /* 0x000fe20008410000 */
        /* <DEDUP_REMOVED lines=10> */
[----:B0-----:R-:W-:Y:S01]  /*1fe0*/  FMUL.FTZ R52, R53, UR5 ;  /* 0x0000000535347c20 */ /* 0x001fe20008410000 */
[----:B------:R-:W-:Y:S01]  /*1ff0*/  FFMA.FTZ R53, R28, R55, R77 ;  /* 0x000000371c357223 */ /* 0x000fe2000001004d */
[----:B------:R-:W-:Y:S01]  /*2000*/  FFMA.FTZ R28, R29, R76, R78 ;  /* 0x0000004c1d1c7223 */ /* 0x000fe2000001004e */
[----:B------:R-:W-:Y:S01]  /*2010*/  FFMA.FTZ R29, R54, R83, R85 ;  /* 0x00000053361d7223 */ /* 0x000fe20000010055 */
[----:B------:R-:W-:Y:S01]  /*2020*/  FFMA.FTZ R52, R52, R79, R81 ;  /* 0x0000004f34347223 */ /* 0x000fe20000010051 */
[----:B------:R-:W-:-:S02]  /*2030*/  HADD2.F32 R31, -RZ, R68.H0_H0 ;  /* 0x20000044ff1f7230 */ /* 0x000fc40000004100 */
[----:B------:R-:W-:Y:S01]  /*2040*/  FMUL.FTZ R76, R34, UR5 ;  /* 0x00000005224c7c20 */ /* 0x000fe20008410000 */
[----:B------:R-:W-:Y:S02]  /*2050*/  HADD2.F32 R55, -RZ, R26.H0_H0 ;  /* 0x2000001aff377230 */ /* 0x000fe40000004100 */
[----:B------:R-:W-:Y:S01]  /*2060*/  FMUL.FTZ R78, R35, UR5 ;  /* 0x00000005234e7c20 */ /* 0x000fe20008410000 */
[----:B------:R-:W-:Y:S02]  /*2070*/  HADD2.F32 R30, -RZ, R68.H1_H1 ;  /* 0x30000044ff1e7230 */ /* 0x000fe40000004100 */
[----:B------:R-:W-:Y:S01]  /*2080*/  FMUL.FTZ R49, R49, UR5 ;  /* 0x0000000531317c20 */ /* 0x000fe20008410000 */
[----:B------:R-:W-:Y:S02]  /*2090*/  HADD2.F32 R54, -RZ, R26.H1_H1 ;  /* 0x3000001aff367230 */ /* 0x000fe40000004100 */
[----:B------:R-:W-:Y:S01]  /*20a0*/  FFMA.FTZ R35, R32, R31, R55 ;  /* 0x0000001f20237223 */ /* 0x000fe20000010037 */
[----:B------:R-:W-:-:S02]  /*20b0*/  HADD2.F32 R77, -RZ, R67.H0_H0 ;  /* 0x20000043ff4d7230 */ /* 0x000fc40000004100 */
[----:B------:R-:W-:Y:S01]  /*20c0*/  FMUL.FTZ R32, R37, UR5 ;  /* 0x0000000525207c20 */ /* 0x000fe20008410000 */
[----:B------:R-:W-:Y:S02]  /*20d0*/  HADD2.F32 R79, -RZ, R27.H0_H0 ;  /* 0x2000001bff4f7230 */ /* 0x000fe40000004100 */
[----:B------:R-:W-:Y:S01]  /*20e0*/  FFMA.FTZ R34, R33, R30, R54 ;  /* 0x0000001e21227223 */ /* 0x000fe20000010036 */
        /* <DEDUP_REMOVED lines=8> */
[--C-:B------:R-:W-:Y:S02]  /*2170*/  HADD2.F32 R81, -RZ, R2.reuse.H0_H0 ;  /* 0x20000002ff517230 */ /* 0x100fe40000004100 */
[----:B------:R-:W-:Y:S01]  /*2180*/  FMUL.FTZ R47, R47, UR5 ;  /* 0x000000052f2f7c20 */ /* 0x000fe20008410000 */
[----:B------:R-:W-:Y:S02]  /*2190*/  HADD2.F32 R83, -RZ, R21.H0_H0 ;  /* 0x20000015ff537230 */ /* 0x000fe40000004100 */
[----:B------:R-:W-:Y:S01]  /*21a0*/  FFMA.FTZ R37, R36, R31, R33 ;  /* 0x0000001f24257223 */ /* 0x000fe20000010021 */
[----:B------:R-:W-:-:S02]  /*21b0*/  HADD2.F32 R30, -RZ, R2.H1_H1 ;  /* 0x30000002ff1e7230 */ /* 0x000fc40000004100 */
[----:B------:R-:W-:Y:S01]  /*21c0*/  FADD.FTZ R57, R57, -UR4 ;  /* 0x8000000439397e21 */ /* 0x000fe20008010000 */
[----:B------:R-:W-:Y:S02]  /*21d0*/  HADD2.F32 R76, -RZ, R21.H1_H1 ;  /* 0x30000015ff4c7230 */ /* 0x000fe40000004100 */
[----:B------:R-:W-:Y:S01]  /*21e0*/  FFMA.FTZ R36, R38, R81, R83 ;  /* 0x0000005126247223 */ /* 0x000fe20000010053 */
[----:B------:R-:W-:Y:S02]  /*21f0*/  HADD2.F32 R77, -RZ, R66.H1_H1 ;  /* 0x30000042ff4d7230 */ /* 0x000fe40000004100 */
[----:B------:R-:W-:Y:S01]  /*2200*/  FADD.FTZ R58, R58, -UR4 ;  /* 0x800000043a3a7e21 */ /* 0x000fe20008010000 */
[----:B------:R-:W-:Y:S02]  /*2210*/  HADD2.F32 R79, -RZ, R20.H1_H1 ;  /* 0x30000014ff4f7230 */ /* 0x000fe40000004100 */
[----:B------:R-:W-:Y:S01]  /*2220*/  FFMA.FTZ R33, R39, R30, R76 ;  /* 0x0000001e27217223 */ /* 0x000fe2000001004c */
        /* <DEDUP_REMOVED lines=8> */
[----:B------:R-:W-:-:S02]  /*22b0*/  HADD2.F32 R77, -RZ, R4.H0_H0 ;  /* 0x20000004ff4d7230 */ /* 0x000fc40000004100 */
[----:B------:R-:W-:Y:S01]  /*22c0*/  FADD.FTZ R61, R61, -UR4 ;  /* 0x800000043d3d7e21 */ /* 0x000fe20008010000 */
[----:B------:R-:W-:Y:S02]  /*22d0*/  HADD2.F32 R31, -RZ, R23.H0_H0 ;  /* 0x20000017ff1f7230 */ /* 0x000fe40000004100 */
[----:B------:R-:W-:Y:S01]  /*22e0*/  FFMA.FTZ R38, R41, R76, R78 ;  /* 0x0000004c29267223 */ /* 0x000fe2000001004e */
[----:B------:R-:W-:Y:S01]  /*22f0*/  FFMA.FTZ R76, R43, R80, R82 ;  /* 0x000000502b4c7223 */ /* 0x000fe20000010052 */
[--C-:B------:R-:W-:Y:S02]  /*2300*/  HADD2.F32 R30, -RZ, R5.reuse.H0_H0 ;  /* 0x20000005ff1e7230 */ /* 0x100fe40000004100 */
[----:B------:R-:W-:Y:S01]  /*2310*/  FMUL.FTZ R41, R44, UR5 ;  /* 0x000000052c297c20 */ /* 0x000fe20008410000 */
[----:B------:R-:W-:Y:S01]  /*2320*/  FFMA.FTZ R77, R42, R77, R31 ;  /* 0x0000004d2a4d7223 */ /* 0x000fe2000001001f */
[----:B------:R-:W-:Y:S02]  /*2330*/  HADD2.F32 R40, -RZ, R16.H0_H0 ;  /* 0x20000010ff287230 */ /* 0x000fe40000004100 */
[----:B------:R-:W-:Y:S01]  /*2340*/  FMUL.FTZ R43, R46, UR5 ;  /* 0x000000052e2b7c20 */ /* 0x000fe20008410000 */
[----:B------:R-:W-:-:S02]  /*2350*/  HADD2.F32 R42, -RZ, R5.H1_H1 ;  /* 0x30000005ff2a7230 */ /* 0x000fc40000004100 */
[----:B------:R-:W-:Y:S01]  /*2360*/  FADD.FTZ R63, R63, -UR4 ;  /* 0x800000043f3f7e21 */ /* 0x000fe20008010000 */
[----:B------:R-:W-:Y:S02]  /*2370*/  HADD2.F32 R78, -RZ, R16.H1_H1 ;  /* 0x30000010ff4e7230 */ /* 0x000fe40000004100 */
[----:B------:R-:W-:Y:S01]  /*2380*/  FFMA.FTZ R41, R41, R30, R40 ;  /* 0x0000001e29297223 */ /* 0x000fe20000010028 */
[----:B------:R-:W-:Y:S02]  /*2390*/  HADD2.F32 R80, -RZ, R6.H0_H0 ;  /* 0x20000006ff507230 */ /* 0x000fe40000004100 */
[----:B------:R-:W-:Y:S01]  /*23a0*/  FADD.FTZ R60, R60, -UR4 ;  /* 0x800000043c3c7e21 */ /* 0x000fe20008010000 */
[----:B------:R-:W-:Y:S02]  /*23b0*/  HADD2.F32 R82, -RZ, R17.H0_H0 ;  /* 0x20000011ff527230 */ /* 0x000fe40000004100 */
[----:B------:R-:W-:Y:S01]  /*23c0*/  FFMA.FTZ R40, R45, R42, R78 ;  /* 0x0000002a2d287223 */ /* 0x000fe2000001004e */
[----:B------:R-:W-:-:S02]  /*23d0*/  HADD2.F32 R79, -RZ, R7.H0_H0 ;  /* 0x20000007ff4f7230 */ /* 0x000fc40000004100 */
[----:B------:R-:W-:Y:S01]  /*23e0*/  FFMA.FTZ R42, R47, R84, R86 ;  /* 0x000000542f2a7223 */ /* 0x000fe20000010056 */
[--C-:B------:R-:W-:Y:S02]  /*23f0*/  HADD2.F32 R31, -RZ, R18.reuse.H0_H0 ;  /* 0x20000012ff1f7230 */ /* 0x100fe40000004100 */
[----:B------:R-:W-:Y:S01]  /*2400*/  FFMA.FTZ R43, R43, R80, R82 ;  /* 0x000000502b2b7223 */ /* 0x000fe20000010052 */
[----:B------:R-:W-:Y:S02]  /*2410*/  HADD2.F32 R78, -RZ, R7.H1_H1 ;  /* 0x30000007ff4e7230 */ /* 0x000fe40000004100 */
[----:B------:R-:W-:Y:S01]  /*2420*/  FADD.FTZ R62, R62, -UR4 ;  /* 0x800000043e3e7e21 */ /* 0x000fe20008010000 */
[----:B------:R-:W-:Y:S02]  /*2430*/  HADD2.F32 R30, -RZ, R18.H1_H1 ;  /* 0x30000012ff1e7230 */ /* 0x000fe40000004100 */
[----:B------:R-:W-:Y:S01]  /*2440*/  FFMA.FTZ R79, R48, R79, R31 ;  /* 0x0000004f304f7223 */ /* 0x000fe2000001001f */
[----:B------:R-:W-:Y:S01]  /*2450*/  HADD2.F32 R81, -RZ, R8.H0_H0 ;  /* 0x20000008ff517230 */ /* 0x000fe20000004100 */
[----:B------:R-:W-:Y:S01]  /*2460*/  F2FP.F16.F32.PACK_AB R28, R28, R53 ;  /* 0x000000351c1c723e */ /* 0x000fe200000000ff */
[----:B------:R-:W-:-:S02]  /*2470*/  HADD2.F32 R45, -RZ, R19.H0_H0 ;  /* 0x20000013ff2d7230 */ /* 0x000fc40000004100 */
[----:B------:R-:W-:Y:S01]  /*2480*/  FFMA.FTZ R78, R49, R78, R30 ;  /* 0x0000004e314e7223 */ /* 0x000fe2000001001e */
[----:B------:R-:W-:Y:S01]  /*2490*/  HADD2.F32 R80, -RZ, R8.H1_H1 ;  /* 0x30000008ff507230 */ /* 0x000fe20000004100 */
[----:B------:R-:W0:Y:S01]  /*24a0*/  LDC.64 R30, c[0x0][0x428] ;  /* 0x00010a00ff1e7b82 */ /* 0x000e220000000a00 */
[----:B------:R-:W-:Y:S02]  /*24b0*/  HADD2.F32 R44, -RZ, R19.H1_H1 ;  /* 0x30000013ff2c7230 */ /* 0x000fe40000004100 */
[----:B------:R-:W-:Y:S01]  /*24c0*/  FFMA.FTZ R81, R50, R81, R45 ;  /* 0x0000005132517223 */ /* 0x000fe2000001002d */
[--C-:B------:R-:W-:Y:S02]  /*24d0*/  HADD2.F32 R47, -RZ, R9.reuse.H0_H0 ;  /* 0x20000009ff2f7230 */ /* 0x100fe40000004100 */
[----:B------:R-:W-:Y:S01]  /*24e0*/  FMUL.FTZ R50, R56, UR5 ;  /* 0x0000000538327c20 */ /* 0x000fe20008410000 */
[--C-:B------:R-:W-:Y:S02]  /*24f0*/  HADD2.F32 R49, -RZ, R12.reuse.H0_H0 ;  /* 0x2000000cff317230 */ /* 0x100fe40000004100 */
[----:B------:R-:W-:Y:S01]  /*2500*/  FFMA.FTZ R80, R51, R80, R44 ;  /* 0x0000005033507223 */ /* 0x000fe2000001002c */
[----:B------:R-:W-:Y:S01]  /*2510*/  HADD2.F32 R46, -RZ, R9.H1_H1 ;  /* 0x30000009ff2e7230 */ /* 0x000fe20000004100 */
[----:B------:R-:W1:Y:S01]  /*2520*/  @!P0 LDC.64 R44, c[0x0][0x3c8] ;  /* 0x0000f200ff2c8b82 */ /* 0x000e620000000a00 */
[----:B------:R-:W-:-:S02]  /*2530*/  HADD2.F32 R48, -RZ, R12.H1_H1 ;  /* 0x3000000cff307230 */ /* 0x000fc40000004100 */
[----:B------:R-:W-:Y:S01]  /*2540*/  FMUL.FTZ R51, R57, UR5 ;  /* 0x0000000539337c20 */ /* 0x000fe20008410000 */
[--C-:B------:R-:W-:Y:S02]  /*2550*/  HADD2.F32 R83, -RZ, R10.reuse.H0_H0 ;  /* 0x2000000aff537230 */ /* 0x100fe40000004100 */
[----:B------:R-:W-:Y:S01]  /*2560*/  FMUL.FTZ R56, R58, UR5 ;  /* 0x000000053a387c20 */ /* 0x000fe20008410000 */
[--C-:B------:R-:W-:Y:S02]  /*2570*/  HADD2.F32 R85, -RZ, R13.reuse.H0_H0 ;  /* 0x2000000dff557230 */ /* 0x100fe40000004100 */
[----:B------:R-:W-:Y:S01]  /*2580*/  FMUL.FTZ R57, R59, UR5 ;  /* 0x000000053b397c20 */ /* 0x000fe20008410000 */
[----:B------:R-:W-:Y:S02]  /*2590*/  HADD2.F32 R82, -RZ, R10.H1_H1 ;  /* 0x3000000aff527230 */ /* 0x000fe40000004100 */
[----:B------:R-:W-:Y:S01]  /*25a0*/  FFMA.FTZ R50, R50, R47, R49 ;  /* 0x0000002f32327223 */ /* 0x000fe20000010031 */
[----:B------:R-:W-:-:S02]  /*25b0*/  HADD2.F32 R84, -RZ, R13.H1_H1 ;  /* 0x3000000dff547230 */ /* 0x000fc40000004100 */
[----:B------:R-:W-:Y:S01]  /*25c0*/  FFMA.FTZ R51, R51, R46, R48 ;  /* 0x0000002e33337223 */ /* 0x000fe20000010030 */
[----:B------:R-:W-:Y:S01]  /*25d0*/  FMUL.FTZ R58, R61, UR5 ;  /* 0x000000053d3a7c20 */ /* 0x000fe20008410000 */
[----:B------:R-:W-:Y:S01]  /*25e0*/  FFMA.FTZ R56, R56, R83, R85 ;  /* 0x0000005338387223 */ /* 0x000fe20000010055 */
[--C-:B------:R-:W-:Y:S02]  /*25f0*/  HADD2.F32 R46, -RZ, R11.reuse.H0_H0 ;  /* 0x2000000bff2e7230 */ /* 0x100fe40000004100 */
[----:B------:R-:W-:Y:S01]  /*2600*/  FFMA.FTZ R57, R57, R82, R84 ;  /* 0x0000005239397223 */ /* 0x000fe20000010054 */
[--C-:B------:R-:W-:Y:S02]  /*2610*/  HADD2.F32 R48, -RZ, R14.reuse.H0_H0 ;  /* 0x2000000eff307230 */ /* 0x100fe40000004100 */
[----:B------:R-:W-:Y:S01]  /*2620*/  FMUL.FTZ R61, R63, UR5 ;  /* 0x000000053f3d7c20 */ /* 0x000fe20008410000 */
[----:B------:R-:W-:Y:S02]  /*2630*/  HADD2.F32 R47, -RZ, R11.H1_H1 ;  /* 0x3000000bff2f7230 */ /* 0x000fe40000004100 */
[----:B------:R-:W-:Y:S01]  /*2640*/  FMUL.FTZ R59, R60, UR5 ;  /* 0x000000053c3b7c20 */ /* 0x000fe20008410000 */
[----:B------:R-:W-:Y:S01]  /*2650*/  HADD2.F32 R49, -RZ, R14.H1_H1 ;  /* 0x3000000eff317230 */ /* 0x000fe20000004100 */
[----:B------:R-:W-:Y:S01]  /*2660*/  MOV R63, UR7 ;  /* 0x00000007003f7c02 */ /* 0x000fe20008000f00 */
[----:B------:R-:W-:-:S02]  /*2670*/  HADD2.F32 R83, -RZ, R64.H0_H0 ;  /* 0x20000040ff537230 */ /* 0x000fc40000004100 */
[----:B------:R-:W-:Y:S01]  /*2680*/  FMUL.FTZ R60, R62, UR5 ;  /* 0x000000053e3c7c20 */ /* 0x000fe20008410000 */
[--C-:B------:R-:W-:Y:S02]  /*2690*/  HADD2.F32 R85, -RZ, R15.reuse.H0_H0 ;  /* 0x2000000fff557230 */ /* 0x100fe40000004100 */
[----:B------:R-:W-:Y:S01]  /*26a0*/  FFMA.FTZ R59, R59, R46, R48 ;  /* 0x0000002e3b3b7223 */ /* 0x000fe20000010030 */
[----:B------:R-:W-:Y:S02]  /*26b0*/  HADD2.F32 R82, -RZ, R64.H1_H1 ;  /* 0x30000040ff527230 */ /* 0x000fe40000004100 */
[----:B------:R-:W-:Y:S01]  /*26c0*/  FFMA.FTZ R58, R58, R47, R49 ;  /* 0x0000002f3a3a7223 */ /* 0x000fe20000010031 */
[----:B------:R-:W-:Y:S02]  /*26d0*/  HADD2.F32 R84, -RZ, R15.H1_H1 ;  /* 0x3000000fff547230 */ /* 0x000fe40000004100 */
[----:B------:R-:W-:Y:S01]  /*26e0*/  FFMA.FTZ R60, R60, R83, R85 ;  /* 0x000000533c3c7223 */ /* 0x000fe20000010055 */
[----:B-1----:R-:W-:Y:S01]  /*26f0*/  @!P0 IMAD.WIDE R44, R63, 0x4, R44 ;  /* 0x000000043f2c8825 */ /* 0x002fe200078e022c */
[----:B------:R-:W-:Y:S01]  /*2700*/  MOV R53, UR5 ;  /* 0x0000000500357c02 */ /* 0x000fe20008000f00 */
[----:B------:R-:W-:-:S02]  /*2710*/  UIADD3 UR7, UPT, UPT, UR7, UR14, URZ ;  /* 0x0000000e07077290 */ /* 0x000fc4000fffe0ff */
        /* <DEDUP_REMOVED lines=28> */
.L_x_16096:
        /* <DEDUP_REMOVED lines=10> */
.L_x_27295:


//--------------------- .text._ZN10layer_norm13ln_fwd_kernelINS_13Kernel_traitsI6__halfS2_fS2_fjLj4096ELj1ELj1ELj4ELj16ENS_18Kernel_traits_baseILj4096ES2_S2_fS2_fjLj128EEEEELb0ELb0ELb1ELb0EEEvNS_9FwdParamsE --------------------------
	.section	.text._ZN10layer_norm13ln_fwd_kernelINS_13Kernel_traitsI6__halfS2_fS2_fjLj4096ELj1ELj1ELj4ELj16ENS_18Kernel_traits_baseILj4096ES2_S2_fS2_fjLj128EEEEELb0ELb0ELb1ELb0EEEvNS_9FwdParamsE,"ax",@progbits
	.align	128
        .global         _ZN10layer_norm13ln_fwd_kernelINS_13Kernel_traitsI6__halfS2_fS2_fjLj4096ELj1ELj1ELj4ELj16ENS_18Kernel_traits_baseILj4096ES2_S2_fS2_fjLj128EEEEELb0ELb0ELb1ELb0EEEvNS_9FwdParamsE
        .type           _ZN10layer_norm13ln_fwd_kernelINS_13Kernel_traitsI6__halfS2_fS2_fjLj4096ELj1ELj1ELj4ELj16ENS_18Kernel_traits_baseILj4096ES2_S2_fS2_fjLj128EEEEELb0ELb0ELb1ELb0EEEvNS_9FwdParamsE,@function
        .size           _ZN10layer_norm13ln_fwd_kernelINS_13Kernel_traitsI6__halfS2_fS2_fjLj4096ELj1ELj1ELj4ELj16ENS_18Kernel_traits_baseILj4096ES2_S2_fS2_fjLj128EEEEELb0ELb0ELb1ELb0EEEvNS_9FwdParamsE,(.L_x_27296 - _ZN10layer_norm13ln_fwd_kernelINS_13Kernel_traitsI6__halfS2_fS2_fjLj4096ELj1ELj1ELj4ELj16ENS_18Kernel_traits_baseILj4096ES2_S2_fS2_fjLj128EEEEELb0ELb0ELb1ELb0EEEvNS_9FwdParamsE)
        .other          _ZN10layer_norm13ln_fwd_kernelINS_13Kernel_traitsI6__halfS2_fS2_fjLj4096ELj1ELj1ELj4ELj16ENS_18Kernel_traits_baseILj4096ES2_S2_fS2_fjLj128EEEEELb0ELb0ELb1ELb0EEEvNS_9FwdParamsE,@"STO_CUDA_ENTRY STV_DEFAULT"
_ZN10layer_norm13ln_fwd_kernelINS_13Kernel_traitsI6__halfS2_fS2_fjLj4096ELj1ELj1ELj4ELj16ENS_18Kernel_traits_baseILj4096ES2_S2_fS2_fjLj128EEEEELb0ELb0ELb1ELb0EEEvNS_9FwdParamsE:
.text._ZN10layer_norm13ln_fwd_kernelINS_13Kernel_traitsI6__halfS2_fS2_fjLj4096ELj1ELj1ELj4ELj16ENS_18Kernel_traits_baseILj4096ES2_S2_fS2_fjLj128EEEEELb0ELb0ELb1ELb0EEEvNS_9FwdParamsE:
        /* <DEDUP_REMOVED lines=50> */
.L_x_16098:
        /* <DEDUP_REMOVED lines=30> */
.L_x_16099:
[----:B------:R-:W-:Y:S05]  /*0500*/  BSYNC.RECONVERGENT B0 ;  /* 0x0000000000007941 */ /* 0x000fea0003800200 */
.L_x_16097:
        /* <DEDUP_REMOVED lines=24> */
.L_x_16132:
        /* <DEDUP_REMOVED lines=32> */
[----:B0-----:R-:W-:-:S06]  /*0890*/  IMAD.WIDE.U32 R40, R76, 0x10, R40 ;  /* 0x000000104c287825 */ /* 0x001fcc00078e0028 */
[----:B------:R-:W5:Y:S02]  /*08a0*/  LDG.E.128 R40, desc[UR12][R40.64] ;  /* 0x0000000c28287981 */ /* 0x000f64000c1e1d00 */
.L_x_16102:
[----:B------:R-:W-:Y:S05]  /*08b0*/  BRA.U !UP0, `(.L_x_16103) ;  /* 0x0000000108887547 */ /* 0x000fea000b800000 */
[----:B------:R-:W0:Y:S02]  /*08c0*/  LDC.64 R62, c[0x0][0x3a0] ;  /* 0x0000e800ff3e7b82 */ /* 0x000e240000000a00 */
[----:B0-----:R-:W-:-:S05]  /*08d0*/  IMAD.WIDE.U32 R62, R77, 0x20, R62 ;  /* 0x000000204d3e7825 */ /* 0x001fca00078e003e */
[----:B------:R-:W2:Y:S04]  /*08e0*/  LDG.E.128 R4, desc[UR12][R62.64] ;  /* 0x0000000c3e047981 */ /* 0x000ea8000c1e1d00 */
[----:B------:R0:W3:Y:S01]  /*08f0*/  LDG.E.128 R68, desc[UR12][R62.64+0x10] ;  /* 0x0000100c3e447981 */ /* 0x0000e2000c1e1d00 */
[----:B------:R-:W-:-:S13]  /*0900*/  ISETP.LT.AND P1, PT, RZ, UR21, PT ;  /* 0x00000015ff007c0c */ /* 0x000fda000bf21270 */
[----:B------:R-:W1:Y:S01]  /*0910*/  @P1 LDC R81, c[0x0][0x40c] ;  /* 0x00010300ff511b82 */ /* 0x000e620000000800 */
[--C-:B-----5:R-:W-:Y:S02]  /*0920*/  @P1 HADD2.F32 R79, -RZ, R40.reuse.H0_H0 ;  /* 0x20000028ff4f1230 */ /* 0x120fe40000004100 */
[----:B------:R-:W-:-:S05]  /*0930*/  @P1 HADD2.F32 R80, -RZ, R40.H1_H1 ;  /* 0x30000028ff501230 */ /* 0x000fca0000004100 */
[----:B------:R-:W4:Y:S08]  /*0940*/  @P1 LDC R82, c[0x0][0x40c] ;  /* 0x00010300ff521b82 */ /* 0x000f300000000800 */
[----:B------:R-:W0:Y:S08]  /*0950*/  @P1 LDC R83, c[0x0][0x40c] ;  /* 0x00010300ff531b82 */ /* 0x000e300000000800 */
[----:B------:R-:W0:Y:S08]  /*0960*/  @P1 LDC R84, c[0x0][0x40c] ;  /* 0x00010300ff541b82 */ /* 0x000e300000000800 */
[----:B------:R-:W3:Y:S01]  /*0970*/  @P1 LDC R85, c[0x0][0x40c] ;  /* 0x00010300ff551b82 */ /* 0x000ee20000000800 */
[----:B--2---:R-:W-:Y:S01]  /*0980*/  @!P1 MOV R60, R4 ;  /* 0x00000004003c9202 */ /* 0x004fe20000000f00 */
[----:B-1----:R-:W-:Y:S01]  /*0990*/  @P1 FFMA.FTZ R60, R79, R81, R4 ;  /* 0x000000514f3c1223 */ /* 0x002fe20000010004 */
[----:B------:R-:W-:Y:S01]  /*09a0*/  @!P1 MOV R61, R5 ;  /* 0x00000005003d9202 */ /* 0x000fe20000000f00 */
[----:B----4-:R-:W-:-:S04]  /*09b0*/  @P1 FFMA.FTZ R61, R80, R82, R5 ;  /* 0x00000052503d1223 */ /* 0x010fc80000010005 */
[----:B------:R-:W1:Y:S01]  /*09c0*/  @P1 LDC R79, c[0x0][0x40c] ;  /* 0x00010300ff4f1b82 */ /* 0x000e620000000800 */
[--C-:B------:R-:W-:Y:S01]  /*09d0*/  @P1 HADD2.F32 R5, -RZ, R41.reuse.H0_H0 ;  /* 0x20000029ff051230 */ /* 0x100fe20000004100 */
[----:B0-----:R-:W-:Y:S01]  /*09e0*/  @!P1 MOV R62, R6 ;  /* 0x00000006003e9202 */ /* 0x001fe20000000f00 */
[----:B------:R-:W-:Y:S01]  /*09f0*/  @P1 HADD2.F32 R4, -RZ, R41.H1_H1 ;  /* 0x30000029ff041230 */ /* 0x000fe20000004100 */
[----:B------:R-:W-:Y:S02]  /*0a00*/  @!P1 MOV R63, R7 ;  /* 0x00000007003f9202 */ /* 0x000fe40000000f00 */
[----:B------:R-:W-:Y:S01]  /*0a10*/  @P1 FFMA.FTZ R62, R5, R83, R6 ;  /* 0x00000053053e1223 */ /* 0x000fe20000010006 */
[--C-:B------:R-:W-:Y:S01]  /*0a20*/  @P1 HADD2.F32 R5, -RZ, R42.reuse.H0_H0 ;  /* 0x2000002aff051230 */ /* 0x100fe20000004100 */
[----:B------:R-:W0:Y:S01]  /*0a30*/  @P1 LDC R80, c[0x0][0x40c] ;  /* 0x00010300ff501b82 */ /* 0x000e220000000800 */
[----:B------:R-:W-:Y:S01]  /*0a40*/  @P1 FFMA.FTZ R63, R4, R84, R7 ;  /* 0x00000054043f1223 */ /* 0x000fe20000010007 */
[----:B------:R-:W-:-:S02]  /*0a50*/  @P1 HADD2.F32 R4, -RZ, R42.H1_H1 ;  /* 0x3000002aff041230 */ /* 0x000fc40000004100 */
[----:B---3--:R-:W-:Y:S01]  /*0a60*/  @P1 FFMA.FTZ R68, R5, R85, R68 ;  /* 0x0000005505441223 */ /* 0x008fe20000010044 */
[--C-:B------:R-:W-:Y:S02]  /*0a70*/  @P1 HADD2.F32 R5, -RZ, R43.reuse.H0_H0 ;  /* 0x2000002bff051230 */ /* 0x100fe40000004100 */
[----:B------:R-:W-:Y:S01]  /*0a80*/  @P1 HADD2.F32 R6, -RZ, R43.H1_H1 ;  /* 0x3000002bff061230 */ /* 0x000fe20000004100 */
[----:B------:R-:W2:Y:S01]  /*0a90*/  @P1 LDC R81, c[0x0][0x40c] ;  /* 0x00010300ff511b82 */ /* 0x000ea20000000800 */
[----:B-1----:R-:W-:Y:S01]  /*0aa0*/  @P1 FFMA.FTZ R69, R4, R79, R69 ;  /* 0x0000004f04451223 */ /* 0x002fe20000010045 */
[----:B0-----:R-:W-:Y:S02]  /*0ab0*/  @P1 FFMA.FTZ R70, R5, R80, R70 ;  /* 0x0000005005461223 */ /* 0x001fe40000010046 */
[----:B--2---:R-:W-:Y:S01]  /*0ac0*/  @P1 FFMA.FTZ R71, R6, R81, R71 ;  /* 0x0000005106471223 */ /* 0x004fe20000010047 */
[----:B------:R-:W-:Y:S06]  /*0ad0*/  BRA `(.L_x_16104) ;  /* 0x0000000000707947 */ /* 0x000fec0003800000 */
.L_x_16103:
[----:B------:R-:W0:Y:S01]  /*0ae0*/  @UP2 LDCU UR4, c[0x0][0x40c] ;  /* 0x00008180ff0427ac */ /* 0x000e220008000800 */
[--C-:B-----5:R-:W-:Y:S01]  /*0af0*/  @P4 HADD2.F32 R4, -RZ, R40.reuse.H0_H0 ;  /* 0x20000028ff044230 */ /* 0x120fe20000004100 */
[----:B------:R-:W-:Y:S01]  /*0b00*/  CS2R R60, SRZ ;  /* 0x00000000003c7805 */ /* 0x000fe2000001ff00 */
[----:B------:R-:W-:Y:S01]  /*0b10*/  @P4 HADD2.F32 R5, -RZ, R40.H1_H1 ;  /* 0x30000028ff054230 */ /* 0x000fe20000004100 */
[----:B------:R-:W1:Y:S01]  /*0b20*/  @UP2 LDCU UR5, c[0x0][0x40c] ;  /* 0x00008180ff0527ac */ /* 0x000e620008000800 */
[----:B------:R-:W-:Y:S01]  /*0b30*/  @P4 HADD2.F32 R6, -RZ, R41.H0_H0 ;  /* 0x20000029ff064230 */ /* 0x000fe20000004100 */
[----:B------:R-:W-:Y:S01]  /*0b40*/  CS2R R62, SRZ ;  /* 0x00000000003e7805 */ /* 0x000fe2000001ff00 */
[--C-:B------:R-:W-:Y:S01]  /*0b50*/  @P4 HADD2.F32 R7, -RZ, R43.reuse.H0_H0 ;  /* 0x2000002bff074230 */ /* 0x100fe20000004100 */
[----:B------:R-:W2:Y:S01]  /*0b60*/  @UP2 LDCU UR7, c[0x0][0x40c] ;  /* 0x00008180ff0727ac */ /* 0x000ea20008000800 */
[----:B------:R-:W-:Y:S01]  /*0b70*/  @P4 HADD2.F32 R79, -RZ, R43.H1_H1 ;  /* 0x3000002bff4f4230 */ /* 0x000fe20000004100 */
[----:B------:R-:W-:-:S02]  /*0b80*/  CS2R R68, SRZ ;  /* 0x0000000000447805 */ /* 0x000fc4000001ff00 */
[----:B------:R-:W-:Y:S01]  /*0b90*/  CS2R R70, SRZ ;  /* 0x0000000000467805 */ /* 0x000fe2000001ff00 */
[----:B------:R-:W3:Y:S01]  /*0ba0*/  @UP2 LDCU UR23, c[0x0][0x40c] ;  /* 0x00008180ff1727ac */ /* 0x000ee20008000800 */
[----:B------:R-:W4:Y:S01]  /*0bb0*/  @UP2 LDCU UR24, c[0x0][0x40c] ;  /* 0x00008180ff1827ac */ /* 0x000f220008000800 */
[----:B0-----:R-:W-:Y:S01]  /*0bc0*/  @P4 FMUL.FTZ R60, R4, UR4 ;  /* 0x00000004043c4c20 */ /* 0x001fe20008410000 */
[----:B------:R-:W-:Y:S01]  /*0bd0*/  @P4 HADD2.F32 R4, -RZ, R41.H1_H1 ;  /* 0x30000029ff044230 */ /* 0x000fe20000004100 */
[----:B------:R-:W0:Y:S01]  /*0be0*/  @UP2 LDCU UR25, c[0x0][0x40c] ;  /* 0x00008180ff1927ac */ /* 0x000e220008000800 */
[----:B-1----:R-:W-:Y:S01]  /*0bf0*/  @P4 FMUL.FTZ R61, R5, UR5 ;  /* 0x00000005053d4c20 */ /* 0x002fe20008410000 */
[--C-:B------:R-:W-:Y:S01]  /*0c00*/  @P4 HADD2.F32 R5, -RZ, R42.reuse.H0_H0 ;  /* 0x2000002aff054230 */ /* 0x100fe20000004100 */
[----:B------:R-:W1:Y:S01]  /*0c10*/  @UP2 LDCU UR26, c[0x0][0x40c] ;  /* 0x00008180ff1a27ac */ /* 0x000e620008000800 */
[----:B--2---:R-:W-:Y:S01]  /*0c20*/  @P4 FMUL.FTZ R62, R6, UR7 ;  /* 0x00000007063e4c20 */ /* 0x004fe20008410000 */
[----:B------:R-:W-:Y:S01]  /*0c30*/  @P4 HADD2.F32 R6, -RZ, R42.H1_H1 ;  /* 0x3000002aff064230 */ /* 0x000fe20000004100 */
[----:B------:R-:W2:Y:S01]  /*0c40*/  @UP2 LDCU UR27, c[0x0][0x40c] ;  /* 0x00008180ff1b27ac */ /* 0x000ea20008000800 */
[----:B---3--:R-:W-:Y:S01]  /*0c50*/  @P4 FMUL.FTZ R63, R4, UR23 ;  /* 0x00000017043f4c20 */ /* 0x008fe20008410000 */
[----:B----4-:R-:W-:-:S02]  /*0c60*/  @P4 FMUL.FTZ R68, R5, UR24 ;  /* 0x0000001805444c20 */ /* 0x010fc40008410000 */
[----:B0-----:R-:W-:Y:S01]  /*0c70*/  @P4 FMUL.FTZ R69, R6, UR25 ;  /* 0x0000001906454c20 */ /* 0x001fe20008410000 */
[----:B-1----:R-:W-:Y:S01]  /*0c80*/  @P4 FMUL.FTZ R70, R7, UR26 ;  /* 0x0000001a07464c20 */ /* 0x002fe20008410000 */
[----:B--2---:R-:W-:-:S07]  /*0c90*/  @P4 FMUL.FTZ R71, R79, UR27 ;  /* 0x0000001b4f474c20 */ /* 0x004fce0008410000 */
.L_x_16104:
[----:B------:R-:W0:Y:S01]  /*0ca0*/  LDC.64 R4, c[0x0][0x3a8] ;  /* 0x0000ea00ff047b82 */ /* 0x000e220000000a00 */
[----:B------:R-:W-:Y:S01]  /*0cb0*/  IADD3 R76, PT, PT, R76, 0x80, RZ ;  /* 0x000000804c4c7810 */ /* 0x000fe20007ffe0ff */
[C---:B0-----:R-:W-:Y:S01]  /*0cc0*/  IMAD.WIDE.U32 R4, R77.reuse, 0x20, R4 ;  /* 0x000000204d047825 */ /* 0x041fe200078e0004 */
[----:B------:R-:W-:-:S04]  /*0cd0*/  IADD3 R77, PT, PT, R77, 0x80, RZ ;  /* 0x000000804d4d7810 */ /* 0x000fc80007ffe0ff */
[----:B------:R0:W-:Y:S04]  /*0ce0*/  STG.E.128 desc[UR12][R4.64], R60 ;  /* 0x0000003c04007986 */ /* 0x0001e8000c101d0c */
[----:B------:R0:W-:Y:S02]  /*0cf0*/  STG.E.128 desc[UR12][R4.64+0x10], R68 ;  /* 0x0000104404007986 */ /* 0x0001e4000c101d0c */
.L_x_16101:
[----:B---3--:R-:W-:Y:S05]  /*0d00*/  BSYNC.RECONVERGENT B0 ;  /* 0x0000000000007941 */ /* 0x008fea0003800200 */
.L_x_16100:
[----:B------:R-:W-:Y:S01]  /*0d10*/  ISETP.GE.U32.AND P1, PT, R78, 0x100, PT ;  /* 0x000001004e00780c */ /* 0x000fe20003f26070 */
[----:B------:R-:W-:-:S12]  /*0d20*/  BSSY.RECONVERGENT B0, `(.L_x_16105) ;  /* 0x000004d000007945 */ /* 0x000fd80003800200 */
[----:B------:R-:W-:Y:S05]  /*0d30*/  @!P1 BRA `(.L_x_16106) ;  /* 0x00000004002c9947 */ /* 0x000fea0003800000 */
[----:B------:R-:W-:-:S04]  /*0d40*/  UISETP.NE.U32.AND UP0, UPT, UR14, URZ, UPT ;  /* 0x000000ff0e00728c */ /* 0x000fc8000bf05070 */
[----:B------:R-:W-:Y:S01]  /*0d50*/  UISETP.NE.AND.EX UP0, UPT, UR15, URZ, UPT, UP0 ;  /* 0x000000ff0f00728c */ /* 0x000fe2000bf05300 */
[----:B------:R-:W-:Y:S10]  /*0d60*/  BRA.U !UP2, `(.L_x_16107) ;  /* 0x000000010a0c7547 */ /* 0x000ff4000b800000 */
[----:B0-----:R-:W0:Y:S02]  /*0d70*/  LDC.64 R4, c[0x0][0x390] ;  /* 0x0000e400ff047b82 */ /* 0x001e240000000a00 */
[----:B0-----:R-:W-:-:S05]  /*0d80*/  IMAD.WIDE.U32 R4, R76, 0x10, R4 ;  /* 0x000000104c047825 */ /* 0x001fca00078e0004 */
[----:B------:R1:W5:Y:S02]  /*0d90*/  LDG.E.128 R40, desc[UR12][R4.64] ;  /* 0x0000000c04287981 */ /* 0x000364000c1e1d00 */
.L_x_16107:
[----:B------:R-:W-:Y:S05]  /*0da0*/  BRA.U !UP0, `(.L_x_16108) ;  /* 0x0000000108887547 */ /* 0x000fea000b800000 */
[----:B01----:R-:W0:Y:S02]  /*0db0*/  LDC.64 R4, c[0x0][0x3a0] ;  /* 0x0000e800ff047b82 */ /* 0x003e240000000a00 */
        /* <DEDUP_REMOVED lines=33> */
.L_x_16108:
[----:B------:R-:W2:Y:S01]  /*0fd0*/  @UP2 LDCU UR4, c[0x0][0x40c] ;  /* 0x00008180ff0427ac */ /* 0x000ea20008000800 */
[--C-:B01---5:R-:W-:Y:S01]  /*0fe0*/  @P4 HADD2.F32 R4, -RZ, R40.reuse.H0_H0 ;  /* 0x20000028ff044230 */ /* 0x123fe20000004100 */
[----:B------:R-:W-:Y:S01]  /*0ff0*/  CS2R R64, SRZ ;  /* 0x0000000000407805 */ /* 0x000fe2000001ff00 */
[----:B------:R-:W-:Y:S01]  /*1000*/  @P4 HADD2.F32 R5, -RZ, R40.H1_H1 ;  /* 0x30000028ff054230 */ /* 0x000fe20000004100 */
[----:B------:R-:W0:Y:S01]  /*1010*/  @UP2 LDCU UR5, c[0x0][0x40c] ;  /* 0x00008180ff0527ac */ /* 0x000e220008000800 */
[----:B------:R-:W-:Y:S01]  /*1020*/  @P4 HADD2.F32 R6, -RZ, R41.H0_H0 ;  /* 0x20000029ff064230 */ /* 0x000fe20000004100 */
[----:B------:R-:W-:Y:S01]  /*1030*/  CS2R R66, SRZ ;  /* 0x0000000000427805 */ /* 0x000fe2000001ff00 */
[--C-:B------:R-:W-:Y:S01]  /*1040*/  @P4 HADD2.F32 R7, -RZ, R43.reuse.H0_H0 ;  /* 0x2000002bff074230 */ /* 0x100fe20000004100 */
[----:B------:R-:W1:Y:S01]  /*1050*/  @UP2 LDCU UR7, c[0x0][0x40c] ;  /* 0x00008180ff0727ac */ /* 0x000e620008000800 */
[----:B------:R-:W-:Y:S01]  /*1060*/  @P4 HADD2.F32 R79, -RZ, R43.H1_H1 ;  /* 0x3000002bff4f4230 */ /* 0x000fe20000004100 */
[----:B------:R-:W-:-:S02]  /*1070*/  CS2R R72, SRZ ;  /* 0x0000000000487805 */ /* 0x000fc4000001ff00 */
[----:B------:R-:W-:Y:S01]  /*1080*/  CS2R R74, SRZ ;  /* 0x00000000004a7805 */ /* 0x000fe2000001ff00 */
[----:B------:R-:W3:Y:S01]  /*1090*/  @UP2 LDCU UR23, c[0x0][0x40c] ;  /* 0x00008180ff1727ac */ /* 0x000ee20008000800 */
[----:B------:R-:W4:Y:S01]  /*10a0*/  @UP2 LDCU UR24, c[0x0][0x40c] ;  /* 0x00008180ff1827ac */ /* 0x000f220008000800 */
[----:B--2---:R-:W-:Y:S01]  /*10b0*/  @P4 FMUL.FTZ R64, R4, UR4 ;  /* 0x0000000404404c20 */ /* 0x004fe20008410000 */
[----:B------:R-:W-:Y:S01]  /*10c0*/  @P4 HADD2.F32 R4, -RZ, R41.H1_H1 ;  /* 0x30000029ff044230 */ /* 0x000fe20000004100 */
[----:B------:R-:W2:Y:S01]  /*10d0*/  @UP2 LDCU UR25, c[0x0][0x40c] ;  /* 0x00008180ff1927ac */ /* 0x000ea20008000800 */
[----:B0-----:R-:W-:Y:S01]  /*10e0*/  @P4 FMUL.FTZ R65, R5, UR5 ;  /* 0x0000000505414c20 */ /* 0x001fe20008410000 */
[--C-:B------:R-:W-:Y:S01]  /*10f0*/  @P4 HADD2.F32 R5, -RZ, R42.reuse.H0_H0 ;  /* 0x2000002aff054230 */ /* 0x100fe20000004100 */
[----:B------:R-:W0:Y:S01]  /*1100*/  @UP2 LDCU UR26, c[0x0][0x40c] ;  /* 0x00008180ff1a27ac */ /* 0x000e220008000800 */
[----:B-1----:R-:W-:Y:S01]  /*1110*/  @P4 FMUL.FTZ R66, R6, UR7 ;  /* 0x0000000706424c20 */ /* 0x002fe20008410000 */
[----:B------:R-:W-:Y:S01]  /*1120*/  @P4 HADD2.F32 R6, -RZ, R42.H1_H1 ;  /* 0x3000002aff064230 */ /* 0x000fe20000004100 */
[----:B------:R-:W1:Y:S01]  /*1130*/  @UP2 LDCU UR27, c[0x0][0x40c] ;  /* 0x00008180ff1b27ac */ /* 0x000e620008000800 */
[----:B---3--:R-:W-:Y:S01]  /*1140*/  @P4 FMUL.FTZ R67, R4, UR23 ;  /* 0x0000001704434c20 */ /* 0x008fe20008410000 */
[----:B----4-:R-:W-:-:S02]  /*1150*/  @P4 FMUL.FTZ R72, R5, UR24 ;  /* 0x0000001805484c20 */ /* 0x010fc40008410000 */
[----:B--2---:R-:W-:Y:S01]  /*1160*/  @P4 FMUL.FTZ R73, R6, UR25 ;  /* 0x0000001906494c20 */ /* 0x004fe20008410000 */
[----:B0-----:R-:W-:Y:S01]  /*1170*/  @P4 FMUL.FTZ R74, R7, UR26 ;  /* 0x0000001a074a4c20 */ /* 0x001fe20008410000 */
[----:B-1----:R-:W-:-:S07]  /*1180*/  @P4 FMUL.FTZ R75, R79, UR27 ;  /* 0x0000001b4f4b4c20 */ /* 0x002fce0008410000 */
.L_x_16109:
[----:B------:R-:W0:Y:S01]  /*1190*/  LDC.64 R4, c[0x0][0x3a8] ;  /* 0x0000ea00ff047b82 */ /* 0x000e220000000a00 */
[----:B------:R-:W-:Y:S01]  /*11a0*/  IADD3 R76, PT, PT, R76, 0x80, RZ ;  /* 0x000000804c4c7810 */ /* 0x000fe20007ffe0ff */
[C---:B0-----:R-:W-:Y:S01]  /*11b0*/  IMAD.WIDE.U32 R4, R77.reuse, 0x20, R4 ;  /* 0x000000204d047825 */ /* 0x041fe200078e0004 */
[----:B------:R-:W-:-:S04]  /*11c0*/  IADD3 R77, PT, PT, R77, 0x80, RZ ;  /* 0x000000804d4d7810 */ /* 0x000fc80007ffe0ff */
[----:B------:R1:W-:Y:S04]  /*11d0*/  STG.E.128 desc[UR12][R4.64], R64 ;  /* 0x0000004004007986 */ /* 0x0003e8000c101d0c */
[----:B------:R1:W-:Y:S02]  /*11e0*/  STG.E.128 desc[UR12][R4.64+0x10], R72 ;  /* 0x0000104804007986 */ /* 0x0003e4000c101d0c */
.L_x_16106:
[----:B------:R-:W-:Y:S05]  /*11f0*/  BSYNC.RECONVERGENT B0 ;  /* 0x0000000000007941 */ /* 0x000fea0003800200 */
.L_x_16105:
        /* <DEDUP_REMOVED lines=9> */
.L_x_16112:
[----:B------:R-:W-:Y:S05]  /*1290*/  BRA.U !UP0, `(.L_x_16113) ;  /* 0x0000000108787547 */ /* 0x000fea000b800000 */
[----:B012---:R-:W0:Y:S02]  /*12a0*/  LDC.64 R4, c[0x0][0x3a0] ;  /* 0x0000e800ff047b82 */ /* 0x007e240000000a00 */
[----:B0-----:R-:W-:-:S05]  /*12b0*/  IMAD.WIDE.U32 R4, R77, 0x20, R4 ;  /* 0x000000204d047825 */ /* 0x001fca00078e0004 */
[----:B------:R-:W2:Y:S04]  /*12c0*/  LDG.E.128 R44, desc[UR12][R4.64] ;  /* 0x0000000c042c7981 */ /* 0x000ea8000c1e1d00 */
[----:B------:R0:W3:Y:S01]  /*12d0*/  LDG.E.128 R48, desc[UR12][R4.64+0x10] ;  /* 0x0000100c04307981 */ /* 0x0000e2000c1e1d00 */
[----:B------:R-:W-:-:S13]  /*12e0*/  ISETP.LT.AND P3, PT, RZ, UR21, PT ;  /* 0x00000015ff007c0c */ /* 0x000fda000bf61270 */
[----:B------:R-:W2:Y:S01]  /*12f0*/  @P3 LDC R6, c[0x0][0x40c] ;  /* 0x00010300ff063b82 */ /* 0x000ea20000000800 */
[--C-:B-----5:R-:W-:Y:S02]  /*1300*/  @P3 HADD2.F32 R7, -RZ, R40.reuse.H0_H0 ;  /* 0x20000028ff073230 */ /* 0x120fe40000004100 */
[----:B------:R-:W-:Y:S02]  /*1310*/  @P3 HADD2.F32 R80, -RZ, R40.H1_H1 ;  /* 0x30000028ff503230 */ /* 0x000fe40000004100 */
[--C-:B0-----:R-:W-:Y:S02]  /*1320*/  @P3 HADD2.F32 R5, -RZ, R41.reuse.H0_H0 ;  /* 0x20000029ff053230 */ /* 0x101fe40000004100 */
[----:B------:R-:W-:Y:S01]  /*1330*/  @P3 HADD2.F32 R4, -RZ, R41.H1_H1 ;  /* 0x30000029ff043230 */ /* 0x000fe20000004100 */
[----:B------:R-:W0:Y:S08]  /*1340*/  @P3 LDC R79, c[0x0][0x40c] ;  /* 0x00010300ff4f3b82 */ /* 0x000e300000000800 */
[----:B------:R-:W1:Y:S08]  /*1350*/  @P3 LDC R81, c[0x0][0x40c] ;  /* 0x00010300ff513b82 */ /* 0x000e700000000800 */
[----:B------:R-:W4:Y:S08]  /*1360*/  @P3 LDC R82, c[0x0][0x40c] ;  /* 0x00010300ff523b82 */ /* 0x000f300000000800 */
[----:B------:R-:W3:Y:S01]  /*1370*/  @P3 LDC R83, c[0x0][0x40c] ;  /* 0x00010300ff533b82 */ /* 0x000ee20000000800 */
[----:B--2---:R-:W-:Y:S01]  /*1380*/  @P3 FFMA.FTZ R44, R7, R6, R44 ;  /* 0x00000006072c3223 */ /* 0x004fe2000001002c */
[----:B0-----:R-:W-:-:S06]  /*1390*/  @P3 FFMA.FTZ R45, R80, R79, R45 ;  /* 0x0000004f502d3223 */ /* 0x001fcc000001002d */
[----:B------:R-:W0:Y:S01]  /*13a0*/  @P3 LDC R6, c[0x0][0x40c] ;  /* 0x00010300ff063b82 */ /* 0x000e220000000800 */
[----:B-1----:R-:W-:Y:S01]  /*13b0*/  @P3 FFMA.FTZ R46, R5, R81, R46 ;  /* 0x00000051052e3223 */ /* 0x002fe2000001002e */
[--C-:B------:R-:W-:Y:S02]  /*13c0*/  @P3 HADD2.F32 R5, -RZ, R42.reuse.H0_H0 ;  /* 0x2000002aff053230 */ /* 0x100fe40000004100 */
[----:B----4-:R-:W-:Y:S01]  /*13d0*/  @P3 FFMA.FTZ R47, R4, R82, R47 ;  /* 0x00000052042f3223 */ /* 0x010fe2000001002f */
[----:B------:R-:W-:Y:S02]  /*13e0*/  @P3 HADD2.F32 R4, -RZ, R42.H1_H1 ;  /* 0x3000002aff043230 */ /* 0x000fe40000004100 */
[--C-:B------:R-:W-:Y:S02]  /*13f0*/  @P3 HADD2.F32 R80, -RZ, R43.reuse.H1_H1 ;  /* 0x3000002bff503230 */ /* 0x100fe40000004100 */
[----:B---3--:R-:W-:Y:S01]  /*1400*/  @P3 FFMA.FTZ R48, R5, R83, R48 ;  /* 0x0000005305303223 */ /* 0x008fe20000010030 */
[----:B------:R-:W1:Y:S01]  /*1410*/  @P3 LDC R7, c[0x0][0x40c] ;  /* 0x00010300ff073b82 */ /* 0x000e620000000800 */
[----:B------:R-:W-:-:S07]  /*1420*/  @P3 HADD2.F32 R5, -RZ, R43.H0_H0 ;  /* 0x2000002bff053230 */ /* 0x000fce0000004100 */
[----:B------:R-:W2:Y:S01]  /*1430*/  @P3 LDC R79, c[0x0][0x40c] ;  /* 0x00010300ff4f3b82 */ /* 0x000ea20000000800 */
[----:B0-----:R-:W-:Y:S01]  /*1440*/  @P3 FFMA.FTZ R49, R4, R6, R49 ;  /* 0x0000000604313223 */ /* 0x001fe20000010031 */
[----:B-1----:R-:W-:Y:S01]  /*1450*/  @P3 FFMA.FTZ R50, R5, R7, R50 ;  /* 0x0000000705323223 */ /* 0x002fe20000010032 */
[----:B--2---:R-:W-:Y:S01]  /*1460*/  @P3 FFMA.FTZ R51, R80, R79, R51 ;  /* 0x0000004f50333223 */ /* 0x004fe20000010033 */
[----:B------:R-:W-:Y:S06]  /*1470*/  BRA `(.L_x_16114) ;  /* 0x0000000000707947 */ /* 0x000fec0003800000 */
.L_x_16113:
[----:B------:R-:W3:Y:S01]  /*1480*/  @UP2 LDCU UR4, c[0x0][0x40c] ;  /* 0x00008180ff0427ac */ /* 0x000ee20008000800 */
[--C-:B012--5:R-:W-:Y:S01]  /*1490*/  @P4 HADD2.F32 R4, -RZ, R40.reuse.H0_H0 ;  /* 0x20000028ff044230 */ /* 0x127fe20000004100 */
        /* <DEDUP_REMOVED lines=10> */
[----:B------:R-:W2:Y:S01]  /*1540*/  @UP2 LDCU UR23, c[0x0][0x40c] ;  /* 0x00008180ff1727ac */ /* 0x000ea20008000800 */
[----:B------:R-:W4:Y:S01]  /*1550*/  @UP2 LDCU UR24, c[0x0][0x40c] ;  /* 0x00008180ff1827ac */ /* 0x000f220008000800 */
[----:B---3--:R-:W-:Y:S01]  /*1560*/  @P4 FMUL.FTZ R44, R4, UR4 ;  /* 0x00000004042c4c20 */ /* 0x008fe20008410000 */
[----:B------:R-:W-:Y:S01]  /*1570*/  @P4 HADD2.F32 R4, -RZ, R41.H1_H1 ;  /* 0x30000029ff044230 */ /* 0x000fe20000004100 */
[----:B------:R-:W3:Y:S01]  /*1580*/  @UP2 LDCU UR25, c[0x0][0x40c] ;  /* 0x00008180ff1927ac */ /* 0x000ee20008000800 */
[----:B0-----:R-:W-:Y:S01]  /*1590*/  @P4 FMUL.FTZ R45, R5, UR5 ;  /* 0x00000005052d4c20 */ /* 0x001fe20008410000 */
[--C-:B------:R-:W-:Y:S01]  /*15a0*/  @P4 HADD2.F32 R5, -RZ, R42.reuse.H0_H0 ;  /* 0x2000002aff054230 */ /* 0x100fe20000004100 */
[----:B------:R-:W0:Y:S01]  /*15b0*/  @UP2 LDCU UR26, c[0x0][0x40c] ;  /* 0x00008180ff1a27ac */ /* 0x000e220008000800 */
[----:B-1----:R-:W-:Y:S01]  /*15c0*/  @P4 FMUL.FTZ R46, R6, UR7 ;  /* 0x00000007062e4c20 */ /* 0x002fe20008410000 */
[----:B------:R-:W-:Y:S01]  /*15d0*/  @P4 HADD2.F32 R6, -RZ, R42.H1_H1 ;  /* 0x3000002aff064230 */ /* 0x000fe20000004100 */
[----:B------:R-:W1:Y:S01]  /*15e0*/  @UP2 LDCU UR27, c[0x0][0x40c] ;  /* 0x00008180ff1b27ac */ /* 0x000e620008000800 */
[----:B--2---:R-:W-:Y:S01]  /*15f0*/  @P4 FMUL.FTZ R47, R4, UR23 ;  /* 0x00000017042f4c20 */ /* 0x004fe20008410000 */
[----:B----4-:R-:W-:-:S02]  /*1600*/  @P4 FMUL.FTZ R48, R5, UR24 ;  /* 0x0000001805304c20 */ /* 0x010fc40008410000 */
[----:B---3--:R-:W-:Y:S01]  /*1610*/  @P4 FMUL.FTZ R49, R6, UR25 ;  /* 0x0000001906314c20 */ /* 0x008fe20008410000 */
[----:B0-----:R-:W-:Y:S01]  /*1620*/  @P4 FMUL.FTZ R50, R7, UR26 ;  /* 0x0000001a07324c20 */ /* 0x001fe20008410000 */
[----:B-1----:R-:W-:-:S07]  /*1630*/  @P4 FMUL.FTZ R51, R79, UR27 ;  /* 0x0000001b4f334c20 */ /* 0x002fce0008410000 */
.L_x_16114:
[----:B------:R-:W0:Y:S01]  /*1640*/  LDC.64 R4, c[0x0][0x3a8] ;  /* 0x0000ea00ff047b82 */ /* 0x000e220000000a00 */
[----:B------:R-:W-:Y:S01]  /*1650*/  IADD3 R76, PT, PT, R76, 0x80, RZ ;  /* 0x000000804c4c7810 */ /* 0x000fe20007ffe0ff */
[C---:B0-----:R-:W-:Y:S01]  /*1660*/  IMAD.WIDE.U32 R4, R77.reuse, 0x20, R4 ;  /* 0x000000204d047825 */ /* 0x041fe200078e0004 */
[----:B------:R-:W-:-:S04]  /*1670*/  IADD3 R77, PT, PT, R77, 0x80, RZ ;  /* 0x000000804d4d7810 */ /* 0x000fc80007ffe0ff */
[----:B------:R2:W-:Y:S04]  /*1680*/  STG.E.128 desc[UR12][R4.64], R44 ;  /* 0x0000002c04007986 */ /* 0x0005e8000c101d0c */
[----:B------:R2:W-:Y:S02]  /*1690*/  STG.E.128 desc[UR12][R4.64+0x10], R48 ;  /* 0x0000103004007986 */ /* 0x0005e4000c101d0c */
.L_x_16111:
[----:B------:R-:W-:Y:S05]  /*16a0*/  BSYNC.RECONVERGENT B0 ;  /* 0x0000000000007941 */ /* 0x000fea0003800200 */
.L_x_16110:
        /* <DEDUP_REMOVED lines=9> */
.L_x_16117:
        /* <DEDUP_REMOVED lines=8> */
[----:B------:R-:W-:-:S05]  /*17c0*/  @P4 HADD2.F32 R76, -RZ, R40.H1_H1 ;  /* 0x30000028ff4c4230 */ /* 0x000fca0000004100 */
[----:B------:R-:W1:Y:S08]  /*17d0*/  @P4 LDC R79, c[0x0][0x40c] ;  /* 0x00010300ff4f4b82 */ /* 0x000e700000000800 */
[----:B------:R-:W4:Y:S08]  /*17e0*/  @P4 LDC R80, c[0x0][0x40c] ;  /* 0x00010300ff504b82 */ /* 0x000f300000000800 */
[----:B------:R-:W4:Y:S08]  /*17f0*/  @P4 LDC R81, c[0x0][0x40c] ;  /* 0x00010300ff514b82 */ /* 0x000f300000000800 */
[----:B------:R-:W3:Y:S08]  /*1800*/  @P4 LDC R82, c[0x0][0x40c] ;  /* 0x00010300ff524b82 */ /* 0x000ef00000000800 */
[----:B0-----:R-:W0:Y:S08]  /*1810*/  @P4 LDC R4, c[0x0][0x40c] ;  /* 0x00010300ff044b82 */ /* 0x001e300000000800 */
[----:B------:R-:W0:Y:S01]  /*1820*/  @P4 LDC R5, c[0x0][0x40c] ;  /* 0x00010300ff054b82 */ /* 0x000e220000000800 */
[----:B--2---:R-:W-:Y:S01]  /*1830*/  @P4 FFMA.FTZ R52, R7, R6, R52 ;  /* 0x0000000607344223 */ /* 0x004fe20000010034 */
[----:B------:R-:W-:-:S06]  /*1840*/  @P4 HADD2.F32 R7, -RZ, R41.H0_H0 ;  /* 0x20000029ff074230 */ /* 0x000fcc0000004100 */
[----:B------:R-:W2:Y:S01]  /*1850*/  @P4 LDC R6, c[0x0][0x40c] ;  /* 0x00010300ff064b82 */ /* 0x000ea20000000800 */
[----:B-1----:R-:W-:Y:S01]  /*1860*/  @P4 FFMA.FTZ R53, R76, R79, R53 ;  /* 0x0000004f4c354223 */ /* 0x002fe20000010035 */
[----:B------:R-:W-:Y:S02]  /*1870*/  @P4 HADD2.F32 R76, -RZ, R41.H1_H1 ;  /* 0x30000029ff4c4230 */ /* 0x000fe40000004100 */
[----:B----4-:R-:W-:Y:S01]  /*1880*/  @P4 FFMA.FTZ R54, R7, R80, R54 ;  /* 0x0000005007364223 */ /* 0x010fe20000010036 */
[--C-:B------:R-:W-:Y:S02]  /*1890*/  @P4 HADD2.F32 R7, -RZ, R42.reuse.H0_H0 ;  /* 0x2000002aff074230 */ /* 0x100fe40000004100 */
[----:B------:R-:W-:Y:S01]  /*18a0*/  @P4 FFMA.FTZ R55, R76, R81, R55 ;  /* 0x000000514c374223 */ /* 0x000fe20000010037 */
[----:B------:R-:W-:Y:S02]  /*18b0*/  @P4 HADD2.F32 R76, -RZ, R42.H1_H1 ;  /* 0x3000002aff4c4230 */ /* 0x000fe40000004100 */
[----:B---3--:R-:W-:Y:S01]  /*18c0*/  @P4 FFMA.FTZ R56, R7, R82, R56 ;  /* 0x0000005207384223 */ /* 0x008fe20000010038 */
[----:B------:R-:W-:-:S02]  /*18d0*/  @P4 HADD2.F32 R7, -RZ, R43.H0_H0 ;  /* 0x2000002bff074230 */ /* 0x000fc40000004100 */
[----:B------:R-:W-:Y:S02]  /*18e0*/  @P4 HADD2.F32 R80, -RZ, R43.H1_H1 ;  /* 0x3000002bff504230 */ /* 0x000fe40000004100 */
[----:B0-----:R-:W-:Y:S01]  /*18f0*/  @P4 FFMA.FTZ R57, R76, R4, R57 ;  /* 0x000000044c394223 */ /* 0x001fe20000010039 */
[----:B------:R-:W-:Y:S02]  /*1900*/  @P4 FFMA.FTZ R58, R7, R5, R58 ;  /* 0x00000005073a4223 */ /* 0x000fe4000001003a */
[----:B--2---:R-:W-:Y:S01]  /*1910*/  @P4 FFMA.FTZ R59, R80, R6, R59 ;  /* 0x00000006503b4223 */ /* 0x004fe2000001003b */
[----:B------:R-:W-:Y:S06]  /*1920*/  BRA `(.L_x_16119) ;  /* 0x0000000000707947 */ /* 0x000fec0003800000 */
.L_x_16118:
        /* <DEDUP_REMOVED lines=28> */
.L_x_16119:
[----:B------:R-:W0:Y:S02]  /*1af0*/  LDC.64 R4, c[0x0][0x3a8] ;  /* 0x0000ea00ff047b82 */ /* 0x000e240000000a00 */
[----:B0-----:R-:W-:-:S05]  /*1b00*/  IMAD.WIDE.U32 R4, R77, 0x20, R4 ;  /* 0x000000204d047825 */ /* 0x001fca00078e0004 */
[----:B------:R3:W-:Y:S04]  /*1b10*/  STG.E.128 desc[UR12][R4.64], R52 ;  /* 0x0000003404007986 */ /* 0x0007e8000c101d0c */
[----:B------:R3:W-:Y:S02]  /*1b20*/  STG.E.128 desc[UR12][R4.64+0x10], R56 ;  /* 0x0000103804007986 */ /* 0x0007e4000c101d0c */
.L_x_16116:
[----:B------:R-:W-:Y:S05]  /*1b30*/  BSYNC.RECONVERGENT B0 ;  /* 0x0000000000007941 */ /* 0x000fea0003800200 */
.L_x_16115:
        /* <DEDUP_REMOVED lines=134> */
.L_x_16121:
[----:B------:R-:W-:Y:S05]  /*23a0*/  BSYNC.RECONVERGENT B0 ;  /* 0x0000000000007941 */ /* 0x000fea0003800200 */
.L_x_16120:
        /* <DEDUP_REMOVED lines=12> */
.L_x_16123:
[----:B------:R-:W-:Y:S05]  /*2470*/  BSYNC.RECONVERGENT B0 ;  /* 0x0000000000007941 */ /* 0x000fea0003800200 */
.L_x_16122:
[----:B------:R-:W1:Y:S01]  /*2480*/  SHFL.DOWN PT, R76, R81, 0x2, 0x1f ;  /* 0x08401f00514c7f89 */ /* 0x000e6200000e0000 */
[----:B------:R-:W-:Y:S01]  /*2490*/  I2FP.F32.S32 R83, R81 ;  /* 0x0000005100537245 */ /* 0x000fe20000201400 */
[----:B------:R-:W-:Y:S01]  /*24a0*/  UISETP.GE.AND UP0, UPT, UR6, 0x1, UPT ;  /* 0x000000010600788c */ /* 0x000fe2000bf06270 */
        /* <DEDUP_REMOVED lines=31> */
[----:B-1----:R-:W-:Y:S02]  /*26a0*/  FADD.FTZ R6, R4, R5 ;  /* 0x0000000504067221 */ /* 0x002fe40000010000 */
[----:B------:R-:W-:Y:S02]  /*26b0*/  FMUL.FTZ R79, R79, R80 ;  /* 0x000000504f4f7220 */ /* 0x000fe40000410000 */
[----:B------:R0:W1:Y:S02]  /*26c0*/  SHFL.IDX PT, R4, R76, RZ, 0x1f ;  /* 0x00001fff4c047589 */ /* 0x00006400000e0000 */
[----:B------:R-:W-:-:S02]  /*26d0*/  FFMA.FTZ R79, R7, R79, R6 ;  /* 0x0000004f074f7223 */ /* 0x000fc40000010006 */
[----:B------:R-:W2:Y:S03]  /*26e0*/  LDC R7, c[0x0][0x448] ;  /* 0x00011200ff077b82 */ /* 0x000ea60000000800 */
[----:B------:R3:W2:Y:S05]  /*26f0*/  SHFL.IDX PT, R80, R79, RZ, 0x1f ;  /* 0x00001fff4f507589 */ /* 0x0006aa00000e0000 */
[----:B0-----:R-:W0:Y:S01]  /*2700*/  @!P4 LDC.64 R76, c[0x0][0x3c8] ;  /* 0x0000f200ff4ccb82 */ /* 0x001e220000000a00 */
[----:B---3--:R-:W-:Y:S01]  /*2710*/  MOV R79, UR18 ;  /* 0x00000012004f7c02 */ /* 0x008fe20008000f00 */
[----:B-1----:R-:W-:-:S05]  /*2720*/  FMUL.FTZ R5, R4, R4 ;  /* 0x0000000404057220 */ /* 0x002fca0000410000 */
[----:B------:R-:W-:Y:S01]  /*2730*/  FSEL R6, R5, RZ, P5 ;  /* 0x000000ff05067208 */ /* 0x000fe20002800000 */
[----:B--2---:R-:W-:-:S04]  /*2740*/  FFMA.FTZ R5, R80, UR20, R7 ;  /* 0x0000001450057c23 */ /* 0x004fc80008010007 */
[----:B------:R-:W-:Y:S01]  /*2750*/  FADD.FTZ R5, R5, R6 ;  /* 0x0000000605057221 */ /* 0x000fe20000010000 */
[----:B0-----:R-:W-:Y:S01]  /*2760*/  @!P4 IMAD.WIDE R76, R81, 0x4, R76 ;  /* 0x00000004514cc825 */ /* 0x001fe200078e024c */
[----:B------:R-:W0:Y:S04]  /*2770*/  @!P4 LDC.64 R6, c[0x0][0x3c0] ;  /* 0x0000f000ff06cb82 */ /* 0x000e280000000a00 */
[----:B------:R-:W1:Y:S02]  /*2780*/  MUFU.RSQ R5, R5 ;  /* 0x0000000500057308 */ /* 0x000e640000001400 */
[----:B-1----:R-:W-:Y:S01]  /*2790*/  R2UR UR7, R5 ;  /* 0x00000000050772ca */ /* 0x002fe200000e0000 */
[----:B0-----:R-:W-:-:S05]  /*27a0*/  @!P4 IMAD.WIDE R6, R79, 0x4, R6 ;  /* 0x000000044f06c825 */ /* 0x001fca00078e0206 */
[----:B------:R0:W-:Y:S07]  /*27b0*/  @!P4 STG.E desc[UR12][R6.64], R4 ;  /* 0x000000040600c986 */ /* 0x0001ee000c10190c */
[----:B------:R-:W-:-:S05]  /*27c0*/  MOV R79, UR7 ;  /* 0x00000007004f7c02 */ /* 0x000fca0008000f00 */
[----:B------:R0:W-:Y:S01]  /*27d0*/  @!P4 STG.E desc[UR12][R76.64], R79 ;  /* 0x0000004f4c00c986 */ /* 0x0001e2000c10190c */
[----:B------:R-:W-:Y:S05]  /*27e0*/  BRA.U !UP0, `(.L_x_16124) ;  /* 0x0000000d084c7547 */ /* 0x000fea000b800000 */
[----:B------:R-:W-:Y:S01]  /*27f0*/  UIADD3 UR4, UPT, UPT, UR6, -0x1, URZ ;  /* 0xffffffff06047890 */ /* 0x000fe2000fffe0ff */
[----:B------:R-:W-:Y:S01]  /*2800*/  FSEL R5, R4, RZ, !P5 ;  /* 0x000000ff04057208 */ /* 0x000fe20006800000 */
[----:B------:R-:W-:Y:S02]  /*2810*/  BSSY.RECONVERGENT B0, `(.L_x_16125) ;  /* 0x0000038000007945 */ /* 0x000fe40003800200 */
[----:B------:R-:W-:-:S04]  /*2820*/  UIMAD UR4, UR4, UR22, URZ ;  /* 0x00000016040472a4 */ /* 0x000fc8000f8e02ff */
[----:B------:R-:W-:-:S04]  /*2830*/  USHF.R.S32.HI UR5, URZ, 0x1f, UR4 ;  /* 0x0000001fff057899 */ /* 0x000fc80008011404 */
[----:B------:R-:W-:Y:S01]  /*2840*/  ULEA.HI UR5, UR5, UR4, URZ, 0x3 ;  /* 0x0000000405057291 */ /* 0x000fe2000f8f18ff */
[----:B------:R-:W-:-:S05]  /*2850*/  R2UR UR4, R5 ;  /* 0x00000000050472ca */ /* 0x000fca00000e0000 */
[----:B0-----:R-:W-:-:S04]  /*2860*/  MOV R4, UR5 ;  /* 0x0000000500047c02 */ /* 0x001fc80008000f00 */
[----:B------:R-:W-:Y:S01]  /*2870*/  LEA.HI.SX32 R3, R4, R3, 0x1d ;  /* 0x0000000304037211 */ /* 0x000fe200078feaff */
[----:B------:R-:W-:Y:S06]  /*2880*/  @!P0 BRA `(.L_x_16126) ;  /* 0x0000000000c08947 */ /* 0x000fec0003800000 */
[----:B------:R-:W-:Y:S01]  /*2890*/  FADD.FTZ R76, R63, -UR4 ;  /* 0x800000043f4c7e21 */ /* 0x000fe20008010000 */
[----:B------:R-:W-:Y:S01]  /*28a0*/  FADD.FTZ R4, R60, -UR4 ;  /* 0x800000043c047e21 */ /* 0x000fe20008010000 */
[----:B-----5:R-:W-:Y:S02]  /*28b0*/  HADD2.F32 R81, -RZ, R37.H1_H1 ;  /* 0x30000025ff517230 */ /* 0x020fe40000004100 */
[----:B------:R-:W-:Y:S01]  /*28c0*/  FADD.FTZ R80, R68, -UR4 ;  /* 0x8000000444507e21 */ /* 0x000fe20008010000 */
[----:B------:R-:W-:Y:S02]  /*28d0*/  HADD2.F32 R83, -RZ, R33.H1_H1 ;  /* 0x30000021ff537230 */ /* 0x000fe40000004100 */
[----:B------:R-:W-:Y:S01]  /*28e0*/  FADD.FTZ R6, R62, -UR4 ;  /* 0x800000043e067e21 */ /* 0x000fe20008010000 */
[----:B------:R-:W-:Y:S01]  /*28f0*/  FMUL.FTZ R76, R76, UR7 ;  /* 0x000000074c4c7c20 */ /* 0x000fe20008410000 */
[----:B------:R-:W-:Y:S02]  /*2900*/  HADD2.F32 R5, -RZ, R36.H0_H0 ;  /* 0x20000024ff057230 */ /* 0x000fe40000004100 */
[----:B------:R-:W-:Y:S01]  /*2910*/  FMUL.FTZ R4, R4, UR7 ;  /* 0x0000000704047c20 */ /* 0x000fe20008410000 */
[----:B------:R-:W-:-:S02]  /*2920*/  HADD2.F32 R7, -RZ, R32.H0_H0 ;  /* 0x20000020ff077230 */ /* 0x000fc40000004100 */
[----:B------:R-:W-:Y:S01]  /*2930*/  FMUL.FTZ R82, R80, UR7 ;  /* 0x0000000750527c20 */ /* 0x000fe20008410000 */
[----:B------:R-:W-:Y:S02]  /*2940*/  HADD2.F32 R77, -RZ, R37.H0_H0 ;  /* 0x20000025ff4d7230 */ /* 0x000fe40000004100 */
[----:B------:R-:W-:Y:S01]  /*2950*/  FMUL.FTZ R6, R6, UR7 ;  /* 0x0000000706067c20 */ /* 0x000fe20008410000 */
[----:B------:R-:W-:Y:S02]  /*2960*/  HADD2.F32 R79, -RZ, R33.H0_H0 ;  /* 0x20000021ff4f7230 */ /* 0x000fe40000004100 */
[----:B------:R-:W-:Y:S01]  /*2970*/  FFMA.FTZ R80, R76, R81, R83 ;  /* 0x000000514c507223 */ /* 0x000fe20000010053 */
[----:B------:R-:W-:Y:S02]  /*2980*/  HADD2.F32 R85, -RZ, R38.H0_H0 ;  /* 0x20000026ff557230 */ /* 0x000fe40000004100 */
[----:B------:R-:W-:Y:S01]  /*2990*/  FADD.FTZ R76, R70, -UR4 ;  /* 0x80000004464c7e21 */ /* 0x000fe20008010000 */
[----:B------:R-:W-:-:S02]  /*29a0*/  HADD2.F32 R87, -RZ, R34.H0_H0 ;  /* 0x20000022ff577230 */ /* 0x000fc40000004100 */
[----:B------:R-:W-:Y:S01]  /*29b0*/  FFMA.FTZ R4, R4, R5, R7 ;  /* 0x0000000504047223 */ /* 0x000fe20000010007 */
[----:B------:R-:W-:Y:S01]  /*29c0*/  FADD.FTZ R7, R69, -UR4 ;  /* 0x8000000445077e21 */ /* 0x000fe20008010000 */
[----:B------:R-:W-:Y:S01]  /*29d0*/  FFMA.FTZ R5, R6, R77, R79 ;  /* 0x0000004d06057223 */ /* 0x000fe2000001004f */
[----:B------:R-:W-:Y:S02]  /*29e0*/  HADD2.F32 R84, -RZ, R34.H1_H1 ;  /* 0x30000022ff547230 */ /* 0x000fe40000004100 */
[----:B------:R-:W-:Y:S01]  /*29f0*/  FFMA.FTZ R6, R82, R85, R87 ;  /* 0x0000005552067223 */ /* 0x000fe20000010057 */
[----:B------:R-:W-:Y:S02]  /*2a00*/  HADD2.F32 R82, -RZ, R38.H1_H1 ;  /* 0x30000026ff527230 */ /* 0x000fe40000004100 */
[----:B------:R-:W-:Y:S01]  /*2a10*/  FMUL.FTZ R81, R76, UR7 ;  /* 0x000000074c517c20 */ /* 0x000fe20008410000 */
[----:B------:R-:W-:Y:S01]  /*2a20*/  FMUL.FTZ R7, R7, UR7 ;  /* 0x0000000707077c20 */ /* 0x000fe20008410000 */
[----:B------:R-:W0:Y:S01]  /*2a30*/  LDC.64 R76, c[0x0][0x428] ;  /* 0x00010a00ff4c7b82 */ /* 0x000e220000000a00 */
[----:B------:R-:W-:Y:S01]  /*2a40*/  HADD2.F32 R86, -RZ, R39.H0_H0 ;  /* 0x20000027ff567230 */ /* 0x000fe20000004100 */
[----:B------:R-:W-:Y:S01]  /*2a50*/  F2FP.F16.F32.PACK_AB R5, R80, R5 ;  /* 0x000000055005723e */ /* 0x000fe200000000ff */
[----:B------:R-:W-:-:S02]  /*2a60*/  HADD2.F32 R88, -RZ, R35.H0_H0 ;  /* 0x20000023ff587230 */ /* 0x000fc40000004100 */
[----:B------:R-:W-:Y:S01]  /*2a70*/  FFMA.FTZ R79, R7, R82, R84 ;  /* 0x00000052074f7223 */ /* 0x000fe20000010054 */
[----:B------:R-:W-:Y:S01]  /*2a80*/  FADD.FTZ R7, R71, -UR4 ;  /* 0x8000000447077e21 */ /* 0x000fe20008010000 */
[----:B------:R-:W-:Y:S02]  /*2a90*/  HADD2.F32 R82, -RZ, R39.H1_H1 ;  /* 0x30000027ff527230 */ /* 0x000fe40000004100 */
[----:B------:R-:W-:Y:S01]  /*2aa0*/  FFMA.FTZ R86, R81, R86, R88 ;  /* 0x0000005651567223 */ /* 0x000fe20000010058 */
[----:B------:R-:W-:Y:S02]  /*2ab0*/  HADD2.F32 R84, -RZ, R35.H1_H1 ;  /* 0x30000023ff547230 */ /* 0x000fe40000004100 */
[----:B------:R-:W-:Y:S01]  /*2ac0*/  FMUL.FTZ R81, R7, UR7 ;  /* 0x0000000707517c20 */ /* 0x000fe20008410000 */
[----:B------:R-:W-:Y:S01]  /*2ad0*/  FADD.FTZ R7, R61, -UR4 ;  /* 0x800000043d077e21 */ /* 0x000fe20008010000 */
[----:B------:R-:W-:Y:S02]  /*2ae0*/  F2FP.F16.F32.PACK_AB R6, R79, R6 ;  /* 0x000000064f06723e */ /* 0x000fe400000000ff */
[----:B------:R-:W-:Y:S01]  /*2af0*/  FFMA.FTZ R83, R81, R82, R84 ;  /* 0x0000005251537223 */ /* 0x000fe20000010054 */
[----:B------:R-:W-:-:S02]  /*2b00*/  HADD2.F32 R82, -RZ, R36.H1_H1 ;  /* 0x30000024ff527230 */ /* 0x000fc40000004100 */
        /* <DEDUP_REMOVED lines=8> */
.L_x_16126:
[----:B------:R-:W-:Y:S05]  /*2b90*/  BSYNC.RECONVERGENT B0 ;  /* 0x0000000000007941 */ /* 0x000fea0003800200 */
.L_x_16125:
[----:B------:R-:W-:Y:S04]  /*2ba0*/  BSSY.RECONVERGENT B0, `(.L_x_16127) ;  /* 0x0000032000007945 */ /* 0x000fe80003800200 */
[----:B------:R-:W-:Y:S05]  /*2bb0*/  @!P1 BRA `(.L_x_16128) ;  /* 0x0000000000c09947 */ /* 0x000fea0003800000 */
[----:B0-----:R-:W-:Y:S01]  /*2bc0*/  FADD.FTZ R76, R67, -UR4 ;  /* 0x80000004434c7e21 */ /* 0x001fe20008010000 */
        /* <DEDUP_REMOVED lines=47> */
.L_x_16128:
[----:B------:R-:W-:Y:S05]  /*2ec0*/  BSYNC.RECONVERGENT B0 ;  /* 0x0000000000007941 */ /* 0x000fea0003800200 */
.L_x_16127:
[----:B------:R-:W-:Y:S04]  /*2ed0*/  BSSY.RECONVERGENT B0, `(.L_x_16129) ;  /* 0x0000032000007945 */ /* 0x000fe80003800200 */
[----:B------:R-:W-:Y:S05]  /*2ee0*/  @!P2 BRA `(.L_x_16130) ;  /* 0x0000000000c0a947 */ /* 0x000fea0003800000 */
[----:B01----:R-:W-:Y:S01]  /*2ef0*/  FADD.FTZ R76, R47, -UR4 ;  /* 0x800000042f4c7e21 */ /* 0x003fe20008010000 */
        /* <DEDUP_REMOVED lines=47> */
.L_x_16130:
[----:B------:R-:W-:Y:S05]  /*31f0*/  BSYNC.RECONVERGENT B0 ;  /* 0x0000000000007941 */ /* 0x000fea0003800200 */
.L_x_16129:
[----:B------:R-:W-:Y:S04]  /*3200*/  BSSY.RECONVERGENT B0, `(.L_x_16124) ;  /* 0x0000031000007945 */ /* 0x000fe80003800200 */
[----:B------:R-:W-:Y:S05]  /*3210*/  @!P3 BRA `(.L_x_16131) ;  /* 0x0000000000bcb947 */ /* 0x000fea0003800000 */
[----:B012---:R-:W-:Y:S01]  /*3220*/  FADD.FTZ R4, R52, -UR4 ;  /* 0x8000000434047e21 */ /* 0x007fe20008010000 */
[----:B------:R-:W-:Y:S01]  /*3230*/  FADD.FTZ R6, R54, -UR4 ;  /* 0x8000000436067e21 */ /* 0x000fe20008010000 */
[----:B-----5:R-:W-:Y:S02]  /*3240*/  HADD2.F32 R5, -RZ, R12.H0_H0 ;  /* 0x2000000cff057230 */ /* 0x020fe40000004100 */
[----:B------:R-:W-:Y:S01]  /*3250*/  FADD.FTZ R76, R55, -UR4 ;  /* 0x80000004374c7e21 */ /* 0x000fe20008010000 */
[----:B------:R-:W-:Y:S02]  /*3260*/  HADD2.F32 R7, -RZ, R8.H0_H0 ;  /* 0x20000008ff077230 */ /* 0x000fe40000004100 */
        /* <DEDUP_REMOVED lines=10> */
[----:B------:R-:W-:Y:S01]  /*3310*/  FADD.FTZ R7, R57, -UR4 ;  /* 0x8000000439077e21 */ /* 0x000fe20008010000 */
[----:B------:R-:W-:Y:S02]  /*3320*/  HADD2.F32 R81, -RZ, R13.H1_H1 ;  /* 0x3000000dff517230 */ /* 0x000fe40000004100 */
[----:B------:R-:W-:Y:S01]  /*3330*/  FFMA.FTZ R77, R6, R77, R79 ;  /* 0x0000004d064d7223 */ /* 0x000fe2000001004f */
[----:B------:R-:W-:-:S02]  /*3340*/  HADD2.F32 R83, -RZ, R9.H1_H1 ;  /* 0x30000009ff537230 */ /* 0x000fc40000004100 */
[----:B------:R-:W-:Y:S01]  /*3350*/  FFMA.FTZ R6, R82, R85, R87 ;  /* 0x0000005552067223 */ /* 0x000fe20000010057 */
[----:B------:R-:W-:Y:S01]  /*3360*/  HADD2.F32 R82, -RZ, R14.H1_H1 ;  /* 0x3000000eff527230 */ /* 0x000fe20000004100 */
[----:B------:R-:W0:Y:S01]  /*3370*/  LDC.64 R4, c[0x0][0x428] ;  /* 0x00010a00ff047b82 */ /* 0x000e220000000a00 */
[----:B------:R-:W-:Y:S02]  /*3380*/  HADD2.F32 R84, -RZ, R10.H1_H1 ;  /* 0x3000000aff547230 */ /* 0x000fe40000004100 */
[----:B------:R-:W-:Y:S01]  /*3390*/  FADD.FTZ R79, R58, -UR4 ;  /* 0x800000043a4f7e21 */ /* 0x000fe20008010000 */
[----:B------:R-:W-:Y:S01]  /*33a0*/  FMUL.FTZ R7, R7, UR7 ;  /* 0x0000000707077c20 */ /* 0x000fe20008410000 */
[----:B------:R-:W-:Y:S01]  /*33b0*/  FFMA.FTZ R80, R80, R81, R83 ;  /* 0x0000005150507223 */ /* 0x000fe20000010053 */
[----:B------:R-:W-:Y:S02]  /*33c0*/  HADD2.F32 R86, -RZ, R15.H0_H0 ;  /* 0x2000000fff567230 */ /* 0x000fe40000004100 */
[----:B------:R-:W-:Y:S01]  /*33d0*/  FMUL.FTZ R81, R79, UR7 ;  /* 0x000000074f517c20 */ /* 0x000fe20008410000 */
        /* <DEDUP_REMOVED lines=14> */
[----:B0-----:R-:W-:Y:S01]  /*34c0*/  IMAD.WIDE.U32 R82, R3, 0x10, R4 ;  /* 0x0000001003527825 */ /* 0x001fe200078e0004 */
[----:B------:R-:W-:Y:S02]  /*34d0*/  F2FP.F16.F32.PACK_AB R7, R85, R86 ;  /* 0x000000565507723e */ /* 0x000fe400000000ff */
[----:B------:R-:W-:Y:S02]  /*34e0*/  F2FP.F16.F32.PACK_AB R5, R80, R77 ;  /* 0x0000004d5005723e */ /* 0x000fe400000000ff */
[----:B------:R-:W-:-:S05]  /*34f0*/  F2FP.F16.F32.PACK_AB R4, R81, R76 ;  /* 0x0000004c5104723e */ /* 0x000fca00000000ff */
[----:B------:R3:W-:Y:S02]  /*3500*/  STG.E.128 desc[UR12][R82.64], R4 ;  /* 0x0000000452007986 */ /* 0x0007e4000c101d0c */
.L_x_16131:
[----:B------:R-:W-:Y:S05]  /*3510*/  BSYNC.RECONVERGENT B0 ;  /* 0x0000000000007941 */ /* 0x000fea0003800200 */
.L_x_16124:
[----:B------:R-:W-:Y:S02]  /*3520*/  UIADD3 UR18, UPT, UPT, UR18, UR16, URZ ;  /* 0x0000001012127290 */ /* 0x000fe4000fffe0ff */
[----:B------:R-:W-:Y:S02]  /*3530*/  UPLOP3.LUT UP1, UPT, UPT, UPT, UP1, 0x40, 0x4 ;  /* 0x000000000004789c */ /* 0x000fe40003f2e810 */
[----:B------:R-:W-:-:S09]  /*3540*/  UISETP.GE.AND UP0, UPT, UR18, UR17, UPT ;  /* 0x000000111200728c */ /* 0x000fd2000bf06270 */
[----:B------:R-:W-:Y:S05]  /*3550*/  BRA.U !UP0, `(.L_x_16132) ;  /* 0xffffffd1084c7547 */ /* 0x000fea000b83ffff */
[----:B------:R-:W-:Y:S05]  /*3560*/  EXIT ;  /* 0x000000000000794d */ /* 0x000fea0003800000 */
.L_x_16133:
        /* <DEDUP_REMOVED lines=9> */
.L_x_27296:


//--------------------- .text._ZN10layer_norm13ln_fwd_kernelINS_13Kernel_traitsI6__halfS2_fS2_fjLj4096ELj1ELj1ELj4ELj16ENS_18Kernel_traits_baseILj4096ES2_S2_fS2_fjLj128EEEEELb0ELb0ELb1ELb1EEEvNS_9FwdParamsE --------------------------
	.section	.text._ZN10layer_norm13ln_fwd_kernelINS_13Kernel_traitsI6__halfS2_fS2_fjLj4096ELj1ELj1ELj4ELj16ENS_18Kernel_traits_baseILj4096ES2_S2_fS2_fjLj128EEEEELb0ELb0ELb1ELb1EEEvNS_9FwdParamsE,"ax",@progbits
	.align	128
        .global         _ZN10layer_norm13ln_fwd_kernelINS_13Kernel_traitsI6__halfS2_fS2_fjLj4096ELj1ELj1ELj4ELj16ENS_18Kernel_traits_baseILj4096ES2_S2_fS2_fjLj128EEEEELb0ELb0ELb1ELb1EEEvNS_9FwdParamsE
        .type           _ZN10layer_norm13ln_fwd_kernelINS_13Kernel_traitsI6__halfS2_fS2_fjLj4096ELj1ELj1ELj4ELj16ENS_18Kernel_traits_baseILj4096ES2_S2_fS2_fjLj128EEEEELb0ELb0ELb1ELb1EEEvNS_9FwdParamsE,@function
        .size           _ZN10layer_norm13ln_fwd_kernelINS_13Kernel_traitsI6__halfS2_fS2_fjLj4096ELj1ELj1ELj4ELj16ENS_18Kernel_traits_baseILj4096ES2_S2_fS2_fjLj128EEEEELb0ELb0ELb1ELb1EEEvNS_9FwdParamsE,(.L_x_27297 - _ZN10layer_norm13ln_fwd_kernelINS_13Kernel_traitsI6__halfS2_fS2_fjLj4096ELj1ELj1ELj4ELj16ENS_18Kernel_traits_baseILj4096ES2_S2_fS2_fjLj128EEEEELb0ELb0ELb1ELb1EEEvNS_9FwdParamsE)
        .other          _ZN10layer_norm13ln_fwd_kernelINS_13Kernel_traitsI6__halfS2_fS2_fjLj4096ELj1ELj1ELj4ELj16ENS_18Kernel_traits_baseILj4096ES2_S2_fS2_fjLj128EEEEELb0ELb0ELb1ELb1EEEvNS_9FwdParamsE,@"STO_CUDA_ENTRY STV_DEFAULT"
_ZN10layer_norm13ln_fwd_kernelINS_13Kernel_traitsI6__halfS2_fS2_fjLj4096ELj1ELj1ELj4ELj16ENS_18Kernel_traits_baseILj4096ES2_S2_fS2_fjLj128EEEEELb0ELb0ELb1ELb1EEEvNS_9FwdParamsE:
.text._ZN10layer_norm13ln_fwd_kernelINS_13Kernel_traitsI6__halfS2_fS2_fjLj4096ELj1ELj1ELj4ELj16ENS_18Kernel_traits_baseILj4096ES2_S2_fS2_fjLj128EEEEELb0ELb0ELb1ELb1EEEvNS_9FwdParamsE:
        /* <DEDUP_REMOVED lines=22> */
[----:B---3--:R-:W-:-:S02]  /*0160*/  @P0 MOV R69, R8 ;  /* 0x0000000800450202 */ /* 0x008fc40000000f00 */
[----:B------:R-:W-:Y:S02]  /*0170*/  @P0 MOV R68, R9 ;  /* 0x0000000900440202 */ /* 0x000fe40000000f00 */
[----:B------:R-:W-:Y:S02]  /*0180*/  @P0 MOV R67, R10 ;  /* 0x0000000a00430202 */ /* 0x000fe40000000f00 */
[----:B------:R-:W-:Y:S02]  /*0190*/  @P0 MOV R66, R11 ;  /* 0x0000000b00420202 */ /* 0x000fe40000000f00 */
[----:B--2---:R-:W-:Y:S02]  /*01a0*/  @P0 MOV R2, R20 ;  /* 0x0000001400020202 */ /* 0x004fe40000000f00 */
[----:B------:R-:W-:Y:S02]  /*01b0*/  @P0 MOV R3, R21 ;  /* 0x0000001500030202 */ /* 0x000fe40000000f00 */
[----:B0-----:R-:W-:-:S02]  /*01c0*/  @P0 MOV R4, R22 ;  /* 0x0000001600040202 */ /* 0x001fc40000000f00 */
        /* <DEDUP_REMOVED lines=10> */
[----:B------:R-:W-:Y:S06]  /*0270*/  @P1 EXIT ;  /* 0x000000000000194d */ /* 0x000fec0003800000 */
        /* <DEDUP_REMOVED lines=32> */
.L_x_16146:
[----:B---3--:R-:W-:-:S06]  /*0480*/  UIMAD.WIDE UR4, UR7, 0x4, UR8 ;  /* 0x00000004070478a5 */ /* 0x008fcc000f8e0208 */
[----:B-1----:R-:W-:Y:S02]  /*0490*/  MOV R12, UR4 ;  /* 0x00000004000c7c02 */ /* 0x002fe40008000f00 */
[----:B------:R-:W-:-:S05]  /*04a0*/  MOV R13, UR5 ;  /* 0x00000005000d7c02 */ /* 0x000fca0008000f00 */
[----:B------:R-:W3:Y:S01]  /*04b0*/  LDG.E R12, desc[UR12][R12.64] ;  /* 0x0000000c0c0c7981 */ /* 0x000ee2000c1e1900 */
[----:B------:R-:W-:-:S06]  /*04c0*/  UIMAD.WIDE UR18, UR7, 0x4, UR10 ;  /* 0x00000004071278a5 */ /* 0x000fcc000f8e020a */
[----:B------:R-:W-:Y:S02]  /*04d0*/  MOV R16, UR18 ;  /* 0x0000001200107c02 */ /* 0x000fe40008000f00 */
[----:B------:R-:W-:-:S05]  /*04e0*/  MOV R17, UR19 ;  /* 0x0000001300117c02 */ /* 0x000fca0008000f00 */
[----:B------:R-:W2:Y:S01]  /*04f0*/  LDG.E R16, desc[UR12][R16.64] ;  /* 0x0000000c10107981 */ /* 0x000ea2000c1e1900 */
[----:B---3--:R-:W-:-:S13]  /*0500*/  R2UR UR24, R12 ;  /* 0x000000000c1872ca */ /* 0x008fda00000e0000 */
[----:B------:R-:W-:-:S06]  /*0510*/  UISETP.GE.AND UP2, UPT, UR24, 0x1, UPT ;  /* 0x000000011800788c */ /* 0x000fcc000bf46270 */
[----:B------:R-:W-:-:S05]  /*0520*/  PLOP3.LUT P0, PT, PT, PT, UP2, 0x80, 0x8 ;  /* 0x000000000008781c */ /* 0x000fca0003f0f028 */
[----:B------:R-:W-:Y:S01]  /*0530*/  @UP2 UIADD3 UR4, UPT, UPT, UR24, -0x1, URZ ;  /* 0xffffffff18042890 */ /* 0x000fe2000fffe0ff */
[----:B------:R-:W3:Y:S03]  /*0540*/  @UP2 LDCU.64 UR22, c[0x0][0x390] ;  /* 0x00007200ff1627ac */ /* 0x000ee60008000a00 */
[----:B-1----:R-:W-:-:S04]  /*0550*/  @UP2 UIMAD UR4, UR4, UR20, URZ ;  /* 0x00000014040422a4 */ /* 0x002fc8000f8e02ff */
[----:B------:R-:W-:-:S04]  /*0560*/  @UP2 USHF.R.S32.HI UR5, URZ, 0x1f, UR4 ;  /* 0x0000001fff052899 */ /* 0x000fc80008011404 */
[----:B------:R-:W-:Y:S01]  /*0570*/  @UP2 ULEA.HI UR5, UR5, UR4, URZ, 0x3 ;  /* 0x0000000405052291 */ /* 0x000fe2000f8f18ff */
[----:B------:R-:W-:-:S05]  /*0580*/  HFMA2 R12, -RZ, RZ, 0, 0 ;  /* 0x00000000ff0c7431 */ /* 0x000fca00000001ff */
[----:B------:R-:W-:Y:S02]  /*0590*/  MOV R13, UR5 ;  /* 0x00000005000d7c02 */ /* 0x000fe40008000f00 */
[----:B---3--:R-:W-:Y:S02]  /*05a0*/  MOV R14, UR22 ;  /* 0x00000016000e7c02 */ /* 0x008fe40008000f00 */
[----:B------:R-:W-:Y:S02]  /*05b0*/  MOV R15, UR23 ;  /* 0x00000017000f7c02 */ /* 0x000fe40008000f00 */
[----:B------:R-:W-:-:S05]  /*05c0*/  @P0 LEA.HI.SX32 R12, R13, R0, 0x1d ;  /* 0x000000000d0c0211 */ /* 0x000fca00078feaff */
[----:B------:R-:W-:-:S05]  /*05d0*/  @P0 IMAD.WIDE.U32 R14, R12, 0x10, R14 ;  /* 0x000000100c0e0825 */ /* 0x000fca00078e000e */
[----:B------:R1:W5:Y:S01]  /*05e0*/  @P0 LDG.E.128 R40, desc[UR12][R14.64] ;  /* 0x0000000c0e280981 */ /* 0x000362000c1e1d00 */
[----:B------:R-:W-:Y:S02]  /*05f0*/  UIMAD UR4, UR7, UR20, URZ ;  /* 0x00000014070472a4 */ /* 0x000fe4000f8e02ff */
[----:B----4-:R-:W-:Y:S02]  /*0600*/  UISETP.NE.U32.AND UP0, UPT, UR14, URZ, UPT ;  /* 0x000000ff0e00728c */ /* 0x010fe4000bf05070 */
[----:B------:R-:W-:Y:S02]  /*0610*/  USHF.R.S32.HI UR5, URZ, 0x1f, UR4 ;  /* 0x0000001fff057899 */ /* 0x000fe40008011404 */
[----:B------:R-:W-:Y:S01]  /*0620*/  UISETP.NE.AND.EX UP0, UPT, UR15, URZ, UPT, UP0 ;  /* 0x000000ff0f00728c */ /* 0x000fe2000bf05300 */
[----:B--2---:R-:W-:Y:S01]  /*0630*/  R2UR UR6, R16 ;  /* 0x00000000100672ca */ /* 0x004fe200000e0000 */
[----:B------:R-:W-:-:S06]  /*0640*/  ULEA.HI UR5, UR5, UR4, URZ, 0x3 ;  /* 0x0000000405057291 */ /* 0x000fcc000f8f18ff */
[----:B------:R-:W-:-:S04]  /*0650*/  MOV R13, UR5 ;  /* 0x00000005000d7c02 */ /* 0x000fc80008000f00 */
[----:B------:R-:W-:Y:S01]  /*0660*/  LEA.HI.SX32 R13, R13, R0, 0x1d ;  /* 0x000000000d0d7211 */ /* 0x000fe200078feaff */
[----:B01----:R-:W-:Y:S06]  /*0670*/  BRA.U !UP0, `(.L_x_16134) ;  /* 0x0000000108787547 */ /* 0x003fec000b800000 */
[----:B------:R-:W1:Y:S02]  /*0680*/  LDC.64 R14, c[0x0][0x3a0] ;  /* 0x0000e800ff0e7b82 */ /* 0x000e640000000a00 */
[----:B-1----:R-:W-:-:S05]  /*0690*/  IMAD.WIDE.U32 R14, R13, 0x20, R14 ;  /* 0x000000200d0e7825 */ /* 0x002fca00078e000e */
[----:B------:R-:W2:Y:S04]  /*06a0*/  LDG.E.128 R36, desc[UR12][R14.64] ;  /* 0x0000000c0e247981 */ /* 0x000ea8000c1e1d00 */
[----:B------:R1:W3:Y:S01]  /*06b0*/  LDG.E.128 R32, desc[UR12][R14.64+0x10] ;  /* 0x0000100c0e207981 */ /* 0x0002e2000c1e1d00 */
[----:B------:R-:W-:-:S13]  /*06c0*/  ISETP.LT.AND P2, PT, RZ, UR24, PT ;  /* 0x00000018ff007c0c */ /* 0x000fda000bf41270 */
[----:B------:R-:W2:Y:S01]  /*06d0*/  @P2 LDC R18, c[0x0][0x40c] ;  /* 0x00010300ff122b82 */ /* 0x000ea20000000800 */
[--C-:B-----5:R-:W-:Y:S02]  /*06e0*/  @P2 HADD2.F32 R17, -RZ, R40.reuse.H0_H0 ;  /* 0x20000028ff112230 */ /* 0x120fe40000004100 */
[----:B------:R-:W-:Y:S02]  /*06f0*/  @P2 HADD2.F32 R16, -RZ, R40.H1_H1 ;  /* 0x30000028ff102230 */ /* 0x000fe40000004100 */
[--C-:B-1----:R-:W-:Y:S02]  /*0700*/  @P2 HADD2.F32 R15, -RZ, R41.reuse.H0_H0 ;  /* 0x20000029ff0f2230 */ /* 0x102fe40000004100 */
[----:B------:R-:W-:Y:S01]  /*0710*/  @P2 HADD2.F32 R14, -RZ, R41.H1_H1 ;  /* 0x30000029ff0e2230 */ /* 0x000fe20000004100 */
[----:B------:R-:W1:Y:S08]  /*0720*/  @P2 LDC R19, c[0x0][0x40c] ;  /* 0x00010300ff132b82 */ /* 0x000e700000000800 */
[----:B------:R-:W4:Y:S08]  /*0730*/  @P2 LDC R20, c[0x0][0x40c] ;  /* 0x00010300ff142b82 */ /* 0x000f300000000800 */
[----:B------:R-:W0:Y:S08]  /*0740*/  @P2 LDC R21, c[0x0][0x40c] ;  /* 0x00010300ff152b82 */ /* 0x000e300000000800 */
[----:B------:R-:W3:Y:S08]  /*0750*/  @P2 LDC R22, c[0x0][0x40c] ;  /* 0x00010300ff162b82 */ /* 0x000ef00000000800 */
[----:B------:R-:W3:Y:S08]  /*0760*/  @P2 LDC R23, c[0x0][0x40c] ;  /* 0x00010300ff172b82 */ /* 0x000ef00000000800 */
[----:B------:R-:W3:Y:S08]  /*0770*/  @P2 LDC R24, c[0x0][0x40c] ;  /* 0x00010300ff182b82 */ /* 0x000ef00000000800 */
[----:B------:R-:W3:Y:S01]  /*0780*/  @P2 LDC R25, c[0x0][0x40c] ;  /* 0x00010300ff192b82 */ /* 0x000ee20000000800 */
[----:B--2---:R-:W-:Y:S01]  /*0790*/  @P2 FFMA.FTZ R36, R17, R18, R36 ;  /* 0x0000001211242223 */ /* 0x004fe20000010024 */
[----:B-1----:R-:W-:Y:S01]  /*07a0*/  @P2 FFMA.FTZ R37, R16, R19, R37 ;  /* 0x0000001310252223 */ /* 0x002fe20000010025 */
[----:B----4-:R-:W-:Y:S01]  /*07b0*/  @P2 FFMA.FTZ R38, R15, R20, R38 ;  /* 0x000000140f262223 */ /* 0x010fe20000010026 */
[----:B------:R-:W-:-:S02]  /*07c0*/  @P2 HADD2.F32 R15, -RZ, R42.H0_H0 ;  /* 0x2000002aff0f2230 */ /* 0x000fc40000004100 */
[----:B0-----:R-:W-:Y:S01]  /*07d0*/  @P2 FFMA.FTZ R39, R14, R21, R39 ;  /* 0x000000150e272223 */ /* 0x001fe20000010027 */
[----:B------:R-:W-:Y:S02]  /*07e0*/  @P2 HADD2.F32 R16, -RZ, R42.H1_H1 ;  /* 0x3000002aff102230 */ /* 0x000fe40000004100 */
[--C-:B------:R-:W-:Y:S02]  /*07f0*/  @P2 HADD2.F32 R17, -RZ, R43.reuse.H0_H0 ;  /* 0x2000002bff112230 */ /* 0x100fe40000004100 */
[----:B---3--:R-:W-:Y:S01]  /*0800*/  @P2 FFMA.FTZ R32, R15, R22, R32 ;  /* 0x000000160f202223 */ /* 0x008fe20000010020 */
[----:B------:R-:W-:Y:S02]  /*0810*/  @P2 HADD2.F32 R18, -RZ, R43.H1_H1 ;  /* 0x3000002bff122230 */ /* 0x000fe40000004100 */
[----:B------:R-:W-:Y:S01]  /*0820*/  @P2 FFMA.FTZ R33, R16, R23, R33 ;  /* 0x0000001710212223 */ /* 0x000fe20000010021 */
[----:B------:R-:W-:Y:S02]  /*0830*/  @P2 FFMA.FTZ R34, R17, R24, R34 ;  /* 0x0000001811222223 */ /* 0x000fe40000010022 */
[----:B------:R-:W-:Y:S01]  /*0840*/  @P2 FFMA.FTZ R35, R18, R25, R35 ;  /* 0x0000001912232223 */ /* 0x000fe20000010023 */
[----:B------:R-:W-:Y:S06]  /*0850*/  BRA `(.L_x_16135) ;  /* 0x0000000000707947 */ /* 0x000fec0003800000 */
.L_x_16134:
[----:B------:R-:W1:Y:S01]  /*0860*/  @UP2 LDCU UR4, c[0x0][0x40c] ;  /* 0x00008180ff0427ac */ /* 0x000e620008000800 */
[--C-:B-----5:R-:W-:Y:S01]  /*0870*/  @P0 HADD2.F32 R14, -RZ, R40.reuse.H0_H0 ;  /* 0x20000028ff0e0230 */ /* 0x120fe20000004100 */
[----:B------:R-:W-:Y:S01]  /*0880*/  CS2R R36, SRZ ;  /* 0x0000000000247805 */ /* 0x000fe2000001ff00 */
[----:B------:R-:W-:Y:S01]  /*0890*/  @P0 HADD2.F32 R15, -RZ, R40.H1_H1 ;  /* 0x30000028ff0f0230 */ /* 0x000fe20000004100 */
[----:B------:R-:W2:Y:S01]  /*08a0*/  @UP2 LDCU UR5, c[0x0][0x40c] ;  /* 0x00008180ff0527ac */ /* 0x000ea20008000800 */
[----:B------:R-:W-:Y:S01]  /*08b0*/  @P0 HADD2.F32 R16, -RZ, R41.H0_H0 ;  /* 0x20000029ff100230 */ /* 0x000fe20000004100 */
[----:B------:R-:W-:Y:S01]  /*08c0*/  CS2R R38, SRZ ;  /* 0x0000000000267805 */ /* 0x000fe2000001ff00 */
[--C-:B------:R-:W-:Y:S01]  /*08d0*/  @P0 HADD2.F32 R17, -RZ, R43.reuse.H0_H0 ;  /* 0x2000002bff110230 */ /* 0x100fe20000004100 */
[----:B------:R-:W3:Y:S01]  /*08e0*/  @UP2 LDCU UR18, c[0x0][0x40c] ;  /* 0x00008180ff1227ac */ /* 0x000ee20008000800 */
[----:B------:R-:W-:Y:S01]  /*08f0*/  @P0 HADD2.F32 R18, -RZ, R43.H1_H1 ;  /* 0x3000002bff120230 */ /* 0x000fe20000004100 */
[----:B------:R-:W-:-:S02]  /*0900*/  CS2R R32, SRZ ;  /* 0x0000000000207805 */ /* 0x000fc4000001ff00 */
[----:B------:R-:W-:Y:S01]  /*0910*/  CS2R R34, SRZ ;  /* 0x0000000000227805 */ /* 0x000fe2000001ff00 */
[----:B------:R-:W4:Y:S01]  /*0920*/  @UP2 LDCU UR19, c[0x0][0x40c] ;  /* 0x00008180ff1327ac */ /* 0x000f220008000800 */
[----:B------:R-:W0:Y:S01]  /*0930*/  @UP2 LDCU UR22, c[0x0][0x40c] ;  /* 0x00008180ff1627ac */ /* 0x000e220008000800 */
[----:B-1----:R-:W-:Y:S01]  /*0940*/  @P0 FMUL.FTZ R36, R14, UR4 ;  /* 0x000000040e240c20 */ /* 0x002fe20008410000 */
[----:B------:R-:W-:Y:S01]  /*0950*/  @P0 HADD2.F32 R14, -RZ, R41.H1_H1 ;  /* 0x30000029ff0e0230 */ /* 0x000fe20000004100 */
[----:B------:R-:W1:Y:S01]  /*0960*/  @UP2 LDCU UR23, c[0x0][0x40c] ;  /* 0x00008180ff1727ac */ /* 0x000e620008000800 */
[----:B--2---:R-:W-:Y:S01]  /*0970*/  @P0 FMUL.FTZ R37, R15, UR5 ;  /* 0x000000050f250c20 */ /* 0x004fe20008410000 */
[--C-:B------:R-:W-:Y:S01]  /*0980*/  @P0 HADD2.F32 R15, -RZ, R42.reuse.H0_H0 ;  /* 0x2000002aff0f0230 */ /* 0x100fe20000004100 */
[----:B------:R-:W2:Y:S01]  /*0990*/  @UP2 LDCU UR25, c[0x0][0x40c] ;  /* 0x00008180ff1927ac */ /* 0x000ea20008000800 */
[----:B---3--:R-:W-:Y:S01]  /*09a0*/  @P0 FMUL.FTZ R38, R16, UR18 ;  /* 0x0000001210260c20 */ /* 0x008fe20008410000 */
[----:B------:R-:W-:Y:S01]  /*09b0*/  @P0 HADD2.F32 R16, -RZ, R42.H1_H1 ;  /* 0x3000002aff100230 */ /* 0x000fe20000004100 */
[----:B------:R-:W3:Y:S01]  /*09c0*/  @UP2 LDCU UR26, c[0x0][0x40c] ;  /* 0x00008180ff1a27ac */ /* 0x000ee20008000800 */
[----:B----4-:R-:W-:Y:S01]  /*09d0*/  @P0 FMUL.FTZ R39, R14, UR19 ;  /* 0x000000130e270c20 */ /* 0x010fe20008410000 */
[----:B0-----:R-:W-:-:S02]  /*09e0*/  @P0 FMUL.FTZ R32, R15, UR22 ;  /* 0x000000160f200c20 */ /* 0x001fc40008410000 */
[----:B-1----:R-:W-:Y:S01]  /*09f0*/  @P0 FMUL.FTZ R33, R16, UR23 ;  /* 0x0000001710210c20 */ /* 0x002fe20008410000 */
[----:B--2---:R-:W-:Y:S01]  /*0a00*/  @P0 FMUL.FTZ R34, R17, UR25 ;  /* 0x0000001911220c20 */ /* 0x004fe20008410000 */
[----:B---3--:R-:W-:-:S07]  /*0a10*/  @P0 FMUL.FTZ R35, R18, UR26 ;  /* 0x0000001a12230c20 */ /* 0x008fce0008410000 */
.L_x_16135:
[----:B------:R-:W0:Y:S02]  /*0a20*/  LDC.64 R72, c[0x0][0x3a8] ;  /* 0x0000ea00ff487b82 */ /* 0x000e240000000a00 */
[----:B0-----:R-:W-:-:S05]  /*0a30*/  IMAD.WIDE.U32 R14, R13, 0x20, R72 ;  /* 0x000000200d0e7825 */ /* 0x001fca00078e0048 */
[----:B------:R0:W-:Y:S04]  /*0a40*/  STG.E.128 desc[UR12][R14.64], R36 ;  /* 0x000000240e007986 */ /* 0x0001e8000c101d0c */
[----:B------:R0:W-:Y:S01]  /*0a50*/  STG.E.128 desc[UR12][R14.64+0x10], R32 ;  /* 0x000010200e007986 */ /* 0x0001e2000c101d0c */
[----:B------:R-:W-:Y:S05]  /*0a60*/  BRA.U !UP2, `(.L_x_16136) ;  /* 0x000000010a107547 */ /* 0x000fea000b800000 */
[----:B------:R-:W1:Y:S01]  /*0a70*/  LDC.64 R40, c[0x0][0x390] ;  /* 0x0000e400ff287b82 */ /* 0x000e620000000a00 */
[----:B0-----:R-:W-:-:S05]  /*0a80*/  IADD3 R15, PT, PT, R12, 0x80, RZ ;  /* 0x000000800c0f7810 */ /* 0x001fca0007ffe0ff */
[----:B-1----:R-:W-:-:S06]  /*0a90*/  IMAD.WIDE.U32 R40, R15, 0x10, R40 ;  /* 0x000000100f287825 */ /* 0x002fcc00078e0028 */
[----:B------:R-:W5:Y:S02]  /*0aa0*/  LDG.E.128 R40, desc[UR12][R40.64] ;  /* 0x0000000c28287981 */ /* 0x000f64000c1e1d00 */
.L_x_16136:
[----:B0-----:R-:W-:Y:S01]  /*0ab0*/  IADD3 R15, PT, PT, R13, 0x80, RZ ;  /* 0x000000800d0f7810 */ /* 0x001fe20007ffe0ff */
[----:B------:R-:W-:Y:S06]  /*0ac0*/  BRA.U !UP0, `(.L_x_16137) ;  /* 0x0000000108787547 */ /* 0x000fec000b800000 */
[----:B------:R-:W0:Y:S02]  /*0ad0*/  LDC.64 R16, c[0x0][0x3a0] ;  /* 0x0000e800ff107b82 */ /* 0x000e240000000a00 */
        /* <DEDUP_REMOVED lines=12> */
[----:B------:R-:W4:Y:S08]  /*0ba0*/  @P2 LDC R23, c[0x0][0x40c] ;  /* 0x00010300ff172b82 */ /* 0x000f300000000800 */
[----:B------:R-:W3:Y:S08]  /*0bb0*/  @P2 LDC R60, c[0x0][0x40c] ;  /* 0x00010300ff3c2b82 */ /* 0x000ef00000000800 */
[----:B------:R-:W4:Y:S08]  /*0bc0*/  @P2 LDC R61, c[0x0][0x40c] ;  /* 0x00010300ff3d2b82 */ /* 0x000f300000000800 */
[----:B------:R-:W4:Y:S01]  /*0bd0*/  @P2 LDC R62, c[0x0][0x40c] ;  /* 0x00010300ff3e2b82 */ /* 0x000f220000000800 */
[----:B--2---:R-:W-:Y:S01]  /*0be0*/  @P2 FFMA.FTZ R28, R19, R14, R28 ;  /* 0x0000000e131c2223 */ /* 0x004fe2000001001c */
[----:B0-----:R-:W-:Y:S01]  /*0bf0*/  @P2 FFMA.FTZ R29, R18, R20, R29 ;  /* 0x00000014121d2223 */ /* 0x001fe2000001001d */
[----:B-1----:R-:W-:Y:S01]  /*0c00*/  @P2 FFMA.FTZ R30, R17, R21, R30 ;  /* 0x00000015111e2223 */ /* 0x002fe2000001001e */
[----:B------:R-:W-:-:S02]  /*0c10*/  @P2 HADD2.F32 R14, -RZ, R41.H1_H1 ;  /* 0x30000029ff0e2230 */ /* 0x000fc40000004100 */
[----:B---3--:R-:W-:Y:S01]  /*0c20*/  @P2 FFMA.FTZ R25, R16, R60, R25 ;  /* 0x0000003c10192223 */ /* 0x008fe20000010019 */
[----:B------:R-:W-:Y:S02]  /*0c30*/  @P2 HADD2.F32 R17, -RZ, R42.H0_H0 ;  /* 0x2000002aff112230 */ /* 0x000fe40000004100 */
[--C-:B------:R-:W-:Y:S02]  /*0c40*/  @P2 HADD2.F32 R19, -RZ, R43.reuse.H0_H0 ;  /* 0x2000002bff132230 */ /* 0x100fe40000004100 */
[----:B----4-:R-:W-:Y:S01]  /*0c50*/  @P2 FFMA.FTZ R31, R14, R22, R31 ;  /* 0x000000160e1f2223 */ /* 0x010fe2000001001f */
[----:B------:R-:W-:Y:S02]  /*0c60*/  @P2 HADD2.F32 R18, -RZ, R43.H1_H1 ;  /* 0x3000002bff122230 */ /* 0x000fe40000004100 */
[----:B------:R-:W-:Y:S01]  /*0c70*/  @P2 FFMA.FTZ R24, R17, R23, R24 ;  /* 0x0000001711182223 */ /* 0x000fe20000010018 */
[----:B------:R-:W-:Y:S02]  /*0c80*/  @P2 FFMA.FTZ R26, R19, R61, R26 ;  /* 0x0000003d131a2223 */ /* 0x000fe4000001001a */
[----:B------:R-:W-:Y:S01]  /*0c90*/  @P2 FFMA.FTZ R27, R18, R62, R27 ;  /* 0x0000003e121b2223 */ /* 0x000fe2000001001b */
[----:B------:R-:W-:Y:S06]  /*0ca0*/  BRA `(.L_x_16138) ;  /* 0x0000000000707947 */ /* 0x000fec0003800000 */
.L_x_16137:
        /* <DEDUP_REMOVED lines=28> */
.L_x_16138:
[----:B------:R-:W-:-:S05]  /*0e70*/  IMAD.WIDE.U32 R14, R15, 0x20, R72 ;  /* 0x000000200f0e7825 */ /* 0x000fca00078e0048 */
[----:B------:R0:W-:Y:S04]  /*0e80*/  STG.E.128 desc[UR12][R14.64], R28 ;  /* 0x0000001c0e007986 */ /* 0x0001e8000c101d0c */
[----:B------:R0:W-:Y:S01]  /*0e90*/  STG.E.128 desc[UR12][R14.64+0x10], R24 ;  /* 0x000010180e007986 */ /* 0x0001e2000c101d0c */
[----:B------:R-:W-:Y:S05]  /*0ea0*/  BRA.U !UP2, `(.L_x_16139) ;  /* 0x000000010a107547 */ /* 0x000fea000b800000 */
[----:B------:R-:W1:Y:S01]  /*0eb0*/  LDC.64 R40, c[0x0][0x390] ;  /* 0x0000e400ff287b82 */ /* 0x000e620000000a00 */
[----:B0-----:R-:W-:-:S05]  /*0ec0*/  IADD3 R15, PT, PT, R12, 0x100, RZ ;  /* 0x000001000c0f7810 */ /* 0x001fca0007ffe0ff */
[----:B-1----:R-:W-:-:S06]  /*0ed0*/  IMAD.WIDE.U32 R40, R15, 0x10, R40 ;  /* 0x000000100f287825 */ /* 0x002fcc00078e0028 */
[----:B------:R-:W5:Y:S02]  /*0ee0*/  LDG.E.128 R40, desc[UR12][R40.64] ;  /* 0x0000000c28287981 */ /* 0x000f64000c1e1d00 */
.L_x_16139:
[----:B------:R-:W-:Y:S05]  /*0ef0*/  BRA.U !UP0, `(.L_x_16140) ;  /* 0x00000001087c7547 */ /* 0x000fea000b800000 */
[----:B0-----:R-:W0:Y:S01]  /*0f00*/  LDC.64 R14, c[0x0][0x3a0] ;  /* 0x0000e800ff0e7b82 */ /* 0x001e220000000a00 */
[----:B------:R-:W-:-:S05]  /*0f10*/  IADD3 R17, PT, PT, R13, 0x100, RZ ;  /* 0x000001000d117810 */ /* 0x000fca0007ffe0ff */
        /* <DEDUP_REMOVED lines=12> */
[----:B------:R-:W3:Y:S08]  /*0fe0*/  @P2 LDC R75, c[0x0][0x40c] ;  /* 0x00010300ff4b2b82 */ /* 0x000ef00000000800 */
[----:B------:R-:W3:Y:S08]  /*0ff0*/  @P2 LDC R76, c[0x0][0x40c] ;  /* 0x00010300ff4c2b82 */ /* 0x000ef00000000800 */
[----:B------:R-:W3:Y:S08]  /*1000*/  @P2 LDC R77, c[0x0][0x40c] ;  /* 0x00010300ff4d2b82 */ /* 0x000ef00000000800 */
[----:B------:R-:W3:Y:S01]  /*1010*/  @P2 LDC R78, c[0x0][0x40c] ;  /* 0x00010300ff4e2b82 */ /* 0x000ee20000000800 */
[----:B--2---:R-:W-:Y:S01]  /*1020*/  @P2 FFMA.FTZ R20, R61, R60, R20 ;  /* 0x0000003c3d142223 */ /* 0x004fe20000010014 */
[----:B0-----:R-:W-:Y:S01]  /*1030*/  @P2 FFMA.FTZ R21, R62, R63, R21 ;  /* 0x0000003f3e152223 */ /* 0x001fe20000010015 */
[----:B-1----:R-:W-:Y:S01]  /*1040*/  @P2 FFMA.FTZ R22, R15, R71, R22 ;  /* 0x000000470f162223 */ /* 0x002fe20000010016 */
[----:B------:R-:W-:-:S02]  /*1050*/  @P2 HADD2.F32 R15, -RZ, R42.H0_H0 ;  /* 0x2000002aff0f2230 */ /* 0x000fc40000004100 */
[----:B----4-:R-:W-:Y:S01]  /*1060*/  @P2 FFMA.FTZ R23, R14, R74, R23 ;  /* 0x0000004a0e172223 */ /* 0x010fe20000010017 */
        /* <DEDUP_REMOVED lines=8> */
.L_x_16140:
[----:B------:R-:W1:Y:S01]  /*10f0*/  @UP2 LDCU UR4, c[0x0][0x40c] ;  /* 0x00008180ff0427ac */ /* 0x000e620008000800 */
[--C-:B0----5:R-:W-:Y:S01]  /*1100*/  @P0 HADD2.F32 R14, -RZ, R40.reuse.H0_H0 ;  /* 0x20000028ff0e0230 */ /* 0x121fe20000004100 */
[----:B------:R-:W-:Y:S01]  /*1110*/  CS2R R20, SRZ ;  /* 0x0000000000147805 */ /* 0x000fe2000001ff00 */
[----:B------:R-:W-:Y:S01]  /*1120*/  @P0 HADD2.F32 R15, -RZ, R40.H1_H1 ;  /* 0x30000028ff0f0230 */ /* 0x000fe20000004100 */
[----:B------:R-:W0:Y:S01]  /*1130*/  @UP2 LDCU UR5, c[0x0][0x40c] ;  /* 0x00008180ff0527ac */ /* 0x000e220008000800 */
[----:B------:R-:W-:Y:S01]  /*1140*/  @P0 HADD2.F32 R16, -RZ, R41.H0_H0 ;  /* 0x20000029ff100230 */ /* 0x000fe20000004100 */
[----:B------:R-:W-:Y:S01]  /*1150*/  CS2R R22, SRZ ;  /* 0x0000000000167805 */ /* 0x000fe2000001ff00 */
[--C-:B------:R-:W-:Y:S01]  /*1160*/  @P0 HADD2.F32 R60, -RZ, R42.reuse.H1_H1 ;  /* 0x3000002aff3c0230 */ /* 0x100fe20000004100 */
[----:B------:R-:W2:Y:S01]  /*1170*/  @UP2 LDCU UR18, c[0x0][0x40c] ;  /* 0x00008180ff1227ac */ /* 0x000ea20008000800 */
[--C-:B------:R-:W-:Y:S01]  /*1180*/  @P0 HADD2.F32 R61, -RZ, R43.reuse.H0_H0 ;  /* 0x2000002bff3d0230 */ /* 0x100fe20000004100 */
[----:B------:R-:W-:Y:S01]  /*1190*/  CS2R R18, SRZ ;  /* 0x0000000000127805 */ /* 0x000fe2000001ff00 */
[----:B------:R-:W-:Y:S01]  /*11a0*/  @P0 HADD2.F32 R62, -RZ, R43.H1_H1 ;  /* 0x3000002bff3e0230 */ /* 0x000fe20000004100 */
[----:B------:R-:W3:Y:S01]  /*11b0*/  @UP2 LDCU UR19, c[0x0][0x40c] ;  /* 0x00008180ff1327ac */ /* 0x000ee20008000800 */
[----:B------:R-:W4:Y:S01]  /*11c0*/  @UP2 LDCU UR22, c[0x0][0x40c] ;  /* 0x00008180ff1627ac */ /* 0x000f220008000800 */
[----:B-1----:R-:W-:Y:S01]  /*11d0*/  @P0 FMUL.FTZ R20, R14, UR4 ;  /* 0x000000040e140c20 */ /* 0x002fe20008410000 */
[----:B------:R-:W-:Y:S01]  /*11e0*/  @P0 HADD2.F32 R14, -RZ, R41.H1_H1 ;  /* 0x30000029ff0e0230 */ /* 0x000fe20000004100 */
[----:B------:R-:W1:Y:S01]  /*11f0*/  @UP2 LDCU UR23, c[0x0][0x40c] ;  /* 0x00008180ff1727ac */ /* 0x000e620008000800 */
[----:B0-----:R-:W-:Y:S01]  /*1200*/  @P0 FMUL.FTZ R21, R15, UR5 ;  /* 0x000000050f150c20 */ /* 0x001fe20008410000 */
[----:B------:R-:W-:Y:S01]  /*1210*/  @P0 HADD2.F32 R15, -RZ, R42.H0_H0 ;  /* 0x2000002aff0f0230 */ /* 0x000fe20000004100 */
[----:B------:R-:W0:Y:S01]  /*1220*/  @UP2 LDCU UR25, c[0x0][0x40c] ;  /* 0x00008180ff1927ac */ /* 0x000e220008000800 */
[----:B--2---:R-:W-:Y:S01]  /*1230*/  @P0 FMUL.FTZ R22, R16, UR18 ;  /* 0x0000001210160c20 */ /* 0x004fe20008410000 */
[----:B------:R-:W-:Y:S01]  /*1240*/  CS2R R16, SRZ ;  /* 0x0000000000107805 */ /* 0x000fe2000001ff00 */
[----:B------:R-:W2:Y:S01]  /*1250*/  @UP2 LDCU UR26, c[0x0][0x40c] ;  /* 0x00008180ff1a27ac */ /* 0x000ea20008000800 */
[----:B---3--:R-:W-:Y:S01]  /*1260*/  @P0 FMUL.FTZ R23, R14, UR19 ;  /* 0x000000130e170c20 */ /* 0x008fe20008410000 */
[----:B----4-:R-:W-:Y:S01]  /*1270*/  @P0 FMUL.FTZ R16, R15, UR22 ;  /* 0x000000160f100c20 */ /* 0x010fe20008410000 */
[----:B-1----:R-:W-:Y:S01]  /*1280*/  @P0 FMUL.FTZ R17, R60, UR23 ;  /* 0x000000173c110c20 */ /* 0x002fe20008410000 */
[----:B0-----:R-:W-:Y:S01]  /*1290*/  @P0 FMUL.FTZ R18, R61, UR25 ;  /* 0x000000193d120c20 */ /* 0x001fe20008410000 */
[----:B--2---:R-:W-:-:S07]  /*12a0*/  @P0 FMUL.FTZ R19, R62, UR26 ;  /* 0x0000001a3e130c20 */ /* 0x004fce0008410000 */
.L_x_16141:
[----:B------:R-:W-:-:S05]  /*12b0*/  IADD3 R15, PT, PT, R13, 0x100, RZ ;  /* 0x000001000d0f7810 */ /* 0x000fca0007ffe0ff */
        /* <DEDUP_REMOVED lines=8> */
.L_x_16142:
[----:B------:R-:W-:Y:S01]  /*1340*/  IADD3 R77, PT, PT, R13, 0x180, RZ ;  /* 0x000001800d4d7810 */ /* 0x000fe20007ffe0ff */
[----:B------:R-:W-:Y:S06]  /*1350*/  BRA.U !UP0, `(.L_x_16143) ;  /* 0x0000000108787547 */ /* 0x000fec000b800000 */
[----:B------:R-:W1:Y:S02]  /*1360*/  LDC.64 R74, c[0x0][0x3a0] ;  /* 0x0000e800ff4a7b82 */ /* 0x000e640000000a00 */
[----:B-1----:R-:W-:-:S05]  /*1370*/  IMAD.WIDE.U32 R74, R77, 0x20, R74 ;  /* 0x000000204d4a7825 */ /* 0x002fca00078e004a */
[----:B0-----:R-:W2:Y:S04]  /*1380*/  LDG.E.128 R12, desc[UR12][R74.64] ;  /* 0x0000000c4a0c7981 */ /* 0x001ea8000c1e1d00 */
[----:B------:R0:W3:Y:S01]  /*1390*/  LDG.E.128 R60, desc[UR12][R74.64+0x10] ;  /* 0x0000100c4a3c7981 */ /* 0x0000e2000c1e1d00 */
[----:B------:R-:W-:-:S13]  /*13a0*/  ISETP.LT.AND P0, PT, RZ, UR24, PT ;  /* 0x00000018ff007c0c */ /* 0x000fda000bf01270 */
[----:B------:R-:W2:Y:S01]  /*13b0*/  @P0 LDC R76, c[0x0][0x40c] ;  /* 0x00010300ff4c0b82 */ /* 0x000ea20000000800 */
[--C-:B-----5:R-:W-:Y:S02]  /*13c0*/  @P0 HADD2.F32 R71, -RZ, R40.reuse.H0_H0 ;  /* 0x20000028ff470230 */ /* 0x120fe40000004100 */
[----:B------:R-:W-:Y:S02]  /*13d0*/  @P0 HADD2.F32 R78, -RZ, R40.H1_H1 ;  /* 0x30000028ff4e0230 */ /* 0x000fe40000004100 */
[----:B0-----:R-:W-:-:S03]  /*13e0*/  @P0 HADD2.F32 R75, -RZ, R41.H0_H0 ;  /* 0x20000029ff4b0230 */ /* 0x001fc60000004100 */
[----:B------:R-:W0:Y:S08]  /*13f0*/  @P0 LDC R79, c[0x0][0x40c] ;  /* 0x00010300ff4f0b82 */ /* 0x000e300000000800 */
[----:B------:R-:W1:Y:S08]  /*1400*/  @P0 LDC R80, c[0x0][0x40c] ;  /* 0x00010300ff500b82 */ /* 0x000e700000000800 */
[----:B------:R-:W4:Y:S08]  /*1410*/  @P0 LDC R81, c[0x0][0x40c] ;  /* 0x00010300ff510b82 */ /* 0x000f300000000800 */
[----:B------:R-:W3:Y:S08]  /*1420*/  @P0 LDC R82, c[0x0][0x40c] ;  /* 0x00010300ff520b82 */ /* 0x000ef00000000800 */
[----:B------:R-:W3:Y:S01]  /*1430*/  @P0 LDC R74, c[0x0][0x40c] ;  /* 0x00010300ff4a0b82 */ /* 0x000ee20000000800 */
[----:B--2---:R-:W-:Y:S01]  /*1440*/  @P0 FFMA.FTZ R12, R71, R76, R12 ;  /* 0x0000004c470c0223 */ /* 0x004fe2000001000c */
[----:B0-----:R-:W-:-:S06]  /*1450*/  @P0 FFMA.FTZ R13, R78, R79, R13 ;  /* 0x0000004f4e0d0223 */ /* 0x001fcc000001000d */
[----:B------:R-:W0:Y:S01]  /*1460*/  @P0 LDC R71, c[0x0][0x40c] ;  /* 0x00010300ff470b82 */ /* 0x000e220000000800 */
[----:B-1----:R-:W-:Y:S01]  /*1470*/  @P0 FFMA.FTZ R14, R75, R80, R14 ;  /* 0x000000504b0e0223 */ /* 0x002fe2000001000e */
[----:B------:R-:W-:Y:S02]  /*1480*/  @P0 HADD2.F32 R78, -RZ, R41.H1_H1 ;  /* 0x30000029ff4e0230 */ /* 0x000fe40000004100 */
[--C-:B------:R-:W-:Y:S02]  /*1490*/  @P0 HADD2.F32 R75, -RZ, R42.reuse.H0_H0 ;  /* 0x2000002aff4b0230 */ /* 0x100fe40000004100 */
[----:B------:R-:W-:Y:S02]  /*14a0*/  @P0 HADD2.F32 R80, -RZ, R43.H1_H1 ;  /* 0x3000002bff500230 */ /* 0x000fe40000004100 */
[----:B----4-:R-:W-:Y:S01]  /*14b0*/  @P0 FFMA.FTZ R15, R78, R81, R15 ;  /* 0x000000514e0f0223 */ /* 0x010fe2000001000f */
[----:B------:R-:W1:Y:S01]  /*14c0*/  @P0 LDC R76, c[0x0][0x40c] ;  /* 0x00010300ff4c0b82 */ /* 0x000e620000000800 */
[----:B---3--:R-:W-:Y:S01]  /*14d0*/  @P0 FFMA.FTZ R60, R75, R82, R60 ;  /* 0x000000524b3c0223 */ /* 0x008fe2000001003c */
[----:B------:R-:W-:-:S02]  /*14e0*/  @P0 HADD2.F32 R78, -RZ, R42.H1_H1 ;  /* 0x3000002aff4e0230 */ /* 0x000fc40000004100 */
[----:B------:R-:W-:-:S03]  /*14f0*/  @P0 HADD2.F32 R75, -RZ, R43.H0_H0 ;  /* 0x2000002bff4b0230 */ /* 0x000fc60000004100 */
[----:B------:R-:W-:Y:S02]  /*1500*/  @P0 FFMA.FTZ R61, R78, R74, R61 ;  /* 0x0000004a4e3d0223 */ /* 0x000fe4000001003d */
[----:B0-----:R-:W-:Y:S01]  /*1510*/  @P0 FFMA.FTZ R62, R75, R71, R62 ;  /* 0x000000474b3e0223 */ /* 0x001fe2000001003e */
[----:B-1----:R-:W-:Y:S01]  /*1520*/  @P0 FFMA.FTZ R63, R80, R76, R63 ;  /* 0x0000004c503f0223 */ /* 0x002fe2000001003f */
[----:B------:R-:W-:Y:S06]  /*1530*/  BRA `(.L_x_16144) ;  /* 0x0000000000747947 */ /* 0x000fec0003800000 */
.L_x_16143:
[----:B------:R-:W1:Y:S01]  /*1540*/  @UP2 LDCU UR5, c[0x0][0x40c] ;  /* 0x00008180ff0527ac */ /* 0x000e620008000800 */
[--C-:B-----5:R-:W-:Y:S01]  /*1550*/  @P0 HADD2.F32 R60, -RZ, R40.reuse.H1_H1 ;  /* 0x30000028ff3c0230 */ /* 0x120fe20000004100 */
[----:B------:R-:W-:Y:S01]  /*1560*/  CS2R R12, SRZ ;  /* 0x00000000000c7805 */ /* 0x000fe2000001ff00 */
[--C-:B------:R-:W-:Y:S01]  /*1570*/  @P0 HADD2.F32 R61, -RZ, R41.reuse.H0_H0 ;  /* 0x20000029ff3d0230 */ /* 0x100fe20000004100 */
[----:B------:R-:W2:Y:S01]  /*1580*/  @UP2 LDCU UR18, c[0x0][0x40c] ;  /* 0x00008180ff1227ac */ /* 0x000ea20008000800 */
[----:B0-----:R-:W-:Y:S01]  /*1590*/  @P0 HADD2.F32 R15, -RZ, R40.H0_H0 ;  /* 0x20000028ff0f0230 */ /* 0x001fe20000004100 */
[----:B------:R-:W-:Y:S01]  /*15a0*/  MOV R14, RZ ;  /* 0x000000ff000e7202 */ /* 0x000fe20000000f00 */
[----:B------:R-:W-:Y:S01]  /*15b0*/  @P0 HADD2.F32 R71, -RZ, R41.H1_H1 ;  /* 0x30000029ff470230 */ /* 0x000fe20000004100 */
[----:B------:R-:W0:Y:S01]  /*15c0*/  @UP2 LDCU UR4, c[0x0][0x40c] ;  /* 0x00008180ff0427ac */ /* 0x000e220008000800 */
[--C-:B------:R-:W-:Y:S01]  /*15d0*/  @P0 HADD2.F32 R74, -RZ, R42.reuse.H0_H0 ;  /* 0x2000002aff4a0230 */ /* 0x100fe20000004100 */
[----:B------:R-:W-:Y:S01]  /*15e0*/  CS2R R62, SRZ ;  /* 0x00000000003e7805 */ /* 0x000fe2000001ff00 */
[----:B------:R-:W-:Y:S01]  /*15f0*/  @P0 HADD2.F32 R75, -RZ, R42.H1_H1 ;  /* 0x3000002aff4b0230 */ /* 0x000fe20000004100 */
[----:B------:R-:W3:Y:S01]  /*1600*/  @UP2 LDCU UR19, c[0x0][0x40c] ;  /* 0x00008180ff1327ac */ /* 0x000ee20008000800 */
[----:B------:R-:W-:-:S02]  /*1610*/  @P0 HADD2.F32 R76, -RZ, R43.H0_H0 ;  /* 0x2000002bff4c0230 */ /* 0x000fc40000004100 */
[----:B------:R-:W-:Y:S01]  /*1620*/  @P0 HADD2.F32 R78, -RZ, R43.H1_H1 ;  /* 0x3000002bff4e0230 */ /* 0x000fe20000004100 */
[----:B------:R-:W4:Y:S01]  /*1630*/  @UP2 LDCU UR22, c[0x0][0x40c] ;  /* 0x00008180ff1627ac */ /* 0x000f220008000800 */
[----:B-1----:R-:W-:Y:S01]  /*1640*/  @P0 FMUL.FTZ R13, R60, UR5 ;  /* 0x000000053c0d0c20 */ /* 0x002fe20008410000 */
[----:B------:R-:W1:Y:S01]  /*1650*/  @UP2 LDCU UR23, c[0x0][0x40c] ;  /* 0x00008180ff1727ac */ /* 0x000e620008000800 */
[----:B--2---:R-:W-:Y:S01]  /*1660*/  @P0 FMUL.FTZ R14, R61, UR18 ;  /* 0x000000123d0e0c20 */ /* 0x004fe20008410000 */
[----:B------:R-:W-:Y:S01]  /*1670*/  CS2R R60, SRZ ;  /* 0x00000000003c7805 */ /* 0x000fe2000001ff00 */
[----:B------:R-:W2:Y:S01]  /*1680*/  @UP2 LDCU UR24, c[0x0][0x40c] ;  /* 0x00008180ff1827ac */ /* 0x000ea20008000800 */
[----:B0-----:R-:W-:Y:S01]  /*1690*/  @P0 FMUL.FTZ R12, R15, UR4 ;  /* 0x000000040f0c0c20 */ /* 0x001fe20008410000 */
[----:B------:R-:W-:Y:S01]  /*16a0*/  HFMA2 R15, -RZ, RZ, 0, 0 ;  /* 0x00000000ff0f7431 */ /* 0x000fe200000001ff */
[----:B------:R-:W0:Y:S01]  /*16b0*/  @UP2 LDCU UR25, c[0x0][0x40c] ;  /* 0x00008180ff1927ac */ /* 0x000e220008000800 */
[----:B---3--:R-:W-:Y:S01]  /*16c0*/  @P0 FMUL.FTZ R15, R71, UR19 ;  /* 0x00000013470f0c20 */ /* 0x008fe20008410000 */
[----:B----4-:R-:W-:Y:S01]  /*16d0*/  @P0 FMUL.FTZ R60, R74, UR22 ;  /* 0x000000164a3c0c20 */ /* 0x010fe20008410000 */
[----:B-1----:R-:W-:Y:S01]  /*16e0*/  @P0 FMUL.FTZ R61, R75, UR23 ;  /* 0x000000174b3d0c20 */ /* 0x002fe20008410000 */
[----:B--2---:R-:W-:Y:S01]  /*16f0*/  @P0 FMUL.FTZ R62, R76, UR24 ;  /* 0x000000184c3e0c20 */ /* 0x004fe20008410000 */
[----:B0-----:R-:W-:-:S07]  /*1700*/  @P0 FMUL.FTZ R63, R78, UR25 ;  /* 0x000000194e3f0c20 */ /* 0x001fce0008410000 */
.L_x_16144:
        /* <DEDUP_REMOVED lines=127> */
[----:B------:R-:W-:-:S04]  /*1f00*/  @!P0 LOP3.LUT R78, R71, 0x18, RZ, 0xc0, !PT ;  /* 0x00000018474e8812 */ /* 0x000fc800078ec0ff */
[----:B------:R-:W0:Y:S02]  /*1f10*/  SHFL.BFLY PT, R80, R79, 0x10, 0x1f ;  /* 0x0e001f004f507f89 */ /* 0x000e2400000e0000 */
[----:B0-----:R-:W-:Y:S01]  /*1f20*/  FADD.FTZ R75, R79, R80 ;  /* 0x000000504f4b7221 */ /* 0x001fe20000010000 */
[----:B------:R-:W-:Y:S02]  /*1f30*/  @!P2 LEA R80, R70, UR4, 0x3 ;  /* 0x000000044650ac11 */ /* 0x000fe4000f8e18ff */
[----:B------:R-:W-:Y:S02]  /*1f40*/  MOV R79, RZ ;  /* 0x000000ff004f7202 */ /* 0x000fe40000000f00 */
[----:B------:R0:W-:Y:S01]  /*1f50*/  @!P0 STS.64 [R78+UR4], R74 ;  /* 0x0000004a4e008988 */ /* 0x0001e20008000a04 */
[----:B------:R-:W-:Y:S01]  /*1f60*/  @!P2 MOV R79, 0x400 ;  /* 0x00000400004fa802 */ /* 0x000fe20000000f00 */
        /* <DEDUP_REMOVED lines=8> */
[----:B------:R-:W0:Y:S01]  /*1ff0*/  SHFL.DOWN PT, R74, R83, 0x1, 0x1f ;  /* 0x08201f00534a7f89 */ /* 0x000e2200000e0000 */
[----:B------:R-:W-:Y:S02]  /*2000*/  MOV R79, UR7 ;  /* 0x00000007004f7c02 */ /* 0x000fe40008000f00 */
        /* <DEDUP_REMOVED lines=12> */
[----:B------:R-:W-:Y:S01]  /*20d0*/  FMUL.FTZ R81, R81, R75 ;  /* 0x0000004b51517220 */ /* 0x000fe20000410000 */
[----:B------:R-:W-:-:S03]  /*20e0*/  I2FP.F32.S32 R77, R74 ;  /* 0x0000004a004d7245 */ /* 0x000fc60000201400 */
        /* <DEDUP_REMOVED lines=16> */
[----:B------:R-:W2:Y:S01]  /*21f0*/  @!P0 LDC.64 R74, c[0x0][0x3c0] ;  /* 0x0000f000ff4a8b82 */ /* 0x000ea20000000a00 */
[----:B------:R-:W0:Y:S01]  /*2200*/  SHFL.IDX PT, R76, R76, RZ, 0x1f ;  /* 0x00001fff4c4c7589 */ /* 0x000e2200000e0000 */
[----:B-1----:R-:W-:-:S05]  /*2210*/  FMUL.FTZ R71, R77, R77 ;  /* 0x0000004d4d477220 */ /* 0x002fca0000410000 */
[----:B------:R-:W-:Y:S01]  /*2220*/  FSEL R72, R71, RZ, P1 ;  /* 0x000000ff47487208 */ /* 0x000fe20000800000 */
[----:B--2---:R-:W-:-:S04]  /*2230*/  @!P0 IMAD.WIDE R74, R79, 0x4, R74 ;  /* 0x000000044f4a8825 */ /* 0x004fc800078e024a */
[----:B0-----:R-:W-:-:S04]  /*2240*/  FFMA.FTZ R71, R76, UR21, R73 ;  /* 0x000000154c477c23 */ /* 0x001fc80008010049 */
[----:B------:R-:W-:Y:S01]  /*2250*/  FADD.FTZ R71, R71, R72 ;  /* 0x0000004847477221 */ /* 0x000fe20000010000 */
[----:B------:R0:W-:Y:S01]  /*2260*/  @!P0 STG.E desc[UR12][R74.64], R77 ;  /* 0x0000004d4a008986 */ /* 0x0001e2000c10190c */
[----:B------:R-:W1:Y:S04]  /*2270*/  @!P0 LDC.64 R72, c[0x0][0x3c8] ;  /* 0x0000f200ff488b82 */ /* 0x000e680000000a00 */
[----:B------:R-:W2:Y:S02]  /*2280*/  MUFU.RSQ R71, R71 ;  /* 0x0000004700477308 */ /* 0x000ea40000001400 */
[----:B--2---:R-:W-:Y:S01]  /*2290*/  R2UR UR18, R71 ;  /* 0x00000000471272ca */ /* 0x004fe200000e0000 */
[----:B-1----:R-:W-:-:S12]  /*22a0*/  @!P0 IMAD.WIDE R72, R81, 0x4, R72 ;  /* 0x0000000451488825 */ /* 0x002fd800078e0248 */
[----:B------:R-:W-:-:S05]  /*22b0*/  MOV R79, UR18 ;  /* 0x00000012004f7c02 */ /* 0x000fca0008000f00 */
[----:B------:R0:W-:Y:S01]  /*22c0*/  @!P0 STG.E desc[UR12][R72.64], R79 ;  /* 0x0000004f48008986 */ /* 0x0001e2000c10190c */
[----:B------:R-:W-:Y:S05]  /*22d0*/  BRA.U !UP0, `(.L_x_16145) ;  /* 0x0000000d08107547 */ /* 0x000fea000b800000 */
[----:B0-----:R-:W-:Y:S01]  /*22e0*/  FSEL R77, R77, RZ, !P1 ;  /* 0x000000ff4d4d7208 */ /* 0x001fe20004800000 */
[----:B------:R-:W-:Y:S02]  /*22f0*/  HADD2.F32 R79, -RZ, R58.H0_H0 ;  /* 0x2000003aff4f7230 */ /* 0x000fe40000004100 */
[----:B------:R-:W-:Y:S01]  /*2300*/  HADD2.F32 R78, -RZ, R68.H0_H0 ;  /* 0x20000044ff4e7230 */ /* 0x000fe20000004100 */
[----:B------:R-:W-:Y:S01]  /*2310*/  R2UR UR4, R77 ;  /* 0x000000004d0472ca */ /* 0x000fe200000e0000 */
[----:B------:R-:W-:Y:S02]  /*2320*/  HADD2.F32 R77, -RZ, R67.H0_H0 ;  /* 0x20000043ff4d7230 */ /* 0x000fe40000004100 */
[--C-:B------:R-:W-:Y:S02]  /*2330*/  HADD2.F32 R80, -RZ, R57.reuse.H0_H0 ;  /* 0x20000039ff507230 */ /* 0x100fe40000004100 */
[----:B------:R-:W-:Y:S02]  /*2340*/  HADD2.F32 R75, -RZ, R57.H1_H1 ;  /* 0x30000039ff4b7230 */ /* 0x000fe40000004100 */
[----:B------:R-:W-:-:S02]  /*2350*/  HADD2.F32 R82, -RZ, R59.H1_H1 ;  /* 0x3000003bff527230 */ /* 0x000fc40000004100 */
[----:B------:R-:W-:Y:S02]  /*2360*/  HADD2.F32 R84, -RZ, R54.H0_H0 ;  /* 0x20000036ff547230 */ /* 0x000fe40000004100 */
[----:B------:R-:W-:Y:S02]  /*2370*/  HADD2.F32 R86, -RZ, R44.H0_H0 ;  /* 0x2000002cff567230 */ /* 0x000fe40000004100 */
[----:B------:R-:W-:Y:S01]  /*2380*/  FADD.FTZ R36, R36, -UR4 ;  /* 0x8000000424247e21 */ /* 0x000fe20008010000 */
[----:B------:R-:W-:Y:S01]  /*2390*/  FADD.FTZ R71, R19, -UR4 ;  /* 0x8000000413477e21 */ /* 0x000fe20008010000 */
[----:B------:R-:W-:Y:S01]  /*23a0*/  FADD.FTZ R72, R13, -UR4 ;  /* 0x800000040d487e21 */ /* 0x000fe20008010000 */
[----:B------:R-:W-:Y:S01]  /*23b0*/  FADD.FTZ R73, R12, -UR4 ;  /* 0x800000040c497e21 */ /* 0x000fe20008010000 */
[----:B------:R-:W-:Y:S02]  /*23c0*/  HADD2.F32 R13, -RZ, R69.H0_H0 ;  /* 0x20000045ff0d7230 */ /* 0x000fe40000004100 */
[----:B------:R-:W-:Y:S01]  /*23d0*/  FMUL.FTZ R12, R36, UR18 ;  /* 0x00000012240c7c20 */ /* 0x000fe20008410000 */
[----:B------:R-:W-:-:S02]  /*23e0*/  HADD2.F32 R19, -RZ, R56.H0_H0 ;  /* 0x20000038ff137230 */ /* 0x000fc40000004100 */
[----:B------:R-:W-:Y:S01]  /*23f0*/  FADD.FTZ R37, R37, -UR4 ;  /* 0x8000000425257e21 */ /* 0x000fe20008010000 */
[----:B------:R-:W-:Y:S01]  /*2400*/  FADD.FTZ R38, R38, -UR4 ;  /* 0x8000000426267e21 */ /* 0x000fe20008010000 */
[----:B------:R-:W-:Y:S01]  /*2410*/  FADD.FTZ R32, R32, -UR4 ;  /* 0x8000000420207e21 */ /* 0x000fe20008010000 */
[----:B------:R-:W-:Y:S01]  /*2420*/  FADD.FTZ R39, R39, -UR4 ;  /* 0x8000000427277e21 */ /* 0x000fe20008010000 */
[----:B------:R-:W-:Y:S01]  /*2430*/  FADD.FTZ R74, R14, -UR4 ;  /* 0x800000040e4a7e21 */ /* 0x000fe20008010000 */
[----:B------:R-:W-:Y:S01]  /*2440*/  FFMA.FTZ R12, R12, R13, R19 ;  /* 0x0000000d0c0c7223 */ /* 0x000fe20000010013 */
[----:B------:R-:W-:Y:S02]  /*2450*/  HADD2.F32 R14, -RZ, R69.H1_H1 ;  /* 0x30000045ff0e7230 */ /* 0x000fe40000004100 */
[----:B------:R-:W-:Y:S01]  /*2460*/  FADD.FTZ R76, R63, -UR4 ;  /* 0x800000043f4c7e21 */ /* 0x000fe20008010000 */
[----:B------:R-:W-:Y:S02]  /*2470*/  HADD2.F32 R36, -RZ, R56.H1_H1 ;  /* 0x30000038ff247230 */ /* 0x000fe40000004100 */
[----:B------:R-:W-:Y:S01]  /*2480*/  FMUL.FTZ R19, R37, UR18 ;  /* 0x0000001225137c20 */ /* 0x000fe20008410000 */
[----:B------:R-:W-:-:S02]  /*2490*/  HADD2.F32 R63, -RZ, R68.H1_H1 ;  /* 0x30000044ff3f7230 */ /* 0x000fc40000004100 */
        /* <DEDUP_REMOVED lines=11> */
[----:B------:R-:W-:-:S02]  /*2550*/  HADD2.F32 R32, -RZ, R67.H1_H1 ;  /* 0x30000043ff207230 */ /* 0x000fc40000004100 */
[----:B------:R-:W-:Y:S01]  /*2560*/  FMUL.FTZ R33, R33, UR18 ;  /* 0x0000001221217c20 */ /* 0x000fe20008410000 */
[----:B------:R-:W-:Y:S02]  /*2570*/  HADD2.F32 R36, -RZ, R58.H1_H1 ;  /* 0x3000003aff247230 */ /* 0x000fe40000004100 */
[----:B------:R-:W-:Y:S01]  /*2580*/  FMUL.FTZ R34, R34, UR18 ;  /* 0x0000001222227c20 */ /* 0x000fe20008410000 */
[--C-:B------:R-:W-:Y:S02]  /*2590*/  HADD2.F32 R37, -RZ, R66.reuse.H0_H0 ;  /* 0x20000042ff257230 */ /* 0x100fe40000004100 */
[----:B------:R-:W-:Y:S01]  /*25a0*/  FMUL.FTZ R35, R35, UR18 ;  /* 0x0000001223237c20 */ /* 0x000fe20008410000 */
[----:B------:R-:W-:Y:S02]  /*25b0*/  HADD2.F32 R39, -RZ, R59.H0_H0 ;  /* 0x2000003bff277230 */ /* 0x000fe40000004100 */
[----:B------:R-:W-:Y:S01]  /*25c0*/  FMUL.FTZ R28, R28, UR18 ;  /* 0x000000121c1c7c20 */ /* 0x000fe20008410000 */
[----:B------:R-:W-:-:S02]  /*25d0*/  HADD2.F32 R80, -RZ, R66.H1_H1 ;  /* 0x30000042ff507230 */ /* 0x000fc40000004100 */
[----:B------:R-:W-:Y:S01]  /*25e0*/  FADD.FTZ R29, R29, -UR4 ;  /* 0x800000041d1d7e21 */ /* 0x000fe20008010000 */
[----:B------:R-:W-:Y:S02]  /*25f0*/  HADD2.F32 R75, -RZ, R2.H0_H0 ;  /* 0x20000002ff4b7230 */ /* 0x000fe40000004100 */
[----:B------:R-:W-:Y:S01]  /*2600*/  FADD.FTZ R31, R31, -UR4 ;  /* 0x800000041f1f7e21 */ /* 0x000fe20008010000 */
[----:B------:R-:W-:Y:S02]  /*2610*/  HADD2.F32 R79, -RZ, R52.H0_H0 ;  /* 0x20000034ff4f7230 */ /* 0x000fe40000004100 */
[----:B------:R-:W-:Y:S01]  /*2620*/  FADD.FTZ R30, R30, -UR4 ;  /* 0x800000041e1e7e21 */ /* 0x000fe20008010000 */
[----:B------:R-:W-:Y:S01]  /*2630*/  FFMA.FTZ R63, R33, R32, R36 ;  /* 0x00000020213f7223 */ /* 0x000fe20000010024 */
[----:B------:R-:W-:Y:S01]  /*2640*/  FFMA.FTZ R78, R34, R37, R39 ;  /* 0x00000025224e7223 */ /* 0x000fe20000010027 */
[----:B------:R-:W-:Y:S01]  /*2650*/  FFMA.FTZ R77, R35, R80, R82 ;  /* 0x00000050234d7223 */ /* 0x000fe20000010052 */
[----:B------:R-:W-:Y:S01]  /*2660*/  FFMA.FTZ R36, R28, R75, R79 ;  /* 0x0000004b1c247223 */ /* 0x000fe2000001004f */
[----:B------:R-:W-:Y:S01]  /*2670*/  FADD.FTZ R24, R24, -UR4 ;  /* 0x8000000418187e21 */ /* 0x000fe20008010000 */
[----:B------:R-:W-:-:S02]  /*2680*/  HADD2.F32 R28, -RZ, R2.H1_H1 ;  /* 0x30000002ff1c7230 */ /* 0x000fc40000004100 */
[----:B------:R-:W-:Y:S01]  /*2690*/  FMUL.FTZ R29, R29, UR18 ;  /* 0x000000121d1d7c20 */ /* 0x000fe20008410000 */
[----:B------:R-:W-:Y:S02]  /*26a0*/  HADD2.F32 R32, -RZ, R52.H1_H1 ;  /* 0x30000034ff207230 */ /* 0x000fe40000004100 */
[----:B------:R-:W-:Y:S01]  /*26b0*/  FMUL.FTZ R31, R31, UR18 ;  /* 0x000000121f1f7c20 */ /* 0x000fe20008410000 */
[----:B------:R-:W-:Y:S02]  /*26c0*/  HADD2.F32 R34, -RZ, R3.H1_H1 ;  /* 0x30000003ff227230 */ /* 0x000fe40000004100 */
[----:B------:R-:W-:Y:S01]  /*26d0*/  FMUL.FTZ R30, R30, UR18 ;  /* 0x000000121e1e7c20 */ /* 0x000fe20008410000 */
[----:B------:R-:W-:Y:S02]  /*26e0*/  HADD2.F32 R80, -RZ, R53.H1_H1 ;  /* 0x30000035ff507230 */ /* 0x000fe40000004100 */
[----:B------:R-:W-:Y:S01]  /*26f0*/  FADD.FTZ R25, R25, -UR4 ;  /* 0x8000000419197e21 */ /* 0x000fe20008010000 */
[----:B------:R-:W-:-:S02]  /*2700*/  HADD2.F32 R39, -RZ, R3.H0_H0 ;  /* 0x20000003ff277230 */ /* 0x000fc40000004100 */
[----:B------:R-:W-:Y:S01]  /*2710*/  FADD.FTZ R26, R26, -UR4 ;  /* 0x800000041a1a7e21 */ /* 0x000fe20008010000 */
[----:B------:R-:W-:Y:S02]  /*2720*/  HADD2.F32 R33, -RZ, R53.H0_H0 ;  /* 0x20000035ff217230 */ /* 0x000fe40000004100 */
[----:B------:R-:W-:Y:S01]  /*2730*/  FADD.FTZ R27, R27, -UR4 ;  /* 0x800000041b1b7e21 */ /* 0x000fe20008010000 */
[----:B------:R-:W-:Y:S01]  /*2740*/  FMUL.FTZ R75, R24, UR18 ;  /* 0x00000012184b7c20 */ /* 0x000fe20008410000 */
[--C-:B------:R-:W-:Y:S02]  /*2750*/  HADD2.F32 R82, -RZ, R4.reuse.H0_H0 ;  /* 0x20000004ff527230 */ /* 0x100fe40000004100 */
[----:B------:R-:W-:Y:S01]  /*2760*/  FFMA.FTZ R37, R29, R28, R32 ;  /* 0x0000001c1d257223 */ /* 0x000fe20000010020 */
[----:B------:R-:W-:Y:S01]  /*2770*/  FFMA.FTZ R24, R31, R34, R80 ;  /* 0x000000221f187223 */ /* 0x000fe20000010050 */
[----:B------:R-:W-:Y:S01]  /*2780*/  FFMA.FTZ R39, R30, R39, R33 ;  /* 0x000000271e277223 */ /* 0x000fe20000010021 */
[----:B------:R-:W-:-:S02]  /*2790*/  HADD2.F32 R80, -RZ, R4.H1_H1 ;  /* 0x30000004ff507230 */ /* 0x000fc40000004100 */
[----:B------:R-:W-:Y:S01]  /*27a0*/  FMUL.FTZ R25, R25, UR18 ;  /* 0x0000001219197c20 */ /* 0x000fe20008410000 */
[----:B------:R-:W-:Y:S02]  /*27b0*/  HADD2.F32 R28, -RZ, R54.H1_H1 ;  /* 0x30000036ff1c7230 */ /* 0x000fe40000004100 */
[----:B------:R-:W-:Y:S01]  /*27c0*/  FMUL.FTZ R26, R26, UR18 ;  /* 0x000000121a1a7c20 */ /* 0x000fe20008410000 */
[----:B------:R-:W-:Y:S02]  /*27d0*/  HADD2.F32 R29, -RZ, R5.H0_H0 ;  /* 0x20000005ff1d7230 */ /* 0x000fe40000004100 */
[----:B------:R-:W-:Y:S01]  /*27e0*/  FADD.FTZ R20, R20, -UR4 ;  /* 0x8000000414147e21 */ /* 0x000fe20008010000 */
[----:B------:R-:W-:Y:S02]  /*27f0*/  HADD2.F32 R31, -RZ, R55.H0_H0 ;  /* 0x20000037ff1f7230 */ /* 0x000fe40000004100 */
[----:B------:R-:W-:Y:S01]  /*2800*/  FMUL.FTZ R27, R27, UR18 ;  /* 0x000000121b1b7c20 */ /* 0x000fe20008410000 */
[----:B------:R-:W-:-:S02]  /*2810*/  HADD2.F32 R30, -RZ, R5.H1_H1 ;  /* 0x30000005ff1e7230 */ /* 0x000fc40000004100 */
[----:B------:R-:W-:Y:S01]  /*2820*/  FADD.FTZ R21, R21, -UR4 ;  /* 0x8000000415157e21 */ /* 0x000fe20008010000 */
[----:B------:R-:W-:Y:S02]  /*2830*/  HADD2.F32 R32, -RZ, R55.H1_H1 ;  /* 0x30000037ff207230 */ /* 0x000fe40000004100 */
[----:B------:R-:W-:Y:S01]  /*2840*/  FADD.FTZ R22, R22, -UR4 ;  /* 0x8000000416167e21 */ /* 0x000fe20008010000 */
[----:B------:R-:W-:Y:S01]  /*2850*/  FADD.FTZ R23, R23, -UR4 ;  /* 0x8000000417177e21 */ /* 0x000fe20008010000 */
[----:B------:R-:W-:Y:S01]  /*2860*/  FFMA.FTZ R75, R75, R82, R84 ;  /* 0x000000524b4b7223 */ /* 0x000fe20000010054 */
[----:B------:R-:W-:Y:S02]  /*2870*/  HADD2.F32 R33, -RZ, R6.H0_H0 ;  /* 0x20000006ff217230 */ /* 0x000fe40000004100 */
[----:B------:R-:W-:Y:S01]  /*2880*/  FFMA.FTZ R80, R25, R80, R28 ;  /* 0x0000005019507223 */ /* 0x000fe2000001001c */
[----:B------:R-:W-:Y:S02]  /*2890*/  HADD2.F32 R35, -RZ, R48.H0_H0 ;  /* 0x20000030ff237230 */ /* 0x000fe40000004100 */
[----:B------:R-:W-:Y:S01]  /*28a0*/  FFMA.FTZ R82, R26, R29, R31 ;  /* 0x0000001d1a527223 */ /* 0x000fe2000001001f */
[----:B------:R-:W-:Y:S01]  /*28b0*/  FMUL.FTZ R20, R20, UR18 ;  /* 0x0000001214147c20 */ /* 0x000fe20008410000 */
[----:B------:R-:W-:Y:S01]  /*28c0*/  FFMA.FTZ R27, R27, R30, R32 ;  /* 0x0000001e1b1b7223 */ /* 0x000fe20000010020 */
[----:B------:R-:W-:-:S02]  /*28d0*/  HADD2.F32 R26, -RZ, R6.H1_H1 ;  /* 0x30000006ff1a7230 */ /* 0x000fc40000004100 */
[----:B------:R-:W-:Y:S01]  /*28e0*/  FMUL.FTZ R21, R21, UR18 ;  /* 0x0000001215157c20 */ /* 0x000fe20008410000 */
[----:B------:R-:W-:Y:S02]  /*28f0*/  HADD2.F32 R28, -RZ, R48.H1_H1 ;  /* 0x30000030ff1c7230 */ /* 0x000fe40000004100 */
[----:B------:R-:W-:Y:S01]  /*2900*/  FADD.FTZ R16, R16, -UR4 ;  /* 0x8000000410107e21 */ /* 0x000fe20008010000 */
[----:B------:R-:W-:Y:S02]  /*2910*/  HADD2.F32 R29, -RZ, R7.H0_H0 ;  /* 0x20000007ff1d7230 */ /* 0x000fe40000004100 */
[----:B------:R-:W-:Y:S01]  /*2920*/  FMUL.FTZ R22, R22, UR18 ;  /* 0x0000001216167c20 */ /* 0x000fe20008410000 */
[----:B------:R-:W-:Y:S02]  /*2930*/  HADD2.F32 R31, -RZ, R49.H0_H0 ;  /* 0x20000031ff1f7230 */ /* 0x000fe40000004100 */
[----:B------:R-:W-:Y:S01]  /*2940*/  FMUL.FTZ R23, R23, UR18 ;  /* 0x0000001217177c20 */ /* 0x000fe20008410000 */
[----:B------:R-:W-:-:S02]  /*2950*/  HADD2.F32 R30, -RZ, R7.H1_H1 ;  /* 0x30000007ff1e7230 */ /* 0x000fc40000004100 */
[----:B------:R-:W-:Y:S01]  /*2960*/  FADD.FTZ R18, R18, -UR4 ;  /* 0x8000000412127e21 */ /* 0x000fe20008010000 */
[----:B------:R-:W-:Y:S02]  /*2970*/  HADD2.F32 R32, -RZ, R49.H1_H1 ;  /* 0x30000031ff207230 */ /* 0x000fe40000004100 */
[----:B------:R-:W-:Y:S01]  /*2980*/  FFMA.FTZ R20, R20, R33, R35 ;  /* 0x0000002114147223 */ /* 0x000fe20000010023 */
[----:B------:R-:W-:Y:S02]  /*2990*/  HADD2.F32 R33, -RZ, R8.H0_H0 ;  /* 0x20000008ff217230 */ /* 0x000fe40000004100 */
[----:B------:R-:W-:Y:S01]  /*29a0*/  FFMA.FTZ R25, R21, R26, R28 ;  /* 0x0000001a15197223 */ /* 0x000fe2000001001c */
[----:B------:R-:W-:Y:S02]  /*29b0*/  HADD2.F32 R35, -RZ, R50.H0_H0 ;  /* 0x20000032ff237230 */ /* 0x000fe40000004100 */
[----:B------:R-:W-:Y:S01]  /*29c0*/  FMUL.FTZ R16, R16, UR18 ;  /* 0x0000001210107c20 */ /* 0x000fe20008410000 */
[----:B------:R-:W-:Y:S01]  /*29d0*/  FFMA.FTZ R26, R22, R29, R31 ;  /* 0x0000001d161a7223 */ /* 0x000fe2000001001f */
[----:B------:R-:W-:Y:S01]  /*29e0*/  FFMA.FTZ R21, R23, R30, R32 ;  /* 0x0000001e17157223 */ /* 0x000fe20000010020 */
[----:B------:R-:W-:Y:S01]  /*29f0*/  FADD.FTZ R17, R17, -UR4 ;  /* 0x8000000411117e21 */ /* 0x000fe20008010000 */
[----:B------:R-:W-:Y:S01]  /*2a00*/  FADD.FTZ R15, R15, -UR4 ;  /* 0x800000040f0f7e21 */ /* 0x000fe20008010000 */
[----:B------:R-:W-:Y:S01]  /*2a10*/  FADD.FTZ R60, R60, -UR4 ;  /* 0x800000043c3c7e21 */ /* 0x000fe20008010000 */
[----:B------:R-:W-:Y:S01]  /*2a20*/  FADD.FTZ R61, R61, -UR4 ;  /* 0x800000043d3d7e21 */ /* 0x000fe20008010000 */
[----:B------:R-:W-:Y:S01]  /*2a30*/  FADD.FTZ R62, R62, -UR4 ;  /* 0x800000043e3e7e21 */ /* 0x000fe20008010000 */
[----:B------:R-:W-:-:S02]  /*2a40*/  HADD2.F32 R23, -RZ, R9.H0_H0 ;  /* 0x20000009ff177230 */ /* 0x000fc40000004100 */
[----:B------:R-:W-:Y:S01]  /*2a50*/  FMUL.FTZ R18, R18, UR18 ;  /* 0x0000001212127c20 */ /* 0x000fe20008410000 */
[----:B------:R-:W-:Y:S01]  /*2a60*/  HADD2.F32 R29, -RZ, R51.H0_H0 ;  /* 0x20000033ff1d7230 */ /* 0x000fe20000004100 */
[----:B------:R-:W-:Y:S01]  /*2a70*/  UIADD3 UR4, UPT, UPT, UR6, -0x1, URZ ;  /* 0xffffffff06047890 */ /* 0x000fe2000fffe0ff */
[----:B------:R-:W-:Y:S02]  /*2a80*/  HADD2.F32 R30, -RZ, R9.H1_H1 ;  /* 0x30000009ff1e7230 */ /* 0x000fe40000004100 */
[----:B------:R-:W-:Y:S01]  /*2a90*/  FMUL.FTZ R71, R71, UR18 ;  /* 0x0000001247477c20 */ /* 0x000fe20008410000 */
[----:B------:R-:W-:Y:S02]  /*2aa0*/  HADD2.F32 R32, -RZ, R51.H1_H1 ;  /* 0x30000033ff207230 */ /* 0x000fe40000004100 */
[----:B------:R-:W-:Y:S01]  /*2ab0*/  FFMA.FTZ R22, R16, R33, R35 ;  /* 0x0000002110167223 */ /* 0x000fe20000010023 */
[----:B------:R-:W-:Y:S02]  /*2ac0*/  HADD2.F32 R34, -RZ, R10.H0_H0 ;  /* 0x2000000aff227230 */ /* 0x000fe40000004100 */
[----:B------:R-:W-:Y:S01]  /*2ad0*/  FMUL.FTZ R73, R73, UR18 ;  /* 0x0000001249497c20 */ /* 0x000fe20008410000 */
[----:B------:R-:W-:-:S02]  /*2ae0*/  HADD2.F32 R16, -RZ, R8.H1_H1 ;  /* 0x30000008ff107230 */ /* 0x000fc40000004100 */
[----:B------:R-:W-:Y:S01]  /*2af0*/  FMUL.FTZ R17, R17, UR18 ;  /* 0x0000001211117c20 */ /* 0x000fe20008410000 */
[----:B------:R-:W-:Y:S02]  /*2b00*/  HADD2.F32 R28, -RZ, R50.H1_H1 ;  /* 0x30000032ff1c7230 */ /* 0x000fe40000004100 */
[----:B------:R-:W-:Y:S01]  /*2b10*/  FFMA.FTZ R84, R18, R23, R29 ;  /* 0x0000001712547223 */ /* 0x000fe2000001001d */
[----:B------:R-:W-:Y:S01]  /*2b20*/  UIMAD UR4, UR4, UR20, URZ ;  /* 0x00000014040472a4 */ /* 0x000fe2000f8e02ff */
[----:B------:R-:W-:Y:S01]  /*2b30*/  FFMA.FTZ R23, R71, R30, R32 ;  /* 0x0000001e47177223 */ /* 0x000fe20000010020 */
[----:B------:R-:W-:Y:S01]  /*2b40*/  FFMA.FTZ R71, R73, R34, R86 ;  /* 0x0000002249477223 */ /* 0x000fe20000010056 */
[----:B------:R-:W-:Y:S01]  /*2b50*/  FFMA.FTZ R79, R17, R16, R28 ;  /* 0x00000010114f7223 */ /* 0x000fe2000001001c */
[----:B------:R-:W0:Y:S01]  /*2b60*/  LDC.64 R34, c[0x0][0x428] ;  /* 0x00010a00ff227b82 */ /* 0x000e220000000a00 */
[----:B------:R-:W-:Y:S01]  /*2b70*/  FMUL.FTZ R73, R74, UR18 ;  /* 0x000000124a497c20 */ /* 0x000fe20008410000 */
[----:B------:R-:W-:Y:S01]  /*2b80*/  USHF.R.S32.HI UR5, URZ, 0x1f, UR4 ;  /* 0x0000001fff057899 */ /* 0x000fe20008011404 */
[----:B------:R-:W-:-:S02]  /*2b90*/  HADD2.F32 R17, -RZ, R10.H1_H1 ;  /* 0x3000000aff117230 */ /* 0x000fc40000004100 */
[----:B------:R-:W-:Y:S01]  /*2ba0*/  FMUL.FTZ R72, R72, UR18 ;  /* 0x0000001248487c20 */ /* 0x000fe20008410000 */
[----:B------:R-:W-:Y:S02]  /*2bb0*/  HADD2.F32 R29, -RZ, R44.H1_H1 ;  /* 0x3000002cff1d7230 */ /* 0x000fe40000004100 */
[----:B------:R-:W-:Y:S01]  /*2bc0*/  FMUL.FTZ R15, R15, UR18 ;  /* 0x000000120f0f7c20 */ /* 0x000fe20008410000 */
[----:B------:R-:W-:Y:S01]  /*2bd0*/  HADD2.F32 R28, -RZ, R11.H1_H1 ;  /* 0x3000000bff1c7230 */ /* 0x000fe20000004100 */
[----:B------:R-:W-:Y:S01]  /*2be0*/  ULEA.HI UR5, UR5, UR4, URZ, 0x3 ;  /* 0x0000000405057291 */ /* 0x000fe2000f8f18ff */
[----:B------:R-:W-:Y:S02]  /*2bf0*/  HADD2.F32 R74, -RZ, R45.H1_H1 ;  /* 0x3000002dff4a7230 */ /* 0x000fe40000004100 */
[----:B------:R-:W-:Y:S01]  /*2c00*/  FFMA.FTZ R72, R72, R17, R29 ;  /* 0x0000001148487223 */ /* 0x000fe2000001001d */
[----:B------:R-:W-:Y:S02]  /*2c10*/  HADD2.F32 R16, -RZ, R11.H0_H0 ;  /* 0x2000000bff107230 */ /* 0x000fe40000004100 */
[----:B------:R-:W-:Y:S01]  /*2c20*/  FMUL.FTZ R60, R60, UR18 ;  /* 0x000000123c3c7c20 */ /* 0x000fe20008410000 */
[----:B------:R-:W-:-:S02]  /*2c30*/  HADD2.F32 R18, -RZ, R45.H0_H0 ;  /* 0x2000002dff127230 */ /* 0x000fc40000004100 */
[----:B------:R-:W-:Y:S01]  /*2c40*/  FFMA.FTZ R74, R15, R28, R74 ;  /* 0x0000001c0f4a7223 */ /* 0x000fe2000001004a */
[----:B------:R-:W-:Y:S01]  /*2c50*/  HADD2.F32 R15, -RZ, R64.H0_H0 ;  /* 0x20000040ff0f7230 */ /* 0x000fe20000004100 */
[----:B------:R-:W-:Y:S01]  /*2c60*/  MOV R83, UR5 ;  /* 0x0000000500537c02 */ /* 0x000fe20008000f00 */
        /* <DEDUP_REMOVED lines=8> */
[--C-:B------:R-:W-:Y:S02]  /*2cf0*/  HADD2.F32 R81, -RZ, R47.reuse.H0_H0 ;  /* 0x2000002fff517230 */ /* 0x100fe40000004100 */
[----:B------:R-:W-:Y:S01]  /*2d00*/  FFMA.FTZ R60, R16, R29, R31 ;  /* 0x0000001d103c7223 */ /* 0x000fe2000001001f */
[----:B------:R-:W-:Y:S01]  /*2d10*/  LEA.HI.SX32 R29, R83, R0, 0x1d ;  /* 0x00000000531d7211 */ /* 0x000fe200078feaff */
[----:B------:R-:W-:Y:S02]  /*2d20*/  HADD2.F32 R17, -RZ, R47.H1_H1 ;  /* 0x3000002fff117230 */ /* 0x000fe40000004100 */
[----:B------:R-:W-:Y:S01]  /*2d30*/  FMUL.FTZ R76, R76, UR18 ;  /* 0x000000124c4c7c20 */ /* 0x000fe20008410000 */
[----:B------:R-:W-:Y:S01]  /*2d40*/  FFMA.FTZ R62, R62, R33, R81 ;  /* 0x000000213e3e7223 */ /* 0x000fe20000010051 */
[----:B------:R-:W-:Y:S01]  /*2d50*/  HADD2.F32 R81, -RZ, R65.H1_H1 ;  /* 0x30000041ff517230 */ /* 0x000fe20000004100 */
[----:B------:R-:W-:-:S02]  /*2d60*/  IADD3 R31, PT, PT, R29, 0x80, RZ ;  /* 0x000000801d1f7810 */ /* 0x000fc40007ffe0ff */
[C---:B------:R-:W-:Y:S02]  /*2d70*/  IADD3 R33, PT, PT, R29.reuse, 0x100, RZ ;  /* 0x000001001d217810 */ /* 0x040fe40007ffe0ff */
[C---:B------:R-:W-:Y:S01]  /*2d80*/  IADD3 R15, PT, PT, R29.reuse, 0x180, RZ ;  /* 0x000001801d0f7810 */ /* 0x040fe20007ffe0ff */
[----:B------:R-:W-:Y:S01]  /*2d90*/  FFMA.FTZ R81, R76, R81, R17 ;  /* 0x000000514c517223 */ /* 0x000fe20000010011 */
[--C-:B0-----:R-:W-:Y:S01]  /*2da0*/  IMAD.WIDE.U32 R28, R29, 0x10, R34.reuse ;  /* 0x000000101d1c7825 */ /* 0x101fe200078e0022 */
        /* <DEDUP_REMOVED lines=9> */
[----:B------:R-:W-:Y:S02]  /*2e40*/  F2FP.F16.F32.PACK_AB R15, R77, R78 ;  /* 0x0000004e4d0f723e */ /* 0x000fe400000000ff */
[----:B------:R-:W-:Y:S02]  /*2e50*/  F2FP.F16.F32.PACK_AB R16, R37, R36 ;  /* 0x000000242510723e */ /* 0x000fe400000000ff */
[----:B------:R-:W-:Y:S01]  /*2e60*/  F2FP.F16.F32.PACK_AB R23, R23, R84 ;  /* 0x000000541717723e */ /* 0x000fe200000000ff */
[----:B------:R1:W-:Y:S01]  /*2e70*/  STG.E.128 desc[UR12][R28.64], R12 ;  /* 0x0000000c1c007986 */ /* 0x0003e2000c101d0c */
        /* <DEDUP_REMOVED lines=10> */
.L_x_16145:
[----:B------:R-:W-:Y:S02]  /*2f20*/  UIADD3 UR7, UPT, UPT, UR7, UR16, URZ ;  /* 0x0000001007077290 */ /* 0x000fe4000fffe0ff */
[----:B------:R-:W-:Y:S02]  /*2f30*/  UPLOP3.LUT UP1, UPT, UPT, UPT, UP1, 0x40, 0x4 ;  /* 0x000000000004789c */ /* 0x000fe40003f2e810 */
[----:B------:R-:W-:-:S09]  /*2f40*/  UISETP.GE.AND UP0, UPT, UR7, UR17, UPT ;  /* 0x000000110700728c */ /* 0x000fd2000bf06270 */
[----:B------:R-:W-:Y:S05]  /*2f50*/  BRA.U !UP0, `(.L_x_16146) ;  /* 0xffffffd508487547 */ /* 0x000fea000b83ffff */
[----:B------:R-:W-:Y:S05]  /*2f60*/  EXIT ;  /* 0x000000000000794d */ /* 0x000fea0003800000 */
.L_x_16147:
        /* <DEDUP_REMOVED lines=9> */
.L_x_27297:


//--------------------- .text._ZN10layer_norm13ln_fwd_kernelINS_13Kernel_traitsI6__halfS2_fS2_fjLj4096ELj1ELj1ELj4ELj16ENS_18Kernel_traits_baseILj4096ES2_S2_fS2_fjLj128EEEEELb0ELb1ELb0ELb0EEEvNS_9FwdParamsE --------------------------
	.section	.text._ZN10layer_norm13ln_fwd_kernelINS_13Kernel_traitsI6__halfS2_fS2_fjLj4096ELj1ELj1ELj4ELj16ENS_18Kernel_traits_baseILj4096ES2_S2_fS2_fjLj128EEEEELb0ELb1ELb0ELb0EEEvNS_9FwdParamsE,"ax",@progbits
	.align	128
        .global         _ZN10layer_norm13ln_fwd_kernelINS_13Kernel_traitsI6__halfS2_fS2_fjLj4096ELj1ELj1ELj4ELj16ENS_18Kernel_traits_baseILj4096ES2_S2_fS2_fjLj128EEEEELb0ELb1ELb0ELb0EEEvNS_9FwdParamsE
        .type           _ZN10layer_norm13ln_fwd_kernelINS_13Kernel_traitsI6__halfS2_fS2_fjLj4096ELj1ELj1ELj4ELj16ENS_18Kernel_traits_baseILj4096ES2_S2_fS2_fjLj128EEEEELb0ELb1ELb0ELb0EEEvNS_9FwdParamsE,@function
        .size           _ZN10layer_norm13ln_fwd_kernelINS_13Kernel_traitsI6__halfS2_fS2_fjLj4096ELj1ELj1ELj4ELj16ENS_18Kernel_traits_baseILj4096ES2_S2_fS2_fjLj128EEEEELb0ELb1ELb0ELb0EEEvNS_9FwdParamsE,(.L_x_27298 - _ZN10layer_norm13ln_fwd_kernelINS_13Kernel_traitsI6__halfS2_fS2_fjLj4096ELj1ELj1ELj4ELj16ENS_18Kernel_traits_baseILj4096ES2_S2_fS2_fjLj128EEEEELb0ELb1ELb0ELb0EEEvNS_9FwdParamsE)
        .other          _ZN10layer_norm13ln_fwd_kernelINS_13Kernel_traitsI6__halfS2_fS2_fjLj4096ELj1ELj1ELj4ELj16ENS_18Kernel_traits_baseILj4096ES2_S2_fS2_fjLj128EEEEELb0ELb1ELb0ELb0EEEvNS_9FwdParamsE,@"STO_CUDA_ENTRY STV_DEFAULT"
_ZN10layer_norm13ln_fwd_kernelINS_13Kernel_traitsI6__halfS2_fS2_fjLj4096ELj1ELj1ELj4ELj16ENS_18Kernel_traits_baseILj4096ES2_S2_fS2_fjLj128EEEEELb0ELb1ELb0ELb0EEEvNS_9FwdParamsE:
.text._ZN10layer_norm13ln_fwd_kernelINS_13Kernel_traitsI6__halfS2_fS2_fjLj4096ELj1ELj1ELj4ELj16ENS_18Kernel_traits_baseILj4096ES2_S2_fS2_fjLj128EEEEELb0ELb1ELb0ELb0EEEvNS_9FwdParamsE:
        /* <DEDUP_REMOVED lines=64> */
.L_x_16149:
        /* <DEDUP_REMOVED lines=10> */
[----:B0-----:R-:W-:-:S07]  /*04a0*/  @P1 IMAD.WIDE.U32 R8, R67, 0x10, R8 ;  /* 0x0000001043081825 */ /* 0x001fce00078e0008 */
[----:B------:R-:W0:Y:S01]  /*04b0*/  @P3 LDC.64 R56, c[0x0][0x3d0] ;  /* 0x0000f400ff383b82 */ /* 0x000e220000000a00 */
[C---:B-1----:R-:W-:Y:S01]  /*04c0*/  @P1 IMAD.WIDE.U32 R20, R67.reuse, 0x10, R20 ;  /* 0x0000001043141825 */ /* 0x042fe200078e0014 */
[----:B------:R-:W-:-:S03]  /*04d0*/  @P1 IADD3 R67, PT, PT, R67, 0x80, RZ ;  /* 0x0000008043431810 */ /* 0x000fc60007ffe0ff */
[----:B------:R-:W-:Y:S01]  /*04e0*/  HFMA2 R34, -RZ, RZ, 0, 0 ;  /* 0x00000000ff227431 */ /* 0x000fe200000001ff */
[----:B------:R-:W5:Y:S02]  /*04f0*/  @P1 LDG.E.128 R16, desc[UR6][R8.64] ;  /* 0x0000000608101981 */ /* 0x000f64000c1e1d00 */
[----:B------:R-:W1:Y:S01]  /*0500*/  @P3 LDC.64 R64, c[0x0][0x3e8] ;  /* 0x0000fa00ff403b82 */ /* 0x000e620000000a00 */
[----:B--2---:R-:W-:-:S04]  /*0510*/  @P2 IMAD.WIDE.U32 R60, R67, 0x10, R52 ;  /* 0x00000010433c2825 */ /* 0x004fc800078e0034 */
[----:B------:R-:W-:Y:S01]  /*0520*/  HFMA2 R10, -RZ, RZ, 0, 0 ;  /* 0x00000000ff0a7431 */ /* 0x000fe200000001ff */
[----:B------:R2:W5:Y:S04]  /*0530*/  @P1 LDG.E.128 R24, desc[UR6][R20.64] ;  /* 0x0000000614181981 */ /* 0x000568000c1e1d00 */
[----:B------:R4:W5:Y:S01]  /*0540*/  @P2 LDG.E.128 R28, desc[UR6][R60.64] ;  /* 0x000000063c1c2981 */ /* 0x000962000c1e1d00 */
[----:B------:R-:W2:Y:S01]  /*0550*/  @P0 LDC.64 R32, c[0x0][0x3d0] ;  /* 0x0000f400ff200b82 */ /* 0x000ea20000000a00 */
[C---:B---3--:R-:W-:Y:S01]  /*0560*/  @P2 IMAD.WIDE.U32 R62, R67.reuse, 0x10, R54 ;  /* 0x00000010433e2825 */ /* 0x048fe200078e0036 */
[----:B------:R-:W-:-:S04]  /*0570*/  @P2 IADD3 R67, PT, PT, R67, 0x80, RZ ;  /* 0x0000008043432810 */ /* 0x000fc80007ffe0ff */
[----:B------:R4:W5:Y:S02]  /*0580*/  @P2 LDG.E.128 R36, desc[UR6][R62.64] ;  /* 0x000000063e242981 */ /* 0x000964000c1e1d00 */
[----:B------:R-:W3:Y:S01]  /*0590*/  @P0 LDC.64 R58, c[0x0][0x3e8] ;  /* 0x0000fa00ff3a0b82 */ /* 0x000ee20000000a00 */
[----:B0-----:R-:W-:-:S05]  /*05a0*/  @P3 IMAD.WIDE.U32 R52, R67, 0x10, R56 ;  /* 0x0000001043343825 */ /* 0x001fca00078e0038 */
[----:B------:R4:W5:Y:S01]  /*05b0*/  @P3 LDG.E.128 R40, desc[UR6][R52.64] ;  /* 0x0000000634283981 */ /* 0x000962000c1e1d00 */
[----:B-1----:R-:W-:-:S05]  /*05c0*/  @P3 IMAD.WIDE.U32 R54, R67, 0x10, R64 ;  /* 0x0000001043363825 */ /* 0x002fca00078e0040 */
        /* <DEDUP_REMOVED lines=8> */
[----:B------:R-:W-:Y:S02]  /*0650*/  CS2R R8, SRZ ;  /* 0x0000000000087805 */ /* 0x000fe4000001ff00 */
[----:B------:R-:W-:Y:S02]  /*0660*/  @P3 CS2R R46, SRZ ;  /* 0x00000000002e3805 */ /* 0x000fe4000001ff00 */
[----:B------:R-:W-:-:S02]  /*0670*/  @P3 CS2R R44, SRZ ;  /* 0x00000000002c3805 */ /* 0x000fc4000001ff00 */
[----:B------:R-:W-:Y:S02]  /*0680*/  @P1 MOV R23, RZ ;  /* 0x000000ff00171202 */ /* 0x000fe40000000f00 */
[----:B------:R-:W-:Y:S02]  /*0690*/  @P2 MOV R35, RZ ;  /* 0x000000ff00232202 */ /* 0x000fe40000000f00 */
[----:B----4-:R-:W-:-:S07]  /*06a0*/  @P0 MOV R11, RZ ;  /* 0x000000ff000b0202 */ /* 0x010fce0000000f00 */
.L_x_16150:
[----:B------:R-:W-:Y:S05]  /*06b0*/  BSYNC.RECONVERGENT B0 ;  /* 0x0000000000007941 */ /* 0x000fea0003800200 */
.L_x_16148:
        /* <DEDUP_REMOVED lines=20> */
[----:B0-----:R-:W-:Y:S02]  /*0800*/  ISETP.NE.U32.AND P0, PT, R52, RZ, PT ;  /* 0x000000ff3400720c */ /* 0x001fe40003f05070 */
[----:B------:R-:W0:Y:S01]  /*0810*/  MUFU.RCP R3, R3 ;  /* 0x0000000300037308 */ /* 0x000e220000001000 */
[----:B------:R-:W-:Y:S02]  /*0820*/  P2R R102, PR, RZ, 0x2 ;  /* 0x00000002ff667803 */ /* 0x000fe40000000000 */
[----:B------:R-:W-:Y:S02]  /*0830*/  ISETP.NE.AND.EX P0, PT, R53, RZ, PT, P0 ;  /* 0x000000ff3500720c */ /* 0x000fe40003f05300 */
[----:B------:R-:W-:-:S04]  /*0840*/  VIMNMX R53, PT, PT, R2, 0x20, PT ;  /* 0x0000002002357848 */ /* 0x000fc80003fe0100 */
[----:B--234-:R-:W-:-:S07]  /*0850*/  LEA R2, R53, R0, 0x3 ;  /* 0x0000000035027211 */ /* 0x01cfce00078e18ff */
.L_x_16175:
[----:B------:R-:W1:Y:S02]  /*0860*/  @P0 LDC.64 R94, c[0x0][0x3e0] ;  /* 0x0000f800ff5e0b82 */ /* 0x000e640000000a00 */
[----:B-1----:R-:W-:-:S06]  /*0870*/  @P0 IMAD.WIDE R94, R97, 0x2, R94 ;  /* 0x00000002615e0825 */ /* 0x002fcc00078e025e */
[----:B------:R-:W2:Y:S01]  /*0880*/  @P0 LDG.E.U16 R94, desc[UR6][R94.64] ;  /* 0x000000065e5e0981 */ /* 0x000ea2000c1e1500 */
[----:B------:R-:W-:Y:S01]  /*0890*/  IMAD R0, R97, UR11, RZ ;  /* 0x0000000b61007c24 */ /* 0x000fe2000f8e02ff */
[----:B------:R-:W-:Y:S01]  /*08a0*/  ISETP.GE.U32.AND P4, PT, R96, 0x80, PT ;  /* 0x000000806000780c */ /* 0x000fe20003f86070 */
[----:B------:R-:W-:Y:S03]  /*08b0*/  BSSY.RECONVERGENT B0, `(.L_x_16151) ;  /* 0x0000058000007945 */ /* 0x000fe60003800200 */
[----:B------:R-:W-:-:S04]  /*08c0*/  SHF.R.S32.HI R93, RZ, 0x1f, R0 ;  /* 0x0000001fff5d7819 */ /* 0x000fc80000011400 */
[----:B------:R-:W-:Y:S01]  /*08d0*/  LEA.HI R92, R93, R0, RZ, 0x3 ;  /* 0x000000005d5c7211 */ /* 0x000fe200078f18ff */
[----:B------:R-:W-:-:S03]  /*08e0*/  HFMA2 R0, -RZ, RZ, 1.875, 0 ;  /* 0x3f800000ff007431 */ /* 0x000fc600000001ff */
[----:B------:R-:W-:-:S04]  /*08f0*/  LEA.HI.SX32 R101, R92, R99, 0x1d ;  /* 0x000000635c657211 */ /* 0x000fc800078feaff */
[----:B------:R-:W-:Y:S01]  /*0900*/  MOV R92, R101 ;  /* 0x00000065005c7202 */ /* 0x000fe20000000f00 */
[----:B--2---:R-:W-:Y:S01]  /*0910*/  @P0 HADD2.F32 R0, -RZ, R94.H0_H0 ;  /* 0x2000005eff000230 */ /* 0x004fe20000004100 */
[----:B------:R-:W-:Y:S06]  /*0920*/  @!P4 BRA `(.L_x_16152) ;  /* 0x000000040040c947 */ /* 0x000fec0003800000 */
        /* <DEDUP_REMOVED lines=8> */
[----:B------:R-:W2:Y:S04]  /*09b0*/  LDG.E.128 R52, desc[UR6][R64.64] ;  /* 0x0000000640347981 */ /* 0x000ea8000c1e1d00 */
[----:B------:R1:W3:Y:S01]  /*09c0*/  LDG.E.128 R56, desc[UR6][R64.64+0x10] ;  /* 0x0000100640387981 */ /* 0x0002e2000c1e1d00 */
[--C-:B-----5:R-:W-:Y:S02]  /*09d0*/  HADD2.F32 R93, -RZ, R60.reuse.H1_H1 ;  /* 0x3000003cff5d7230 */ /* 0x120fe40000004100 */
[--C-:B------:R-:W-:Y:S02]  /*09e0*/  HADD2.F32 R95, -RZ, R61.reuse.H0_H0 ;  /* 0x2000003dff5f7230 */ /* 0x100fe40000004100 */
[----:B------:R-:W-:Y:S02]  /*09f0*/  HADD2.F32 R103, -RZ, R61.H1_H1 ;  /* 0x3000003dff677230 */ /* 0x000fe40000004100 */
[----:B------:R-:W-:-:S02]  /*0a00*/  HADD2.F32 R67, -RZ, R60.H0_H0 ;  /* 0x2000003cff437230 */ /* 0x000fc40000004100 */
[-C--:B------:R-:W-:Y:S01]  /*0a10*/  FMUL.FTZ R95, R95, R0.reuse ;  /* 0x000000005f5f7220 */ /* 0x080fe20000410000 */
[--C-:B------:R-:W-:Y:S02]  /*0a20*/  HADD2.F32 R105, -RZ, R62.reuse.H0_H0 ;  /* 0x2000003eff697230 */ /* 0x100fe40000004100 */
[-C--:B-1----:R-:W-:Y:S01]  /*0a30*/  FMUL.FTZ R64, R103, R0.reuse ;  /* 0x0000000067407220 */ /* 0x082fe20000410000 */
[----:B------:R-:W-:Y:S02]  /*0a40*/  HADD2.F32 R107, -RZ, R62.H1_H1 ;  /* 0x3000003eff6b7230 */ /* 0x000fe40000004100 */
[-C--:B------:R-:W-:Y:S01]  /*0a50*/  FMUL.FTZ R62, R93, R0.reuse ;  /* 0x000000005d3e7220 */ /* 0x080fe20000410000 */
[--C-:B------:R-:W-:Y:S02]  /*0a60*/  HADD2.F32 R109, -RZ, R63.reuse.H0_H0 ;  /* 0x2000003fff6d7230 */ /* 0x100fe40000004100 */
[----:B------:R-:W-:Y:S01]  /*0a70*/  FMUL.FTZ R67, R67, R0 ;  /* 0x0000000043437220 */ /* 0x000fe20000410000 */
[----:B------:R-:W-:-:S02]  /*0a80*/  HADD2.F32 R111, -RZ, R63.H1_H1 ;  /* 0x3000003fff6f7230 */ /* 0x000fc40000004100 */
[-C--:B------:R-:W-:Y:S01]  /*0a90*/  FMUL.FTZ R66, R107, R0.reuse ;  /* 0x000000006b427220 */ /* 0x080fe20000410000 */
[--C-:B------:R-:W-:Y:S02]  /*0aa0*/  HADD2.F32 R61, -RZ, R12.reuse.H1_H1 ;  /* 0x3000000cff3d7230 */ /* 0x100fe40000004100 */
[-C--:B------:R-:W-:Y:S01]  /*0ab0*/  FMUL.FTZ R109, R109, R0.reuse ;  /* 0x000000006d6d7220 */ /* 0x080fe20000410000 */
[--C-:B------:R-:W-:Y:S02]  /*0ac0*/  HADD2.F32 R63, -RZ, R13.reuse.H0_H0 ;  /* 0x2000000dff3f7230 */ /* 0x100fe40000004100 */
[-C--:B------:R-:W-:Y:S01]  /*0ad0*/  FMUL.FTZ R105, R105, R0.reuse ;  /* 0x0000000069697220 */ /* 0x080fe20000410000 */
[----:B------:R-:W-:Y:S02]  /*0ae0*/  HADD2.F32 R65, -RZ, R13.H1_H1 ;  /* 0x3000000dff417230 */ /* 0x000fe40000004100 */
[----:B------:R-:W-:Y:S01]  /*0af0*/  FMUL.FTZ R92, R111, R0 ;  /* 0x000000006f5c7220 */ /* 0x000fe20000410000 */
[----:B------:R-:W-:-:S02]  /*0b00*/  HADD2.F32 R60, -RZ, R12.H0_H0 ;  /* 0x2000000cff3c7230 */ /* 0x000fc40000004100 */
[--C-:B------:R-:W-:Y:S02]  /*0b10*/  HADD2.F32 R93, -RZ, R15.reuse.H1_H1 ;  /* 0x3000000fff5d7230 */ /* 0x100fe40000004100 */
[----:B--2---:R-:W-:Y:S01]  /*0b20*/  FFMA.FTZ R61, R62, R61, R53 ;  /* 0x0000003d3e3d7223 */ /* 0x004fe20000010035 */
[----:B------:R-:W-:Y:S01]  /*0b30*/  FFMA.FTZ R62, R95, R63, R54 ;  /* 0x0000003f5f3e7223 */ /* 0x000fe20000010036 */
[----:B------:R-:W-:Y:S01]  /*0b40*/  FFMA.FTZ R63, R64, R65, R55 ;  /* 0x00000041403f7223 */ /* 0x000fe20000010037 */
[----:B------:R-:W-:Y:S01]  /*0b50*/  FFMA.FTZ R60, R67, R60, R52 ;  /* 0x0000003c433c7223 */ /* 0x000fe20000010034 */
[--C-:B------:R-:W-:Y:S02]  /*0b60*/  HADD2.F32 R65, -RZ, R14.reuse.H1_H1 ;  /* 0x3000000eff417230 */ /* 0x100fe40000004100 */
[----:B------:R-:W-:Y:S02]  /*0b70*/  HADD2.F32 R67, -RZ, R15.H0_H0 ;  /* 0x2000000fff437230 */ /* 0x000fe40000004100 */
[----:B------:R-:W-:-:S02]  /*0b80*/  HADD2.F32 R64, -RZ, R14.H0_H0 ;  /* 0x2000000eff407230 */ /* 0x000fc40000004100 */
[----:B---3--:R-:W-:Y:S01]  /*0b90*/  FFMA.FTZ R65, R66, R65, R57 ;  /* 0x0000004142417223 */ /* 0x008fe20000010039 */
[----:B------:R-:W-:Y:S01]  /*0ba0*/  FFMA.FTZ R66, R109, R67, R58 ;  /* 0x000000436d427223 */ /* 0x000fe2000001003a */
[----:B------:R-:W-:Y:S01]  /*0bb0*/  FFMA.FTZ R67, R92, R93, R59 ;  /* 0x0000005d5c437223 */ /* 0x000fe2000001003b */
[----:B------:R-:W-:Y:S01]  /*0bc0*/  FFMA.FTZ R64, R105, R64, R56 ;  /* 0x0000004069407223 */ /* 0x000fe20000010038 */
[----:B------:R-:W-:Y:S06]  /*0bd0*/  BRA `(.L_x_16154) ;  /* 0x0000000000807947 */ /* 0x000fec0003800000 */
.L_x_16153:
[--C-:B-----5:R-:W-:Y:S02]  /*0be0*/  HADD2.F32 R93, -RZ, R61.reuse.H0_H0 ;  /* 0x2000003dff5d7230 */ /* 0x120fe40000004100 */
[----:B------:R-:W-:Y:S02]  /*0bf0*/  HADD2.F32 R67, -RZ, R60.H1_H1 ;  /* 0x3000003cff437230 */ /* 0x000fe40000004100 */
[----:B------:R-:W-:Y:S02]  /*0c00*/  HADD2.F32 R61, -RZ, R61.H1_H1 ;  /* 0x3000003dff3d7230 */ /* 0x000fe40000004100 */
[-C--:B------:R-:W-:Y:S01]  /*0c10*/  FMUL.FTZ R93, R93, R0.reuse ;  /* 0x000000005d5d7220 */ /* 0x080fe20000410000 */
[--C-:B------:R-:W-:Y:S02]  /*0c20*/  HADD2.F32 R95, -RZ, R62.reuse.H0_H0 ;  /* 0x2000003eff5f7230 */ /* 0x100fe40000004100 */
[----:B------:R-:W-:Y:S01]  /*0c30*/  FMUL.FTZ R67, R67, R0 ;  /* 0x0000000043437220 */ /* 0x000fe20000410000 */
[----:B------:R-:W-:-:S02]  /*0c40*/  HADD2.F32 R103, -RZ, R62.H1_H1 ;  /* 0x3000003eff677230 */ /* 0x000fc40000004100 */
[--C-:B------:R-:W-:Y:S02]  /*0c50*/  HADD2.F32 R105, -RZ, R63.reuse.H0_H0 ;  /* 0x2000003fff697230 */ /* 0x100fe40000004100 */
[-C--:B------:R-:W-:Y:S01]  /*0c60*/  FMUL.FTZ R95, R95, R0.reuse ;  /* 0x000000005f5f7220 */ /* 0x080fe20000410000 */
[----:B------:R-:W-:Y:S02]  /*0c70*/  HADD2.F32 R107, -RZ, R63.H1_H1 ;  /* 0x3000003fff6b7230 */ /* 0x000fe40000004100 */
[-C--:B------:R-:W-:Y:S01]  /*0c80*/  FMUL.FTZ R63, R61, R0.reuse ;  /* 0x000000003d3f7220 */ /* 0x080fe20000410000 */
[----:B------:R-:W-:Y:S02]  /*0c90*/  HADD2.F32 R62, -RZ, R12.H1_H1 ;  /* 0x3000000cff3e7230 */ /* 0x000fe40000004100 */
[-C--:B------:R-:W-:Y:S01]  /*0ca0*/  FMUL.FTZ R103, R103, R0.reuse ;  /* 0x0000000067677220 */ /* 0x080fe20000410000 */
[----:B------:R-:W-:Y:S02]  /*0cb0*/  HADD2.F32 R66, -RZ, R13.H1_H1 ;  /* 0x3000000dff427230 */ /* 0x000fe40000004100 */
[----:B------:R-:W-:Y:S01]  /*0cc0*/  FMUL.FTZ R105, R105, R0 ;  /* 0x0000000069697220 */ /* 0x000fe20000410000 */
[----:B------:R-:W-:-:S02]  /*0cd0*/  HADD2.F32 R65, -RZ, R60.H0_H0 ;  /* 0x2000003cff417230 */ /* 0x000fc40000004100 */
[----:B------:R-:W-:Y:S01]  /*0ce0*/  FMUL.FTZ R61, R67, R62 ;  /* 0x0000003e433d7220 */ /* 0x000fe20000410000 */
[----:B------:R-:W-:Y:S02]  /*0cf0*/  HADD2.F32 R64, -RZ, R13.H0_H0 ;  /* 0x2000000dff407230 */ /* 0x000fe40000004100 */
[----:B------:R-:W-:Y:S01]  /*0d00*/  FMUL.FTZ R63, R63, R66 ;  /* 0x000000423f3f7220 */ /* 0x000fe20000410000 */
[----:B------:R-:W-:Y:S02]  /*0d10*/  HADD2.F32 R60, -RZ, R12.H0_H0 ;  /* 0x2000000cff3c7230 */ /* 0x000fe40000004100 */
[----:B------:R-:W-:Y:S01]  /*0d20*/  FMUL.FTZ R65, R65, R0 ;  /* 0x0000000041417220 */ /* 0x000fe20000410000 */
[--C-:B------:R-:W-:Y:S02]  /*0d30*/  HADD2.F32 R66, -RZ, R14.reuse.H1_H1 ;  /* 0x3000000eff427230 */ /* 0x100fe40000004100 */
[----:B------:R-:W-:Y:S01]  /*0d40*/  FMUL.FTZ R62, R93, R64 ;  /* 0x000000405d3e7220 */ /* 0x000fe20000410000 */
[----:B------:R-:W-:-:S02]  /*0d50*/  HADD2.F32 R64, -RZ, R14.H0_H0 ;  /* 0x2000000eff407230 */ /* 0x000fc40000004100 */
[----:B------:R-:W-:Y:S01]  /*0d60*/  FMUL.FTZ R107, R107, R0 ;  /* 0x000000006b6b7220 */ /* 0x000fe20000410000 */
[--C-:B------:R-:W-:Y:S02]  /*0d70*/  HADD2.F32 R92, -RZ, R15.reuse.H0_H0 ;  /* 0x2000000fff5c7230 */ /* 0x100fe40000004100 */
[----:B------:R-:W-:Y:S01]  /*0d80*/  FMUL.FTZ R60, R65, R60 ;  /* 0x0000003c413c7220 */ /* 0x000fe20000410000 */
[----:B------:R-:W-:Y:S02]  /*0d90*/  HADD2.F32 R94, -RZ, R15.H1_H1 ;  /* 0x3000000fff5e7230 */ /* 0x000fe40000004100 */
[----:B------:R-:W-:Y:S01]  /*0da0*/  FMUL.FTZ R65, R103, R66 ;  /* 0x0000004267417220 */ /* 0x000fe20000410000 */
[----:B------:R-:W-:Y:S01]  /*0db0*/  FMUL.FTZ R64, R95, R64 ;  /* 0x000000405f407220 */ /* 0x000fe20000410000 */
[----:B------:R-:W-:Y:S01]  /*0dc0*/  FMUL.FTZ R66, R105, R92 ;  /* 0x0000005c69427220 */ /* 0x000fe20000410000 */
[----:B------:R-:W-:-:S07]  /*0dd0*/  FMUL.FTZ R67, R107, R94 ;  /* 0x0000005e6b437220 */ /* 0x000fce0000410000 */
.L_x_16154:
[----:B------:R-:W1:Y:S01]  /*0de0*/  LDC.64 R94, c[0x0][0x3a8] ;  /* 0x0000ea00ff5e7b82 */ /* 0x000e620000000a00 */
[C---:B------:R-:W-:Y:S01]  /*0df0*/  IADD3 R92, PT, PT, R101.reuse, 0x80, RZ ;  /* 0x00000080655c7810 */ /* 0x040fe20007ffe0ff */
[----:B-1----:R-:W-:-:S05]  /*0e00*/  IMAD.WIDE.U32 R94, R101, 0x20, R94 ;  /* 0x00000020655e7825 */ /* 0x002fca00078e005e */
[----:B------:R1:W-:Y:S04]  /*0e10*/  STG.E.128 desc[UR6][R94.64], R60 ;  /* 0x0000003c5e007986 */ /* 0x0003e8000c101d06 */
[----:B------:R1:W-:Y:S02]  /*0e20*/  STG.E.128 desc[UR6][R94.64+0x10], R64 ;  /* 0x000010405e007986 */ /* 0x0003e4000c101d06 */
.L_x_16152:
[----:B------:R-:W-:Y:S05]  /*0e30*/  BSYNC.RECONVERGENT B0 ;  /* 0x0000000000007941 */ /* 0x000fea0003800200 */
.L_x_16151:
        /* <DEDUP_REMOVED lines=13> */
[--C-:B-----5:R-:W-:Y:S02]  /*0f10*/  HADD2.F32 R75, -RZ, R68.reuse.H1_H1 ;  /* 0x30000044ff4b7230 */ /* 0x120fe40000004100 */
[----:B--2---:R-:W-:Y:S02]  /*0f20*/  HADD2.F32 R73, -RZ, R68.H0_H0 ;  /* 0x20000044ff497230 */ /* 0x004fe40000004100 */
[--C-:B------:R-:W-:Y:S02]  /*0f30*/  HADD2.F32 R93, -RZ, R69.reuse.H0_H0 ;  /* 0x20000045ff5d7230 */ /* 0x100fe40000004100 */
[----:B-1----:R-:W-:Y:S02]  /*0f40*/  HADD2.F32 R95, -RZ, R69.H1_H1 ;  /* 0x30000045ff5f7230 */ /* 0x002fe40000004100 */
[-C--:B------:R-:W-:Y:S01]  /*0f50*/  FMUL.FTZ R73, R73, R0.reuse ;  /* 0x0000000049497220 */ /* 0x080fe20000410000 */
        /* <DEDUP_REMOVED lines=8> */
[--C-:B------:R-:W-:Y:S02]  /*0fe0*/  HADD2.F32 R69, -RZ, R24.reuse.H1_H1 ;  /* 0x30000018ff457230 */ /* 0x100fe40000004100 */
[----:B------:R-:W-:Y:S01]  /*0ff0*/  FMUL.FTZ R107, R107, R0 ;  /* 0x000000006b6b7220 */ /* 0x000fe20000410000 */
[----:B------:R-:W-:-:S02]  /*1000*/  HADD2.F32 R68, -RZ, R24.H0_H0 ;  /* 0x20000018ff447230 */ /* 0x000fc40000004100 */
[----:B------:R-:W-:Y:S01]  /*1010*/  FMUL.FTZ R94, R109, R0 ;  /* 0x000000006d5e7220 */ /* 0x000fe20000410000 */
[--C-:B------:R-:W-:Y:S02]  /*1020*/  HADD2.F32 R71, -RZ, R25.reuse.H0_H0 ;  /* 0x20000019ff477230 */ /* 0x100fe40000004100 */
[----:B------:R-:W-:Y:S01]  /*1030*/  FFMA.FTZ R69, R70, R69, R53 ;  /* 0x0000004546457223 */ /* 0x000fe20000010035 */
[----:B------:R-:W-:Y:S02]  /*1040*/  HADD2.F32 R74, -RZ, R25.H1_H1 ;  /* 0x30000019ff4a7230 */ /* 0x000fe40000004100 */
[----:B------:R-:W-:Y:S01]  /*1050*/  FFMA.FTZ R68, R73, R68, R52 ;  /* 0x0000004449447223 */ /* 0x000fe20000010034 */
[----:B------:R-:W-:Y:S02]  /*1060*/  HADD2.F32 R73, -RZ, R26.H1_H1 ;  /* 0x3000001aff497230 */ /* 0x000fe40000004100 */
[----:B------:R-:W-:Y:S01]  /*1070*/  FFMA.FTZ R70, R93, R71, R54 ;  /* 0x000000475d467223 */ /* 0x000fe20000010036 */
[----:B------:R-:W-:-:S02]  /*1080*/  HADD2.F32 R75, -RZ, R27.H0_H0 ;  /* 0x2000001bff4b7230 */ /* 0x000fc40000004100 */
[----:B------:R-:W-:Y:S01]  /*1090*/  FFMA.FTZ R71, R72, R74, R55 ;  /* 0x0000004a48477223 */ /* 0x000fe20000010037 */
[----:B------:R-:W-:Y:S01]  /*10a0*/  FMUL.FTZ R74, R105, R0 ;  /* 0x00000000694a7220 */ /* 0x000fe20000410000 */
[----:B------:R-:W-:Y:S02]  /*10b0*/  HADD2.F32 R72, -RZ, R26.H0_H0 ;  /* 0x2000001aff487230 */ /* 0x000fe40000004100 */
[----:B------:R-:W-:Y:S02]  /*10c0*/  HADD2.F32 R93, -RZ, R27.H1_H1 ;  /* 0x3000001bff5d7230 */ /* 0x000fe40000004100 */
[----:B------:R-:W-:Y:S01]  /*10d0*/  FFMA.FTZ R73, R74, R73, R57 ;  /* 0x000000494a497223 */ /* 0x000fe20000010039 */
[----:B------:R-:W-:Y:S01]  /*10e0*/  FFMA.FTZ R74, R107, R75, R58 ;  /* 0x0000004b6b4a7223 */ /* 0x000fe2000001003a */
[----:B------:R-:W-:Y:S01]  /*10f0*/  FFMA.FTZ R72, R103, R72, R56 ;  /* 0x0000004867487223 */ /* 0x000fe20000010038 */
[----:B------:R-:W-:Y:S01]  /*1100*/  FFMA.FTZ R75, R94, R93, R59 ;  /* 0x0000005d5e4b7223 */ /* 0x000fe2000001003b */
[----:B------:R-:W-:Y:S06]  /*1110*/  BRA `(.L_x_16158) ;  /* 0x0000000000807947 */ /* 0x000fec0003800000 */
.L_x_16157:
[--C-:B-----5:R-:W-:Y:S02]  /*1120*/  HADD2.F32 R93, -RZ, R69.reuse.H0_H0 ;  /* 0x20000045ff5d7230 */ /* 0x120fe40000004100 */
[----:B------:R-:W-:Y:S02]  /*1130*/  HADD2.F32 R75, -RZ, R68.H1_H1 ;  /* 0x30000044ff4b7230 */ /* 0x000fe40000004100 */
[----:B------:R-:W-:Y:S02]  /*1140*/  HADD2.F32 R69, -RZ, R69.H1_H1 ;  /* 0x30000045ff457230 */ /* 0x000fe40000004100 */
[-C--:B------:R-:W-:Y:S01]  /*1150*/  FMUL.FTZ R93, R93, R0.reuse ;  /* 0x000000005d5d7220 */ /* 0x080fe20000410000 */
[--C-:B-1----:R-:W-:Y:S02]  /*1160*/  HADD2.F32 R95, -RZ, R70.reuse.H0_H0 ;  /* 0x20000046ff5f7230 */ /* 0x102fe40000004100 */
        /* <DEDUP_REMOVED lines=10> */
[----:B--2---:R-:W-:-:S02]  /*1210*/  HADD2.F32 R73, -RZ, R68.H0_H0 ;  /* 0x20000044ff497230 */ /* 0x004fc40000004100 */
        /* <DEDUP_REMOVED lines=16> */
.L_x_16158:
[----:B------:R-:W1:Y:S02]  /*1320*/  LDC.64 R94, c[0x0][0x3a8] ;  /* 0x0000ea00ff5e7b82 */ /* 0x000e640000000a00 */
[C---:B-1----:R-:W-:Y:S01]  /*1330*/  IMAD.WIDE.U32 R94, R92.reuse, 0x20, R94 ;  /* 0x000000205c5e7825 */ /* 0x042fe200078e005e */
[----:B------:R-:W-:-:S04]  /*1340*/  IADD3 R92, PT, PT, R92, 0x80, RZ ;  /* 0x000000805c5c7810 */ /* 0x000fc80007ffe0ff */
[----:B------:R2:W-:Y:S04]  /*1350*/  STG.E.128 desc[UR6][R94.64], R68 ;  /* 0x000000445e007986 */ /* 0x0005e8000c101d06 */
[----:B------:R2:W-:Y:S02]  /*1360*/  STG.E.128 desc[UR6][R94.64+0x10], R72 ;  /* 0x000010485e007986 */ /* 0x0005e4000c101d06 */
.L_x_16156:
[----:B------:R-:W-:Y:S05]  /*1370*/  BSYNC.RECONVERGENT B0 ;  /* 0x0000000000007941 */ /* 0x000fea0003800200 */
.L_x_16155:
[----:B------:R-:W-:Y:S01]  /*1380*/  ISETP.GE.U32.AND P2, PT, R96, 0x180, PT ;  /* 0x000001806000780c */ /* 0x000fe20003f46070 */
[----:B------:R-:W-:-:S12]  /*1390*/  BSSY.RECONVERGENT B0, `(.L_x_16159) ;  /* 0x0000052000007945 */ /* 0x000fd80003800200 */
[----:B------:R-:W-:Y:S05]  /*13a0*/  @!P2 BRA `(.L_x_16160) ;  /* 0x000000040040a947 */ /* 0x000fea0003800000 */
[----:B------:R-:W-:Y:S01]  /*13b0*/  ISETP.NE.U32.AND P3, PT, RZ, UR8, PT ;  /* 0x00000008ff007c0c */ /* 0x000fe2000bf65070 */
[----:B------:R-:W3:Y:S03]  /*13c0*/  LDC.64 R76, c[0x0][0x390] ;  /* 0x0000e400ff4c7b82 */ /* 0x000ee60000000a00 */
[----:B------:R-:W-:-:S13]  /*13d0*/  ISETP.NE.AND.EX P3, PT, RZ, UR9, PT, P3 ;  /* 0x00000009ff007c0c */ /* 0x000fda000bf65330 */
[----:B------:R-:W4:Y:S01]  /*13e0*/  @P3 LDC.64 R78, c[0x0][0x3a0] ;  /* 0x0000e800ff4e3b82 */ /* 0x000f220000000a00 */
[----:B---3--:R-:W-:-:S04]  /*13f0*/  IMAD.WIDE.U32 R76, R92, 0x10, R76 ;  /* 0x000000105c4c7825 */ /* 0x008fc800078e004c */
[----:B----4-:R-:W-:Y:S02]  /*1400*/  @P3 IMAD.WIDE.U32 R80, R92, 0x20, R78 ;  /* 0x000000205c503825 */ /* 0x010fe400078e004e */
[----:B------:R-:W5:Y:S04]  /*1410*/  LDG.E.128 R76, desc[UR6][R76.64] ;  /* 0x000000064c4c7981 */ /* 0x000f68000c1e1d00 */
[----:B------:R3:W5:Y:S04]  /*1420*/  @P3 LDG.E.128 R52, desc[UR6][R80.64] ;  /* 0x0000000650343981 */ /* 0x000768000c1e1d00 */
[----:B------:R3:W5:Y:S01]  /*1430*/  @P3 LDG.E.128 R56, desc[UR6][R80.64+0x10] ;  /* 0x0000100650383981 */ /* 0x000762000c1e1d00 */
[----:B------:R-:W-:Y:S05]  /*1440*/  @!P3 BRA `(.L_x_16161) ;  /* 0x000000000084b947 */ /* 0x000fea0003800000 */
[--C-:B-----5:R-:W-:Y:S02]  /*1450*/  HADD2.F32 R83, -RZ, R76.reuse.H1_H1 ;  /* 0x3000004cff537230 */ /* 0x120fe40000004100 */
[----:B---3--:R-:W-:Y:S02]  /*1460*/  HADD2.F32 R81, -RZ, R76.H0_H0 ;  /* 0x2000004cff517230 */ /* 0x008fe40000004100 */
[--C-:B------:R-:W-:Y:S02]  /*1470*/  HADD2.F32 R93, -RZ, R77.reuse.H0_H0 ;  /* 0x2000004dff5d7230 */ /* 0x100fe40000004100 */
[----:B-12---:R-:W-:Y:S02]  /*1480*/  HADD2.F32 R95, -RZ, R77.H1_H1 ;  /* 0x3000004dff5f7230 */ /* 0x006fe40000004100 */
        /* <DEDUP_REMOVED lines=29> */
.L_x_16161:
[--C-:B-----5:R-:W-:Y:S02]  /*1660*/  HADD2.F32 R93, -RZ, R77.reuse.H0_H0 ;  /* 0x2000004dff5d7230 */ /* 0x120fe40000004100 */
[----:B------:R-:W-:Y:S02]  /*1670*/  HADD2.F32 R83, -RZ, R76.H1_H1 ;  /* 0x3000004cff537230 */ /* 0x000fe40000004100 */
[----:B------:R-:W-:Y:S02]  /*1680*/  HADD2.F32 R77, -RZ, R77.H1_H1 ;  /* 0x3000004dff4d7230 */ /* 0x000fe40000004100 */
[-C--:B------:R-:W-:Y:S01]  /*1690*/  FMUL.FTZ R93, R93, R0.reuse ;  /* 0x000000005d5d7220 */ /* 0x080fe20000410000 */
[--C-:B-12---:R-:W-:Y:S02]  /*16a0*/  HADD2.F32 R95, -RZ, R78.reuse.H0_H0 ;  /* 0x2000004eff5f7230 */ /* 0x106fe40000004100 */
        /* <DEDUP_REMOVED lines=10> */
[----:B---3--:R-:W-:-:S02]  /*1750*/  HADD2.F32 R81, -RZ, R76.H0_H0 ;  /* 0x2000004cff517230 */ /* 0x008fc40000004100 */
        /* <DEDUP_REMOVED lines=16> */
.L_x_16162:
[----:B------:R-:W1:Y:S02]  /*1860*/  LDC.64 R94, c[0x0][0x3a8] ;  /* 0x0000ea00ff5e7b82 */ /* 0x000e640000000a00 */
[C---:B-1----:R-:W-:Y:S01]  /*1870*/  IMAD.WIDE.U32 R94, R92.reuse, 0x20, R94 ;  /* 0x000000205c5e7825 */ /* 0x042fe200078e005e */
[----:B------:R-:W-:-:S04]  /*1880*/  IADD3 R92, PT, PT, R92, 0x80, RZ ;  /* 0x000000805c5c7810 */ /* 0x000fc80007ffe0ff */
[----:B------:R3:W-:Y:S04]  /*1890*/  STG.E.128 desc[UR6][R94.64], R76 ;  /* 0x0000004c5e007986 */ /* 0x0007e8000c101d06 */
[----:B------:R3:W-:Y:S02]  /*18a0*/  STG.E.128 desc[UR6][R94.64+0x10], R80 ;  /* 0x000010505e007986 */ /* 0x0007e4000c101d06 */
.L_x_16160:
[----:B------:R-:W-:Y:S05]  /*18b0*/  BSYNC.RECONVERGENT B0 ;  /* 0x0000000000007941 */ /* 0x000fea0003800200 */
.L_x_16159:
[----:B------:R-:W-:Y:S01]  /*18c0*/  ISETP.GE.U32.AND P3, PT, R96, 0x200, PT ;  /* 0x000002006000780c */ /* 0x000fe20003f66070 */
[----:B------:R-:W-:-:S12]  /*18d0*/  BSSY.RECONVERGENT B0, `(.L_x_16163) ;  /* 0x0000051000007945 */ /* 0x000fd80003800200 */
[----:B------:R-:W-:Y:S05]  /*18e0*/  @!P3 BRA `(.L_x_16164) ;  /* 0x00000004003cb947 */ /* 0x000fea0003800000 */
[----:B------:R-:W-:Y:S01]  /*18f0*/  ISETP.NE.U32.AND P5, PT, RZ, UR8, PT ;  /* 0x00000008ff007c0c */ /* 0x000fe2000bfa5070 */
[----:B------:R-:W4:Y:S03]  /*1900*/  LDC.64 R84, c[0x0][0x390] ;  /* 0x0000e400ff547b82 */ /* 0x000f260000000a00 */
[----:B------:R-:W-:-:S13]  /*1910*/  ISETP.NE.AND.EX P5, PT, RZ, UR9, PT, P5 ;  /* 0x00000009ff007c0c */ /* 0x000fda000bfa5350 */
[----:B------:R-:W0:Y:S01]  /*1920*/  @P5 LDC.64 R88, c[0x0][0x3a0] ;  /* 0x0000e800ff585b82 */ /* 0x000e220000000a00 */
[----:B----4-:R-:W-:-:S06]  /*1930*/  IMAD.WIDE.U32 R84, R92, 0x10, R84 ;  /* 0x000000105c547825 */ /* 0x010fcc00078e0054 */
[----:B------:R-:W5:Y:S01]  /*1940*/  LDG.E.128 R84, desc[UR6][R84.64] ;  /* 0x0000000654547981 */ /* 0x000f62000c1e1d00 */
[----:B0-----:R-:W-:-:S05]  /*1950*/  @P5 IMAD.WIDE.U32 R88, R92, 0x20, R88 ;  /* 0x000000205c585825 */ /* 0x001fca00078e0058 */
[----:B------:R0:W5:Y:S04]  /*1960*/  @P5 LDG.E.128 R52, desc[UR6][R88.64] ;  /* 0x0000000658345981 */ /* 0x000168000c1e1d00 */
[----:B------:R0:W5:Y:S01]  /*1970*/  @P5 LDG.E.128 R56, desc[UR6][R88.64+0x10] ;  /* 0x0000100658385981 */ /* 0x000162000c1e1d00 */
[----:B------:R-:W-:Y:S05]  /*1980*/  @!P5 BRA `(.L_x_16165) ;  /* 0x000000000084d947 */ /* 0x000fea0003800000 */
[--C-:B0----5:R-:W-:Y:S02]  /*1990*/  HADD2.F32 R89, -RZ, R84.reuse.H0_H0 ;  /* 0x20000054ff597230 */ /* 0x121fe40000004100 */
[----:B------:R-:W-:Y:S02]  /*19a0*/  HADD2.F32 R91, -RZ, R84.H1_H1 ;  /* 0x30000054ff5b7230 */ /* 0x000fe40000004100 */
[--C-:B------:R-:W-:Y:S02]  /*19b0*/  HADD2.F32 R93, -RZ, R85.reuse.H0_H0 ;  /* 0x20000055ff5d7230 */ /* 0x100fe40000004100 */
[-C--:B------:R-:W-:Y:S01]  /*19c0*/  FMUL.FTZ R89, R89, R0.reuse ;  /* 0x0000000059597220 */ /* 0x080fe20000410000 */
[----:B-123--:R-:W-:Y:S02]  /*19d0*/  HADD2.F32 R95, -RZ, R85.H1_H1 ;  /* 0x30000055ff5f7230 */ /* 0x00efe40000004100 */
        /* <DEDUP_REMOVED lines=8> */
[--C-:B------:R-:W-:Y:S02]  /*1a60*/  HADD2.F32 R84, -RZ, R48.reuse.H0_H0 ;  /* 0x20000030ff547230 */ /* 0x100fe40000004100 */
[----:B------:R-:W-:Y:S01]  /*1a70*/  FMUL.FTZ R90, R105, R0 ;  /* 0x00000000695a7220 */ /* 0x000fe20000410000 */
[----:B------:R-:W-:-:S02]  /*1a80*/  HADD2.F32 R85, -RZ, R48.H1_H1 ;  /* 0x30000030ff557230 */ /* 0x000fc40000004100 */
[----:B------:R-:W-:Y:S01]  /*1a90*/  FMUL.FTZ R107, R107, R0 ;  /* 0x000000006b6b7220 */ /* 0x000fe20000410000 */
[--C-:B------:R-:W-:Y:S02]  /*1aa0*/  HADD2.F32 R87, -RZ, R49.reuse.H0_H0 ;  /* 0x20000031ff577230 */ /* 0x100fe40000004100 */
[----:B------:R-:W-:Y:S01]  /*1ab0*/  FFMA.FTZ R84, R89, R84, R52 ;  /* 0x0000005459547223 */ /* 0x000fe20000010034 */
[----:B------:R-:W-:Y:S02]  /*1ac0*/  HADD2.F32 R89, -RZ, R50.H1_H1 ;  /* 0x30000032ff597230 */ /* 0x000fe40000004100 */
[----:B------:R-:W-:Y:S01]  /*1ad0*/  FFMA.FTZ R85, R86, R85, R53 ;  /* 0x0000005556557223 */ /* 0x000fe20000010035 */
[----:B------:R-:W-:Y:S01]  /*1ae0*/  FMUL.FTZ R94, R109, R0 ;  /* 0x000000006d5e7220 */ /* 0x000fe20000410000 */
[----:B------:R-:W-:Y:S01]  /*1af0*/  FFMA.FTZ R86, R93, R87, R54 ;  /* 0x000000575d567223 */ /* 0x000fe20000010036 */
[----:B------:R-:W-:Y:S02]  /*1b00*/  HADD2.F32 R87, -RZ, R49.H1_H1 ;  /* 0x30000031ff577230 */ /* 0x000fe40000004100 */
[----:B------:R-:W-:Y:S01]  /*1b10*/  FFMA.FTZ R89, R90, R89, R57 ;  /* 0x000000595a597223 */ /* 0x000fe20000010039 */
[----:B------:R-:W-:-:S02]  /*1b20*/  HADD2.F32 R91, -RZ, R51.H0_H0 ;  /* 0x20000033ff5b7230 */ /* 0x000fc40000004100 */
[----:B------:R-:W-:Y:S02]  /*1b30*/  HADD2.F32 R0, -RZ, R50.H0_H0 ;  /* 0x20000032ff007230 */ /* 0x000fe40000004100 */
[----:B------:R-:W-:Y:S01]  /*1b40*/  FFMA.FTZ R87, R88, R87, R55 ;  /* 0x0000005758577223 */ /* 0x000fe20000010037 */
[----:B------:R-:W-:Y:S02]  /*1b50*/  HADD2.F32 R93, -RZ, R51.H1_H1 ;  /* 0x30000033ff5d7230 */ /* 0x000fe40000004100 */
[----:B------:R-:W-:Y:S01]  /*1b60*/  FFMA.FTZ R90, R107, R91, R58 ;  /* 0x0000005b6b5a7223 */ /* 0x000fe2000001003a */
[----:B------:R-:W-:Y:S02]  /*1b70*/  FFMA.FTZ R88, R103, R0, R56 ;  /* 0x0000000067587223 */ /* 0x000fe40000010038 */
[----:B------:R-:W-:Y:S01]  /*1b80*/  FFMA.FTZ R91, R94, R93, R59 ;  /* 0x0000005d5e5b7223 */ /* 0x000fe2000001003b */
[----:B------:R-:W-:Y:S06]  /*1b90*/  BRA `(.L_x_16166) ;  /* 0x0000000000807947 */ /* 0x000fec0003800000 */
.L_x_16165:
[----:B-----5:R-:W-:Y:S02]  /*1ba0*/  HADD2.F32 R91, -RZ, R84.H1_H1 ;  /* 0x30000054ff5b7230 */ /* 0x020fe40000004100 */
[--C-:B------:R-:W-:Y:S02]  /*1bb0*/  HADD2.F32 R93, -RZ, R85.reuse.H0_H0 ;  /* 0x20000055ff5d7230 */ /* 0x100fe40000004100 */
[----:B------:R-:W-:Y:S02]  /*1bc0*/  HADD2.F32 R85, -RZ, R85.H1_H1 ;  /* 0x30000055ff557230 */ /* 0x000fe40000004100 */
[-C--:B------:R-:W-:Y:S01]  /*1bd0*/  FMUL.FTZ R91, R91, R0.reuse ;  /* 0x000000005b5b7220 */ /* 0x080fe20000410000 */
[--C-:B-123--:R-:W-:Y:S02]  /*1be0*/  HADD2.F32 R95, -RZ, R86.reuse.H0_H0 ;  /* 0x20000056ff5f7230 */ /* 0x10efe40000004100 */
[----:B------:R-:W-:Y:S01]  /*1bf0*/  FMUL.FTZ R93, R93, R0 ;  /* 0x000000005d5d7220 */ /* 0x000fe20000410000 */
[----:B------:R-:W-:-:S02]  /*1c00*/  HADD2.F32 R103, -RZ, R86.H1_H1 ;  /* 0x30000056ff677230 */ /* 0x000fc40000004100 */
[----:B------:R-:W-:Y:S02]  /*1c10*/  HADD2.F32 R86, -RZ, R48.H1_H1 ;  /* 0x30000030ff567230 */ /* 0x000fe40000004100 */
[-C--:B------:R-:W-:Y:S01]  /*1c20*/  FMUL.FTZ R95, R95, R0.reuse ;  /* 0x000000005f5f7220 */ /* 0x080fe20000410000 */
[----:B0-----:R-:W-:Y:S02]  /*1c30*/  HADD2.F32 R89, -RZ, R84.H0_H0 ;  /* 0x20000054ff597230 */ /* 0x001fe40000004100 */
[-C--:B------:R-:W-:Y:S01]  /*1c40*/  FMUL.FTZ R103, R103, R0.reuse ;  /* 0x0000000067677220 */ /* 0x080fe20000410000 */
[--C-:B------:R-:W-:Y:S02]  /*1c50*/  HADD2.F32 R105, -RZ, R87.reuse.H0_H0 ;  /* 0x20000057ff697230 */ /* 0x100fe40000004100 */
[----:B------:R-:W-:Y:S02]  /*1c60*/  HADD2.F32 R107, -RZ, R87.H1_H1 ;  /* 0x30000057ff6b7230 */ /* 0x000fe40000004100 */
[----:B------:R-:W-:Y:S01]  /*1c70*/  FMUL.FTZ R87, R85, R0 ;  /* 0x0000000055577220 */ /* 0x000fe20000410000 */
[----:B------:R-:W-:-:S02]  /*1c80*/  HADD2.F32 R88, -RZ, R49.H0_H0 ;  /* 0x20000031ff587230 */ /* 0x000fc40000004100 */
[----:B------:R-:W-:Y:S01]  /*1c90*/  FMUL.FTZ R85, R91, R86 ;  /* 0x000000565b557220 */ /* 0x000fe20000410000 */
[----:B------:R-:W-:Y:S02]  /*1ca0*/  HADD2.F32 R84, -RZ, R48.H0_H0 ;  /* 0x20000030ff547230 */ /* 0x000fe40000004100 */
[-C--:B------:R-:W-:Y:S01]  /*1cb0*/  FMUL.FTZ R89, R89, R0.reuse ;  /* 0x0000000059597220 */ /* 0x080fe20000410000 */
[-C--:B------:R-:W-:Y:S01]  /*1cc0*/  FMUL.FTZ R105, R105, R0.reuse ;  /* 0x0000000069697220 */ /* 0x080fe20000410000 */
[----:B------:R-:W-:Y:S01]  /*1cd0*/  FMUL.FTZ R107, R107, R0 ;  /* 0x000000006b6b7220 */ /* 0x000fe20000410000 */
[----:B------:R-:W-:Y:S01]  /*1ce0*/  FMUL.FTZ R86, R93, R88 ;  /* 0x000000585d567220 */ /* 0x000fe20000410000 */
[----:B------:R-:W-:Y:S02]  /*1cf0*/  HADD2.F32 R90, -RZ, R50.H1_H1 ;  /* 0x30000032ff5a7230 */ /* 0x000fe40000004100 */
[----:B------:R-:W-:Y:S01]  /*1d00*/  FMUL.FTZ R84, R89, R84 ;  /* 0x0000005459547220 */ /* 0x000fe20000410000 */
[----:B------:R-:W-:-:S02]  /*1d10*/  HADD2.F32 R0, -RZ, R49.H1_H1 ;  /* 0x30000031ff007230 */ /* 0x000fc40000004100 */
[----:B------:R-:W-:Y:S02]  /*1d20*/  HADD2.F32 R88, -RZ, R50.H0_H0 ;  /* 0x20000032ff587230 */ /* 0x000fe40000004100 */
[----:B------:R-:W-:Y:S01]  /*1d30*/  FMUL.FTZ R89, R103, R90 ;  /* 0x0000005a67597220 */ /* 0x000fe20000410000 */
[--C-:B------:R-:W-:Y:S02]  /*1d40*/  HADD2.F32 R94, -RZ, R51.reuse.H0_H0 ;  /* 0x20000033ff5e7230 */ /* 0x100fe40000004100 */
[----:B------:R-:W-:Y:S01]  /*1d50*/  FMUL.FTZ R87, R87, R0 ;  /* 0x0000000057577220 */ /* 0x000fe20000410000 */
[----:B------:R-:W-:Y:S02]  /*1d60*/  HADD2.F32 R104, -RZ, R51.H1_H1 ;  /* 0x30000033ff687230 */ /* 0x000fe40000004100 */
[----:B------:R-:W-:Y:S01]  /*1d70*/  FMUL.FTZ R88, R95, R88 ;  /* 0x000000585f587220 */ /* 0x000fe20000410000 */
[----:B------:R-:W-:Y:S02]  /*1d80*/  FMUL.FTZ R90, R105, R94 ;  /* 0x0000005e695a7220 */ /* 0x000fe40000410000 */
[----:B------:R-:W-:-:S07]  /*1d90*/  FMUL.FTZ R91, R107, R104 ;  /* 0x000000686b5b7220 */ /* 0x000fce0000410000 */
.L_x_16166:
[----:B------:R-:W0:Y:S02]  /*1da0*/  LDC.64 R94, c[0x0][0x3a8] ;  /* 0x0000ea00ff5e7b82 */ /* 0x000e240000000a00 */
[----:B0-----:R-:W-:-:S05]  /*1db0*/  IMAD.WIDE.U32 R92, R92, 0x20, R94 ;  /* 0x000000205c5c7825 */ /* 0x001fca00078e005e */
[----:B------:R4:W-:Y:S04]  /*1dc0*/  STG.E.128 desc[UR6][R92.64], R84 ;  /* 0x000000545c007986 */ /* 0x0009e8000c101d06 */
[----:B------:R4:W-:Y:S02]  /*1dd0*/  STG.E.128 desc[UR6][R92.64+0x10], R88 ;  /* 0x000010585c007986 */ /* 0x0009e4000c101d06 */
.L_x_16164:
[----:B------:R-:W-:Y:S05]  /*1de0*/  BSYNC.RECONVERGENT B0 ;  /* 0x0000000000007941 */ /* 0x000fea0003800200 */
.L_x_16163:
[----:B------:R-:W-:Y:S01]  /*1df0*/  FADD.FTZ R0, RZ, R60 ;  /* 0x0000003cff007221 */ /* 0x000fe20000010000 */
[C---:B------:R-:W-:Y:S01]  /*1e00*/  ISETP.GT.U32.AND P6, PT, R96.reuse, 0xff, PT ;  /* 0x000000ff6000780c */ /* 0x040fe20003fc4070 */
[----:B------:R-:W0:Y:S01]  /*1e10*/  S2UR UR5, SR_CgaCtaId ;  /* 0x00000000000579c3 */ /* 0x000e220000008800 */
[C---:B------:R-:W-:Y:S01]  /*1e20*/  ISETP.GT.U32.AND P5, PT, R96.reuse, 0x17f, PT ;  /* 0x0000017f6000780c */ /* 0x040fe20003fa4070 */
[----:B----4-:R-:W-:Y:S01]  /*1e30*/  FADD.FTZ R93, R61, R0 ;  /* 0x000000003d5d7221 */ /* 0x010fe20000010000 */
[----:B------:R-:W-:Y:S01]  /*1e40*/  P2R R92, PR, RZ, 0x1 ;  /* 0x00000001ff5c7803 */ /* 0x000fe20000000000 */
        /* <DEDUP_REMOVED lines=13> */
[----:B-123--:R-:W-:-:S04]  /*1f20*/  FADD.FTZ R95, R69, R0 ;  /* 0x00000000455f7221 */ /* 0x00efc80000010000 */
        /* <DEDUP_REMOVED lines=115> */
[----:B------:R-:W-:-:S04]  /*2660*/  HFMA2 R103, -RZ, RZ, 0, 0 ;  /* 0x00000000ff677431 */ /* 0x000fc800000001ff */
[----:B------:R-:W-:Y:S01]  /*2670*/  @!P5 STS.64 [R0+UR4], R92 ;  /* 0x0000005c0000d988 */ /* 0x000fe20008000a04 */
[----:B------:R-:W-:Y:S01]  /*2680*/  BAR.SYNC.DEFER_BLOCKING 0x0 ;  /* 0x0000000000007b1d */ /* 0x000fe20000010000 */
[----:B------:R-:W-:-:S13]  /*2690*/  ISETP.GT.U32.AND P5, PT, R98, 0x3, PT ;  /* 0x000000036200780c */ /* 0x000fda0003fa4070 */
[----:B------:R-:W-:Y:S02]  /*26a0*/  @!P5 LEA R104, R98, UR4, 0x3 ;  /* 0x000000046268dc11 */ /* 0x000fe4000f8e18ff */
[----:B------:R-:W-:-:S05]  /*26b0*/  @!P5 MOV R103, R2 ;  /* 0x000000020067d202 */ /* 0x000fca0000000f00 */
[----:B------:R-:W0:Y:S04]  /*26c0*/  SHFL.DOWN PT, R106, R103, 0x2, 0x1f ;  /* 0x08401f00676a7f89 */ /* 0x000e2800000e0000 */
[----:B------:R1:W2:Y:S01]  /*26d0*/  @!P5 LDS.64 R94, [R104] ;  /* 0x00000000685ed984 */ /* 0x0002a20000000a00 */
[----:B------:R-:W-:Y:S02]  /*26e0*/  ISETP.NE.AND P5, PT, R100, RZ, PT ;  /* 0x000000ff6400720c */ /* 0x000fe40003fa5270 */
[-C--:B-1----:R-:W-:Y:S02]  /*26f0*/  I2FP.F32.S32 R104, R103.reuse ;  /* 0x0000006700687245 */ /* 0x082fe40000201400 */
[----:B0-----:R-:W-:Y:S02]  /*2700*/  IADD3 R93, PT, PT, R106, R103, RZ ;  /* 0x000000676a5d7210 */ /* 0x001fe40007ffe0ff */
[----:B------:R-:W-:-:S02]  /*2710*/  I2FP.F32.S32 R106, R106 ;  /* 0x0000006a006a7245 */ /* 0x000fc40000201400 */
[----:B------:R-:W-:Y:S01]  /*2720*/  I2FP.F32.S32 R0, R93 ;  /* 0x0000005d00007245 */ /* 0x000fe20000201400 */
[----:B------:R-:W-:Y:S03]  /*2730*/  SHFL.DOWN PT, R110, R93, 0x1, 0x1f ;  /* 0x08201f005d6e7f89 */ /* 0x000fe600000e0000 */
[----:B------:R-:W0:Y:S01]  /*2740*/  MUFU.RCP R107, R0 ;  /* 0x00000000006b7308 */ /* 0x000e220000001000 */
[----:B--2---:R-:W1:Y:S04]  /*2750*/  SHFL.DOWN PT, R105, R94, 0x2, 0x1f ;  /* 0x08401f005e697f89 */ /* 0x004e6800000e0000 */
[----:B------:R-:W2:Y:S01]  /*2760*/  SHFL.DOWN PT, R92, R95, 0x2, 0x1f ;  /* 0x08401f005f5c7f89 */ /* 0x000ea200000e0000 */
[C---:B-1----:R-:W-:Y:S01]  /*2770*/  FMUL.FTZ R109, R105.reuse, R106 ;  /* 0x0000006a696d7220 */ /* 0x042fe20000410000 */
[----:B------:R-:W-:-:S03]  /*2780*/  FADD.FTZ R105, -R105, R94 ;  /* 0x0000005e69697221 */ /* 0x000fc60000010100 */
[----:B------:R-:W-:Y:S01]  /*2790*/  FFMA.FTZ R108, R104, R94, R109 ;  /* 0x0000005e686c7223 */ /* 0x000fe2000001006d */
[----:B------:R-:W-:Y:S01]  /*27a0*/  FMUL.FTZ R105, R105, R105 ;  /* 0x0000006969697220 */ /* 0x000fe20000410000 */
[----:B--2---:R-:W-:Y:S01]  /*27b0*/  FADD.FTZ R92, R92, R95 ;  /* 0x0000005f5c5c7221 */ /* 0x004fe20000010000 */
[----:B------:R-:W-:Y:S01]  /*27c0*/  IADD3 R95, PT, PT, R93, R110, RZ ;  /* 0x0000006e5d5f7210 */ /* 0x000fe20007ffe0ff */
[----:B0-----:R-:W-:Y:S01]  /*27d0*/  FMUL.FTZ R103, R107, R108 ;  /* 0x0000006c6b677220 */ /* 0x001fe20000410000 */
[----:B------:R-:W-:Y:S01]  /*27e0*/  FMUL.FTZ R105, R105, R104 ;  /* 0x0000006869697220 */ /* 0x000fe20000410000 */
[----:B------:R-:W-:Y:S02]  /*27f0*/  I2FP.F32.S32 R110, R110 ;  /* 0x0000006e006e7245 */ /* 0x000fe40000201400 */
[----:B------:R-:W-:Y:S01]  /*2800*/  I2FP.F32.S32 R95, R95 ;  /* 0x0000005f005f7245 */ /* 0x000fe20000201400 */
[----:B------:R-:W0:Y:S01]  /*2810*/  SHFL.DOWN PT, R94, R103, 0x1, 0x1f ;  /* 0x08201f00675e7f89 */ /* 0x000e2200000e0000 */
[----:B------:R-:W-:-:S02]  /*2820*/  FMUL.FTZ R105, R105, R106 ;  /* 0x0000006a69697220 */ /* 0x000fc40000410000 */
[----:B------:R-:W1:Y:S02]  /*2830*/  LDC R106, c[0x0][0x448] ;  /* 0x00011200ff6a7b82 */ /* 0x000e640000000800 */
[----:B------:R-:W-:Y:S01]  /*2840*/  FFMA.FTZ R92, R107, R105, R92 ;  /* 0x000000696b5c7223 */ /* 0x000fe2000001005c */
[----:B------:R-:W2:Y:S04]  /*2850*/  MUFU.RCP R95, R95 ;  /* 0x0000005f005f7308 */ /* 0x000ea80000001000 */
[----:B------:R-:W3:Y:S01]  /*2860*/  SHFL.DOWN PT, R93, R92, 0x1, 0x1f ;  /* 0x08201f005c5d7f89 */ /* 0x000ee200000e0000 */
[----:B0-----:R-:W-:Y:S01]  /*2870*/  FADD.FTZ R104, R103, -R94 ;  /* 0x8000005e67687221 */ /* 0x001fe20000010000 */
[----:B------:R-:W-:-:S03]  /*2880*/  FMUL.FTZ R107, R94, R110 ;  /* 0x0000006e5e6b7220 */ /* 0x000fc60000410000 */
[----:B------:R-:W-:Y:S01]  /*2890*/  FMUL.FTZ R105, R104, R104 ;  /* 0x0000006868697220 */ /* 0x000fe20000410000 */
[----:B------:R-:W-:-:S03]  /*28a0*/  FFMA.FTZ R94, R0, R103, R107 ;  /* 0x00000067005e7223 */ /* 0x000fc6000001006b */
[----:B------:R-:W-:Y:S01]  /*28b0*/  FMUL.FTZ R105, R0, R105 ;  /* 0x0000006900697220 */ /* 0x000fe20000410000 */
[----:B--2---:R-:W-:Y:S01]  /*28c0*/  FMUL.FTZ R103, R95, R94 ;  /* 0x0000005e5f677220 */ /* 0x004fe20000410000 */
[----:B---3--:R-:W-:Y:S02]  /*28d0*/  FADD.FTZ R0, R92, R93 ;  /* 0x0000005d5c007221 */ /* 0x008fe40000010000 */
[----:B------:R-:W-:Y:S01]  /*28e0*/  FMUL.FTZ R105, R105, R110 ;  /* 0x0000006e69697220 */ /* 0x000fe20000410000 */
[----:B------:R-:W0:Y:S01]  /*28f0*/  @!P5 LDC.64 R92, c[0x0][0x3c8] ;  /* 0x0000f200ff5cdb82 */ /* 0x000e220000000a00 */
[----:B------:R-:W2:Y:S02]  /*2900*/  SHFL.IDX PT, R107, R103, RZ, 0x1f ;  /* 0x00001fff676b7589 */ /* 0x000ea400000e0000 */
[----:B------:R-:W-:-:S05]  /*2910*/  FFMA.FTZ R0, R95, R105, R0 ;  /* 0x000000695f007223 */ /* 0x000fca0000010000 */
[----:B------:R3:W1:Y:S01]  /*2920*/  SHFL.IDX PT, R109, R0, RZ, 0x1f ;  /* 0x00001fff006d7589 */ /* 0x00066200000e0000 */
[----:B------:R-:W4:Y:S01]  /*2930*/  @!P5 LDC.64 R94, c[0x0][0x3c0] ;  /* 0x0000f000ff5edb82 */ /* 0x000f220000000a00 */
[----:B0-----:R-:W-:-:S04]  /*2940*/  @!P5 IMAD.WIDE R92, R97, 0x4, R92 ;  /* 0x00000004615cd825 */ /* 0x001fc800078e025c */
[C---:B--2---:R-:W-:Y:S01]  /*2950*/  FMUL.FTZ R104, R107.reuse, R107 ;  /* 0x0000006b6b687220 */ /* 0x044fe20000410000 */
[----:B---3--:R-:W-:-:S04]  /*2960*/  FSEL R0, R107, RZ, !P6 ;  /* 0x000000ff6b007208 */ /* 0x008fc80007000000 */
[----:B------:R-:W-:Y:S01]  /*2970*/  FSEL R105, R104, RZ, P6 ;  /* 0x000000ff68697208 */ /* 0x000fe20003000000 */
[----:B-1----:R-:W-:Y:S01]  /*2980*/  FFMA.FTZ R104, R109, UR10, R106 ;  /* 0x0000000a6d687c23 */ /* 0x002fe2000801006a */
[----:B----4-:R-:W-:-:S04]  /*2990*/  @!P5 IMAD.WIDE R94, R97, 0x4, R94 ;  /* 0x00000004615ed825 */ /* 0x010fc800078e025e */
[----:B------:R-:W-:Y:S01]  /*29a0*/  FADD.FTZ R104, R104, R105 ;  /* 0x0000006968687221 */ /* 0x000fe20000010000 */
[----:B------:R0:W-:Y:S03]  /*29b0*/  @!P5 STG.E desc[UR6][R94.64], R107 ;  /* 0x0000006b5e00d986 */ /* 0x0001e6000c101906 */
        /* <DEDUP_REMOVED lines=51> */
.L_x_16168:
[----:B------:R-:W-:Y:S05]  /*2cf0*/  BSYNC.RECONVERGENT B0 ;  /* 0x0000000000007941 */ /* 0x000fea0003800200 */
.L_x_16167:
[----:B------:R-:W-:Y:S04]  /*2d00*/  BSSY.RECONVERGENT B0, `(.L_x_16169) ;  /* 0x0000032000007945 */ /* 0x000fe80003800200 */
        /* <DEDUP_REMOVED lines=49> */
.L_x_16170:
[----:B------:R-:W-:Y:S05]  /*3020*/  BSYNC.RECONVERGENT B0 ;  /* 0x0000000000007941 */ /* 0x000fea0003800200 */
.L_x_16169:
        /* <DEDUP_REMOVED lines=50> */
.L_x_16172:
[----:B------:R-:W-:Y:S05]  /*3350*/  BSYNC.RECONVERGENT B0 ;  /* 0x0000000000007941 */ /* 0x000fea0003800200 */
.L_x_16171:
[----:B------:R-:W-:Y:S04]  /*3360*/  BSSY.RECONVERGENT B0, `(.L_x_16173) ;  /* 0x0000031000007945 */ /* 0x000fe80003800200 */
[----:B------:R-:W-:Y:S05]  /*3370*/  @!P3 BRA `(.L_x_16174) ;  /* 0x0000000000bcb947 */ /* 0x000fea0003800000 */
[--C-:B0123--:R-:W-:Y:S01]  /*3380*/  FADD.FTZ R92, R84, -R0.reuse ;  /* 0x80000000545c7221 */ /* 0x10ffe20000010000 */
[----:B-----5:R-:W-:Y:S02]  /*3390*/  HADD2.F32 R93, -RZ, R40.H0_H0 ;  /* 0x20000028ff5d7230 */ /* 0x020fe40000004100 */
[--C-:B------:R-:W-:Y:S01]  /*33a0*/  FADD.FTZ R114, R90, -R0.reuse ;  /* 0x800000005a727221 */ /* 0x100fe20000010000 */
[----:B------:R-:W-:Y:S02]  /*33b0*/  HADD2.F32 R95, -RZ, R44.H0_H0 ;  /* 0x2000002cff5f7230 */ /* 0x000fe40000004100 */
[----:B------:R-:W-:Y:S01]  /*33c0*/  FMUL.FTZ R92, R103, R92 ;  /* 0x0000005c675c7220 */ /* 0x000fe20000410000 */
[--C-:B------:R-:W-:Y:S01]  /*33d0*/  FADD.FTZ R106, R86, -R0.reuse ;  /* 0x80000000566a7221 */ /* 0x100fe20000010000 */
[--C-:B------:R-:W-:Y:S01]  /*33e0*/  FADD.FTZ R110, R88, -R0.reuse ;  /* 0x80000000586e7221 */ /* 0x100fe20000010000 */
[----:B------:R-:W-:Y:S01]  /*33f0*/  FADD.FTZ R94, R85, -R0 ;  /* 0x80000000555e7221 */ /* 0x000fe20000010000 */
[----:B------:R-:W-:Y:S01]  /*3400*/  FFMA.FTZ R104, R92, R93, R95 ;  /* 0x0000005d5c687223 */ /* 0x000fe2000001005f */
[----:B------:R-:W-:Y:S01]  /*3410*/  HADD2.F32 R113, -RZ, R43.H0_H0 ;  /* 0x2000002bff717230 */ /* 0x000fe20000004100 */
[----:B------:R-:W0:Y:S01]  /*3420*/  LDC.64 R92, c[0x0][0x428] ;  /* 0x00010a00ff5c7b82 */ /* 0x000e220000000a00 */
[----:B------:R-:W-:-:S02]  /*3430*/  HADD2.F32 R115, -RZ, R47.H0_H0 ;  /* 0x2000002fff737230 */ /* 0x000fc40000004100 */
[--C-:B------:R-:W-:Y:S01]  /*3440*/  FADD.FTZ R108, R87, -R0.reuse ;  /* 0x80000000576c7221 */ /* 0x100fe20000010000 */
[--C-:B------:R-:W-:Y:S01]  /*3450*/  FADD.FTZ R112, R89, -R0.reuse ;  /* 0x8000000059707221 */ /* 0x100fe20000010000 */
[----:B------:R-:W-:Y:S01]  /*3460*/  FADD.FTZ R116, R91, -R0 ;  /* 0x800000005b747221 */ /* 0x000fe20000010000 */
        /* <DEDUP_REMOVED lines=13> */
[----:B------:R-:W-:Y:S02]  /*3540*/  HADD2.F32 R113, -RZ, R43.H1_H1 ;  /* 0x3000002bff717230 */ /* 0x000fe40000004100 */
[----:B------:R-:W-:Y:S01]  /*3550*/  FFMA.FTZ R110, R110, R109, R111 ;  /* 0x0000006d6e6e7223 */ /* 0x000fe2000001006f */
[----:B------:R-:W-:Y:S02]  /*3560*/  HADD2.F32 R115, -RZ, R47.H1_H1 ;  /* 0x3000002fff737230 */ /* 0x000fe40000004100 */
        /* <DEDUP_REMOVED lines=8> */
[----:B------:R-:W-:-:S03]  /*35f0*/  HADD2.F32 R107, -RZ, R44.H1_H1 ;  /* 0x3000002cff6b7230 */ /* 0x000fc60000004100 */
[----:B------:R-:W-:Y:S01]  /*3600*/  FFMA.FTZ R108, R94, R109, R111 ;  /* 0x0000006d5e6c7223 */ /* 0x000fe2000001006f */
[----:B------:R-:W-:Y:S01]  /*3610*/  F2FP.F16.F32.PACK_AB R94, R113, R110 ;  /* 0x0000006e715e723e */ /* 0x000fe200000000ff */
[----:B------:R-:W-:Y:S01]  /*3620*/  FFMA.FTZ R105, R0, R105, R107 ;  /* 0x0000006900697223 */ /* 0x000fe2000001006b */
[----:B0-----:R-:W-:Y:S02]  /*3630*/  IMAD.WIDE.U32 R106, R101, 0x10, R92 ;  /* 0x00000010656a7825 */ /* 0x001fe400078e005c */
[----:B------:R-:W-:Y:S02]  /*3640*/  F2FP.F16.F32.PACK_AB R93, R108, R103 ;  /* 0x000000676c5d723e */ /* 0x000fe400000000ff */
[----:B------:R-:W-:-:S05]  /*3650*/  F2FP.F16.F32.PACK_AB R92, R105, R104 ;  /* 0x00000068695c723e */ /* 0x000fca00000000ff */
[----:B------:R4:W-:Y:S02]  /*3660*/  STG.E.128 desc[UR6][R106.64], R92 ;  /* 0x0000005c6a007986 */ /* 0x0009e4000c101d06 */
.L_x_16174:
[----:B------:R-:W-:Y:S05]  /*3670*/  BSYNC.RECONVERGENT B0 ;  /* 0x0000000000007941 */ /* 0x000fea0003800200 */
.L_x_16173:
[----:B01234-:R-:W0:Y:S01]  /*3680*/  LDC.64 R92, c[0x0][0x380] ;  /* 0x0000e000ff5c7b82 */ /* 0x01fe220000000a00 */
[----:B------:R-:W-:Y:S01]  /*3690*/  UPLOP3.LUT UP1, UPT, UPT, UPT, UP1, 0x40, 0x4 ;  /* 0x000000000004789c */ /* 0x000fe20003f2e810 */
[----:B0-----:R-:W-:-:S04]  /*36a0*/  IADD3 R97, PT, PT, R97, R92, RZ ;  /* 0x0000005c61617210 */ /* 0x001fc80007ffe0ff */
[----:B------:R-:W-:-:S13]  /*36b0*/  ISETP.GE.AND P1, PT, R97, R93, PT ;  /* 0x0000005d6100720c */ /* 0x000fda0003f26270 */
[----:B------:R-:W-:Y:S05]  /*36c0*/  @!P1 BRA `(.L_x_16175) ;  /* 0xffffffd000649947 */ /* 0x000fea000383ffff */
[----:B------:R-:W-:Y:S05]  /*36d0*/  EXIT ;  /* 0x000000000000794d */ /* 0x000fea0003800000 */
.L_x_16176:
        /* <DEDUP_REMOVED lines=10> */
.L_x_27298:


//--------------------- .text._ZN10layer_norm13ln_fwd_kernelINS_13Kernel_traitsI6__halfS2_fS2_fjLj4096ELj1ELj1ELj4ELj16ENS_18Kernel_traits_baseILj4096ES2_S2_fS2_fjLj128EEEEELb0ELb1ELb0ELb1EEEvNS_9FwdParamsE --------------------------
	.section	.text._ZN10layer_norm13ln_fwd_kernelINS_13Kernel_traitsI6__halfS2_fS2_fjLj4096ELj1ELj1ELj4ELj16ENS_18Kernel_traits_baseILj4096ES2_S2_fS2_fjLj128EEEEELb0ELb1ELb0ELb1EEEvNS_9FwdParamsE,"ax",@progbits
	.align	128
        .global         _ZN10layer_norm13ln_fwd_kernelINS_13Kernel_traitsI6__halfS2_fS2_fjLj4096ELj1ELj1ELj4ELj16ENS_18Kernel_traits_baseILj4096ES2_S2_fS2_fjLj128EEEEELb0ELb1ELb0ELb1EEEvNS_9FwdParamsE
        .type           _ZN10layer_norm13ln_fwd_kernelINS_13Kernel_traitsI6__halfS2_fS2_fjLj4096ELj1ELj1ELj4ELj16ENS_18Kernel_traits_baseILj4096ES2_S2_fS2_fjLj128EEEEELb0ELb1ELb0ELb1EEEvNS_9FwdParamsE,@function
        .size           _ZN10layer_norm13ln_fwd_kernelINS_13Kernel_traitsI6__halfS2_fS2_fjLj4096ELj1ELj1ELj4ELj16ENS_18Kernel_traits_baseILj4096ES2_S2_fS2_fjLj128EEEEELb0ELb1ELb0ELb1EEEvNS_9FwdParamsE,(.L_x_27299 - _ZN10layer_norm13ln_fwd_kernelINS_13Kernel_traitsI6__halfS2_fS2_fjLj4096ELj1ELj1ELj4ELj16ENS_18Kernel_traits_baseILj4096ES2_S2_fS2_fjLj128EEEEELb0ELb1ELb0ELb1EEEvNS_9FwdParamsE)
        .other          _ZN10layer_norm13ln_fwd_kernelINS_13Kernel_traitsI6__halfS2_fS2_fjLj4096ELj1ELj1ELj4ELj16ENS_18Kernel_traits_baseILj4096ES2_S2_fS2_fjLj128EEEEELb0ELb1ELb0ELb1EEEvNS_9FwdParamsE,@"STO_CUDA_ENTRY STV_DEFAULT"
_ZN10layer_norm13ln_fwd_kernelINS_13Kernel_traitsI6__halfS2_fS2_fjLj4096ELj1ELj1ELj4ELj16ENS_18Kernel_traits_baseILj4096ES2_S2_fS2_fjLj128EEEEELb0ELb1ELb0ELb1EEEvNS_9FwdParamsE:
.text._ZN10layer_norm13ln_fwd_kernelINS_13Kernel_traitsI6__halfS2_fS2_fjLj4096ELj1ELj1ELj4ELj16ENS_18Kernel_traits_baseILj4096ES2_S2_fS2_fjLj128EEEEELb0ELb1ELb0ELb1EEEvNS_9FwdParamsE:
        /* <DEDUP_REMOVED lines=12> */
[----:B------:R-:W4:Y:S01]  /*00c0*/  LDG.E.128 R48, desc[UR6][R2.64+0x1000] ;  /* 0x0010000602307981 */ /* 0x000f22000c1e1d00 */
[----:B--2---:R-:W-:-:S03]  /*00d0*/  ISETP.NE.U32.AND P1, PT, RZ, UR4, PT ;  /* 0x00000004ff007c0c */ /* 0x004fc6000bf25070 */
[----:B------:R-:W2:Y:S01]  /*00e0*/  LDG.E.128 R44, desc[UR6][R6.64+0x1000] ;  /* 0x00100006062c7981 */ /* 0x000ea2000c1e1d00 */
[----:B------:R-:W-:Y:S01]  /*00f0*/  ISETP.NE.AND.EX P1, PT, RZ, UR5, PT, P1 ;  /* 0x00000005ff007c0c */ /* 0x000fe2000bf25310 */
[----:B------:R-:W0:Y:S01]  /*0100*/  S2UR UR4, SR_CTAID.X ;  /* 0x00000000000479c3 */ /* 0x000e220000002500 */
[----:B------:R-:W1:Y:S01]  /*0110*/  LDCU UR5, c[0x0][0x384] ;  /* 0x00007080ff0577ac */ /* 0x000e620008000800 */
[----:B------:R-:W5:Y:S04]  /*0120*/  LDG.E.128 R40, desc[UR6][R2.64+0x1800] ;  /* 0x0018000602287981 */ /* 0x000f68000c1e1d00 */
[----:B------:R-:W5:Y:S06]  /*0130*/  LDG.E.128 R36, desc[UR6][R6.64+0x1800] ;  /* 0x0018000606247981 */ /* 0x000f6c000c1e1d00 */
[----:B------:R-:W1:Y:S02]  /*0140*/  @P1 LDC.64 R4, c[0x0][0x438] ;  /* 0x00010e00ff041b82 */ /* 0x000e640000000a00 */
[----:B-1----:R-:W-:-:S05]  /*0150*/  @P1 IMAD.WIDE.U32 R4, R78, 0x10, R4 ;  /* 0x000000104e041825 */ /* 0x002fca00078e0004 */
[----:B------:R-:W5:Y:S04]  /*0160*/  @P1 LDG.E.128 R32, desc[UR6][R4.64] ;  /* 0x0000000604201981 */ /* 0x000f68000c1e1d00 */
[----:B------:R-:W5:Y:S04]  /*0170*/  @P1 LDG.E.128 R28, desc[UR6][R4.64+0x800] ;  /* 0x00080006041c1981 */ /* 0x000f68000c1e1d00 */
[----:B------:R-:W5:Y:S04]  /*0180*/  @P1 LDG.E.128 R24, desc[UR6][R4.64+0x1000] ;  /* 0x0010000604181981 */ /* 0x000f68000c1e1d00 */
[----:B------:R0:W5:Y:S02]  /*0190*/  @P1 LDG.E.128 R20, desc[UR6][R4.64+0x1800] ;  /* 0x0018000604141981 */ /* 0x000164000c1e1d00 */
[----:B0-----:R-:W-:-:S04]  /*01a0*/  MOV R5, UR4 ;  /* 0x0000000400057c02 */ /* 0x001fc80008000f00 */
[----:B------:R-:W-:Y:S02]  /*01b0*/  ISETP.GE.AND P0, PT, R5, UR5, PT ;  /* 0x0000000505007c0c */ /* 0x000fe4000bf06270 */
[----:B---3--:R-:W-:Y:S02]  /*01c0*/  @P1 MOV R77, R8 ;  /* 0x00000008004d1202 */ /* 0x008fe40000000f00 */
[----:B------:R-:W-:Y:S02]  /*01d0*/  @P1 MOV R76, R9 ;  /* 0x00000009004c1202 */ /* 0x000fe40000000f00 */
[----:B------:R-:W-:Y:S02]  /*01e0*/  @P1 MOV R19, R10 ;  /* 0x0000000a00131202 */ /* 0x000fe40000000f00 */
[----:B------:R-:W-:Y:S02]  /*01f0*/  @P1 MOV R18, R11 ;  /* 0x0000000b00121202 */ /* 0x000fe40000000f00 */
[----:B------:R-:W-:-:S02]  /*0200*/  @!P1 MOV R77, R8 ;  /* 0x00000008004d9202 */ /* 0x000fc40000000f00 */
[----:B------:R-:W-:Y:S02]  /*0210*/  @!P1 MOV R76, R9 ;  /* 0x00000009004c9202 */ /* 0x000fe40000000f00 */
[----:B------:R-:W-:Y:S02]  /*0220*/  @!P1 MOV R19, R10 ;  /* 0x0000000a00139202 */ /* 0x000fe40000000f00 */
[----:B------:R-:W-:Y:S02]  /*0230*/  @!P1 MOV R18, R11 ;  /* 0x0000000b00129202 */ /* 0x000fe40000000f00 */
        /* <DEDUP_REMOVED lines=32> */
[----:B--2---:R-:W-:-:S02]  /*0440*/  @P1 MOV R81, R44 ;  /* 0x0000002c00511202 */ /* 0x004fc40000000f00 */
[----:B------:R-:W-:Y:S01]  /*0450*/  @P1 MOV R80, R45 ;  /* 0x0000002d00501202 */ /* 0x000fe20000000f00 */
[----:B------:R-:W-:Y:S06]  /*0460*/  @P0 EXIT ;  /* 0x000000000000094d */ /* 0x000fec0003800000 */
[----:B------:R-:W0:Y:S01]  /*0470*/  LDC.64 R48, c[0x0][0x3e0] ;  /* 0x0000f800ff307b82 */ /* 0x000e220000000a00 */
[----:B------:R-:W1:Y:S01]  /*0480*/  LDCU.U8 UR4, c[0x0][0x410] ;  /* 0x00008200ff0477ac */ /* 0x000e620008000000 */
[----:B------:R-:W-:Y:S02]  /*0490*/  LOP3.LUT R93, R78, 0x60, RZ, 0xc0, !PT ;  /* 0x000000604e5d7812 */ /* 0x000fe400078ec0ff */
        /* <DEDUP_REMOVED lines=17> */
[----:B------:R-:W-:Y:S01]  /*05b0*/  @P1 MOV R92, R38 ;  /* 0x00000026005c1202 */ /* 0x000fe20000000f00 */
[----:B------:R-:W2:Y:S01]  /*05c0*/  LDCU UR10, c[0x0][0x388] ;  /* 0x00007100ff0a77ac */ /* 0x000ea20008000800 */
[----:B------:R-:W-:-:S02]  /*05d0*/  @P1 MOV R89, R39 ;  /* 0x0000002700591202 */ /* 0x000fc40000000f00 */
        /* <DEDUP_REMOVED lines=15> */
[----:B------:R-:W-:Y:S02]  /*06d0*/  ISETP.NE.AND.EX P0, PT, R49, RZ, PT, P0 ;  /* 0x000000ff3100720c */ /* 0x000fe40003f05300 */
[----:B------:R-:W-:Y:S02]  /*06e0*/  LOP3.LUT R94, R78, 0x1f, RZ, 0xc0, !PT ;  /* 0x0000001f4e5e7812 */ /* 0x000fe400078ec0ff */
[----:B-1----:R-:W-:Y:S02]  /*06f0*/  ISETP.NE.AND P2, PT, RZ, UR4, PT ;  /* 0x00000004ff007c0c */ /* 0x002fe4000bf45270 */
[----:B0-23--:R-:W-:-:S11]  /*0700*/  LOP3.LUT R93, R93, 0x1f, R78, 0xf8, !PT ;  /* 0x0000001f5d5d7812 */ /* 0x00dfd600078ef84e */
.L_x_16187:
        /* <DEDUP_REMOVED lines=16> */
[----:B0-----:R-:W-:-:S05]  /*0810*/  IMAD.WIDE.U32 R48, R95, 0x20, R48 ;  /* 0x000000205f307825 */ /* 0x001fca00078e0030 */
        /* <DEDUP_REMOVED lines=8> */
[-C--:B0-----:R-:W-:Y:S01]  /*08a0*/  FMUL.FTZ R48, R57, R90.reuse ;  /* 0x0000005a39307220 */ /* 0x081fe20000410000 */
        /* <DEDUP_REMOVED lines=26> */
.L_x_16177:
        /* <DEDUP_REMOVED lines=32> */
.L_x_16178:
        /* <DEDUP_REMOVED lines=12> */
[--C-:B0----5:R-:W-:Y:S02]  /*0d10*/  HADD2.F32 R59, -RZ, R52.reuse.H1_H1 ;  /* 0x30000034ff3b7230 */ /* 0x121fe40000004100 */
[----:B------:R-:W-:Y:S02]  /*0d20*/  HADD2.F32 R57, -RZ, R52.H0_H0 ;  /* 0x20000034ff397230 */ /* 0x000fe40000004100 */
[--C-:B------:R-:W-:Y:S02]  /*0d30*/  HADD2.F32 R61, -RZ, R53.reuse.H0_H0 ;  /* 0x20000035ff3d7230 */ /* 0x100fe40000004100 */
[----:B------:R-:W-:Y:S02]  /*0d40*/  HADD2.F32 R63, -RZ, R53.H1_H1 ;  /* 0x30000035ff3f7230 */ /* 0x000fe40000004100 */
        /* <DEDUP_REMOVED lines=29> */
.L_x_16179:
[--C-:B-----5:R-:W-:Y:S02]  /*0f20*/  HADD2.F32 R61, -RZ, R53.reuse.H0_H0 ;  /* 0x20000035ff3d7230 */ /* 0x120fe40000004100 */
[----:B0-----:R-:W-:Y:S02]  /*0f30*/  HADD2.F32 R59, -RZ, R52.H1_H1 ;  /* 0x30000034ff3b7230 */ /* 0x001fe40000004100 */
        /* <DEDUP_REMOVED lines=30> */
.L_x_16180:
        /* <DEDUP_REMOVED lines=11> */
[--C-:B-1---5:R-:W-:Y:S02]  /*11d0*/  HADD2.F32 R67, -RZ, R60.reuse.H1_H1 ;  /* 0x3000003cff437230 */ /* 0x122fe40000004100 */
        /* <DEDUP_REMOVED lines=32> */
.L_x_16181:
[--C-:B-----5:R-:W-:Y:S02]  /*13e0*/  HADD2.F32 R71, -RZ, R61.reuse.H0_H0 ;  /* 0x2000003dff477230 */ /* 0x120fe40000004100 */
[----:B-1----:R-:W-:Y:S02]  /*13f0*/  HADD2.F32 R67, -RZ, R60.H1_H1 ;  /* 0x3000003cff437230 */ /* 0x002fe40000004100 */
        /* <DEDUP_REMOVED lines=30> */
.L_x_16182:
        /* <DEDUP_REMOVED lines=11> */
[--C-:B-1---5:R-:W-:Y:S02]  /*1690*/  HADD2.F32 R75, -RZ, R68.reuse.H1_H1 ;  /* 0x30000044ff4b7230 */ /* 0x122fe40000004100 */
[--C-:B------:R-:W-:Y:S02]  /*16a0*/  HADD2.F32 R91, -RZ, R69.reuse.H0_H0 ;  /* 0x20000045ff5b7230 */ /* 0x100fe40000004100 */
[----:B------:R-:W-:Y:S02]  /*16b0*/  HADD2.F32 R73, -RZ, R68.H0_H0 ;  /* 0x20000044ff497230 */ /* 0x000fe40000004100 */
        /* <DEDUP_REMOVED lines=15> */
[----:B------:R-:W-:Y:S01]  /*17b0*/  FFMA.FTZ R69, R70, R69, R37 ;  /* 0x0000004546457223 */ /* 0x000fe20000010025 */
[----:B------:R-:W-:Y:S01]  /*17c0*/  FMUL.FTZ R98, R113, R90 ;  /* 0x0000005a71627220 */ /* 0x000fe20000410000 */
[----:B------:R-:W-:Y:S01]  /*17d0*/  FFMA.FTZ R70, R91, R71, R38 ;  /* 0x000000475b467223 */ /* 0x000fe20000010026 */
[----:B------:R-:W-:Y:S02]  /*17e0*/  HADD2.F32 R71, -RZ, R88.H1_H1 ;  /* 0x30000058ff477230 */ /* 0x000fe40000004100 */
[----:B------:R-:W-:Y:S01]  /*17f0*/  FFMA.FTZ R68, R73, R68, R36 ;  /* 0x0000004449447223 */ /* 0x000fe20000010024 */
[--C-:B------:R-:W-:Y:S02]  /*1800*/  HADD2.F32 R73, -RZ, R92.reuse.H0_H0 ;  /* 0x2000005cff497230 */ /* 0x100fe40000004100 */
[----:B------:R-:W-:-:S02]  /*1810*/  HADD2.F32 R75, -RZ, R92.H1_H1 ;  /* 0x3000005cff4b7230 */ /* 0x000fc40000004100 */
[----:B------:R-:W-:Y:S01]  /*1820*/  FFMA.FTZ R71, R72, R71, R39 ;  /* 0x0000004748477223 */ /* 0x000fe20000010027 */
[--C-:B------:R-:W-:Y:S02]  /*1830*/  HADD2.F32 R90, -RZ, R89.reuse.H0_H0 ;  /* 0x20000059ff5a7230 */ /* 0x100fe40000004100 */
[----:B------:R-:W-:Y:S01]  /*1840*/  FFMA.FTZ R72, R107, R73, R40 ;  /* 0x000000496b487223 */ /* 0x000fe20000010028 */
[----:B------:R-:W-:Y:S02]  /*1850*/  HADD2.F32 R91, -RZ, R89.H1_H1 ;  /* 0x30000059ff5b7230 */ /* 0x000fe40000004100 */
[----:B------:R-:W-:Y:S01]  /*1860*/  FFMA.FTZ R73, R74, R75, R41 ;  /* 0x0000004b4a497223 */ /* 0x000fe20000010029 */
[----:B------:R-:W-:Y:S02]  /*1870*/  FFMA.FTZ R74, R111, R90, R42 ;  /* 0x0000005a6f4a7223 */ /* 0x000fe4000001002a */
[----:B------:R-:W-:Y:S01]  /*1880*/  FFMA.FTZ R75, R98, R91, R43 ;  /* 0x0000005b624b7223 */ /* 0x000fe2000001002b */
[----:B------:R-:W-:Y:S06]  /*1890*/  BRA `(.L_x_16184) ;  /* 0x0000000000807947 */ /* 0x000fec0003800000 */
.L_x_16183:
[----:B-1---5:R-:W-:Y:S02]  /*18a0*/  HADD2.F32 R75, -RZ, R68.H1_H1 ;  /* 0x30000044ff4b7230 */ /* 0x022fe40000004100 */
[--C-:B------:R-:W-:Y:S02]  /*18b0*/  HADD2.F32 R91, -RZ, R69.reuse.H0_H0 ;  /* 0x20000045ff5b7230 */ /* 0x100fe40000004100 */
[----:B------:R-:W-:Y:S02]  /*18c0*/  HADD2.F32 R69, -RZ, R69.H1_H1 ;  /* 0x30000045ff457230 */ /* 0x000fe40000004100 */
[-C--:B------:R-:W-:Y:S01]  /*18d0*/  FMUL.FTZ R75, R75, R90.reuse ;  /* 0x0000005a4b4b7220 */ /* 0x080fe20000410000 */
[--C-:B------:R-:W-:Y:S02]  /*18e0*/  HADD2.F32 R105, -RZ, R70.reuse.H0_H0 ;  /* 0x20000046ff697230 */ /* 0x100fe40000004100 */
[----:B------:R-:W-:Y:S01]  /*18f0*/  FMUL.FTZ R91, R91, R90 ;  /* 0x0000005a5b5b7220 */ /* 0x000fe20000410000 */
[----:B------:R-:W-:-:S02]  /*1900*/  HADD2.F32 R107, -RZ, R70.H1_H1 ;  /* 0x30000046ff6b7230 */ /* 0x000fc40000004100 */
[----:B------:R-:W-:Y:S02]  /*1910*/  HADD2.F32 R70, -RZ, R87.H1_H1 ;  /* 0x30000057ff467230 */ /* 0x000fe40000004100 */
[-C--:B------:R-:W-:Y:S01]  /*1920*/  FMUL.FTZ R105, R105, R90.reuse ;  /* 0x0000005a69697220 */ /* 0x080fe20000410000 */
[----:B------:R-:W-:Y:S02]  /*1930*/  HADD2.F32 R72, -RZ, R88.H0_H0 ;  /* 0x20000058ff487230 */ /* 0x000fe40000004100 */
[----:B------:R-:W-:Y:S01]  /*1940*/  FMUL.FTZ R107, R107, R90 ;  /* 0x0000005a6b6b7220 */ /* 0x000fe20000410000 */
[----:B------:R-:W-:Y:S02]  /*1950*/  HADD2.F32 R73, -RZ, R68.H0_H0 ;  /* 0x20000044ff497230 */ /* 0x000fe40000004100 */
[--C-:B------:R-:W-:Y:S02]  /*1960*/  HADD2.F32 R109, -RZ, R71.reuse.H0_H0 ;  /* 0x20000047ff6d7230 */ /* 0x100fe40000004100 */
[----:B------:R-:W-:-:S02]  /*1970*/  HADD2.F32 R111, -RZ, R71.H1_H1 ;  /* 0x30000047ff6f7230 */ /* 0x000fc40000004100 */
[----:B------:R-:W-:Y:S01]  /*1980*/  FMUL.FTZ R71, R69, R90 ;  /* 0x0000005a45477220 */ /* 0x000fe20000410000 */
[----:B------:R-:W-:Y:S01]  /*1990*/  FMUL.FTZ R69, R75, R70 ;  /* 0x000000464b457220 */ /* 0x000fe20000410000 */
[----:B------:R-:W-:Y:S01]  /*19a0*/  FMUL.FTZ R70, R91, R72 ;  /* 0x000000485b467220 */ /* 0x000fe20000410000 */
[----:B------:R-:W-:Y:S02]  /*19b0*/  HADD2.F32 R72, -RZ, R88.H1_H1 ;  /* 0x30000058ff487230 */ /* 0x000fe40000004100 */
[-C--:B------:R-:W-:Y:S01]  /*19c0*/  FMUL.FTZ R73, R73, R90.reuse ;  /* 0x0000005a49497220 */ /* 0x080fe20000410000 */
[----:B------:R-:W-:Y:S02]  /*19d0*/  HADD2.F32 R68, -RZ, R87.H0_H0 ;  /* 0x20000057ff447230 */ /* 0x000fe40000004100 */
[-C--:B------:R-:W-:Y:S01]  /*19e0*/  FMUL.FTZ R109, R109, R90.reuse ;  /* 0x0000005a6d6d7220 */ /* 0x080fe20000410000 */
[----:B------:R-:W-:Y:S01]  /*19f0*/  FMUL.FTZ R111, R111, R90 ;  /* 0x0000005a6f6f7220 */ /* 0x000fe20000410000 */
[----:B------:R-:W-:-:S02]  /*1a00*/  HADD2.F32 R74, -RZ, R92.H0_H0 ;  /* 0x2000005cff4a7230 */ /* 0x000fc40000004100 */
[----:B------:R-:W-:Y:S01]  /*1a10*/  FMUL.FTZ R71, R71, R72 ;  /* 0x0000004847477220 */ /* 0x000fe20000410000 */
[----:B------:R-:W-:Y:S02]  /*1a20*/  HADD2.F32 R90, -RZ, R92.H1_H1 ;  /* 0x3000005cff5a7230 */ /* 0x000fe40000004100 */
[----:B------:R-:W-:Y:S01]  /*1a30*/  FMUL.FTZ R68, R73, R68 ;  /* 0x0000004449447220 */ /* 0x000fe20000410000 */
[--C-:B------:R-:W-:Y:S02]  /*1a40*/  HADD2.F32 R98, -RZ, R89.reuse.H0_H0 ;  /* 0x20000059ff627230 */ /* 0x100fe40000004100 */
[----:B------:R-:W-:Y:S01]  /*1a50*/  FMUL.FTZ R72, R105, R74 ;  /* 0x0000004a69487220 */ /* 0x000fe20000410000 */
[----:B------:R-:W-:Y:S02]  /*1a60*/  HADD2.F32 R100, -RZ, R89.H1_H1 ;  /* 0x30000059ff647230 */ /* 0x000fe40000004100 */
[----:B------:R-:W-:Y:S01]  /*1a70*/  FMUL.FTZ R73, R107, R90 ;  /* 0x0000005a6b497220 */ /* 0x000fe20000410000 */
[----:B------:R-:W-:-:S02]  /*1a80*/  FMUL.FTZ R74, R109, R98 ;  /* 0x000000626d4a7220 */ /* 0x000fc40000410000 */
[----:B------:R-:W-:-:S07]  /*1a90*/  FMUL.FTZ R75, R111, R100 ;  /* 0x000000646f4b7220 */ /* 0x000fce0000410000 */
.L_x_16184:
        /* <DEDUP_REMOVED lines=130> */
.L_x_16186:
[----:B------:R-:W-:Y:S05]  /*22c0*/  BSYNC.RECONVERGENT B0 ;  /* 0x0000000000007941 */ /* 0x000fea0003800200 */
.L_x_16185:
[----:B------:R-:W-:Y:S01]  /*22d0*/  BAR.SYNC.DEFER_BLOCKING 0x0 ;  /* 0x0000000000007b1d */ /* 0x000fe20000010000 */
[----:B------:R-:W-:Y:S02]  /*22e0*/  ISETP.GT.U32.AND P1, PT, R94, 0x3, PT ;  /* 0x000000035e00780c */ /* 0x000fe40003f24070 */
[----:B------:R-:W-:Y:S01]  /*22f0*/  PLOP3.LUT P4, PT, PT, PT, UP0, 0x80, 0x8 ;  /* 0x000000000008781c */ /* 0x000fe20003f8f008 */
[----:B------:R-:W-:Y:S01]  /*2300*/  UPLOP3.LUT UP0, UPT, UPT, UPT, UP0, 0x40, 0x4 ;  /* 0x000000000004789c */ /* 0x000fe20003f0e800 */
[----:B------:R-:W-:-:S09]  /*2310*/  PLOP3.LUT P3, PT, PT, PT, PT, 0x8, 0x80 ;  /* 0x000000000080781c */ /* 0x000fd20003f6e170 */
[----:B0-----:R-:W0:Y:S01]  /*2320*/  @!P1 S2R R91, SR_CgaCtaId ;  /* 0x00000000005b9919 */ /* 0x001e220000008800 */
[----:B------:R-:W-:Y:S02]  /*2330*/  @!P1 PLOP3.LUT P3, PT, P4, PT, PT, 0x80, 0x8 ;  /* 0x000000000008981c */ /* 0x000fe4000276f070 */
[----:B------:R-:W-:-:S04]  /*2340*/  @!P1 MOV R90, 0x400 ;  /* 0x00000400005a9802 */ /* 0x000fc80000000f00 */
[----:B0-----:R-:W-:Y:S02]  /*2350*/  @!P1 LEA R97, R91, R90, 0x18 ;  /* 0x0000005a5b619211 */ /* 0x001fe400078ec0ff */
[----:B------:R-:W-:-:S05]  /*2360*/  CS2R R90, SRZ ;  /* 0x00000000005a7805 */ /* 0x000fca000001ff00 */
[----:B------:R-:W-:-:S04]  /*2370*/  @P3 IADD3 R97, PT, PT, R97, 0x20, RZ ;  /* 0x0000002061613810 */ /* 0x000fc80007ffe0ff */
[----:B------:R-:W-:Y:S01]  /*2380*/  @!P1 LEA R98, R94, R97, 0x3 ;  /* 0x000000615e629211 */ /* 0x000fe200078e18ff */
[----:B------:R-:W-:Y:S01]  /*2390*/  HFMA2 R97, -RZ, RZ, 0, 0 ;  /* 0x00000000ff617431 */ /* 0x000fe200000001ff */
[----:B------:R-:W-:-:S03]  /*23a0*/  @!P1 MOV R97, 0x400 ;  /* 0x0000040000619802 */ /* 0x000fc60000000f00 */
[----:B------:R-:W-:Y:S01]  /*23b0*/  @!P1 LDS.64 R90, [R98] ;  /* 0x00000000625a9984 */ /* 0x000fe20000000a00 */
[-C--:B------:R-:W-:Y:S02]  /*23c0*/  I2FP.F32.U32 R107, R97.reuse ;  /* 0x00000061006b7245 */ /* 0x080fe40000201000 */
[----:B------:R-:W-:Y:S01]  /*23d0*/  ISETP.NE.AND P1, PT, R78, RZ, PT ;  /* 0x000000ff4e00720c */ /* 0x000fe20003f25270 */
[----:B------:R-:W0:Y:S02]  /*23e0*/  SHFL.DOWN PT, R100, R97, 0x2, 0x1f ;  /* 0x08401f0061647f89 */ /* 0x000e2400000e0000 */
[----:B0-----:R-:W-:Y:S02]  /*23f0*/  IADD3 R102, PT, PT, R100, R97, RZ ;  /* 0x0000006164667210 */ /* 0x001fe40007ffe0ff */
[----:B------:R-:W-:Y:S02]  /*2400*/  I2FP.F32.S32 R100, R100 ;  /* 0x0000006400647245 */ /* 0x000fe40000201400 */
[----:B------:R-:W-:Y:S01]  /*2410*/  I2FP.F32.S32 R96, R102 ;  /* 0x0000006600607245 */ /* 0x000fe20000201400 */
[----:B------:R-:W0:Y:S03]  /*2420*/  SHFL.DOWN PT, R111, R102, 0x1, 0x1f ;  /* 0x08201f00666f7f89 */ /* 0x000e2600000e0000 */
[----:B------:R-:W1:Y:S01]  /*2430*/  MUFU.RCP R104, R96 ;  /* 0x0000006000687308 */ /* 0x000e620000001000 */
[----:B------:R-:W2:Y:S01]  /*2440*/  SHFL.DOWN PT, R105, R90, 0x2, 0x1f ;  /* 0x08401f005a697f89 */ /* 0x000ea200000e0000 */
[----:B0-----:R-:W-:-:S02]  /*2450*/  IADD3 R97, PT, PT, R102, R111, RZ ;  /* 0x0000006f66617210 */ /* 0x001fc40007ffe0ff */
[----:B------:R-:W-:Y:S01]  /*2460*/  I2FP.F32.S32 R111, R111 ;  /* 0x0000006f006f7245 */ /* 0x000fe20000201400 */
[----:B--2---:R-:W-:-:S04]  /*2470*/  FMUL.FTZ R98, R105, R100 ;  /* 0x0000006469627220 */ /* 0x004fc80000410000 */
[----:B------:R-:W-:Y:S01]  /*2480*/  FFMA.FTZ R109, R107, R90, R98 ;  /* 0x0000005a6b6d7223 */ /* 0x000fe20000010062 */
[----:B------:R-:W-:Y:S01]  /*2490*/  FADD.FTZ R90, -R105, R90 ;  /* 0x0000005a695a7221 */ /* 0x000fe20000010100 */
[----:B------:R-:W0:Y:S01]  /*24a0*/  SHFL.DOWN PT, R98, R91, 0x2, 0x1f ;  /* 0x08401f005b627f89 */ /* 0x000e2200000e0000 */
[----:B------:R-:W-:Y:S01]  /*24b0*/  I2FP.F32.S32 R105, R97 ;  /* 0x0000006100697245 */ /* 0x000fe20000201400 */
[----:B-1----:R-:W-:Y:S01]  /*24c0*/  FMUL.FTZ R109, R104, R109 ;  /* 0x0000006d686d7220 */ /* 0x002fe20000410000 */
[----:B------:R-:W-:-:S04]  /*24d0*/  FMUL.FTZ R90, R90, R90 ;  /* 0x0000005a5a5a7220 */ /* 0x000fc80000410000 */
[----:B------:R-:W1:Y:S01]  /*24e0*/  SHFL.DOWN PT, R106, R109, 0x1, 0x1f ;  /* 0x08201f006d6a7f89 */ /* 0x000e6200000e0000 */
[----:B------:R-:W-:Y:S01]  /*24f0*/  FMUL.FTZ R90, R90, R107 ;  /* 0x0000006b5a5a7220 */ /* 0x000fe20000410000 */
[----:B------:R-:W2:Y:S03]  /*2500*/  MUFU.RCP R105, R105 ;  /* 0x0000006900697308 */ /* 0x000ea60000001000 */
[----:B------:R-:W-:Y:S01]  /*2510*/  FMUL.FTZ R90, R90, R100 ;  /* 0x000000645a5a7220 */ /* 0x000fe20000410000 */
[----:B0-----:R-:W-:-:S04]  /*2520*/  FADD.FTZ R97, R98, R91 ;  /* 0x0000005b62617221 */ /* 0x001fc80000010000 */
[----:B------:R-:W-:Y:S01]  /*2530*/  FFMA.FTZ R90, R104, R90, R97 ;  /* 0x0000005a685a7223 */ /* 0x000fe20000010061 */
[----:B-1----:R-:W-:Y:S01]  /*2540*/  FMUL.FTZ R97, R106, R111 ;  /* 0x0000006f6a617220 */ /* 0x002fe20000410000 */
[----:B------:R-:W-:-:S03]  /*2550*/  FADD.FTZ R106, R109, -R106 ;  /* 0x8000006a6d6a7221 */ /* 0x000fc60000010000 */
[----:B------:R-:W0:Y:S01]  /*2560*/  SHFL.DOWN PT, R91, R90, 0x1, 0x1f ;  /* 0x08201f005a5b7f89 */ /* 0x000e2200000e0000 */
[----:B------:R-:W-:Y:S01]  /*2570*/  FFMA.FTZ R98, R96, R109, R97 ;  /* 0x0000006d60627223 */ /* 0x000fe20000010061 */
[----:B------:R-:W-:Y:S01]  /*2580*/  FMUL.FTZ R107, R106, R106 ;  /* 0x0000006a6a6b7220 */ /* 0x000fe20000410000 */
[----:B------:R-:W-:Y:S02]  /*2590*/  HADD2.F32 R109, -RZ, R10.H0_H0 ;  /* 0x2000000aff6d7230 */ /* 0x000fe40000004100 */
[----:B--2---:R-:W-:Y:S01]  /*25a0*/  FMUL.FTZ R97, R105, R98 ;  /* 0x0000006269617220 */ /* 0x004fe20000410000 */
[----:B------:R-:W-:-:S04]  /*25b0*/  FMUL.FTZ R107, R96, R107 ;  /* 0x0000006b606b7220 */ /* 0x000fc80000410000 */
[----:B------:R-:W-:Y:S01]  /*25c0*/  FMUL.FTZ R107, R107, R111 ;  /* 0x0000006f6b6b7220 */ /* 0x000fe20000410000 */
[----:B------:R-:W1:Y:S01]  /*25d0*/  SHFL.IDX PT, R97, R97, RZ, 0x1f ;  /* 0x00001fff61617589 */ /* 0x000e6200000e0000 */
[----:B------:R-:W-:Y:S02]  /*25e0*/  HADD2.F32 R111, -RZ, R2.H0_H0 ;  /* 0x20000002ff6f7230 */ /* 0x000fe40000004100 */
[----:B0-----:R-:W-:Y:S02]  /*25f0*/  FADD.FTZ R96, R90, R91 ;  /* 0x0000005b5a607221 */ /* 0x001fe40000010000 */
[----:B------:R-:W0:Y:S02]  /*2600*/  LDC R91, c[0x0][0x448] ;  /* 0x00011200ff5b7b82 */ /* 0x000e240000000800 */
[----:B------:R-:W-:-:S05]  /*2610*/  FFMA.FTZ R107, R105, R107, R96 ;  /* 0x0000006b696b7223 */ /* 0x000fca0000010060 */
[----:B------:R-:W0:Y:S01]  /*2620*/  SHFL.IDX PT, R114, R107, RZ, 0x1f ;  /* 0x00001fff6b727589 */ /* 0x000e2200000e0000 */
[----:B-1----:R-:W-:-:S05]  /*2630*/  FSEL R90, R97, RZ, !P2 ;  /* 0x000000ff615a7208 */ /* 0x002fca0005000000 */
[C---:B------:R-:W-:Y:S01]  /*2640*/  FADD.FTZ R102, -R90.reuse, R49 ;  /* 0x000000315a667221 */ /* 0x040fe20000010100 */
[----:B------:R-:W-:Y:S01]  /*2650*/  FMUL.FTZ R49, R97, R97 ;  /* 0x0000006161317220 */ /* 0x000fe20000410000 */
[C---:B------:R-:W-:Y:S01]  /*2660*/  FADD.FTZ R96, -R90.reuse, R44 ;  /* 0x0000002c5a607221 */ /* 0x040fe20000010100 */
[C---:B------:R-:W-:Y:S01]  /*2670*/  FADD.FTZ R98, -R90.reuse, R45 ;  /* 0x0000002d5a627221 */ /* 0x040fe20000010100 */
[C---:B------:R-:W-:Y:S01]  /*2680*/  FADD.FTZ R100, -R90.reuse, R47 ;  /* 0x0000002f5a647221 */ /* 0x040fe20000010100 */
[----:B------:R-:W1:Y:S01]  /*2690*/  @!P1 LDC.64 R44, c[0x0][0x3c0] ;  /* 0x0000f000ff2c9b82 */ /* 0x000e620000000a00 */
[----:B------:R-:W-:Y:S01]  /*26a0*/  FSEL R116, R49, RZ, P2 ;  /* 0x000000ff31747208 */ /* 0x000fe20001000000 */
        /* <DEDUP_REMOVED lines=9> */
[----:B0-----:R-:W-:Y:S01]  /*2740*/  FFMA.FTZ R47, R114, UR11, R91 ;  /* 0x0000000b722f7c23 */ /* 0x001fe2000801005b */
[C---:B------:R-:W-:Y:S01]  /*2750*/  FADD.FTZ R114, -R90.reuse, R61 ;  /* 0x0000003d5a727221 */ /* 0x040fe20000010100 */
[----:B------:R-:W-:Y:S02]  /*2760*/  HADD2.F32 R51, -RZ, R77.H1_H1 ;  /* 0x3000004dff337230 */ /* 0x000fe40000004100 */
[C---:B------:R-:W-:Y:S01]  /*2770*/  FADD.FTZ R48, -R90.reuse, R48 ;  /* 0x000000305a307221 */ /* 0x040fe20000010100 */
[----:B------:R-:W-:Y:S01]  /*2780*/  FADD.FTZ R91, R47, R116 ;  /* 0x000000742f5b7221 */ /* 0x000fe20000010000 */
[C---:B------:R-:W-:Y:S01]  /*2790*/  FADD.FTZ R47, -R90.reuse, R74 ;  /* 0x0000004a5a2f7221 */ /* 0x040fe20000010100 */
[--C-:B------:R-:W-:Y:S02]  /*27a0*/  HADD2.F32 R74, -RZ, R32.reuse.H0_H0 ;  /* 0x20000020ff4a7230 */ /* 0x100fe40000004100 */
[----:B------:R-:W-:Y:S01]  /*27b0*/  FADD.FTZ R50, -R90, R50 ;  /* 0x000000325a327221 */ /* 0x000fe20000010100 */
[----:B------:R-:W-:-:S02]  /*27c0*/  HADD2.F32 R53, -RZ, R32.H1_H1 ;  /* 0x30000020ff357230 */ /* 0x000fc40000004100 */
[C---:B------:R-:W-:Y:S01]  /*27d0*/  FADD.FTZ R122, -R90.reuse, R67 ;  /* 0x000000435a7a7221 */ /* 0x040fe20000010100 */
[----:B------:R-:W0:Y:S01]  /*27e0*/  MUFU.RSQ R91, R91 ;  /* 0x0000005b005b7308 */ /* 0x000e220000001400 */
[----:B------:R-:W-:Y:S02]  /*27f0*/  HADD2.F32 R55, -RZ, R76.H0_H0 ;  /* 0x2000004cff377230 */ /* 0x000fe40000004100 */
[----:B------:R-:W-:Y:S01]  /*2800*/  FADD.FTZ R118, -R90, R63 ;  /* 0x0000003f5a767221 */ /* 0x000fe20000010100 */
[----:B-1----:R-:W-:-:S04]  /*2810*/  @!P1 IMAD.WIDE R44, R5, 0x4, R44 ;  /* 0x00000004052c9825 */ /* 0x002fc800078e022c */
[C---:B------:R-:W-:Y:S01]  /*2820*/  FADD.FTZ R52, -R90.reuse, R52 ;  /* 0x000000345a347221 */ /* 0x040fe20000010100 */
[C---:B------:R-:W-:Y:S01]  /*2830*/  FADD.FTZ R54, -R90.reuse, R54 ;  /* 0x000000365a367221 */ /* 0x040fe20000010100 */
[C---:B------:R-:W-:Y:S01]  /*2840*/  FADD.FTZ R116, -R90.reuse, R65 ;  /* 0x000000415a747221 */ /* 0x040fe20000010100 */
[--C-:B------:R-:W-:Y:S01]  /*2850*/  HADD2.F32 R57, -RZ, R33.reuse.H0_H0 ;  /* 0x20000021ff397230 */ /* 0x100fe20000004100 */
[----:B------:R1:W-:Y:S01]  /*2860*/  @!P1 STG.E desc[UR6][R44.64], R97 ;  /* 0x000000612c009986 */ /* 0x0003e2000c101906 */
[----:B------:R-:W-:Y:S02]  /*2870*/  HADD2.F32 R59, -RZ, R76.H1_H1 ;  /* 0x3000004cff3b7230 */ /* 0x000fe40000004100 */
[C---:B------:R-:W-:Y:S01]  /*2880*/  FADD.FTZ R124, -R90.reuse, R69 ;  /* 0x000000455a7c7221 */ /* 0x040fe20000010100 */
[----:B------:R-:W-:Y:S02]  /*2890*/  HADD2.F32 R61, -RZ, R33.H1_H1 ;  /* 0x30000021ff3d7230 */ /* 0x000fe40000004100 */
[----:B------:R-:W-:Y:S01]  /*28a0*/  FADD.FTZ R56, -R90, R56 ;  /* 0x000000385a387221 */ /* 0x000fe20000010100 */
[----:B------:R-:W-:-:S02]  /*28b0*/  HADD2.F32 R67, -RZ, R18.H0_H0 ;  /* 0x20000012ff437230 */ /* 0x000fc40000004100 */
[C---:B------:R-:W-:Y:S01]  /*28c0*/  FADD.FTZ R58, -R90.reuse, R58 ;  /* 0x0000003a5a3a7221 */ /* 0x040fe20000010100 */
[----:B------:R-:W-:Y:S02]  /*28d0*/  HADD2.F32 R63, -RZ, R35.H1_H1 ;  /* 0x30000023ff3f7230 */ /* 0x000fe40000004100 */
[----:B------:R-:W-:Y:S01]  /*28e0*/  FADD.FTZ R60, -R90, R60 ;  /* 0x0000003c5a3c7221 */ /* 0x000fe20000010100 */
[----:B------:R-:W-:Y:S02]  /*28f0*/  HADD2.F32 R65, -RZ, R12.H1_H1 ;  /* 0x3000000cff417230 */ /* 0x000fe40000004100 */
[C---:B0-----:R-:W-:Y:S01]  /*2900*/  FMUL.FTZ R49, R91.reuse, R96 ;  /* 0x000000605b317220 */ /* 0x041fe20000410000 */
[C---:B------:R-:W-:Y:S01]  /*2910*/  FMUL.FTZ R98, R91.reuse, R98 ;  /* 0x000000625b627220 */ /* 0x040fe20000410000 */
[C---:B------:R-:W-:Y:S01]  /*2920*/  FMUL.FTZ R46, R91.reuse, R46 ;  /* 0x0000002e5b2e7220 */ /* 0x040fe20000410000 */
[----:B-1----:R-:W-:Y:S01]  /*2930*/  FMUL.FTZ R45, R91, R100 ;  /* 0x000000645b2d7220 */ /* 0x002fe20000410000 */
[----:B------:R-:W-:Y:S01]  /*2940*/  FFMA.FTZ R49, R49, R68, R74 ;  /* 0x0000004431317223 */ /* 0x000fe2000001004a */
[----:B------:R-:W-:Y:S01]  /*2950*/  FFMA.FTZ R44, R98, R51, R53 ;  /* 0x00000033622c7223 */ /* 0x000fe20000010035 */
[----:B------:R-:W-:Y:S01]  /*2960*/  FFMA.FTZ R74, R46, R55, R57 ;  /* 0x000000372e4a7223 */ /* 0x000fe20000010039 */
[----:B------:R-:W-:Y:S01]  /*2970*/  FFMA.FTZ R45, R45, R59, R61 ;  /* 0x0000003b2d2d7223 */ /* 0x000fe2000001003d */
[----:B------:R-:W-:-:S02]  /*2980*/  HADD2.F32 R51, -RZ, R19.H0_H0 ;  /* 0x20000013ff337230 */ /* 0x000fc40000004100 */
[C---:B------:R-:W-:Y:S01]  /*2990*/  FMUL.FTZ R48, R91.reuse, R48 ;  /* 0x000000305b307220 */ /* 0x040fe20000410000 */
[--C-:B------:R-:W-:Y:S02]  /*29a0*/  HADD2.F32 R53, -RZ, R34.reuse.H0_H0 ;  /* 0x20000022ff357230 */ /* 0x100fe40000004100 */
[C---:B------:R-:W-:Y:S01]  /*29b0*/  FMUL.FTZ R46, R91.reuse, R102 ;  /* 0x000000665b2e7220 */ /* 0x040fe20000410000 */
[----:B------:R-:W-:Y:S02]  /*29c0*/  HADD2.F32 R55, -RZ, R19.H1_H1 ;  /* 0x30000013ff377230 */ /* 0x000fe40000004100 */
[C---:B------:R-:W-:Y:S01]  /*29d0*/  FMUL.FTZ R50, R91.reuse, R50 ;  /* 0x000000325b327220 */ /* 0x040fe20000410000 */
[----:B------:R-:W-:Y:S02]  /*29e0*/  HADD2.F32 R57, -RZ, R34.H1_H1 ;  /* 0x30000022ff397230 */ /* 0x000fe40000004100 */
[----:B------:R-:W-:Y:S01]  /*29f0*/  FMUL.FTZ R104, R91, R104 ;  /* 0x000000685b687220 */ /* 0x000fe20000410000 */
[----:B------:R-:W-:-:S02]  /*2a00*/  HADD2.F32 R59, -RZ, R35.H0_H0 ;  /* 0x20000023ff3b7230 */ /* 0x000fc40000004100 */
[----:B------:R-:W-:Y:S01]  /*2a10*/  FFMA.FTZ R51, R48, R51, R53 ;  /* 0x0000003330337223 */ /* 0x000fe20000010035 */
        /* <DEDUP_REMOVED lines=12> */
[--C-:B------:R-:W-:Y:S02]  /*2ae0*/  HADD2.F32 R63, -RZ, R29.reuse.H0_H0 ;  /* 0x2000001dff3f7230 */ /* 0x100fe40000004100 */
[----:B------:R-:W-:Y:S01]  /*2af0*/  FMUL.FTZ R108, R91, R108 ;  /* 0x0000006c5b6c7220 */ /* 0x000fe20000410000 */
[----:B------:R-:W-:-:S02]  /*2b00*/  HADD2.F32 R69, -RZ, R29.H1_H1 ;  /* 0x3000001dff457230 */ /* 0x000fc40000004100 */
[----:B------:R-:W-:Y:S01]  /*2b10*/  FFMA.FTZ R53, R52, R53, R55 ;  /* 0x0000003534357223 */ /* 0x000fe20000010037 */
[----:B------:R-:W-:Y:S01]  /*2b20*/  FFMA.FTZ R48, R48, R57, R59 ;  /* 0x0000003930307223 */ /* 0x000fe2000001003b */
[----:B------:R-:W-:Y:S01]  /*2b30*/  FFMA.FTZ R55, R54, R61, R63 ;  /* 0x0000003d36377223 */ /* 0x000fe2000001003f */
[--C-:B------:R-:W-:Y:S02]  /*2b40*/  HADD2.F32 R57, -RZ, R11.reuse.H0_H0 ;  /* 0x2000000bff397230 */ /* 0x100fe40000004100 */
[----:B------:R-:W-:Y:S01]  /*2b50*/  FFMA.FTZ R52, R108, R65, R69 ;  /* 0x000000416c347223 */ /* 0x000fe20000010045 */
[--C-:B------:R-:W-:Y:S02]  /*2b60*/  HADD2.F32 R59, -RZ, R30.reuse.H0_H0 ;  /* 0x2000001eff3b7230 */ /* 0x100fe40000004100 */
[C---:B------:R-:W-:Y:S01]  /*2b70*/  FMUL.FTZ R54, R91.reuse, R56 ;  /* 0x000000385b367220 */ /* 0x040fe20000410000 */
[----:B------:R-:W-:Y:S02]  /*2b80*/  HADD2.F32 R68, -RZ, R11.H1_H1 ;  /* 0x3000000bff447230 */ /* 0x000fe40000004100 */
[----:B------:R-:W-:Y:S01]  /*2b90*/  FMUL.FTZ R97, R91, R110 ;  /* 0x0000006e5b617220 */ /* 0x000fe20000410000 */
[----:B------:R-:W-:-:S02]  /*2ba0*/  HADD2.F32 R96, -RZ, R30.H1_H1 ;  /* 0x3000001eff607230 */ /* 0x000fc40000004100 */
[C---:B------:R-:W-:Y:S01]  /*2bb0*/  FMUL.FTZ R58, R91.reuse, R58 ;  /* 0x0000003a5b3a7220 */ /* 0x040fe20000410000 */
[--C-:B------:R-:W-:Y:S02]  /*2bc0*/  HADD2.F32 R61, -RZ, R31.reuse.H0_H0 ;  /* 0x2000001fff3d7230 */ /* 0x100fe40000004100 */
[----:B------:R-:W-:Y:S01]  /*2bd0*/  FMUL.FTZ R102, R91, R112 ;  /* 0x000000705b667220 */ /* 0x000fe20000410000 */
[----:B------:R-:W-:Y:S02]  /*2be0*/  HADD2.F32 R63, -RZ, R10.H1_H1 ;  /* 0x3000000aff3f7230 */ /* 0x000fe40000004100 */
[----:B------:R-:W-:Y:S01]  /*2bf0*/  FFMA.FTZ R54, R54, R57, R59 ;  /* 0x0000003936367223 */ /* 0x000fe2000001003b */
[----:B------:R-:W-:Y:S02]  /*2c00*/  HADD2.F32 R65, -RZ, R31.H1_H1 ;  /* 0x3000001fff417230 */ /* 0x000fe40000004100 */
        /* <DEDUP_REMOVED lines=8> */
[----:B------:R-:W-:Y:S01]  /*2c90*/  FFMA.FTZ R102, R102, R63, R65 ;  /* 0x0000003f66667223 */ /* 0x000fe20000010041 */
[----:B------:R-:W-:-:S02]  /*2ca0*/  HADD2.F32 R57, -RZ, R4.H0_H0 ;  /* 0x20000004ff397230 */ /* 0x000fc40000004100 */
[----:B------:R-:W-:Y:S01]  /*2cb0*/  FADD.FTZ R90, -R90, R75 ;  /* 0x0000004b5a5a7221 */ /* 0x000fe20000010100 */
[----:B------:R-:W-:Y:S02]  /*2cc0*/  HADD2.F32 R59, -RZ, R24.H0_H0 ;  /* 0x20000018ff3b7230 */ /* 0x000fe40000004100 */
        /* <DEDUP_REMOVED lines=9> */
[----:B------:R-:W-:Y:S02]  /*2d60*/  HADD2.F32 R57, -RZ, R26.H0_H0 ;  /* 0x2000001aff397230 */ /* 0x000fe40000004100 */
[----:B------:R-:W-:Y:S01]  /*2d70*/  FMUL.FTZ R64, R91, R64 ;  /* 0x000000405b407220 */ /* 0x000fe20000410000 */
[----:B------:R-:W-:Y:S02]  /*2d80*/  HADD2.F32 R61, -RZ, R2.H1_H1 ;  /* 0x30000002ff3d7230 */ /* 0x000fe40000004100 */
[----:B------:R-:W-:Y:S01]  /*2d90*/  FFMA.FTZ R75, R75, R56, R68 ;  /* 0x000000384b4b7223 */ /* 0x000fe20000010044 */
        /* <DEDUP_REMOVED lines=9> */
[----:B------:R-:W-:Y:S01]  /*2e30*/  FFMA.FTZ R104, R104, R61, R63 ;  /* 0x0000003d68687223 */ /* 0x000fe2000001003f */
[----:B------:R-:W-:Y:S01]  /*2e40*/  FFMA.FTZ R113, R113, R56, R60 ;  /* 0x0000003871717223 */ /* 0x000fe2000001003c */
[--C-:B------:R-:W-:Y:S02]  /*2e50*/  HADD2.F32 R57, -RZ, R83.reuse.H0_H0 ;  /* 0x20000053ff397230 */ /* 0x100fe40000004100 */
[C---:B------:R-:W-:Y:S01]  /*2e60*/  FMUL.FTZ R66, R91.reuse, R66 ;  /* 0x000000425b427220 */ /* 0x040fe20000410000 */
[----:B------:R-:W-:Y:S01]  /*2e70*/  FFMA.FTZ R96, R62, R65, R69 ;  /* 0x000000413e607223 */ /* 0x000fe20000010045 */
[--C-:B------:R-:W-:Y:S02]  /*2e80*/  HADD2.F32 R61, -RZ, R20.reuse.H0_H0 ;  /* 0x20000014ff3d7230 */ /* 0x100fe40000004100 */
[C---:B------:R-:W-:Y:S01]  /*2e90*/  FMUL.FTZ R105, R91.reuse, R124 ;  /* 0x0000007c5b697220 */ /* 0x040fe20000410000 */
[----:B------:R-:W-:Y:S02]  /*2ea0*/  HADD2.F32 R56, -RZ, R83.H1_H1 ;  /* 0x30000053ff387230 */ /* 0x000fe40000004100 */
[----:B------:R-:W-:Y:S01]  /*2eb0*/  FMUL.FTZ R106, R91, R122 ;  /* 0x0000007a5b6a7220 */ /* 0x000fe20000410000 */
[----:B------:R-:W-:-:S02]  /*2ec0*/  HADD2.F32 R60, -RZ, R20.H1_H1 ;  /* 0x30000014ff3c7230 */ /* 0x000fc40000004100 */
[----:B------:R-:W-:Y:S01]  /*2ed0*/  FMUL.FTZ R71, R91, R71 ;  /* 0x000000475b477220 */ /* 0x000fe20000410000 */
[----:B------:R-:W-:Y:S02]  /*2ee0*/  HADD2.F32 R65, -RZ, R0.H1_H1 ;  /* 0x30000000ff417230 */ /* 0x000fe40000004100 */
[----:B------:R-:W-:Y:S01]  /*2ef0*/  FFMA.FTZ R98, R66, R57, R61 ;  /* 0x0000003942627223 */ /* 0x000fe2000001003d */
[----:B------:R-:W-:Y:S02]  /*2f00*/  HADD2.F32 R69, -RZ, R27.H1_H1 ;  /* 0x3000001bff457230 */ /* 0x000fe40000004100 */
[----:B------:R-:W-:Y:S01]  /*2f10*/  FFMA.FTZ R105, R105, R56, R60 ;  /* 0x0000003869697223 */ /* 0x000fe2000001003c */
[----:B------:R-:W-:Y:S01]  /*2f20*/  HADD2.F32 R62, -RZ, R85.H1_H1 ;  /* 0x30000055ff3e7230 */ /* 0x000fe20000004100 */
[----:B------:R-:W0:Y:S01]  /*2f30*/  @!P1 LDC.64 R56, c[0x0][0x3c8] ;  /* 0x0000f200ff389b82 */ /* 0x000e220000000a00 */
[----:B------:R-:W-:Y:S02]  /*2f40*/  HADD2.F32 R64, -RZ, R21.H1_H1 ;  /* 0x30000015ff407230 */ /* 0x000fe40000004100 */
[----:B------:R-:W-:Y:S01]  /*2f50*/  FFMA.FTZ R106, R106, R65, R69 ;  /* 0x000000416a6a7223 */ /* 0x000fe20000010045 */
[----:B------:R-:W-:-:S02]  /*2f60*/  HADD2.F32 R63, -RZ, R85.H0_H0 ;  /* 0x20000055ff3f7230 */ /* 0x000fc40000004100 */
[----:B------:R-:W-:Y:S01]  /*2f70*/  FMUL.FTZ R70, R91, R70 ;  /* 0x000000465b467220 */ /* 0x000fe20000410000 */
[----:B------:R-:W-:Y:S02]  /*2f80*/  HADD2.F32 R65, -RZ, R21.H0_H0 ;  /* 0x20000015ff417230 */ /* 0x000fe40000004100 */
[----:B------:R-:W-:Y:S01]  /*2f90*/  FFMA.FTZ R107, R71, R62, R64 ;  /* 0x0000003e476b7223 */ /* 0x000fe20000010040 */
[----:B------:R-:W-:Y:S01]  /*2fa0*/  HADD2.F32 R64, -RZ, R86.H0_H0 ;  /* 0x20000056ff407230 */ /* 0x000fe20000004100 */
[----:B------:R-:W1:Y:S01]  /*2fb0*/  LDC.64 R68, c[0x0][0x428] ;  /* 0x00010a00ff447b82 */ /* 0x000e620000000a00 */
[----:B------:R-:W-:Y:S02]  /*2fc0*/  HADD2.F32 R66, -RZ, R23.H0_H0 ;  /* 0x20000017ff427230 */ /* 0x000fe40000004100 */
[C---:B------:R-:W-:Y:S01]  /*2fd0*/  FMUL.FTZ R47, R91.reuse, R47 ;  /* 0x0000002f5b2f7220 */ /* 0x040fe20000410000 */
[----:B------:R-:W-:Y:S01]  /*2fe0*/  FFMA.FTZ R100, R70, R63, R65 ;  /* 0x0000003f46647223 */ /* 0x000fe20000010041 */
[----:B------:R-:W-:Y:S01]  /*2ff0*/  FMUL.FTZ R65, R91, R90 ;  /* 0x0000005a5b417220 */ /* 0x000fe20000410000 */
[----:B------:R-:W-:-:S02]  /*3000*/  HADD2.F32 R61, -RZ, R84.H0_H0 ;  /* 0x20000054ff3d7230 */ /* 0x000fc40000004100 */
[----:B------:R-:W-:Y:S01]  /*3010*/  FFMA.FTZ R90, R47, R64, R66 ;  /* 0x000000402f5a7223 */ /* 0x000fe20000010042 */
[----:B------:R-:W-:Y:S01]  /*3020*/  F2FP.F16.F32.PACK_AB R47, R50, R67 ;  /* 0x00000043322f723e */ /* 0x000fe200000000ff */
[----:B------:R-:W-:Y:S01]  /*3030*/  HADD2.F32 R63, -RZ, R22.H0_H0 ;  /* 0x20000016ff3f7230 */ /* 0x000fe20000004100 */
[----:B------:R-:W2:Y:S01]  /*3040*/  LDC.64 R66, c[0x0][0x380] ;  /* 0x0000e000ff427b82 */ /* 0x000ea20000000a00 */
        /* <DEDUP_REMOVED lines=8> */
[----:B------:R-:W-:Y:S02]  /*30d0*/  F2FP.F16.F32.PACK_AB R46, R46, R51 ;  /* 0x000000332e2e723e */ /* 0x000fe400000000ff */
[----:B------:R-:W-:Y:S01]  /*30e0*/  F2FP.F16.F32.PACK_AB R45, R45, R74 ;  /* 0x0000004a2d2d723e */ /* 0x000fe200000000ff */
[----:B------:R-:W-:Y:S01]  /*30f0*/  FFMA.FTZ R115, R65, R70, R108 ;  /* 0x0000004641737223 */ /* 0x000fe2000001006c */
[----:B0-----:R-:W-:Y:S01]  /*3100*/  @!P1 IMAD.WIDE R70, R5, 0x4, R56 ;  /* 0x0000000405469825 */ /* 0x001fe200078e0238 */
[----:B------:R-:W-:Y:S02]  /*3110*/  F2FP.F16.F32.PACK_AB R44, R44, R49 ;  /* 0x000000312c2c723e */ /* 0x000fe400000000ff */
[----:B------:R-:W-:Y:S01]  /*3120*/  F2FP.F16.F32.PACK_AB R51, R102, R109 ;  /* 0x0000006d6633723e */ /* 0x000fe200000000ff */
[--C-:B-1----:R-:W-:Y:S01]  /*3130*/  IMAD.WIDE.U32 R60, R95, 0x10, R68.reuse ;  /* 0x000000105f3c7825 */ /* 0x102fe200078e0044 */
[----:B------:R-:W-:Y:S01]  /*3140*/  F2FP.F16.F32.PACK_AB R50, R97, R54 ;  /* 0x000000366132723e */ /* 0x000fe200000000ff */
[----:B------:R0:W-:Y:S01]  /*3150*/  @!P1 STG.E desc[UR6][R70.64], R91 ;  /* 0x0000005b46009986 */ /* 0x0001e2000c101906 */
        /* <DEDUP_REMOVED lines=16> */
[----:B--2---:R-:W-:-:S03]  /*3260*/  IADD3 R5, PT, PT, R5, R66, RZ ;  /* 0x0000004205057210 */ /* 0x004fc60007ffe0ff */
[----:B------:R0:W-:Y:S01]  /*3270*/  STG.E.128 desc[UR6][R68.64], R56 ;  /* 0x0000003844007986 */ /* 0x0001e2000c101d06 */
[----:B------:R-:W-:-:S13]  /*3280*/  ISETP.GE.AND P1, PT, R5, R67, PT ;  /* 0x000000430500720c */ /* 0x000fda0003f26270 */
[----:B------:R-:W-:Y:S05]  /*3290*/  @!P1 BRA `(.L_x_16187) ;  /* 0xffffffd4001c9947 */ /* 0x000fea000383ffff */
[----:B------:R-:W-:Y:S05]  /*32a0*/  EXIT ;  /* 0x000000000000794d */ /* 0x000fea0003800000 */
.L_x_16188:
        /* <DEDUP_REMOVED lines=13> */
.L_x_27299:


//--------------------- .text._ZN10layer_norm13ln_fwd_kernelINS_13Kernel_traitsI6__halfS2_fS2_fjLj4096ELj1ELj1ELj4ELj16ENS_18Kernel_traits_baseILj4096ES2_S2_fS2_fjLj128EEEEELb0ELb1ELb1ELb0EEEvNS_9FwdParamsE --------------------------
	.section	.text._ZN10layer_norm13ln_fwd_kernelINS_13Kernel_traitsI6__halfS2_fS2_fjLj4096ELj1ELj1ELj4ELj16ENS_18Kernel_traits_baseILj4096ES2_S2_fS2_fjLj128EEEEELb0ELb1ELb1ELb0EEEvNS_9FwdParamsE,"ax",@progbits
	.align	128
        .global         _ZN10layer_norm13ln_fwd_kernelINS_13Kernel_traitsI6__halfS2_fS2_fjLj4096ELj1ELj1ELj4ELj16ENS_18Kernel_traits_baseILj4096ES2_S2_fS2_fjLj128EEEEELb0ELb1ELb1ELb0EEEvNS_9FwdParamsE
        .type           _ZN10layer_norm13ln_fwd_kernelINS_13Kernel_traitsI6__halfS2_fS2_fjLj4096ELj1ELj1ELj4ELj16ENS_18Kernel_traits_baseILj4096ES2_S2_fS2_fjLj128EEEEELb0ELb1ELb1ELb0EEEvNS_9FwdParamsE,@function
        .size           _ZN10layer_norm13ln_fwd_kernelINS_13Kernel_traitsI6__halfS2_fS2_fjLj4096ELj1ELj1ELj4ELj16ENS_18Kernel_traits_baseILj4096ES2_S2_fS2_fjLj128EEEEELb0ELb1ELb1ELb0EEEvNS_9FwdParamsE,(.L_x_27300 - _ZN10layer_norm13ln_fwd_kernelINS_13Kernel_traitsI6__halfS2_fS2_fjLj4096ELj1ELj1ELj4ELj16ENS_18Kernel_traits_baseILj4096ES2_S2_fS2_fjLj128EEEEELb0ELb1ELb1ELb0EEEvNS_9FwdParamsE)
        .other          _ZN10layer_norm13ln_fwd_kernelINS_13Kernel_traitsI6__halfS2_fS2_fjLj4096ELj1ELj1ELj4ELj16ENS_18Kernel_traits_baseILj4096ES2_S2_fS2_fjLj128EEEEELb0ELb1ELb1ELb0EEEvNS_9FwdParamsE,@"STO_CUDA_ENTRY STV_DEFAULT"
_ZN10layer_norm13ln_fwd_kernelINS_13Kernel_traitsI6__halfS2_fS2_fjLj4096ELj1ELj1ELj4ELj16ENS_18Kernel_traits_baseILj4096ES2_S2_fS2_fjLj128EEEEELb0ELb1ELb1ELb0EEEvNS_9FwdParamsE:
.text._ZN10layer_norm13ln_fwd_kernelINS_13Kernel_traitsI6__halfS2_fS2_fjLj4096ELj1ELj1ELj4ELj16ENS_18Kernel_traits_baseILj4096ES2_S2_fS2_fjLj128EEEEELb0ELb1ELb1ELb0EEEvNS_9FwdParamsE:
        /* <DEDUP_REMOVED lines=12> */
[----:B----4-:R-:W-:Y:S02]  /*00c0*/  MOV R3, UR4 ;  /* 0x0000000400037c02 */ /* 0x010fe40008000f00 */
[----:B------:R-:W-:Y:S02]  /*00d0*/  LOP3.LUT R50, R0, 0x1f, R49, 0xf8, !PT ;  /* 0x0000001f00327812 */ /* 0x000fe400078ef831 */
[----:B------:R-:W-:Y:S02]  /*00e0*/  LOP3.LUT R49, R49, 0x1f, RZ, 0xc0, !PT ;  /* 0x0000001f31317812 */ /* 0x000fe400078ec0ff */
[----:B------:R-:W-:-:S04]  /*00f0*/  LOP3.LUT R5, R50, 0x7f, RZ, 0x3c, !PT ;  /* 0x0000007f32057812 */ /* 0x000fc800078e3cff */
[----:B------:R-:W-:Y:S01]  /*0100*/  LEA.HI.SX32 R2, R48, R5, 0x1d ;  /* 0x0000000530027211 */ /* 0x000fe200078feaff */
[----:B---3--:R-:W-:Y:S06]  /*0110*/  BRA.U !UP0, `(.L_x_16190) ;  /* 0x0000000108b47547 */ /* 0x008fec000b800000 */
        /* <DEDUP_REMOVED lines=45> */
.L_x_16190:
        /* <DEDUP_REMOVED lines=13> */
[----:B------:R1:W5:Y:S02]  /*04c0*/  @P0 LDG.E.128 R100, desc[UR6][R20.64] ;  /* 0x0000000614640981 */ /* 0x000364000c1e1d00 */
[----:B------:R-:W4:Y:S01]  /*04d0*/  @P2 LDC.64 R58, c[0x0][0x3e8] ;  /* 0x0000fa00ff3a2b82 */ /* 0x000f220000000a00 */
[----:B--2---:R-:W-:-:S04]  /*04e0*/  @P1 IMAD.WIDE.U32 R44, R50, 0x10, R44 ;  /* 0x00000010322c1825 */ /* 0x004fc800078e002c */
[----:B------:R-:W-:Y:S01]  /*04f0*/  HFMA2 R46, -RZ, RZ, 0, 0 ;  /* 0x00000000ff2e7431 */ /* 0x000fe200000001ff */
[----:B------:R2:W5:Y:S02]  /*0500*/  @P0 LDG.E.128 R40, desc[UR6][R32.64] ;  /* 0x0000000620280981 */ /* 0x000564000c1e1d00 */
[----:B------:R-:W1:Y:S01]  /*0510*/  @P3 LDC.64 R60, c[0x0][0x3d0] ;  /* 0x0000f400ff3c3b82 */ /* 0x000e620000000a00 */
[C---:B---3--:R-:W-:Y:S01]  /*0520*/  @P1 IMAD.WIDE.U32 R54, R50.reuse, 0x10, R52 ;  /* 0x0000001032361825 */ /* 0x048fe200078e0034 */
[----:B------:R-:W-:Y:S01]  /*0530*/  @P1 IADD3 R50, PT, PT, R50, 0x80, RZ ;  /* 0x0000008032321810 */ /* 0x000fe20007ffe0ff */
[----:B------:R3:W5:Y:S04]  /*0540*/  @P1 LDG.E.128 R36, desc[UR6][R44.64] ;  /* 0x000000062c241981 */ /* 0x000768000c1e1d00 */
[----:B------:R0:W5:Y:S01]  /*0550*/  @P1 LDG.E.128 R28, desc[UR6][R54.64] ;  /* 0x00000006361c1981 */ /* 0x000162000c1e1d00 */
[----:B------:R-:W2:Y:S01]  /*0560*/  @P3 LDC.64 R62, c[0x0][0x3e8] ;  /* 0x0000fa00ff3e3b82 */ /* 0x000ea20000000a00 */
[----:B0-----:R-:W-:-:S05]  /*0570*/  @P2 IMAD.WIDE.U32 R56, R50, 0x10, R56 ;  /* 0x0000001032382825 */ /* 0x001fca00078e0038 */
[----:B------:R0:W5:Y:S01]  /*0580*/  @P2 LDG.E.128 R24, desc[UR6][R56.64] ;  /* 0x0000000638182981 */ /* 0x000162000c1e1d00 */
[C---:B----4-:R-:W-:Y:S01]  /*0590*/  @P2 IMAD.WIDE.U32 R58, R50.reuse, 0x10, R58 ;  /* 0x00000010323a2825 */ /* 0x050fe200078e003a */
[----:B------:R-:W-:-:S04]  /*05a0*/  @P2 IADD3 R50, PT, PT, R50, 0x80, RZ ;  /* 0x0000008032322810 */ /* 0x000fc80007ffe0ff */
[----:B------:R0:W5:Y:S01]  /*05b0*/  @P2 LDG.E.128 R16, desc[UR6][R58.64] ;  /* 0x000000063a102981 */ /* 0x000162000c1e1d00 */
[----:B-1----:R-:W-:-:S05]  /*05c0*/  @P3 IMAD.WIDE.U32 R52, R50, 0x10, R60 ;  /* 0x0000001032343825 */ /* 0x002fca00078e003c */
[----:B------:R0:W5:Y:S01]  /*05d0*/  @P3 LDG.E.128 R12, desc[UR6][R52.64] ;  /* 0x00000006340c3981 */ /* 0x000162000c1e1d00 */
[----:B--2---:R-:W-:-:S05]  /*05e0*/  @P3 IMAD.WIDE.U32 R50, R50, 0x10, R62 ;  /* 0x0000001032323825 */ /* 0x004fca00078e003e */
[----:B------:R0:W5:Y:S01]  /*05f0*/  @P3 LDG.E.128 R4, desc[UR6][R50.64] ;  /* 0x0000000632043981 */ /* 0x000162000c1e1d00 */
[----:B------:R-:W-:Y:S02]  /*0600*/  CS2R R20, SRZ ;  /* 0x0000000000147805 */ /* 0x000fe4000001ff00 */
[----:B------:R-:W-:Y:S02]  /*0610*/  MOV R34, RZ ;  /* 0x000000ff00227202 */ /* 0x000fe40000000f00 */
[----:B------:R-:W-:Y:S02]  /*0620*/  CS2R R32, SRZ ;  /* 0x0000000000207805 */ /* 0x000fe4000001ff00 */
[----:B---3--:R-:W-:Y:S02]  /*0630*/  CS2R R44, SRZ ;  /* 0x00000000002c7805 */ /* 0x008fe4000001ff00 */
[----:B------:R-:W-:Y:S02]  /*0640*/  @P3 CS2R R10, SRZ ;  /* 0x00000000000a3805 */ /* 0x000fe4000001ff00 */
[----:B------:R-:W-:-:S02]  /*0650*/  @P3 CS2R R8, SRZ ;  /* 0x0000000000083805 */ /* 0x000fc4000001ff00 */
[----:B------:R-:W-:Y:S02]  /*0660*/  @P0 MOV R47, RZ ;  /* 0x000000ff002f0202 */ /* 0x000fe40000000f00 */
[----:B------:R-:W-:Y:S02]  /*0670*/  @P1 MOV R35, RZ ;  /* 0x000000ff00231202 */ /* 0x000fe40000000f00 */
[----:B0-----:R-:W-:-:S07]  /*0680*/  @P2 MOV R23, RZ ;  /* 0x000000ff00172202 */ /* 0x001fce0000000f00 */
.L_x_16191:
[----:B------:R-:W-:Y:S05]  /*0690*/  BSYNC.RECONVERGENT B0 ;  /* 0x0000000000007941 */ /* 0x000fea0003800200 */
.L_x_16189:
[----:B------:R-:W0:Y:S02]  /*06a0*/  LDCU UR4, c[0x0][0x384] ;  /* 0x00007080ff0477ac */ /* 0x000e240008000800 */
[----:B0-----:R-:W-:-:S13]  /*06b0*/  ISETP.GE.AND P0, PT, R3, UR4, PT ;  /* 0x0000000403007c0c */ /* 0x001fda000bf06270 */
        /* <DEDUP_REMOVED lines=15> */
[----:B------:R-:W-:Y:S01]  /*07b0*/  UPLOP3.LUT UP1, UPT, UPT, UPT, UPT, 0x40, 0x4 ;  /* 0x000000000004789c */ /* 0x000fe20003f2e870 */
[----:B------:R-:W-:Y:S02]  /*07c0*/  I2FP.F32.U32 R0, R0 ;  /* 0x0000000000007245 */ /* 0x000fe40000201000 */
[----:B------:R-:W-:Y:S02]  /*07d0*/  LEA R96, R96, R51, 0x3 ;  /* 0x0000003360607211 */ /* 0x000fe400078e18ff */
[----:B-1----:R4:W0:Y:S06]  /*07e0*/  MUFU.RCP R97, R0 ;  /* 0x0000000000617308 */ /* 0x00282c0000001000 */
.L_x_16221:
[----:B------:R-:W1:Y:S08]  /*07f0*/  LDC.64 R104, c[0x0][0x3f0] ;  /* 0x0000fc00ff687b82 */ /* 0x000e700000000a00 */
[----:B------:R-:W2:Y:S08]  /*0800*/  LDC R94, c[0x0][0x388] ;  /* 0x0000e200ff5e7b82 */ /* 0x000eb00000000800 */
[----:B------:R-:W3:Y:S01]  /*0810*/  LDC.64 R92, c[0x0][0x3f8] ;  /* 0x0000fe00ff5c7b82 */ /* 0x000ee20000000a00 */
[----:B-1----:R-:W-:-:S05]  /*0820*/  IMAD.WIDE R104, R3, 0x4, R104 ;  /* 0x0000000403687825 */ /* 0x002fca00078e0268 */
[----:B----4-:R1:W4:Y:S01]  /*0830*/  LDG.E R0, desc[UR6][R104.64] ;  /* 0x0000000668007981 */ /* 0x010322000c1e1900 */
[----:B------:R-:W0:Y:S01]  /*0840*/  S2R R99, SR_TID.X ;  /* 0x0000000000637919 */ /* 0x000e220000002100 */
[----:B------:R-:W-:Y:S01]  /*0850*/  ISETP.GE.U32.AND P2, PT, R2, 0x80, PT ;  /* 0x000000800200780c */ /* 0x000fe20003f46070 */
[----:B--2---:R-:W-:-:S05]  /*0860*/  IMAD R98, R3, R94, RZ ;  /* 0x0000005e03627224 */ /* 0x004fca00078e02ff */
[----:B-1----:R-:W-:Y:S01]  /*0870*/  SHF.R.S32.HI R105, RZ, 0x1f, R98 ;  /* 0x0000001fff697819 */ /* 0x002fe20000011462 */
[----:B---3--:R-:W-:Y:S01]  /*0880*/  IMAD.WIDE R92, R3, 0x4, R92 ;  /* 0x00000004035c7825 */ /* 0x008fe200078e025c */
[----:B------:R-:W-:Y:S02]  /*0890*/  BSSY.RECONVERGENT B0, `(.L_x_16192) ;  /* 0x000007c000007945 */ /* 0x000fe40003800200 */
[----:B------:R-:W-:-:S03]  /*08a0*/  LEA.HI R98, R105, R98, RZ, 0x3 ;  /* 0x0000006269627211 */ /* 0x000fc600078f18ff */
[----:B-----5:R0:W5:Y:S02]  /*08b0*/  LDG.E R92, desc[UR6][R92.64] ;  /* 0x000000065c5c7981 */ /* 0x020164000c1e1900 */
[----:B0-----:R-:W-:Y:S02]  /*08c0*/  LEA.HI.SX32 R93, R98, R99, 0x1d ;  /* 0x00000063625d7211 */ /* 0x001fe400078feaff */
[----:B----4-:R-:W-:-:S13]  /*08d0*/  ISETP.GE.AND P1, PT, R0, 0x1, PT ;  /* 0x000000010000780c */ /* 0x010fda0003f26270 */
[----:B------:R-:W-:-:S05]  /*08e0*/  @P1 IADD3 R95, PT, PT, R0, -0x1, RZ ;  /* 0xffffffff005f1810 */ /* 0x000fca0007ffe0ff */
[----:B------:R-:W-:-:S05]  /*08f0*/  @P1 IMAD R95, R95, R94, RZ ;  /* 0x0000005e5f5f1224 */ /* 0x000fca00078e02ff */
[----:B------:R-:W-:-:S04]  /*0900*/  @P1 SHF.R.S32.HI R106, RZ, 0x1f, R95 ;  /* 0x0000001fff6a1819 */ /* 0x000fc8000001145f */
[----:B------:R-:W-:Y:S01]  /*0910*/  @P1 LEA.HI R106, R106, R95, RZ, 0x3 ;  /* 0x0000005f6a6a1211 */ /* 0x000fe200078f18ff */
[----:B------:R-:W-:-:S03]  /*0920*/  HFMA2 R95, -RZ, RZ, 0, 0 ;  /* 0x00000000ff5f7431 */ /* 0x000fc600000001ff */
[----:B------:R-:W-:Y:S01]  /*0930*/  @P1 LEA.HI.SX32 R95, R106, R99, 0x1d ;  /* 0x000000636a5f1211 */ /* 0x000fe200078feaff */
[----:B------:R-:W-:Y:S06]  /*0940*/  @!P2 BRA `(.L_x_16193) ;  /* 0x0000000400c0a947 */ /* 0x000fec0003800000 */
[----:B------:R-:W-:-:S04]  /*0950*/  UISETP.NE.U32.AND UP0, UPT, UR8, URZ, UPT ;  /* 0x000000ff0800728c */ /* 0x000fc8000bf05070 */
[----:B------:R-:W-:Y:S01]  /*0960*/  UISETP.NE.AND.EX UP0, UPT, UR9, URZ, UPT, UP0 ;  /* 0x000000ff0900728c */ /* 0x000fe2000bf05300 */
[----:B------:R-:W-:Y:S10]  /*0970*/  @!P1 BRA `(.L_x_16194) ;  /* 0x00000000000c9947 */ /* 0x000ff40003800000 */
[----:B------:R-:W0:Y:S02]  /*0980*/  LDC.64 R48, c[0x0][0x390] ;  /* 0x0000e400ff307b82 */ /* 0x000e240000000a00 */
[----:B0-----:R-:W-:-:S06]  /*0990*/  IMAD.WIDE.U32 R48, R95, 0x10, R48 ;  /* 0x000000105f307825 */ /* 0x001fcc00078e0030 */
[----:B------:R-:W5:Y:S02]  /*09a0*/  LDG.E.128 R48, desc[UR6][R48.64] ;  /* 0x0000000630307981 */ /* 0x000f64000c1e1d00 */
.L_x_16194:
[----:B------:R-:W-:Y:S05]  /*09b0*/  BRA.U !UP0, `(.L_x_16195) ;  /* 0x0000000108d87547 */ /* 0x000fea000b800000 */
[----:B------:R-:W0:Y:S02]  /*09c0*/  LDC.64 R60, c[0x0][0x3a0] ;  /* 0x0000e800ff3c7b82 */ /* 0x000e240000000a00 */
[----:B0-----:R-:W-:-:S05]  /*09d0*/  IMAD.WIDE.U32 R60, R93, 0x20, R60 ;  /* 0x000000205d3c7825 */ /* 0x001fca00078e003c */
[----:B------:R-:W2:Y:S04]  /*09e0*/  LDG.E.128 R52, desc[UR6][R60.64] ;  /* 0x000000063c347981 */ /* 0x000ea8000c1e1d00 */
[----:B------:R0:W3:Y:S01]  /*09f0*/  LDG.E.128 R56, desc[UR6][R60.64+0x10] ;  /* 0x000010063c387981 */ /* 0x0000e2000c1e1d00 */
[----:B------:R-:W-:-:S13]  /*0a00*/  ISETP.GT.AND P0, PT, R0, RZ, PT ;  /* 0x000000ff0000720c */ /* 0x000fda0003f04270 */
[----:B------:R-:W1:Y:S01]  /*0a10*/  @P0 LDC R63, c[0x0][0x40c] ;  /* 0x00010300ff3f0b82 */ /* 0x000e620000000800 */
[--C-:B-----5:R-:W-:Y:S02]  /*0a20*/  @P0 HADD2.F32 R62, -RZ, R48.reuse.H0_H0 ;  /* 0x20000030ff3e0230 */ /* 0x120fe40000004100 */
[----:B------:R-:W-:Y:S02]  /*0a30*/  @P0 HADD2.F32 R64, -RZ, R48.H1_H1 ;  /* 0x30000030ff400230 */ /* 0x000fe40000004100 */
[----:B------:R-:W-:Y:S02]  /*0a40*/  @P0 HADD2.F32 R98, -RZ, R50.H1_H1 ;  /* 0x30000032ff620230 */ /* 0x000fe40000004100 */
[----:B------:R-:W-:Y:S01]  /*0a50*/  @P0 HADD2.F32 R105, -RZ, R51.H0_H0 ;  /* 0x20000033ff690230 */ /* 0x000fe20000004100 */
[----:B------:R-:W4:Y:S01]  /*0a60*/  @P0 LDC R65, c[0x0][0x40c] ;  /* 0x00010300ff410b82 */ /* 0x000f220000000800 */
[--C-:B0-----:R-:W-:Y:S02]  /*0a70*/  @P0 HADD2.F32 R60, -RZ, R49.reuse.H0_H0 ;  /* 0x20000031ff3c0230 */ /* 0x101fe40000004100 */
[----:B------:R-:W-:-:S02]  /*0a80*/  @P0 HADD2.F32 R61, -RZ, R49.H1_H1 ;  /* 0x30000031ff3d0230 */ /* 0x000fc40000004100 */
[----:B------:R-:W-:Y:S02]  /*0a90*/  @P0 HADD2.F32 R66, -RZ, R50.H0_H0 ;  /* 0x20000032ff420230 */ /* 0x000fe40000004100 */
[----:B------:R-:W-:Y:S01]  /*0aa0*/  @P0 HADD2.F32 R110, -RZ, R43.H0_H0 ;  /* 0x2000002bff6e0230 */ /* 0x000fe20000004100 */
[----:B------:R-:W0:Y:S08]  /*0ab0*/  @P0 LDC R109, c[0x0][0x40c] ;  /* 0x00010300ff6d0b82 */ /* 0x000e300000000800 */
[----:B------:R-:W0:Y:S01]  /*0ac0*/  @P0 LDC R106, c[0x0][0x40c] ;  /* 0x00010300ff6a0b82 */ /* 0x000e220000000800 */
[----:B-1----:R-:W-:Y:S01]  /*0ad0*/  @P0 FMUL.FTZ R63, R62, R63 ;  /* 0x0000003f3e3f0220 */ /* 0x002fe20000410000 */
[----:B------:R-:W-:-:S06]  /*0ae0*/  @P0 HADD2.F32 R62, -RZ, R40.H0_H0 ;  /* 0x20000028ff3e0230 */ /* 0x000fcc0000004100 */
[----:B------:R-:W1:Y:S01]  /*0af0*/  @P0 LDC R67, c[0x0][0x40c] ;  /* 0x00010300ff430b82 */ /* 0x000e620000000800 */
[----:B----4-:R-:W-:Y:S01]  /*0b00*/  @P0 FMUL.FTZ R64, R64, R65 ;  /* 0x0000004140400220 */ /* 0x010fe20000410000 */
[----:B------:R-:W-:-:S06]  /*0b10*/  @P0 HADD2.F32 R65, -RZ, R40.H1_H1 ;  /* 0x30000028ff410230 */ /* 0x000fcc0000004100 */
[----:B------:R-:W4:Y:S01]  /*0b20*/  @P0 LDC R104, c[0x0][0x40c] ;  /* 0x00010300ff680b82 */ /* 0x000f220000000800 */
[----:B0-----:R-:W-:Y:S01]  /*0b30*/  @P0 FMUL.FTZ R108, R98, R109 ;  /* 0x0000006d626c0220 */ /* 0x001fe20000410000 */
[----:B------:R-:W-:Y:S02]  /*0b40*/  @P0 HADD2.F32 R98, -RZ, R41.H0_H0 ;  /* 0x20000029ff620230 */ /* 0x000fe40000004100 */
[----:B------:R-:W-:-:S04]  /*0b50*/  @P0 HADD2.F32 R109, -RZ, R42.H1_H1 ;  /* 0x3000002aff6d0230 */ /* 0x000fc80000004100 */
[----:B------:R-:W0:Y:S01]  /*0b60*/  @P0 LDC R107, c[0x0][0x40c] ;  /* 0x00010300ff6b0b82 */ /* 0x000e220000000800 */
[----:B------:R-:W-:Y:S01]  /*0b70*/  @P0 FMUL.FTZ R111, R105, R106 ;  /* 0x0000006a696f0220 */ /* 0x000fe20000410000 */
[----:B------:R-:W-:Y:S02]  /*0b80*/  @P0 HADD2.F32 R105, -RZ, R41.H1_H1 ;  /* 0x30000029ff690230 */ /* 0x000fe40000004100 */
[----:B------:R-:W-:Y:S02]  /*0b90*/  @P0 HADD2.F32 R106, -RZ, R42.H0_H0 ;  /* 0x2000002aff6a0230 */ /* 0x000fe40000004100 */
[----:B-1----:R-:W-:Y:S01]  /*0ba0*/  @P0 FMUL.FTZ R67, R60, R67 ;  /* 0x000000433c430220 */ /* 0x002fe20000410000 */
[----:B----4-:R-:W-:Y:S01]  /*0bb0*/  @P0 FMUL.FTZ R104, R61, R104 ;  /* 0x000000683d680220 */ /* 0x010fe20000410000 */
[----:B0-----:R-:W-:Y:S01]  /*0bc0*/  @P0 FMUL.FTZ R107, R66, R107 ;  /* 0x0000006b426b0220 */ /* 0x001fe20000410000 */
        /* <DEDUP_REMOVED lines=15> */
[----:B------:R-:W-:Y:S06]  /*0cc0*/  @!P0 BRA `(.L_x_16196) ;  /* 0x0000000000c88947 */ /* 0x000fec0003800000 */
[----:B------:R-:W-:Y:S02]  /*0cd0*/  HADD2.F32 R67, -RZ, R51.H1_H1 ;  /* 0x30000033ff437230 */ /* 0x000fe40000004100 */
[----:B------:R-:W-:-:S03]  /*0ce0*/  HADD2.F32 R104, -RZ, R43.H1_H1 ;  /* 0x3000002bff687230 */ /* 0x000fc60000004100 */
[----:B------:R-:W-:-:S04]  /*0cf0*/  FMUL.FTZ R98, R67, UR12 ;  /* 0x0000000c43627c20 */ /* 0x000fc80008410000 */
[----:B------:R-:W-:Y:S01]  /*0d00*/  FFMA.FTZ R67, R98, R104, R59 ;  /* 0x0000006862437223 */ /* 0x000fe2000001003b */
[----:B------:R-:W-:Y:S06]  /*0d10*/  BRA `(.L_x_16196) ;  /* 0x0000000000b47947 */ /* 0x000fec0003800000 */
.L_x_16195:
[----:B------:R-:W0:Y:S01]  /*0d20*/  @P1 LDC R61, c[0x0][0x40c] ;  /* 0x00010300ff3d1b82 */ /* 0x000e220000000800 */
[----:B-----5:R-:W-:Y:S02]  /*0d30*/  @P1 HADD2.F32 R60, -RZ, R48.H0_H0 ;  /* 0x20000030ff3c1230 */ /* 0x020fe40000004100 */
[----:B------:R-:W-:Y:S02]  /*0d40*/  @P1 HADD2.F32 R98, -RZ, R49.H1_H1 ;  /* 0x30000031ff621230 */ /* 0x000fe40000004100 */
[--C-:B------:R-:W-:Y:S02]  /*0d50*/  @P1 HADD2.F32 R64, -RZ, R50.reuse.H0_H0 ;  /* 0x20000032ff401230 */ /* 0x100fe40000004100 */
[----:B------:R-:W-:Y:S01]  /*0d60*/  @P1 HADD2.F32 R66, -RZ, R50.H1_H1 ;  /* 0x30000032ff421230 */ /* 0x000fe20000004100 */
[----:B------:R-:W1:Y:S01]  /*0d70*/  @P1 LDC R105, c[0x0][0x40c] ;  /* 0x00010300ff691b82 */ /* 0x000e620000000800 */
[----:B------:R-:W-:Y:S02]  /*0d80*/  @P1 HADD2.F32 R104, -RZ, R41.H0_H0 ;  /* 0x20000029ff681230 */ /* 0x000fe40000004100 */
[----:B------:R-:W-:-:S02]  /*0d90*/  @P1 HADD2.F32 R110, -RZ, R51.H1_H1 ;  /* 0x30000033ff6e1230 */ /* 0x000fc40000004100 */
[----:B------:R-:W-:-:S03]  /*0da0*/  @P1 HADD2.F32 R113, -RZ, R43.H1_H1 ;  /* 0x3000002bff711230 */ /* 0x000fc60000004100 */
[----:B------:R-:W2:Y:S08]  /*0db0*/  @P1 LDC R62, c[0x0][0x40c] ;  /* 0x00010300ff3e1b82 */ /* 0x000eb00000000800 */
[----:B------:R-:W3:Y:S01]  /*0dc0*/  @P1 LDC R107, c[0x0][0x40c] ;  /* 0x00010300ff6b1b82 */ /* 0x000ee20000000800 */
[----:B0-----:R-:W-:Y:S01]  /*0dd0*/  @P1 FMUL.FTZ R63, R60, R61 ;  /* 0x0000003d3c3f1220 */ /* 0x001fe20000410000 */
[----:B------:R-:W-:-:S02]  /*0de0*/  @P1 HADD2.F32 R61, -RZ, R49.H0_H0 ;  /* 0x20000031ff3d1230 */ /* 0x000fc40000004100 */
[----:B------:R-:W-:-:S04]  /*0df0*/  @P1 HADD2.F32 R60, -RZ, R48.H1_H1 ;  /* 0x30000030ff3c1230 */ /* 0x000fc80000004100 */
[----:B------:R-:W0:Y:S01]  /*0e00*/  @P1 LDC R109, c[0x0][0x40c] ;  /* 0x00010300ff6d1b82 */ /* 0x000e220000000800 */
[----:B-1----:R-:W-:Y:S01]  /*0e10*/  @P1 FMUL.FTZ R98, R98, R105 ;  /* 0x0000006962621220 */ /* 0x002fe20000410000 */
[----:B------:R-:W-:-:S06]  /*0e20*/  @P1 HADD2.F32 R105, -RZ, R51.H0_H0 ;  /* 0x20000033ff691230 */ /* 0x000fcc0000004100 */
[----:B------:R-:W1:Y:S01]  /*0e30*/  @P1 LDC R65, c[0x0][0x40c] ;  /* 0x00010300ff411b82 */ /* 0x000e620000000800 */
[----:B--2---:R-:W-:Y:S01]  /*0e40*/  @P1 FMUL.FTZ R67, R61, R62 ;  /* 0x0000003e3d431220 */ /* 0x004fe20000410000 */
[----:B------:R-:W-:-:S03]  /*0e50*/  HFMA2 R62, -RZ, RZ, 0, 0 ;  /* 0x00000000ff3e7431 */ /* 0x000fc600000001ff */
[----:B------:R-:W-:Y:S01]  /*0e60*/  @P1 FMUL.FTZ R62, R67, R104 ;  /* 0x00000068433e1220 */ /* 0x000fe20000410000 */
[----:B------:R-:W-:Y:S02]  /*0e70*/  @P1 HADD2.F32 R104, -RZ, R42.H0_H0 ;  /* 0x2000002aff681230 */ /* 0x000fe40000004100 */
[----:B------:R-:W2:Y:S01]  /*0e80*/  @P1 LDC R106, c[0x0][0x40c] ;  /* 0x00010300ff6a1b82 */ /* 0x000ea20000000800 */
[----:B---3--:R-:W-:Y:S01]  /*0e90*/  @P1 FMUL.FTZ R107, R64, R107 ;  /* 0x0000006b406b1220 */ /* 0x008fe20000410000 */
[----:B------:R-:W-:-:S06]  /*0ea0*/  @P1 HADD2.F32 R64, -RZ, R40.H0_H0 ;  /* 0x20000028ff401230 */ /* 0x000fcc0000004100 */
[----:B------:R-:W3:Y:S01]  /*0eb0*/  @P1 LDC R111, c[0x0][0x40c] ;  /* 0x00010300ff6f1b82 */ /* 0x000ee20000000800 */
[----:B0-----:R-:W-:Y:S01]  /*0ec0*/  @P1 FMUL.FTZ R109, R66, R109 ;  /* 0x0000006d426d1220 */ /* 0x001fe20000410000 */
[----:B------:R-:W-:Y:S02]  /*0ed0*/  @P1 HADD2.F32 R66, -RZ, R40.H1_H1 ;  /* 0x30000028ff421230 */ /* 0x000fe40000004100 */
[----:B-1----:R-:W-:Y:S01]  /*0ee0*/  @P1 FMUL.FTZ R65, R60, R65 ;  /* 0x000000413c411220 */ /* 0x002fe20000410000 */
[----:B------:R-:W-:Y:S02]  /*0ef0*/  CS2R R60, SRZ ;  /* 0x00000000003c7805 */ /* 0x000fe4000001ff00 */
[----:B------:R-:W-:Y:S01]  /*0f00*/  @P1 FMUL.FTZ R60, R63, R64 ;  /* 0x000000403f3c1220 */ /* 0x000fe20000410000 */
[----:B------:R-:W-:Y:S01]  /*0f10*/  @P1 FMUL.FTZ R61, R65, R66 ;  /* 0x00000042413d1220 */ /* 0x000fe20000410000 */
[----:B------:R-:W-:Y:S02]  /*0f20*/  CS2R R64, SRZ ;  /* 0x0000000000407805 */ /* 0x000fe4000001ff00 */
[----:B------:R-:W-:-:S02]  /*0f30*/  CS2R R66, SRZ ;  /* 0x0000000000427805 */ /* 0x000fc4000001ff00 */
[----:B------:R-:W-:Y:S01]  /*0f40*/  MOV R63, RZ ;  /* 0x000000ff003f7202 */ /* 0x000fe20000000f00 */
[----:B--2---:R-:W-:Y:S01]  /*0f50*/  @P1 FMUL.FTZ R108, R105, R106 ;  /* 0x0000006a696c1220 */ /* 0x004fe20000410000 */
[----:B------:R-:W-:Y:S02]  /*0f60*/  @P1 HADD2.F32 R105, -RZ, R41.H1_H1 ;  /* 0x30000029ff691230 */ /* 0x000fe40000004100 */
[----:B------:R-:W-:Y:S01]  /*0f70*/  @P1 FMUL.FTZ R64, R107, R104 ;  /* 0x000000686b401220 */ /* 0x000fe20000410000 */
[----:B------:R-:W-:Y:S02]  /*0f80*/  @P1 HADD2.F32 R106, -RZ, R42.H1_H1 ;  /* 0x3000002aff6a1230 */ /* 0x000fe40000004100 */
[----:B------:R-:W-:Y:S01]  /*0f90*/  @P1 FMUL.FTZ R63, R98, R105 ;  /* 0x00000069623f1220 */ /* 0x000fe20000410000 */
[----:B---3--:R-:W-:Y:S01]  /*0fa0*/  @P1 FMUL.FTZ R110, R110, R111 ;  /* 0x0000006f6e6e1220 */ /* 0x008fe20000410000 */
[----:B------:R-:W-:Y:S02]  /*0fb0*/  @P1 HADD2.F32 R111, -RZ, R43.H0_H0 ;  /* 0x2000002bff6f1230 */ /* 0x000fe40000004100 */
[----:B------:R-:W-:Y:S01]  /*0fc0*/  @P1 FMUL.FTZ R65, R109, R106 ;  /* 0x0000006a6d411220 */ /* 0x000fe20000410000 */
[----:B------:R-:W-:-:S02]  /*0fd0*/  @P1 FMUL.FTZ R67, R110, R113 ;  /* 0x000000716e431220 */ /* 0x000fc40000410000 */
[----:B------:R-:W-:-:S07]  /*0fe0*/  @P1 FMUL.FTZ R66, R108, R111 ;  /* 0x0000006f6c421220 */ /* 0x000fce0000410000 */
.L_x_16196:
[----:B------:R-:W0:Y:S01]  /*0ff0*/  LDC.64 R104, c[0x0][0x3a8] ;  /* 0x0000ea00ff687b82 */ /* 0x000e220000000a00 */
[----:B------:R-:W-:Y:S01]  /*1000*/  IADD3 R95, PT, PT, R95, 0x80, RZ ;  /* 0x000000805f5f7810 */ /* 0x000fe20007ffe0ff */
[C---:B0-----:R-:W-:Y:S01]  /*1010*/  IMAD.WIDE.U32 R104, R93.reuse, 0x20, R104 ;  /* 0x000000205d687825 */ /* 0x041fe200078e0068 */
[----:B------:R-:W-:-:S04]  /*1020*/  IADD3 R93, PT, PT, R93, 0x80, RZ ;  /* 0x000000805d5d7810 */ /* 0x000fc80007ffe0ff */
[----:B------:R0:W-:Y:S04]  /*1030*/  STG.E.128 desc[UR6][R104.64], R60 ;  /* 0x0000003c68007986 */ /* 0x0001e8000c101d06 */
[----:B------:R0:W-:Y:S02]  /*1040*/  STG.E.128 desc[UR6][R104.64+0x10], R64 ;  /* 0x0000104068007986 */ /* 0x0001e4000c101d06 */
.L_x_16193:
[----:B------:R-:W-:Y:S05]  /*1050*/  BSYNC.RECONVERGENT B0 ;  /* 0x0000000000007941 */ /* 0x000fea0003800200 */
.L_x_16192:
        /* <DEDUP_REMOVED lines=13> */
[----:B------:R-:W-:-:S13]  /*1130*/  ISETP.GT.AND P0, PT, R0, RZ, PT ;  /* 0x000000ff0000720c */ /* 0x000fda0003f04270 */
[----:B------:R-:W2:Y:S01]  /*1140*/  @P0 LDC R75, c[0x0][0x40c] ;  /* 0x00010300ff4b0b82 */ /* 0x000ea20000000800 */
[--C-:B-----5:R-:W-:Y:S02]  /*1150*/  @P0 HADD2.F32 R74, -RZ, R49.reuse.H0_H0 ;  /* 0x20000031ff4a0230 */ /* 0x120fe40000004100 */
[----:B------:R-:W-:Y:S02]  /*1160*/  @P0 HADD2.F32 R98, -RZ, R49.H1_H1 ;  /* 0x30000031ff620230 */ /* 0x000fe40000004100 */
[--C-:B-1----:R-:W-:Y:S02]  /*1170*/  @P0 HADD2.F32 R70, -RZ, R48.reuse.H1_H1 ;  /* 0x30000030ff460230 */ /* 0x102fe40000004100 */
[----:B------:R-:W-:Y:S01]  /*1180*/  @P0 HADD2.F32 R68, -RZ, R48.H0_H0 ;  /* 0x20000030ff440230 */ /* 0x000fe20000004100 */
[----:B0-----:R-:W0:Y:S08]  /*1190*/  @P0 LDC R105, c[0x0][0x40c] ;  /* 0x00010300ff690b82 */ /* 0x001e300000000800 */
[----:B------:R-:W1:Y:S08]  /*11a0*/  @P0 LDC R71, c[0x0][0x40c] ;  /* 0x00010300ff470b82 */ /* 0x000e700000000800 */
[----:B------:R-:W3:Y:S01]  /*11b0*/  @P0 LDC R104, c[0x0][0x40c] ;  /* 0x00010300ff680b82 */ /* 0x000ee20000000800 */
[----:B--2---:R-:W-:Y:S01]  /*11c0*/  @P0 FMUL.FTZ R109, R74, R75 ;  /* 0x0000004b4a6d0220 */ /* 0x004fe20000410000 */
[----:B------:R-:W-:-:S02]  /*11d0*/  @P0 HADD2.F32 R75, -RZ, R50.H1_H1 ;  /* 0x30000032ff4b0230 */ /* 0x000fc40000004100 */
[----:B------:R-:W-:-:S04]  /*11e0*/  @P0 HADD2.F32 R74, -RZ, R50.H0_H0 ;  /* 0x20000032ff4a0230 */ /* 0x000fc80000004100 */
[----:B------:R-:W2:Y:S01]  /*11f0*/  @P0 LDC R69, c[0x0][0x40c] ;  /* 0x00010300ff450b82 */ /* 0x000ea20000000800 */
[----:B0-----:R-:W-:Y:S01]  /*1200*/  @P0 FMUL.FTZ R106, R98, R105 ;  /* 0x00000069626a0220 */ /* 0x001fe20000410000 */
[----:B------:R-:W-:Y:S02]  /*1210*/  @P0 HADD2.F32 R98, -RZ, R51.H0_H0 ;  /* 0x20000033ff620230 */ /* 0x000fe40000004100 */
[----:B------:R-:W-:-:S04]  /*1220*/  @P0 HADD2.F32 R105, -RZ, R30.H0_H0 ;  /* 0x2000001eff690230 */ /* 0x000fc80000004100 */
[----:B------:R-:W0:Y:S01]  /*1230*/  @P0 LDC R107, c[0x0][0x40c] ;  /* 0x00010300ff6b0b82 */ /* 0x000e220000000800 */
[----:B-1----:R-:W-:Y:S01]  /*1240*/  @P0 FMUL.FTZ R72, R70, R71 ;  /* 0x0000004746480220 */ /* 0x002fe20000410000 */
[--C-:B------:R-:W-:Y:S02]  /*1250*/  @P0 HADD2.F32 R70, -RZ, R28.reuse.H1_H1 ;  /* 0x3000001cff460230 */ /* 0x100fe40000004100 */
[----:B------:R-:W-:-:S04]  /*1260*/  @P0 HADD2.F32 R71, -RZ, R28.H0_H0 ;  /* 0x2000001cff470230 */ /* 0x000fc80000004100 */
[----:B------:R-:W1:Y:S01]  /*1270*/  @P0 LDC R113, c[0x0][0x40c] ;  /* 0x00010300ff710b82 */ /* 0x000e620000000800 */
[----:B---3--:R-:W-:Y:S01]  /*1280*/  @P0 FMUL.FTZ R108, R75, R104 ;  /* 0x000000684b6c0220 */ /* 0x008fe20000410000 */
[----:B------:R-:W-:Y:S02]  /*1290*/  @P0 HADD2.F32 R75, -RZ, R29.H0_H0 ;  /* 0x2000001dff4b0230 */ /* 0x000fe40000004100 */
[----:B------:R-:W-:Y:S02]  /*12a0*/  @P0 HADD2.F32 R104, -RZ, R30.H1_H1 ;  /* 0x3000001eff680230 */ /* 0x000fe40000004100 */
[----:B--2---:R-:W-:Y:S01]  /*12b0*/  @P0 FMUL.FTZ R73, R68, R69 ;  /* 0x0000004544490220 */ /* 0x004fe20000410000 */
[----:B------:R-:W-:Y:S01]  /*12c0*/  MOV R69, R53 ;  /* 0x0000003500457202 */ /* 0x000fe20000000f00 */
[----:B------:R-:W-:Y:S01]  /*12d0*/  @P0 FFMA.FTZ R69, R72, R70, R53 ;  /* 0x0000004648450223 */ /* 0x000fe20000010035 */
[----:B------:R-:W-:Y:S01]  /*12e0*/  MOV R68, R52 ;  /* 0x0000003400447202 */ /* 0x000fe20000000f00 */
[----:B------:R-:W-:Y:S01]  /*12f0*/  @P0 FFMA.FTZ R68, R73, R71, R52 ;  /* 0x0000004749440223 */ /* 0x000fe20000010034 */
[----:B------:R-:W-:Y:S01]  /*1300*/  MOV R70, R54 ;  /* 0x0000003600467202 */ /* 0x000fe20000000f00 */
[----:B------:R-:W-:Y:S01]  /*1310*/  @P0 FFMA.FTZ R70, R109, R75, R54 ;  /* 0x0000004b6d460223 */ /* 0x000fe20000010036 */
[----:B------:R-:W-:Y:S01]  /*1320*/  MOV R71, R55 ;  /* 0x0000003700477202 */ /* 0x000fe20000000f00 */
[----:B0-----:R-:W-:Y:S01]  /*1330*/  @P0 FMUL.FTZ R111, R74, R107 ;  /* 0x0000006b4a6f0220 */ /* 0x001fe20000410000 */
[----:B------:R-:W-:Y:S01]  /*1340*/  @P0 HADD2.F32 R107, -RZ, R31.H0_H0 ;  /* 0x2000001fff6b0230 */ /* 0x000fe20000004100 */
[----:B------:R-:W-:-:S02]  /*1350*/  MOV R72, R56 ;  /* 0x0000003800487202 */ /* 0x000fc40000000f00 */
[----:B------:R-:W-:Y:S01]  /*1360*/  MOV R73, R57 ;  /* 0x0000003900497202 */ /* 0x000fe20000000f00 */
[----:B------:R-:W-:Y:S01]  /*1370*/  @P0 FFMA.FTZ R72, R111, R105, R56 ;  /* 0x000000696f480223 */ /* 0x000fe20000010038 */
[----:B------:R-:W-:Y:S01]  /*1380*/  MOV R74, R58 ;  /* 0x0000003a004a7202 */ /* 0x000fe20000000f00 */
[----:B------:R-:W-:Y:S01]  /*1390*/  @P0 FFMA.FTZ R73, R108, R104, R57 ;  /* 0x000000686c490223 */ /* 0x000fe20000010039 */
[----:B-1----:R-:W-:Y:S01]  /*13a0*/  @P0 FMUL.FTZ R113, R98, R113 ;  /* 0x0000007162710220 */ /* 0x002fe20000410000 */
[----:B------:R-:W-:Y:S01]  /*13b0*/  @P0 HADD2.F32 R98, -RZ, R29.H1_H1 ;  /* 0x3000001dff620230 */ /* 0x000fe20000004100 */
[----:B------:R-:W-:Y:S02]  /*13c0*/  MOV R75, R59 ;  /* 0x0000003b004b7202 */ /* 0x000fe40000000f00 */
[----:B------:R-:W-:Y:S02]  /*13d0*/  @P0 FFMA.FTZ R74, R113, R107, R58 ;  /* 0x0000006b714a0223 */ /* 0x000fe4000001003a */
[----:B------:R-:W-:Y:S01]  /*13e0*/  @P0 FFMA.FTZ R71, R106, R98, R55 ;  /* 0x000000626a470223 */ /* 0x000fe20000010037 */
[----:B------:R-:W-:Y:S06]  /*13f0*/  @!P0 BRA `(.L_x_16200) ;  /* 0x0000000000c88947 */ /* 0x000fec0003800000 */
[----:B------:R-:W-:Y:S02]  /*1400*/  HADD2.F32 R75, -RZ, R51.H1_H1 ;  /* 0x30000033ff4b7230 */ /* 0x000fe40000004100 */
[----:B------:R-:W-:-:S03]  /*1410*/  HADD2.F32 R98, -RZ, R31.H1_H1 ;  /* 0x3000001fff627230 */ /* 0x000fc60000004100 */
[----:B------:R-:W-:-:S04]  /*1420*/  FMUL.FTZ R104, R75, UR12 ;  /* 0x0000000c4b687c20 */ /* 0x000fc80008410000 */
[----:B------:R-:W-:Y:S01]  /*1430*/  FFMA.FTZ R75, R104, R98, R59 ;  /* 0x00000062684b7223 */ /* 0x000fe2000001003b */
[----:B------:R-:W-:Y:S06]  /*1440*/  BRA `(.L_x_16200) ;  /* 0x0000000000b47947 */ /* 0x000fec0003800000 */
.L_x_16199:
[----:B-1----:R-:W1:Y:S01]  /*1450*/  @P1 LDC R69, c[0x0][0x40c] ;  /* 0x00010300ff451b82 */ /* 0x002e620000000800 */
[----:B-----5:R-:W-:Y:S02]  /*1460*/  @P1 HADD2.F32 R68, -RZ, R48.H0_H0 ;  /* 0x20000030ff441230 */ /* 0x020fe40000004100 */
[----:B------:R-:W-:Y:S02]  /*1470*/  @P1 HADD2.F32 R98, -RZ, R49.H1_H1 ;  /* 0x30000031ff621230 */ /* 0x000fe40000004100 */
[--C-:B------:R-:W-:Y:S02]  /*1480*/  @P1 HADD2.F32 R72, -RZ, R50.reuse.H0_H0 ;  /* 0x20000032ff481230 */ /* 0x100fe40000004100 */
[----:B------:R-:W-:Y:S01]  /*1490*/  @P1 HADD2.F32 R74, -RZ, R50.H1_H1 ;  /* 0x30000032ff4a1230 */ /* 0x000fe20000004100 */
[----:B0-----:R-:W0:Y:S01]  /*14a0*/  @P1 LDC R105, c[0x0][0x40c] ;  /* 0x00010300ff691b82 */ /* 0x001e220000000800 */
[----:B------:R-:W-:Y:S02]  /*14b0*/  @P1 HADD2.F32 R104, -RZ, R29.H0_H0 ;  /* 0x2000001dff681230 */ /* 0x000fe40000004100 */
[----:B------:R-:W-:-:S02]  /*14c0*/  @P1 HADD2.F32 R110, -RZ, R51.H1_H1 ;  /* 0x30000033ff6e1230 */ /* 0x000fc40000004100 */
[----:B------:R-:W-:-:S03]  /*14d0*/  @P1 HADD2.F32 R113, -RZ, R31.H1_H1 ;  /* 0x3000001fff711230 */ /* 0x000fc60000004100 */
[----:B------:R-:W2:Y:S08]  /*14e0*/  @P1 LDC R70, c[0x0][0x40c] ;  /* 0x00010300ff461b82 */ /* 0x000eb00000000800 */
[----:B------:R-:W3:Y:S01]  /*14f0*/  @P1 LDC R107, c[0x0][0x40c] ;  /* 0x00010300ff6b1b82 */ /* 0x000ee20000000800 */
[----:B-1----:R-:W-:Y:S01]  /*1500*/  @P1 FMUL.FTZ R71, R68, R69 ;  /* 0x0000004544471220 */ /* 0x002fe20000410000 */
[----:B------:R-:W-:-:S02]  /*1510*/  @P1 HADD2.F32 R69, -RZ, R49.H0_H0 ;  /* 0x20000031ff451230 */ /* 0x000fc40000004100 */
[----:B------:R-:W-:-:S04]  /*1520*/  @P1 HADD2.F32 R68, -RZ, R48.H1_H1 ;  /* 0x30000030ff441230 */ /* 0x000fc80000004100 */
[----:B------:R-:W1:Y:S01]  /*1530*/  @P1 LDC R109, c[0x0][0x40c] ;  /* 0x00010300ff6d1b82 */ /* 0x000e620000000800 */
[----:B0-----:R-:W-:Y:S01]  /*1540*/  @P1 FMUL.FTZ R98, R98, R105 ;  /* 0x0000006962621220 */ /* 0x001fe20000410000 */
[----:B------:R-:W-:-:S06]  /*1550*/  @P1 HADD2.F32 R105, -RZ, R51.H0_H0 ;  /* 0x20000033ff691230 */ /* 0x000fcc0000004100 */
[----:B------:R-:W0:Y:S01]  /*1560*/  @P1 LDC R73, c[0x0][0x40c] ;  /* 0x00010300ff491b82 */ /* 0x000e220000000800 */
        /* <DEDUP_REMOVED lines=8> */
[----:B-1----:R-:W-:Y:S01]  /*15f0*/  @P1 FMUL.FTZ R109, R74, R109 ;  /* 0x0000006d4a6d1220 */ /* 0x002fe20000410000 */
[----:B------:R-:W-:Y:S02]  /*1600*/  @P1 HADD2.F32 R74, -RZ, R28.H1_H1 ;  /* 0x3000001cff4a1230 */ /* 0x000fe40000004100 */
[----:B0-----:R-:W-:Y:S01]  /*1610*/  @P1 FMUL.FTZ R73, R68, R73 ;  /* 0x0000004944491220 */ /* 0x001fe20000410000 */
        /* <DEDUP_REMOVED lines=16> */
.L_x_16200:
[----:B------:R-:W0:Y:S01]  /*1720*/  LDC.64 R104, c[0x0][0x3a8] ;  /* 0x0000ea00ff687b82 */ /* 0x000e220000000a00 */
[----:B------:R-:W-:Y:S01]  /*1730*/  IADD3 R95, PT, PT, R95, 0x80, RZ ;  /* 0x000000805f5f7810 */ /* 0x000fe20007ffe0ff */
[C---:B0-----:R-:W-:Y:S01]  /*1740*/  IMAD.WIDE.U32 R104, R93.reuse, 0x20, R104 ;  /* 0x000000205d687825 */ /* 0x041fe200078e0068 */
[----:B------:R-:W-:-:S04]  /*1750*/  IADD3 R93, PT, PT, R93, 0x80, RZ ;  /* 0x000000805d5d7810 */ /* 0x000fc80007ffe0ff */
[----:B------:R1:W-:Y:S04]  /*1760*/  STG.E.128 desc[UR6][R104.64], R68 ;  /* 0x0000004468007986 */ /* 0x0003e8000c101d06 */
[----:B------:R1:W-:Y:S02]  /*1770*/  STG.E.128 desc[UR6][R104.64+0x10], R72 ;  /* 0x0000104868007986 */ /* 0x0003e4000c101d06 */
.L_x_16198:
[----:B------:R-:W-:Y:S05]  /*1780*/  BSYNC.RECONVERGENT B0 ;  /* 0x0000000000007941 */ /* 0x000fea0003800200 */
.L_x_16197:
        /* <DEDUP_REMOVED lines=13> */
[----:B------:R-:W-:-:S13]  /*1860*/  ISETP.GT.AND P0, PT, R0, RZ, PT ;  /* 0x000000ff0000720c */ /* 0x000fda0003f04270 */
[----:B------:R-:W3:Y:S01]  /*1870*/  @P0 LDC R83, c[0x0][0x40c] ;  /* 0x00010300ff530b82 */ /* 0x000ee20000000800 */
[--C-:B-----5:R-:W-:Y:S02]  /*1880*/  @P0 HADD2.F32 R82, -RZ, R49.reuse.H0_H0 ;  /* 0x20000031ff520230 */ /* 0x120fe40000004100 */
[----:B------:R-:W-:Y:S02]  /*1890*/  @P0 HADD2.F32 R98, -RZ, R49.H1_H1 ;  /* 0x30000031ff620230 */ /* 0x000fe40000004100 */
[--C-:B--2---:R-:W-:Y:S02]  /*18a0*/  @P0 HADD2.F32 R78, -RZ, R48.reuse.H1_H1 ;  /* 0x30000030ff4e0230 */ /* 0x104fe40000004100 */
[----:B------:R-:W-:Y:S01]  /*18b0*/  @P0 HADD2.F32 R76, -RZ, R48.H0_H0 ;  /* 0x20000030ff4c0230 */ /* 0x000fe20000004100 */
[----:B01----:R-:W0:Y:S08]  /*18c0*/  @P0 LDC R105, c[0x0][0x40c] ;  /* 0x00010300ff690b82 */ /* 0x003e300000000800 */
[----:B------:R-:W1:Y:S08]  /*18d0*/  @P0 LDC R79, c[0x0][0x40c] ;  /* 0x00010300ff4f0b82 */ /* 0x000e700000000800 */
[----:B------:R-:W2:Y:S01]  /*18e0*/  @P0 LDC R104, c[0x0][0x40c] ;  /* 0x00010300ff680b82 */ /* 0x000ea20000000800 */
[----:B---3--:R-:W-:Y:S01]  /*18f0*/  @P0 FMUL.FTZ R109, R82, R83 ;  /* 0x00000053526d0220 */ /* 0x008fe20000410000 */
[----:B------:R-:W-:-:S02]  /*1900*/  @P0 HADD2.F32 R83, -RZ, R50.H1_H1 ;  /* 0x30000032ff530230 */ /* 0x000fc40000004100 */
[----:B------:R-:W-:-:S04]  /*1910*/  @P0 HADD2.F32 R82, -RZ, R50.H0_H0 ;  /* 0x20000032ff520230 */ /* 0x000fc80000004100 */
[----:B------:R-:W3:Y:S01]  /*1920*/  @P0 LDC R77, c[0x0][0x40c] ;  /* 0x00010300ff4d0b82 */ /* 0x000ee20000000800 */
        /* <DEDUP_REMOVED lines=8> */
[----:B--2---:R-:W-:Y:S01]  /*19b0*/  @P0 FMUL.FTZ R108, R83, R104 ;  /* 0x00000068536c0220 */ /* 0x004fe20000410000 */
[----:B------:R-:W-:Y:S02]  /*19c0*/  @P0 HADD2.F32 R83, -RZ, R17.H0_H0 ;  /* 0x20000011ff530230 */ /* 0x000fe40000004100 */
[----:B------:R-:W-:Y:S02]  /*19d0*/  @P0 HADD2.F32 R104, -RZ, R18.H1_H1 ;  /* 0x30000012ff680230 */ /* 0x000fe40000004100 */
[----:B---3--:R-:W-:Y:S01]  /*19e0*/  @P0 FMUL.FTZ R81, R76, R77 ;  /* 0x0000004d4c510220 */ /* 0x008fe20000410000 */
        /* <DEDUP_REMOVED lines=25> */
.L_x_16203:
[----:B--2---:R-:W2:Y:S01]  /*1b80*/  @P1 LDC R77, c[0x0][0x40c] ;  /* 0x00010300ff4d1b82 */ /* 0x004ea20000000800 */
[----:B-----5:R-:W-:Y:S02]  /*1b90*/  @P1 HADD2.F32 R76, -RZ, R48.H0_H0 ;  /* 0x20000030ff4c1230 */ /* 0x020fe40000004100 */
[----:B------:R-:W-:Y:S02]  /*1ba0*/  @P1 HADD2.F32 R98, -RZ, R49.H1_H1 ;  /* 0x30000031ff621230 */ /* 0x000fe40000004100 */
[--C-:B------:R-:W-:Y:S02]  /*1bb0*/  @P1 HADD2.F32 R80, -RZ, R50.reuse.H0_H0 ;  /* 0x20000032ff501230 */ /* 0x100fe40000004100 */
[----:B------:R-:W-:Y:S01]  /*1bc0*/  @P1 HADD2.F32 R82, -RZ, R50.H1_H1 ;  /* 0x30000032ff521230 */ /* 0x000fe20000004100 */
[----:B01----:R-:W0:Y:S01]  /*1bd0*/  @P1 LDC R105, c[0x0][0x40c] ;  /* 0x00010300ff691b82 */ /* 0x003e220000000800 */
[----:B------:R-:W-:Y:S02]  /*1be0*/  @P1 HADD2.F32 R104, -RZ, R17.H0_H0 ;  /* 0x20000011ff681230 */ /* 0x000fe40000004100 */
[----:B------:R-:W-:-:S02]  /*1bf0*/  @P1 HADD2.F32 R110, -RZ, R51.H1_H1 ;  /* 0x30000033ff6e1230 */ /* 0x000fc40000004100 */
[----:B------:R-:W-:-:S03]  /*1c00*/  @P1 HADD2.F32 R113, -RZ, R19.H1_H1 ;  /* 0x30000013ff711230 */ /* 0x000fc60000004100 */
[----:B------:R-:W1:Y:S08]  /*1c10*/  @P1 LDC R78, c[0x0][0x40c] ;  /* 0x00010300ff4e1b82 */ /* 0x000e700000000800 */
[----:B------:R-:W3:Y:S01]  /*1c20*/  @P1 LDC R107, c[0x0][0x40c] ;  /* 0x00010300ff6b1b82 */ /* 0x000ee20000000800 */
[----:B--2---:R-:W-:Y:S01]  /*1c30*/  @P1 FMUL.FTZ R79, R76, R77 ;  /* 0x0000004d4c4f1220 */ /* 0x004fe20000410000 */
[----:B------:R-:W-:-:S02]  /*1c40*/  @P1 HADD2.F32 R77, -RZ, R49.H0_H0 ;  /* 0x20000031ff4d1230 */ /* 0x000fc40000004100 */
[----:B------:R-:W-:-:S04]  /*1c50*/  @P1 HADD2.F32 R76, -RZ, R48.H1_H1 ;  /* 0x30000030ff4c1230 */ /* 0x000fc80000004100 */
[----:B------:R-:W2:Y:S01]  /*1c60*/  @P1 LDC R109, c[0x0][0x40c] ;  /* 0x00010300ff6d1b82 */ /* 0x000ea20000000800 */
[----:B0-----:R-:W-:Y:S01]  /*1c70*/  @P1 FMUL.FTZ R98, R98, R105 ;  /* 0x0000006962621220 */ /* 0x001fe20000410000 */
[----:B------:R-:W-:-:S06]  /*1c80*/  @P1 HADD2.F32 R105, -RZ, R51.H0_H0 ;  /* 0x20000033ff691230 */ /* 0x000fcc0000004100 */
[----:B------:R-:W0:Y:S01]  /*1c90*/  @P1 LDC R81, c[0x0][0x40c] ;  /* 0x00010300ff511b82 */ /* 0x000e220000000800 */
[----:B-1----:R-:W-:Y:S01]  /*1ca0*/  @P1 FMUL.FTZ R83, R77, R78 ;  /* 0x0000004e4d531220 */ /* 0x002fe20000410000 */
[----:B------:R-:W-:-:S03]  /*1cb0*/  HFMA2 R78, -RZ, RZ, 0, 0 ;  /* 0x00000000ff4e7431 */ /* 0x000fc600000001ff */
[----:B------:R-:W-:Y:S01]  /*1cc0*/  @P1 FMUL.FTZ R78, R83, R104 ;  /* 0x00000068534e1220 */ /* 0x000fe20000410000 */
[----:B------:R-:W-:Y:S02]  /*1cd0*/  @P1 HADD2.F32 R104, -RZ, R18.H0_H0 ;  /* 0x20000012ff681230 */ /* 0x000fe40000004100 */
[----:B------:R-:W1:Y:S01]  /*1ce0*/  @P1 LDC R106, c[0x0][0x40c] ;  /* 0x00010300ff6a1b82 */ /* 0x000e620000000800 */
[----:B---3--:R-:W-:Y:S01]  /*1cf0*/  @P1 FMUL.FTZ R107, R80, R107 ;  /* 0x0000006b506b1220 */ /* 0x008fe20000410000 */
[----:B------:R-:W-:-:S06]  /*1d00*/  @P1 HADD2.F32 R80, -RZ, R16.H0_H0 ;  /* 0x20000010ff501230 */ /* 0x000fcc0000004100 */
[----:B------:R-:W3:Y:S01]  /*1d10*/  @P1 LDC R111, c[0x0][0x40c] ;  /* 0x00010300ff6f1b82 */ /* 0x000ee20000000800 */
[----:B--2---:R-:W-:Y:S01]  /*1d20*/  @P1 FMUL.FTZ R109, R82, R109 ;  /* 0x0000006d526d1220 */ /* 0x004fe20000410000 */
        /* <DEDUP_REMOVED lines=8> */
[----:B-1----:R-:W-:Y:S01]  /*1db0*/  @P1 FMUL.FTZ R108, R105, R106 ;  /* 0x0000006a696c1220 */ /* 0x002fe20000410000 */
        /* <DEDUP_REMOVED lines=9> */
.L_x_16204:
[----:B------:R-:W0:Y:S01]  /*1e50*/  LDC.64 R104, c[0x0][0x3a8] ;  /* 0x0000ea00ff687b82 */ /* 0x000e220000000a00 */
[----:B------:R-:W-:Y:S01]  /*1e60*/  IADD3 R95, PT, PT, R95, 0x80, RZ ;  /* 0x000000805f5f7810 */ /* 0x000fe20007ffe0ff */
[C---:B0-----:R-:W-:Y:S01]  /*1e70*/  IMAD.WIDE.U32 R104, R93.reuse, 0x20, R104 ;  /* 0x000000205d687825 */ /* 0x041fe200078e0068 */
[----:B------:R-:W-:-:S04]  /*1e80*/  IADD3 R93, PT, PT, R93, 0x80, RZ ;  /* 0x000000805d5d7810 */ /* 0x000fc80007ffe0ff */
[----:B------:R2:W-:Y:S04]  /*1e90*/  STG.E.128 desc[UR6][R104.64], R76 ;  /* 0x0000004c68007986 */ /* 0x0005e8000c101d06 */
[----:B------:R2:W-:Y:S02]  /*1ea0*/  STG.E.128 desc[UR6][R104.64+0x10], R80 ;  /* 0x0000105068007986 */ /* 0x0005e4000c101d06 */
.L_x_16202:
[----:B------:R-:W-:Y:S05]  /*1eb0*/  BSYNC.RECONVERGENT B0 ;  /* 0x0000000000007941 */ /* 0x000fea0003800200 */
.L_x_16201:
        /* <DEDUP_REMOVED lines=13> */
[----:B------:R-:W-:-:S13]  /*1f90*/  ISETP.GT.AND P0, PT, R0, RZ, PT ;  /* 0x000000ff0000720c */ /* 0x000fda0003f04270 */
[----:B------:R-:W0:Y:S01]  /*1fa0*/  @P0 LDC R95, c[0x0][0x40c] ;  /* 0x00010300ff5f0b82 */ /* 0x000e220000000800 */
[--C-:B-----5:R-:W-:Y:S02]  /*1fb0*/  @P0 HADD2.F32 R90, -RZ, R49.reuse.H1_H1 ;  /* 0x30000031ff5a0230 */ /* 0x120fe40000004100 */
[----:B------:R-:W-:Y:S02]  /*1fc0*/  @P0 HADD2.F32 R88, -RZ, R49.H0_H0 ;  /* 0x20000031ff580230 */ /* 0x000fe40000004100 */
[--C-:B------:R-:W-:Y:S02]  /*1fd0*/  @P0 HADD2.F32 R0, -RZ, R48.reuse.H0_H0 ;  /* 0x20000030ff000230 */ /* 0x100fe40000004100 */
[----:B---3--:R-:W-:Y:S01]  /*1fe0*/  @P0 HADD2.F32 R84, -RZ, R48.H1_H1 ;  /* 0x30000030ff540230 */ /* 0x008fe20000004100 */
[----:B------:R-:W3:Y:S08]  /*1ff0*/  @P0 LDC R91, c[0x0][0x40c] ;  /* 0x00010300ff5b0b82 */ /* 0x000ef00000000800 */
[----:B------:R-:W4:Y:S08]  /*2000*/  @P0 LDC R85, c[0x0][0x40c] ;  /* 0x00010300ff550b82 */ /* 0x000f300000000800 */
[----:B------:R-:W4:Y:S01]  /*2010*/  @P0 LDC R87, c[0x0][0x40c] ;  /* 0x00010300ff570b82 */ /* 0x000f220000000800 */
[----:B012---:R-:W-:Y:S01]  /*2020*/  @P0 FMUL.FTZ R104, R90, R95 ;  /* 0x0000005f5a680220 */ /* 0x007fe20000410000 */
[----:B------:R-:W-:-:S02]  /*2030*/  @P0 HADD2.F32 R90, -RZ, R50.H1_H1 ;  /* 0x30000032ff5a0230 */ /* 0x000fc40000004100 */
[----:B------:R-:W-:-:S04]  /*2040*/  @P0 HADD2.F32 R95, -RZ, R6.H0_H0 ;  /* 0x20000006ff5f0230 */ /* 0x000fc80000004100 */
[----:B------:R-:W0:Y:S01]  /*2050*/  @P0 LDC R111, c[0x0][0x40c] ;  /* 0x00010300ff6f0b82 */ /* 0x000e220000000800 */
[----:B---3--:R-:W-:Y:S01]  /*2060*/  @P0 FMUL.FTZ R107, R88, R91 ;  /* 0x0000005b586b0220 */ /* 0x008fe20000410000 */
[----:B------:R-:W-:Y:S02]  /*2070*/  @P0 HADD2.F32 R91, -RZ, R51.H0_H0 ;  /* 0x20000033ff5b0230 */ /* 0x000fe40000004100 */
[----:B------:R-:W-:-:S04]  /*2080*/  @P0 HADD2.F32 R88, -RZ, R50.H0_H0 ;  /* 0x20000032ff580230 */ /* 0x000fc80000004100 */
[----:B------:R-:W1:Y:S01]  /*2090*/  @P0 LDC R98, c[0x0][0x40c] ;  /* 0x00010300ff620b82 */ /* 0x000e620000000800 */
[----:B----4-:R-:W-:Y:S01]  /*20a0*/  @P0 FMUL.FTZ R89, R0, R85 ;  /* 0x0000005500590220 */ /* 0x010fe20000410000 */
[----:B------:R-:W-:Y:S01]  /*20b0*/  @P0 HADD2.F32 R0, -RZ, R4.H1_H1 ;  /* 0x30000004ff000230 */ /* 0x000fe20000004100 */
[----:B------:R-:W-:-:S05]  /*20c0*/  MOV R85, R53 ;  /* 0x0000003500557202 */ /* 0x000fca0000000f00 */
[----:B------:R-:W2:Y:S01]  /*20d0*/  @P0 LDC R105, c[0x0][0x40c] ;  /* 0x00010300ff690b82 */ /* 0x000ea20000000800 */
[----:B------:R-:W-:Y:S01]  /*20e0*/  @P0 FMUL.FTZ R86, R84, R87 ;  /* 0x0000005754560220 */ /* 0x000fe20000410000 */
[----:B------:R-:W-:Y:S01]  /*20f0*/  @P0 HADD2.F32 R87, -RZ, R4.H0_H0 ;  /* 0x20000004ff570230 */ /* 0x000fe20000004100 */
[----:B------:R-:W-:Y:S02]  /*2100*/  MOV R84, R52 ;  /* 0x0000003400547202 */ /* 0x000fe40000000f00 */
[----:B------:R-:W-:Y:S01]  /*2110*/  @P0 FFMA.FTZ R85, R86, R0, R53 ;  /* 0x0000000056550223 */ /* 0x000fe20000010035 */
[----:B------:R-:W-:Y:S02]  /*2120*/  @P0 HADD2.F32 R0, -RZ, R5.H1_H1 ;  /* 0x30000005ff000230 */ /* 0x000fe40000004100 */
[----:B------:R-:W-:Y:S01]  /*2130*/  @P0 FFMA.FTZ R84, R89, R87, R52 ;  /* 0x0000005759540223 */ /* 0x000fe20000010034 */
[----:B0-----:R-:W-:Y:S01]  /*2140*/  @P0 FMUL.FTZ R106, R90, R111 ;  /* 0x0000006f5a6a0220 */ /* 0x001fe20000410000 */
[----:B------:R-:W-:-:S02]  /*2150*/  MOV R86, R54 ;  /* 0x0000003600567202 */ /* 0x000fc40000000f00 */
[----:B------:R-:W-:Y:S01]  /*2160*/  MOV R87, R55 ;  /* 0x0000003700577202 */ /* 0x000fe20000000f00 */
[----:B------:R-:W-:Y:S01]  /*2170*/  @P0 FFMA.FTZ R87, R104, R0, R55 ;  /* 0x0000000068570223 */ /* 0x000fe20000010037 */
[----:B------:R-:W-:Y:S02]  /*2180*/  MOV R89, R57 ;  /* 0x0000003900597202 */ /* 0x000fe40000000f00 */
[----:B------:R-:W-:Y:S01]  /*2190*/  MOV R90, R58 ;  /* 0x0000003a005a7202 */ /* 0x000fe20000000f00 */
[----:B-1----:R-:W-:Y:S01]  /*21a0*/  @P0 FMUL.FTZ R111, R91, R98 ;  /* 0x000000625b6f0220 */ /* 0x002fe20000410000 */
[----:B------:R-:W-:Y:S02]  /*21b0*/  @P0 HADD2.F32 R91, -RZ, R5.H0_H0 ;  /* 0x20000005ff5b0230 */ /* 0x000fe40000004100 */
[----:B------:R-:W-:-:S03]  /*21c0*/  @P0 HADD2.F32 R98, -RZ, R6.H1_H1 ;  /* 0x30000006ff620230 */ /* 0x000fc60000004100 */
[----:B------:R-:W-:Y:S01]  /*21d0*/  @P0 FFMA.FTZ R86, R107, R91, R54 ;  /* 0x0000005b6b560223 */ /* 0x000fe20000010036 */
[----:B------:R-:W-:Y:S01]  /*21e0*/  MOV R91, R59 ;  /* 0x0000003b005b7202 */ /* 0x000fe20000000f00 */
[----:B--2---:R-:W-:Y:S01]  /*21f0*/  @P0 FMUL.FTZ R109, R88, R105 ;  /* 0x00000069586d0220 */ /* 0x004fe20000410000 */
[----:B------:R-:W-:Y:S01]  /*2200*/  @P0 HADD2.F32 R105, -RZ, R7.H0_H0 ;  /* 0x20000007ff690230 */ /* 0x000fe20000004100 */
[----:B------:R-:W-:Y:S01]  /*2210*/  MOV R88, R56 ;  /* 0x0000003800587202 */ /* 0x000fe20000000f00 */
[----:B------:R-:W-:Y:S01]  /*2220*/  @P0 FFMA.FTZ R89, R106, R98, R57 ;  /* 0x000000626a590223 */ /* 0x000fe20000010039 */
        /* <DEDUP_REMOVED lines=8> */
.L_x_16207:
[----:B---3--:R-:W3:Y:S01]  /*22b0*/  @P1 LDC R85, c[0x0][0x40c] ;  /* 0x00010300ff551b82 */ /* 0x008ee20000000800 */
[----:B-----5:R-:W-:Y:S02]  /*22c0*/  @P1 HADD2.F32 R0, -RZ, R48.H0_H0 ;  /* 0x20000030ff001230 */ /* 0x020fe40000004100 */
[--C-:B------:R-:W-:Y:S02]  /*22d0*/  @P1 HADD2.F32 R95, -RZ, R50.reuse.H1_H1 ;  /* 0x30000032ff5f1230 */ /* 0x100fe40000004100 */
[----:B------:R-:W-:Y:S02]  /*22e0*/  @P1 HADD2.F32 R89, -RZ, R49.H1_H1 ;  /* 0x30000031ff591230 */ /* 0x000fe40000004100 */
[----:B------:R-:W-:Y:S01]  /*22f0*/  @P1 HADD2.F32 R91, -RZ, R50.H0_H0 ;  /* 0x20000032ff5b1230 */ /* 0x000fe20000004100 */
[----:B------:R-:W4:Y:S01]  /*2300*/  @P1 LDC R106, c[0x0][0x40c] ;  /* 0x00010300ff6a1b82 */ /* 0x000f220000000800 */
[----:B------:R-:W-:Y:S02]  /*2310*/  @P1 HADD2.F32 R84, -RZ, R48.H1_H1 ;  /* 0x30000030ff541230 */ /* 0x000fe40000004100 */
[----:B012---:R-:W-:-:S02]  /*2320*/  @P1 HADD2.F32 R105, -RZ, R51.H1_H1 ;  /* 0x30000033ff691230 */ /* 0x007fc40000004100 */
[----:B------:R-:W-:Y:S02]  /*2330*/  @P1 HADD2.F32 R107, -RZ, R6.H1_H1 ;  /* 0x30000006ff6b1230 */ /* 0x000fe40000004100 */
[--C-:B------:R-:W-:Y:S01]  /*2340*/  @P1 HADD2.F32 R109, -RZ, R7.reuse.H0_H0 ;  /* 0x20000007ff6d1230 */ /* 0x100fe20000004100 */
[----:B------:R-:W0:Y:S01]  /*2350*/  @P1 LDC R98, c[0x0][0x40c] ;  /* 0x00010300ff621b82 */ /* 0x000e220000000800 */
[----:B------:R-:W-:-:S07]  /*2360*/  @P1 HADD2.F32 R111, -RZ, R7.H1_H1 ;  /* 0x30000007ff6f1230 */ /* 0x000fce0000004100 */
[----:B------:R-:W1:Y:S01]  /*2370*/  @P1 LDC R104, c[0x0][0x40c] ;  /* 0x00010300ff681b82 */ /* 0x000e620000000800 */
[----:B---3--:R-:W-:Y:S01]  /*2380*/  @P1 FMUL.FTZ R0, R0, R85 ;  /* 0x0000005500001220 */ /* 0x008fe20000410000 */
[----:B------:R-:W-:-:S06]  /*2390*/  @P1 HADD2.F32 R85, -RZ, R49.H0_H0 ;  /* 0x20000031ff551230 */ /* 0x000fcc0000004100 */
[----:B------:R-:W2:Y:S01]  /*23a0*/  @P1 LDC R87, c[0x0][0x40c] ;  /* 0x00010300ff571b82 */ /* 0x000ea20000000800 */
[----:B----4-:R-:W-:Y:S01]  /*23b0*/  @P1 FMUL.FTZ R106, R95, R106 ;  /* 0x0000006a5f6a1220 */ /* 0x010fe20000410000 */
[----:B------:R-:W-:-:S06]  /*23c0*/  @P1 HADD2.F32 R95, -RZ, R51.H0_H0 ;  /* 0x20000033ff5f1230 */ /* 0x000fcc0000004100 */
[----:B------:R-:W3:Y:S01]  /*23d0*/  @P1 LDC R86, c[0x0][0x40c] ;  /* 0x00010300ff561b82 */ /* 0x000ee20000000800 */
[----:B0-----:R-:W-:Y:S01]  /*23e0*/  @P1 FMUL.FTZ R98, R89, R98 ;  /* 0x0000006259621220 */ /* 0x001fe20000410000 */
[----:B------:R-:W-:-:S06]  /*23f0*/  @P1 HADD2.F32 R89, -RZ, R4.H1_H1 ;  /* 0x30000004ff591230 */ /* 0x000fcc0000004100 */
[----:B------:R-:W0:Y:S01]  /*2400*/  @P1 LDC R108, c[0x0][0x40c] ;  /* 0x00010300ff6c1b82 */ /* 0x000e220000000800 */
[----:B-1----:R-:W-:Y:S01]  /*2410*/  @P1 FMUL.FTZ R104, R91, R104 ;  /* 0x000000685b681220 */ /* 0x002fe20000410000 */
[----:B------:R-:W-:-:S06]  /*2420*/  @P1 HADD2.F32 R91, -RZ, R5.H0_H0 ;  /* 0x20000005ff5b1230 */ /* 0x000fcc0000004100 */
[----:B------:R-:W1:Y:S01]  /*2430*/  @P1 LDC R110, c[0x0][0x40c] ;  /* 0x00010300ff6e1b82 */ /* 0x000e620000000800 */
[----:B--2---:R-:W-:Y:S01]  /*2440*/  @P1 FMUL.FTZ R88, R84, R87 ;  /* 0x0000005754581220 */ /* 0x004fe20000410000 */
[----:B------:R-:W-:Y:S02]  /*2450*/  @P1 HADD2.F32 R87, -RZ, R4.H0_H0 ;  /* 0x20000004ff571230 */ /* 0x000fe40000004100 */
[----:B---3--:R-:W-:Y:S01]  /*2460*/  @P1 FMUL.FTZ R90, R85, R86 ;  /* 0x00000056555a1220 */ /* 0x008fe20000410000 */
[----:B------:R-:W-:Y:S01]  /*2470*/  CS2R R84, SRZ ;  /* 0x0000000000547805 */ /* 0x000fe2000001ff00 */
[----:B------:R-:W-:Y:S02]  /*2480*/  HFMA2 R86, -RZ, RZ, 0, 0 ;  /* 0x00000000ff567431 */ /* 0x000fe400000001ff */
[----:B------:R-:W-:Y:S01]  /*2490*/  @P1 FMUL.FTZ R85, R88, R89 ;  /* 0x0000005958551220 */ /* 0x000fe20000410000 */
[----:B------:R-:W-:Y:S01]  /*24a0*/  @P1 FMUL.FTZ R86, R90, R91 ;  /* 0x0000005b5a561220 */ /* 0x000fe20000410000 */
[----:B------:R-:W-:Y:S01]  /*24b0*/  @P1 FMUL.FTZ R84, R0, R87 ;  /* 0x0000005700541220 */ /* 0x000fe20000410000 */
[----:B------:R-:W-:-:S02]  /*24c0*/  CS2R R88, SRZ ;  /* 0x0000000000587805 */ /* 0x000fc4000001ff00 */
[----:B------:R-:W-:Y:S01]  /*24d0*/  CS2R R90, SRZ ;  /* 0x00000000005a7805 */ /* 0x000fe2000001ff00 */
[----:B0-----:R-:W-:Y:S01]  /*24e0*/  @P1 FMUL.FTZ R108, R95, R108 ;  /* 0x0000006c5f6c1220 */ /* 0x001fe20000410000 */
[----:B------:R-:W-:Y:S01]  /*24f0*/  @P1 HADD2.F32 R95, -RZ, R5.H1_H1 ;  /* 0x30000005ff5f1230 */ /* 0x000fe20000004100 */
[----:B------:R-:W-:Y:S01]  /*2500*/  MOV R87, RZ ;  /* 0x000000ff00577202 */ /* 0x000fe20000000f00 */
[----:B------:R-:W-:Y:S01]  /*2510*/  @P1 FMUL.FTZ R89, R106, R107 ;  /* 0x0000006b6a591220 */ /* 0x000fe20000410000 */
[----:B------:R-:W-:Y:S02]  /*2520*/  @P1 FMUL.FTZ R90, R108, R109 ;  /* 0x0000006d6c5a1220 */ /* 0x000fe40000410000 */
[----:B------:R-:W-:Y:S01]  /*2530*/  @P1 FMUL.FTZ R87, R98, R95 ;  /* 0x0000005f62571220 */ /* 0x000fe20000410000 */
[----:B-1----:R-:W-:Y:S01]  /*2540*/  @P1 FMUL.FTZ R110, R105, R110 ;  /* 0x0000006e696e1220 */ /* 0x002fe20000410000 */
[----:B------:R-:W-:-:S03]  /*2550*/  @P1 HADD2.F32 R105, -RZ, R6.H0_H0 ;  /* 0x20000006ff691230 */ /* 0x000fc60000004100 */
[----:B------:R-:W-:Y:S02]  /*2560*/  @P1 FMUL.FTZ R91, R110, R111 ;  /* 0x0000006f6e5b1220 */ /* 0x000fe40000410000 */
[----:B------:R-:W-:-:S07]  /*2570*/  @P1 FMUL.FTZ R88, R104, R105 ;  /* 0x0000006968581220 */ /* 0x000fce0000410000 */
.L_x_16208:
[----:B------:R-:W0:Y:S02]  /*2580*/  LDC.64 R104, c[0x0][0x3a8] ;  /* 0x0000ea00ff687b82 */ /* 0x000e240000000a00 */
[----:B0-----:R-:W-:-:S05]  /*2590*/  IMAD.WIDE.U32 R104, R93, 0x20, R104 ;  /* 0x000000205d687825 */ /* 0x001fca00078e0068 */
[----:B------:R3:W-:Y:S04]  /*25a0*/  STG.E.128 desc[UR6][R104.64], R84 ;  /* 0x0000005468007986 */ /* 0x0007e8000c101d06 */
[----:B------:R3:W-:Y:S02]  /*25b0*/  STG.E.128 desc[UR6][R104.64+0x10], R88 ;  /* 0x0000105868007986 */ /* 0x0007e4000c101d06 */
.L_x_16206:
[----:B------:R-:W-:Y:S05]  /*25c0*/  BSYNC.RECONVERGENT B0 ;  /* 0x0000000000007941 */ /* 0x000fea0003800200 */
.L_x_16205:
        /* <DEDUP_REMOVED lines=39> */
[----:B------:R-:W4:Y:S02]  /*2840*/  SHFL.BFLY PT, R0, R95, 0x2, 0x1f ;  /* 0x0c401f005f007f89 */ /* 0x000f2400000e0000 */
[----:B----4-:R-:W-:-:S05]  /*2850*/  FADD.FTZ R98, R95, R0 ;  /* 0x000000005f627221 */ /* 0x010fca0000010000 */
[----:B0123--:R-:W0:Y:S02]  /*2860*/  SHFL.BFLY PT, R105, R98, 0x4, 0x1f ;  /* 0x0c801f0062697f89 */ /* 0x00fe2400000e0000 */
        /* <DEDUP_REMOVED lines=82> */
[----:B------:R-:W-:Y:S02]  /*2d90*/  HFMA2 R93, -RZ, RZ, 0, 0 ;  /* 0x00000000ff5d7431 */ /* 0x000fe400000001ff */
[----:B0-----:R-:W-:-:S05]  /*2da0*/  FADD.FTZ R105, R107, R108 ;  /* 0x0000006c6b697221 */ /* 0x001fca0000010000 */
        /* <DEDUP_REMOVED lines=8> */
.L_x_16210:
[----:B------:R-:W-:Y:S05]  /*2e30*/  BSYNC.RECONVERGENT B0 ;  /* 0x0000000000007941 */ /* 0x000fea0003800200 */
.L_x_16209:
        /* <DEDUP_REMOVED lines=12> */
.L_x_16212:
[----:B------:R-:W-:Y:S05]  /*2f00*/  BSYNC.RECONVERGENT B0 ;  /* 0x0000000000007941 */ /* 0x000fea0003800200 */
.L_x_16211:
[----:B------:R-:W2:Y:S01]  /*2f10*/  SHFL.DOWN PT, R98, R93, 0x2, 0x1f ;  /* 0x08401f005d627f89 */ /* 0x000ea200000e0000 */
[----:B------:R-:W-:Y:S02]  /*2f20*/  ISETP.NE.AND P0, PT, R99, RZ, PT ;  /* 0x000000ff6300720c */ /* 0x000fe40003f05270 */
[----:B------:R-:W-:Y:S01]  /*2f30*/  ISETP.NE.AND P1, PT, RZ, UR10, PT ;  /* 0x0000000aff007c0c */ /* 0x000fe2000bf25270 */
[----:B-1----:R-:W1:Y:S04]  /*2f40*/  SHFL.DOWN PT, R95, R104, 0x2, 0x1f ;  /* 0x08401f00685f7f89 */ /* 0x002e6800000e0000 */
[----:B------:R-:W3:Y:S01]  /*2f50*/  SHFL.DOWN PT, R106, R105, 0x2, 0x1f ;  /* 0x08401f00696a7f89 */ /* 0x000ee200000e0000 */
[----:B--2---:R-:W-:Y:S02]  /*2f60*/  IADD3 R107, PT, PT, R98, R93, RZ ;  /* 0x0000005d626b7210 */ /* 0x004fe40007ffe0ff */
[----:B------:R-:W-:-:S02]  /*2f70*/  I2FP.F32.S32 R110, R98 ;  /* 0x00000062006e7245 */ /* 0x000fc40000201400 */
[----:B0-----:R-:W-:Y:S01]  /*2f80*/  I2FP.F32.S32 R0, R107 ;  /* 0x0000006b00007245 */ /* 0x001fe20000201400 */
[----:B------:R-:W0:Y:S01]  /*2f90*/  SHFL.DOWN PT, R112, R107, 0x1, 0x1f ;  /* 0x08201f006b707f89 */ /* 0x000e2200000e0000 */
[----:B------:R-:W-:Y:S01]  /*2fa0*/  I2FP.F32.S32 R98, R93 ;  /* 0x0000005d00627245 */ /* 0x000fe20000201400 */
[C---:B-1----:R-:W-:Y:S01]  /*2fb0*/  FMUL.FTZ R109, R95.reuse, R110 ;  /* 0x0000006e5f6d7220 */ /* 0x042fe20000410000 */
[----:B------:R-:W1:Y:S01]  /*2fc0*/  MUFU.RCP R108, R0 ;  /* 0x00000000006c7308 */ /* 0x000e620000001000 */
[----:B------:R-:W-:Y:S01]  /*2fd0*/  FADD.FTZ R95, -R95, R104 ;  /* 0x000000685f5f7221 */ /* 0x000fe20000010100 */
[----:B---3--:R-:W-:Y:S01]  /*2fe0*/  FADD.FTZ R105, R106, R105 ;  /* 0x000000696a697221 */ /* 0x008fe20000010000 */
[----:B------:R-:W-:Y:S02]  /*2ff0*/  FFMA.FTZ R109, R98, R104, R109 ;  /* 0x00000068626d7223 */ /* 0x000fe4000001006d */
[----:B------:R-:W-:-:S04]  /*3000*/  FMUL.FTZ R95, R95, R95 ;  /* 0x0000005f5f5f7220 */ /* 0x000fc80000410000 */
[----:B------:R-:W-:-:S04]  /*3010*/  FMUL.FTZ R95, R95, R98 ;  /* 0x000000625f5f7220 */ /* 0x000fc80000410000 */
[----:B------:R-:W-:Y:S01]  /*3020*/  FMUL.FTZ R95, R95, R110 ;  /* 0x0000006e5f5f7220 */ /* 0x000fe20000410000 */
[----:B-1----:R-:W-:-:S03]  /*3030*/  FMUL.FTZ R109, R108, R109 ;  /* 0x0000006d6c6d7220 */ /* 0x002fc60000410000 */
[----:B------:R-:W-:Y:S01]  /*3040*/  FFMA.FTZ R95, R108, R95, R105 ;  /* 0x0000005f6c5f7223 */ /* 0x000fe20000010069 */
[-C--:B0-----:R-:W-:Y:S01]  /*3050*/  IADD3 R107, PT, PT, R107, R112.reuse, RZ ;  /* 0x000000706b6b7210 */ /* 0x081fe20007ffe0ff */
[----:B------:R-:W0:Y:S01]  /*3060*/  LDC R108, c[0x0][0x448] ;  /* 0x00011200ff6c7b82 */ /* 0x000e220000000800 */
        /* <DEDUP_REMOVED lines=8> */
[C---:B------:R-:W-:Y:S01]  /*30f0*/  FFMA.FTZ R98, R0.reuse, R109, R105 ;  /* 0x0000006d00627223 */ /* 0x040fe20000010069 */
[----:B--2---:R-:W-:Y:S02]  /*3100*/  FADD.FTZ R104, R95, R104 ;  /* 0x000000685f687221 */ /* 0x004fe40000010000 */
[----:B------:R-:W-:Y:S01]  /*3110*/  FMUL.FTZ R93, R0, R93 ;  /* 0x0000005d005d7220 */ /* 0x000fe20000410000 */
[----:B---3--:R-:W-:-:S03]  /*3120*/  FMUL.FTZ R98, R107, R98 ;  /* 0x000000626b627220 */ /* 0x008fc60000410000 */
        /* <DEDUP_REMOVED lines=36> */
[----:B------:R-:W-:Y:S01]  /*3370*/  FMUL.FTZ R109, R0, R109 ;  /* 0x0000006d006d7220 */ /* 0x000fe20000410000 */
[----:B------:R-:W-:Y:S02]  /*3380*/  HADD2.F32 R108, -RZ, R46.H0_H0 ;  /* 0x2000002eff6c7230 */ /* 0x000fe40000004100 */
[----:B------:R-:W-:Y:S01]  /*3390*/  FFMA.FTZ R93, R93, R94, R104 ;  /* 0x0000005e5d5d7223 */ /* 0x000fe20000010068 */
[--C-:B------:R-:W-:Y:S01]  /*33a0*/  FADD.FTZ R107, R66, -R98.reuse ;  /* 0x80000062426b7221 */ /* 0x100fe20000010000 */
[----:B------:R-:W0:Y:S01]  /*33b0*/  LDC.64 R104, c[0x0][0x428] ;  /* 0x00010a00ff687b82 */ /* 0x000e220000000a00 */
[----:B------:R-:W-:Y:S01]  /*33c0*/  FADD.FTZ R95, R65, -R98 ;  /* 0x80000062415f7221 */ /* 0x000fe20000010000 */
[----:B------:R-:W-:Y:S01]  /*33d0*/  FFMA.FTZ R94, R109, R106, R108 ;  /* 0x0000006a6d5e7223 */ /* 0x000fe2000001006c */
[----:B------:R-:W-:-:S02]  /*33e0*/  HADD2.F32 R110, -RZ, R103.H0_H0 ;  /* 0x20000067ff6e7230 */ /* 0x000fc40000004100 */
[----:B------:R-:W-:Y:S01]  /*33f0*/  FADD.FTZ R109, R67, -R98 ;  /* 0x80000062436d7221 */ /* 0x000fe20000010000 */
        /* <DEDUP_REMOVED lines=28> */
.L_x_16215:
[----:B------:R-:W-:Y:S05]  /*35c0*/  BSYNC.RECONVERGENT B0 ;  /* 0x0000000000007941 */ /* 0x000fea0003800200 */
.L_x_16214:
        /* <DEDUP_REMOVED lines=50> */
.L_x_16217:
[----:B------:R-:W-:Y:S05]  /*38f0*/  BSYNC.RECONVERGENT B0 ;  /* 0x0000000000007941 */ /* 0x000fea0003800200 */
.L_x_16216:
        /* <DEDUP_REMOVED lines=50> */
.L_x_16219:
[----:B------:R-:W-:Y:S05]  /*3c20*/  BSYNC.RECONVERGENT B0 ;  /* 0x0000000000007941 */ /* 0x000fea0003800200 */
.L_x_16218:
[----:B------:R-:W-:Y:S04]  /*3c30*/  BSSY.RECONVERGENT B0, `(.L_x_16213) ;  /* 0x0000031000007945 */ /* 0x000fe80003800200 */
[----:B------:R-:W-:Y:S05]  /*3c40*/  @!P5 BRA `(.L_x_16220) ;  /* 0x0000000000bcd947 */ /* 0x000fea0003800000 */
[--C-:B012---:R-:W-:Y:S01]  /*3c50*/  FADD.FTZ R93, R84, -R98.reuse ;  /* 0x80000062545d7221 */ /* 0x107fe20000010000 */
        /* <DEDUP_REMOVED lines=10> */
[--C-:B------:R-:W-:Y:S01]  /*3d00*/  FADD.FTZ R113, R90, -R98.reuse ;  /* 0x800000625a717221 */ /* 0x100fe20000010000 */
[----:B------:R-:W-:Y:S01]  /*3d10*/  FADD.FTZ R95, R85, -R98 ;  /* 0x80000062555f7221 */ /* 0x000fe20000010000 */
[----:B------:R-:W-:Y:S01]  /*3d20*/  FFMA.FTZ R105, R105, R94, R106 ;  /* 0x0000005e69697223 */ /* 0x000fe2000001006a */
        /* <DEDUP_REMOVED lines=11> */
[C---:B------:R-:W-:Y:S01]  /*3de0*/  FMUL.FTZ R115, R0.reuse, R115 ;  /* 0x0000007300737220 */ /* 0x040fe20000410000 */
[----:B------:R-:W-:Y:S01]  /*3df0*/  FMUL.FTZ R111, R0, R111 ;  /* 0x0000006f006f7220 */ /* 0x000fe20000410000 */
[----:B------:R-:W-:Y:S01]  /*3e00*/  FFMA.FTZ R106, R109, R98, R106 ;  /* 0x000000626d6a7223 */ /* 0x000fe2000001006a */
[----:B------:R-:W-:Y:S01]  /*3e10*/  FFMA.FTZ R113, R113, R108, R110 ;  /* 0x0000006c71717223 */ /* 0x000fe2000001006e */
[----:B------:R-:W-:-:S02]  /*3e20*/  HADD2.F32 R112, -RZ, R15.H1_H1 ;  /* 0x3000000fff707230 */ /* 0x000fc40000004100 */
[----:B------:R-:W-:Y:S02]  /*3e30*/  HADD2.F32 R114, -RZ, R11.H1_H1 ;  /* 0x3000000bff727230 */ /* 0x000fe40000004100 */
[----:B------:R-:W-:Y:S02]  /*3e40*/  HADD2.F32 R107, -RZ, R12.H1_H1 ;  /* 0x3000000cff6b7230 */ /* 0x000fe40000004100 */
[----:B------:R-:W-:Y:S02]  /*3e50*/  HADD2.F32 R0, -RZ, R13.H1_H1 ;  /* 0x3000000dff007230 */ /* 0x000fe40000004100 */
[----:B------:R-:W-:Y:S01]  /*3e60*/  FFMA.FTZ R112, R115, R112, R114 ;  /* 0x0000007073707223 */ /* 0x000fe20000010072 */
[----:B------:R-:W-:Y:S02]  /*3e70*/  HADD2.F32 R108, -RZ, R14.H1_H1 ;  /* 0x3000000eff6c7230 */ /* 0x000fe40000004100 */
[----:B------:R-:W-:Y:S02]  /*3e80*/  HADD2.F32 R110, -RZ, R10.H1_H1 ;  /* 0x3000000aff6e7230 */ /* 0x000fe40000004100 */
[----:B------:R-:W-:-:S02]  /*3e90*/  HADD2.F32 R98, -RZ, R9.H1_H1 ;  /* 0x30000009ff627230 */ /* 0x000fc40000004100 */
[----:B------:R-:W-:Y:S02]  /*3ea0*/  HADD2.F32 R109, -RZ, R8.H1_H1 ;  /* 0x30000008ff6d7230 */ /* 0x000fe40000004100 */
[----:B------:R-:W-:Y:S01]  /*3eb0*/  FFMA.FTZ R111, R111, R108, R110 ;  /* 0x0000006c6f6f7223 */ /* 0x000fe2000001006e */
[----:B------:R-:W-:Y:S01]  /*3ec0*/  FFMA.FTZ R0, R95, R0, R98 ;  /* 0x000000005f007223 */ /* 0x000fe20000010062 */
[----:B0-----:R-:W-:-:S04]  /*3ed0*/  IMAD.WIDE.U32 R98, R99, 0x10, R92 ;  /* 0x0000001063627825 */ /* 0x001fc800078e005c */
[----:B------:R-:W-:Y:S01]  /*3ee0*/  FFMA.FTZ R107, R94, R107, R109 ;  /* 0x0000006b5e6b7223 */ /* 0x000fe2000001006d */
[----:B------:R-:W-:Y:S02]  /*3ef0*/  F2FP.F16.F32.PACK_AB R95, R112, R113 ;  /* 0x00000071705f723e */ /* 0x000fe400000000ff */
[----:B------:R-:W-:Y:S02]  /*3f00*/  F2FP.F16.F32.PACK_AB R94, R111, R106 ;  /* 0x0000006a6f5e723e */ /* 0x000fe400000000ff */
[----:B------:R-:W-:Y:S02]  /*3f10*/  F2FP.F16.F32.PACK_AB R93, R0, R105 ;  /* 0x00000069005d723e */ /* 0x000fe400000000ff */
[----:B------:R-:W-:-:S05]  /*3f20*/  F2FP.F16.F32.PACK_AB R92, R107, R104 ;  /* 0x000000686b5c723e */ /* 0x000fca00000000ff */
[----:B------:R3:W-:Y:S02]  /*3f30*/  STG.E.128 desc[UR6][R98.64], R92 ;  /* 0x0000005c62007986 */ /* 0x0007e4000c101d06 */
.L_x_16220:
[----:B------:R-:W-:Y:S05]  /*3f40*/  BSYNC.RECONVERGENT B0 ;  /* 0x0000000000007941 */ /* 0x000fea0003800200 */
.L_x_16213:
[----:B0123--:R-:W0:Y:S01]  /*3f50*/  LDC.64 R92, c[0x0][0x380] ;  /* 0x0000e000ff5c7b82 */ /* 0x00fe220000000a00 */
[----:B------:R-:W-:Y:S01]  /*3f60*/  UPLOP3.LUT UP1, UPT, UPT, UPT, UP1, 0x40, 0x4 ;  /* 0x000000000004789c */ /* 0x000fe20003f2e810 */
[----:B0-----:R-:W-:-:S04]  /*3f70*/  IADD3 R3, PT, PT, R3, R92, RZ ;  /* 0x0000005c03037210 */ /* 0x001fc80007ffe0ff */
[----:B------:R-:W-:-:S13]  /*3f80*/  ISETP.GE.AND P0, PT, R3, R93, PT ;  /* 0x0000005d0300720c */ /* 0x000fda0003f06270 */
[----:B------:R-:W-:Y:S05]  /*3f90*/  @!P0 BRA `(.L_x_16221) ;  /* 0xffffffc800148947 */ /* 0x000fea000383ffff */
[----:B------:R-:W-:Y:S05]  /*3fa0*/  EXIT ;  /* 0x000000000000794d */ /* 0x000fea0003800000 */
.L_x_16222:
        /* <DEDUP_REMOVED lines=13> */
.L_x_27300:


//--------------------- .text._ZN10layer_norm13ln_fwd_kernelINS_13Kernel_traitsI6__halfS2_fS2_fjLj4096ELj1ELj1ELj4ELj16ENS_18Kernel_traits_baseILj4096ES2_S2_fS2_fjLj128EEEEELb0ELb1ELb1ELb1EEEvNS_9FwdParamsE --------------------------
	.section	.text._ZN10layer_norm13ln_fwd_kernelINS_13Kernel_traitsI6__halfS2_fS2_fjLj4096ELj1ELj1ELj4ELj16ENS_18Kernel_traits_baseILj4096ES2_S2_fS2_fjLj128EEEEELb0ELb1ELb1ELb1EEEvNS_9FwdParamsE,"ax",@progbits
	.align	128
        .global         _ZN10layer_norm13ln_fwd_kernelINS_13Kernel_traitsI6__halfS2_fS2_fjLj4096ELj1ELj1ELj4ELj16ENS_18Kernel_traits_baseILj4096ES2_S2_fS2_fjLj128EEEEELb0ELb1ELb1ELb1EEEvNS_9FwdParamsE
        .type           _ZN10layer_norm13ln_fwd_kernelINS_13Kernel_traitsI6__halfS2_fS2_fjLj4096ELj1ELj1ELj4ELj16ENS_18Kernel_traits_baseILj4096ES2_S2_fS2_fjLj128EEEEELb0ELb1ELb1ELb1EEEvNS_9FwdParamsE,@function
        .size           _ZN10layer_norm13ln_fwd_kernelINS_13Kernel_traitsI6__halfS2_fS2_fjLj4096ELj1ELj1ELj4ELj16ENS_18Kernel_traits_baseILj4096ES2_S2_fS2_fjLj128EEEEELb0ELb1ELb1ELb1EEEvNS_9FwdParamsE,(.L_x_27301 - _ZN10layer_norm13ln_fwd_kernelINS_13Kernel_traitsI6__halfS2_fS2_fjLj4096ELj1ELj1ELj4ELj16ENS_18Kernel_traits_baseILj4096ES2_S2_fS2_fjLj128EEEEELb0ELb1ELb1ELb1EEEvNS_9FwdParamsE)
        .other          _ZN10layer_norm13ln_fwd_kernelINS_13Kernel_traitsI6__halfS2_fS2_fjLj4096ELj1ELj1ELj4ELj16ENS_18Kernel_traits_baseILj4096ES2_S2_fS2_fjLj128EEEEELb0ELb1ELb1ELb1EEEvNS_9FwdParamsE,@"STO_CUDA_ENTRY STV_DEFAULT"
_ZN10layer_norm13ln_fwd_kernelINS_13Kernel_traitsI6__halfS2_fS2_fjLj4096ELj1ELj1ELj4ELj16ENS_18Kernel_traits_baseILj4096ES2_S2_fS2_fjLj128EEEEELb0ELb1ELb1ELb1EEEvNS_9FwdParamsE:
.text._ZN10layer_norm13ln_fwd_kernelINS_13Kernel_traitsI6__halfS2_fS2_fjLj4096ELj1ELj1ELj4ELj16ENS_18Kernel_traits_baseILj4096ES2_S2_fS2_fjLj128EEEEELb0ELb1ELb1ELb1EEEvNS_9FwdParamsE:
        /* <DEDUP_REMOVED lines=15> */
[----:B------:R-:W-:-:S03]  /*00f0*/  ISETP.NE.AND.EX P0, PT, RZ, UR5, PT, P0 ;  /* 0x00000005ff007c0c */ /* 0x000fc6000bf05300 */
[----:B------:R4:W2:Y:S04]  /*0100*/  LDG.E.128 R44, desc[UR6][R6.64+0x1800] ;  /* 0x00180006062c7981 */ /* 0x0008a8000c1e1d00 */
[----:B------:R-:W2:Y:S01]  /*0110*/  LDG.E.128 R32, desc[UR6][R10.64+0x1800] ;  /* 0x001800060a207981 */ /* 0x000ea2000c1e1d00 */
[----:B------:R-:W0:Y:S01]  /*0120*/  S2UR UR4, SR_CTAID.X ;  /* 0x00000000000479c3 */ /* 0x000e220000002500 */
[----:B------:R-:W1:Y:S07]  /*0130*/  LDCU UR5, c[0x0][0x384] ;  /* 0x00007080ff0577ac */ /* 0x000e6e0008000800 */
[----:B------:R-:W1:Y:S01]  /*0140*/  @P0 LDC.64 R8, c[0x0][0x438] ;  /* 0x00010e00ff080b82 */ /* 0x000e620000000a00 */
[----:B0-----:R-:W-:-:S04]  /*0150*/  MOV R81, UR4 ;  /* 0x0000000400517c02 */ /* 0x001fc80008000f00 */
[----:B-1----:R-:W-:Y:S01]  /*0160*/  ISETP.GE.AND P1, PT, R81, UR5, PT ;  /* 0x0000000551007c0c */ /* 0x002fe2000bf26270 */
[----:B------:R-:W-:-:S05]  /*0170*/  @P0 IMAD.WIDE.U32 R8, R0, 0x10, R8 ;  /* 0x0000001000080825 */ /* 0x000fca00078e0008 */
        /* <DEDUP_REMOVED lines=8> */
[----:B------:R-:W-:Y:S02]  /*0200*/  @!P0 MOV R2, R12 ;  /* 0x0000000c00028202 */ /* 0x000fe40000000f00 */
[----:B------:R-:W-:Y:S02]  /*0210*/  @!P0 MOV R3, R13 ;  /* 0x0000000d00038202 */ /* 0x000fe40000000f00 */
[----:B------:R-:W-:-:S02]  /*0220*/  @!P0 MOV R4, R14 ;  /* 0x0000000e00048202 */ /* 0x000fc40000000f00 */
[----:B------:R-:W-:Y:S02]  /*0230*/  @!P0 MOV R5, R15 ;  /* 0x0000000f00058202 */ /* 0x000fe40000000f00 */
[----:B----4-:R-:W-:Y:S02]  /*0240*/  @P0 MOV R6, R52 ;  /* 0x0000003400060202 */ /* 0x010fe40000000f00 */
[----:B------:R-:W-:Y:S02]  /*0250*/  @P0 MOV R7, R53 ;  /* 0x0000003500070202 */ /* 0x000fe40000000f00 */
[----:B0-----:R-:W-:Y:S02]  /*0260*/  @P0 MOV R8, R54 ;  /* 0x0000003600080202 */ /* 0x001fe40000000f00 */
        /* <DEDUP_REMOVED lines=13> */
[----:B--2---:R-:W-:-:S02]  /*0340*/  @P0 MOV R83, R40 ;  /* 0x0000002800530202 */ /* 0x004fc40000000f00 */
[----:B------:R-:W-:Y:S02]  /*0350*/  @P0 MOV R82, R41 ;  /* 0x0000002900520202 */ /* 0x000fe40000000f00 */
        /* <DEDUP_REMOVED lines=43> */
[----:B------:R-:W-:Y:S02]  /*0610*/  @!P0 MOV R98, R33 ;  /* 0x0000002100628202 */ /* 0x000fe40000000f00 */
[----:B------:R-:W-:Y:S02]  /*0620*/  @!P0 CS2R R18, SRZ ;  /* 0x0000000000128805 */ /* 0x000fe4000001ff00 */
[----:B------:R-:W-:Y:S02]  /*0630*/  @!P0 MOV R99, R34 ;  /* 0x0000002200638202 */ /* 0x000fe40000000f00 */
[----:B------:R-:W-:Y:S02]  /*0640*/  @!P0 CS2R R16, SRZ ;  /* 0x0000000000108805 */ /* 0x000fe4000001ff00 */
[----:B------:R-:W-:Y:S01]  /*0650*/  @!P0 MOV R100, R35 ;  /* 0x0000002300648202 */ /* 0x000fe20000000f00 */
[----:B------:R-:W-:Y:S01]  /*0660*/  UPLOP3.LUT UP0, UPT, UPT, UPT, UPT, 0x40, 0x4 ;  /* 0x000000000004789c */ /* 0x000fe20003f0e870 */
[----:B------:R-:W-:Y:S01]  /*0670*/  LOP3.LUT R101, R0, 0x1f, RZ, 0xc0, !PT ;  /* 0x0000001f00657812 */ /* 0x000fe200078ec0ff */
[----:B------:R-:W1:Y:S01]  /*0680*/  LDCU UR11, c[0x0][0x40c] ;  /* 0x00008180ff0b77ac */ /* 0x000e620008000800 */
[----:B0-----:R-:W-:Y:S01]  /*0690*/  ISETP.NE.AND P1, PT, RZ, UR4, PT ;  /* 0x00000004ff007c0c */ /* 0x001fe2000bf25270 */
[----:B------:R-:W0:Y:S01]  /*06a0*/  LDCU UR10, c[0x0][0x400] ;  /* 0x00008000ff0a77ac */ /* 0x000e220008000800 */
[----:B------:R-:W2:Y:S11]  /*06b0*/  LDCU.64 UR8, c[0x0][0x3a0] ;  /* 0x00007400ff0877ac */ /* 0x000eb60008000a00 */
.L_x_16232:
[----:B------:R-:W3:Y:S08]  /*06c0*/  LDC.64 R74, c[0x0][0x3f0] ;  /* 0x0000fc00ff4a7b82 */ /* 0x000ef00000000a00 */
[----:B------:R-:W4:Y:S08]  /*06d0*/  LDC R102, c[0x0][0x388] ;  /* 0x0000e200ff667b82 */ /* 0x000f300000000800 */
[----:B------:R-:W1:Y:S01]  /*06e0*/  LDC.64 R44, c[0x0][0x3f8] ;  /* 0x0000fe00ff2c7b82 */ /* 0x000e620000000a00 */
[----:B---3--:R-:W-:-:S06]  /*06f0*/  IMAD.WIDE R74, R81, 0x4, R74 ;  /* 0x00000004514a7825 */ /* 0x008fcc00078e024a */
[----:B------:R-:W3:Y:S01]  /*0700*/  LDG.E R74, desc[UR6][R74.64] ;  /* 0x000000064a4a7981 */ /* 0x000ee2000c1e1900 */
[----:B--2---:R-:W-:Y:S01]  /*0710*/  ISETP.NE.U32.AND P0, PT, RZ, UR8, PT ;  /* 0x00000008ff007c0c */ /* 0x004fe2000bf05070 */
[----:B------:R-:W-:-:S03]  /*0720*/  HFMA2 R72, -RZ, RZ, 0, 0 ;  /* 0x00000000ff487431 */ /* 0x000fc600000001ff */
[----:B------:R-:W-:Y:S01]  /*0730*/  ISETP.NE.AND.EX P0, PT, RZ, UR9, PT, P0 ;  /* 0x00000009ff007c0c */ /* 0x000fe2000bf05300 */
[----:B-1----:R-:W-:-:S05]  /*0740*/  IMAD.WIDE R44, R81, 0x4, R44 ;  /* 0x00000004512c7825 */ /* 0x002fca00078e022c */
[----:B------:R1:W5:Y:S01]  /*0750*/  LDG.E R103, desc[UR6][R44.64] ;  /* 0x000000062c677981 */ /* 0x000362000c1e1900 */
[----:B---3--:R-:W-:-:S13]  /*0760*/  ISETP.GE.AND P2, PT, R74, 0x1, PT ;  /* 0x000000014a00780c */ /* 0x008fda0003f46270 */
[----:B------:R-:W2:Y:S01]  /*0770*/  @P2 LDC.64 R46, c[0x0][0x390] ;  /* 0x0000e400ff2e2b82 */ /* 0x000ea20000000a00 */
[----:B------:R-:W-:-:S05]  /*0780*/  @P2 IADD3 R49, PT, PT, R74, -0x1, RZ ;  /* 0xffffffff4a312810 */ /* 0x000fca0007ffe0ff */
[----:B----4-:R-:W-:-:S05]  /*0790*/  @P2 IMAD R49, R49, R102, RZ ;  /* 0x0000006631312224 */ /* 0x010fca00078e02ff */
        /* <DEDUP_REMOVED lines=10> */
[----:B-1----:R-:W1:Y:S02]  /*0840*/  LDC.64 R44, c[0x0][0x3a0] ;  /* 0x0000e800ff2c7b82 */ /* 0x002e640000000a00 */
[----:B-1----:R-:W-:-:S05]  /*0850*/  IMAD.WIDE.U32 R44, R73, 0x20, R44 ;  /* 0x00000020492c7825 */ /* 0x002fca00078e002c */
[----:B------:R-:W2:Y:S04]  /*0860*/  LDG.E.128 R36, desc[UR6][R44.64] ;  /* 0x000000062c247981 */ /* 0x000ea8000c1e1d00 */
[----:B------:R1:W3:Y:S01]  /*0870*/  LDG.E.128 R40, desc[UR6][R44.64+0x10] ;  /* 0x000010062c287981 */ /* 0x0002e2000c1e1d00 */
[----:B------:R-:W-:-:S13]  /*0880*/  ISETP.GT.AND P3, PT, R74, RZ, PT ;  /* 0x000000ff4a00720c */ /* 0x000fda0003f64270 */
[----:B------:R-:W4:Y:S01]  /*0890*/  @P3 LDC R47, c[0x0][0x40c] ;  /* 0x00010300ff2f3b82 */ /* 0x000f220000000800 */
[--C-:B-----5:R-:W-:Y:S02]  /*08a0*/  @P3 HADD2.F32 R46, -RZ, R32.reuse.H0_H0 ;  /* 0x20000020ff2e3230 */ /* 0x120fe40000004100 */
[----:B------:R-:W-:Y:S02]  /*08b0*/  @P3 HADD2.F32 R48, -RZ, R32.H1_H1 ;  /* 0x30000020ff303230 */ /* 0x000fe40000004100 */
[----:B------:R-:W-:Y:S02]  /*08c0*/  @P3 HADD2.F32 R52, -RZ, R34.H1_H1 ;  /* 0x30000022ff343230 */ /* 0x000fe40000004100 */
[----:B------:R-:W-:Y:S01]  /*08d0*/  @P3 HADD2.F32 R53, -RZ, R35.H0_H0 ;  /* 0x20000023ff353230 */ /* 0x000fe20000004100 */
[----:B------:R-:W0:Y:S01]  /*08e0*/  @P3 LDC R49, c[0x0][0x40c] ;  /* 0x00010300ff313b82 */ /* 0x000e220000000800 */
[--C-:B-1----:R-:W-:Y:S02]  /*08f0*/  @P3 HADD2.F32 R44, -RZ, R33.reuse.H0_H0 ;  /* 0x20000021ff2c3230 */ /* 0x102fe40000004100 */
[----:B------:R-:W-:-:S02]  /*0900*/  @P3 HADD2.F32 R45, -RZ, R33.H1_H1 ;  /* 0x30000021ff2d3230 */ /* 0x000fc40000004100 */
[----:B------:R-:W-:Y:S02]  /*0910*/  @P3 HADD2.F32 R50, -RZ, R34.H0_H0 ;  /* 0x20000022ff323230 */ /* 0x000fe40000004100 */
[----:B------:R-:W-:Y:S01]  /*0920*/  @P3 HADD2.F32 R60, -RZ, R9.H0_H0 ;  /* 0x20000009ff3c3230 */ /* 0x000fe20000004100 */
[----:B------:R-:W1:Y:S08]  /*0930*/  @P3 LDC R57, c[0x0][0x40c] ;  /* 0x00010300ff393b82 */ /* 0x000e700000000800 */
[----:B------:R-:W1:Y:S01]  /*0940*/  @P3 LDC R56, c[0x0][0x40c] ;  /* 0x00010300ff383b82 */ /* 0x000e620000000800 */
[----:B----4-:R-:W-:Y:S01]  /*0950*/  @P3 FMUL.FTZ R47, R46, R47 ;  /* 0x0000002f2e2f3220 */ /* 0x010fe20000410000 */
[----:B------:R-:W-:-:S06]  /*0960*/  @P3 HADD2.F32 R46, -RZ, R6.H0_H0 ;  /* 0x20000006ff2e3230 */ /* 0x000fcc0000004100 */
[----:B------:R-:W4:Y:S01]  /*0970*/  @P3 LDC R51, c[0x0][0x40c] ;  /* 0x00010300ff333b82 */ /* 0x000f220000000800 */
[----:B0-----:R-:W-:Y:S01]  /*0980*/  @P3 FMUL.FTZ R48, R48, R49 ;  /* 0x0000003130303220 */ /* 0x001fe20000410000 */
[----:B------:R-:W-:-:S06]  /*0990*/  @P3 HADD2.F32 R49, -RZ, R6.H1_H1 ;  /* 0x30000006ff313230 */ /* 0x000fcc0000004100 */
[----:B------:R-:W0:Y:S01]  /*09a0*/  @P3 LDC R54, c[0x0][0x40c] ;  /* 0x00010300ff363b82 */ /* 0x000e220000000800 */
[----:B-1----:R-:W-:Y:S01]  /*09b0*/  @P3 FMUL.FTZ R58, R52, R57 ;  /* 0x00000039343a3220 */ /* 0x002fe20000410000 */
[----:B------:R-:W-:Y:S02]  /*09c0*/  @P3 HADD2.F32 R52, -RZ, R7.H0_H0 ;  /* 0x20000007ff343230 */ /* 0x000fe40000004100 */
[----:B------:R-:W-:-:S04]  /*09d0*/  @P3 HADD2.F32 R57, -RZ, R8.H1_H1 ;  /* 0x30000008ff393230 */ /* 0x000fc80000004100 */
[----:B------:R-:W1:Y:S01]  /*09e0*/  @P3 LDC R55, c[0x0][0x40c] ;  /* 0x00010300ff373b82 */ /* 0x000e620000000800 */
[----:B------:R-:W-:Y:S01]  /*09f0*/  @P3 FMUL.FTZ R59, R53, R56 ;  /* 0x00000038353b3220 */ /* 0x000fe20000410000 */
[----:B------:R-:W-:Y:S02]  /*0a00*/  @P3 HADD2.F32 R53, -RZ, R7.H1_H1 ;  /* 0x30000007ff353230 */ /* 0x000fe40000004100 */
[----:B------:R-:W-:Y:S02]  /*0a10*/  @P3 HADD2.F32 R56, -RZ, R8.H0_H0 ;  /* 0x20000008ff383230 */ /* 0x000fe40000004100 */
[----:B----4-:R-:W-:Y:S01]  /*0a20*/  @P3 FMUL.FTZ R51, R44, R51 ;  /* 0x000000332c333220 */ /* 0x010fe20000410000 */
[----:B0-----:R-:W-:Y:S01]  /*0a30*/  @P3 FMUL.FTZ R54, R45, R54 ;  /* 0x000000362d363220 */ /* 0x001fe20000410000 */
[----:B-1----:R-:W-:Y:S01]  /*0a40*/  @P3 FMUL.FTZ R55, R50, R55 ;  /* 0x0000003732373220 */ /* 0x002fe20000410000 */
        /* <DEDUP_REMOVED lines=21> */
.L_x_16223:
[----:B-1----:R-:W1:Y:S01]  /*0ba0*/  @P2 LDC R45, c[0x0][0x40c] ;  /* 0x00010300ff2d2b82 */ /* 0x002e620000000800 */
[----:B-----5:R-:W-:Y:S02]  /*0bb0*/  @P2 HADD2.F32 R44, -RZ, R32.H0_H0 ;  /* 0x20000020ff2c2230 */ /* 0x020fe40000004100 */
[--C-:B------:R-:W-:Y:S02]  /*0bc0*/  @P2 HADD2.F32 R52, -RZ, R34.reuse.H1_H1 ;  /* 0x30000022ff342230 */ /* 0x100fe40000004100 */
[----:B------:R-:W-:Y:S02]  /*0bd0*/  @P2 HADD2.F32 R48, -RZ, R33.H1_H1 ;  /* 0x30000021ff302230 */ /* 0x000fe40000004100 */
[----:B------:R-:W-:Y:S01]  /*0be0*/  @P2 HADD2.F32 R50, -RZ, R34.H0_H0 ;  /* 0x20000022ff322230 */ /* 0x000fe20000004100 */
[----:B------:R-:W2:Y:S01]  /*0bf0*/  @P2 LDC R57, c[0x0][0x40c] ;  /* 0x00010300ff392b82 */ /* 0x000ea20000000800 */
[--C-:B------:R-:W-:Y:S02]  /*0c00*/  @P2 HADD2.F32 R54, -RZ, R35.reuse.H0_H0 ;  /* 0x20000023ff362230 */ /* 0x100fe40000004100 */
[----:B------:R-:W-:-:S02]  /*0c10*/  @P2 HADD2.F32 R56, -RZ, R35.H1_H1 ;  /* 0x30000023ff382230 */ /* 0x000fc40000004100 */
[--C-:B------:R-:W-:Y:S02]  /*0c20*/  @P2 HADD2.F32 R58, -RZ, R9.reuse.H0_H0 ;  /* 0x20000009ff3a2230 */ /* 0x100fe40000004100 */
[----:B------:R-:W-:Y:S01]  /*0c30*/  @P2 HADD2.F32 R60, -RZ, R9.H1_H1 ;  /* 0x30000009ff3c2230 */ /* 0x000fe20000004100 */
[----:B------:R-:W3:Y:S08]  /*0c40*/  @P2 LDC R46, c[0x0][0x40c] ;  /* 0x00010300ff2e2b82 */ /* 0x000ef00000000800 */
[----:B------:R-:W4:Y:S01]  /*0c50*/  @P2 LDC R53, c[0x0][0x40c] ;  /* 0x00010300ff352b82 */ /* 0x000f220000000800 */
[----:B-1----:R-:W-:Y:S01]  /*0c60*/  @P2 FMUL.FTZ R47, R44, R45 ;  /* 0x0000002d2c2f2220 */ /* 0x002fe20000410000 */
[----:B------:R-:W-:-:S02]  /*0c70*/  @P2 HADD2.F32 R45, -RZ, R33.H0_H0 ;  /* 0x20000021ff2d2230 */ /* 0x000fc40000004100 */
[----:B------:R-:W-:-:S04]  /*0c80*/  @P2 HADD2.F32 R44, -RZ, R32.H1_H1 ;  /* 0x30000020ff2c2230 */ /* 0x000fc80000004100 */
[----:B------:R-:W1:Y:S01]  /*0c90*/  @P2 LDC R55, c[0x0][0x40c] ;  /* 0x00010300ff372b82 */ /* 0x000e620000000800 */
[----:B--2---:R-:W-:Y:S01]  /*0ca0*/  @P2 FMUL.FTZ R57, R52, R57 ;  /* 0x0000003934392220 */ /* 0x004fe20000410000 */
[----:B------:R-:W-:-:S06]  /*0cb0*/  @P2 HADD2.F32 R52, -RZ, R7.H0_H0 ;  /* 0x20000007ff342230 */ /* 0x000fcc0000004100 */
[----:B------:R-:W2:Y:S01]  /*0cc0*/  @P2 LDC R49, c[0x0][0x40c] ;  /* 0x00010300ff312b82 */ /* 0x000ea20000000800 */
[----:B---3--:R-:W-:Y:S01]  /*0cd0*/  @P2 FMUL.FTZ R51, R45, R46 ;  /* 0x0000002e2d332220 */ /* 0x008fe20000410000 */
[----:B------:R-:W-:-:S03]  /*0ce0*/  MOV R46, RZ ;  /* 0x000000ff002e7202 */ /* 0x000fc60000000f00 */
[----:B------:R-:W-:Y:S01]  /*0cf0*/  @P2 FMUL.FTZ R46, R51, R52 ;  /* 0x00000034332e2220 */ /* 0x000fe20000410000 */
[----:B------:R-:W-:Y:S02]  /*0d00*/  @P2 HADD2.F32 R52, -RZ, R7.H1_H1 ;  /* 0x30000007ff342230 */ /* 0x000fe40000004100 */
[----:B------:R-:W3:Y:S01]  /*0d10*/  @P2 LDC R59, c[0x0][0x40c] ;  /* 0x00010300ff3b2b82 */ /* 0x000ee20000000800 */
[----:B----4-:R-:W-:Y:S01]  /*0d20*/  @P2 FMUL.FTZ R53, R48, R53 ;  /* 0x0000003530352220 */ /* 0x010fe20000410000 */
[----:B------:R-:W-:-:S06]  /*0d30*/  @P2 HADD2.F32 R48, -RZ, R6.H0_H0 ;  /* 0x20000006ff302230 */ /* 0x000fcc0000004100 */
[----:B------:R-:W4:Y:S01]  /*0d40*/  @P2 LDC R61, c[0x0][0x40c] ;  /* 0x00010300ff3d2b82 */ /* 0x000f220000000800 */
[----:B-1----:R-:W-:Y:S01]  /*0d50*/  @P2 FMUL.FTZ R55, R50, R55 ;  /* 0x0000003732372220 */ /* 0x002fe20000410000 */
[----:B------:R-:W-:Y:S02]  /*0d60*/  @P2 HADD2.F32 R50, -RZ, R6.H1_H1 ;  /* 0x30000006ff322230 */ /* 0x000fe40000004100 */
[----:B--2---:R-:W-:Y:S01]  /*0d70*/  @P2 FMUL.FTZ R49, R44, R49 ;  /* 0x000000312c312220 */ /* 0x004fe20000410000 */
[----:B------:R-:W-:Y:S02]  /*0d80*/  CS2R R44, SRZ ;  /* 0x00000000002c7805 */ /* 0x000fe4000001ff00 */
[----:B------:R-:W-:Y:S01]  /*0d90*/  @P2 FMUL.FTZ R44, R47, R48 ;  /* 0x000000302f2c2220 */ /* 0x000fe20000410000 */
[----:B------:R-:W-:Y:S01]  /*0da0*/  @P2 FMUL.FTZ R45, R49, R50 ;  /* 0x00000032312d2220 */ /* 0x000fe20000410000 */
[----:B------:R-:W-:Y:S02]  /*0db0*/  CS2R R48, SRZ ;  /* 0x0000000000307805 */ /* 0x000fe4000001ff00 */
[----:B------:R-:W-:-:S02]  /*0dc0*/  CS2R R50, SRZ ;  /* 0x0000000000327805 */ /* 0x000fc4000001ff00 */
[----:B------:R-:W-:Y:S01]  /*0dd0*/  MOV R47, RZ ;  /* 0x000000ff002f7202 */ /* 0x000fe20000000f00 */
[----:B---3--:R-:W-:Y:S01]  /*0de0*/  @P2 FMUL.FTZ R59, R54, R59 ;  /* 0x0000003b363b2220 */ /* 0x008fe20000410000 */
[--C-:B------:R-:W-:Y:S02]  /*0df0*/  @P2 HADD2.F32 R54, -RZ, R8.reuse.H0_H0 ;  /* 0x20000008ff362230 */ /* 0x100fe40000004100 */
[----:B------:R-:W-:Y:S01]  /*0e00*/  @P2 FMUL.FTZ R47, R53, R52 ;  /* 0x00000034352f2220 */ /* 0x000fe20000410000 */
[----:B------:R-:W-:Y:S02]  /*0e10*/  @P2 FMUL.FTZ R50, R59, R58 ;  /* 0x0000003a3b322220 */ /* 0x000fe40000410000 */
[----:B------:R-:W-:Y:S01]  /*0e20*/  @P2 FMUL.FTZ R48, R55, R54 ;  /* 0x0000003637302220 */ /* 0x000fe20000410000 */
[----:B----4-:R-:W-:Y:S01]  /*0e30*/  @P2 FMUL.FTZ R61, R56, R61 ;  /* 0x0000003d383d2220 */ /* 0x010fe20000410000 */
[----:B------:R-:W-:-:S03]  /*0e40*/  @P2 HADD2.F32 R56, -RZ, R8.H1_H1 ;  /* 0x30000008ff382230 */ /* 0x000fc60000004100 */
[----:B------:R-:W-:Y:S02]  /*0e50*/  @P2 FMUL.FTZ R51, R61, R60 ;  /* 0x0000003c3d332220 */ /* 0x000fe40000410000 */
[----:B------:R-:W-:-:S07]  /*0e60*/  @P2 FMUL.FTZ R49, R57, R56 ;  /* 0x0000003839312220 */ /* 0x000fce0000410000 */
.L_x_16224:
[----:B------:R-:W1:Y:S01]  /*0e70*/  LDC.64 R90, c[0x0][0x3a8] ;  /* 0x0000ea00ff5a7b82 */ /* 0x000e620000000a00 */
[----:B------:R-:W-:Y:S02]  /*0e80*/  @P2 IADD3 R59, PT, PT, R72, 0x80, RZ ;  /* 0x00000080483b2810 */ /* 0x000fe40007ffe0ff */
[----:B------:R-:W-:-:S05]  /*0e90*/  IADD3 R65, PT, PT, R73, 0x80, RZ ;  /* 0x0000008049417810 */ /* 0x000fca0007ffe0ff */
[----:B------:R-:W2:Y:S08]  /*0ea0*/  @P2 LDC.64 R56, c[0x0][0x390] ;  /* 0x0000e400ff382b82 */ /* 0x000eb00000000a00 */
[----:B------:R-:W3:Y:S01]  /*0eb0*/  @P0 LDC.64 R54, c[0x0][0x3a0] ;  /* 0x0000e800ff360b82 */ /* 0x000ee20000000a00 */
[----:B-1----:R-:W-:-:S05]  /*0ec0*/  IMAD.WIDE.U32 R52, R73, 0x20, R90 ;  /* 0x0000002049347825 */ /* 0x002fca00078e005a */
[----:B------:R1:W-:Y:S01]  /*0ed0*/  STG.E.128 desc[UR6][R52.64], R44 ;  /* 0x0000002c34007986 */ /* 0x0003e2000c101d06 */
[----:B--2---:R-:W-:-:S03]  /*0ee0*/  @P2 IMAD.WIDE.U32 R56, R59, 0x10, R56 ;  /* 0x000000103b382825 */ /* 0x004fc600078e0038 */
[----:B------:R1:W-:Y:S04]  /*0ef0*/  STG.E.128 desc[UR6][R52.64+0x10], R48 ;  /* 0x0000103034007986 */ /* 0x0003e8000c101d06 */
[----:B------:R1:W5:Y:S01]  /*0f00*/  @P2 LDG.E.128 R32, desc[UR6][R56.64] ;  /* 0x0000000638202981 */ /* 0x000362000c1e1d00 */
[----:B---3--:R-:W-:-:S05]  /*0f10*/  @P0 IMAD.WIDE.U32 R54, R65, 0x20, R54 ;  /* 0x0000002041360825 */ /* 0x008fca00078e0036 */
        /* <DEDUP_REMOVED lines=9> */
[----:B------:R-:W1:Y:S08]  /*0fb0*/  @P3 LDC R61, c[0x0][0x40c] ;  /* 0x00010300ff3d3b82 */ /* 0x000e700000000800 */
[----:B------:R-:W3:Y:S08]  /*0fc0*/  @P3 LDC R55, c[0x0][0x40c] ;  /* 0x00010300ff373b82 */ /* 0x000ef00000000800 */
[----:B------:R-:W4:Y:S01]  /*0fd0*/  @P3 LDC R62, c[0x0][0x40c] ;  /* 0x00010300ff3e3b82 */ /* 0x000f220000000800 */
[----:B--2---:R-:W-:Y:S01]  /*0fe0*/  @P3 FMUL.FTZ R67, R58, R59 ;  /* 0x0000003b3a433220 */ /* 0x004fe20000410000 */
[----:B------:R-:W-:-:S02]  /*0ff0*/  @P3 HADD2.F32 R59, -RZ, R34.H1_H1 ;  /* 0x30000022ff3b3230 */ /* 0x000fc40000004100 */
[----:B------:R-:W-:-:S04]  /*1000*/  @P3 HADD2.F32 R58, -RZ, R34.H0_H0 ;  /* 0x20000022ff3a3230 */ /* 0x000fc80000004100 */
[----:B------:R-:W2:Y:S01]  /*1010*/  @P3 LDC R53, c[0x0][0x40c] ;  /* 0x00010300ff353b82 */ /* 0x000ea20000000800 */
[----:B-1----:R-:W-:Y:S01]  /*1020*/  @P3 FMUL.FTZ R64, R60, R61 ;  /* 0x0000003d3c403220 */ /* 0x002fe20000410000 */
[----:B------:R-:W-:Y:S02]  /*1030*/  @P3 HADD2.F32 R60, -RZ, R35.H0_H0 ;  /* 0x20000023ff3c3230 */ /* 0x000fe40000004100 */
[----:B------:R-:W-:-:S04]  /*1040*/  @P3 HADD2.F32 R61, -RZ, R76.H0_H0 ;  /* 0x2000004cff3d3230 */ /* 0x000fc80000004100 */
[----:B------:R-:W1:Y:S01]  /*1050*/  @P3 LDC R63, c[0x0][0x40c] ;  /* 0x00010300ff3f3b82 */ /* 0x000e620000000800 */
[----:B---3--:R-:W-:Y:S01]  /*1060*/  @P3 FMUL.FTZ R56, R54, R55 ;  /* 0x0000003736383220 */ /* 0x008fe20000410000 */
[--C-:B------:R-:W-:Y:S02]  /*1070*/  @P3 HADD2.F32 R54, -RZ, R14.reuse.H1_H1 ;  /* 0x3000000eff363230 */ /* 0x100fe40000004100 */
[----:B------:R-:W-:-:S04]  /*1080*/  @P3 HADD2.F32 R55, -RZ, R14.H0_H0 ;  /* 0x2000000eff373230 */ /* 0x000fc80000004100 */
[----:B------:R-:W3:Y:S01]  /*1090*/  @P3 LDC R71, c[0x0][0x40c] ;  /* 0x00010300ff473b82 */ /* 0x000ee20000000800 */
[----:B----4-:R-:W-:Y:S01]  /*10a0*/  @P3 FMUL.FTZ R66, R59, R62 ;  /* 0x0000003e3b423220 */ /* 0x010fe20000410000 */
        /* <DEDUP_REMOVED lines=10> */
[----:B-1----:R-:W-:Y:S01]  /*1150*/  @P3 FMUL.FTZ R69, R58, R63 ;  /* 0x0000003f3a453220 */ /* 0x002fe20000410000 */
[----:B------:R-:W-:Y:S01]  /*1160*/  @P3 HADD2.F32 R63, -RZ, R77.H0_H0 ;  /* 0x2000004dff3f3230 */ /* 0x000fe20000004100 */
[----:B------:R-:W-:-:S02]  /*1170*/  MOV R56, R40 ;  /* 0x0000002800387202 */ /* 0x000fc40000000f00 */
[----:B------:R-:W-:Y:S01]  /*1180*/  MOV R57, R41 ;  /* 0x0000002900397202 */ /* 0x000fe20000000f00 */
[----:B------:R-:W-:Y:S01]  /*1190*/  @P3 FFMA.FTZ R56, R69, R61, R40 ;  /* 0x0000003d45383223 */ /* 0x000fe20000010028 */
[----:B------:R-:W-:Y:S01]  /*11a0*/  MOV R58, R42 ;  /* 0x0000002a003a7202 */ /* 0x000fe20000000f00 */
[----:B------:R-:W-:Y:S01]  /*11b0*/  @P3 FFMA.FTZ R57, R66, R62, R41 ;  /* 0x0000003e42393223 */ /* 0x000fe20000010029 */
[----:B---3--:R-:W-:Y:S01]  /*11c0*/  @P3 FMUL.FTZ R71, R60, R71 ;  /* 0x000000473c473220 */ /* 0x008fe20000410000 */
        /* <DEDUP_REMOVED lines=10> */
.L_x_16225:
        /* <DEDUP_REMOVED lines=20> */
[----:B------:R-:W-:-:S03]  /*13b0*/  HFMA2 R54, -RZ, RZ, 0, 0 ;  /* 0x00000000ff367431 */ /* 0x000fc600000001ff */
        /* <DEDUP_REMOVED lines=24> */
.L_x_16226:
[----:B------:R-:W1:Y:S01]  /*1540*/  @P2 LDC.64 R62, c[0x0][0x390] ;  /* 0x0000e400ff3e2b82 */ /* 0x000e620000000a00 */
[----:B------:R-:W-:Y:S01]  /*1550*/  @P2 IADD3 R67, PT, PT, R72, 0x100, RZ ;  /* 0x0000010048432810 */ /* 0x000fe20007ffe0ff */
[----:B------:R-:W-:Y:S01]  /*1560*/  IMAD.WIDE.U32 R64, R65, 0x20, R90 ;  /* 0x0000002041407825 */ /* 0x000fe200078e005a */
[----:B------:R-:W-:-:S04]  /*1570*/  @P0 IADD3 R69, PT, PT, R73, 0x100, RZ ;  /* 0x0000010049450810 */ /* 0x000fc80007ffe0ff */
[----:B------:R2:W-:Y:S01]  /*1580*/  STG.E.128 desc[UR6][R64.64], R52 ;  /* 0x0000003440007986 */ /* 0x0005e2000c101d06 */
[----:B------:R-:W3:Y:S03]  /*1590*/  @P0 LDC.64 R60, c[0x0][0x3a0] ;  /* 0x0000e800ff3c0b82 */ /* 0x000ee60000000a00 */
[----:B------:R2:W-:Y:S01]  /*15a0*/  STG.E.128 desc[UR6][R64.64+0x10], R56 ;  /* 0x0000103840007986 */ /* 0x0005e2000c101d06 */
[----:B-1----:R-:W-:-:S05]  /*15b0*/  @P2 IMAD.WIDE.U32 R62, R67, 0x10, R62 ;  /* 0x00000010433e2825 */ /* 0x002fca00078e003e */
[----:B------:R2:W5:Y:S01]  /*15c0*/  @P2 LDG.E.128 R32, desc[UR6][R62.64] ;  /* 0x000000063e202981 */ /* 0x000562000c1e1d00 */
[----:B---3--:R-:W-:-:S05]  /*15d0*/  @P0 IMAD.WIDE.U32 R60, R69, 0x20, R60 ;  /* 0x00000020453c0825 */ /* 0x008fca00078e003c */
[----:B------:R2:W5:Y:S04]  /*15e0*/  @P0 LDG.E.128 R36, desc[UR6][R60.64] ;  /* 0x000000063c240981 */ /* 0x000568000c1e1d00 */
[----:B------:R2:W5:Y:S01]  /*15f0*/  @P0 LDG.E.128 R40, desc[UR6][R60.64+0x10] ;  /* 0x000010063c280981 */ /* 0x000562000c1e1d00 */
[----:B------:R-:W-:Y:S05]  /*1600*/  @!P0 BRA `(.L_x_16227) ;  /* 0x0000000000c88947 */ /* 0x000fea0003800000 */
[----:B------:R-:W-:-:S13]  /*1610*/  ISETP.GT.AND P3, PT, R74, RZ, PT ;  /* 0x000000ff4a00720c */ /* 0x000fda0003f64270 */
[----:B------:R-:W1:Y:S01]  /*1620*/  @P3 LDC R67, c[0x0][0x40c] ;  /* 0x00010300ff433b82 */ /* 0x000e620000000800 */
[--C-:B-----5:R-:W-:Y:S02]  /*1630*/  @P3 HADD2.F32 R66, -RZ, R33.reuse.H0_H0 ;  /* 0x20000021ff423230 */ /* 0x120fe40000004100 */
[----:B------:R-:W-:Y:S02]  /*1640*/  @P3 HADD2.F32 R68, -RZ, R33.H1_H1 ;  /* 0x30000021ff443230 */ /* 0x000fe40000004100 */
[--C-:B--2---:R-:W-:Y:S02]  /*1650*/  @P3 HADD2.F32 R62, -RZ, R32.reuse.H1_H1 ;  /* 0x30000020ff3e3230 */ /* 0x104fe40000004100 */
[----:B------:R-:W-:Y:S01]  /*1660*/  @P3 HADD2.F32 R60, -RZ, R32.H0_H0 ;  /* 0x20000020ff3c3230 */ /* 0x000fe20000004100 */
[----:B------:R-:W2:Y:S08]  /*1670*/  @P3 LDC R69, c[0x0][0x40c] ;  /* 0x00010300ff453b82 */ /* 0x000eb00000000800 */
[----:B------:R-:W3:Y:S08]  /*1680*/  @P3 LDC R63, c[0x0][0x40c] ;  /* 0x00010300ff3f3b82 */ /* 0x000ef00000000800 */
[----:B------:R-:W4:Y:S01]  /*1690*/  @P3 LDC R70, c[0x0][0x40c] ;  /* 0x00010300ff463b82 */ /* 0x000f220000000800 */
[----:B-1----:R-:W-:Y:S01]  /*16a0*/  @P3 FMUL.FTZ R75, R66, R67 ;  /* 0x00000043424b3220 */ /* 0x002fe20000410000 */
[----:B------:R-:W-:-:S02]  /*16b0*/  @P3 HADD2.F32 R67, -RZ, R34.H1_H1 ;  /* 0x30000022ff433230 */ /* 0x000fc40000004100 */
[----:B------:R-:W-:-:S04]  /*16c0*/  @P3 HADD2.F32 R66, -RZ, R34.H0_H0 ;  /* 0x20000022ff423230 */ /* 0x000fc80000004100 */
[----:B------:R-:W1:Y:S01]  /*16d0*/  @P3 LDC R61, c[0x0][0x40c] ;  /* 0x00010300ff3d3b82 */ /* 0x000e620000000800 */
[----:B--2---:R-:W-:Y:S01]  /*16e0*/  @P3 FMUL.FTZ R92, R68, R69 ;  /* 0x00000045445c3220 */ /* 0x004fe20000410000 */
[----:B------:R-:W-:Y:S02]  /*16f0*/  @P3 HADD2.F32 R68, -RZ, R35.H0_H0 ;  /* 0x20000023ff443230 */ /* 0x000fe40000004100 */
[----:B------:R-:W-:-:S04]  /*1700*/  @P3 HADD2.F32 R69, -RZ, R85.H0_H0 ;  /* 0x20000055ff453230 */ /* 0x000fc80000004100 */
[----:B------:R-:W2:Y:S01]  /*1710*/  @P3 LDC R71, c[0x0][0x40c] ;  /* 0x00010300ff473b82 */ /* 0x000ea20000000800 */
[----:B---3--:R-:W-:Y:S01]  /*1720*/  @P3 FMUL.FTZ R64, R62, R63 ;  /* 0x0000003f3e403220 */ /* 0x008fe20000410000 */
[--C-:B------:R-:W-:Y:S02]  /*1730*/  @P3 HADD2.F32 R62, -RZ, R83.reuse.H1_H1 ;  /* 0x30000053ff3e3230 */ /* 0x100fe40000004100 */
[----:B------:R-:W-:-:S04]  /*1740*/  @P3 HADD2.F32 R63, -RZ, R83.H0_H0 ;  /* 0x20000053ff3f3230 */ /* 0x000fc80000004100 */
[----:B------:R-:W3:Y:S01]  /*1750*/  @P3 LDC R95, c[0x0][0x40c] ;  /* 0x00010300ff5f3b82 */ /* 0x000ee20000000800 */
[----:B----4-:R-:W-:Y:S01]  /*1760*/  @P3 FMUL.FTZ R94, R67, R70 ;  /* 0x00000046435e3220 */ /* 0x010fe20000410000 */
[----:B------:R-:W-:Y:S02]  /*1770*/  @P3 HADD2.F32 R67, -RZ, R82.H0_H0 ;  /* 0x20000052ff433230 */ /* 0x000fe40000004100 */
[----:B------:R-:W-:Y:S02]  /*1780*/  @P3 HADD2.F32 R70, -RZ, R85.H1_H1 ;  /* 0x30000055ff463230 */ /* 0x000fe40000004100 */
[----:B-1----:R-:W-:Y:S01]  /*1790*/  @P3 FMUL.FTZ R65, R60, R61 ;  /* 0x0000003d3c413220 */ /* 0x002fe20000410000 */
[----:B------:R-:W-:Y:S01]  /*17a0*/  MOV R61, R37 ;  /* 0x00000025003d7202 */ /* 0x000fe20000000f00 */
[----:B------:R-:W-:Y:S01]  /*17b0*/  @P3 FFMA.FTZ R61, R64, R62, R37 ;  /* 0x0000003e403d3223 */ /* 0x000fe20000010025 */
[----:B------:R-:W-:Y:S01]  /*17c0*/  MOV R60, R36 ;  /* 0x00000024003c7202 */ /* 0x000fe20000000f00 */
[----:B------:R-:W-:Y:S01]  /*17d0*/  @P3 FFMA.FTZ R60, R65, R63, R36 ;  /* 0x0000003f413c3223 */ /* 0x000fe20000010024 */
[----:B------:R-:W-:Y:S01]  /*17e0*/  MOV R62, R38 ;  /* 0x00000026003e7202 */ /* 0x000fe20000000f00 */
[----:B------:R-:W-:Y:S01]  /*17f0*/  @P3 FFMA.FTZ R62, R75, R67, R38 ;  /* 0x000000434b3e3223 */ /* 0x000fe20000010026 */
[----:B------:R-:W-:Y:S01]  /*1800*/  MOV R63, R39 ;  /* 0x00000027003f7202 */ /* 0x000fe20000000f00 */
[----:B--2---:R-:W-:Y:S01]  /*1810*/  @P3 FMUL.FTZ R93, R66, R71 ;  /* 0x00000047425d3220 */ /* 0x004fe20000410000 */
        /* <DEDUP_REMOVED lines=17> */
.L_x_16227:
[----:B--2---:R-:W1:Y:S01]  /*1930*/  @P2 LDC R61, c[0x0][0x40c] ;  /* 0x00010300ff3d2b82 */ /* 0x004e620000000800 */
        /* <DEDUP_REMOVED lines=44> */
.L_x_16228:
[----:B------:R-:W1:Y:S01]  /*1c00*/  @P2 LDC.64 R70, c[0x0][0x390] ;  /* 0x0000e400ff462b82 */ /* 0x000e620000000a00 */
[C---:B------:R-:W-:Y:S02]  /*1c10*/  IADD3 R93, PT, PT, R73.reuse, 0x100, RZ ;  /* 0x00000100495d7810 */ /* 0x040fe40007ffe0ff */
[----:B------:R-:W-:Y:S02]  /*1c20*/  @P2 IADD3 R75, PT, PT, R72, 0x180, RZ ;  /* 0x00000180484b2810 */ /* 0x000fe40007ffe0ff */
[----:B------:R-:W-:Y:S01]  /*1c30*/  IADD3 R95, PT, PT, R73, 0x180, RZ ;  /* 0x00000180495f7810 */ /* 0x000fe20007ffe0ff */
[----:B------:R-:W-:Y:S02]  /*1c40*/  IMAD.WIDE.U32 R72, R93, 0x20, R90 ;  /* 0x000000205d487825 */ /* 0x000fe400078e005a */
[----:B------:R-:W2:Y:S03]  /*1c50*/  @P0 LDC.64 R68, c[0x0][0x3a0] ;  /* 0x0000e800ff440b82 */ /* 0x000ea60000000a00 */
[----:B------:R3:W-:Y:S04]  /*1c60*/  STG.E.128 desc[UR6][R72.64], R60 ;  /* 0x0000003c48007986 */ /* 0x0007e8000c101d06 */
[----:B------:R3:W-:Y:S01]  /*1c70*/  STG.E.128 desc[UR6][R72.64+0x10], R64 ;  /* 0x0000104048007986 */ /* 0x0007e2000c101d06 */
[----:B-1----:R-:W-:-:S05]  /*1c80*/  @P2 IMAD.WIDE.U32 R70, R75, 0x10, R70 ;  /* 0x000000104b462825 */ /* 0x002fca00078e0046 */
[----:B------:R3:W5:Y:S01]  /*1c90*/  @P2 LDG.E.128 R32, desc[UR6][R70.64] ;  /* 0x0000000646202981 */ /* 0x000762000c1e1d00 */
[----:B--2---:R-:W-:-:S05]  /*1ca0*/  @P0 IMAD.WIDE.U32 R68, R95, 0x20, R68 ;  /* 0x000000205f440825 */ /* 0x004fca00078e0044 */
[----:B------:R3:W5:Y:S04]  /*1cb0*/  @P0 LDG.E.128 R36, desc[UR6][R68.64] ;  /* 0x0000000644240981 */ /* 0x000768000c1e1d00 */
[----:B------:R3:W5:Y:S01]  /*1cc0*/  @P0 LDG.E.128 R40, desc[UR6][R68.64+0x10] ;  /* 0x0000100644280981 */ /* 0x000762000c1e1d00 */
[----:B------:R-:W-:Y:S05]  /*1cd0*/  @!P0 BRA `(.L_x_16229) ;  /* 0x0000000000c88947 */ /* 0x000fea0003800000 */
[----:B------:R-:W-:-:S13]  /*1ce0*/  ISETP.GT.AND P0, PT, R74, RZ, PT ;  /* 0x000000ff4a00720c */ /* 0x000fda0003f04270 */
[----:B------:R-:W1:Y:S01]  /*1cf0*/  @P0 LDC R75, c[0x0][0x40c] ;  /* 0x00010300ff4b0b82 */ /* 0x000e620000000800 */
[--C-:B-----5:R-:W-:Y:S02]  /*1d00*/  @P0 HADD2.F32 R74, -RZ, R33.reuse.H0_H0 ;  /* 0x20000021ff4a0230 */ /* 0x120fe40000004100 */
[----:B------:R-:W-:Y:S02]  /*1d10*/  @P0 HADD2.F32 R92, -RZ, R33.H1_H1 ;  /* 0x30000021ff5c0230 */ /* 0x000fe40000004100 */
[--C-:B---3--:R-:W-:Y:S02]  /*1d20*/  @P0 HADD2.F32 R70, -RZ, R32.reuse.H1_H1 ;  /* 0x30000020ff460230 */ /* 0x108fe40000004100 */
        /* <DEDUP_REMOVED lines=45> */
.L_x_16229:
[----:B---3--:R-:W1:Y:S01]  /*2000*/  @P2 LDC R69, c[0x0][0x40c] ;  /* 0x00010300ff452b82 */ /* 0x008e620000000800 */
        /* <DEDUP_REMOVED lines=44> */
.L_x_16230:
        /* <DEDUP_REMOVED lines=9> */
[----:B------:R-:W-:Y:S01]  /*2360*/  FADD.FTZ R93, R92, R47 ;  /* 0x0000002f5c5d7221 */ /* 0x000fe20000010000 */
[----:B------:R-:W-:Y:S03]  /*2370*/  STG.E.128 desc[UR6][R90.64+0x10], R72 ;  /* 0x000010485a007986 */ /* 0x000fe6000c101d06 */
        /* <DEDUP_REMOVED lines=111> */
[----:B-1----:R-:W-:Y:S01]  /*2a70*/  FADD.FTZ R104, R105, R104 ;  /* 0x0000006869687221 */ /* 0x002fe20000010000 */
[----:B------:R-:W-:Y:S02]  /*2a80*/  @!P0 LOP3.LUT R105, R94, 0x18, RZ, 0xc0, !PT ;  /* 0x000000185e698812 */ /* 0x000fe400078ec0ff */
[----:B------:R-:W-:Y:S02]  /*2a90*/  CS2R R94, SRZ ;  /* 0x00000000005e7805 */ /* 0x000fe4000001ff00 */
[----:B------:R-:W1:Y:S02]  /*2aa0*/  SHFL.BFLY PT, R107, R104, 0x8, 0x1f ;  /* 0x0d001f00686b7f89 */ /* 0x000e6400000e0000 */
[----:B-1----:R-:W-:-:S05]  /*2ab0*/  FADD.FTZ R107, R104, R107 ;  /* 0x0000006b686b7221 */ /* 0x002fca0000010000 */
[----:B------:R-:W1:Y:S02]  /*2ac0*/  SHFL.BFLY PT, R106, R107, 0x10, 0x1f ;  /* 0x0e001f006b6a7f89 */ /* 0x000e6400000e0000 */
[----:B-1----:R-:W-:Y:S01]  /*2ad0*/  FADD.FTZ R93, R107, R106 ;  /* 0x0000006a6b5d7221 */ /* 0x002fe20000010000 */
[----:B------:R-:W-:Y:S02]  /*2ae0*/  @!P2 LEA R107, R101, UR4, 0x3 ;  /* 0x00000004656bac11 */ /* 0x000fe4000f8e18ff */
[----:B------:R-:W-:Y:S02]  /*2af0*/  MOV R106, RZ ;  /* 0x000000ff006a7202 */ /* 0x000fe40000000f00 */
[----:B------:R-:W-:Y:S01]  /*2b00*/  @!P0 STS.64 [R105+UR4], R92 ;  /* 0x0000005c69008988 */ /* 0x000fe20008000a04 */
[----:B------:R-:W-:Y:S01]  /*2b10*/  @!P2 MOV R106, 0x400 ;  /* 0x00000400006aa802 */ /* 0x000fe20000000f00 */
[----:B------:R-:W-:Y:S03]  /*2b20*/  BAR.SYNC.DEFER_BLOCKING 0x0 ;  /* 0x0000000000007b1d */ /* 0x000fe60000010000 */
[----:B------:R-:W-:-:S02]  /*2b30*/  I2FP.F32.U32 R91, R106 ;  /* 0x0000006a005b7245 */ /* 0x000fc40000201000 */
[----:B------:R-:W-:Y:S01]  /*2b40*/  ISETP.NE.AND P0, PT, R0, RZ, PT ;  /* 0x000000ff0000720c */ /* 0x000fe20003f05270 */
[----:B------:R-:W1:Y:S04]  /*2b50*/  SHFL.DOWN PT, R109, R106, 0x2, 0x1f ;  /* 0x08401f006a6d7f89 */ /* 0x000e6800000e0000 */
        /* <DEDUP_REMOVED lines=33> */
[----:B------:R-:W-:Y:S01]  /*2d70*/  FFMA.FTZ R104, R108, R104, R91 ;  /* 0x000000686c687223 */ /* 0x000fe2000001005b */
[----:B------:R-:W0:Y:S05]  /*2d80*/  LDC R105, c[0x0][0x448] ;  /* 0x00011200ff697b82 */ /* 0x000e2a0000000800 */
[----:B------:R-:W0:Y:S03]  /*2d90*/  SHFL.IDX PT, R104, R104, RZ, 0x1f ;  /* 0x00001fff68687589 */ /* 0x000e2600000e0000 */
[----:B------:R-:W3:Y:S01]  /*2da0*/  @!P0 LDC.64 R90, c[0x0][0x3c0] ;  /* 0x0000f000ff5a8b82 */ /* 0x000ee20000000a00 */
[----:B-1----:R-:W-:-:S04]  /*2db0*/  @!P0 IMAD.WIDE R92, R81, 0x4, R92 ;  /* 0x00000004515c8825 */ /* 0x002fc800078e025c */
[----:B--2---:R-:W-:-:S05]  /*2dc0*/  FMUL.FTZ R94, R107, R107 ;  /* 0x0000006b6b5e7220 */ /* 0x004fca0000410000 */
[----:B------:R-:W-:Y:S01]  /*2dd0*/  FSEL R95, R94, RZ, P1 ;  /* 0x000000ff5e5f7208 */ /* 0x000fe20000800000 */
[----:B0-----:R-:W-:Y:S01]  /*2de0*/  FFMA.FTZ R94, R104, UR10, R105 ;  /* 0x0000000a685e7c23 */ /* 0x001fe20008010069 */
[----:B---3--:R-:W-:-:S04]  /*2df0*/  @!P0 IMAD.WIDE R90, R81, 0x4, R90 ;  /* 0x00000004515a8825 */ /* 0x008fc800078e025a */
[----:B------:R-:W-:Y:S01]  /*2e00*/  FADD.FTZ R95, R94, R95 ;  /* 0x0000005f5e5f7221 */ /* 0x000fe20000010000 */
[----:B------:R0:W-:Y:S05]  /*2e10*/  @!P0 STG.E desc[UR6][R90.64], R107 ;  /* 0x0000006b5a008986 */ /* 0x0001ea000c101906 */
[----:B------:R-:W1:Y:S02]  /*2e20*/  MUFU.RSQ R95, R95 ;  /* 0x0000005f005f7308 */ /* 0x000e640000001400 */
[----:B-1----:R0:W-:Y:S01]  /*2e30*/  @!P0 STG.E desc[UR6][R92.64], R95 ;  /* 0x0000005f5c008986 */ /* 0x0021e2000c101906 */
[----:B------:R-:W-:-:S13]  /*2e40*/  ISETP.GE.AND P0, PT, R103, 0x1, PT ;  /* 0x000000016700780c */ /* 0x000fda0003f06270 */
[----:B0-----:R-:W-:Y:S05]  /*2e50*/  @!P0 BRA `(.L_x_16231) ;  /* 0x0000000c00088947 */ /* 0x001fea0003800000 */
[----:B------:R-:W-:Y:S01]  /*2e60*/  FSEL R90, R107, RZ, !P1 ;  /* 0x000000ff6b5a7208 */ /* 0x000fe20004800000 */
[----:B------:R-:W-:Y:S01]  /*2e70*/  HADD2.F32 R91, -RZ, R13.H0_H0 ;  /* 0x2000000dff5b7230 */ /* 0x000fe20000004100 */
[----:B------:R-:W-:Y:S01]  /*2e80*/  IADD3 R103, PT, PT, R103, -0x1, RZ ;  /* 0xffffffff67677810 */ /* 0x000fe20007ffe0ff */
        /* <DEDUP_REMOVED lines=9> */
[----:B------:R-:W-:Y:S01]  /*2f20*/  FMUL.FTZ R51, R95, R45 ;  /* 0x0000002d5f337220 */ /* 0x000fe20000410000 */
[C---:B------:R-:W-:Y:S01]  /*2f30*/  FADD.FTZ R108, -R90.reuse, R53 ;  /* 0x000000355a6c7221 */ /* 0x040fe20000010100 */
[C---:B------:R-:W-:Y:S01]  /*2f40*/  FADD.FTZ R110, -R90.reuse, R55 ;  /* 0x000000375a6e7221 */ /* 0x040fe20000010100 */
[C---:B------:R-:W-:Y:S01]  /*2f50*/  FADD.FTZ R112, -R90.reuse, R57 ;  /* 0x000000395a707221 */ /* 0x040fe20000010100 */
[----:B------:R-:W-:Y:S01]  /*2f60*/  FADD.FTZ R114, -R90, R59 ;  /* 0x0000003b5a727221 */ /* 0x000fe20000010100 */
[----:B------:R-:W-:-:S02]  /*2f70*/  HADD2.F32 R45, -RZ, R2.H0_H0 ;  /* 0x20000002ff2d7230 */ /* 0x000fc40000004100 */
[C---:B------:R-:W-:Y:S01]  /*2f80*/  FADD.FTZ R116, -R90.reuse, R61 ;  /* 0x0000003d5a747221 */ /* 0x040fe20000010100 */
[----:B------:R-:W-:Y:S02]  /*2f90*/  HADD2.F32 R49, -RZ, R28.H0_H0 ;  /* 0x2000001cff317230 */ /* 0x000fe40000004100 */
[C---:B------:R-:W-:Y:S01]  /*2fa0*/  FADD.FTZ R118, -R90.reuse, R63 ;  /* 0x0000003f5a767221 */ /* 0x040fe20000010100 */
[C---:B------:R-:W-:Y:S01]  /*2fb0*/  FADD.FTZ R120, -R90.reuse, R65 ;  /* 0x000000415a787221 */ /* 0x040fe20000010100 */
[----:B------:R-:W-:Y:S01]  /*2fc0*/  FADD.FTZ R122, -R90, R67 ;  /* 0x000000435a7a7221 */ /* 0x000fe20000010100 */
[C---:B------:R-:W-:Y:S01]  /*2fd0*/  FMUL.FTZ R44, R95.reuse, R44 ;  /* 0x0000002c5f2c7220 */ /* 0x040fe20000410000 */
        /* <DEDUP_REMOVED lines=8> */
[----:B------:R-:W-:Y:S02]  /*3060*/  HADD2.F32 R61, -RZ, R3.H1_H1 ;  /* 0x30000003ff3d7230 */ /* 0x000fe40000004100 */
[----:B------:R-:W-:Y:S01]  /*3070*/  FADD.FTZ R50, -R90, R50 ;  /* 0x000000325a327221 */ /* 0x000fe20000010100 */
[----:B------:R-:W-:-:S02]  /*3080*/  HADD2.F32 R63, -RZ, R29.H1_H1 ;  /* 0x3000001dff3f7230 */ /* 0x000fc40000004100 */
[----:B------:R-:W-:Y:S01]  /*3090*/  FADD.FTZ R52, -R90, R52 ;  /* 0x000000345a347221 */ /* 0x000fe20000010100 */
[----:B------:R-:W-:Y:S02]  /*30a0*/  HADD2.F32 R65, -RZ, R4.H0_H0 ;  /* 0x20000004ff417230 */ /* 0x000fe40000004100 */
[----:B------:R-:W-:Y:S01]  /*30b0*/  FFMA.FTZ R44, R44, R45, R49 ;  /* 0x0000002d2c2c7223 */ /* 0x000fe20000010031 */
[----:B------:R-:W-:Y:S02]  /*30c0*/  HADD2.F32 R67, -RZ, R30.H0_H0 ;  /* 0x2000001eff437230 */ /* 0x000fe40000004100 */
[----:B------:R-:W-:Y:S01]  /*30d0*/  FFMA.FTZ R49, R92, R53, R55 ;  /* 0x000000355c317223 */ /* 0x000fe20000010037 */
[----:B------:R-:W-:Y:S01]  /*30e0*/  FFMA.FTZ R45, R46, R57, R59 ;  /* 0x000000392e2d7223 */ /* 0x000fe2000001003b */
[----:B------:R-:W-:Y:S01]  /*30f0*/  FADD.FTZ R124, -R90, R69 ;  /* 0x000000455a7c7221 */ /* 0x000fe20000010100 */
[----:B------:R-:W-:Y:S01]  /*3100*/  FFMA.FTZ R94, R94, R61, R63 ;  /* 0x0000003d5e5e7223 */ /* 0x000fe2000001003f */
[----:B------:R-:W-:Y:S01]  /*3110*/  FFMA.FTZ R46, R104, R65, R67 ;  /* 0x00000041682e7223 */ /* 0x000fe20000010043 */
[----:B------:R-:W-:-:S02]  /*3120*/  HADD2.F32 R55, -RZ, R4.H1_H1 ;  /* 0x30000004ff377230 */ /* 0x000fc40000004100 */
[----:B------:R-:W-:Y:S01]  /*3130*/  FADD.FTZ R70, -R90, R71 ;  /* 0x000000475a467221 */ /* 0x000fe20000010100 */
[----:B------:R-:W-:Y:S02]  /*3140*/  HADD2.F32 R53, -RZ, R30.H1_H1 ;  /* 0x3000001eff357230 */ /* 0x000fe40000004100 */
[C---:B------:R-:W-:Y:S01]  /*3150*/  FMUL.FTZ R48, R95.reuse, R48 ;  /* 0x000000305f307220 */ /* 0x040fe20000410000 */
[----:B------:R-:W-:Y:S02]  /*3160*/  HADD2.F32 R57, -RZ, R5.H0_H0 ;  /* 0x20000005ff397230 */ /* 0x000fe40000004100 */
[C---:B------:R-:W-:Y:S01]  /*3170*/  FMUL.FTZ R50, R95.reuse, R50 ;  /* 0x000000325f327220 */ /* 0x040fe20000410000 */
[----:B------:R-:W-:Y:S02]  /*3180*/  HADD2.F32 R59, -RZ, R31.H0_H0 ;  /* 0x2000001fff3b7230 */ /* 0x000fe40000004100 */
[----:B------:R-:W-:Y:S01]  /*3190*/  FMUL.FTZ R106, R95, R106 ;  /* 0x0000006a5f6a7220 */ /* 0x000fe20000410000 */
[----:B------:R-:W-:-:S02]  /*31a0*/  HADD2.F32 R69, -RZ, R5.H1_H1 ;  /* 0x30000005ff457230 */ /* 0x000fc40000004100 */
[C---:B------:R-:W-:Y:S01]  /*31b0*/  FMUL.FTZ R52, R95.reuse, R52 ;  /* 0x000000345f347220 */ /* 0x040fe20000410000 */
[----:B------:R-:W-:Y:S02]  /*31c0*/  HADD2.F32 R61, -RZ, R31.H1_H1 ;  /* 0x3000001fff3d7230 */ /* 0x000fe40000004100 */
[C---:B------:R-:W-:Y:S01]  /*31d0*/  FADD.FTZ R54, -R90.reuse, R54 ;  /* 0x000000365a367221 */ /* 0x040fe20000010100 */
[----:B------:R-:W-:Y:S02]  /*31e0*/  HADD2.F32 R63, -RZ, R10.H0_H0 ;  /* 0x2000000aff3f7230 */ /* 0x000fe40000004100 */
[----:B------:R-:W-:Y:S01]  /*31f0*/  FMUL.FTZ R108, R95, R108 ;  /* 0x0000006c5f6c7220 */ /* 0x000fe20000410000 */
[----:B------:R-:W-:Y:S02]  /*3200*/  HADD2.F32 R65, -RZ, R24.H0_H0 ;  /* 0x20000018ff417230 */ /* 0x000fe40000004100 */
[----:B------:R-:W-:Y:S01]  /*3210*/  FADD.FTZ R56, -R90, R56 ;  /* 0x000000385a387221 */ /* 0x000fe20000010100 */
[----:B------:R-:W-:-:S02]  /*3220*/  HADD2.F32 R67, -RZ, R10.H1_H1 ;  /* 0x3000000aff437230 */ /* 0x000fc40000004100 */
[----:B------:R-:W-:Y:S01]  /*3230*/  FFMA.FTZ R55, R48, R55, R53 ;  /* 0x0000003730377223 */ /* 0x000fe20000010035 */
[----:B------:R-:W-:Y:S02]  /*3240*/  HADD2.F32 R71, -RZ, R24.H1_H1 ;  /* 0x30000018ff477230 */ /* 0x000fe40000004100 */
[----:B------:R-:W-:Y:S01]  /*3250*/  FFMA.FTZ R50, R50, R57, R59 ;  /* 0x0000003932327223 */ /* 0x000fe2000001003b */
[----:B------:R-:W-:Y:S01]  /*3260*/  FFMA.FTZ R69, R106, R69, R61 ;  /* 0x000000456a457223 */ /* 0x000fe2000001003d */
[----:B------:R-:W-:Y:S01]  /*3270*/  FFMA.FTZ R48, R52, R63, R65 ;  /* 0x0000003f34307223 */ /* 0x000fe20000010041 */
[----:B------:R-:W-:Y:S02]  /*3280*/  HADD2.F32 R57, -RZ, R11.H0_H0 ;  /* 0x2000000bff397230 */ /* 0x000fe40000004100 */
[C---:B------:R-:W-:Y:S01]  /*3290*/  FADD.FTZ R58, -R90.reuse, R58 ;  /* 0x0000003a5a3a7221 */ /* 0x040fe20000010100 */
[----:B------:R-:W-:Y:S02]  /*32a0*/  HADD2.F32 R59, -RZ, R25.H0_H0 ;  /* 0x20000019ff3b7230 */ /* 0x000fe40000004100 */
[----:B------:R-:W-:Y:S01]  /*32b0*/  FADD.FTZ R47, -R90, R73 ;  /* 0x000000495a2f7221 */ /* 0x000fe20000010100 */
[----:B------:R-:W-:Y:S01]  /*32c0*/  FMUL.FTZ R54, R95, R54 ;  /* 0x000000365f367220 */ /* 0x000fe20000410000 */
[----:B------:R-:W-:Y:S01]  /*32d0*/  FFMA.FTZ R53, R108, R67, R71 ;  /* 0x000000436c357223 */ /* 0x000fe20000010047 */
[----:B------:R-:W-:-:S02]  /*32e0*/  HADD2.F32 R61, -RZ, R11.H1_H1 ;  /* 0x3000000bff3d7230 */ /* 0x000fc40000004100 */
[C---:B------:R-:W-:Y:S01]  /*32f0*/  FADD.FTZ R60, -R90.reuse, R60 ;  /* 0x0000003c5a3c7221 */ /* 0x040fe20000010100 */
[----:B------:R-:W-:Y:S02]  /*3300*/  HADD2.F32 R63, -RZ, R25.H1_H1 ;  /* 0x30000019ff3f7230 */ /* 0x000fe40000004100 */
[C---:B------:R-:W-:Y:S01]  /*3310*/  FADD.FTZ R62, -R90.reuse, R62 ;  /* 0x0000003e5a3e7221 */ /* 0x040fe20000010100 */
[C---:B------:R-:W-:Y:S01]  /*3320*/  FADD.FTZ R64, -R90.reuse, R64 ;  /* 0x000000405a407221 */ /* 0x040fe20000010100 */
[C---:B------:R-:W-:Y:S01]  /*3330*/  FADD.FTZ R66, -R90.reuse, R66 ;  /* 0x000000425a427221 */ /* 0x040fe20000010100 */
[C---:B------:R-:W-:Y:S01]  /*3340*/  FADD.FTZ R68, -R90.reuse, R68 ;  /* 0x000000445a447221 */ /* 0x040fe20000010100 */
[C---:B------:R-:W-:Y:S01]  /*3350*/  FADD.FTZ R72, -R90.reuse, R72 ;  /* 0x000000485a487221 */ /* 0x040fe20000010100 */
[----:B------:R-:W-:Y:S01]  /*3360*/  FADD.FTZ R74, -R90, R74 ;  /* 0x0000004a5a4a7221 */ /* 0x000fe20000010100 */
[----:B------:R-:W-:Y:S01]  /*3370*/  FMUL.FTZ R110, R95, R110 ;  /* 0x0000006e5f6e7220 */ /* 0x000fe20000410000 */
        /* <DEDUP_REMOVED lines=10> */
[----:B------:R-:W-:Y:S01]  /*3420*/  FFMA.FTZ R57, R110, R61, R63 ;  /* 0x0000003d6e397223 */ /* 0x000fe2000001003f */
[----:B------:R-:W-:Y:S01]  /*3430*/  FFMA.FTZ R56, R56, R65, R67 ;  /* 0x0000004138387223 */ /* 0x000fe20000010043 */
[----:B------:R-:W-:Y:S01]  /*3440*/  FFMA.FTZ R71, R112, R71, R73 ;  /* 0x0000004770477223 */ /* 0x000fe20000010049 */
[----:B------:R-:W-:Y:S02]  /*3450*/  HADD2.F32 R59, -RZ, R13.H1_H1 ;  /* 0x3000000dff3b7230 */ /* 0x000fe40000004100 */
[C---:B------:R-:W-:Y:S01]  /*3460*/  FMUL.FTZ R114, R95.reuse, R114 ;  /* 0x000000725f727220 */ /* 0x040fe20000410000 */
[----:B------:R-:W-:Y:S02]  /*3470*/  HADD2.F32 R61, -RZ, R27.H1_H1 ;  /* 0x3000001bff3d7230 */ /* 0x000fe40000004100 */
[----:B------:R-:W-:Y:S01]  /*3480*/  FMUL.FTZ R60, R95, R60 ;  /* 0x0000003c5f3c7220 */ /* 0x000fe20000410000 */
[----:B------:R-:W-:-:S02]  /*3490*/  IMAD R102, R103, R102, RZ ;  /* 0x0000006667667224 */ /* 0x000fc400078e02ff */
        /* <DEDUP_REMOVED lines=14> */
[----:B------:R-:W-:-:S02]  /*3580*/  HADD2.F32 R67, -RZ, R78.H1_H1 ;  /* 0x3000004eff437230 */ /* 0x000fc40000004100 */
[----:B------:R-:W-:Y:S01]  /*3590*/  FFMA.FTZ R91, R58, R91, R75 ;  /* 0x0000005b3a5b7223 */ /* 0x000fe2000001004b */
[----:B------:R-:W-:Y:S02]  /*35a0*/  HADD2.F32 R73, -RZ, R20.H1_H1 ;  /* 0x30000014ff497230 */ /* 0x000fe40000004100 */
[----:B------:R-:W-:Y:S01]  /*35b0*/  FFMA.FTZ R114, R114, R59, R61 ;  /* 0x0000003b72727223 */ /* 0x000fe2000001003d */
[----:B------:R-:W-:Y:S01]  /*35c0*/  HADD2.F32 R95, -RZ, R79.H1_H1 ;  /* 0x3000004fff5f7230 */ /* 0x000fe20000004100 */
[----:B------:R-:W-:Y:S01]  /*35d0*/  F2FP.F16.F32.PACK_AB R46, R55, R46 ;  /* 0x0000002e372e723e */ /* 0x000fe200000000ff */
[----:B------:R-:W-:Y:S02]  /*35e0*/  HADD2.F32 R103, -RZ, R21.H1_H1 ;  /* 0x30000015ff677230 */ /* 0x000fe40000004100 */
[----:B------:R-:W-:Y:S01]  /*35f0*/  FFMA.FTZ R59, R116, R67, R73 ;  /* 0x00000043743b7223 */ /* 0x000fe20000010049 */
[----:B------:R-:W-:Y:S01]  /*3600*/  HADD2.F32 R63, -RZ, R78.H0_H0 ;  /* 0x2000004eff3f7230 */ /* 0x000fe20000004100 */
[----:B------:R-:W-:Y:S01]  /*3610*/  F2FP.F16.F32.PACK_AB R45, R94, R45 ;  /* 0x0000002d5e2d723e */ /* 0x000fe200000000ff */
[----:B------:R-:W-:-:S02]  /*3620*/  HADD2.F32 R65, -RZ, R20.H0_H0 ;  /* 0x20000014ff417230 */ /* 0x000fc40000004100 */
[----:B------:R-:W-:Y:S01]  /*3630*/  FFMA.FTZ R73, R118, R95, R103 ;  /* 0x0000005f76497223 */ /* 0x000fe20000010067 */
[----:B------:R-:W-:Y:S01]  /*3640*/  HADD2.F32 R75, -RZ, R79.H0_H0 ;  /* 0x2000004fff4b7230 */ /* 0x000fe20000004100 */
[----:B------:R-:W-:Y:S01]  /*3650*/  F2FP.F16.F32.PACK_AB R44, R49, R44 ;  /* 0x0000002c312c723e */ /* 0x000fe200000000ff */
[----:B------:R-:W-:Y:S02]  /*3660*/  HADD2.F32 R103, -RZ, R84.H0_H0 ;  /* 0x20000054ff677230 */ /* 0x000fe40000004100 */
[----:B------:R-:W-:Y:S01]  /*3670*/  FFMA.FTZ R52, R60, R63, R65 ;  /* 0x0000003f3c347223 */ /* 0x000fe20000010041 */
[----:B------:R-:W-:Y:S02]  /*3680*/  HADD2.F32 R67, -RZ, R23.H0_H0 ;  /* 0x20000017ff437230 */ /* 0x000fe40000004100 */
        /* <DEDUP_REMOVED lines=21> */
[--C-:B------:R-:W-:Y:S01]  /*37e0*/  HADD2.F32 R60, -RZ, R88.reuse.H0_H0 ;  /* 0x20000058ff3c7230 */ /* 0x100fe20000004100 */
[----:B------:R-:W-:Y:S01]  /*37f0*/  F2FP.F16.F32.PACK_AB R54, R93, R92 ;  /* 0x0000005c5d36723e */ /* 0x000fe200000000ff */
[--C-:B------:R-:W-:Y:S02]  /*3800*/  HADD2.F32 R62, -RZ, R17.reuse.H0_H0 ;  /* 0x20000011ff3e7230 */ /* 0x100fe40000004100 */
[----:B------:R-:W-:Y:S01]  /*3810*/  FFMA.FTZ R75, R124, R75, R61 ;  /* 0x0000004b7c4b7223 */ /* 0x000fe2000001003d */
[----:B------:R-:W-:Y:S01]  /*3820*/  HADD2.F32 R63, -RZ, R88.H1_H1 ;  /* 0x30000058ff3f7230 */ /* 0x000fe20000004100 */
[----:B------:R-:W-:Y:S01]  /*3830*/  F2FP.F16.F32.PACK_AB R52, R59, R52 ;  /* 0x000000343b34723e */ /* 0x000fe200000000ff */
[----:B------:R-:W-:-:S02]  /*3840*/  HADD2.F32 R65, -RZ, R17.H1_H1 ;  /* 0x30000011ff417230 */ /* 0x000fc40000004100 */
[----:B------:R-:W-:Y:S01]  /*3850*/  FFMA.FTZ R95, R51, R60, R62 ;  /* 0x0000003c335f7223 */ /* 0x000fe2000001003e */
[----:B------:R-:W-:Y:S01]  /*3860*/  HADD2.F32 R61, -RZ, R97.H0_H0 ;  /* 0x20000061ff3d7230 */ /* 0x000fe20000004100 */
[----:B------:R-:W-:Y:S01]  /*3870*/  SHF.R.S32.HI R51, RZ, 0x1f, R102 ;  /* 0x0000001fff337819 */ /* 0x000fe20000011466 */
[----:B------:R-:W-:Y:S02]  /*3880*/  HADD2.F32 R105, -RZ, R18.H0_H0 ;  /* 0x20000012ff697230 */ /* 0x000fe40000004100 */
[----:B------:R-:W-:Y:S01]  /*3890*/  FFMA.FTZ R70, R70, R63, R65 ;  /* 0x0000003f46467223 */ /* 0x000fe20000010041 */
[----:B------:R-:W-:Y:S01]  /*38a0*/  HADD2.F32 R63, -RZ, R19.H0_H0 ;  /* 0x20000013ff3f7230 */ /* 0x000fe20000004100 */
[----:B------:R-:W-:Y:S01]  /*38b0*/  LEA.HI R51, R51, R102, RZ, 0x3 ;  /* 0x0000006633337211 */ /* 0x000fe200078f18ff */
[----:B------:R-:W-:Y:S02]  /*38c0*/  HADD2.F32 R60, -RZ, R97.H1_H1 ;  /* 0x30000061ff3c7230 */ /* 0x000fe40000004100 */
[----:B------:R-:W-:Y:S01]  /*38d0*/  FFMA.FTZ R72, R72, R61, R105 ;  /* 0x0000003d48487223 */ /* 0x000fe20000010069 */
[----:B------:R-:W-:Y:S01]  /*38e0*/  HADD2.F32 R61, -RZ, R96.H0_H0 ;  /* 0x20000060ff3d7230 */ /* 0x000fe20000004100 */
[----:B------:R-:W-:Y:S01]  /*38f0*/  LEA.HI.SX32 R51, R51, R0, 0x1d ;  /* 0x0000000033337211 */ /* 0x000fe200078feaff */
[----:B------:R-:W-:Y:S01]  /*3900*/  HADD2.F32 R62, -RZ, R18.H1_H1 ;  /* 0x30000012ff3e7230 */ /* 0x000fe20000004100 */
[----:B------:R-:W-:Y:S01]  /*3910*/  F2FP.F16.F32.PACK_AB R57, R70, R95 ;  /* 0x0000005f4639723e */ /* 0x000fe200000000ff */
[----:B------:R-:W-:-:S02]  /*3920*/  HADD2.F32 R107, -RZ, R96.H1_H1 ;  /* 0x30000060ff6b7230 */ /* 0x000fc40000004100 */
[----:B------:R-:W-:Y:S01]  /*3930*/  FFMA.FTZ R74, R74, R61, R63 ;  /* 0x0000003d4a4a7223 */ /* 0x000fe2000001003f */
[----:B------:R-:W-:Y:S02]  /*3940*/  HADD2.F32 R109, -RZ, R19.H1_H1 ;  /* 0x30000013ff6d7230 */ /* 0x000fe40000004100 */
[----:B------:R-:W-:Y:S01]  /*3950*/  FFMA.FTZ R105, R47, R60, R62 ;  /* 0x0000003c2f697223 */ /* 0x000fe2000001003e */
[C---:B------:R-:W-:Y:S01]  /*3960*/  IADD3 R63, PT, PT, R51.reuse, 0x80, RZ ;  /* 0x00000080333f7810 */ /* 0x040fe20007ffe0ff */
[C---:B0-----:R-:W-:Y:S01]  /*3970*/  IMAD.WIDE.U32 R60, R51.reuse, 0x10, R66 ;  /* 0x00000010333c7825 */ /* 0x041fe200078e0042 */
[----:B------:R-:W-:-:S03]  /*3980*/  IADD3 R65, PT, PT, R51, 0x100, RZ ;  /* 0x0000010033417810 */ /* 0x000fc60007ffe0ff */
[----:B------:R-:W-:Y:S01]  /*3990*/  FFMA.FTZ R107, R90, R107, R109 ;  /* 0x0000006b5a6b7223 */ /* 0x000fe2000001006d */
[----:B------:R-:W-:Y:S01]  /*39a0*/  IADD3 R47, PT, PT, R51, 0x180, RZ ;  /* 0x00000180332f7810 */ /* 0x000fe20007ffe0ff */
[--C-:B------:R-:W-:Y:S01]  /*39b0*/  IMAD.WIDE.U32 R62, R63, 0x10, R66.reuse ;  /* 0x000000103f3e7825 */ /* 0x100fe200078e0042 */
[----:B------:R-:W-:Y:S02]  /*39c0*/  F2FP.F16.F32.PACK_AB R51, R114, R91 ;  /* 0x0000005b7233723e */ /* 0x000fe400000000ff */
[----:B------:R-:W-:Y:S01]  /*39d0*/  F2FP.F16.F32.PACK_AB R59, R107, R74 ;  /* 0x0000004a6b3b723e */ /* 0x000fe200000000ff */
[----:B------:R-:W-:Y:S01]  /*39e0*/  IMAD.WIDE.U32 R64, R65, 0x10, R66 ;  /* 0x0000001041407825 */ /* 0x000fe200078e0042 */
[----:B------:R-:W-:-:S03]  /*39f0*/  F2FP.F16.F32.PACK_AB R58, R105, R72 ;  /* 0x00000048693a723e */ /* 0x000fc600000000ff */
[----:B------:R-:W-:Y:S01]  /*3a00*/  IMAD.WIDE.U32 R66, R47, 0x10, R66 ;  /* 0x000000102f427825 */ /* 0x000fe200078e0042 */
[----:B------:R-:W-:Y:S02]  /*3a10*/  F2FP.F16.F32.PACK_AB R47, R69, R50 ;  /* 0x00000032452f723e */ /* 0x000fe400000000ff */
[----:B------:R-:W-:Y:S02]  /*3a20*/  F2FP.F16.F32.PACK_AB R50, R71, R56 ;  /* 0x000000384732723e */ /* 0x000fe400000000ff */
[----:B------:R-:W-:Y:S01]  /*3a30*/  F2FP.F16.F32.PACK_AB R56, R75, R68 ;  /* 0x000000444b38723e */ /* 0x000fe200000000ff */
[----:B------:R0:W-:Y:S04]  /*3a40*/  STG.E.128 desc[UR6][R60.64], R44 ;  /* 0x0000002c3c007986 */ /* 0x0001e8000c101d06 */
[----:B------:R0:W-:Y:S04]  /*3a50*/  STG.E.128 desc[UR6][R62.64], R48 ;  /* 0x000000303e007986 */ /* 0x0001e8000c101d06 */
[----:B------:R0:W-:Y:S04]  /*3a60*/  STG.E.128 desc[UR6][R64.64], R52 ;  /* 0x0000003440007986 */ /* 0x0001e8000c101d06 */
[----:B------:R0:W-:Y:S02]  /*3a70*/  STG.E.128 desc[UR6][R66.64], R56 ;  /* 0x0000003842007986 */ /* 0x0001e4000c101d06 */
.L_x_16231:
[----:B0-----:R-:W0:Y:S01]  /*3a80*/  LDC.64 R44, c[0x0][0x380] ;  /* 0x0000e000ff2c7b82 */ /* 0x001e220000000a00 */
[----:B------:R-:W-:Y:S01]  /*3a90*/  UPLOP3.LUT UP0, UPT, UPT, UPT, UP0, 0x40, 0x4 ;  /* 0x000000000004789c */ /* 0x000fe20003f0e800 */
[----:B0-----:R-:W-:-:S04]  /*3aa0*/  IADD3 R81, PT, PT, R81, R44, RZ ;  /* 0x0000002c51517210 */ /* 0x001fc80007ffe0ff */
[----:B------:R-:W-:-:S13]  /*3ab0*/  ISETP.GE.AND P0, PT, R81, R45, PT ;  /* 0x0000002d5100720c */ /* 0x000fda0003f06270 */
[----:B------:R-:W-:Y:S05]  /*3ac0*/  @!P0 BRA `(.L_x_16232) ;  /* 0xffffffc800fc8947 */ /* 0x000fea000383ffff */
[----:B------:R-:W-:Y:S05]  /*3ad0*/  EXIT ;  /* 0x000000000000794d */ /* 0x000fea0003800000 */
.L_x_16233:
        /* <DEDUP_REMOVED lines=10> */
.L_x_27301:


//--------------------- .text._ZN10layer_norm13ln_fwd_kernelINS_13Kernel_traitsI6__halfS2_fS2_fjLj4096ELj1ELj1ELj4ELj16ENS_18Kernel_traits_baseILj4096ES2_S2_fS2_fjLj128EEEEELb1ELb0ELb0ELb0EEEvNS_9FwdParamsE --------------------------
	.section	.text._ZN10layer_norm13ln_fwd_kernelINS_13Kernel_traitsI6__halfS2_fS2_fjLj4096ELj1ELj1ELj4ELj16ENS_18Kernel_traits_baseILj4096ES2_S2_fS2_fjLj128EEEEELb1ELb0ELb0ELb0EEEvNS_9FwdParamsE,"ax",@progbits
	.align	128
        .global         _ZN10layer_norm13ln_fwd_kernelINS_13Kernel_traitsI6__halfS2_fS2_fjLj4096ELj1ELj1ELj4ELj16ENS_18Kernel_traits_baseILj4096ES2_S2_fS2_fjLj128EEEEELb1ELb0ELb0ELb0EEEvNS_9FwdParamsE
        .type           _ZN10layer_norm13ln_fwd_kernelINS_13Kernel_traitsI6__halfS2_fS2_fjLj4096ELj1ELj1ELj4ELj16ENS_18Kernel_traits_baseILj4096ES2_S2_fS2_fjLj128EEEEELb1ELb0ELb0ELb0EEEvNS_9FwdParamsE,@function
        .size           _ZN10layer_norm13ln_fwd_kernelINS_13Kernel_traitsI6__halfS2_fS2_fjLj4096ELj1ELj1ELj4ELj16ENS_18Kernel_traits_baseILj4096ES2_S2_fS2_fjLj128EEEEELb1ELb0ELb0ELb0EEEvNS_9FwdParamsE,(.L_x_27302 - _ZN10layer_norm13ln_fwd_kernelINS_13Kernel_traitsI6__halfS2_fS2_fjLj4096ELj1ELj1ELj4ELj16ENS_18Kernel_traits_baseILj4096ES2_S2_fS2_fjLj128EEEEELb1ELb0ELb0ELb0EEEvNS_9FwdParamsE)
        .other          _ZN10layer_norm13ln_fwd_kernelINS_13Kernel_traitsI6__halfS2_fS2_fjLj4096ELj1ELj1ELj4ELj16ENS_18Kernel_traits_baseILj4096ES2_S2_fS2_fjLj128EEEEELb1ELb0ELb0ELb0EEEvNS_9FwdParamsE,@"STO_CUDA_ENTRY STV_DEFAULT"
_ZN10layer_norm13ln_fwd_kernelINS_13Kernel_traitsI6__halfS2_fS2_fjLj4096ELj1ELj1ELj4ELj16ENS_18Kernel_traits_baseILj4096ES2_S2_fS2_fjLj128EEEEELb1ELb0ELb0ELb0EEEvNS_9FwdParamsE:
.text._ZN10layer_norm13ln_fwd_kernelINS_13Kernel_traitsI6__halfS2_fS2_fjLj4096ELj1ELj1ELj4ELj16ENS_18Kernel_traits_baseILj4096ES2_S2_fS2_fjLj128EEEEELb1ELb0ELb0ELb0EEEvNS_9FwdParamsE:
        /* <DEDUP_REMOVED lines=84> */
[----:B0-----:R-:W-:-:S04]  /*0540*/  IMAD.WIDE.U32 R20, R23, 0x10, R20 ;  /* 0x0000001017147825 */ /* 0x001fc800078e0014 */
[----:B-1----:R-:W-:Y:S02]  /*0550*/  IMAD.WIDE.U32 R16, R23, 0x10, R16 ;  /* 0x0000001017107825 */ /* 0x002fe400078e0010 */
[----:B------:R-:W5:Y:S04]  /*0560*/  LDG.E.128 R20, desc[UR6][R20.64] ;  /* 0x0000000614147981 */ /* 0x000f68000c1e1d00 */
[----:B------:R-:W5:Y:S01]  /*0570*/  LD.E.128 R16, desc[UR6][R16.64] ;  /* 0x0000000610107980 */ /* 0x000f62000c101d00 */
[----:B------:R-:W-:Y:S05]  /*0580*/  BRA `(.L_x_16236) ;  /* 0x00000000007c7947 */ /* 0x000fea0003800000 */
.L_x_16235:
        /* <DEDUP_REMOVED lines=31> */
.L_x_16236:
[----:B------:R-:W-:Y:S05]  /*0780*/  BSYNC.RECONVERGENT B0 ;  /* 0x0000000000007941 */ /* 0x000fea0003800200 */
.L_x_16234:
        /* <DEDUP_REMOVED lines=89> */
.L_x_16580:
        /* <DEDUP_REMOVED lines=42> */
.L_x_27134:
[----:B------:R-:W-:Y:S05]  /*0fc0*/  BRX R60 -0xfd0                                         (*"BRANCH_TARGETS .L_x_27135,.L_x_27136,.L_x_27137"*) ;  /* 0xfffffff03c0c7949 */ /* 0x000fea000383ffff */
.L_x_27137:
[----:B------:R-:W-:Y:S01]  /*0fd0*/  VIADD R62, R5, 0x1 ;  /* 0x00000001053e7836 */ /* 0x000fe20000000000 */
[----:B------:R-:W-:Y:S01]  /*0fe0*/  MOV R63, R6 ;  /* 0x00000006003f7202 */ /* 0x000fe20000000f00 */
[----:B------:R-:W-:Y:S01]  /*0ff0*/  IMAD.MOV.U32 R60, RZ, RZ, R3 ;  /* 0x000000ffff3c7224 */ /* 0x000fe200078e0003 */
[----:B------:R-:W-:Y:S06]  /*1000*/  BRA `(.L_x_16241) ;  /* 0x0000000000f07947 */ /* 0x000fec0003800000 */
.L_x_27135:
[----:B------:R-:W-:Y:S01]  /*1010*/  IMAD.MOV.U32 R60, RZ, RZ, R3 ;  /* 0x000000ffff3c7224 */ /* 0x000fe200078e0003 */
[----:B------:R-:W-:Y:S01]  /*1020*/  MOV R63, R7 ;  /* 0x00000007003f7202 */ /* 0x000fe20000000f00 */
[----:B------:R-:W-:Y:S01]  /*1030*/  IMAD.MOV.U32 R62, RZ, RZ, 0x3 ;  /* 0x00000003ff3e7424 */ /* 0x000fe200078e00ff */
[----:B------:R-:W-:Y:S06]  /*1040*/  BRA `(.L_x_16241) ;  /* 0x0000000000e07947 */ /* 0x000fec0003800000 */
.L_x_27136:
        /* <DEDUP_REMOVED lines=13> */
.L_x_16243:
[----:B------:R-:W-:Y:S05]  /*1120*/  BSYNC.RECONVERGENT B2 ;  /* 0x0000000000027941 */ /* 0x000fea0003800200 */
.L_x_16242:
        /* <DEDUP_REMOVED lines=42> */
.L_x_16241:
[----:B------:R-:W-:Y:S05]  /*13d0*/  BSYNC.RECONVERGENT B1 ;  /* 0x0000000000017941 */ /* 0x000fea0003800200 */
.L_x_16240:
[----:B------:R-:W0:Y:S01]  /*13e0*/  LDC R61, c[0x0][0x408] ;  /* 0x00010200ff3d7b82 */ /* 0x000e220000000800 */
[----:B------:R-:W-:Y:S01]  /*13f0*/  I2FP.F32.U32 R80, R63 ;  /* 0x0000003f00507245 */ /* 0x000fe20000201000 */
[----:B------:R-:W-:Y:S01]  /*1400*/  IMAD.MOV.U32 R83, RZ, RZ, 0x2f800000 ;  /* 0x2f800000ff537424 */ /* 0x000fe200078e00ff */
[----:B------:R-:W-:Y:S01]  /*1410*/  ISETP.NE.AND P1, PT, R62, 0x1, PT ;  /* 0x000000013e00780c */ /* 0x000fe20003f25270 */
[----:B-----5:R-:W-:Y:S01]  /*1420*/  HADD2.F32 R5, -RZ, R48.H0_H0 ;  /* 0x20000030ff057230 */ /* 0x020fe20000004100 */
[----:B------:R-:W-:Y:S01]  /*1430*/  BSSY.RECONVERGENT B1, `(.L_x_16244) ;  /* 0x000004e000017945 */ /* 0x000fe20003800200 */
[----:B------:R-:W-:Y:S01]  /*1440*/  FFMA.FTZ R3, R80, R83, 1.1641532182693481445e-10 ;  /* 0x2f00000050037423 */ /* 0x000fe20000010053 */
[----:B------:R-:W-:Y:S01]  /*1450*/  HFMA2 R63, -RZ, RZ, 0, 1.1920928955078125e-07 ;  /* 0x00000002ff3f7431 */ /* 0x000fe200000001ff */
[----:B------:R-:W1:Y:S01]  /*1460*/  LDC R82, c[0x0][0x404] ;  /* 0x00010100ff527b82 */ /* 0x000e620000000800 */
[----:B------:R-:W-:Y:S01]  /*1470*/  FMUL.FTZ R80, R5, UR4 ;  /* 0x0000000405507c20 */ /* 0x000fe20008410000 */
[----:B------:R-:W-:-:S03]  /*1480*/  IMAD.MOV.U32 R5, RZ, RZ, R2 ;  /* 0x000000ffff057224 */ /* 0x000fc600078e0002 */
        /* <DEDUP_REMOVED lines=15> */
.L_x_16246:
        /* <DEDUP_REMOVED lines=13> */
.L_x_16248:
[----:B------:R-:W-:Y:S05]  /*1650*/  BSYNC.RECONVERGENT B2 ;  /* 0x0000000000027941 */ /* 0x000fea0003800200 */
.L_x_16247:
        /* <DEDUP_REMOVED lines=43> */
.L_x_16245:
[----:B------:R-:W-:Y:S05]  /*1910*/  BSYNC.RECONVERGENT B1 ;  /* 0x0000000000017941 */ /* 0x000fea0003800200 */
.L_x_16244:
        /* <DEDUP_REMOVED lines=22> */
.L_x_16251:
        /* <DEDUP_REMOVED lines=13> */
.L_x_16253:
[----:B------:R-:W-:Y:S05]  /*1b50*/  BSYNC.RECONVERGENT B2 ;  /* 0x0000000000027941 */ /* 0x000fea0003800200 */
.L_x_16252:
        /* <DEDUP_REMOVED lines=39> */
[----:B------:R-:W-:-:S03]  /*1dd0*/  IMAD.WIDE.U32 R80, R81, -0x326172a9, RZ ;  /* 0xcd9e8d5751507825 */ /* 0x000fc600078e00ff */
[----:B------:R-:W-:Y:S01]  /*1de0*/  MOV R2, R80 ;  /* 0x0000005000027202 */ /* 0x000fe20000000f00 */
[----:B------:R-:W-:Y:S01]  /*1df0*/  HFMA2 R80, -RZ, RZ, 0, 0 ;  /* 0x00000000ff507431 */ /* 0x000fe200000001ff */
[----:B------:R-:W-:-:S07]  /*1e00*/  LOP3.LUT R6, R6, UR32, R81, 0x96, !PT ;  /* 0x0000002006067c12 */ /* 0x000fce000f8e9651 */
.L_x_16250:
[----:B------:R-:W-:Y:S05]  /*1e10*/  BSYNC.RECONVERGENT B1 ;  /* 0x0000000000017941 */ /* 0x000fea0003800200 */
.L_x_16249:
[----:B------:R-:W-:Y:S01]  /*1e20*/  I2FP.F32.U32 R48, R5 ;  /* 0x0000000500307245 */ /* 0x000fe20000201000 */
[----:B------:R-:W-:Y:S01]  /*1e30*/  HADD2.F32 R62, -RZ, R49.H0_H0 ;  /* 0x20000031ff3e7230 */ /* 0x000fe20000004100 */
[----:B------:R-:W-:Y:S01]  /*1e40*/  ISETP.NE.AND P2, PT, R80, 0x1, PT ;  /* 0x000000015000780c */ /* 0x000fe20003f45270 */
[----:B------:R-:W-:Y:S02]  /*1e50*/  BSSY.RECONVERGENT B1, `(.L_x_16254) ;  /* 0x000004c000017945 */ /* 0x000fe40003800200 */
        /* <DEDUP_REMOVED lines=18> */
.L_x_16256:
        /* <DEDUP_REMOVED lines=13> */
.L_x_16258:
[----:B------:R-:W-:Y:S05]  /*2050*/  BSYNC.RECONVERGENT B2 ;  /* 0x0000000000027941 */ /* 0x000fea0003800200 */
.L_x_16257:
        /* <DEDUP_REMOVED lines=43> */
.L_x_16255:
[----:B------:R-:W-:Y:S05]  /*2310*/  BSYNC.RECONVERGENT B1 ;  /* 0x0000000000017941 */ /* 0x000fea0003800200 */
.L_x_16254:
        /* <DEDUP_REMOVED lines=22> */
.L_x_16261:
        /* <DEDUP_REMOVED lines=13> */
.L_x_16263:
[----:B------:R-:W-:Y:S05]  /*2550*/  BSYNC.RECONVERGENT B2 ;  /* 0x0000000000027941 */ /* 0x000fea0003800200 */
.L_x_16262:
        /* <DEDUP_REMOVED lines=43> */
.L_x_16260:
[----:B------:R-:W-:Y:S05]  /*2810*/  BSYNC.RECONVERGENT B1 ;  /* 0x0000000000017941 */ /* 0x000fea0003800200 */
.L_x_16259:
        /* <DEDUP_REMOVED lines=22> */
.L_x_16266:
        /* <DEDUP_REMOVED lines=13> */
.L_x_16268:
[----:B------:R-:W-:Y:S05]  /*2a50*/  BSYNC.RECONVERGENT B2 ;  /* 0x0000000000027941 */ /* 0x000fea0003800200 */
.L_x_16267:
        /* <DEDUP_REMOVED lines=43> */
.L_x_16265:
[----:B------:R-:W-:Y:S05]  /*2d10*/  BSYNC.RECONVERGENT B1 ;  /* 0x0000000000017941 */ /* 0x000fea0003800200 */
.L_x_16264:
        /* <DEDUP_REMOVED lines=22> */
.L_x_16271:
        /* <DEDUP_REMOVED lines=13> */
.L_x_16273:
[----:B------:R-:W-:Y:S05]  /*2f50*/  BSYNC.RECONVERGENT B2 ;  /* 0x0000000000027941 */ /* 0x000fea0003800200 */
.L_x_16272:
        /* <DEDUP_REMOVED lines=43> */
.L_x_16270:
[----:B------:R-:W-:Y:S05]  /*3210*/  BSYNC.RECONVERGENT B1 ;  /* 0x0000000000017941 */ /* 0x000fea0003800200 */
.L_x_16269:
        /* <DEDUP_REMOVED lines=22> */
.L_x_16276:
        /* <DEDUP_REMOVED lines=15> */
.L_x_16278:
[----:B------:R-:W-:Y:S05]  /*3470*/  BSYNC.RECONVERGENT B2 ;  /* 0x0000000000027941 */ /* 0x000fea0003800200 */
.L_x_16277:
        /* <DEDUP_REMOVED lines=43> */
.L_x_16275:
[----:B------:R-:W-:Y:S05]  /*3730*/  BSYNC.RECONVERGENT B1 ;  /* 0x0000000000017941 */ /* 0x000fea0003800200 */
.L_x_16274:
[----:B------:R-:W-:Y:S01]  /*3740*/  I2FP.F32.U32 R48, R49 ;  /* 0x0000003100307245 */ /* 0x000fe20000201000 */
[----:B------:R-:W-:-:S04]  /*3750*/  HADD2.F32 R51, -RZ, R51.H1_H1 ;  /* 0x30000033ff337230 */ /* 0x000fc80000004100 */
        /* <DEDUP_REMOVED lines=8> */
.L_x_16239:
        /* <DEDUP_REMOVED lines=16> */
.L_x_16282:
        /* <DEDUP_REMOVED lines=13> */
.L_x_16284:
[----:B------:R-:W-:Y:S05]  /*39b0*/  BSYNC.RECONVERGENT B2 ;  /* 0x0000000000027941 */ /* 0x000fea0003800200 */
.L_x_16283:
        /* <DEDUP_REMOVED lines=42> */
.L_x_16281:
[----:B------:R-:W-:Y:S05]  /*3c60*/  BSYNC.RECONVERGENT B1 ;  /* 0x0000000000017941 */ /* 0x000fea0003800200 */
.L_x_16280:
[----:B------:R-:W0:Y:S01]  /*3c70*/  LDC R81, c[0x0][0x404] ;  /* 0x00010100ff517b82 */ /* 0x000e220000000800 */
[----:B------:R-:W-:Y:S01]  /*3c80*/  ISETP.NE.AND P0, PT, R14, 0x1, PT ;  /* 0x000000010e00780c */ /* 0x000fe20003f05270 */
[----:B------:R-:W-:Y:S01]  /*3c90*/  HFMA2 R61, -RZ, RZ, 0.1171875, 0 ;  /* 0x2f800000ff3d7431 */ /* 0x000fe200000001ff */
[----:B------:R-:W-:Y:S01]  /*3ca0*/  I2FP.F32.U32 R12, R12 ;  /* 0x0000000c000c7245 */ /* 0x000fe20000201000 */
[----:B-----5:R-:W-:Y:S01]  /*3cb0*/  HADD2.F32 R3, -RZ, R48.H0_H0 ;  /* 0x20000030ff037230 */ /* 0x020fe20000004100 */
[----:B------:R-:W-:Y:S01]  /*3cc0*/  BSSY.RECONVERGENT B1, `(.L_x_16285) ;  /* 0x000004b000017945 */ /* 0x000fe20003800200 */
[----:B------:R-:W-:Y:S02]  /*3cd0*/  IMAD.MOV.U32 R15, RZ, RZ, 0x2 ;  /* 0x00000002ff0f7424 */ /* 0x000fe400078e00ff */
[----:B------:R-:W1:Y:S01]  /*3ce0*/  LDC R80, c[0x0][0x408] ;  /* 0x00010200ff507b82 */ /* 0x000e620000000800 */
[----:B------:R-:W-:Y:S01]  /*3cf0*/  FFMA.FTZ R12, R12, R61, 1.1641532182693481445e-10 ;  /* 0x2f0000000c0c7423 */ /* 0x000fe2000001003d */
[----:B------:R-:W-:Y:S01]  /*3d00*/  FMUL.FTZ R13, R3, UR4 ;  /* 0x00000004030d7c20 */ /* 0x000fe20008410000 */
[----:B------:R-:W-:-:S03]  /*3d10*/  IMAD.MOV.U32 R5, RZ, RZ, R2 ;  /* 0x000000ffff057224 */ /* 0x000fc600078e0002 */
[----:B0-----:R-:W-:-:S04]  /*3d20*/  FSETP.LE.FTZ.AND P1, PT, R12, R81, PT ;  /* 0x000000510c00720b */ /* 0x001fc80003f33000 */
        /* <DEDUP_REMOVED lines=11> */
.L_x_16287:
        /* <DEDUP_REMOVED lines=13> */
.L_x_16289:
[----:B------:R-:W-:Y:S05]  /*3eb0*/  BSYNC.RECONVERGENT B2 ;  /* 0x0000000000027941 */ /* 0x000fea0003800200 */
.L_x_16288:
        /* <DEDUP_REMOVED lines=43> */
.L_x_16286:
[----:B------:R-:W-:Y:S05]  /*4170*/  BSYNC.RECONVERGENT B1 ;  /* 0x0000000000017941 */ /* 0x000fea0003800200 */
.L_x_16285:
[----:B------:R-:W-:Y:S01]  /*4180*/  ISETP.NE.AND P1, PT, R15, 0x1, PT ;  /* 0x000000010f00780c */ /* 0x000fe20003f25270 */
[----:B------:R-:W-:Y:S01]  /*4190*/  HADD2.F32 R48, -RZ, R48.H1_H1 ;  /* 0x30000030ff307230 */ /* 0x000fe20000004100 */
[----:B------:R-:W-:Y:S01]  /*41a0*/  I2FP.F32.U32 R14, R5 ;  /* 0x00000005000e7245 */ /* 0x000fe20000201000 */
[----:B------:R-:W-:Y:S01]  /*41b0*/  BSSY.RECONVERGENT B1, `(.L_x_16290) ;  /* 0x0000049000017945 */ /* 0x000fe20003800200 */
[----:B------:R-:W-:Y:S02]  /*41c0*/  IMAD.MOV.U32 R5, RZ, RZ, R2 ;  /* 0x000000ffff057224 */ /* 0x000fe400078e0002 */
[----:B------:R-:W-:Y:S01]  /*41d0*/  FMUL.FTZ R13, R48, UR4 ;  /* 0x00000004300d7c20 */ /* 0x000fe20008410000 */
[----:B------:R-:W-:Y:S01]  /*41e0*/  FFMA.FTZ R14, R14, R61, 1.1641532182693481445e-10 ;  /* 0x2f0000000e0e7423 */ /* 0x000fe2000001003d */
[----:B------:R-:W-:Y:S02]  /*41f0*/  HFMA2 R48, -RZ, RZ, 0, 1.1920928955078125e-07 ;  /* 0x00000002ff307431 */ /* 0x000fe400000001ff */
        /* <DEDUP_REMOVED lines=11> */
.L_x_16292:
        /* <DEDUP_REMOVED lines=13> */
.L_x_16294:
[----:B------:R-:W-:Y:S05]  /*4380*/  BSYNC.RECONVERGENT B2 ;  /* 0x0000000000027941 */ /* 0x000fea0003800200 */
.L_x_16293:
        /* <DEDUP_REMOVED lines=43> */
.L_x_16291:
[----:B------:R-:W-:Y:S05]  /*4640*/  BSYNC.RECONVERGENT B1 ;  /* 0x0000000000017941 */ /* 0x000fea0003800200 */
.L_x_16290:
[----:B------:R-:W-:Y:S01]  /*4650*/  ISETP.NE.AND P2, PT, R48, 0x1, PT ;  /* 0x000000013000780c */ /* 0x000fe20003f45270 */
[----:B------:R-:W-:Y:S01]  /*4660*/  BSSY.RECONVERGENT B1, `(.L_x_16295) ;  /* 0x000004b000017945 */ /* 0x000fe20003800200 */
[----:B------:R-:W-:Y:S01]  /*4670*/  I2FP.F32.U32 R14, R5 ;  /* 0x00000005000e7245 */ /* 0x000fe20000201000 */
[----:B------:R-:W-:Y:S02]  /*4680*/  HADD2.F32 R5, -RZ, R49.H0_H0 ;  /* 0x20000031ff057230 */ /* 0x000fe40000004100 */
        /* <DEDUP_REMOVED lines=15> */
.L_x_16297:
        /* <DEDUP_REMOVED lines=13> */
.L_x_16299:
[----:B------:R-:W-:Y:S05]  /*4850*/  BSYNC.RECONVERGENT B2 ;  /* 0x0000000000027941 */ /* 0x000fea0003800200 */
.L_x_16298:
        /* <DEDUP_REMOVED lines=43> */
.L_x_16296:
[----:B------:R-:W-:Y:S05]  /*4b10*/  BSYNC.RECONVERGENT B1 ;  /* 0x0000000000017941 */ /* 0x000fea0003800200 */
.L_x_16295:
        /* <DEDUP_REMOVED lines=19> */
.L_x_16302:
        /* <DEDUP_REMOVED lines=13> */
.L_x_16304:
[----:B------:R-:W-:Y:S05]  /*4d20*/  BSYNC.RECONVERGENT B2 ;  /* 0x0000000000027941 */ /* 0x000fea0003800200 */
.L_x_16303:
        /* <DEDUP_REMOVED lines=43> */
.L_x_16301:
[----:B------:R-:W-:Y:S05]  /*4fe0*/  BSYNC.RECONVERGENT B1 ;  /* 0x0000000000017941 */ /* 0x000fea0003800200 */
.L_x_16300:
[----:B------:R-:W-:Y:S01]  /*4ff0*/  ISETP.NE.AND P4, PT, R53, 0x1, PT ;  /* 0x000000013500780c */ /* 0x000fe20003f85270 */
[----:B------:R-:W-:Y:S01]  /*5000*/  BSSY.RECONVERGENT B1, `(.L_x_16305) ;  /* 0x000004b000017945 */ /* 0x000fe20003800200 */
[----:B------:R-:W-:Y:S01]  /*5010*/  I2FP.F32.U32 R48, R5 ;  /* 0x0000000500307245 */ /* 0x000fe20000201000 */
[----:B------:R-:W-:Y:S02]  /*5020*/  HADD2.F32 R5, -RZ, R50.H0_H0 ;  /* 0x20000032ff057230 */ /* 0x000fe40000004100 */
[----:B------:R-:W-:Y:S02]  /*5030*/  HFMA2 R52, -RZ, RZ, 0, 1.1920928955078125e-07 ;  /* 0x00000002ff347431 */ /* 0x000fe400000001ff */
[----:B------:R-:W-:Y:S01]  /*5040*/  FFMA.FTZ R48, R48, R61, 1.1641532182693481445e-10 ;  /* 0x2f00000030307423 */ /* 0x000fe2000001003d */
[----:B------:R-:W-:-:S04]  /*5050*/  FMUL.FTZ R5, R5, UR4 ;  /* 0x0000000405057c20 */ /* 0x000fc80008410000 */
[----:B------:R-:W-:Y:S01]  /*5060*/  FMUL.FTZ R49, R5, R80 ;  /* 0x0000005005317220 */ /* 0x000fe20000410000 */
[----:B------:R-:W-:Y:S01]  /*5070*/  FSETP.LE.FTZ.AND P3, PT, R48, R81, PT ;  /* 0x000000513000720b */ /* 0x000fe20003f73000 */
        /* <DEDUP_REMOVED lines=10> */
.L_x_16307:
        /* <DEDUP_REMOVED lines=13> */
.L_x_16309:
[----:B------:R-:W-:Y:S05]  /*51f0*/  BSYNC.RECONVERGENT B2 ;  /* 0x0000000000027941 */ /* 0x000fea0003800200 */
.L_x_16308:
        /* <DEDUP_REMOVED lines=39> */
[----:B------:R-:W-:-:S03]  /*5470*/  IMAD.WIDE.U32 R52, R52, -0x2daee0ad, RZ ;  /* 0xd2511f5334347825 */ /* 0x000fc600078e00ff */
[----:B------:R-:W-:Y:S01]  /*5480*/  MOV R60, R52 ;  /* 0x00000034003c7202 */ /* 0x000fe20000000f00 */
[----:B------:R-:W-:Y:S01]  /*5490*/  IMAD.MOV.U32 R52, RZ, RZ, RZ ;  /* 0x000000ffff347224 */ /* 0x000fe200078e00ff */
[----:B------:R-:W-:-:S07]  /*54a0*/  LOP3.LUT R7, R54, UR33, R53, 0x96, !PT ;  /* 0x0000002136077c12 */ /* 0x000fce000f8e9635 */
.L_x_16306:
[----:B------:R-:W-:Y:S05]  /*54b0*/  BSYNC.RECONVERGENT B1 ;  /* 0x0000000000017941 */ /* 0x000fea0003800200 */
.L_x_16305:
[----:B------:R-:W-:Y:S01]  /*54c0*/  ISETP.NE.AND P5, PT, R52, 0x1, PT ;  /* 0x000000013400780c */ /* 0x000fe20003fa5270 */
[----:B------:R-:W-:Y:S01]  /*54d0*/  HADD2.F32 R50, -RZ, R50.H1_H1 ;  /* 0x30000032ff327230 */ /* 0x000fe20000004100 */
[----:B------:R-:W-:Y:S01]  /*54e0*/  I2FP.F32.U32 R48, R5 ;  /* 0x0000000500307245 */ /* 0x000fe20000201000 */
[----:B------:R-:W-:Y:S01]  /*54f0*/  BSSY.RECONVERGENT B1, `(.L_x_16310) ;  /* 0x0000049000017945 */ /* 0x000fe20003800200 */
[----:B------:R-:W-:Y:S02]  /*5500*/  IMAD.MOV.U32 R54, RZ, RZ, 0x2 ;  /* 0x00000002ff367424 */ /* 0x000fe400078e00ff */
[----:B------:R-:W-:Y:S01]  /*5510*/  FMUL.FTZ R5, R50, UR4 ;  /* 0x0000000432057c20 */ /* 0x000fe20008410000 */
[----:B------:R-:W-:-:S03]  /*5520*/  FFMA.FTZ R48, R48, R61, 1.1641532182693481445e-10 ;  /* 0x2f00000030307423 */ /* 0x000fc6000001003d */
[----:B------:R-:W-:Y:S01]  /*5530*/  FMUL.FTZ R50, R5, R80 ;  /* 0x0000005005327220 */ /* 0x000fe20000410000 */
[----:B------:R-:W-:Y:S02]  /*5540*/  MOV R5, R2 ;  /* 0x0000000200057202 */ /* 0x000fe40000000f00 */
        /* <DEDUP_REMOVED lines=10> */
.L_x_16312:
        /* <DEDUP_REMOVED lines=13> */
.L_x_16314:
[----:B------:R-:W-:Y:S05]  /*56c0*/  BSYNC.RECONVERGENT B2 ;  /* 0x0000000000027941 */ /* 0x000fea0003800200 */
.L_x_16313:
        /* <DEDUP_REMOVED lines=39> */
[----:B------:R-:W-:-:S03]  /*5940*/  MOV R2, R62 ;  /* 0x0000003e00027202 */ /* 0x000fc60000000f00 */
[----:B------:R-:W-:Y:S01]  /*5950*/  IMAD.MOV.U32 R60, RZ, RZ, R52 ;  /* 0x000000ffff3c7224 */ /* 0x000fe200078e0034 */
[----:B------:R-:W-:Y:S01]  /*5960*/  LOP3.LUT R7, R54, UR33, R53, 0x96, !PT ;  /* 0x0000002136077c12 */ /* 0x000fe2000f8e9635 */
[----:B------:R-:W-:-:S07]  /*5970*/  HFMA2 R54, -RZ, RZ, 0, 0 ;  /* 0x00000000ff367431 */ /* 0x000fce00000001ff */
.L_x_16311:
[----:B------:R-:W-:Y:S05]  /*5980*/  BSYNC.RECONVERGENT B1 ;  /* 0x0000000000017941 */ /* 0x000fea0003800200 */
.L_x_16310:
[----:B------:R-:W-:Y:S01]  /*5990*/  ISETP.NE.AND P6, PT, R54, 0x1, PT ;  /* 0x000000013600780c */ /* 0x000fe20003fc5270 */
[----:B------:R-:W-:Y:S01]  /*59a0*/  HADD2.F32 R52, -RZ, R51.H0_H0 ;  /* 0x20000033ff347230 */ /* 0x000fe20000004100 */
[----:B------:R-:W-:Y:S01]  /*59b0*/  I2FP.F32.U32 R48, R5 ;  /* 0x0000000500307245 */ /* 0x000fe20000201000 */
[----:B------:R-:W-:Y:S01]  /*59c0*/  BSSY.RECONVERGENT B1, `(.L_x_16315) ;  /* 0x000004b000017945 */ /* 0x000fe20003800200 */
[----:B------:R-:W-:Y:S02]  /*59d0*/  IMAD.MOV.U32 R53, RZ, RZ, R2 ;  /* 0x000000ffff357224 */ /* 0x000fe400078e0002 */
[----:B------:R-:W-:Y:S01]  /*59e0*/  FMUL.FTZ R5, R52, UR4 ;  /* 0x0000000434057c20 */ /* 0x000fe20008410000 */
[----:B------:R-:W-:-:S03]  /*59f0*/  FFMA.FTZ R52, R48, R61, 1.1641532182693481445e-10 ;  /* 0x2f00000030347423 */ /* 0x000fc6000001003d */
[----:B------:R-:W-:Y:S01]  /*5a00*/  FMUL.FTZ R48, R5, R80 ;  /* 0x0000005005307220 */ /* 0x000fe20000410000 */
[----:B------:R-:W-:Y:S01]  /*5a10*/  IMAD.MOV.U32 R5, RZ, RZ, 0x2 ;  /* 0x00000002ff057424 */ /* 0x000fe200078e00ff */
        /* <DEDUP_REMOVED lines=10> */
.L_x_16317:
        /* <DEDUP_REMOVED lines=15> */
.L_x_16319:
[----:B------:R-:W-:Y:S05]  /*5bb0*/  BSYNC.RECONVERGENT B2 ;  /* 0x0000000000027941 */ /* 0x000fea0003800200 */
.L_x_16318:
        /* <DEDUP_REMOVED lines=43> */
.L_x_16316:
[----:B------:R-:W-:Y:S05]  /*5e70*/  BSYNC.RECONVERGENT B1 ;  /* 0x0000000000017941 */ /* 0x000fea0003800200 */
.L_x_16315:
[----:B------:R-:W-:Y:S01]  /*5e80*/  I2FP.F32.U32 R52, R53 ;  /* 0x0000003500347245 */ /* 0x000fe20000201000 */
[----:B------:R-:W-:Y:S01]  /*5e90*/  HADD2.F32 R51, -RZ, R51.H1_H1 ;  /* 0x30000033ff337230 */ /* 0x000fe20000004100 */
        /* <DEDUP_REMOVED lines=14> */
.L_x_16279:
[----:B------:R-:W0:Y:S01]  /*5f80*/  LDC.64 R48, c[0x0][0x3a8] ;  /* 0x0000ea00ff307b82 */ /* 0x000e220000000a00 */
[----:B------:R-:W-:Y:S02]  /*5f90*/  SEL R61, RZ, 0x1000000, !P6 ;  /* 0x01000000ff3d7807 */ /* 0x000fe40007000000 */
[----:B------:R-:W-:Y:S02]  /*5fa0*/  ISETP.NE.AND P6, PT, R3, RZ, PT ;  /* 0x000000ff0300720c */ /* 0x000fe40003fc5270 */
[----:B------:R-:W-:Y:S02]  /*5fb0*/  SEL R3, RZ, 0x10000, !P5 ;  /* 0x00010000ff037807 */ /* 0x000fe40006800000 */
[----:B------:R-:W-:Y:S01]  /*5fc0*/  SEL R80, RZ, 0x100, !P4 ;  /* 0x00000100ff507807 */ /* 0x000fe20006000000 */
[----:B------:R-:W1:Y:S01]  /*5fd0*/  LDC.64 R50, c[0x0][0x3b0] ;  /* 0x0000ec00ff327b82 */ /* 0x000e620000000a00 */
        /* <DEDUP_REMOVED lines=8> */
[----:B------:R-:W-:Y:S01]  /*6060*/  STG.E.128 desc[UR6][R48.64], R12 ;  /* 0x0000000c30007986 */ /* 0x000fe2000c101d06 */
[----:B-1----:R-:W-:-:S03]  /*6070*/  IMAD.WIDE.U32 R50, R0, 0x8, R50 ;  /* 0x0000000800327825 */ /* 0x002fc600078e0032 */
[----:B------:R0:W-:Y:S02]  /*6080*/  STG.E.128 desc[UR6][R48.64+0x10], R52 ;  /* 0x0000103430007986 */ /* 0x0001e4000c101d06 */
[----:B0-----:R-:W-:Y:S02]  /*6090*/  LOP3.LUT R49, R80, R61, RZ, 0xfc, !PT ;  /* 0x0000003d50317212 */ /* 0x001fe400078efcff */
[----:B------:R-:W-:Y:S02]  /*60a0*/  LOP3.LUT R48, R3, R62, RZ, 0xfc, !PT ;  /* 0x0000003e03307212 */ /* 0x000fe400078efcff */
[----:B------:R-:W-:Y:S01]  /*60b0*/  MOV R3, R60 ;  /* 0x0000003c00037202 */ /* 0x000fe20000000f00 */
[----:B------:R-:W-:Y:S02]  /*60c0*/  VIADD R60, R0, 0x80 ;  /* 0x00000080003c7836 */ /* 0x000fe40000000000 */
[----:B------:R0:W-:Y:S05]  /*60d0*/  STG.E.64 desc[UR6][R50.64], R48 ;  /* 0x0000003032007986 */ /* 0x0001ea000c101b06 */
.L_x_16238:
[----:B------:R-:W-:Y:S05]  /*60e0*/  BSYNC.RECONVERGENT B0 ;  /* 0x0000000000007941 */ /* 0x000fea0003800200 */
.L_x_16237:
        /* <DEDUP_REMOVED lines=30> */
.L_x_16325:
        /* <DEDUP_REMOVED lines=13> */
.L_x_16327:
[----:B------:R-:W-:Y:S05]  /*63a0*/  BSYNC.RECONVERGENT B2 ;  /* 0x0000000000027941 */ /* 0x000fea0003800200 */
.L_x_16326:
        /* <DEDUP_REMOVED lines=43> */
.L_x_16324:
[----:B------:R-:W-:Y:S05]  /*6660*/  BSYNC.RECONVERGENT B1 ;  /* 0x0000000000017941 */ /* 0x000fea0003800200 */
.L_x_16323:
[----:B------:R-:W0:Y:S01]  /*6670*/  LDC R82, c[0x0][0x408] ;  /* 0x00010200ff527b82 */ /* 0x000e220000000800 */
[----:B------:R-:W-:Y:S01]  /*6680*/  I2FP.F32.U32 R3, R63 ;  /* 0x0000003f00037245 */ /* 0x000fe20000201000 */
[----:B------:R-:W-:Y:S01]  /*6690*/  IMAD.MOV.U32 R88, RZ, RZ, 0x2f800000 ;  /* 0x2f800000ff587424 */ /* 0x000fe200078e00ff */
[----:B------:R-:W-:Y:S01]  /*66a0*/  ISETP.NE.AND P1, PT, R62, 0x1, PT ;  /* 0x000000013e00780c */ /* 0x000fe20003f25270 */
[----:B------:R-:W-:Y:S01]  /*66b0*/  BSSY.RECONVERGENT B1, `(.L_x_16328) ;  /* 0x000004f000017945 */ /* 0x000fe20003800200 */
[----:B------:R-:W-:Y:S02]  /*66c0*/  IMAD.MOV.U32 R63, RZ, RZ, 0x2 ;  /* 0x00000002ff3f7424 */ /* 0x000fe400078e00ff */
[----:B------:R-:W-:Y:S01]  /*66d0*/  FFMA.FTZ R80, R3, R88, 1.1641532182693481445e-10 ;  /* 0x2f00000003507423 */ /* 0x000fe20000010058 */
[----:B-----5:R-:W-:Y:S01]  /*66e0*/  HADD2.F32 R3, -RZ, R28.H0_H0 ;  /* 0x2000001cff037230 */ /* 0x020fe20000004100 */
[----:B------:R-:W1:Y:S01]  /*66f0*/  LDC R83, c[0x0][0x404] ;  /* 0x00010100ff537b82 */ /* 0x000e620000000800 */
        /* <DEDUP_REMOVED lines=17> */
.L_x_16330:
        /* <DEDUP_REMOVED lines=13> */
.L_x_16332:
[----:B------:R-:W-:Y:S05]  /*68e0*/  BSYNC.RECONVERGENT B2 ;  /* 0x0000000000027941 */ /* 0x000fea0003800200 */
.L_x_16331:
        /* <DEDUP_REMOVED lines=43> */
.L_x_16329:
[----:B------:R-:W-:Y:S05]  /*6ba0*/  BSYNC.RECONVERGENT B1 ;  /* 0x0000000000017941 */ /* 0x000fea0003800200 */
.L_x_16328:
[----:B------:R-:W-:Y:S01]  /*6bb0*/  I2FP.F32.U32 R5, R5 ;  /* 0x0000000500057245 */ /* 0x000fe20000201000 */
[----:B------:R-:W-:Y:S01]  /*6bc0*/  HADD2.F32 R62, -RZ, R28.H1_H1 ;  /* 0x3000001cff3e7230 */ /* 0x000fe20000004100 */
        /* <DEDUP_REMOVED lines=20> */
.L_x_16335:
        /* <DEDUP_REMOVED lines=13> */
.L_x_16337:
[----:B------:R-:W-:Y:S05]  /*6de0*/  BSYNC.RECONVERGENT B2 ;  /* 0x0000000000027941 */ /* 0x000fea0003800200 */
.L_x_16336:
        /* <DEDUP_REMOVED lines=43> */
.L_x_16334:
[----:B------:R-:W-:Y:S05]  /*70a0*/  BSYNC.RECONVERGENT B1 ;  /* 0x0000000000017941 */ /* 0x000fea0003800200 */
.L_x_16333:
        /* <DEDUP_REMOVED lines=22> */
.L_x_16340:
        /* <DEDUP_REMOVED lines=13> */
.L_x_16342:
[----:B------:R-:W-:Y:S05]  /*72e0*/  BSYNC.RECONVERGENT B2 ;  /* 0x0000000000027941 */ /* 0x000fea0003800200 */
.L_x_16341:
        /* <DEDUP_REMOVED lines=41> */
[----:B------:R-:W-:Y:S01]  /*7580*/  IMAD.MOV.U32 R62, RZ, RZ, RZ ;  /* 0x000000ffff3e7224 */ /* 0x000fe200078e00ff */
[----:B------:R-:W-:-:S07]  /*7590*/  LOP3.LUT R6, R6, UR32, R63, 0x96, !PT ;  /* 0x0000002006067c12 */ /* 0x000fce000f8e963f */
.L_x_16339:
[----:B------:R-:W-:Y:S05]  /*75a0*/  BSYNC.RECONVERGENT B1 ;  /* 0x0000000000017941 */ /* 0x000fea0003800200 */
.L_x_16338:
        /* <DEDUP_REMOVED lines=22> */
.L_x_16345:
        /* <DEDUP_REMOVED lines=13> */
.L_x_16347:
[----:B------:R-:W-:Y:S05]  /*77e0*/  BSYNC.RECONVERGENT B2 ;  /* 0x0000000000027941 */ /* 0x000fea0003800200 */
.L_x_16346:
        /* <DEDUP_REMOVED lines=41> */
[----:B------:R-:W-:Y:S01]  /*7a80*/  HFMA2 R63, -RZ, RZ, 0, 0 ;  /* 0x00000000ff3f7431 */ /* 0x000fe200000001ff */
[----:B------:R-:W-:-:S07]  /*7a90*/  MOV R2, R62 ;  /* 0x0000003e00027202 */ /* 0x000fce0000000f00 */
.L_x_16344:
[----:B------:R-:W-:Y:S05]  /*7aa0*/  BSYNC.RECONVERGENT B1 ;  /* 0x0000000000017941 */ /* 0x000fea0003800200 */
.L_x_16343:
        /* <DEDUP_REMOVED lines=22> */
.L_x_16350:
        /* <DEDUP_REMOVED lines=13> */
.L_x_16352:
[----:B------:R-:W-:Y:S05]  /*7ce0*/  BSYNC.RECONVERGENT B2 ;  /* 0x0000000000027941 */ /* 0x000fea0003800200 */
.L_x_16351:
        /* <DEDUP_REMOVED lines=43> */
.L_x_16349:
[----:B------:R-:W-:Y:S05]  /*7fa0*/  BSYNC.RECONVERGENT B1 ;  /* 0x0000000000017941 */ /* 0x000fea0003800200 */
.L_x_16348:
        /* <DEDUP_REMOVED lines=22> */
.L_x_16355:
        /* <DEDUP_REMOVED lines=13> */
.L_x_16357:
[----:B------:R-:W-:Y:S05]  /*81e0*/  BSYNC.RECONVERGENT B2 ;  /* 0x0000000000027941 */ /* 0x000fea0003800200 */
.L_x_16356:
        /* <DEDUP_REMOVED lines=43> */
.L_x_16354:
[----:B------:R-:W-:Y:S05]  /*84a0*/  BSYNC.RECONVERGENT B1 ;  /* 0x0000000000017941 */ /* 0x000fea0003800200 */
.L_x_16353:
        /* <DEDUP_REMOVED lines=22> */
.L_x_16360:
        /* <DEDUP_REMOVED lines=15> */
.L_x_16362:
[----:B------:R-:W-:Y:S05]  /*8700*/  BSYNC.RECONVERGENT B2 ;  /* 0x0000000000027941 */ /* 0x000fea0003800200 */
.L_x_16361:
        /* <DEDUP_REMOVED lines=43> */
.L_x_16359:
[----:B------:R-:W-:Y:S05]  /*89c0*/  BSYNC.RECONVERGENT B1 ;  /* 0x0000000000017941 */ /* 0x000fea0003800200 */
.L_x_16358:
        /* <DEDUP_REMOVED lines=10> */
.L_x_16322:
        /* <DEDUP_REMOVED lines=16> */
.L_x_16366:
        /* <DEDUP_REMOVED lines=13> */
.L_x_16368:
[----:B------:R-:W-:Y:S05]  /*8c40*/  BSYNC.RECONVERGENT B2 ;  /* 0x0000000000027941 */ /* 0x000fea0003800200 */
.L_x_16367:
        /* <DEDUP_REMOVED lines=43> */
.L_x_16365:
[----:B------:R-:W-:Y:S05]  /*8f00*/  BSYNC.RECONVERGENT B1 ;  /* 0x0000000000017941 */ /* 0x000fea0003800200 */
.L_x_16364:
[----:B------:R-:W0:Y:S01]  /*8f10*/  LDC R82, c[0x0][0x404] ;  /* 0x00010100ff527b82 */ /* 0x000e220000000800 */
[----:B------:R-:W-:Y:S01]  /*8f20*/  ISETP.NE.AND P0, PT, R26, 0x1, PT ;  /* 0x000000011a00780c */ /* 0x000fe20003f05270 */
[----:B------:R-:W-:Y:S01]  /*8f30*/  IMAD.MOV.U32 R81, RZ, RZ, 0x2f800000 ;  /* 0x2f800000ff517424 */ /* 0x000fe200078e00ff */
[----:B------:R-:W-:Y:S01]  /*8f40*/  I2FP.F32.U32 R24, R24 ;  /* 0x0000001800187245 */ /* 0x000fe20000201000 */
[----:B-----5:R-:W-:Y:S01]  /*8f50*/  HADD2.F32 R5, -RZ, R28.H0_H0 ;  /* 0x2000001cff057230 */ /* 0x020fe20000004100 */
[----:B------:R-:W-:Y:S01]  /*8f60*/  BSSY.RECONVERGENT B1, `(.L_x_16369) ;  /* 0x000004b000017945 */ /* 0x000fe20003800200 */
[----:B------:R-:W-:Y:S02]  /*8f70*/  MOV R27, 0x2 ;  /* 0x00000002001b7802 */ /* 0x000fe40000000f00 */
        /* <DEDUP_REMOVED lines=16> */
.L_x_16371:
        /* <DEDUP_REMOVED lines=13> */
.L_x_16373:
[----:B------:R-:W-:Y:S05]  /*9150*/  BSYNC.RECONVERGENT B2 ;  /* 0x0000000000027941 */ /* 0x000fea0003800200 */
.L_x_16372:
        /* <DEDUP_REMOVED lines=43> */
.L_x_16370:
[----:B------:R-:W-:Y:S05]  /*9410*/  BSYNC.RECONVERGENT B1 ;  /* 0x0000000000017941 */ /* 0x000fea0003800200 */
.L_x_16369:
[----:B------:R-:W-:Y:S01]  /*9420*/  ISETP.NE.AND P1, PT, R27, 0x1, PT ;  /* 0x000000011b00780c */ /* 0x000fe20003f25270 */
[----:B------:R-:W-:Y:S01]  /*9430*/  HADD2.F32 R28, -RZ, R28.H1_H1 ;  /* 0x3000001cff1c7230 */ /* 0x000fe20000004100 */
[----:B------:R-:W-:Y:S01]  /*9440*/  I2FP.F32.U32 R26, R5 ;  /* 0x00000005001a7245 */ /* 0x000fe20000201000 */
[----:B------:R-:W-:Y:S03]  /*9450*/  BSSY.RECONVERGENT B1, `(.L_x_16374) ;  /* 0x0000049000017945 */ /* 0x000fe60003800200 */
[----:B------:R-:W-:Y:S01]  /*9460*/  FMUL.FTZ R25, R28, UR4 ;  /* 0x000000041c197c20 */ /* 0x000fe20008410000 */
[----:B------:R-:W-:Y:S01]  /*9470*/  FFMA.FTZ R5, R26, R81, 1.1641532182693481445e-10 ;  /* 0x2f0000001a057423 */ /* 0x000fe20000010051 */
[----:B------:R-:W-:Y:S02]  /*9480*/  IMAD.MOV.U32 R28, RZ, RZ, 0x2 ;  /* 0x00000002ff1c7424 */ /* 0x000fe400078e00ff */
[----:B------:R-:W-:-:S02]  /*9490*/  FMUL.FTZ R25, R25, R80 ;  /* 0x0000005019197220 */ /* 0x000fc40000410000 */
        /* <DEDUP_REMOVED lines=11> */
.L_x_16376:
        /* <DEDUP_REMOVED lines=13> */
.L_x_16378:
[----:B------:R-:W-:Y:S05]  /*9620*/  BSYNC.RECONVERGENT B2 ;  /* 0x0000000000027941 */ /* 0x000fea0003800200 */
.L_x_16377:
        /* <DEDUP_REMOVED lines=43> */
.L_x_16375:
[----:B------:R-:W-:Y:S05]  /*98e0*/  BSYNC.RECONVERGENT B1 ;  /* 0x0000000000017941 */ /* 0x000fea0003800200 */
.L_x_16374:
[----:B------:R-:W-:Y:S01]  /*98f0*/  I2FP.F32.U32 R26, R5 ;  /* 0x00000005001a7245 */ /* 0x000fe20000201000 */
[----:B------:R-:W-:Y:S01]  /*9900*/  BSSY.RECONVERGENT B1, `(.L_x_16379) ;  /* 0x000004b000017945 */ /* 0x000fe20003800200 */
[----:B------:R-:W-:Y:S01]  /*9910*/  ISETP.NE.AND P2, PT, R28, 0x1, PT ;  /* 0x000000011c00780c */ /* 0x000fe20003f45270 */
[----:B------:R-:W-:Y:S02]  /*9920*/  HFMA2 R48, -RZ, RZ, 0, 1.1920928955078125e-07 ;  /* 0x00000002ff307431 */ /* 0x000fe400000001ff */
[----:B------:R-:W-:Y:S01]  /*9930*/  FFMA.FTZ R5, R26, R81, 1.1641532182693481445e-10 ;  /* 0x2f0000001a057423 */ /* 0x000fe20000010051 */
[----:B------:R-:W-:-:S04]  /*9940*/  HADD2.F32 R26, -RZ, R29.H0_H0 ;  /* 0x2000001dff1a7230 */ /* 0x000fc80000004100 */
[----:B------:R-:W-:Y:S01]  /*9950*/  FSETP.LE.FTZ.AND P1, PT, R5, R82, PT ;  /* 0x000000520500720b */ /* 0x000fe20003f33000 */
[----:B------:R-:W-:-:S04]  /*9960*/  FMUL.FTZ R5, R26, UR4 ;  /* 0x000000041a057c20 */ /* 0x000fc80008410000 */
[----:B------:R-:W-:Y:S01]  /*9970*/  FMUL.FTZ R26, R5, R80 ;  /* 0x00000050051a7220 */ /* 0x000fe20000410000 */
        /* <DEDUP_REMOVED lines=10> */
.L_x_16381:
        /* <DEDUP_REMOVED lines=13> */
.L_x_16383:
[----:B------:R-:W-:Y:S05]  /*9af0*/  BSYNC.RECONVERGENT B2 ;  /* 0x0000000000027941 */ /* 0x000fea0003800200 */
.L_x_16382:
        /* <DEDUP_REMOVED lines=40> */
[----:B------:R-:W-:Y:S02]  /*9d80*/  IMAD.MOV.U32 R61, RZ, RZ, R48 ;  /* 0x000000ffff3d7224 */ /* 0x000fe400078e0030 */
[----:B------:R-:W-:Y:S01]  /*9d90*/  HFMA2 R48, -RZ, RZ, 0, 0 ;  /* 0x00000000ff307431 */ /* 0x000fe200000001ff */
[----:B------:R-:W-:-:S07]  /*9da0*/  LOP3.LUT R7, R50, UR33, R49, 0x96, !PT ;  /* 0x0000002132077c12 */ /* 0x000fce000f8e9631 */
.L_x_16380:
[----:B------:R-:W-:Y:S05]  /*9db0*/  BSYNC.RECONVERGENT B1 ;  /* 0x0000000000017941 */ /* 0x000fea0003800200 */
.L_x_16379:
        /* <DEDUP_REMOVED lines=19> */
.L_x_16386:
        /* <DEDUP_REMOVED lines=13> */
.L_x_16388:
[----:B------:R-:W-:Y:S05]  /*9fc0*/  BSYNC.RECONVERGENT B2 ;  /* 0x0000000000027941 */ /* 0x000fea0003800200 */
.L_x_16387:
        /* <DEDUP_REMOVED lines=37> */
[----:B------:R-:W-:Y:S01]  /*a220*/  IMAD.MOV.U32 R49, RZ, RZ, RZ ;  /* 0x000000ffff317224 */ /* 0x000fe200078e00ff */
[----:B------:R-:W-:Y:S01]  /*a230*/  LOP3.LUT R6, R6, UR32, R51, 0x96, !PT ;  /* 0x0000002006067c12 */ /* 0x000fe2000f8e9633 */
[----:B------:R-:W-:Y:S01]  /*a240*/  IMAD.WIDE.U32 R28, R28, -0x2daee0ad, RZ ;  /* 0xd2511f531c1c7825 */ /* 0x000fe200078e00ff */
[----:B------:R-:W-:-:S04]  /*a250*/  MOV R2, R50 ;  /* 0x0000003200027202 */ /* 0x000fc80000000f00 */
[----:B------:R-:W-:Y:S02]  /*a260*/  LOP3.LUT R7, R48, UR33, R29, 0x96, !PT ;  /* 0x0000002130077c12 */ /* 0x000fe4000f8e961d */
[----:B------:R-:W-:-:S07]  /*a270*/  MOV R61, R28 ;  /* 0x0000001c003d7202 */ /* 0x000fce0000000f00 */
.L_x_16385:
[----:B------:R-:W-:Y:S05]  /*a280*/  BSYNC.RECONVERGENT B1 ;  /* 0x0000000000017941 */ /* 0x000fea0003800200 */
.L_x_16384:
[----:B------:R-:W-:Y:S01]  /*a290*/  ISETP.NE.AND P4, PT, R49, 0x1, PT ;  /* 0x000000013100780c */ /* 0x000fe20003f85270 */
[----:B------:R-:W-:Y:S01]  /*a2a0*/  HADD2.F32 R29, -RZ, R30.H0_H0 ;  /* 0x2000001eff1d7230 */ /* 0x000fe20000004100 */
        /* <DEDUP_REMOVED lines=17> */
.L_x_16391:
        /* <DEDUP_REMOVED lines=13> */
.L_x_16393:
[----:B------:R-:W-:Y:S05]  /*a490*/  BSYNC.RECONVERGENT B2 ;  /* 0x0000000000027941 */ /* 0x000fea0003800200 */
.L_x_16392:
        /* <DEDUP_REMOVED lines=43> */
.L_x_16390:
[----:B------:R-:W-:Y:S05]  /*a750*/  BSYNC.RECONVERGENT B1 ;  /* 0x0000000000017941 */ /* 0x000fea0003800200 */
.L_x_16389:
[----:B------:R-:W-:Y:S01]  /*a760*/  ISETP.NE.AND P5, PT, R50, 0x1, PT ;  /* 0x000000013200780c */ /* 0x000fe20003fa5270 */
[----:B------:R-:W-:Y:S01]  /*a770*/  HADD2.F32 R30, -RZ, R30.H1_H1 ;  /* 0x3000001eff1e7230 */ /* 0x000fe20000004100 */
        /* <DEDUP_REMOVED lines=17> */
.L_x_16396:
        /* <DEDUP_REMOVED lines=13> */
.L_x_16398:
[----:B------:R-:W-:Y:S05]  /*a960*/  BSYNC.RECONVERGENT B2 ;  /* 0x0000000000027941 */ /* 0x000fea0003800200 */
.L_x_16397:
        /* <DEDUP_REMOVED lines=43> */
.L_x_16395:
[----:B------:R-:W-:Y:S05]  /*ac20*/  BSYNC.RECONVERGENT B1 ;  /* 0x0000000000017941 */ /* 0x000fea0003800200 */
.L_x_16394:
[----:B------:R-:W-:Y:S01]  /*ac30*/  ISETP.NE.AND P6, PT, R48, 0x1, PT ;  /* 0x000000013000780c */ /* 0x000fe20003fc5270 */
[----:B------:R-:W-:Y:S01]  /*ac40*/  HADD2.F32 R5, -RZ, R31.H0_H0 ;  /* 0x2000001fff057230 */ /* 0x000fe20000004100 */
[----:B------:R-:W-:Y:S01]  /*ac50*/  I2FP.F32.U32 R28, R28 ;  /* 0x0000001c001c7245 */ /* 0x000fe20000201000 */
[----:B------:R-:W-:Y:S03]  /*ac60*/  BSSY.RECONVERGENT B1, `(.L_x_16399) ;  /* 0x000004b000017945 */ /* 0x000fe60003800200 */
[----:B------:R-:W-:Y:S01]  /*ac70*/  FMUL.FTZ R5, R5, UR4 ;  /* 0x0000000405057c20 */ /* 0x000fe20008410000 */
[----:B------:R-:W-:Y:S01]  /*ac80*/  FFMA.FTZ R49, R28, R81, 1.1641532182693481445e-10 ;  /* 0x2f0000001c317423 */ /* 0x000fe20000010051 */
[----:B------:R-:W-:Y:S02]  /*ac90*/  IMAD.MOV.U32 R28, RZ, RZ, R2 ;  /* 0x000000ffff1c7224 */ /* 0x000fe400078e0002 */
[----:B------:R-:W-:Y:S01]  /*aca0*/  FMUL.FTZ R30, R5, R80 ;  /* 0x00000050051e7220 */ /* 0x000fe20000410000 */
[----:B------:R-:W-:Y:S01]  /*acb0*/  HFMA2 R5, -RZ, RZ, 0, 1.1920928955078125e-07 ;  /* 0x00000002ff057431 */ /* 0x000fe200000001ff */
[----:B------:R-:W-:Y:S01]  /*acc0*/  FSETP.LE.FTZ.AND P5, PT, R49, R82, PT ;  /* 0x000000523100720b */ /* 0x000fe20003fb3000 */
        /* <DEDUP_REMOVED lines=9> */
.L_x_16401:
        /* <DEDUP_REMOVED lines=15> */
.L_x_16403:
[----:B------:R-:W-:Y:S05]  /*ae50*/  BSYNC.RECONVERGENT B2 ;  /* 0x0000000000027941 */ /* 0x000fea0003800200 */
.L_x_16402:
        /* <DEDUP_REMOVED lines=40> */
[----:B------:R-:W-:Y:S02]  /*b0e0*/  HFMA2 R5, -RZ, RZ, 0, 0 ;  /* 0x00000000ff057431 */ /* 0x000fe400000001ff */
[----:B------:R-:W-:Y:S01]  /*b0f0*/  IMAD.MOV.U32 R61, RZ, RZ, R48 ;  /* 0x000000ffff3d7224 */ /* 0x000fe200078e0030 */
[----:B------:R-:W-:-:S07]  /*b100*/  LOP3.LUT R7, R50, UR33, R49, 0x96, !PT ;  /* 0x0000002132077c12 */ /* 0x000fce000f8e9631 */
.L_x_16400:
[----:B------:R-:W-:Y:S05]  /*b110*/  BSYNC.RECONVERGENT B1 ;  /* 0x0000000000017941 */ /* 0x000fea0003800200 */
.L_x_16399:
        /* <DEDUP_REMOVED lines=16> */
.L_x_16363:
[----:B------:R-:W0:Y:S01]  /*b220*/  LDC.64 R48, c[0x0][0x3a8] ;  /* 0x0000ea00ff307b82 */ /* 0x000e220000000a00 */
[----:B------:R-:W-:Y:S02]  /*b230*/  SEL R63, RZ, 0x1000000, !P6 ;  /* 0x01000000ff3f7807 */ /* 0x000fe40007000000 */
[----:B------:R-:W-:Y:S02]  /*b240*/  SEL R62, RZ, 0x10000, !P5 ;  /* 0x00010000ff3e7807 */ /* 0x000fe40006800000 */
[----:B------:R-:W-:Y:S02]  /*b250*/  SEL R81, RZ, 0x100, !P4 ;  /* 0x00000100ff517807 */ /* 0x000fe40006000000 */
[----:B------:R-:W-:Y:S01]  /*b260*/  ISETP.NE.AND P6, PT, R3, RZ, PT ;  /* 0x000000ff0300720c */ /* 0x000fe20003fc5270 */
[----:B------:R-:W1:Y:S01]  /*b270*/  LDC.64 R50, c[0x0][0x3b0] ;  /* 0x0000ec00ff327b82 */ /* 0x000e620000000a00 */
[----:B------:R-:W-:Y:S02]  /*b280*/  LOP3.LUT R81, R81, R63, R62, 0xfe, !PT ;  /* 0x0000003f51517212 */ /* 0x000fe400078efe3e */
[----:B------:R-:W-:-:S02]  /*b290*/  SEL R63, RZ, 0x1000000, !P2 ;  /* 0x01000000ff3f7807 */ /* 0x000fc40005000000 */
[----:B------:R-:W-:Y:S02]  /*b2a0*/  SEL R62, RZ, 0x10000, !P1 ;  /* 0x00010000ff3e7807 */ /* 0x000fe40004800000 */
[----:B------:R-:W-:-:S04]  /*b2b0*/  SEL R3, RZ, 0x100, !P0 ;  /* 0x00000100ff037807 */ /* 0x000fc80004000000 */
[----:B------:R-:W-:Y:S02]  /*b2c0*/  LOP3.LUT R3, R3, R63, R62, 0xfe, !PT ;  /* 0x0000003f03037212 */ /* 0x000fe400078efe3e */
[----:B------:R-:W-:Y:S01]  /*b2d0*/  SEL R62, RZ, 0x1, !P3 ;  /* 0x00000001ff3e7807 */ /* 0x000fe20005800000 */
[----:B0-----:R-:W-:-:S05]  /*b2e0*/  IMAD.WIDE.U32 R48, R60, 0x20, R48 ;  /* 0x000000203c307825 */ /* 0x001fca00078e0030 */
[----:B------:R-:W-:Y:S01]  /*b2f0*/  STG.E.128 desc[UR6][R48.64], R24 ;  /* 0x0000001830007986 */ /* 0x000fe2000c101d06 */
[----:B-1----:R-:W-:-:S03]  /*b300*/  IMAD.WIDE.U32 R50, R60, 0x8, R50 ;  /* 0x000000083c327825 */ /* 0x002fc600078e0032 */
[----:B------:R0:W-:Y:S01]  /*b310*/  STG.E.128 desc[UR6][R48.64+0x10], R28 ;  /* 0x0000101c30007986 */ /* 0x0001e2000c101d06 */
[----:B------:R-:W-:Y:S02]  /*b320*/  IADD3 R60, PT, PT, R60, 0x80, RZ ;  /* 0x000000803c3c7810 */ /* 0x000fe40007ffe0ff */
[----:B0-----:R-:W-:Y:S02]  /*b330*/  LOP3.LUT R49, R81, R62, RZ, 0xfc, !PT ;  /* 0x0000003e51317212 */ /* 0x001fe400078efcff */
[----:B------:R-:W-:-:S04]  /*b340*/  SEL R62, RZ, 0x1, !P6 ;  /* 0x00000001ff3e7807 */ /* 0x000fc80007000000 */
[----:B------:R-:W-:Y:S01]  /*b350*/  LOP3.LUT R48, R3, R62, RZ, 0xfc, !PT ;  /* 0x0000003e03307212 */ /* 0x000fe200078efcff */
[----:B------:R-:W-:-:S04]  /*b360*/  IMAD.MOV.U32 R3, RZ, RZ, R61 ;  /* 0x000000ffff037224 */ /* 0x000fc800078e003d */
[----:B------:R0:W-:Y:S03]  /*b370*/  STG.E.64 desc[UR6][R50.64], R48 ;  /* 0x0000003032007986 */ /* 0x0001e6000c101b06 */
.L_x_16321:
[----:B------:R-:W-:Y:S05]  /*b380*/  BSYNC.RECONVERGENT B0 ;  /* 0x0000000000007941 */ /* 0x000fea0003800200 */
.L_x_16320:
        /* <DEDUP_REMOVED lines=30> */
.L_x_16409:
        /* <DEDUP_REMOVED lines=13> */
.L_x_16411:
[----:B------:R-:W-:Y:S05]  /*b640*/  BSYNC.RECONVERGENT B2 ;  /* 0x0000000000027941 */ /* 0x000fea0003800200 */
.L_x_16410:
        /* <DEDUP_REMOVED lines=40> */
[----:B------:R-:W-:Y:S01]  /*b8d0*/  HFMA2 R62, -RZ, RZ, 0, 0 ;  /* 0x00000000ff3e7431 */ /* 0x000fe200000001ff */
[----:B------:R-:W-:Y:S01]  /*b8e0*/  LOP3.LUT R7, R80, UR33, R63, 0x96, !PT ;  /* 0x0000002150077c12 */ /* 0x000fe2000f8e963f */
[----:B------:R-:W-:-:S07]  /*b8f0*/  IMAD.MOV.U32 R63, RZ, RZ, R3 ;  /* 0x000000ffff3f7224 */ /* 0x000fce00078e0003 */
.L_x_16408:
[----:B------:R-:W-:Y:S05]  /*b900*/  BSYNC.RECONVERGENT B1 ;  /* 0x0000000000017941 */ /* 0x000fea0003800200 */
.L_x_16407:
[----:B------:R-:W0:Y:S01]  /*b910*/  LDC R82, c[0x0][0x408] ;  /* 0x00010200ff527b82 */ /* 0x000e220000000800 */
[----:B------:R-:W-:Y:S01]  /*b920*/  I2FP.F32.U32 R3, R63 ;  /* 0x0000003f00037245 */ /* 0x000fe20000201000 */
[----:B------:R-:W-:Y:S01]  /*b930*/  IMAD.MOV.U32 R88, RZ, RZ, 0x2f800000 ;  /* 0x2f800000ff587424 */ /* 0x000fe200078e00ff */
[----:B------:R-:W-:Y:S01]  /*b940*/  ISETP.NE.AND P1, PT, R62, 0x1, PT ;  /* 0x000000013e00780c */ /* 0x000fe20003f25270 */
[----:B------:R-:W-:Y:S01]  /*b950*/  BSSY.RECONVERGENT B1, `(.L_x_16412) ;  /* 0x000004f000017945 */ /* 0x000fe20003800200 */
[----:B------:R-:W-:Y:S02]  /*b960*/  HFMA2 R63, -RZ, RZ, 0, 1.1920928955078125e-07 ;  /* 0x00000002ff3f7431 */ /* 0x000fe400000001ff */
[----:B------:R-:W-:Y:S01]  /*b970*/  FFMA.FTZ R80, R3, R88, 1.1641532182693481445e-10 ;  /* 0x2f00000003507423 */ /* 0x000fe20000010058 */
[----:B-----5:R-:W-:Y:S01]  /*b980*/  HADD2.F32 R3, -RZ, R36.H0_H0 ;  /* 0x20000024ff037230 */ /* 0x020fe20000004100 */
[----:B------:R-:W1:Y:S01]  /*b990*/  LDC R83, c[0x0][0x404] ;  /* 0x00010100ff537b82 */ /* 0x000e620000000800 */
[----:B------:R-:W-:-:S03]  /*b9a0*/  IMAD.MOV.U32 R5, RZ, RZ, R2 ;  /* 0x000000ffff057224 */ /* 0x000fc600078e0002 */
        /* <DEDUP_REMOVED lines=16> */
.L_x_16414:
        /* <DEDUP_REMOVED lines=13> */
.L_x_16416:
[----:B------:R-:W-:Y:S05]  /*bb80*/  BSYNC.RECONVERGENT B2 ;  /* 0x0000000000027941 */ /* 0x000fea0003800200 */
.L_x_16415:
        /* <DEDUP_REMOVED lines=43> */
.L_x_16413:
[----:B------:R-:W-:Y:S05]  /*be40*/  BSYNC.RECONVERGENT B1 ;  /* 0x0000000000017941 */ /* 0x000fea0003800200 */
.L_x_16412:
        /* <DEDUP_REMOVED lines=22> */
.L_x_16419:
        /* <DEDUP_REMOVED lines=13> */
.L_x_16421:
[----:B------:R-:W-:Y:S05]  /*c080*/  BSYNC.RECONVERGENT B2 ;  /* 0x0000000000027941 */ /* 0x000fea0003800200 */
.L_x_16420:
        /* <DEDUP_REMOVED lines=43> */
.L_x_16418:
[----:B------:R-:W-:Y:S05]  /*c340*/  BSYNC.RECONVERGENT B1 ;  /* 0x0000000000017941 */ /* 0x000fea0003800200 */
.L_x_16417:
        /* <DEDUP_REMOVED lines=22> */
.L_x_16424:
        /* <DEDUP_REMOVED lines=13> */
.L_x_16426:
[----:B------:R-:W-:Y:S05]  /*c580*/  BSYNC.RECONVERGENT B2 ;  /* 0x0000000000027941 */ /* 0x000fea0003800200 */
.L_x_16425:
        /* <DEDUP_REMOVED lines=43> */
.L_x_16423:
[----:B------:R-:W-:Y:S05]  /*c840*/  BSYNC.RECONVERGENT B1 ;  /* 0x0000000000017941 */ /* 0x000fea0003800200 */
.L_x_16422:
        /* <DEDUP_REMOVED lines=22> */
.L_x_16429:
        /* <DEDUP_REMOVED lines=13> */
.L_x_16431:
[----:B------:R-:W-:Y:S05]  /*ca80*/  BSYNC.RECONVERGENT B2 ;  /* 0x0000000000027941 */ /* 0x000fea0003800200 */
.L_x_16430:
        /* <DEDUP_REMOVED lines=40> */
[----:B------:R-:W-:Y:S01]  /*cd10*/  LOP3.LUT R6, R6, UR32, R63, 0x96, !PT ;  /* 0x0000002006067c12 */ /* 0x000fe2000f8e963f */
[----:B------:R-:W-:Y:S01]  /*cd20*/  IMAD.MOV.U32 R63, RZ, RZ, RZ ;  /* 0x000000ffff3f7224 */ /* 0x000fe200078e00ff */
[----:B------:R-:W-:-:S07]  /*cd30*/  MOV R2, R62 ;  /* 0x0000003e00027202 */ /* 0x000fce0000000f00 */
.L_x_16428:
[----:B------:R-:W-:Y:S05]  /*cd40*/  BSYNC.RECONVERGENT B1 ;  /* 0x0000000000017941 */ /* 0x000fea0003800200 */
.L_x_16427:
        /* <DEDUP_REMOVED lines=22> */
.L_x_16434:
        /* <DEDUP_REMOVED lines=13> */
.L_x_16436:
[----:B------:R-:W-:Y:S05]  /*cf80*/  BSYNC.RECONVERGENT B2 ;  /* 0x0000000000027941 */ /* 0x000fea0003800200 */
.L_x_16435:
        /* <DEDUP_REMOVED lines=43> */
.L_x_16433:
[----:B------:R-:W-:Y:S05]  /*d240*/  BSYNC.RECONVERGENT B1 ;  /* 0x0000000000017941 */ /* 0x000fea0003800200 */
.L_x_16432:
        /* <DEDUP_REMOVED lines=22> */
.L_x_16439:
        /* <DEDUP_REMOVED lines=13> */
.L_x_16441:
[----:B------:R-:W-:Y:S05]  /*d480*/  BSYNC.RECONVERGENT B2 ;  /* 0x0000000000027941 */ /* 0x000fea0003800200 */
.L_x_16440:
        /* <DEDUP_REMOVED lines=43> */
.L_x_16438:
[----:B------:R-:W-:Y:S05]  /*d740*/  BSYNC.RECONVERGENT B1 ;  /* 0x0000000000017941 */ /* 0x000fea0003800200 */
.L_x_16437:
        /* <DEDUP_REMOVED lines=22> */
.L_x_16444:
        /* <DEDUP_REMOVED lines=15> */
.L_x_16446:
[----:B------:R-:W-:Y:S05]  /*d9a0*/  BSYNC.RECONVERGENT B2 ;  /* 0x0000000000027941 */ /* 0x000fea0003800200 */
.L_x_16445:
        /* <DEDUP_REMOVED lines=43> */
.L_x_16443:
[----:B------:R-:W-:Y:S05]  /*dc60*/  BSYNC.RECONVERGENT B1 ;  /* 0x0000000000017941 */ /* 0x000fea0003800200 */
.L_x_16442:
        /* <DEDUP_REMOVED lines=10> */
.L_x_16406:
        /* <DEDUP_REMOVED lines=16> */
.L_x_16450:
        /* <DEDUP_REMOVED lines=13> */
.L_x_16452:
[----:B------:R-:W-:Y:S05]  /*dee0*/  BSYNC.RECONVERGENT B2 ;  /* 0x0000000000027941 */ /* 0x000fea0003800200 */
.L_x_16451:
        /* <DEDUP_REMOVED lines=43> */
.L_x_16449:
[----:B------:R-:W-:Y:S05]  /*e1a0*/  BSYNC.RECONVERGENT B1 ;  /* 0x0000000000017941 */ /* 0x000fea0003800200 */
.L_x_16448:
        /* <DEDUP_REMOVED lines=23> */
.L_x_16455:
        /* <DEDUP_REMOVED lines=13> */
.L_x_16457:
[----:B------:R-:W-:Y:S05]  /*e3f0*/  BSYNC.RECONVERGENT B2 ;  /* 0x0000000000027941 */ /* 0x000fea0003800200 */
.L_x_16456:
        /* <DEDUP_REMOVED lines=43> */
.L_x_16454:
[----:B------:R-:W-:Y:S05]  /*e6b0*/  BSYNC.RECONVERGENT B1 ;  /* 0x0000000000017941 */ /* 0x000fea0003800200 */
.L_x_16453:
        /* <DEDUP_REMOVED lines=19> */
.L_x_16460:
        /* <DEDUP_REMOVED lines=13> */
.L_x_16462:
[----:B------:R-:W-:Y:S05]  /*e8c0*/  BSYNC.RECONVERGENT B2 ;  /* 0x0000000000027941 */ /* 0x000fea0003800200 */
.L_x_16461:
        /* <DEDUP_REMOVED lines=43> */
.L_x_16459:
[----:B------:R-:W-:Y:S05]  /*eb80*/  BSYNC.RECONVERGENT B1 ;  /* 0x0000000000017941 */ /* 0x000fea0003800200 */
.L_x_16458:
        /* <DEDUP_REMOVED lines=19> */
.L_x_16465:
        /* <DEDUP_REMOVED lines=13> */
.L_x_16467:
[----:B------:R-:W-:Y:S05]  /*ed90*/  BSYNC.RECONVERGENT B2 ;  /* 0x0000000000027941 */ /* 0x000fea0003800200 */
.L_x_16466:
        /* <DEDUP_REMOVED lines=43> */
.L_x_16464:
[----:B------:R-:W-:Y:S05]  /*f050*/  BSYNC.RECONVERGENT B1 ;  /* 0x0000000000017941 */ /* 0x000fea0003800200 */
.L_x_16463:
        /* <DEDUP_REMOVED lines=19> */
.L_x_16470:
        /* <DEDUP_REMOVED lines=13> */
.L_x_16472:
[----:B------:R-:W-:Y:S05]  /*f260*/  BSYNC.RECONVERGENT B2 ;  /* 0x0000000000027941 */ /* 0x000fea0003800200 */
.L_x_16471:
        /* <DEDUP_REMOVED lines=36> */
[----:B------:R-:W-:Y:S02]  /*f4b0*/  LOP3.LUT R36, R36, UR30, R7, 0x96, !PT ;  /* 0x0000001e24247c12 */ /* 0x000fe4000f8e9607 */
[----:B------:R-:W-:-:S03]  /*f4c0*/  MOV R2, R50 ;  /* 0x0000003200027202 */ /* 0x000fc60000000f00 */
[----:B------:R-:W-:Y:S01]  /*f4d0*/  IMAD.WIDE.U32 R36, R36, -0x2daee0ad, RZ ;  /* 0xd2511f5324247825 */ /* 0x000fe200078e00ff */
[----:B------:R-:W-:-:S03]  /*f4e0*/  LOP3.LUT R6, R6, UR32, R51, 0x96, !PT ;  /* 0x0000002006067c12 */ /* 0x000fc6000f8e9633 */
[----:B------:R-:W-:Y:S01]  /*f4f0*/  IMAD.MOV.U32 R50, RZ, RZ, RZ ;  /* 0x000000ffff327224 */ /* 0x000fe200078e00ff */
[----:B------:R-:W-:Y:S02]  /*f500*/  LOP3.LUT R7, R48, UR33, R37, 0x96, !PT ;  /* 0x0000002130077c12 */ /* 0x000fe4000f8e9625 */
[----:B------:R-:W-:-:S07]  /*f510*/  MOV R61, R36 ;  /* 0x00000024003d7202 */ /* 0x000fce0000000f00 */
.L_x_16469:
[----:B------:R-:W-:Y:S05]  /*f520*/  BSYNC.RECONVERGENT B1 ;  /* 0x0000000000017941 */ /* 0x000fea0003800200 */
.L_x_16468:
[----:B------:R-:W-:Y:S01]  /*f530*/  ISETP.NE.AND P4, PT, R50, 0x1, PT ;  /* 0x000000013200780c */ /* 0x000fe20003f85270 */
[----:B------:R-:W-:Y:S01]  /*f540*/  HADD2.F32 R37, -RZ, R38.H0_H0 ;  /* 0x20000026ff257230 */ /* 0x000fe20000004100 */
[----:B------:R-:W-:Y:S01]  /*f550*/  I2FP.F32.U32 R36, R5 ;  /* 0x0000000500247245 */ /* 0x000fe20000201000 */
[----:B------:R-:W-:Y:S01]  /*f560*/  BSSY.RECONVERGENT B1, `(.L_x_16473) ;  /* 0x0000049000017945 */ /* 0x000fe20003800200 */
[----:B------:R-:W-:Y:S02]  /*f570*/  HFMA2 R49, -RZ, RZ, 0, 1.1920928955078125e-07 ;  /* 0x00000002ff317431 */ /* 0x000fe400000001ff */
[----:B------:R-:W-:Y:S01]  /*f580*/  FMUL.FTZ R37, R37, UR4 ;  /* 0x0000000425257c20 */ /* 0x000fe20008410000 */
[----:B------:R-:W-:-:S03]  /*f590*/  FFMA.FTZ R5, R36, R81, 1.1641532182693481445e-10 ;  /* 0x2f00000024057423 */ /* 0x000fc60000010051 */
[----:B------:R-:W-:Y:S01]  /*f5a0*/  FMUL.FTZ R62, R37, R80 ;  /* 0x00000050253e7220 */ /* 0x000fe20000410000 */
[----:B------:R-:W-:Y:S01]  /*f5b0*/  IMAD.MOV.U32 R37, RZ, RZ, R2 ;  /* 0x000000ffff257224 */ /* 0x000fe200078e0002 */
        /* <DEDUP_REMOVED lines=10> */
.L_x_16475:
        /* <DEDUP_REMOVED lines=13> */
.L_x_16477:
[----:B------:R-:W-:Y:S05]  /*f730*/  BSYNC.RECONVERGENT B2 ;  /* 0x0000000000027941 */ /* 0x000fea0003800200 */
.L_x_16476:
        /* <DEDUP_REMOVED lines=43> */
.L_x_16474:
[----:B------:R-:W-:Y:S05]  /*f9f0*/  BSYNC.RECONVERGENT B1 ;  /* 0x0000000000017941 */ /* 0x000fea0003800200 */
.L_x_16473:
        /* <DEDUP_REMOVED lines=19> */
.L_x_16480:
        /* <DEDUP_REMOVED lines=13> */
.L_x_16482:
[----:B------:R-:W-:Y:S05]  /*fc00*/  BSYNC.RECONVERGENT B2 ;  /* 0x0000000000027941 */ /* 0x000fea0003800200 */
.L_x_16481:
        /* <DEDUP_REMOVED lines=43> */
.L_x_16479:
[----:B------:R-:W-:Y:S05]  /*fec0*/  BSYNC.RECONVERGENT B1 ;  /* 0x0000000000017941 */ /* 0x000fea0003800200 */
.L_x_16478:
        /* <DEDUP_REMOVED lines=19> */
.L_x_16485:
        /* <DEDUP_REMOVED lines=15> */
.L_x_16487:
[----:B------:R-:W-:Y:S05]  /*100f0*/  BSYNC.RECONVERGENT B2 ;  /* 0x0000000000027941 */ /* 0x000fea0003800200 */
.L_x_16486:
        /* <DEDUP_REMOVED lines=43> */
.L_x_16484:
[----:B------:R-:W-:Y:S05]  /*103b0*/  BSYNC.RECONVERGENT B1 ;  /* 0x0000000000017941 */ /* 0x000fea0003800200 */
.L_x_16483:
        /* <DEDUP_REMOVED lines=16> */
.L_x_16447:
        /* <DEDUP_REMOVED lines=22> */
.L_x_16405:
[----:B------:R-:W-:Y:S05]  /*10620*/  BSYNC.RECONVERGENT B0 ;  /* 0x0000000000007941 */ /* 0x000fea0003800200 */
.L_x_16404:
        /* <DEDUP_REMOVED lines=30> */
.L_x_16493:
        /* <DEDUP_REMOVED lines=13> */
.L_x_16495:
[----:B------:R-:W-:Y:S05]  /*108e0*/  BSYNC.RECONVERGENT B2 ;  /* 0x0000000000027941 */ /* 0x000fea0003800200 */
.L_x_16494:
        /* <DEDUP_REMOVED lines=43> */
.L_x_16492:
[----:B------:R-:W-:Y:S05]  /*10ba0*/  BSYNC.RECONVERGENT B1 ;  /* 0x0000000000017941 */ /* 0x000fea0003800200 */
.L_x_16491:
        /* <DEDUP_REMOVED lines=26> */
.L_x_16498:
        /* <DEDUP_REMOVED lines=13> */
.L_x_16500:
[----:B------:R-:W-:Y:S05]  /*10e20*/  BSYNC.RECONVERGENT B2 ;  /* 0x0000000000027941 */ /* 0x000fea0003800200 */
.L_x_16499:
        /* <DEDUP_REMOVED lines=43> */
.L_x_16497:
[----:B------:R-:W-:Y:S05]  /*110e0*/  BSYNC.RECONVERGENT B1 ;  /* 0x0000000000017941 */ /* 0x000fea0003800200 */
.L_x_16496:
        /* <DEDUP_REMOVED lines=22> */
.L_x_16503:
        /* <DEDUP_REMOVED lines=13> */
.L_x_16505:
[----:B------:R-:W-:Y:S05]  /*11320*/  BSYNC.RECONVERGENT B2 ;  /* 0x0000000000027941 */ /* 0x000fea0003800200 */
.L_x_16504:
        /* <DEDUP_REMOVED lines=43> */
.L_x_16502:
[----:B------:R-:W-:Y:S05]  /*115e0*/  BSYNC.RECONVERGENT B1 ;  /* 0x0000000000017941 */ /* 0x000fea0003800200 */
.L_x_16501:
        /* <DEDUP_REMOVED lines=22> */
.L_x_16508:
        /* <DEDUP_REMOVED lines=13> */
.L_x_16510:
[----:B------:R-:W-:Y:S05]  /*11820*/  BSYNC.RECONVERGENT B2 ;  /* 0x0000000000027941 */ /* 0x000fea0003800200 */
.L_x_16509:
        /* <DEDUP_REMOVED lines=43> */
.L_x_16507:
[----:B------:R-:W-:Y:S05]  /*11ae0*/  BSYNC.RECONVERGENT B1 ;  /* 0x0000000000017941 */ /* 0x000fea0003800200 */
.L_x_16506:
        /* <DEDUP_REMOVED lines=22> */
.L_x_16513:
        /* <DEDUP_REMOVED lines=13> */
.L_x_16515:
[----:B------:R-:W-:Y:S05]  /*11d20*/  BSYNC.RECONVERGENT B2 ;  /* 0x0000000000027941 */ /* 0x000fea0003800200 */
.L_x_16514:
        /* <DEDUP_REMOVED lines=43> */
.L_x_16512:
[----:B------:R-:W-:Y:S05]  /*11fe0*/  BSYNC.RECONVERGENT B1 ;  /* 0x0000000000017941 */ /* 0x000fea0003800200 */
.L_x_16511:
        /* <DEDUP_REMOVED lines=22> */
.L_x_16518:
        /* <DEDUP_REMOVED lines=13> */
.L_x_16520:
[----:B------:R-:W-:Y:S05]  /*12220*/  BSYNC.RECONVERGENT B2 ;  /* 0x0000000000027941 */ /* 0x000fea0003800200 */
.L_x_16519:
        /* <DEDUP_REMOVED lines=43> */
.L_x_16517:
[----:B------:R-:W-:Y:S05]  /*124e0*/  BSYNC.RECONVERGENT B1 ;  /* 0x0000000000017941 */ /* 0x000fea0003800200 */
.L_x_16516:
        /* <DEDUP_REMOVED lines=22> */
.L_x_16523:
        /* <DEDUP_REMOVED lines=13> */
.L_x_16525:
[----:B------:R-:W-:Y:S05]  /*12720*/  BSYNC.RECONVERGENT B2 ;  /* 0x0000000000027941 */ /* 0x000fea0003800200 */
.L_x_16524:
        /* <DEDUP_REMOVED lines=43> */
.L_x_16522:
[----:B------:R-:W-:Y:S05]  /*129e0*/  BSYNC.RECONVERGENT B1 ;  /* 0x0000000000017941 */ /* 0x000fea0003800200 */
.L_x_16521:
        /* <DEDUP_REMOVED lines=22> */
.L_x_16528:
        /* <DEDUP_REMOVED lines=15> */
.L_x_16530:
[----:B------:R-:W-:Y:S05]  /*12c40*/  BSYNC.RECONVERGENT B2 ;  /* 0x0000000000027941 */ /* 0x000fea0003800200 */
.L_x_16529:
        /* <DEDUP_REMOVED lines=43> */
.L_x_16527:
[----:B------:R-:W-:Y:S05]  /*12f00*/  BSYNC.RECONVERGENT B1 ;  /* 0x0000000000017941 */ /* 0x000fea0003800200 */
.L_x_16526:
        /* <DEDUP_REMOVED lines=10> */
.L_x_16490:
        /* <DEDUP_REMOVED lines=16> */
.L_x_16534:
        /* <DEDUP_REMOVED lines=13> */
.L_x_16536:
[----:B------:R-:W-:Y:S05]  /*13180*/  BSYNC.RECONVERGENT B2 ;  /* 0x0000000000027941 */ /* 0x000fea0003800200 */
.L_x_16535:
        /* <DEDUP_REMOVED lines=43> */
.L_x_16533:
[----:B------:R-:W-:Y:S05]  /*13440*/  BSYNC.RECONVERGENT B1 ;  /* 0x0000000000017941 */ /* 0x000fea0003800200 */
.L_x_16532:
        /* <DEDUP_REMOVED lines=23> */
.L_x_16539:
        /* <DEDUP_REMOVED lines=13> */
.L_x_16541:
[----:B------:R-:W-:Y:S05]  /*13690*/  BSYNC.RECONVERGENT B2 ;  /* 0x0000000000027941 */ /* 0x000fea0003800200 */
.L_x_16540:
        /* <DEDUP_REMOVED lines=43> */
.L_x_16538:
[----:B------:R-:W-:Y:S05]  /*13950*/  BSYNC.RECONVERGENT B1 ;  /* 0x0000000000017941 */ /* 0x000fea0003800200 */
.L_x_16537:
        /* <DEDUP_REMOVED lines=19> */
.L_x_16544:
        /* <DEDUP_REMOVED lines=13> */
.L_x_16546:
[----:B------:R-:W-:Y:S05]  /*13b60*/  BSYNC.RECONVERGENT B2 ;  /* 0x0000000000027941 */ /* 0x000fea0003800200 */
.L_x_16545:
        /* <DEDUP_REMOVED lines=43> */
.L_x_16543:
[----:B------:R-:W-:Y:S05]  /*13e20*/  BSYNC.RECONVERGENT B1 ;  /* 0x0000000000017941 */ /* 0x000fea0003800200 */
.L_x_16542:
        /* <DEDUP_REMOVED lines=19> */
.L_x_16549:
        /* <DEDUP_REMOVED lines=13> */
.L_x_16551:
[----:B------:R-:W-:Y:S05]  /*14030*/  BSYNC.RECONVERGENT B2 ;  /* 0x0000000000027941 */ /* 0x000fea0003800200 */
.L_x_16550:
        /* <DEDUP_REMOVED lines=43> */
.L_x_16548:
[----:B------:R-:W-:Y:S05]  /*142f0*/  BSYNC.RECONVERGENT B1 ;  /* 0x0000000000017941 */ /* 0x000fea0003800200 */
.L_x_16547:
        /* <DEDUP_REMOVED lines=19> */
.L_x_16554:
        /* <DEDUP_REMOVED lines=13> */
.L_x_16556:
[----:B------:R-:W-:Y:S05]  /*14500*/  BSYNC.RECONVERGENT B2 ;  /* 0x0000000000027941 */ /* 0x000fea0003800200 */
.L_x_16555:
        /* <DEDUP_REMOVED lines=40> */
[----:B------:R-:W-:Y:S01]  /*14790*/  LOP3.LUT R7, R48, UR33, R45, 0x96, !PT ;  /* 0x0000002130077c12 */ /* 0x000fe2000f8e962d */
[----:B------:R-:W-:Y:S01]  /*147a0*/  IMAD.MOV.U32 R45, RZ, RZ, R61 ;  /* 0x000000ffff2d7224 */ /* 0x000fe200078e003d */
[----:B------:R-:W-:-:S07]  /*147b0*/  MOV R61, R44 ;  /* 0x0000002c003d7202 */ /* 0x000fce0000000f00 */
.L_x_16553:
[----:B------:R-:W-:Y:S05]  /*147c0*/  BSYNC.RECONVERGENT B1 ;  /* 0x0000000000017941 */ /* 0x000fea0003800200 */
.L_x_16552:
        /* <DEDUP_REMOVED lines=19> */
.L_x_16559:
        /* <DEDUP_REMOVED lines=13> */
.L_x_16561:
[----:B------:R-:W-:Y:S05]  /*149d0*/  BSYNC.RECONVERGENT B2 ;  /* 0x0000000000027941 */ /* 0x000fea0003800200 */
.L_x_16560:
        /* <DEDUP_REMOVED lines=43> */
.L_x_16558:
[----:B------:R-:W-:Y:S05]  /*14c90*/  BSYNC.RECONVERGENT B1 ;  /* 0x0000000000017941 */ /* 0x000fea0003800200 */
.L_x_16557:
        /* <DEDUP_REMOVED lines=19> */
.L_x_16564:
        /* <DEDUP_REMOVED lines=13> */
.L_x_16566:
[----:B------:R-:W-:Y:S05]  /*14ea0*/  BSYNC.RECONVERGENT B2 ;  /* 0x0000000000027941 */ /* 0x000fea0003800200 */
.L_x_16565:
        /* <DEDUP_REMOVED lines=43> */
.L_x_16563:
[----:B------:R-:W-:Y:S05]  /*15160*/  BSYNC.RECONVERGENT B1 ;  /* 0x0000000000017941 */ /* 0x000fea0003800200 */
.L_x_16562:
        /* <DEDUP_REMOVED lines=19> */
.L_x_16569:
        /* <DEDUP_REMOVED lines=15> */
.L_x_16571:
[----:B------:R-:W-:Y:S05]  /*15390*/  BSYNC.RECONVERGENT B2 ;  /* 0x0000000000027941 */ /* 0x000fea0003800200 */
.L_x_16570:
        /* <DEDUP_REMOVED lines=43> */
.L_x_16568:
[----:B------:R-:W-:Y:S05]  /*15650*/  BSYNC.RECONVERGENT B1 ;  /* 0x0000000000017941 */ /* 0x000fea0003800200 */
.L_x_16567:
        /* <DEDUP_REMOVED lines=16> */
.L_x_16531:
        /* <DEDUP_REMOVED lines=21> */
.L_x_16489:
[----:B------:R-:W-:Y:S05]  /*158b0*/  BSYNC.RECONVERGENT B0 ;  /* 0x0000000000007941 */ /* 0x000fea0003800200 */
.L_x_16488:
        /* <DEDUP_REMOVED lines=180> */
[----:B------:R-:W-:Y:S01]  /*16400*/  FSEL R81, R48, RZ, !P1 ;  /* 0x000000ff30517208 */ /* 0x000fe20004800000 */
[----:B------:R-:W-:Y:S01]  /*16410*/  IMAD.U32 R61, RZ, RZ, UR10 ;  /* 0x0000000aff3d7e24 */ /* 0x000fe2000f8e00ff */
[----:B------:R-:W0:Y:S01]  /*16420*/  @!P0 LDC.64 R48, c[0x0][0x3c8] ;  /* 0x0000f200ff308b82 */ /* 0x000e220000000a00 */
[----:B------:R-:W-:Y:S02]  /*16430*/  PLOP3.LUT P1, PT, PT, PT, UP3, 0x40, 0x4 ;  /* 0x000000000004781c */ /* 0x000fe40003f2e838 */
[----:B------:R-:W-:Y:S01]  /*16440*/  FADD.FTZ R60, R60, R81 ;  /* 0x000000513c3c7221 */ /* 0x000fe20000010000 */
[----:B------:R-:W-:-:S05]  /*16450*/  MOV R81, UR10 ;  /* 0x0000000a00517c02 */ /* 0x000fca0008000f00 */
[----:B------:R-:W1:Y:S01]  /*16460*/  MUFU.RSQ R60, R60 ;  /* 0x0000003c003c7308 */ /* 0x000e620000001400 */
[----:B--2---:R-:W-:-:S05]  /*16470*/  @!P0 IMAD.WIDE R50, R81, 0x4, R50 ;  /* 0x0000000451328825 */ /* 0x004fca00078e0232 */
[----:B------:R2:W-:Y:S01]  /*16480*/  @!P0 STG.E desc[UR6][R50.64], R63 ;  /* 0x0000003f32008986 */ /* 0x0005e2000c101906 */
[----:B0-----:R-:W-:Y:S01]  /*16490*/  @!P0 IMAD.WIDE R48, R61, 0x4, R48 ;  /* 0x000000043d308825 */ /* 0x001fe200078e0230 */
[----:B------:R-:W-:-:S04]  /*164a0*/  FSEL R61, R63, RZ, P1 ;  /* 0x000000ff3f3d7208 */ /* 0x000fc80000800000 */
[----:B-1----:R2:W-:Y:S01]  /*164b0*/  @!P0 STG.E desc[UR6][R48.64], R60 ;  /* 0x0000003c30008986 */ /* 0x0025e2000c101906 */
[----:B------:R-:W-:Y:S05]  /*164c0*/  @!P3 BRA `(.L_x_16573) ;  /* 0x0000000000c0b947 */ /* 0x000fea0003800000 */
[--C-:B--2---:R-:W-:Y:S01]  /*164d0*/  FADD.FTZ R49, R12, -R61.reuse ;  /* 0x8000003d0c317221 */ /* 0x104fe20000010000 */
[----:B-----5:R-:W-:Y:S02]  /*164e0*/  HADD2.F32 R48, -RZ, R84.H0_H0 ;  /* 0x20000054ff307230 */ /* 0x020fe40000004100 */
[----:B------:R-:W-:Y:S01]  /*164f0*/  FADD.FTZ R83, R55, -R61 ;  /* 0x8000003d37537221 */ /* 0x000fe20000010000 */
[--C-:B------:R-:W-:Y:S02]  /*16500*/  HADD2.F32 R50, -RZ, R56.reuse.H0_H0 ;  /* 0x20000038ff327230 */ /* 0x100fe40000004100 */
[C---:B------:R-:W-:Y:S01]  /*16510*/  FMUL.FTZ R49, R60.reuse, R49 ;  /* 0x000000313c317220 */ /* 0x040fe20000410000 */
[----:B------:R-:W-:Y:S02]  /*16520*/  HADD2.F32 R51, -RZ, R56.H1_H1 ;  /* 0x30000038ff337230 */ /* 0x000fe40000004100 */
[----:B------:R-:W-:Y:S01]  /*16530*/  FMUL.FTZ R83, R60, R83 ;  /* 0x000000533c537220 */ /* 0x000fe20000410000 */
[----:B------:R-:W-:-:S02]  /*16540*/  HADD2.F32 R62, -RZ, R57.H0_H0 ;  /* 0x20000039ff3e7230 */ /* 0x000fc40000004100 */
[----:B------:R-:W-:Y:S01]  /*16550*/  FFMA.FTZ R81, R49, R48, R50 ;  /* 0x0000003031517223 */ /* 0x000fe20000010032 */
[----:B------:R-:W-:Y:S01]  /*16560*/  FADD.FTZ R49, R13, -R61 ;  /* 0x8000003d0d317221 */ /* 0x000fe20000010000 */
[----:B------:R-:W-:Y:S02]  /*16570*/  HADD2.F32 R50, -RZ, R85.H0_H0 ;  /* 0x20000055ff327230 */ /* 0x000fe40000004100 */
[----:B------:R-:W-:Y:S02]  /*16580*/  HADD2.F32 R63, -RZ, R58.H0_H0 ;  /* 0x2000003aff3f7230 */ /* 0x000fe40000004100 */
[----:B------:R-:W-:Y:S01]  /*16590*/  FMUL.FTZ R48, R60, R49 ;  /* 0x000000313c307220 */ /* 0x000fe20000410000 */
[----:B------:R-:W-:Y:S02]  /*165a0*/  HADD2.F32 R49, -RZ, R84.H1_H1 ;  /* 0x30000054ff317230 */ /* 0x000fe40000004100 */
[----:B------:R-:W-:Y:S02]  /*165b0*/  HADD2.F32 R80, -RZ, R86.H1_H1 ;  /* 0x30000056ff507230 */ /* 0x000fe40000004100 */
[----:B------:R-:W-:-:S02]  /*165c0*/  HADD2.F32 R82, -RZ, R58.H1_H1 ;  /* 0x3000003aff527230 */ /* 0x000fc40000004100 */
[----:B------:R-:W-:Y:S01]  /*165d0*/  FFMA.FTZ R48, R48, R49, R51 ;  /* 0x0000003130307223 */ /* 0x000fe20000010033 */
[--C-:B------:R-:W-:Y:S01]  /*165e0*/  FADD.FTZ R49, R14, -R61.reuse ;  /* 0x8000003d0e317221 */ /* 0x100fe20000010000 */
[----:B------:R-:W-:-:S03]  /*165f0*/  FADD.FTZ R51, R15, -R61 ;  /* 0x8000003d0f337221 */ /* 0x000fc60000010000 */
[C---:B------:R-:W-:Y:S01]  /*16600*/  FMUL.FTZ R49, R60.reuse, R49 ;  /* 0x000000313c317220 */ /* 0x040fe20000410000 */
[----:B------:R-:W-:Y:S01]  /*16610*/  FMUL.FTZ R51, R60, R51 ;  /* 0x000000333c337220 */ /* 0x000fe20000410000 */
[----:B------:R-:W-:Y:S02]  /*16620*/  F2FP.F16.F32.PACK_AB R48, R48, R81 ;  /* 0x000000513030723e */ /* 0x000fe400000000ff */
[----:B------:R-:W-:Y:S01]  /*16630*/  FFMA.FTZ R49, R49, R50, R62 ;  /* 0x0000003231317223 */ /* 0x000fe2000001003e */
[----:B------:R-:W-:Y:S02]  /*16640*/  HADD2.F32 R62, -RZ, R85.H1_H1 ;  /* 0x30000055ff3e7230 */ /* 0x000fe40000004100 */
[----:B------:R-:W-:-:S05]  /*16650*/  HADD2.F32 R50, -RZ, R57.H1_H1 ;  /* 0x30000039ff327230 */ /* 0x000fca0000004100 */
        /* <DEDUP_REMOVED lines=11> */
[----:B------:R-:W-:Y:S01]  /*16710*/  HADD2.F32 R82, -RZ, R59.H0_H0 ;  /* 0x2000003bff527230 */ /* 0x000fe20000004100 */
[----:B------:R-:W-:Y:S01]  /*16720*/  F2FP.F16.F32.PACK_AB R50, R63, R50 ;  /* 0x000000323f32723e */ /* 0x000fe200000000ff */
[----:B------:R-:W-:Y:S01]  /*16730*/  FMUL.FTZ R51, R60, R51 ;  /* 0x000000333c337220 */ /* 0x000fe20000410000 */
[----:B------:R-:W0:Y:S03]  /*16740*/  LDC.64 R62, c[0x0][0x428] ;  /* 0x00010a00ff3e7b82 */ /* 0x000e260000000a00 */
[----:B------:R-:W-:Y:S01]  /*16750*/  FFMA.FTZ R51, R51, R80, R82 ;  /* 0x0000005033337223 */ /* 0x000fe20000010052 */
[----:B------:R-:W-:-:S02]  /*16760*/  HADD2.F32 R80, -RZ, R87.H1_H1 ;  /* 0x30000057ff507230 */ /* 0x000fc40000004100 */
[----:B------:R-:W-:-:S05]  /*16770*/  HADD2.F32 R82, -RZ, R59.H1_H1 ;  /* 0x3000003bff527230 */ /* 0x000fca0000004100 */
[----:B------:R-:W-:-:S05]  /*16780*/  FFMA.FTZ R80, R83, R80, R82 ;  /* 0x0000005053507223 */ /* 0x000fca0000010052 */
[----:B------:R-:W-:Y:S01]  /*16790*/  F2FP.F16.F32.PACK_AB R51, R80, R51 ;  /* 0x000000335033723e */ /* 0x000fe200000000ff */
[C---:B0-----:R-:W-:Y:S01]  /*167a0*/  IMAD.WIDE.U32 R62, R0.reuse, 0x10, R62 ;  /* 0x00000010003e7825 */ /* 0x041fe200078e003e */
[----:B------:R-:W-:-:S04]  /*167b0*/  IADD3 R0, PT, PT, R0, 0x80, RZ ;  /* 0x0000008000007810 */ /* 0x000fc80007ffe0ff */
[----:B------:R0:W-:Y:S03]  /*167c0*/  STG.E.128 desc[UR6][R62.64], R48 ;  /* 0x000000303e007986 */ /* 0x0001e6000c101d06 */
.L_x_16573:
[----:B------:R-:W-:Y:S05]  /*167d0*/  BSYNC.RECONVERGENT B0 ;  /* 0x0000000000007941 */ /* 0x000fea0003800200 */
.L_x_16572:
[----:B------:R-:W-:Y:S01]  /*167e0*/  ISETP.GE.U32.AND P0, PT, R10, 0x100, PT ;  /* 0x000001000a00780c */ /* 0x000fe20003f06070 */
[----:B------:R-:W-:-:S12]  /*167f0*/  BSSY.RECONVERGENT B0, `(.L_x_16574) ;  /* 0x0000032000007945 */ /* 0x000fd80003800200 */
[----:B------:R-:W-:Y:S05]  /*16800*/  @!P0 BRA `(.L_x_16575) ;  /* 0x0000000000c08947 */ /* 0x000fea0003800000 */
[--C-:B0-2---:R-:W-:Y:S01]  /*16810*/  FADD.FTZ R49, R24, -R61.reuse ;  /* 0x8000003d18317221 */ /* 0x105fe20000010000 */
        /* <DEDUP_REMOVED lines=44> */
[----:B0-----:R-:W-:-:S04]  /*16ae0*/  IMAD.WIDE.U32 R62, R0, 0x10, R62 ;  /* 0x00000010003e7825 */ /* 0x001fc800078e003e */
[----:B------:R-:W-:Y:S01]  /*16af0*/  VIADD R0, R0, 0x80 ;  /* 0x0000008000007836 */ /* 0x000fe20000000000 */
[----:B------:R1:W-:Y:S06]  /*16b00*/  STG.E.128 desc[UR6][R62.64], R48 ;  /* 0x000000303e007986 */ /* 0x0003ec000c101d06 */
.L_x_16575:
[----:B------:R-:W-:Y:S05]  /*16b10*/  BSYNC.RECONVERGENT B0 ;  /* 0x0000000000007941 */ /* 0x000fea0003800200 */
.L_x_16574:
[----:B------:R-:W-:Y:S01]  /*16b20*/  ISETP.GE.U32.AND P0, PT, R10, 0x180, PT ;  /* 0x000001800a00780c */ /* 0x000fe20003f06070 */
[----:B------:R-:W-:-:S12]  /*16b30*/  BSSY.RECONVERGENT B0, `(.L_x_16576) ;  /* 0x0000032000007945 */ /* 0x000fd80003800200 */
[----:B------:R-:W-:Y:S05]  /*16b40*/  @!P0 BRA `(.L_x_16577) ;  /* 0x0000000000c08947 */ /* 0x000fea0003800000 */
[--C-:B012---:R-:W-:Y:S01]  /*16b50*/  FADD.FTZ R49, R32, -R61.reuse ;  /* 0x8000003d20317221 */ /* 0x107fe20000010000 */
        /* <DEDUP_REMOVED lines=47> */
.L_x_16577:
[----:B------:R-:W-:Y:S05]  /*16e50*/  BSYNC.RECONVERGENT B0 ;  /* 0x0000000000007941 */ /* 0x000fea0003800200 */
.L_x_16576:
[----:B------:R-:W-:Y:S01]  /*16e60*/  ISETP.GE.U32.AND P0, PT, R10, 0x200, PT ;  /* 0x000002000a00780c */ /* 0x000fe20003f06070 */
[----:B------:R-:W-:-:S12]  /*16e70*/  BSSY.RECONVERGENT B0, `(.L_x_16578) ;  /* 0x0000031000007945 */ /* 0x000fd80003800200 */
[----:B------:R-:W-:Y:S05]  /*16e80*/  @!P0 BRA `(.L_x_16579) ;  /* 0x0000000000bc8947 */ /* 0x000fea0003800000 */
[--C-:B0123--:R-:W-:Y:S01]  /*16e90*/  FADD.FTZ R49, R40, -R61.reuse ;  /* 0x8000003d28317221 */ /* 0x10ffe20000010000 */
[----:B-----5:R-:W-:Y:S02]  /*16ea0*/  HADD2.F32 R48, -RZ, R20.H0_H0 ;  /* 0x20000014ff307230 */ /* 0x020fe40000004100 */
[--C-:B------:R-:W-:Y:S02]  /*16eb0*/  HADD2.F32 R50, -RZ, R16.reuse.H0_H0 ;  /* 0x20000010ff327230 */ /* 0x100fe40000004100 */
[----:B------:R-:W-:Y:S01]  /*16ec0*/  FMUL.FTZ R49, R60, R49 ;  /* 0x000000313c317220 */ /* 0x000fe20000410000 */
[----:B------:R-:W-:Y:S02]  /*16ed0*/  HADD2.F32 R51, -RZ, R16.H1_H1 ;  /* 0x30000010ff337230 */ /* 0x000fe40000004100 */
[----:B------:R-:W-:Y:S02]  /*16ee0*/  HADD2.F32 R62, -RZ, R17.H0_H0 ;  /* 0x20000011ff3e7230 */ /* 0x000fe40000004100 */
[----:B------:R-:W-:Y:S01]  /*16ef0*/  FFMA.FTZ R63, R49, R48, R50 ;  /* 0x00000030313f7223 */ /* 0x000fe20000010032 */
[----:B------:R-:W-:Y:S01]  /*16f00*/  FADD.FTZ R49, R41, -R61 ;  /* 0x8000003d29317221 */ /* 0x000fe20000010000 */
[----:B------:R-:W-:-:S02]  /*16f10*/  HADD2.F32 R50, -RZ, R21.H0_H0 ;  /* 0x20000015ff327230 */ /* 0x000fc40000004100 */
[----:B------:R-:W-:Y:S02]  /*16f20*/  HADD2.F32 R81, -RZ, R18.H0_H0 ;  /* 0x20000012ff517230 */ /* 0x000fe40000004100 */
[----:B------:R-:W-:Y:S01]  /*16f30*/  FMUL.FTZ R48, R60, R49 ;  /* 0x000000313c307220 */ /* 0x000fe20000410000 */
[----:B------:R-:W-:Y:S02]  /*16f40*/  HADD2.F32 R49, -RZ, R20.H1_H1 ;  /* 0x30000014ff317230 */ /* 0x000fe40000004100 */
[----:B------:R-:W-:Y:S02]  /*16f50*/  HADD2.F32 R80, -RZ, R22.H1_H1 ;  /* 0x30000016ff507230 */ /* 0x000fe40000004100 */
[----:B------:R-:W-:Y:S02]  /*16f60*/  HADD2.F32 R82, -RZ, R18.H1_H1 ;  /* 0x30000012ff527230 */ /* 0x000fe40000004100 */
        /* <DEDUP_REMOVED lines=18> */
[--C-:B------:R-:W-:Y:S01]  /*17090*/  FADD.FTZ R51, R46, -R61.reuse ;  /* 0x8000003d2e337221 */ /* 0x100fe20000010000 */
[----:B------:R-:W-:Y:S02]  /*170a0*/  HADD2.F32 R80, -RZ, R23.H0_H0 ;  /* 0x20000017ff507230 */ /* 0x000fe40000004100 */
[----:B------:R-:W-:Y:S01]  /*170b0*/  FADD.FTZ R61, R47, -R61 ;  /* 0x8000003d2f3d7221 */ /* 0x000fe20000010000 */
[----:B------:R-:W-:Y:S02]  /*170c0*/  HADD2.F32 R82, -RZ, R19.H0_H0 ;  /* 0x20000013ff527230 */ /* 0x000fe40000004100 */
[C---:B------:R-:W-:Y:S01]  /*170d0*/  FMUL.FTZ R51, R60.reuse, R51 ;  /* 0x000000333c337220 */ /* 0x040fe20000410000 */
[----:B------:R-:W-:Y:S01]  /*170e0*/  F2FP.F16.F32.PACK_AB R50, R81, R50 ;  /* 0x000000325132723e */ /* 0x000fe200000000ff */
[----:B------:R-:W-:Y:S01]  /*170f0*/  FMUL.FTZ R61, R60, R61 ;  /* 0x0000003d3c3d7220 */ /* 0x000fe20000410000 */
[----:B------:R-:W-:-:S02]  /*17100*/  HADD2.F32 R60, -RZ, R23.H1_H1 ;  /* 0x30000017ff3c7230 */ /* 0x000fc40000004100 */
[----:B------:R-:W-:Y:S01]  /*17110*/  FFMA.FTZ R51, R51, R80, R82 ;  /* 0x0000005033337223 */ /* 0x000fe20000010052 */
[----:B------:R-:W-:-:S05]  /*17120*/  HADD2.F32 R80, -RZ, R19.H1_H1 ;  /* 0x30000013ff507230 */ /* 0x000fca0000004100 */
[----:B------:R-:W-:-:S05]  /*17130*/  FFMA.FTZ R60, R61, R60, R80 ;  /* 0x0000003c3d3c7223 */ /* 0x000fca0000010050 */
[----:B------:R-:W-:Y:S02]  /*17140*/  F2FP.F16.F32.PACK_AB R51, R60, R51 ;  /* 0x000000333c33723e */ /* 0x000fe400000000ff */
[----:B------:R-:W0:Y:S02]  /*17150*/  LDC.64 R60, c[0x0][0x428] ;  /* 0x00010a00ff3c7b82 */ /* 0x000e240000000a00 */
[----:B0-----:R-:W-:-:S05]  /*17160*/  IMAD.WIDE.U32 R60, R0, 0x10, R60 ;  /* 0x00000010003c7825 */ /* 0x001fca00078e003c */
[----:B------:R4:W-:Y:S02]  /*17170*/  STG.E.128 desc[UR6][R60.64], R48 ;  /* 0x000000303c007986 */ /* 0x0009e4000c101d06 */
.L_x_16579:
[----:B------:R-:W-:Y:S05]  /*17180*/  BSYNC.RECONVERGENT B0 ;  /* 0x0000000000007941 */ /* 0x000fea0003800200 */
.L_x_16578:
[----:B------:R-:W-:Y:S02]  /*17190*/  UIADD3 UR10, UPT, UPT, UR10, UR14, URZ ;  /* 0x0000000e0a0a7290 */ /* 0x000fe4000fffe0ff */
[----:B------:R-:W-:Y:S02]  /*171a0*/  UPLOP3.LUT UP2, UPT, UPT, UPT, UP2, 0x40, 0x4 ;  /* 0x000000000004789c */ /* 0x000fe40003f4e820 */
[----:B------:R-:W-:-:S09]  /*171b0*/  UISETP.GE.AND UP1, UPT, UR10, UR15, UPT ;  /* 0x0000000f0a00728c */ /* 0x000fd2000bf26270 */
[----:B------:R-:W-:Y:S05]  /*171c0*/  BRA.U !UP1, `(.L_x_16580) ;  /* 0xfffffe9909d47547 */ /* 0x000fea000b83ffff */
[----:B------:R-:W-:Y:S05]  /*171d0*/  EXIT ;  /* 0x000000000000794d */ /* 0x000fea0003800000 */
.L_x_16581:
        /* <DEDUP_REMOVED lines=10> */
.L_x_27302:


//--------------------- .text._ZN10layer_norm13ln_fwd_kernelINS_13Kernel_traitsI6__halfS2_fS2_fjLj4096ELj1ELj1ELj4ELj16ENS_18Kernel_traits_baseILj4096ES2_S2_fS2_fjLj128EEEEELb1ELb0ELb0ELb1EEEvNS_9FwdParamsE --------------------------
	.section	.text._ZN10layer_norm13ln_fwd_kernelINS_13Kernel_traitsI6__halfS2_fS2_fjLj4096ELj1ELj1ELj4ELj16ENS_18Kernel_traits_baseILj4096ES2_S2_fS2_fjLj128EEEEELb1ELb0ELb0ELb1EEEvNS_9FwdParamsE,"ax",@progbits
	.align	128
        .global         _ZN10layer_norm13ln_fwd_kernelINS_13Kernel_traitsI6__halfS2_fS2_fjLj4096ELj1ELj1ELj4ELj16ENS_18Kernel_traits_baseILj4096ES2_S2_fS2_fjLj128EEEEELb1ELb0ELb0ELb1EEEvNS_9FwdParamsE
        .type           _ZN10layer_norm13ln_fwd_kernelINS_13Kernel_traitsI6__halfS2_fS2_fjLj4096ELj1ELj1ELj4ELj16ENS_18Kernel_traits_baseILj4096ES2_S2_fS2_fjLj128EEEEELb1ELb0ELb0ELb1EEEvNS_9FwdParamsE,@function
        .size           _ZN10layer_norm13ln_fwd_kernelINS_13Kernel_traitsI6__halfS2_fS2_fjLj4096ELj1ELj1ELj4ELj16ENS_18Kernel_traits_baseILj4096ES2_S2_fS2_fjLj128EEEEELb1ELb0ELb0ELb1EEEvNS_9FwdParamsE,(.L_x_27303 - _ZN10layer_norm13ln_fwd_kernelINS_13Kernel_traitsI6__halfS2_fS2_fjLj4096ELj1ELj1ELj4ELj16ENS_18Kernel_traits_baseILj4096ES2_S2_fS2_fjLj128EEEEELb1ELb0ELb0ELb1EEEvNS_9FwdParamsE)
        .other          _ZN10layer_norm13ln_fwd_kernelINS_13Kernel_traitsI6__halfS2_fS2_fjLj4096ELj1ELj1ELj4ELj16ENS_18Kernel_traits_baseILj4096ES2_S2_fS2_fjLj128EEEEELb1ELb0ELb0ELb1EEEvNS_9FwdParamsE,@"STO_CUDA_ENTRY STV_DEFAULT"
_ZN10layer_norm13ln_fwd_kernelINS_13Kernel_traitsI6__halfS2_fS2_fjLj4096ELj1ELj1ELj4ELj16ENS_18Kernel_traits_baseILj4096ES2_S2_fS2_fjLj128EEEEELb1ELb0ELb0ELb1EEEvNS_9FwdParamsE:
.text._ZN10layer_norm13ln_fwd_kernelINS_13Kernel_traitsI6__halfS2_fS2_fjLj4096ELj1ELj1ELj4ELj16ENS_18Kernel_traits_baseILj4096ES2_S2_fS2_fjLj128EEEEELb1ELb0ELb0ELb1EEEvNS_9FwdParamsE:
        /* <DEDUP_REMOVED lines=11> */
[----:B0-----:R-:W-:Y:S01]  /*00b0*/  IMAD.U32 R2, RZ, RZ, UR12 ;  /* 0x0000000cff027e24 */ /* 0x001fe2000f8e00ff */
[----:B------:R-:W-:-:S06]  /*00c0*/  MOV R3, UR13 ;  /* 0x0000000d00037c02 */ /* 0x000fcc0008000f00 */
[----:B------:R-:W4:Y:S01]  /*00d0*/  LDC R17, c[0x0][0x45c] ;  /* 0x00011700ff117b82 */ /* 0x000f220000000800 */
[----:B---3--:R-:W5:Y:S07]  /*00e0*/  @P1 LDG.E.64 R2, desc[UR10][R2.64] ;  /* 0x0000000a02021981 */ /* 0x008f6e000c1e1b00 */
[----:B------:R-:W0:Y:S01]  /*00f0*/  @P1 LDC R21, c[0x0][0x460] ;  /* 0x00011800ff151b82 */ /* 0x000e220000000800 */
[----:B-1----:R-:W-:Y:S01]  /*0100*/  ISETP.NE.U32.AND P0, PT, RZ, UR4, PT ;  /* 0x00000004ff007c0c */ /* 0x002fe2000bf05070 */
[----:B------:R-:W1:Y:S03]  /*0110*/  LDCU UR4, c[0x0][0x384] ;  /* 0x00007080ff0477ac */ /* 0x000e660008000800 */
[----:B------:R-:W-:Y:S01]  /*0120*/  ISETP.NE.AND.EX P0, PT, RZ, UR5, PT, P0 ;  /* 0x00000005ff007c0c */ /* 0x000fe2000bf05300 */
[----:B--2---:R-:W-:-:S05]  /*0130*/  IMAD.WIDE.U32 R10, R0, 0x10, R10 ;  /* 0x00000010000a7825 */ /* 0x004fca00078e000a */
[----:B------:R2:W5:Y:S04]  /*0140*/  LDG.E.128 R88, desc[UR10][R10.64] ;  /* 0x0000000a0a587981 */ /* 0x000568000c1e1d00 */
[----:B------:R2:W5:Y:S03]  /*0150*/  LDG.E.128 R84, desc[UR10][R10.64+0x800] ;  /* 0x0008000a0a547981 */ /* 0x000566000c1e1d00 */
[----:B------:R-:W3:Y:S01]  /*0160*/  @P0 LDC.64 R18, c[0x0][0x438] ;  /* 0x00010e00ff120b82 */ /* 0x000ee20000000a00 */
[----:B----4-:R2:W5:Y:S01]  /*0170*/  @P1 LDG.E.64 R8, desc[UR10][R16.64] ;  /* 0x0000000a10081981 */ /* 0x010562000c1e1b00 */
[----:B-1----:R-:W-:-:S03]  /*0180*/  UISETP.GE.AND UP0, UPT, UR18, UR4, UPT ;  /* 0x000000041200728c */ /* 0x002fc6000bf06270 */
        /* <DEDUP_REMOVED lines=8> */
[----:B0-----:R-:W-:Y:S05]  /*0210*/  @P2 EXIT ;  /* 0x000000000000294d */ /* 0x001fea0003800000 */
[----:B------:R-:W0:Y:S01]  /*0220*/  LDC R64, c[0x0][0x360] ;  /* 0x0000d800ff407b82 */ /* 0x000e220000000800 */
[----:B--2--5:R-:W-:Y:S01]  /*0230*/  @P1 IADD3 R16, P2, PT, R8, R21, RZ ;  /* 0x0000001508101210 */ /* 0x024fe20007f5e0ff */
[----:B------:R-:W1:Y:S01]  /*0240*/  LDCU.64 UR4, c[0x0][0x3e0] ;  /* 0x00007c00ff0477ac */ /* 0x000e620008000a00 */
[----:B------:R-:W-:Y:S01]  /*0250*/  @P1 R2UR UR13, R3 ;  /* 0x00000000030d12ca */ /* 0x000fe200000e0000 */
[--C-:B------:R-:W-:Y:S01]  /*0260*/  @P0 IMAD.MOV.U32 R18, RZ, RZ, R88.reuse ;  /* 0x000000ffff120224 */ /* 0x100fe200078e0058 */
[----:B------:R-:W-:Y:S01]  /*0270*/  @P1 R2UR UR12, R2 ;  /* 0x00000000020c12ca */ /* 0x000fe200000e0000 */
[----:B------:R-:W-:Y:S01]  /*0280*/  @P1 IMAD.X R17, RZ, RZ, R9, P2 ;  /* 0x000000ffff111224 */ /* 0x000fe200010e0609 */
[-C--:B------:R-:W-:Y:S01]  /*0290*/  @P0 MOV R93, R89.reuse ;  /* 0x00000059005d0202 */ /* 0x080fe20000000f00 */
[----:B------:R-:W-:Y:S01]  /*02a0*/  @!P0 IMAD.MOV.U32 R18, RZ, RZ, R88 ;  /* 0x000000ffff128224 */ /* 0x000fe200078e0058 */
[-C--:B------:R-:W-:Y:S01]  /*02b0*/  @P0 MOV R71, R6.reuse ;  /* 0x0000000600470202 */ /* 0x080fe20000000f00 */
[--C-:B------:R-:W-:Y:S01]  /*02c0*/  @P0 IMAD.MOV.U32 R92, RZ, RZ, R90.reuse ;  /* 0x000000ffff5c0224 */ /* 0x100fe200078e005a */
[--C-:B------:R-:W-:Y:S01]  /*02d0*/  SHF.R.U64 R65, R16, 0x2, R17.reuse ;  /* 0x0000000210417819 */ /* 0x100fe20000001211 */
[----:B------:R-:W-:Y:S01]  /*02e0*/  @!P0 IMAD.MOV.U32 R92, RZ, RZ, R90 ;  /* 0x000000ffff5c8224 */ /* 0x000fe200078e005a */
[----:B------:R-:W-:Y:S01]  /*02f0*/  SHF.R.U32.HI R11, RZ, 0x2, R17 ;  /* 0x00000002ff0b7819 */ /* 0x000fe20000011611 */
[----:B------:R2:W-:Y:S01]  /*0300*/  STL [R1], R18 ;  /* 0x0000001201007387 */ /* 0x0005e20000100800 */
[----:B------:R-:W-:Y:S01]  /*0310*/  @P0 IMAD.MOV.U32 R90, RZ, RZ, R84 ;  /* 0x000000ffff5a0224 */ /* 0x000fe200078e0054 */
[----:B------:R-:W-:Y:S01]  /*0320*/  UIADD3 UR22, UPT, UPT, UR13, -0x4498517b, URZ ;  /* 0xbb67ae850d167890 */ /* 0x000fe2000fffe0ff */
[C---:B------:R-:W-:Y:S01]  /*0330*/  IMAD.HI.U32 R2, R65.reuse, -0x2daee0ad, RZ ;  /* 0xd2511f5341027827 */ /* 0x040fe200078e00ff */
[----:B------:R-:W-:Y:S01]  /*0340*/  UIADD3 UR21, UPT, UPT, UR12, -0x61c88647, URZ ;  /* 0x9e3779b90c157890 */ /* 0x000fe2000fffe0ff */
[----:B------:R-:W-:Y:S01]  /*0350*/  @!P0 MOV R93, R89 ;  /* 0x00000059005d8202 */ /* 0x000fe20000000f00 */
[----:B------:R-:W-:Y:S01]  /*0360*/  UIADD3 UR24, UPT, UPT, UR13, 0x76cf5d0a, URZ ;  /* 0x76cf5d0a0d187890 */ /* 0x000fe2000fffe0ff */
[----:B------:R-:W-:Y:S01]  /*0370*/  IMAD R10, R65, -0x2daee0ad, RZ ;  /* 0xd2511f53410a7824 */ /* 0x000fe200078e02ff */
[----:B------:R-:W-:Y:S01]  /*0380*/  LOP3.LUT R2, R2, UR13, RZ, 0x3c, !PT ;  /* 0x0000000d02027c12 */ /* 0x000fe2000f8e3cff */
[----:B------:R-:W-:Y:S01]  /*0390*/  UIADD3 UR23, UPT, UPT, UR12, 0x3c6ef372, URZ ;  /* 0x3c6ef3720c177890 */ /* 0x000fe2000fffe0ff */
[----:B0-----:R-:W-:Y:S01]  /*03a0*/  IMAD R64, R64, UR18, R0 ;  /* 0x0000001240407c24 */ /* 0x001fe2000f8e0200 */
[----:B------:R-:W-:Y:S01]  /*03b0*/  UIADD3 UR25, UPT, UPT, UR12, -0x255992d5, URZ ;  /* 0xdaa66d2b0c197890 */ /* 0x000fe2000fffe0ff */
[----:B------:R-:W-:Y:S01]  /*03c0*/  @P0 IMAD.MOV.U32 R88, RZ, RZ, R86 ;  /* 0x000000ffff580224 */ /* 0x000fe200078e0056 */
[----:B------:R-:W-:Y:S01]  /*03d0*/  UIADD3 UR26, UPT, UPT, UR13, 0x32370b8f, URZ ;  /* 0x32370b8f0d1a7890 */ /* 0x000fe2000fffe0ff */
[C---:B------:R-:W-:Y:S01]  /*03e0*/  IMAD.HI.U32 R0, R64.reuse, -0x326172a9, RZ ;  /* 0xcd9e8d5740007827 */ /* 0x040fe200078e00ff */
[----:B------:R-:W-:Y:S01]  /*03f0*/  UIADD3 UR28, UPT, UPT, UR13, -0x126145ec, URZ ;  /* 0xed9eba140d1c7890 */ /* 0x000fe2000fffe0ff */
[----:B------:R-:W-:Y:S01]  /*0400*/  @!P0 MOV R71, R6 ;  /* 0x0000000600478202 */ /* 0x000fe20000000f00 */
[----:B------:R-:W-:Y:S01]  /*0410*/  UIADD3 UR27, UPT, UPT, UR12, 0x78dde6e4, URZ ;  /* 0x78dde6e40c1b7890 */ /* 0x000fe2000fffe0ff */
[----:B------:R-:W-:Y:S01]  /*0420*/  IMAD R8, R64, -0x326172a9, RZ ;  /* 0xcd9e8d5740087824 */ /* 0x000fe200078e02ff */
[----:B------:R-:W-:Y:S01]  /*0430*/  LOP3.LUT R0, R11, UR12, R0, 0x96, !PT ;  /* 0x0000000c0b007c12 */ /* 0x000fe2000f8e9600 */
[----:B------:R-:W-:Y:S01]  /*0440*/  IMAD.HI.U32 R3, R2, -0x326172a9, RZ ;  /* 0xcd9e8d5702037827 */ /* 0x000fe200078e00ff */
[----:B------:R-:W-:Y:S01]  /*0450*/  UIADD3 UR29, UPT, UPT, UR12, 0x1715609d, URZ ;  /* 0x1715609d0c1d7890 */ /* 0x000fe2000fffe0ff */
[-C--:B------:R-:W-:Y:S01]  /*0460*/  @P0 MOV R89, R85.reuse ;  /* 0x0000005500590202 */ /* 0x080fe20000000f00 */
[----:B------:R-:W-:Y:S01]  /*0470*/  UIADD3 UR30, UPT, UPT, UR13, -0x56f99767, URZ ;  /* 0xa90668990d1e7890 */ /* 0x000fe2000fffe0ff */
        /* <DEDUP_REMOVED lines=42> */
[----:B------:R-:W-:Y:S01]  /*0720*/  IMAD.HI.U32 R3, R10, -0x326172a9, RZ ;  /* 0xcd9e8d570a037827 */ /* 0x000fe200078e00ff */
[----:B------:R-:W-:Y:S02]  /*0730*/  UISETP.NE.AND.EX UP0, UPT, UR5, URZ, UPT, UP0 ;  /* 0x000000ff0500728c */ /* 0x000fe4000bf05300 */
[----:B------:R-:W-:Y:S01]  /*0740*/  UPLOP3.LUT UP2, UPT, UPT, UPT, UPT, 0x40, 0x4 ;  /* 0x000000000004789c */ /* 0x000fe20003f4e870 */
[----:B------:R-:W-:Y:S01]  /*0750*/  IMAD R9, R2, -0x2daee0ad, RZ ;  /* 0xd2511f5302097824 */ /* 0x000fe200078e02ff */
[----:B------:R-:W-:Y:S01]  /*0760*/  LOP3.LUT R3, R8, UR29, R3, 0x96, !PT ;  /* 0x0000001d08037c12 */ /* 0x000fe2000f8e9603 */
[C---:B------:R-:W-:Y:S01]  /*0770*/  IMAD.HI.U32 R2, R0.reuse, -0x2daee0ad, RZ ;  /* 0xd2511f5300027827 */ /* 0x040fe200078e00ff */
[----:B------:R-:W1:Y:S03]  /*0780*/  LDCU UR8, c[0x0][0x404] ;  /* 0x00008080ff0877ac */ /* 0x000e660008000800 */
[----:B------:R-:W-:Y:S01]  /*0790*/  IMAD R17, R0, -0x2daee0ad, RZ ;  /* 0xd2511f5300117824 */ /* 0x000fe200078e02ff */
[----:B------:R-:W-:Y:S01]  /*07a0*/  LOP3.LUT R2, R9, UR30, R2, 0x96, !PT ;  /* 0x0000001e09027c12 */ /* 0x000fe2000f8e9602 */
[----:B------:R-:W-:Y:S01]  /*07b0*/  IMAD.HI.U32 R8, R3, -0x2daee0ad, RZ ;  /* 0xd2511f5303087827 */ /* 0x000fe200078e00ff */
[----:B------:R-:W3:Y:S03]  /*07c0*/  LDCU UR9, c[0x0][0x408] ;  /* 0x00008100ff0977ac */ /* 0x000ee60008000800 */
[----:B------:R-:W-:Y:S01]  /*07d0*/  IMAD R9, R10, -0x326172a9, RZ ;  /* 0xcd9e8d570a097824 */ /* 0x000fe200078e02ff */
[----:B------:R-:W-:Y:S01]  /*07e0*/  LOP3.LUT R8, R17, UR32, R8, 0x96, !PT ;  /* 0x0000002011087c12 */ /* 0x000fe2000f8e9608 */
[C---:B------:R-:W-:Y:S01]  /*07f0*/  IMAD.HI.U32 R0, R2.reuse, -0x326172a9, RZ ;  /* 0xcd9e8d5702007827 */ /* 0x040fe200078e00ff */
[----:B------:R-:W4:Y:S03]  /*0800*/  LDCU UR19, c[0x0][0x388] ;  /* 0x00007100ff1377ac */ /* 0x000f260008000800 */
[----:B------:R-:W-:Y:S01]  /*0810*/  IMAD R10, R3, -0x2daee0ad, RZ ;  /* 0xd2511f53030a7824 */ /* 0x000fe200078e02ff */
[----:B------:R-:W-:Y:S01]  /*0820*/  LOP3.LUT R0, R9, UR31, R0, 0x96, !PT ;  /* 0x0000001f09007c12 */ /* 0x000fe2000f8e9600 */
[----:B------:R-:W-:Y:S01]  /*0830*/  IMAD R9, R2, -0x326172a9, RZ ;  /* 0xcd9e8d5702097824 */ /* 0x000fe200078e02ff */
[----:B------:R-:W1:Y:S01]  /*0840*/  LDCU UR20, c[0x0][0x400] ;  /* 0x00008000ff1477ac */ /* 0x000e620008000800 */
[----:B------:R-:W-:Y:S01]  /*0850*/  IMAD.HI.U32 R2, R8, -0x326172a9, RZ ;  /* 0xcd9e8d5708027827 */ /* 0x000fe200078e00ff */
[----:B------:R-:W1:Y:S03]  /*0860*/  LDCU.64 UR14, c[0x0][0x3a0] ;  /* 0x00007400ff0e77ac */ /* 0x000e660008000a00 */
[----:B------:R-:W-:Y:S01]  /*0870*/  IMAD.HI.U32 R3, R0, -0x2daee0ad, RZ ;  /* 0xd2511f5300037827 */ /* 0x000fe200078e00ff */
[----:B------:R-:W-:Y:S01]  /*0880*/  LOP3.LUT R2, R9, UR33, R2, 0x96, !PT ;  /* 0x0000002109027c12 */ /* 0x000fe2000f8e9602 */
[----:B------:R-:W1:Y:S02]  /*0890*/  LDCU.64 UR16, c[0x0][0x380] ;  /* 0x00007000ff1077ac */ /* 0x000e640008000a00 */
[----:B------:R-:W-:Y:S01]  /*08a0*/  IMAD R9, R8, -0x326172a9, RZ ;  /* 0xcd9e8d5708097824 */ /* 0x000fe200078e02ff */
[----:B------:R-:W-:Y:S01]  /*08b0*/  LOP3.LUT R3, R10, UR34, R3, 0x96, !PT ;  /* 0x000000220a037c12 */ /* 0x000fe2000f8e9603 */
[----:B------:R-:W-:Y:S01]  /*08c0*/  IMAD R17, R0, -0x2daee0ad, RZ ;  /* 0xd2511f5300117824 */ /* 0x000fe200078e02ff */
[----:B0-----:R-:W-:Y:S01]  /*08d0*/  UISETP.NE.AND UP3, UPT, UR4, URZ, UPT ;  /* 0x000000ff0400728c */ /* 0x001fe2000bf65270 */
        /* <DEDUP_REMOVED lines=9> */
[----:B------:R-:W-:Y:S02]  /*0970*/  HFMA2 R3, -RZ, RZ, 0, 0 ;  /* 0x00000000ff037431 */ /* 0x000fe400000001ff */
[----:B------:R-:W-:Y:S01]  /*0980*/  @!P0 IMAD.MOV.U32 R90, RZ, RZ, R84 ;  /* 0x000000ffff5a8224 */ /* 0x000fe200078e0054 */
[----:B------:R-:W-:Y:S01]  /*0990*/  @P0 MOV R84, R5 ;  /* 0x0000000500540202 */ /* 0x000fe20000000f00 */
[----:B------:R-:W-:Y:S01]  /*09a0*/  @!P0 IMAD.MOV.U32 R88, RZ, RZ, R86 ;  /* 0x000000ffff588224 */ /* 0x000fe200078e0056 */
[----:B------:R-:W-:Y:S01]  /*09b0*/  LOP3.LUT R9, R2, UR38, R9, 0x96, !PT ;  /* 0x0000002602097c12 */ /* 0x000fe2000f8e9609 */
[----:B------:R-:W-:Y:S02]  /*09c0*/  @P0 IMAD.MOV.U32 R66, RZ, RZ, R7 ;  /* 0x000000ffff420224 */ /* 0x000fe400078e0007 */
[----:B------:R-:W-:Y:S02]  /*09d0*/  @P0 IMAD.MOV.U32 R86, RZ, RZ, R4 ;  /* 0x000000ffff560224 */ /* 0x000fe400078e0004 */
[----:B------:R-:W-:-:S02]  /*09e0*/  @!P0 IMAD.MOV.U32 R84, RZ, RZ, R5 ;  /* 0x000000ffff548224 */ /* 0x000fc400078e0005 */
[----:B------:R-:W-:Y:S01]  /*09f0*/  @!P0 IMAD.MOV.U32 R66, RZ, RZ, R7 ;  /* 0x000000ffff428224 */ /* 0x000fe200078e0007 */
[-C--:B------:R-:W-:Y:S01]  /*0a00*/  @P0 MOV R7, R13.reuse ;  /* 0x0000000d00070202 */ /* 0x080fe20000000f00 */
[----:B------:R-:W-:Y:S01]  /*0a10*/  @!P0 IMAD.MOV.U32 R86, RZ, RZ, R4 ;  /* 0x000000ffff568224 */ /* 0x000fe200078e0004 */
[----:B------:R-:W-:Y:S01]  /*0a20*/  @!P0 MOV R7, R13 ;  /* 0x0000000d00078202 */ /* 0x000fe20000000f00 */
[----:B------:R-:W-:Y:S02]  /*0a30*/  @P0 IMAD.MOV.U32 R8, RZ, RZ, R12 ;  /* 0x000000ffff080224 */ /* 0x000fe400078e000c */
[----:B------:R-:W-:Y:S02]  /*0a40*/  @P0 IMAD.MOV.U32 R6, RZ, RZ, R14 ;  /* 0x000000ffff060224 */ /* 0x000fe400078e000e */
[----:B------:R-:W-:Y:S02]  /*0a50*/  @P0 IMAD.MOV.U32 R5, RZ, RZ, R15 ;  /* 0x000000ffff050224 */ /* 0x000fe400078e000f */
[----:B------:R-:W-:-:S02]  /*0a60*/  @!P0 IMAD.MOV.U32 R8, RZ, RZ, R12 ;  /* 0x000000ffff088224 */ /* 0x000fc400078e000c */
[----:B------:R-:W-:Y:S02]  /*0a70*/  @!P0 IMAD.MOV.U32 R6, RZ, RZ, R14 ;  /* 0x000000ffff068224 */ /* 0x000fe400078e000e */
[----:B------:R-:W-:Y:S02]  /*0a80*/  @!P0 IMAD.MOV.U32 R5, RZ, RZ, R15 ;  /* 0x000000ffff058224 */ /* 0x000fe400078e000f */
[----:B------:R-:W-:Y:S02]  /*0a90*/  IMAD R4, R17, -0x326172a9, RZ ;  /* 0xcd9e8d5711047824 */ /* 0x000fe400078e02ff */
[----:B-1234-:R-:W-:-:S07]  /*0aa0*/  IMAD R68, R0, -0x2daee0ad, RZ ;  /* 0xd2511f5300447824 */ /* 0x01efce00078e02ff */
.L_x_16781:
        /* <DEDUP_REMOVED lines=14> */
[----:B------:R-:W5:Y:S01]  /*0b90*/  LDG.E.128 R12, desc[UR10][R12.64] ;  /* 0x0000000a0c0c7981 */ /* 0x000f62000c1e1d00 */
        /* <DEDUP_REMOVED lines=18> */
[----:B------:R-:W-:-:S05]  /*0cc0*/  IMAD.MOV.U32 R17, RZ, RZ, 0x2 ;  /* 0x00000002ff117424 */ /* 0x000fca00078e00ff */
[----:B------:R-:W-:-:S04]  /*0cd0*/  VIADDMNMX.U32 R0, R16, 0xfffffffe, R17, PT ;  /* 0xfffffffe10007846 */ /* 0x000fc80003800011 */
[----:B------:R-:W-:-:S04]  /*0ce0*/  SHF.L.U32 R0, R0, 0x2, RZ ;  /* 0x0000000200007819 */ /* 0x000fc800000006ff */
[----:B------:R-:W1:Y:S02]  /*0cf0*/  LDC R18, c[0x2][R0] ;  /* 0x0080000000127b82 */ /* 0x000e640000000800 */
[----:B-1----:R-:W-:-:S04]  /*0d00*/  SHF.R.S32.HI R19, RZ, 0x1f, R18 ;  /* 0x0000001fff137819 */ /* 0x002fc80000011412 */
.L_x_27138:
[----:B------:R-:W-:Y:S05]  /*0d10*/  BRX R18 -0xd20                                         (*"BRANCH_TARGETS .L_x_27139,.L_x_27140,.L_x_27141"*) ;  /* 0xfffffff012b87949 */ /* 0x000fea000383ffff */
.L_x_27141:
[----:B------:R-:W-:Y:S01]  /*0d20*/  VIADD R17, R16, 0x1 ;  /* 0x0000000110117836 */ /* 0x000fe20000000000 */
[----:B------:R-:W-:Y:S01]  /*0d30*/  MOV R0, R10 ;  /* 0x0000000a00007202 */ /* 0x000fe20000000f00 */
[----:B------:R-:W-:Y:S01]  /*0d40*/  IMAD.MOV.U32 R18, RZ, RZ, R68 ;  /* 0x000000ffff127224 */ /* 0x000fe200078e0044 */
[----:B------:R-:W-:Y:S06]  /*0d50*/  BRA `(.L_x_16583) ;  /* 0x0000000000e87947 */ /* 0x000fec0003800000 */
.L_x_27139:
[----:B------:R-:W-:Y:S01]  /*0d60*/  IMAD.MOV.U32 R18, RZ, RZ, R68 ;  /* 0x000000ffff127224 */ /* 0x000fe200078e0044 */
[----:B------:R-:W-:Y:S01]  /*0d70*/  MOV R0, R9 ;  /* 0x0000000900007202 */ /* 0x000fe20000000f00 */
[----:B------:R-:W-:Y:S01]  /*0d80*/  IMAD.MOV.U32 R17, RZ, RZ, 0x3 ;  /* 0x00000003ff117424 */ /* 0x000fe200078e00ff */
[----:B------:R-:W-:Y:S06]  /*0d90*/  BRA `(.L_x_16583) ;  /* 0x0000000000d87947 */ /* 0x000fec0003800000 */
.L_x_27140:
        /* <DEDUP_REMOVED lines=12> */
.L_x_16584:
        /* <DEDUP_REMOVED lines=42> */
.L_x_16583:
        /* <DEDUP_REMOVED lines=24> */
.L_x_16586:
[----:B------:R-:W-:-:S04]  /*1280*/  VIADD R65, R65, 0x1 ;  /* 0x0000000141417836 */ /* 0x000fc80000000000 */
        /* <DEDUP_REMOVED lines=11> */
.L_x_16587:
        /* <DEDUP_REMOVED lines=43> */
.L_x_16585:
        /* <DEDUP_REMOVED lines=21> */
.L_x_16589:
        /* <DEDUP_REMOVED lines=12> */
.L_x_16590:
[----:B0-----:R-:W-:Y:S01]  /*1800*/  IMAD.WIDE.U32 R20, R64, -0x326172a9, RZ ;  /* 0xcd9e8d5740147825 */ /* 0x001fe200078e00ff */
        /* <DEDUP_REMOVED lines=42> */
.L_x_16588:
        /* <DEDUP_REMOVED lines=21> */
.L_x_16592:
        /* <DEDUP_REMOVED lines=12> */
.L_x_16593:
        /* <DEDUP_REMOVED lines=43> */
.L_x_16591:
        /* <DEDUP_REMOVED lines=21> */
.L_x_16595:
        /* <DEDUP_REMOVED lines=12> */
.L_x_16596:
        /* <DEDUP_REMOVED lines=43> */
.L_x_16594:
        /* <DEDUP_REMOVED lines=21> */
.L_x_16598:
        /* <DEDUP_REMOVED lines=12> */
.L_x_16599:
        /* <DEDUP_REMOVED lines=43> */
.L_x_16597:
        /* <DEDUP_REMOVED lines=21> */
.L_x_16601:
[----:B------:R-:W-:-:S04]  /*2a40*/  IADD3 R65, PT, PT, R65, 0x1, RZ ;  /* 0x0000000141417810 */ /* 0x000fc80007ffe0ff */
        /* <DEDUP_REMOVED lines=11> */
.L_x_16602:
        /* <DEDUP_REMOVED lines=43> */
.L_x_16600:
        /* <DEDUP_REMOVED lines=11> */
[----:B------:R-:W-:Y:S01]  /*2e60*/  FADD.FTZ R38, R38, R13 ;  /* 0x0000000d26267221 */ /* 0x000fe20000010000 */
        /* <DEDUP_REMOVED lines=9> */
.L_x_16604:
        /* <DEDUP_REMOVED lines=14> */
.L_x_16605:
[----:B------:R-:W-:Y:S01]  /*2fe0*/  IMAD.WIDE.U32 R16, R64, -0x326172a9, RZ ;  /* 0xcd9e8d5740107825 */ /* 0x000fe200078e00ff */
[----:B0-----:R-:W-:-:S03]  /*2ff0*/  LOP3.LUT R20, R3, UR13, R13, 0x96, !PT ;  /* 0x0000000d03147c12 */ /* 0x001fc6000f8e960d */
        /* <DEDUP_REMOVED lines=41> */
.L_x_16603:
[----:B------:R-:W-:Y:S01]  /*3290*/  I2FP.F32.U32 R13, R12 ;  /* 0x0000000c000d7245 */ /* 0x000fe20000201000 */
[----:B------:R-:W-:-:S04]  /*32a0*/  HADD2.F32 R15, -RZ, R15.H1_H1 ;  /* 0x3000000fff0f7230 */ /* 0x000fc80000004100 */
        /* <DEDUP_REMOVED lines=8> */
.L_x_16582:
        /* <DEDUP_REMOVED lines=15> */
.L_x_16608:
        /* <DEDUP_REMOVED lines=12> */
.L_x_16609:
        /* <DEDUP_REMOVED lines=43> */
.L_x_16607:
[----:B------:R-:W-:Y:S01]  /*3790*/  ISETP.NE.AND P0, PT, R19, 0x1, PT ;  /* 0x000000011300780c */ /* 0x000fe20003f05270 */
[----:B------:R-:W-:Y:S01]  /*37a0*/  UMOV UR4, UR8 ;  /* 0x0000000800047c82 */ /* 0x000fe20008000000 */
[----:B------:R-:W-:Y:S01]  /*37b0*/  I2FP.F32.U32 R17, R0 ;  /* 0x0000000000117245 */ /* 0x000fe20000201000 */
[----:B-----5:R-:W-:Y:S01]  /*37c0*/  HADD2.F32 R0, -RZ, R12.H0_H0 ;  /* 0x2000000cff007230 */ /* 0x020fe20000004100 */
[----:B------:R-:W-:Y:S01]  /*37d0*/  UMOV UR5, UR9 ;  /* 0x0000000900057c82 */ /* 0x000fe20008000000 */
[----:B------:R-:W-:Y:S02]  /*37e0*/  HFMA2 R16, -RZ, RZ, 0, 1.1920928955078125e-07 ;  /* 0x00000002ff107431 */ /* 0x000fe400000001ff */
[----:B------:R-:W-:Y:S01]  /*37f0*/  FFMA.FTZ R17, R17, R78, 1.1641532182693481445e-10 ;  /* 0x2f00000011117423 */ /* 0x000fe2000001004e */
[----:B------:R-:W-:-:S04]  /*3800*/  FMUL.FTZ R40, R0, UR6 ;  /* 0x0000000600287c20 */ /* 0x000fc80008410000 */
        /* <DEDUP_REMOVED lines=13> */
.L_x_16611:
        /* <DEDUP_REMOVED lines=12> */
.L_x_16612:
        /* <DEDUP_REMOVED lines=43> */
.L_x_16610:
[----:B------:R-:W-:Y:S01]  /*3c50*/  ISETP.NE.AND P1, PT, R16, 0x1, PT ;  /* 0x000000011000780c */ /* 0x000fe20003f25270 */
[----:B------:R-:W-:Y:S01]  /*3c60*/  HADD2.F32 R12, -RZ, R12.H1_H1 ;  /* 0x3000000cff0c7230 */ /* 0x000fe20000004100 */
[----:B------:R-:W-:Y:S01]  /*3c70*/  I2FP.F32.U32 R17, R17 ;  /* 0x0000001100117245 */ /* 0x000fe20000201000 */
[----:B------:R-:W-:-:S03]  /*3c80*/  IMAD.MOV.U32 R19, RZ, RZ, 0x2 ;  /* 0x00000002ff137424 */ /* 0x000fc600078e00ff */
[----:B------:R-:W-:Y:S01]  /*3c90*/  FMUL.FTZ R41, R12, UR6 ;  /* 0x000000060c297c20 */ /* 0x000fe20008410000 */
[----:B------:R-:W-:Y:S01]  /*3ca0*/  FFMA.FTZ R17, R17, R78, 1.1641532182693481445e-10 ;  /* 0x2f00000011117423 */ /* 0x000fe2000001004e */
[----:B------:R-:W-:Y:S02]  /*3cb0*/  MOV R12, R4 ;  /* 0x00000004000c7202 */ /* 0x000fe40000000f00 */
[----:B------:R-:W-:Y:S02]  /*3cc0*/  FMUL.FTZ R41, R41, UR5 ;  /* 0x0000000529297c20 */ /* 0x000fe40008410000 */
[----:B------:R-:W-:Y:S01]  /*3cd0*/  FSETP.LE.FTZ.AND P0, PT, R17, UR4, PT ;  /* 0x0000000411007c0b */ /* 0x000fe2000bf13000 */
        /* <DEDUP_REMOVED lines=9> */
.L_x_16614:
        /* <DEDUP_REMOVED lines=12> */
.L_x_16615:
        /* <DEDUP_REMOVED lines=43> */
.L_x_16613:
[----:B------:R-:W-:Y:S01]  /*40e0*/  ISETP.NE.AND P2, PT, R19, 0x1, PT ;  /* 0x000000011300780c */ /* 0x000fe20003f45270 */
[----:B------:R-:W-:Y:S01]  /*40f0*/  IMAD.MOV.U32 R16, RZ, RZ, 0x2 ;  /* 0x00000002ff107424 */ /* 0x000fe200078e00ff */
[----:B------:R-:W-:Y:S01]  /*4100*/  I2FP.F32.U32 R17, R12 ;  /* 0x0000000c00117245 */ /* 0x000fe20000201000 */
[----:B------:R-:W-:-:S04]  /*4110*/  HADD2.F32 R12, -RZ, R13.H0_H0 ;  /* 0x2000000dff0c7230 */ /* 0x000fc80000004100 */
        /* <DEDUP_REMOVED lines=14> */
.L_x_16617:
        /* <DEDUP_REMOVED lines=12> */
.L_x_16618:
        /* <DEDUP_REMOVED lines=43> */
.L_x_16616:
[----:B------:R-:W-:Y:S01]  /*4570*/  ISETP.NE.AND P3, PT, R16, 0x1, PT ;  /* 0x000000011000780c */ /* 0x000fe20003f65270 */
[----:B------:R-:W-:Y:S01]  /*4580*/  HADD2.F32 R13, -RZ, R13.H1_H1 ;  /* 0x3000000dff0d7230 */ /* 0x000fe20000004100 */
[----:B------:R-:W-:Y:S01]  /*4590*/  I2FP.F32.U32 R17, R12 ;  /* 0x0000000c00117245 */ /* 0x000fe20000201000 */
[----:B------:R-:W-:-:S03]  /*45a0*/  IMAD.MOV.U32 R12, RZ, RZ, R4 ;  /* 0x000000ffff0c7224 */ /* 0x000fc600078e0004 */
[----:B------:R-:W-:Y:S01]  /*45b0*/  FMUL.FTZ R13, R13, UR6 ;  /* 0x000000060d0d7c20 */ /* 0x000fe20008410000 */
[----:B------:R-:W-:-:S03]  /*45c0*/  FFMA.FTZ R17, R17, R78, 1.1641532182693481445e-10 ;  /* 0x2f00000011117423 */ /* 0x000fc6000001004e */
[----:B------:R-:W-:Y:S02]  /*45d0*/  FMUL.FTZ R43, R13, UR5 ;  /* 0x000000050d2b7c20 */ /* 0x000fe40008410000 */
[----:B------:R-:W-:Y:S01]  /*45e0*/  FSETP.LE.FTZ.AND P2, PT, R17, UR4, PT ;  /* 0x0000000411007c0b */ /* 0x000fe2000bf53000 */
[----:B------:R-:W-:Y:S01]  /*45f0*/  HFMA2 R17, -RZ, RZ, 0, 1.1920928955078125e-07 ;  /* 0x00000002ff117431 */ /* 0x000fe200000001ff */
        /* <DEDUP_REMOVED lines=9> */
.L_x_16620:
        /* <DEDUP_REMOVED lines=12> */
.L_x_16621:
        /* <DEDUP_REMOVED lines=43> */
.L_x_16619:
[----:B------:R-:W-:Y:S01]  /*4a00*/  ISETP.NE.AND P4, PT, R17, 0x1, PT ;  /* 0x000000011100780c */ /* 0x000fe20003f85270 */
[----:B------:R-:W-:Y:S01]  /*4a10*/  IMAD.MOV.U32 R16, RZ, RZ, 0x2 ;  /* 0x00000002ff107424 */ /* 0x000fe200078e00ff */
[----:B------:R-:W-:Y:S01]  /*4a20*/  I2FP.F32.U32 R13, R12 ;  /* 0x0000000c000d7245 */ /* 0x000fe20000201000 */
[----:B------:R-:W-:-:S04]  /*4a30*/  HADD2.F32 R12, -RZ, R14.H0_H0 ;  /* 0x2000000eff0c7230 */ /* 0x000fc80000004100 */
[----:B------:R-:W-:Y:S01]  /*4a40*/  FFMA.FTZ R13, R13, R78, 1.1641532182693481445e-10 ;  /* 0x2f0000000d0d7423 */ /* 0x000fe2000001004e */
[----:B------:R-:W-:Y:S01]  /*4a50*/  FMUL.FTZ R36, R12, UR6 ;  /* 0x000000060c247c20 */ /* 0x000fe20008410000 */
[----:B------:R-:W-:-:S03]  /*4a60*/  MOV R12, R4 ;  /* 0x00000004000c7202 */ /* 0x000fc60000000f00 */
        /* <DEDUP_REMOVED lines=11> */
.L_x_16623:
        /* <DEDUP_REMOVED lines=12> */
.L_x_16624:
        /* <DEDUP_REMOVED lines=43> */
.L_x_16622:
[----:B------:R-:W-:Y:S01]  /*4e90*/  ISETP.NE.AND P5, PT, R16, 0x1, PT ;  /* 0x000000011000780c */ /* 0x000fe20003fa5270 */
[----:B------:R-:W-:Y:S01]  /*4ea0*/  HADD2.F32 R14, -RZ, R14.H1_H1 ;  /* 0x3000000eff0e7230 */ /* 0x000fe20000004100 */
[----:B------:R-:W-:Y:S01]  /*4eb0*/  I2FP.F32.U32 R13, R12 ;  /* 0x0000000c000d7245 */ /* 0x000fe20000201000 */
[----:B------:R-:W-:-:S03]  /*4ec0*/  IMAD.MOV.U32 R17, RZ, RZ, 0x2 ;  /* 0x00000002ff117424 */ /* 0x000fc600078e00ff */
[----:B------:R-:W-:Y:S01]  /*4ed0*/  FMUL.FTZ R14, R14, UR6 ;  /* 0x000000060e0e7c20 */ /* 0x000fe20008410000 */
[----:B------:R-:W-:-:S03]  /*4ee0*/  FFMA.FTZ R13, R13, R78, 1.1641532182693481445e-10 ;  /* 0x2f0000000d0d7423 */ /* 0x000fc6000001004e */
[----:B------:R-:W-:Y:S02]  /*4ef0*/  FMUL.FTZ R37, R14, UR5 ;  /* 0x000000050e257c20 */ /* 0x000fe40008410000 */
[----:B------:R-:W-:Y:S01]  /*4f00*/  FSETP.LE.FTZ.AND P4, PT, R13, UR4, PT ;  /* 0x000000040d007c0b */ /* 0x000fe2000bf93000 */
[----:B------:R-:W-:Y:S01]  /*4f10*/  IMAD.MOV.U32 R13, RZ, RZ, R4 ;  /* 0x000000ffff0d7224 */ /* 0x000fe200078e0004 */
        /* <DEDUP_REMOVED lines=9> */
.L_x_16626:
        /* <DEDUP_REMOVED lines=12> */
.L_x_16627:
        /* <DEDUP_REMOVED lines=43> */
.L_x_16625:
[----:B------:R-:W-:Y:S01]  /*5320*/  ISETP.NE.AND P6, PT, R17, 0x1, PT ;  /* 0x000000011100780c */ /* 0x000fe20003fc5270 */
[----:B------:R-:W-:Y:S01]  /*5330*/  HADD2.F32 R12, -RZ, R15.H0_H0 ;  /* 0x2000000fff0c7230 */ /* 0x000fe20000004100 */
[----:B------:R-:W-:Y:S01]  /*5340*/  I2FP.F32.U32 R13, R13 ;  /* 0x0000000d000d7245 */ /* 0x000fe20000201000 */
[----:B------:R-:W-:-:S03]  /*5350*/  HFMA2 R19, -RZ, RZ, 0, 1.1920928955078125e-07 ;  /* 0x00000002ff137431 */ /* 0x000fc600000001ff */
[----:B------:R-:W-:Y:S01]  /*5360*/  FMUL.FTZ R38, R12, UR6 ;  /* 0x000000060c267c20 */ /* 0x000fe20008410000 */
[----:B------:R-:W-:Y:S01]  /*5370*/  FFMA.FTZ R13, R13, R78, 1.1641532182693481445e-10 ;  /* 0x2f0000000d0d7423 */ /* 0x000fe2000001004e */
[----:B------:R-:W-:Y:S02]  /*5380*/  IMAD.MOV.U32 R12, RZ, RZ, R4 ;  /* 0x000000ffff0c7224 */ /* 0x000fe400078e0004 */
[----:B------:R-:W-:Y:S02]  /*5390*/  FMUL.FTZ R38, R38, UR5 ;  /* 0x0000000526267c20 */ /* 0x000fe40008410000 */
        /* <DEDUP_REMOVED lines=10> */
.L_x_16629:
        /* <DEDUP_REMOVED lines=14> */
.L_x_16630:
        /* <DEDUP_REMOVED lines=43> */
.L_x_16628:
        /* <DEDUP_REMOVED lines=16> */
.L_x_16606:
        /* <DEDUP_REMOVED lines=10> */
[----:B------:R-:W-:Y:S01]  /*5970*/  LOP3.LUT R14, R14, R0, R13, 0xfe, !PT ;  /* 0x000000000e0e7212 */ /* 0x000fe200078efe0d */
[----:B------:R-:W-:Y:S01]  /*5980*/  VIADD R0, R2, 0x80 ;  /* 0x0000008002007836 */ /* 0x000fe20000000000 */
[----:B------:R-:W-:Y:S02]  /*5990*/  SEL R15, RZ, 0x1, !P3 ;  /* 0x00000001ff0f7807 */ /* 0x000fe40005800000 */
[----:B------:R-:W-:Y:S01]  /*59a0*/  SEL R17, RZ, 0x1, !P6 ;  /* 0x00000001ff117807 */ /* 0x000fe20007000000 */
[----:B0-----:R-:W-:Y:S01]  /*59b0*/  IMAD.WIDE.U32 R20, R0, 0x10, R74 ;  /* 0x0000001000147825 */ /* 0x001fe200078e004a */
[----:B------:R-:W-:-:S02]  /*59c0*/  LOP3.LUT R15, R16, R15, RZ, 0xfc, !PT ;  /* 0x0000000f100f7212 */ /* 0x000fc400078efcff */
[----:B------:R-:W-:Y:S01]  /*59d0*/  LOP3.LUT R14, R14, R17, RZ, 0xfc, !PT ;  /* 0x000000110e0e7212 */ /* 0x000fe200078efcff */
[----:B-1----:R-:W-:-:S05]  /*59e0*/  IMAD.WIDE.U32 R12, R2, 0x20, R80 ;  /* 0x00000020020c7825 */ /* 0x002fca00078e0050 */
[----:B------:R-:W-:Y:S01]  /*59f0*/  STG.E.128 desc[UR10][R12.64], R40 ;  /* 0x000000280c007986 */ /* 0x000fe2000c101d0a */
[----:B--2---:R-:W-:-:S03]  /*5a00*/  IMAD.WIDE.U32 R16, R2, 0x8, R82 ;  /* 0x0000000802107825 */ /* 0x004fc600078e0052 */
[----:B------:R-:W-:Y:S04]  /*5a10*/  STG.E.128 desc[UR10][R12.64+0x10], R36 ;  /* 0x000010240c007986 */ /* 0x000fe8000c101d0a */
[----:B------:R0:W-:Y:S04]  /*5a20*/  STG.E.64 desc[UR10][R16.64], R14 ;  /* 0x0000000e10007986 */ /* 0x0001e8000c101b0a */
[----:B0-----:R0:W5:Y:S01]  /*5a30*/  LDG.E.128 R12, desc[UR10][R20.64] ;  /* 0x0000000a140c7981 */ /* 0x001162000c1e1d00 */
[----:B------:R-:W-:Y:S05]  /*5a40*/  BRA.U !UP1, `(.L_x_16631) ;  /* 0x0000002509a87547 */ /* 0x000fea000b800000 */
[----:B------:R-:W1:Y:S01]  /*5a50*/  LDC.64 R28, c[0x0][0x3a0] ;  /* 0x0000e800ff1c7b82 */ /* 0x000e620000000a00 */
[----:B------:R-:W-:Y:S01]  /*5a60*/  ISETP.NE.AND P0, PT, R19, 0x1, PT ;  /* 0x000000011300780c */ /* 0x000fe20003f05270 */
[----:B0-----:R-:W-:Y:S02]  /*5a70*/  HFMA2 R20, -RZ, RZ, 0, 1.1920928955078125e-07 ;  /* 0x00000002ff147431 */ /* 0x001fe400000001ff */
[----:B------:R-:W-:Y:S02]  /*5a80*/  IMAD.MOV.U32 R17, RZ, RZ, R4 ;  /* 0x000000ffff117224 */ /* 0x000fe400078e0004 */
[----:B------:R-:W-:Y:S02]  /*5a90*/  IMAD.MOV.U32 R16, RZ, RZ, R18 ;  /* 0x000000ffff107224 */ /* 0x000fe400078e0012 */
[----:B-1----:R-:W-:-:S05]  /*5aa0*/  IMAD.WIDE.U32 R28, R0, 0x20, R28 ;  /* 0x00000020001c7825 */ /* 0x002fca00078e001c */
[----:B------:R0:W5:Y:S04]  /*5ab0*/  LDG.E.128 R32, desc[UR10][R28.64] ;  /* 0x0000000a1c207981 */ /* 0x000168000c1e1d00 */
[----:B------:R-:W5:Y:S01]  /*5ac0*/  LDG.E.128 R28, desc[UR10][R28.64+0x10] ;  /* 0x0000100a1c1c7981 */ /* 0x000f62000c1e1d00 */
[----:B0-----:R-:W-:Y:S05]  /*5ad0*/  @!P0 BRA `(.L_x_16632) ;  /* 0x0000000400008947 */ /* 0x001fea0003800000 */
        /* <DEDUP_REMOVED lines=10> */
.L_x_16633:
        /* <DEDUP_REMOVED lines=12> */
.L_x_16634:
        /* <DEDUP_REMOVED lines=42> */
.L_x_16632:
[----:B------:R-:W-:Y:S01]  /*5ee0*/  I2FP.F32.U32 R17, R17 ;  /* 0x0000001100117245 */ /* 0x000fe20000201000 */
[----:B-----5:R-:W-:Y:S01]  /*5ef0*/  HADD2.F32 R18, -RZ, R12.H0_H0 ;  /* 0x2000000cff127230 */ /* 0x020fe20000004100 */
        /* <DEDUP_REMOVED lines=20> */
.L_x_16636:
        /* <DEDUP_REMOVED lines=12> */
.L_x_16637:
        /* <DEDUP_REMOVED lines=43> */
.L_x_16635:
        /* <DEDUP_REMOVED lines=21> */
.L_x_16639:
        /* <DEDUP_REMOVED lines=12> */
.L_x_16640:
        /* <DEDUP_REMOVED lines=43> */
.L_x_16638:
        /* <DEDUP_REMOVED lines=21> */
.L_x_16642:
        /* <DEDUP_REMOVED lines=12> */
.L_x_16643:
        /* <DEDUP_REMOVED lines=43> */
.L_x_16641:
        /* <DEDUP_REMOVED lines=21> */
.L_x_16645:
        /* <DEDUP_REMOVED lines=12> */
.L_x_16646:
        /* <DEDUP_REMOVED lines=43> */
.L_x_16644:
[----:B------:R-:W-:Y:S01]  /*71f0*/  I2FP.F32.U32 R13, R13 ;  /* 0x0000000d000d7245 */ /* 0x000fe20000201000 */
[----:B------:R-:W-:Y:S01]  /*7200*/  HADD2.F32 R12, -RZ, R14.H0_H0 ;  /* 0x2000000eff0c7230 */ /* 0x000fe20000004100 */
        /* <DEDUP_REMOVED lines=19> */
.L_x_16648:
        /* <DEDUP_REMOVED lines=12> */
.L_x_16649:
        /* <DEDUP_REMOVED lines=43> */
.L_x_16647:
        /* <DEDUP_REMOVED lines=21> */
.L_x_16651:
        /* <DEDUP_REMOVED lines=12> */
.L_x_16652:
        /* <DEDUP_REMOVED lines=43> */
.L_x_16650:
[----:B------:R-:W-:Y:S01]  /*7b70*/  I2FP.F32.U32 R13, R13 ;  /* 0x0000000d000d7245 */ /* 0x000fe20000201000 */
[----:B------:R-:W-:Y:S01]  /*7b80*/  HADD2.F32 R12, -RZ, R15.H0_H0 ;  /* 0x2000000fff0c7230 */ /* 0x000fe20000004100 */
        /* <DEDUP_REMOVED lines=19> */
.L_x_16654:
        /* <DEDUP_REMOVED lines=14> */
.L_x_16655:
        /* <DEDUP_REMOVED lines=43> */
.L_x_16653:
        /* <DEDUP_REMOVED lines=10> */
.L_x_16631:
        /* <DEDUP_REMOVED lines=15> */
.L_x_16658:
        /* <DEDUP_REMOVED lines=12> */
.L_x_16659:
        /* <DEDUP_REMOVED lines=42> */
.L_x_16657:
[----:B------:R-:W-:Y:S01]  /*8540*/  ISETP.NE.AND P0, PT, R20, 0x1, PT ;  /* 0x000000011400780c */ /* 0x000fe20003f05270 */
[----:B-----5:R-:W-:Y:S01]  /*8550*/  HADD2.F32 R18, -RZ, R12.H0_H0 ;  /* 0x2000000cff127230 */ /* 0x020fe20000004100 */
[----:B------:R-:W-:Y:S01]  /*8560*/  I2FP.F32.U32 R17, R17 ;  /* 0x0000001100117245 */ /* 0x000fe20000201000 */
[----:B------:R-:W-:Y:S02]  /*8570*/  HFMA2 R21, -RZ, RZ, 0, 1.1920928955078125e-07 ;  /* 0x00000002ff157431 */ /* 0x000fe400000001ff */
[----:B------:R-:W-:Y:S02]  /*8580*/  IMAD.MOV.U32 R19, RZ, RZ, R4 ;  /* 0x000000ffff137224 */ /* 0x000fe400078e0004 */
[----:B------:R-:W-:Y:S01]  /*8590*/  FMUL.FTZ R18, R18, UR6 ;  /* 0x0000000612127c20 */ /* 0x000fe20008410000 */
[----:B------:R-:W-:-:S03]  /*85a0*/  FFMA.FTZ R17, R17, R78, 1.1641532182693481445e-10 ;  /* 0x2f00000011117423 */ /* 0x000fc6000001004e */
[----:B------:R-:W-:Y:S02]  /*85b0*/  FMUL.FTZ R32, R18, UR5 ;  /* 0x0000000512207c20 */ /* 0x000fe40008410000 */
[----:B------:R-:W-:-:S04]  /*85c0*/  FSETP.LE.FTZ.AND P1, PT, R17, UR4, PT ;  /* 0x0000000411007c0b */ /* 0x000fc8000bf33000 */
        /* <DEDUP_REMOVED lines=10> */
.L_x_16661:
        /* <DEDUP_REMOVED lines=12> */
.L_x_16662:
        /* <DEDUP_REMOVED lines=43> */
.L_x_16660:
        /* <DEDUP_REMOVED lines=18> */
.L_x_16664:
        /* <DEDUP_REMOVED lines=12> */
.L_x_16665:
        /* <DEDUP_REMOVED lines=43> */
.L_x_16663:
[----:B------:R-:W-:Y:S01]  /*8e70*/  ISETP.NE.AND P2, PT, R18, 0x1, PT ;  /* 0x000000011200780c */ /* 0x000fe20003f45270 */
[----:B------:R-:W-:Y:S01]  /*8e80*/  HFMA2 R20, -RZ, RZ, 0, 1.1920928955078125e-07 ;  /* 0x00000002ff147431 */ /* 0x000fe200000001ff */
        /* <DEDUP_REMOVED lines=16> */
.L_x_16667:
        /* <DEDUP_REMOVED lines=12> */
.L_x_16668:
        /* <DEDUP_REMOVED lines=43> */
.L_x_16666:
        /* <DEDUP_REMOVED lines=18> */
.L_x_16670:
        /* <DEDUP_REMOVED lines=12> */
.L_x_16671:
        /* <DEDUP_REMOVED lines=43> */
.L_x_16669:
[----:B------:R-:W-:Y:S01]  /*9790*/  ISETP.NE.AND P4, PT, R18, 0x1, PT ;  /* 0x000000011200780c */ /* 0x000fe20003f85270 */
[----:B------:R-:W-:Y:S01]  /*97a0*/  HADD2.F32 R12, -RZ, R14.H0_H0 ;  /* 0x2000000eff0c7230 */ /* 0x000fe20000004100 */
[----:B------:R-:W-:Y:S01]  /*97b0*/  I2FP.F32.U32 R13, R13 ;  /* 0x0000000d000d7245 */ /* 0x000fe20000201000 */
[----:B------:R-:W-:-:S03]  /*97c0*/  HFMA2 R19, -RZ, RZ, 0, 1.1920928955078125e-07 ;  /* 0x00000002ff137431 */ /* 0x000fc600000001ff */
        /* <DEDUP_REMOVED lines=14> */
.L_x_16673:
        /* <DEDUP_REMOVED lines=12> */
.L_x_16674:
        /* <DEDUP_REMOVED lines=43> */
.L_x_16672:
[----:B------:R-:W-:Y:S01]  /*9c20*/  ISETP.NE.AND P5, PT, R19, 0x1, PT ;  /* 0x000000011300780c */ /* 0x000fe20003fa5270 */
[----:B------:R-:W-:Y:S01]  /*9c30*/  HADD2.F32 R14, -RZ, R14.H1_H1 ;  /* 0x3000000eff0e7230 */ /* 0x000fe20000004100 */
[----:B------:R-:W-:Y:S01]  /*9c40*/  I2FP.F32.U32 R13, R13 ;  /* 0x0000000d000d7245 */ /* 0x000fe20000201000 */
[----:B------:R-:W-:-:S03]  /*9c50*/  IMAD.MOV.U32 R18, RZ, RZ, 0x2 ;  /* 0x00000002ff127424 */ /* 0x000fc600078e00ff */
[----:B------:R-:W-:Y:S01]  /*9c60*/  FMUL.FTZ R14, R14, UR6 ;  /* 0x000000060e0e7c20 */ /* 0x000fe20008410000 */
[----:B------:R-:W-:-:S03]  /*9c70*/  FFMA.FTZ R13, R13, R78, 1.1641532182693481445e-10 ;  /* 0x2f0000000d0d7423 */ /* 0x000fc6000001004e */
[----:B------:R-:W-:Y:S02]  /*9c80*/  FMUL.FTZ R29, R14, UR5 ;  /* 0x000000050e1d7c20 */ /* 0x000fe40008410000 */
[----:B------:R-:W-:Y:S02]  /*9c90*/  FSETP.LE.FTZ.AND P4, PT, R13, UR4, PT ;  /* 0x000000040d007c0b */ /* 0x000fe4000bf93000 */
        /* <DEDUP_REMOVED lines=10> */
.L_x_16676:
        /* <DEDUP_REMOVED lines=12> */
.L_x_16677:
        /* <DEDUP_REMOVED lines=43> */
.L_x_16675:
        /* <DEDUP_REMOVED lines=18> */
.L_x_16679:
        /* <DEDUP_REMOVED lines=14> */
.L_x_16680:
        /* <DEDUP_REMOVED lines=43> */
.L_x_16678:
        /* <DEDUP_REMOVED lines=16> */
.L_x_16656:
[----:B------:R-:W-:Y:S01]  /*a660*/  SEL R19, RZ, 0x1000000, !P6 ;  /* 0x01000000ff137807 */ /* 0x000fe20007000000 */
[----:B------:R-:W-:Y:S01]  /*a670*/  VIADD R67, R2, 0x100 ;  /* 0x0000010002437836 */ /* 0x000fe20000000000 */
[----:B------:R-:W-:Y:S02]  /*a680*/  SEL R15, RZ, 0x10000, !P5 ;  /* 0x00010000ff0f7807 */ /* 0x000fe40006800000 */
[----:B------:R-:W-:Y:S01]  /*a690*/  SEL R18, RZ, 0x100, !P4 ;  /* 0x00000100ff127807 */ /* 0x000fe20006000000 */
[----:B------:R-:W-:Y:S01]  /*a6a0*/  IMAD.WIDE.U32 R20, R67, 0x10, R74 ;  /* 0x0000001043147825 */ /* 0x000fe200078e004a */
[----:B------:R-:W-:Y:S02]  /*a6b0*/  ISETP.NE.AND P6, PT, R17, RZ, PT ;  /* 0x000000ff1100720c */ /* 0x000fe40003fc5270 */
        /* <DEDUP_REMOVED lines=8> */
[----:B------:R-:W-:Y:S01]  /*a740*/  LOP3.LUT R15, R18, R15, RZ, 0xfc, !PT ;  /* 0x0000000f120f7212 */ /* 0x000fe200078efcff */
[----:B------:R-:W-:Y:S01]  /*a750*/  IMAD.WIDE.U32 R18, R0, 0x8, R82 ;  /* 0x0000000800127825 */ /* 0x000fe200078e0052 */
[----:B------:R-:W-:Y:S01]  /*a760*/  LOP3.LUT R14, R14, R17, RZ, 0xfc, !PT ;  /* 0x000000110e0e7212 */ /* 0x000fe200078efcff */
[----:B------:R-:W-:Y:S04]  /*a770*/  STG.E.128 desc[UR10][R12.64], R32 ;  /* 0x000000200c007986 */ /* 0x000fe8000c101d0a */
[----:B------:R-:W-:Y:S04]  /*a780*/  STG.E.128 desc[UR10][R12.64+0x10], R28 ;  /* 0x0000101c0c007986 */ /* 0x000fe8000c101d0a */
[----:B------:R0:W-:Y:S04]  /*a790*/  STG.E.64 desc[UR10][R18.64], R14 ;  /* 0x0000000e12007986 */ /* 0x0001e8000c101b0a */
[----:B0-----:R0:W5:Y:S01]  /*a7a0*/  LDG.E.128 R12, desc[UR10][R20.64] ;  /* 0x0000000a140c7981 */ /* 0x001162000c1e1d00 */
[----:B------:R-:W-:Y:S05]  /*a7b0*/  BRA.U !UP1, `(.L_x_16681) ;  /* 0x0000002509ac7547 */ /* 0x000fea000b800000 */
[----:B0-----:R-:W0:Y:S01]  /*a7c0*/  LDC.64 R20, c[0x0][0x3a0] ;  /* 0x0000e800ff147b82 */ /* 0x001e220000000a00 */
[----:B------:R-:W-:Y:S01]  /*a7d0*/  ISETP.NE.AND P0, PT, R60, 0x1, PT ;  /* 0x000000013c00780c */ /* 0x000fe20003f05270 */
[----:B------:R-:W-:Y:S01]  /*a7e0*/  IMAD.MOV.U32 R18, RZ, RZ, R4 ;  /* 0x000000ffff127224 */ /* 0x000fe200078e0004 */
[----:B------:R-:W-:Y:S02]  /*a7f0*/  MOV R17, 0x2 ;  /* 0x0000000200117802 */ /* 0x000fe40000000f00 */
[----:B------:R-:W-:Y:S01]  /*a800*/  MOV R70, R16 ;  /* 0x0000001000467202 */ /* 0x000fe20000000f00 */
        /* <DEDUP_REMOVED lines=14> */
.L_x_16683:
        /* <DEDUP_REMOVED lines=12> */
.L_x_16684:
        /* <DEDUP_REMOVED lines=43> */
.L_x_16682:
[----:B------:R-:W-:Y:S01]  /*ac60*/  I2FP.F32.U32 R19, R18 ;  /* 0x0000001200137245 */ /* 0x000fe20000201000 */
[----:B-----5:R-:W-:Y:S01]  /*ac70*/  HADD2.F32 R16, -RZ, R12.H0_H0 ;  /* 0x2000000cff107230 */ /* 0x020fe20000004100 */
        /* <DEDUP_REMOVED lines=20> */
.L_x_16686:
        /* <DEDUP_REMOVED lines=12> */
.L_x_16687:
        /* <DEDUP_REMOVED lines=43> */
.L_x_16685:
        /* <DEDUP_REMOVED lines=21> */
.L_x_16689:
        /* <DEDUP_REMOVED lines=12> */
.L_x_16690:
        /* <DEDUP_REMOVED lines=43> */
.L_x_16688:
        /* <DEDUP_REMOVED lines=21> */
.L_x_16692:
        /* <DEDUP_REMOVED lines=12> */
.L_x_16693:
        /* <DEDUP_REMOVED lines=43> */
.L_x_16691:
        /* <DEDUP_REMOVED lines=21> */
.L_x_16695:
        /* <DEDUP_REMOVED lines=12> */
.L_x_16696:
        /* <DEDUP_REMOVED lines=43> */
.L_x_16694:
        /* <DEDUP_REMOVED lines=21> */
.L_x_16698:
        /* <DEDUP_REMOVED lines=12> */
.L_x_16699:
        /* <DEDUP_REMOVED lines=43> */
.L_x_16697:
        /* <DEDUP_REMOVED lines=21> */
.L_x_16701:
        /* <DEDUP_REMOVED lines=12> */
.L_x_16702:
        /* <DEDUP_REMOVED lines=43> */
.L_x_16700:
        /* <DEDUP_REMOVED lines=21> */
.L_x_16704:
        /* <DEDUP_REMOVED lines=14> */
.L_x_16705:
        /* <DEDUP_REMOVED lines=43> */
.L_x_16703:
        /* <DEDUP_REMOVED lines=10> */
.L_x_16681:
        /* <DEDUP_REMOVED lines=15> */
.L_x_16708:
[----:B------:R-:W-:-:S04]  /*cf60*/  IADD3 R65, PT, PT, R65, 0x1, RZ ;  /* 0x0000000141417810 */ /* 0x000fc80007ffe0ff */
        /* <DEDUP_REMOVED lines=11> */
.L_x_16709:
        /* <DEDUP_REMOVED lines=43> */
.L_x_16707:
[----:B------:R-:W-:Y:S01]  /*d2d0*/  ISETP.NE.AND P0, PT, R18, 0x1, PT ;  /* 0x000000011200780c */ /* 0x000fe20003f05270 */
[----:B-----5:R-:W-:Y:S01]  /*d2e0*/  HADD2.F32 R16, -RZ, R12.H0_H0 ;  /* 0x2000000cff107230 */ /* 0x020fe20000004100 */
[----:B------:R-:W-:Y:S01]  /*d2f0*/  I2FP.F32.U32 R17, R17 ;  /* 0x0000001100117245 */ /* 0x000fe20000201000 */
[----:B------:R-:W-:-:S03]  /*d300*/  IMAD.MOV.U32 R19, RZ, RZ, 0x2 ;  /* 0x00000002ff137424 */ /* 0x000fc600078e00ff */
[----:B------:R-:W-:Y:S01]  /*d310*/  FMUL.FTZ R24, R16, UR6 ;  /* 0x0000000610187c20 */ /* 0x000fe20008410000 */
[----:B------:R-:W-:-:S03]  /*d320*/  FFMA.FTZ R17, R17, R78, 1.1641532182693481445e-10 ;  /* 0x2f00000011117423 */ /* 0x000fc6000001004e */
[----:B------:R-:W-:Y:S02]  /*d330*/  FMUL.FTZ R24, R24, UR5 ;  /* 0x0000000518187c20 */ /* 0x000fe40008410000 */
[----:B------:R-:W-:Y:S02]  /*d340*/  FSETP.LE.FTZ.AND P1, PT, R17, UR4, PT ;  /* 0x0000000411007c0b */ /* 0x000fe4000bf33000 */
[----:B------:R-:W-:Y:S02]  /*d350*/  MOV R17, R4 ;  /* 0x0000000400117202 */ /* 0x000fe40000000f00 */
        /* <DEDUP_REMOVED lines=10> */
.L_x_16711:
[----:B------:R-:W-:-:S04]  /*d400*/  VIADD R65, R65, 0x1 ;  /* 0x0000000141417836 */ /* 0x000fc80000000000 */
        /* <DEDUP_REMOVED lines=11> */
.L_x_16712:
        /* <DEDUP_REMOVED lines=43> */
.L_x_16710:
[----:B------:R-:W-:Y:S01]  /*d770*/  ISETP.NE.AND P1, PT, R19, 0x1, PT ;  /* 0x000000011300780c */ /* 0x000fe20003f25270 */
[----:B------:R-:W-:Y:S01]  /*d780*/  HADD2.F32 R12, -RZ, R12.H1_H1 ;  /* 0x3000000cff0c7230 */ /* 0x000fe20000004100 */
        /* <DEDUP_REMOVED lines=16> */
.L_x_16714:
        /* <DEDUP_REMOVED lines=12> */
.L_x_16715:
        /* <DEDUP_REMOVED lines=43> */
.L_x_16713:
        /* <DEDUP_REMOVED lines=18> */
.L_x_16717:
        /* <DEDUP_REMOVED lines=12> */
.L_x_16718:
        /* <DEDUP_REMOVED lines=43> */
.L_x_16716:
[----:B------:R-:W-:Y:S01]  /*e090*/  ISETP.NE.AND P3, PT, R19, 0x1, PT ;  /* 0x000000011300780c */ /* 0x000fe20003f65270 */
[----:B------:R-:W-:Y:S01]  /*e0a0*/  HADD2.F32 R13, -RZ, R13.H1_H1 ;  /* 0x3000000dff0d7230 */ /* 0x000fe20000004100 */
[----:B------:R-:W-:-:S04]  /*e0b0*/  I2FP.F32.U32 R17, R12 ;  /* 0x0000000c00117245 */ /* 0x000fc80000201000 */
[----:B------:R-:W-:Y:S01]  /*e0c0*/  FMUL.FTZ R27, R13, UR6 ;  /* 0x000000060d1b7c20 */ /* 0x000fe20008410000 */
[----:B------:R-:W-:Y:S01]  /*e0d0*/  FFMA.FTZ R17, R17, R78, 1.1641532182693481445e-10 ;  /* 0x2f00000011117423 */ /* 0x000fe2000001004e */
[----:B------:R-:W-:Y:S02]  /*e0e0*/  IMAD.MOV.U32 R13, RZ, RZ, R4 ;  /* 0x000000ffff0d7224 */ /* 0x000fe400078e0004 */
[----:B------:R-:W-:Y:S02]  /*e0f0*/  FMUL.FTZ R27, R27, UR5 ;  /* 0x000000051b1b7c20 */ /* 0x000fe40008410000 */
[----:B------:R-:W-:Y:S01]  /*e100*/  FSETP.LE.FTZ.AND P2, PT, R17, UR4, PT ;  /* 0x0000000411007c0b */ /* 0x000fe2000bf53000 */
[----:B------:R-:W-:Y:S01]  /*e110*/  HFMA2 R17, -RZ, RZ, 0, 1.1920928955078125e-07 ;  /* 0x00000002ff117431 */ /* 0x000fe200000001ff */
        /* <DEDUP_REMOVED lines=9> */
.L_x_16720:
        /* <DEDUP_REMOVED lines=12> */
.L_x_16721:
[----:B------:R-:W-:Y:S01]  /*e270*/  IMAD.WIDE.U32 R22, R64, -0x326172a9, RZ ;  /* 0xcd9e8d5740167825 */ /* 0x000fe200078e00ff */
[----:B------:R-:W-:-:S03]  /*e280*/  LOP3.LUT R12, R3, UR13, R19, 0x96, !PT ;  /* 0x0000000d030c7c12 */ /* 0x000fc6000f8e9613 */
        /* <DEDUP_REMOVED lines=41> */
.L_x_16719:
[----:B------:R-:W-:Y:S01]  /*e520*/  ISETP.NE.AND P4, PT, R17, 0x1, PT ;  /* 0x000000011100780c */ /* 0x000fe20003f85270 */
[----:B------:R-:W-:Y:S01]  /*e530*/  HADD2.F32 R12, -RZ, R14.H0_H0 ;  /* 0x2000000eff0c7230 */ /* 0x000fe20000004100 */
[----:B------:R-:W-:Y:S01]  /*e540*/  I2FP.F32.U32 R13, R13 ;  /* 0x0000000d000d7245 */ /* 0x000fe20000201000 */
[----:B------:R-:W-:-:S03]  /*e550*/  IMAD.MOV.U32 R18, RZ, RZ, 0x2 ;  /* 0x00000002ff127424 */ /* 0x000fc600078e00ff */
[----:B------:R-:W-:Y:S01]  /*e560*/  FMUL.FTZ R12, R12, UR6 ;  /* 0x000000060c0c7c20 */ /* 0x000fe20008410000 */
[----:B------:R-:W-:-:S03]  /*e570*/  FFMA.FTZ R13, R13, R78, 1.1641532182693481445e-10 ;  /* 0x2f0000000d0d7423 */ /* 0x000fc6000001004e */
[----:B0-----:R-:W-:Y:S02]  /*e580*/  FMUL.FTZ R20, R12, UR5 ;  /* 0x000000050c147c20 */ /* 0x001fe40008410000 */
        /* <DEDUP_REMOVED lines=11> */
.L_x_16723:
        /* <DEDUP_REMOVED lines=12> */
.L_x_16724:
        /* <DEDUP_REMOVED lines=43> */
.L_x_16722:
[----:B------:R-:W-:Y:S01]  /*e9b0*/  ISETP.NE.AND P5, PT, R18, 0x1, PT ;  /* 0x000000011200780c */ /* 0x000fe20003fa5270 */
[----:B------:R-:W-:Y:S01]  /*e9c0*/  HADD2.F32 R14, -RZ, R14.H1_H1 ;  /* 0x3000000eff0e7230 */ /* 0x000fe20000004100 */
        /* <DEDUP_REMOVED lines=16> */
.L_x_16726:
        /* <DEDUP_REMOVED lines=12> */
.L_x_16727:
        /* <DEDUP_REMOVED lines=43> */
.L_x_16725:
[----:B------:R-:W-:Y:S01]  /*ee40*/  ISETP.NE.AND P6, PT, R17, 0x1, PT ;  /* 0x000000011100780c */ /* 0x000fe20003fc5270 */
[----:B------:R-:W-:Y:S01]  /*ee50*/  HADD2.F32 R12, -RZ, R15.H0_H0 ;  /* 0x2000000fff0c7230 */ /* 0x000fe20000004100 */
        /* <DEDUP_REMOVED lines=16> */
.L_x_16729:
        /* <DEDUP_REMOVED lines=14> */
.L_x_16730:
        /* <DEDUP_REMOVED lines=43> */
.L_x_16728:
        /* <DEDUP_REMOVED lines=16> */
.L_x_16706:
        /* <DEDUP_REMOVED lines=20> */
[----:B0-----:R-:W5:Y:S01]  /*f530*/  LDG.E.128 R16, desc[UR10][R18.64] ;  /* 0x0000000a12107981 */ /* 0x001f62000c1e1d00 */
[----:B------:R-:W-:Y:S05]  /*f540*/  BRA.U !UP1, `(.L_x_16731) ;  /* 0x0000002509ac7547 */ /* 0x000fea000b800000 */
        /* <DEDUP_REMOVED lines=19> */
.L_x_16733:
        /* <DEDUP_REMOVED lines=12> */
.L_x_16734:
        /* <DEDUP_REMOVED lines=43> */
.L_x_16732:
        /* <DEDUP_REMOVED lines=22> */
.L_x_16736:
        /* <DEDUP_REMOVED lines=12> */
.L_x_16737:
        /* <DEDUP_REMOVED lines=39> */
[----:B------:R-:W-:-:S03]  /*fe80*/  IMAD.WIDE.U32 R72, R4, -0x326172a9, RZ ;  /* 0xcd9e8d5704487825 */ /* 0x000fc600078e00ff */
[----:B------:R-:W-:Y:S01]  /*fe90*/  MOV R4, R72 ;  /* 0x0000004800047202 */ /* 0x000fe20000000f00 */
[----:B------:R-:W-:Y:S01]  /*fea0*/  IMAD.MOV.U32 R72, RZ, RZ, RZ ;  /* 0x000000ffff487224 */ /* 0x000fe200078e00ff */
[----:B------:R-:W-:-:S07]  /*feb0*/  LOP3.LUT R10, R74, UR37, R73, 0x96, !PT ;  /* 0x000000254a0a7c12 */ /* 0x000fce000f8e9649 */
.L_x_16735:
        /* <DEDUP_REMOVED lines=21> */
.L_x_16739:
        /* <DEDUP_REMOVED lines=12> */
.L_x_16740:
        /* <DEDUP_REMOVED lines=43> */
.L_x_16738:
        /* <DEDUP_REMOVED lines=21> */
.L_x_16742:
        /* <DEDUP_REMOVED lines=12> */
.L_x_16743:
        /* <DEDUP_REMOVED lines=43> */
.L_x_16741:
        /* <DEDUP_REMOVED lines=21> */
.L_x_16745:
        /* <DEDUP_REMOVED lines=12> */
.L_x_16746:
        /* <DEDUP_REMOVED lines=43> */
.L_x_16744:
        /* <DEDUP_REMOVED lines=21> */
.L_x_16748:
        /* <DEDUP_REMOVED lines=12> */
.L_x_16749:
        /* <DEDUP_REMOVED lines=39> */
[----:B------:R-:W-:Y:S01]  /*11180*/  MOV R68, R16 ;  /* 0x0000001000447202 */ /* 0x000fe20000000f00 */
[----:B------:R-:W-:Y:S01]  /*11190*/  IMAD.MOV.U32 R16, RZ, RZ, RZ ;  /* 0x000000ffff107224 */ /* 0x000fe200078e00ff */
[----:B------:R-:W-:Y:S02]  /*111a0*/  LOP3.LUT R10, R74, UR37, R73, 0x96, !PT ;  /* 0x000000254a0a7c12 */ /* 0x000fe4000f8e9649 */
[----:B------:R-:W-:-:S07]  /*111b0*/  MOV R4, R72 ;  /* 0x0000004800047202 */ /* 0x000fce0000000f00 */
.L_x_16747:
        /* <DEDUP_REMOVED lines=21> */
.L_x_16751:
        /* <DEDUP_REMOVED lines=12> */
.L_x_16752:
        /* <DEDUP_REMOVED lines=43> */
.L_x_16750:
        /* <DEDUP_REMOVED lines=21> */
.L_x_16754:
        /* <DEDUP_REMOVED lines=14> */
.L_x_16755:
        /* <DEDUP_REMOVED lines=43> */
.L_x_16753:
        /* <DEDUP_REMOVED lines=10> */
.L_x_16731:
        /* <DEDUP_REMOVED lines=15> */
.L_x_16758:
        /* <DEDUP_REMOVED lines=12> */
.L_x_16759:
        /* <DEDUP_REMOVED lines=43> */
.L_x_16757:
[----:B------:R-:W-:Y:S02]  /*12060*/  ISETP.NE.AND P0, PT, R14, 0x1, PT ;  /* 0x000000010e00780c */ /* 0x000fe40003f05270 */
[----:B------:R-:W-:Y:S01]  /*12070*/  I2FP.F32.U32 R13, R12 ;  /* 0x0000000c000d7245 */ /* 0x000fe20000201000 */
[----:B-----5:R-:W-:Y:S01]  /*12080*/  HADD2.F32 R12, -RZ, R16.H0_H0 ;  /* 0x20000010ff0c7230 */ /* 0x020fe20000004100 */
[----:B------:R-:W-:-:S03]  /*12090*/  MOV R15, 0x2 ;  /* 0x00000002000f7802 */ /* 0x000fc60000000f00 */
        /* <DEDUP_REMOVED lines=15> */
.L_x_16761:
        /* <DEDUP_REMOVED lines=12> */
.L_x_16762:
        /* <DEDUP_REMOVED lines=43> */
.L_x_16760:
        /* <DEDUP_REMOVED lines=18> */
.L_x_16764:
        /* <DEDUP_REMOVED lines=12> */
.L_x_16765:
        /* <DEDUP_REMOVED lines=43> */
.L_x_16763:
        /* <DEDUP_REMOVED lines=18> */
.L_x_16767:
        /* <DEDUP_REMOVED lines=12> */
.L_x_16768:
        /* <DEDUP_REMOVED lines=43> */
.L_x_16766:
        /* <DEDUP_REMOVED lines=18> */
.L_x_16770:
        /* <DEDUP_REMOVED lines=12> */
.L_x_16771:
        /* <DEDUP_REMOVED lines=40> */
[----:B------:R-:W-:Y:S01]  /*13280*/  IMAD.MOV.U32 R13, RZ, RZ, R68 ;  /* 0x000000ffff0d7224 */ /* 0x000fe200078e0044 */
[----:B------:R-:W-:Y:S01]  /*13290*/  MOV R68, R12 ;  /* 0x0000000c00447202 */ /* 0x000fe20000000f00 */
[----:B------:R-:W-:-:S07]  /*132a0*/  IMAD.MOV.U32 R14, RZ, RZ, RZ ;  /* 0x000000ffff0e7224 */ /* 0x000fce00078e00ff */
.L_x_16769:
        /* <DEDUP_REMOVED lines=18> */
.L_x_16773:
        /* <DEDUP_REMOVED lines=12> */
.L_x_16774:
        /* <DEDUP_REMOVED lines=43> */
.L_x_16772:
[----:B------:R-:W-:Y:S01]  /*13740*/  I2FP.F32.U32 R13, R13 ;  /* 0x0000000d000d7245 */ /* 0x000fe20000201000 */
[----:B------:R-:W-:Y:S01]  /*13750*/  HADD2.F32 R18, -RZ, R18.H1_H1 ;  /* 0x30000012ff127230 */ /* 0x000fe20000004100 */
[----:B------:R-:W-:Y:S01]  /*13760*/  ISETP.NE.AND P5, PT, R16, 0x1, PT ;  /* 0x000000011000780c */ /* 0x000fe20003fa5270 */
[----:B------:R-:W-:Y:S01]  /*13770*/  IMAD.MOV.U32 R17, RZ, RZ, 0x2 ;  /* 0x00000002ff117424 */ /* 0x000fe200078e00ff */
[----:B------:R-:W-:Y:S01]  /*13780*/  MOV R15, R4 ;  /* 0x00000004000f7202 */ /* 0x000fe20000000f00 */
[----:B------:R-:W-:-:S05]  /*13790*/  FFMA.FTZ R13, R13, R78, 1.1641532182693481445e-10 ;  /* 0x2f0000000d0d7423 */ /* 0x000fca000001004e */
[----:B------:R-:W-:Y:S01]  /*137a0*/  FSETP.LE.FTZ.AND P4, PT, R13, UR4, PT ;  /* 0x000000040d007c0b */ /* 0x000fe2000bf93000 */
[----:B------:R-:W-:-:S04]  /*137b0*/  FMUL.FTZ R13, R18, UR6 ;  /* 0x00000006120d7c20 */ /* 0x000fc80008410000 */
[----:B------:R-:W-:Y:S01]  /*137c0*/  FMUL.FTZ R13, R13, UR5 ;  /* 0x000000050d0d7c20 */ /* 0x000fe20008410000 */
        /* <DEDUP_REMOVED lines=9> */
.L_x_16776:
        /* <DEDUP_REMOVED lines=12> */
.L_x_16777:
        /* <DEDUP_REMOVED lines=43> */
.L_x_16775:
        /* <DEDUP_REMOVED lines=18> */
.L_x_16779:
        /* <DEDUP_REMOVED lines=14> */
.L_x_16780:
        /* <DEDUP_REMOVED lines=43> */
.L_x_16778:
        /* <DEDUP_REMOVED lines=16> */
.L_x_16756:
        /* <DEDUP_REMOVED lines=9> */
[----:B------:R-:W-:Y:S02]  /*14210*/  UMOV UR4, 0x400 ;  /* 0x0000040000047882 */ /* 0x000fe40000000000 */
[----:B------:R-:W-:Y:S01]  /*14220*/  LOP3.LUT R77, R77, R72, R78, 0xfe, !PT ;  /* 0x000000484d4d7212 */ /* 0x000fe200078efe4e */
[----:B------:R-:W-:Y:S01]  /*14230*/  FADD.FTZ R17, R18, R43 ;  /* 0x0000002b12117221 */ /* 0x000fe20000010000 */
[----:B------:R-:W-:-:S03]  /*14240*/  SEL R72, RZ, 0x100, !P0 ;  /* 0x00000100ff487807 */ /* 0x000fc60004000000 */
        /* <DEDUP_REMOVED lines=9> */
[----:B------:R-:W-:-:S03]  /*142e0*/  ISETP.NE.AND P0, PT, R79, RZ, PT ;  /* 0x000000ff4f00720c */ /* 0x000fc60003f05270 */
        /* <DEDUP_REMOVED lines=101> */
[----:B------:R-:W0:Y:S02]  /*14940*/  SHFL.BFLY PT, R18, R75, 0x2, 0x1f ;  /* 0x0c401f004b127f89 */ /* 0x000e2400000e0000 */
[----:B0-----:R-:W-:Y:S01]  /*14950*/  FADD.FTZ R76, R75, R18 ;  /* 0x000000124b4c7221 */ /* 0x001fe20000010000 */
[----:B------:R-:W-:Y:S01]  /*14960*/  IMAD.WIDE.U32 R18, R69, 0x20, R80 ;  /* 0x0000002045127825 */ /* 0x000fe200078e0050 */
[----:B------:R-:W-:Y:S01]  /*14970*/  SEL R75, RZ, 0x1000000, !P2 ;  /* 0x01000000ff4b7807 */ /* 0x000fe20005000000 */
[----:B------:R-:W2:Y:S03]  /*14980*/  LDL R80, [R1] ;  /* 0x0000000001507983 */ /* 0x000ea60000100800 */
[----:B------:R-:W-:Y:S01]  /*14990*/  LOP3.LUT R72, R72, R75, R73, 0xfe, !PT ;  /* 0x0000004b48487212 */ /* 0x000fe200078efe49 */
[----:B------:R-:W0:Y:S01]  /*149a0*/  SHFL.BFLY PT, R17, R76, 0x4, 0x1f ;  /* 0x0c801f004c117f89 */ /* 0x000e2200000e0000 */
[----:B------:R-:W-:-:S03]  /*149b0*/  SEL R73, RZ, 0x1, !P6 ;  /* 0x00000001ff497807 */ /* 0x000fc60007000000 */
[----:B------:R-:W-:Y:S04]  /*149c0*/  STG.E.128 desc[UR10][R18.64], R60 ;  /* 0x0000003c12007986 */ /* 0x000fe8000c101d0a */
[----:B------:R1:W-:Y:S01]  /*149d0*/  STG.E.128 desc[UR10][R18.64+0x10], R12 ;  /* 0x0000100c12007986 */ /* 0x0003e2000c101d0a */
[----:B0-----:R-:W-:Y:S01]  /*149e0*/  FADD.FTZ R70, R76, R17 ;  /* 0x000000114c467221 */ /* 0x001fe20000010000 */
[----:B------:R-:W-:Y:S02]  /*149f0*/  @!P0 SHF.R.U32.HI R76, RZ, 0x2, R85 ;  /* 0x00000002ff4c8819 */ /* 0x000fe40000011655 */
[----:B-1----:R-:W-:Y:S01]  /*14a00*/  LOP3.LUT R18, R72, R73, RZ, 0xfc, !PT ;  /* 0x0000004948127212 */ /* 0x002fe200078efcff */
[----:B------:R-:W-:Y:S01]  /*14a10*/  IMAD.WIDE.U32 R72, R69, 0x8, R82 ;  /* 0x0000000845487825 */ /* 0x000fe200078e0052 */
[----:B------:R-:W0:Y:S01]  /*14a20*/  SHFL.BFLY PT, R17, R70, 0x8, 0x1f ;  /* 0x0d001f0046117f89 */ /* 0x000e2200000e0000 */
[----:B------:R-:W-:-:S02]  /*14a30*/  @!P0 LOP3.LUT R76, R76, 0x18, RZ, 0xc0, !PT ;  /* 0x000000184c4c8812 */ /* 0x000fc400078ec0ff */
[----:B0-----:R-:W-:Y:S01]  /*14a40*/  FADD.FTZ R17, R70, R17 ;  /* 0x0000001146117221 */ /* 0x001fe20000010000 */
[----:B------:R-:W-:-:S04]  /*14a50*/  SEL R70, RZ, 0x1, !P3 ;  /* 0x00000001ff467807 */ /* 0x000fc80005800000 */
[----:B------:R-:W-:Y:S02]  /*14a60*/  LOP3.LUT R19, R77, R70, RZ, 0xfc, !PT ;  /* 0x000000464d137212 */ /* 0x000fe400078efcff */
[----:B------:R-:W0:Y:S01]  /*14a70*/  SHFL.BFLY PT, R70, R17, 0x10, 0x1f ;  /* 0x0e001f0011467f89 */ /* 0x000e2200000e0000 */
[----:B------:R-:W-:-:S03]  /*14a80*/  @!P1 LEA R77, R79, UR4, 0x3 ;  /* 0x000000044f4d9c11 */ /* 0x000fc6000f8e18ff */
[----:B------:R1:W-:Y:S02]  /*14a90*/  STG.E.64 desc[UR10][R72.64], R18 ;  /* 0x0000001248007986 */ /* 0x0003e4000c101b0a */
[----:B-1----:R-:W-:Y:S01]  /*14aa0*/  CS2R R18, SRZ ;  /* 0x0000000000127805 */ /* 0x002fe2000001ff00 */
[----:B0-----:R-:W-:-:S05]  /*14ab0*/  FADD.FTZ R75, R17, R70 ;  /* 0x00000046114b7221 */ /* 0x001fca0000010000 */
[----:B------:R-:W-:Y:S01]  /*14ac0*/  @!P0 STS.64 [R76+UR4], R74 ;  /* 0x0000004a4c008988 */ /* 0x000fe20008000a04 */
[----:B------:R-:W-:Y:S01]  /*14ad0*/  BAR.SYNC.DEFER_BLOCKING 0x0 ;  /* 0x0000000000007b1d */ /* 0x000fe20000010000 */
[----:B------:R-:W-:Y:S01]  /*14ae0*/  IMAD.MOV.U32 R73, RZ, RZ, RZ ;  /* 0x000000ffff497224 */ /* 0x000fe200078e00ff */
[----:B------:R-:W-:-:S04]  /*14af0*/  @!P1 MOV R73, 0x400 ;  /* 0x0000040000499802 */ /* 0x000fc80000000f00 */
[----:B------:R-:W-:Y:S04]  /*14b00*/  @!P1 LDS.64 R18, [R77] ;  /* 0x000000004d129984 */ /* 0x000fe80000000a00 */
[----:B------:R-:W0:Y:S01]  /*14b10*/  SHFL.DOWN PT, R72, R73, 0x2, 0x1f ;  /* 0x08401f0049487f89 */ /* 0x000e2200000e0000 */
[----:B------:R-:W-:Y:S01]  /*14b20*/  I2FP.F32.U32 R79, R73 ;  /* 0x00000049004f7245 */ /* 0x000fe20000201000 */
[----:B0-----:R-:W-:Y:S02]  /*14b30*/  IMAD.IADD R70, R72, 0x1, R73 ;  /* 0x0000000148467824 */ /* 0x001fe400078e0249 */
[----:B------:R-:W0:Y:S03]  /*14b40*/  SHFL.DOWN PT, R78, R18, 0x2, 0x1f ;  /* 0x08401f00124e7f89 */ /* 0x000e2600000e0000 */
[----:B------:R-:W-:-:S02]  /*14b50*/  I2FP.F32.S32 R17, R70 ;  /* 0x0000004600117245 */ /* 0x000fc40000201400 */
[----:B------:R-:W-:Y:S02]  /*14b60*/  I2FP.F32.S32 R75, R72 ;  /* 0x00000048004b7245 */ /* 0x000fe40000201400 */
[----:B------:R-:W1:Y:S01]  /*14b70*/  MUFU.RCP R72, R17 ;  /* 0x0000001100487308 */ /* 0x000e620000001000 */
[----:B------:R-:W3:Y:S04]  /*14b80*/  SHFL.DOWN PT, R74, R19, 0x2, 0x1f ;  /* 0x08401f00134a7f89 */ /* 0x000ee800000e0000 */
[----:B------:R-:W4:Y:S01]  /*14b90*/  SHFL.DOWN PT, R73, R70, 0x1, 0x1f ;  /* 0x08201f0046497f89 */ /* 0x000f2200000e0000 */
[C---:B0-----:R-:W-:Y:S01]  /*14ba0*/  FMUL.FTZ R76, R78.reuse, R75 ;  /* 0x0000004b4e4c7220 */ /* 0x041fe20000410000 */
[----:B------:R-:W-:-:S03]  /*14bb0*/  FADD.FTZ R78, -R78, R18 ;  /* 0x000000124e4e7221 */ /* 0x000fc60000010100 */
[----:B------:R-:W-:Y:S01]  /*14bc0*/  FFMA.FTZ R77, R79, R18, R76 ;  /* 0x000000124f4d7223 */ /* 0x000fe2000001004c */
[----:B------:R-:W-:-:S03]  /*14bd0*/  FMUL.FTZ R78, R78, R78 ;  /* 0x0000004e4e4e7220 */ /* 0x000fc60000410000 */
[----:B-1----:R-:W-:Y:S01]  /*14be0*/  FMUL.FTZ R18, R72, R77 ;  /* 0x0000004d48127220 */ /* 0x002fe20000410000 */
[----:B------:R-:W-:-:S04]  /*14bf0*/  FMUL.FTZ R78, R78, R79 ;  /* 0x0000004f4e4e7220 */ /* 0x000fc80000410000 */
[----:B------:R-:W-:Y:S02]  /*14c00*/  FMUL.FTZ R78, R78, R75 ;  /* 0x0000004b4e4e7220 */ /* 0x000fe40000410000 */
[----:B------:R-:W0:Y:S01]  /*14c10*/  SHFL.DOWN PT, R75, R18, 0x1, 0x1f ;  /* 0x08201f00124b7f89 */ /* 0x000e2200000e0000 */
[----:B---3--:R-:W-:Y:S01]  /*14c20*/  FADD.FTZ R19, R74, R19 ;  /* 0x000000134a137221 */ /* 0x008fe20000010000 */
[----:B----4-:R-:W-:-:S03]  /*14c30*/  IADD3 R74, PT, PT, R70, R73, RZ ;  /* 0x00000049464a7210 */ /* 0x010fc60007ffe0ff */
[----:B------:R-:W-:Y:S01]  /*14c40*/  FFMA.FTZ R72, R72, R78, R19 ;  /* 0x0000004e48487223 */ /* 0x000fe20000010013 */
[----:B------:R-:W-:-:S04]  /*14c50*/  I2FP.F32.S32 R74, R74 ;  /* 0x0000004a004a7245 */ /* 0x000fc80000201400 */
[----:B------:R-:W1:Y:S01]  /*14c60*/  SHFL.DOWN PT, R19, R72, 0x1, 0x1f ;  /* 0x08201f0048137f89 */ /* 0x000e6200000e0000 */
[----:B------:R-:W3:Y:S01]  /*14c70*/  MUFU.RCP R70, R74 ;  /* 0x0000004a00467308 */ /* 0x000ee20000001000 */
[----:B------:R-:W-:Y:S01]  /*14c80*/  I2FP.F32.S32 R77, R73 ;  /* 0x00000049004d7245 */ /* 0x000fe20000201400 */
[----:B0-----:R-:W-:-:S04]  /*14c90*/  FADD.FTZ R73, R18, -R75 ;  /* 0x8000004b12497221 */ /* 0x001fc80000010000 */
[----:B------:R-:W-:Y:S01]  /*14ca0*/  FMUL.FTZ R78, R75, R77 ;  /* 0x0000004d4b4e7220 */ /* 0x000fe20000410000 */
[----:B------:R-:W-:-:S04]  /*14cb0*/  FMUL.FTZ R76, R73, R73 ;  /* 0x00000049494c7220 */ /* 0x000fc80000410000 */
[C---:B------:R-:W-:Y:S01]  /*14cc0*/  FMUL.FTZ R76, R17.reuse, R76 ;  /* 0x0000004c114c7220 */ /* 0x040fe20000410000 */
[----:B------:R-:W-:Y:S01]  /*14cd0*/  FFMA.FTZ R17, R17, R18, R78 ;  /* 0x0000001211117223 */ /* 0x000fe2000001004e */
[----:B-1----:R-:W-:-:S03]  /*14ce0*/  FADD.FTZ R19, R72, R19 ;  /* 0x0000001348137221 */ /* 0x002fc60000010000 */
[----:B---3--:R-:W-:Y:S01]  /*14cf0*/  FMUL.FTZ R73, R70, R17 ;  /* 0x0000001146497220 */ /* 0x008fe20000410000 */
[----:B------:R-:W-:Y:S01]  /*14d00*/  FMUL.FTZ R76, R76, R77 ;  /* 0x0000004d4c4c7220 */ /* 0x000fe20000410000 */
[----:B------:R-:W0:Y:S03]  /*14d10*/  LDC R17, c[0x0][0x448] ;  /* 0x00011200ff117b82 */ /* 0x000e260000000800 */
[----:B------:R-:W-:Y:S01]  /*14d20*/  FFMA.FTZ R76, R70, R76, R19 ;  /* 0x0000004c464c7223 */ /* 0x000fe20000010013 */
[----:B------:R-:W1:Y:S05]  /*14d30*/  SHFL.IDX PT, R73, R73, RZ, 0x1f ;  /* 0x00001fff49497589 */ /* 0x000e6a00000e0000 */
[----:B------:R-:W0:Y:S01]  /*14d40*/  SHFL.IDX PT, R76, R76, RZ, 0x1f ;  /* 0x00001fff4c4c7589 */ /* 0x000e2200000e0000 */
[----:B------:R-:W-:-:S02]  /*14d50*/  ISETP.NE.AND P0, PT, R85, RZ, PT ;  /* 0x000000ff5500720c */ /* 0x000fc40003f05270 */
[----:B------:R-:W-:-:S11]  /*14d60*/  PLOP3.LUT P1, PT, PT, PT, UP3, 0x40, 0x4 ;  /* 0x000000000004781c */ /* 0x000fd60003f2e838 */
[----:B------:R-:W3:Y:S01]  /*14d70*/  @!P0 LDC.64 R18, c[0x0][0x3c0] ;  /* 0x0000f000ff128b82 */ /* 0x000ee20000000a00 */
[----:B-1----:R-:W-:-:S05]  /*14d80*/  FMUL.FTZ R70, R73, R73 ;  /* 0x0000004949467220 */ /* 0x002fca0000410000 */
[----:B------:R-:W-:Y:S01]  /*14d90*/  FSEL R70, R70, RZ, !P1 ;  /* 0x000000ff46467208 */ /* 0x000fe20004800000 */
[----:B0-----:R-:W-:-:S04]  /*14da0*/  FFMA.FTZ R17, R76, UR20, R17 ;  /* 0x000000144c117c23 */ /* 0x001fc80008010011 */
[----:B------:R-:W-:Y:S01]  /*14db0*/  FADD.FTZ R17, R17, R70 ;  /* 0x0000004611117221 */ /* 0x000fe20000010000 */
[----:B------:R-:W-:-:S05]  /*14dc0*/  PLOP3.LUT P1, PT, PT, PT, UP3, 0x40, 0x4 ;  /* 0x000000000004781c */ /* 0x000fca0003f2e838 */
[----:B------:R-:W0:Y:S01]  /*14dd0*/  MUFU.RSQ R17, R17 ;  /* 0x0000001100117308 */ /* 0x000e220000001400 */
[----:B------:R-:W-:Y:S01]  /*14de0*/  FSEL R72, R73, RZ, P1 ;  /* 0x000000ff49487208 */ /* 0x000fe20000800000 */
[----:B------:R-:W-:-:S04]  /*14df0*/  IMAD.U32 R75, RZ, RZ, UR18 ;  /* 0x00000012ff4b7e24 */ /* 0x000fc8000f8e00ff */
[----:B------:R-:W-:Y:S01]  /*14e00*/  FADD.FTZ R40, -R72, R40 ;  /* 0x0000002848287221 */ /* 0x000fe20000010100 */
[----:B---3--:R-:W-:-:S04]  /*14e10*/  @!P0 IMAD.WIDE R18, R75, 0x4, R18 ;  /* 0x000000044b128825 */ /* 0x008fc800078e0212 */
[----:B------:R-:W-:Y:S01]  /*14e20*/  FADD.FTZ R70, -R72, R41 ;  /* 0x0000002948467221 */ /* 0x000fe20000010100 */
[----:B------:R-:W-:Y:S01]  /*14e30*/  HADD2.F32 R77, -RZ, R56.H0_H0 ;  /* 0x20000038ff4d7230 */ /* 0x000fe20000004100 */
[----:B------:R1:W-:Y:S01]  /*14e40*/  @!P0 STG.E desc[UR10][R18.64], R73 ;  /* 0x0000004912008986 */ /* 0x0003e2000c10190a */
[--C-:B--2---:R-:W-:Y:S02]  /*14e50*/  HADD2.F32 R75, -RZ, R80.reuse.H0_H0 ;  /* 0x20000050ff4b7230 */ /* 0x104fe40000004100 */
[C---:B0-----:R-:W-:Y:S01]  /*14e60*/  FMUL.FTZ R40, R17.reuse, R40 ;  /* 0x0000002811287220 */ /* 0x041fe20000410000 */
[----:B------:R-:W-:Y:S02]  /*14e70*/  HADD2.F32 R41, -RZ, R80.H1_H1 ;  /* 0x30000050ff297230 */ /* 0x000fe40000004100 */
[----:B------:R-:W-:Y:S01]  /*14e80*/  FMUL.FTZ R70, R17, R70 ;  /* 0x0000004611467220 */ /* 0x000fe20000410000 */
[----:B-1----:R-:W-:Y:S01]  /*14e90*/  FFMA.FTZ R18, R40, R75, R77 ;  /* 0x0000004b28127223 */ /* 0x002fe2000001004d */
[----:B------:R-:W-:-:S02]  /*14ea0*/  HADD2.F32 R75, -RZ, R56.H1_H1 ;  /* 0x30000038ff4b7230 */ /* 0x000fc40000004100 */
[----:B------:R-:W-:Y:S01]  /*14eb0*/  FADD.FTZ R42, -R72, R42 ;  /* 0x0000002a482a7221 */ /* 0x000fe20000010100 */
[----:B------:R-:W-:Y:S02]  /*14ec0*/  HADD2.F32 R73, -RZ, R57.H0_H0 ;  /* 0x20000039ff497230 */ /* 0x000fe40000004100 */
[----:B------:R-:W-:Y:S01]  /*14ed0*/  FFMA.FTZ R19, R70, R41, R75 ;  /* 0x0000002946137223 */ /* 0x000fe2000001004b */
[----:B------:R-:W-:Y:S02]  /*14ee0*/  HADD2.F32 R41, -RZ, R93.H0_H0 ;  /* 0x2000005dff297230 */ /* 0x000fe40000004100 */
[----:B------:R-:W-:Y:S01]  /*14ef0*/  FMUL.FTZ R40, R17, R42 ;  /* 0x0000002a11287220 */ /* 0x000fe20000410000 */
[----:B------:R-:W-:Y:S01]  /*14f00*/  FADD.FTZ R42, -R72, R43 ;  /* 0x0000002b482a7221 */ /* 0x000fe20000010100 */
[----:B------:R-:W-:Y:S02]  /*14f10*/  HADD2.F32 R43, -RZ, R57.H1_H1 ;  /* 0x30000039ff2b7230 */ /* 0x000fe40000004100 */
[----:B------:R-:W-:Y:S01]  /*14f20*/  FFMA.FTZ R40, R40, R41, R73 ;  /* 0x0000002928287223 */ /* 0x000fe20000010049 */
[----:B------:R-:W-:-:S02]  /*14f30*/  HADD2.F32 R41, -RZ, R93.H1_H1 ;  /* 0x3000005dff297230 */ /* 0x000fc40000004100 */
[----:B------:R-:W-:Y:S01]  /*14f40*/  FMUL.FTZ R42, R17, R42 ;  /* 0x0000002a112a7220 */ /* 0x000fe20000410000 */
[----:B------:R-:W-:-:S03]  /*14f50*/  FADD.FTZ R70, -R72, R36 ;  /* 0x0000002448467221 */ /* 0x000fc60000010100 */
[----:B------:R-:W-:Y:S01]  /*14f60*/  FFMA.FTZ R36, R42, R41, R43 ;  /* 0x000000292a247223 */ /* 0x000fe2000001002b */
[----:B------:R-:W-:Y:S02]  /*14f70*/  HADD2.F32 R41, -RZ, R92.H0_H0 ;  /* 0x2000005cff297230 */ /* 0x000fe40000004100 */
[----:B------:R-:W-:Y:S01]  /*14f80*/  FMUL.FTZ R70, R17, R70 ;  /* 0x0000004611467220 */ /* 0x000fe20000410000 */
[----:B------:R-:W-:Y:S02]  /*14f90*/  HADD2.F32 R43, -RZ, R58.H0_H0 ;  /* 0x2000003aff2b7230 */ /* 0x000fe40000004100 */
[----:B------:R-:W-:-:S03]  /*14fa0*/  FADD.FTZ R42, -R72, R37 ;  /* 0x00000025482a7221 */ /* 0x000fc60000010100 */
[----:B------:R-:W-:Y:S01]  /*14fb0*/  FFMA.FTZ R37, R70, R41, R43 ;  /* 0x0000002946257223 */ /* 0x000fe2000001002b */
[----:B------:R-:W-:Y:S02]  /*14fc0*/  HADD2.F32 R41, -RZ, R92.H1_H1 ;  /* 0x3000005cff297230 */ /* 0x000fe40000004100 */
[----:B------:R-:W-:Y:S01]  /*14fd0*/  FMUL.FTZ R42, R17, R42 ;  /* 0x0000002a112a7220 */ /* 0x000fe20000410000 */
[----:B------:R-:W-:Y:S02]  /*14fe0*/  HADD2.F32 R43, -RZ, R58.H1_H1 ;  /* 0x3000003aff2b7230 */ /* 0x000fe40000004100 */
[----:B------:R-:W-:-:S03]  /*14ff0*/  FADD.FTZ R70, -R72, R38 ;  /* 0x0000002648467221 */ /* 0x000fc60000010100 */
[----:B------:R-:W-:Y:S01]  /*15000*/  FFMA.FTZ R38, R42, R41, R43 ;  /* 0x000000292a267223 */ /* 0x000fe2000001002b */
[----:B------:R-:W-:Y:S02]  /*15010*/  HADD2.F32 R41, -RZ, R91.H0_H0 ;  /* 0x2000005bff297230 */ /* 0x000fe40000004100 */
[----:B------:R-:W-:Y:S01]  /*15020*/  FMUL.FTZ R70, R17, R70 ;  /* 0x0000004611467220 */ /* 0x000fe20000410000 */
[----:B------:R-:W-:Y:S02]  /*15030*/  HADD2.F32 R43, -RZ, R59.H0_H0 ;  /* 0x2000003bff2b7230 */ /* 0x000fe40000004100 */
[C---:B------:R-:W-:Y:S01]  /*15040*/  FADD.FTZ R32, -R72.reuse, R32 ;  /* 0x0000002048207221 */ /* 0x040fe20000010100 */
[----:B------:R-:W-:Y:S01]  /*15050*/  FADD.FTZ R42, -R72, R39 ;  /* 0x00000027482a7221 */ /* 0x000fe20000010100 */
[----:B------:R-:W-:Y:S02]  /*15060*/  HADD2.F32 R73, -RZ, R52.H0_H0 ;  /* 0x20000034ff497230 */ /* 0x000fe40000004100 */
[----:B------:R-:W-:Y:S01]  /*15070*/  FFMA.FTZ R39, R70, R41, R43 ;  /* 0x0000002946277223 */ /* 0x000fe2000001002b */
[----:B------:R-:W-:-:S02]  /*15080*/  HADD2.F32 R43, -RZ, R90.H0_H0 ;  /* 0x2000005aff2b7230 */ /* 0x000fc40000004100 */
[C---:B------:R-:W-:Y:S01]  /*15090*/  FMUL.FTZ R32, R17.reuse, R32 ;  /* 0x0000002011207220 */ /* 0x040fe20000410000 */
[----:B------:R-:W-:Y:S02]  /*150a0*/  HADD2.F32 R70, -RZ, R91.H1_H1 ;  /* 0x3000005bff467230 */ /* 0x000fe40000004100 */
[----:B------:R-:W-:Y:S01]  /*150b0*/  FMUL.FTZ R41, R17, R42 ;  /* 0x0000002a11297220 */ /* 0x000fe20000410000 */
[----:B------:R-:W-:Y:S02]  /*150c0*/  HADD2.F32 R74, -RZ, R59.H1_H1 ;  /* 0x3000003bff4a7230 */ /* 0x000fe40000004100 */
[C---:B------:R-:W-:Y:S01]  /*150d0*/  FADD.FTZ R34, -R72.reuse, R34 ;  /* 0x0000002248227221 */ /* 0x040fe20000010100 */
[----:B------:R-:W-:Y:S01]  /*150e0*/  FADD.FTZ R42, -R72, R33 ;  /* 0x00000021482a7221 */ /* 0x000fe20000010100 */
[----:B------:R-:W-:Y:S01]  /*150f0*/  FFMA.FTZ R32, R32, R43, R73 ;  /* 0x0000002b20207223 */ /* 0x000fe20000010049 */
[----:B------:R-:W-:Y:S02]  /*15100*/  HADD2.F32 R43, -RZ, R89.H0_H0 ;  /* 0x20000059ff2b7230 */ /* 0x000fe40000004100 */
[----:B------:R-:W-:Y:S01]  /*15110*/  FFMA.FTZ R41, R41, R70, R74 ;  /* 0x0000004629297223 */ /* 0x000fe2000001004a */
[----:B------:R-:W-:-:S02]  /*15120*/  HADD2.F32 R73, -RZ, R53.H0_H0 ;  /* 0x20000035ff497230 */ /* 0x000fc40000004100 */
[C---:B------:R-:W-:Y:S01]  /*15130*/  FMUL.FTZ R34, R17.reuse, R34 ;  /* 0x0000002211227220 */ /* 0x040fe20000410000 */
[----:B------:R-:W-:Y:S02]  /*15140*/  HADD2.F32 R70, -RZ, R90.H1_H1 ;  /* 0x3000005aff467230 */ /* 0x000fe40000004100 */
[----:B------:R-:W-:Y:S01]  /*15150*/  FMUL.FTZ R33, R17, R42 ;  /* 0x0000002a11217220 */ /* 0x000fe20000410000 */
[----:B------:R-:W-:Y:S02]  /*15160*/  HADD2.F32 R74, -RZ, R52.H1_H1 ;  /* 0x30000034ff4a7230 */ /* 0x000fe40000004100 */
[----:B------:R-:W-:Y:S01]  /*15170*/  FADD.FTZ R42, -R72, R35 ;  /* 0x00000023482a7221 */ /* 0x000fe20000010100 */
[----:B------:R-:W-:Y:S01]  /*15180*/  FFMA.FTZ R34, R34, R43, R73 ;  /* 0x0000002b22227223 */ /* 0x000fe20000010049 */
[----:B------:R-:W-:Y:S02]  /*15190*/  HADD2.F32 R35, -RZ, R89.H1_H1 ;  /* 0x30000059ff237230 */ /* 0x000fe40000004100 */
[----:B------:R-:W-:-:S02]  /*151a0*/  HADD2.F32 R43, -RZ, R53.H1_H1 ;  /* 0x30000035ff2b7230 */ /* 0x000fc40000004100 */
[----:B------:R-:W-:Y:S01]  /*151b0*/  FFMA.FTZ R33, R33, R70, R74 ;  /* 0x0000004621217223 */ /* 0x000fe2000001004a */
[C---:B------:R-:W-:Y:S01]  /*151c0*/  FMUL.FTZ R42, R17.reuse, R42 ;  /* 0x0000002a112a7220 */ /* 0x040fe20000410000 */
[----:B------:R-:W-:Y:S01]  /*151d0*/  FADD.FTZ R70, -R72, R28 ;  /* 0x0000001c48467221 */ /* 0x000fe20000010100 */
[----:B------:R-:W-:Y:S02]  /*151e0*/  HADD2.F32 R74, -RZ, R54.H0_H0 ;  /* 0x20000036ff4a7230 */ /* 0x000fe40000004100 */
[----:B------:R-:W-:Y:S01]  /*151f0*/  FFMA.FTZ R28, R42, R35, R43 ;  /* 0x000000232a1c7223 */ /* 0x000fe2000001002b */
[----:B------:R-:W-:Y:S01]  /*15200*/  FMUL.FTZ R35, R17, R70 ;  /* 0x0000004611237220 */ /* 0x000fe20000410000 */
[--C-:B------:R-:W-:Y:S02]  /*15210*/  HADD2.F32 R42, -RZ, R88.reuse.H0_H0 ;  /* 0x20000058ff2a7230 */ /* 0x100fe40000004100 */
[----:B------:R-:W-:Y:S01]  /*15220*/  FADD.FTZ R70, -R72, R29 ;  /* 0x0000001d48467221 */ /* 0x000fe20000010100 */
[----:B------:R-:W-:-:S02]  /*15230*/  HADD2.F32 R29, -RZ, R88.H1_H1 ;  /* 0x30000058ff1d7230 */ /* 0x000fc40000004100 */
[----:B------:R-:W-:Y:S02]  /*15240*/  HADD2.F32 R43, -RZ, R54.H1_H1 ;  /* 0x30000036ff2b7230 */ /* 0x000fe40000004100 */
[----:B------:R-:W-:Y:S01]  /*15250*/  FMUL.FTZ R70, R17, R70 ;  /* 0x0000004611467220 */ /* 0x000fe20000410000 */
[----:B------:R-:W-:Y:S01]  /*15260*/  FFMA.FTZ R35, R35, R42, R74 ;  /* 0x0000002a23237223 */ /* 0x000fe2000001004a */
[----:B------:R-:W-:Y:S01]  /*15270*/  FADD.FTZ R42, -R72, R30 ;  /* 0x0000001e482a7221 */ /* 0x000fe20000010100 */
[----:B------:R-:W-:Y:S02]  /*15280*/  HADD2.F32 R75, -RZ, R87.H0_H0 ;  /* 0x20000057ff4b7230 */ /* 0x000fe40000004100 */
[----:B------:R-:W-:Y:S01]  /*15290*/  FFMA.FTZ R30, R70, R29, R43 ;  /* 0x0000001d461e7223 */ /* 0x000fe2000001002b */
[--C-:B------:R-:W-:Y:S02]  /*152a0*/  HADD2.F32 R29, -RZ, R55.reuse.H0_H0 ;  /* 0x20000037ff1d7230 */ /* 0x100fe40000004100 */
[----:B------:R-:W-:Y:S01]  /*152b0*/  FMUL.FTZ R42, R17, R42 ;  /* 0x0000002a112a7220 */ /* 0x000fe20000410000 */
[----:B------:R-:W-:Y:S01]  /*152c0*/  FADD.FTZ R70, -R72, R31 ;  /* 0x0000001f48467221 */ /* 0x000fe20000010100 */
[----:B------:R-:W-:-:S02]  /*152d0*/  HADD2.F32 R31, -RZ, R55.H1_H1 ;  /* 0x30000037ff1f7230 */ /* 0x000fc40000004100 */
[----:B------:R-:W-:Y:S01]  /*152e0*/  FFMA.FTZ R75, R42, R75, R29 ;  /* 0x0000004b2a4b7223 */ /* 0x000fe2000001001d */
[----:B------:R-:W-:Y:S02]  /*152f0*/  HADD2.F32 R29, -RZ, R87.H1_H1 ;  /* 0x30000057ff1d7230 */ /* 0x000fe40000004100 */
[----:B------:R-:W-:Y:S01]  /*15300*/  FMUL.FTZ R70, R17, R70 ;  /* 0x0000004611467220 */ /* 0x000fe20000410000 */
[----:B------:R-:W-:-:S03]  /*15310*/  FADD.FTZ R24, -R72, R24 ;  /* 0x0000001848187221 */ /* 0x000fc60000010100 */
[----:B------:R-:W-:Y:S01]  /*15320*/  FFMA.FTZ R76, R70, R29, R31 ;  /* 0x0000001d464c7223 */ /* 0x000fe2000001001f */
[----:B------:R-:W-:Y:S02]  /*15330*/  HADD2.F32 R29, -RZ, R86.H0_H0 ;  /* 0x20000056ff1d7230 */ /* 0x000fe40000004100 */
[----:B------:R-:W-:Y:S01]  /*15340*/  FMUL.FTZ R24, R17, R24 ;  /* 0x0000001811187220 */ /* 0x000fe20000410000 */
[----:B------:R-:W-:Y:S02]  /*15350*/  HADD2.F32 R31, -RZ, R48.H0_H0 ;  /* 0x20000030ff1f7230 */ /* 0x000fe40000004100 */
[C---:B------:R-:W-:Y:S01]  /*15360*/  FADD.FTZ R42, -R72.reuse, R25 ;  /* 0x00000019482a7221 */ /* 0x040fe20000010100 */
[----:B------:R-:W-:Y:S02]  /*15370*/  HADD2.F32 R70, -RZ, R86.H1_H1 ;  /* 0x30000056ff467230 */ /* 0x000fe40000004100 */
[----:B------:R-:W-:Y:S01]  /*15380*/  FADD.FTZ R26, -R72, R26 ;  /* 0x0000001a481a7221 */ /* 0x000fe20000010100 */
[----:B------:R-:W-:-:S02]  /*15390*/  HADD2.F32 R74, -RZ, R48.H1_H1 ;  /* 0x30000030ff4a7230 */ /* 0x000fc40000004100 */
[----:B------:R-:W-:Y:S01]  /*153a0*/  FFMA.FTZ R24, R24, R29, R31 ;  /* 0x0000001d18187223 */ /* 0x000fe2000001001f */
[C---:B------:R-:W-:Y:S01]  /*153b0*/  FMUL.FTZ R29, R17.reuse, R42 ;  /* 0x0000002a111d7220 */ /* 0x040fe20000410000 */
[----:B------:R-:W-:Y:S01]  /*153c0*/  FMUL.FTZ R25, R17, R26 ;  /* 0x0000001a11197220 */ /* 0x000fe20000410000 */
[--C-:B------:R-:W-:Y:S02]  /*153d0*/  HADD2.F32 R42, -RZ, R84.reuse.H0_H0 ;  /* 0x20000054ff2a7230 */ /* 0x100fe40000004100 */
[----:B------:R-:W-:Y:S01]  /*153e0*/  FADD.FTZ R26, -R72, R27 ;  /* 0x0000001b481a7221 */ /* 0x000fe20000010100 */
[----:B------:R-:W-:Y:S01]  /*153f0*/  FFMA.FTZ R29, R29, R70, R74 ;  /* 0x000000461d1d7223 */ /* 0x000fe2000001004a */
[--C-:B------:R-:W-:Y:S02]  /*15400*/  HADD2.F32 R70, -RZ, R49.reuse.H0_H0 ;  /* 0x20000031ff467230 */ /* 0x100fe40000004100 */
[----:B------:R-:W-:Y:S02]  /*15410*/  HADD2.F32 R31, -RZ, R84.H1_H1 ;  /* 0x30000054ff1f7230 */ /* 0x000fe40000004100 */
[----:B------:R-:W-:Y:S01]  /*15420*/  FMUL.FTZ R26, R17, R26 ;  /* 0x0000001a111a7220 */ /* 0x000fe20000410000 */
[----:B------:R-:W-:-:S02]  /*15430*/  HADD2.F32 R27, -RZ, R49.H1_H1 ;  /* 0x30000031ff1b7230 */ /* 0x000fc40000004100 */
[----:B------:R-:W-:Y:S01]  /*15440*/  FFMA.FTZ R25, R25, R42, R70 ;  /* 0x0000002a19197223 */ /* 0x000fe20000010046 */
[C---:B------:R-:W-:Y:S01]  /*15450*/  FADD.FTZ R20, -R72.reuse, R20 ;  /* 0x0000001448147221 */ /* 0x040fe20000010100 */
[----:B------:R-:W-:Y:S01]  /*15460*/  FADD.FTZ R42, -R72, R21 ;  /* 0x00000015482a7221 */ /* 0x000fe20000010100 */
[--C-:B------:R-:W-:Y:S02]  /*15470*/  HADD2.F32 R43, -RZ, R50.reuse.H0_H0 ;  /* 0x20000032ff2b7230 */ /* 0x100fe40000004100 */
[----:B------:R-:W-:Y:S01]  /*15480*/  FFMA.FTZ R31, R26, R31, R27 ;  /* 0x0000001f1a1f7223 */ /* 0x000fe2000001001b */
[--C-:B------:R-:W-:Y:S02]  /*15490*/  HADD2.F32 R27, -RZ, R71.reuse.H0_H0 ;  /* 0x20000047ff1b7230 */ /* 0x100fe40000004100 */
[C---:B------:R-:W-:Y:S01]  /*154a0*/  FMUL.FTZ R20, R17.reuse, R20 ;  /* 0x0000001411147220 */ /* 0x040fe20000410000 */
[----:B------:R-:W-:Y:S02]  /*154b0*/  HADD2.F32 R77, -RZ, R71.H1_H1 ;  /* 0x30000047ff4d7230 */ /* 0x000fe40000004100 */
[----:B------:R-:W-:Y:S01]  /*154c0*/  FMUL.FTZ R42, R17, R42 ;  /* 0x0000002a112a7220 */ /* 0x000fe20000410000 */
[----:B------:R-:W-:-:S02]  /*154d0*/  HADD2.F32 R21, -RZ, R50.H1_H1 ;  /* 0x30000032ff157230 */ /* 0x000fc40000004100 */
[----:B------:R-:W-:Y:S01]  /*154e0*/  FADD.FTZ R22, -R72, R22 ;  /* 0x0000001648167221 */ /* 0x000fe20000010100 */
[----:B------:R-:W-:Y:S01]  /*154f0*/  FFMA.FTZ R26, R20, R27, R43 ;  /* 0x0000001b141a7223 */ /* 0x000fe2000001002b */
[--C-:B------:R-:W-:Y:S02]  /*15500*/  HADD2.F32 R27, -RZ, R66.reuse.H0_H0 ;  /* 0x20000042ff1b7230 */ /* 0x100fe40000004100 */
[----:B------:R-:W-:Y:S01]  /*15510*/  FFMA.FTZ R77, R42, R77, R21 ;  /* 0x0000004d2a4d7223 */ /* 0x000fe20000010015 */
[--C-:B------:R-:W-:Y:S02]  /*15520*/  HADD2.F32 R21, -RZ, R51.reuse.H0_H0 ;  /* 0x20000033ff157230 */ /* 0x100fe40000004100 */
        /* <DEDUP_REMOVED lines=21> */
[----:B------:R-:W-:Y:S01]  /*15680*/  FADD.FTZ R20, -R72, R63 ;  /* 0x0000003f48147221 */ /* 0x000fe20000010100 */
[----:B------:R-:W-:Y:S02]  /*15690*/  HADD2.F32 R79, -RZ, R7.H1_H1 ;  /* 0x30000007ff4f7230 */ /* 0x000fe40000004100 */
[----:B------:R-:W-:Y:S01]  /*156a0*/  FFMA.FTZ R78, R62, R21, R23 ;  /* 0x000000153e4e7223 */ /* 0x000fe20000010017 */
[----:B------:R-:W-:-:S02]  /*156b0*/  HADD2.F32 R21, -RZ, R45.H1_H1 ;  /* 0x3000002dff157230 */ /* 0x000fc40000004100 */
[C---:B------:R-:W-:Y:S01]  /*156c0*/  FMUL.FTZ R20, R17.reuse, R20 ;  /* 0x0000001411147220 */ /* 0x040fe20000410000 */
        /* <DEDUP_REMOVED lines=15> */
[----:B------:R-:W0:Y:S03]  /*157c0*/  LDC.64 R12, c[0x0][0x428] ;  /* 0x00010a00ff0c7b82 */ /* 0x000e260000000a00 */
[----:B------:R-:W-:-:S05]  /*157d0*/  FFMA.FTZ R83, R14, R83, R21 ;  /* 0x000000530e537223 */ /* 0x000fca0000010015 */
[----:B------:R-:W1:Y:S01]  /*157e0*/  @!P0 LDC.64 R20, c[0x0][0x3c8] ;  /* 0x0000f200ff148b82 */ /* 0x000e620000000a00 */
[----:B------:R-:W-:Y:S01]  /*157f0*/  FADD.FTZ R72, -R72, R15 ;  /* 0x0000000f48487221 */ /* 0x000fe20000010100 */
[----:B------:R-:W-:Y:S02]  /*15800*/  HADD2.F32 R85, -RZ, R5.H1_H1 ;  /* 0x30000005ff557230 */ /* 0x000fe40000004100 */
[----:B------:R-:W-:Y:S02]  /*15810*/  HADD2.F32 R15, -RZ, R47.H1_H1 ;  /* 0x3000002fff0f7230 */ /* 0x000fe40000004100 */
[----:B------:R-:W-:Y:S01]  /*15820*/  FMUL.FTZ R72, R17, R72 ;  /* 0x0000004811487220 */ /* 0x000fe20000410000 */
[----:B------:R-:W-:Y:S02]  /*15830*/  F2FP.F16.F32.PACK_AB R14, R38, R37 ;  /* 0x00000025260e723e */ /* 0x000fe400000000ff */
[----:B------:R-:W-:Y:S01]  /*15840*/  MOV R37, UR18 ;  /* 0x0000001200257c02 */ /* 0x000fe20008000f00 */
[----:B------:R-:W-:Y:S01]  /*15850*/  FFMA.FTZ R85, R72, R85, R15 ;  /* 0x0000005548557223 */ /* 0x000fe2000001000f */
[----:B------:R-:W-:-:S02]  /*15860*/  F2FP.F16.F32.PACK_AB R15, R41, R39 ;  /* 0x00000027290f723e */ /* 0x000fc400000000ff */
[----:B------:R-:W-:Y:S01]  /*15870*/  F2FP.F16.F32.PACK_AB R23, R76, R75 ;  /* 0x0000004b4c17723e */ /* 0x000fe200000000ff */
[----:B0-----:R-:W-:-:S04]  /*15880*/  IMAD.WIDE.U32 R42, R2, 0x10, R12 ;  /* 0x00000010022a7825 */ /* 0x001fc800078e000c */
[----:B------:R-:W-:-:S04]  /*15890*/  IMAD.WIDE.U32 R60, R0, 0x10, R12 ;  /* 0x00000010003c7825 */ /* 0x000fc800078e000c */
[----:B------:R-:W-:-:S04]  /*158a0*/  IMAD.WIDE.U32 R62, R67, 0x10, R12 ;  /* 0x00000010433e7825 */ /* 0x000fc800078e000c */
[----:B------:R-:W-:Y:S01]  /*158b0*/  IMAD.WIDE.U32 R72, R69, 0x10, R12 ;  /* 0x0000001045487825 */ /* 0x000fe200078e000c */
[----:B------:R-:W-:Y:S02]  /*158c0*/  F2FP.F16.F32.PACK_AB R13, R36, R40 ;  /* 0x00000028240d723e */ /* 0x000fe400000000ff */
[----:B------:R-:W-:Y:S01]  /*158d0*/  F2FP.F16.F32.PACK_AB R12, R19, R18 ;  /* 0x00000012130c723e */ /* 0x000fe200000000ff */
[----:B-1----:R-:W-:Y:S01]  /*158e0*/  @!P0 IMAD.WIDE R36, R37, 0x4, R20 ;  /* 0x0000000425248825 */ /* 0x002fe200078e0214 */
[----:B------:R-:W-:Y:S02]  /*158f0*/  F2FP.F16.F32.PACK_AB R22, R30, R35 ;  /* 0x000000231e16723e */ /* 0x000fe400000000ff */
[----:B------:R-:W-:Y:S02]  /*15900*/  F2FP.F16.F32.PACK_AB R21, R28, R34 ;  /* 0x000000221c15723e */ /* 0x000fe400000000ff */
[----:B------:R-:W-:Y:S02]  /*15910*/  F2FP.F16.F32.PACK_AB R20, R33, R32 ;  /* 0x000000202114723e */ /* 0x000fe400000000ff */
[----:B------:R-:W-:-:S02]  /*15920*/  F2FP.F16.F32.PACK_AB R27, R80, R27 ;  /* 0x0000001b501b723e */ /* 0x000fc400000000ff */
[----:B------:R-:W-:Y:S02]  /*15930*/  F2FP.F16.F32.PACK_AB R26, R77, R26 ;  /* 0x0000001a4d1a723e */ /* 0x000fe400000000ff */
[----:B------:R-:W-:Y:S02]  /*15940*/  F2FP.F16.F32.PACK_AB R25, R31, R25 ;  /* 0x000000191f19723e */ /* 0x000fe400000000ff */
[----:B------:R-:W-:Y:S01]  /*15950*/  F2FP.F16.F32.PACK_AB R24, R29, R24 ;  /* 0x000000181d18723e */ /* 0x000fe200000000ff */
[----:B------:R0:W-:Y:S01]  /*15960*/  @!P0 STG.E desc[UR10][R36.64], R17 ;  /* 0x0000001124008986 */ /* 0x0001e2000c10190a */
[----:B------:R-:W-:Y:S02]  /*15970*/  F2FP.F16.F32.PACK_AB R31, R85, R83 ;  /* 0x00000053551f723e */ /* 0x000fe400000000ff */
[----:B------:R-:W-:Y:S02]  /*15980*/  F2FP.F16.F32.PACK_AB R30, R82, R81 ;  /* 0x00000051521e723e */ /* 0x000fe400000000ff */
[----:B------:R-:W-:-:S02]  /*15990*/  F2FP.F16.F32.PACK_AB R29, R79, R78 ;  /* 0x0000004e4f1d723e */ /* 0x000fc400000000ff */
[----:B------:R-:W-:Y:S01]  /*159a0*/  F2FP.F16.F32.PACK_AB R28, R74, R70 ;  /* 0x000000464a1c723e */ /* 0x000fe200000000ff */
[----:B------:R0:W-:Y:S04]  /*159b0*/  STG.E.128 desc[UR10][R42.64], R12 ;  /* 0x0000000c2a007986 */ /* 0x0001e8000c101d0a */
[----:B------:R0:W-:Y:S04]  /*159c0*/  STG.E.128 desc[UR10][R60.64], R20 ;  /* 0x000000143c007986 */ /* 0x0001e8000c101d0a */
[----:B------:R0:W-:Y:S04]  /*159d0*/  STG.E.128 desc[UR10][R62.64], R24 ;  /* 0x000000183e007986 */ /* 0x0001e8000c101d0a */
[----:B------:R0:W-:Y:S01]  /*159e0*/  STG.E.128 desc[UR10][R72.64], R28 ;  /* 0x0000001c48007986 */ /* 0x0001e2000c101d0a */
[----:B------:R-:W-:-:S04]  /*159f0*/  UIADD3 UR18, UPT, UPT, UR18, UR16, URZ ;  /* 0x0000001012127290 */ /* 0x000fc8000fffe0ff */
[----:B------:R-:W-:Y:S02]  /*15a00*/  UISETP.GE.AND UP1, UPT, UR18, UR17, UPT ;  /* 0x000000111200728c */ /* 0x000fe4000bf26270 */
[----:B------:R-:W-:-:S07]  /*15a10*/  UPLOP3.LUT UP2, UPT, UPT, UPT, UP2, 0x40, 0x4 ;  /* 0x000000000004789c */ /* 0x000fce0003f4e820 */
[----:B------:R-:W-:Y:S05]  /*15a20*/  BRA.U !UP1, `(.L_x_16781) ;  /* 0xfffffeb109207547 */ /* 0x000fea000b83ffff */
[----:B------:R-:W-:Y:S05]  /*15a30*/  EXIT ;  /* 0x000000000000794d */ /* 0x000fea0003800000 */
.L_x_16782:
        /* <DEDUP_REMOVED lines=12> */
.L_x_27303:


//--------------------- .text._ZN10layer_norm13ln_fwd_kernelINS_13Kernel_traitsI6__halfS2_fS2_fjLj4096ELj1ELj1ELj4ELj16ENS_18Kernel_traits_baseILj4096ES2_S2_fS2_fjLj128EEEEELb1ELb0ELb1ELb0EEEvNS_9FwdParamsE --------------------------
	.section	.text._ZN10layer_norm13ln_fwd_kernelINS_13Kernel_traitsI6__halfS2_fS2_fjLj4096ELj1ELj1ELj4ELj16ENS_18Kernel_traits_baseILj4096ES2_S2_fS2_fjLj128EEEEELb1ELb0ELb1ELb0EEEvNS_9FwdParamsE,"ax",@progbits
	.align	128
        .global         _ZN10layer_norm13ln_fwd_kernelINS_13Kernel_traitsI6__halfS2_fS2_fjLj4096ELj1ELj1ELj4ELj16ENS_18Kernel_traits_baseILj4096ES2_S2_fS2_fjLj128EEEEELb1ELb0ELb1ELb0EEEvNS_9FwdParamsE
        .type           _ZN10layer_norm13ln_fwd_kernelINS_13Kernel_traitsI6__halfS2_fS2_fjLj4096ELj1ELj1ELj4ELj16ENS_18Kernel_traits_baseILj4096ES2_S2_fS2_fjLj128EEEEELb1ELb0ELb1ELb0EEEvNS_9FwdParamsE,@function
        .size           _ZN10layer_norm13ln_fwd_kernelINS_13Kernel_traitsI6__halfS2_fS2_fjLj4096ELj1ELj1ELj4ELj16ENS_18Kernel_traits_baseILj4096ES2_S2_fS2_fjLj128EEEEELb1ELb0ELb1ELb0EEEvNS_9FwdParamsE,(.L_x_27304 - _ZN10layer_norm13ln_fwd_kernelINS_13Kernel_traitsI6__halfS2_fS2_fjLj4096ELj1ELj1ELj4ELj16ENS_18Kernel_traits_baseILj4096ES2_S2_fS2_fjLj128EEEEELb1ELb0ELb1ELb0EEEvNS_9FwdParamsE)
        .other          _ZN10layer_norm13ln_fwd_kernelINS_13Kernel_traitsI6__halfS2_fS2_fjLj4096ELj1ELj1ELj4ELj16ENS_18Kernel_traits_baseILj4096ES2_S2_fS2_fjLj128EEEEELb1ELb0ELb1ELb0EEEvNS_9FwdParamsE,@"STO_CUDA_ENTRY STV_DEFAULT"
_ZN10layer_norm13ln_fwd_kernelINS_13Kernel_traitsI6__halfS2_fS2_fjLj4096ELj1ELj1ELj4ELj16ENS_18Kernel_traits_baseILj4096ES2_S2_fS2_fjLj128EEEEELb1ELb0ELb1ELb0EEEvNS_9FwdParamsE:
.text._ZN10layer_norm13ln_fwd_kernelINS_13Kernel_traitsI6__halfS2_fS2_fjLj4096ELj1ELj1ELj4ELj16ENS_18Kernel_traits_baseILj4096ES2_S2_fS2_fjLj128EEEEELb1ELb0ELb1ELb0EEEvNS_9FwdParamsE:
        /* <DEDUP_REMOVED lines=89> */
.L_x_16784:
        /* <DEDUP_REMOVED lines=30> */
.L_x_16785:
[----:B------:R-:W-:Y:S05]  /*0770*/  BSYNC.RECONVERGENT B0 ;  /* 0x0000000000007941 */ /* 0x000fea0003800200 */
.L_x_16783:
[----:B------:R-:W0:Y:S02]  /*0780*/  LDCU UR4, c[0x0][0x384] ;  /* 0x00007080ff0477ac */ /* 0x000e240008000800 */
[----:B0-----:R-:W-:-:S06]  /*0790*/  UISETP.GE.AND UP0, UPT, UR22, UR4, UPT ;  /* 0x000000041600728c */ /* 0x001fcc000bf06270 */
[----:B------:R-:W-:-:S13]  /*07a0*/  PLOP3.LUT P0, PT, PT, PT, UP0, 0x80, 0x8 ;  /* 0x000000000008781c */ /* 0x000fda0003f0f008 */
[----:B------:R-:W-:Y:S05]  /*07b0*/  @P0 EXIT ;  /* 0x000000000000094d */ /* 0x000fea0003800000 */
[----:B------:R-:W-:Y:S01]  /*07c0*/  IMAD.HI.U32 R5, R92, -0x326172a9, RZ ;  /* 0xcd9e8d575c057827 */ /* 0x000fe200078e00ff */
        /* <DEDUP_REMOVED lines=51> */
[----:B------:R-:W-:Y:S01]  /*0b00*/  IMAD R8, R8, -0x326172a9, RZ ;  /* 0xcd9e8d5708087824 */ /* 0x000fe200078e02ff */
[----:B------:R-:W-:Y:S01]  /*0b10*/  LOP3.LUT R9, R10, UR36, R9, 0x96, !PT ;  /* 0x000000240a097c12 */ /* 0x000fe2000f8e9609 */
[----:B------:R-:W-:Y:S01]  /*0b20*/  IMAD.HI.U32 R7, R5, -0x326172a9, RZ ;  /* 0xcd9e8d5705077827 */ /* 0x000fe200078e00ff */
[----:B------:R-:W-:-:S03]  /*0b30*/  LOP3.LUT R10, R4, 0x7f, RZ, 0xc0, !PT ;  /* 0x0000007f040a7812 */ /* 0x000fc600078ec0ff */
[----:B------:R-:W-:Y:S01]  /*0b40*/  IMAD.SHL.U32 R4, R4, 0x2, RZ ;  /* 0x0000000204047824 */ /* 0x000fe200078e00ff */
[----:B------:R-:W-:Y:S01]  /*0b50*/  VIADDMNMX R12, R10, -R2, RZ, !PT ;  /* 0x800000020a0c7246 */ /* 0x000fe200078001ff */
[----:B------:R-:W-:Y:S01]  /*0b60*/  IMAD R3, R3, -0x20, R10 ;  /* 0xffffffe003037824 */ /* 0x000fe200078e020a */
[----:B------:R-:W-:Y:S01]  /*0b70*/  LOP3.LUT R7, R8, UR35, R7, 0x96, !PT ;  /* 0x0000002308077c12 */ /* 0x000fe2000f8e9607 */
[----:B------:R-:W-:Y:S01]  /*0b80*/  IMAD R8, R5, -0x326172a9, RZ ;  /* 0xcd9e8d5705087824 */ /* 0x000fe200078e02ff */
[----:B------:R-:W-:Y:S01]  /*0b90*/  VIMNMX R12, PT, PT, R12, 0x20, PT ;  /* 0x000000200c0c7848 */ /* 0x000fe20003fe0100 */
[----:B------:R-:W-:Y:S01]  /*0ba0*/  IMAD.HI.U32 R5, R9, -0x326172a9, RZ ;  /* 0xcd9e8d5709057827 */ /* 0x000fe200078e00ff */
[----:B------:R-:W-:Y:S02]  /*0bb0*/  VIMNMX R6, PT, PT, RZ, R3, !PT ;  /* 0x00000003ff067248 */ /* 0x000fe40007fe0100 */
[----:B------:R-:W-:Y:S01]  /*0bc0*/  LOP3.LUT R3, R4, 0xffffff00, RZ, 0xc0, !PT ;  /* 0xffffff0004037812 */ /* 0x000fe200078ec0ff */
[----:B------:R-:W-:Y:S01]  /*0bd0*/  IMAD.HI.U32 R2, R7, -0x2daee0ad, RZ ;  /* 0xd2511f5307027827 */ /* 0x000fe200078e00ff */
[----:B------:R-:W-:-:S02]  /*0be0*/  LOP3.LUT R5, R8, UR37, R5, 0x96, !PT ;  /* 0x0000002508057c12 */ /* 0x000fc4000f8e9605 */
[----:B------:R-:W-:Y:S01]  /*0bf0*/  LEA R12, R12, R3, 0x3 ;  /* 0x000000030c0c7211 */ /* 0x000fe200078e18ff */
[----:B------:R-:W-:Y:S01]  /*0c00*/  IMAD R9, R9, -0x326172a9, RZ ;  /* 0xcd9e8d5709097824 */ /* 0x000fe200078e02ff */
[----:B------:R-:W-:Y:S01]  /*0c10*/  LOP3.LUT R2, R11, UR38, R2, 0x96, !PT ;  /* 0x000000260b027c12 */ /* 0x000fe2000f8e9602 */
[----:B------:R-:W-:Y:S01]  /*0c20*/  IMAD R4, R7, -0x2daee0ad, RZ ;  /* 0xd2511f5307047824 */ /* 0x000fe200078e02ff */
[----:B------:R-:W-:Y:S01]  /*0c30*/  I2FP.F32.U32 R89, R12 ;  /* 0x0000000c00597245 */ /* 0x000fe20000201000 */
[----:B------:R-:W-:Y:S01]  /*0c40*/  IMAD.HI.U32 R15, R5, -0x2daee0ad, RZ ;  /* 0xd2511f53050f7827 */ /* 0x000fe200078e00ff */
[----:B------:R-:W-:Y:S02]  /*0c50*/  VIMNMX R6, PT, PT, R6, 0x20, PT ;  /* 0x0000002006067848 */ /* 0x000fe40003fe0100 */
[----:B------:R-:W-:Y:S01]  /*0c60*/  LOP3.LUT R11, R0, 0x3, RZ, 0xc0, !PT ;  /* 0x00000003000b7812 */ /* 0x000fe200078ec0ff */
[----:B------:R-:W-:Y:S01]  /*0c70*/  IMAD.HI.U32 R14, R2, -0x326172a9, RZ ;  /* 0xcd9e8d57020e7827 */ /* 0x000fe200078e00ff */
[----:B------:R-:W0:Y:S01]  /*0c80*/  MUFU.RCP R89, R89 ;  /* 0x0000005900597308 */ /* 0x000e220000001000 */
[----:B------:R-:W-:-:S02]  /*0c90*/  LOP3.LUT R15, R4, UR40, R15, 0x96, !PT ;  /* 0x00000028040f7c12 */ /* 0x000fc4000f8e960f */
[----:B------:R-:W-:Y:S01]  /*0ca0*/  IMAD R88, R6, 0x8, R3 ;  /* 0x0000000806587824 */ /* 0x000fe200078e0203 */
[----:B------:R-:W-:Y:S01]  /*0cb0*/  LOP3.LUT R14, R9, UR39, R14, 0x96, !PT ;  /* 0x00000027090e7c12 */ /* 0x000fe2000f8e960e */
[----:B------:R-:W-:Y:S02]  /*0cc0*/  IMAD.MOV.U32 R9, RZ, RZ, RZ ;  /* 0x000000ffff097224 */ /* 0x000fe400078e00ff */
[----:B------:R-:W-:Y:S02]  /*0cd0*/  IMAD R12, R5, -0x2daee0ad, RZ ;  /* 0xd2511f53050c7824 */ /* 0x000fe400078e02ff */
[----:B-1234-:R-:W-:-:S07]  /*0ce0*/  IMAD R10, R2, -0x326172a9, RZ ;  /* 0xcd9e8d57020a7824 */ /* 0x01efce00078e02ff */
.L_x_17193:
[----:B0-----:R-:W-:-:S06]  /*0cf0*/  UIMAD.WIDE UR4, UR22, 0x4, UR8 ;  /* 0x00000004160478a5 */ /* 0x001fcc000f8e0208 */
[----:B-123--:R-:W-:Y:S01]  /*0d00*/  MOV R86, UR4 ;  /* 0x0000000400567c02 */ /* 0x00efe20008000f00 */
        /* <DEDUP_REMOVED lines=8> */
[----:B------:R-:W-:Y:S01]  /*0d90*/  UIADD3 UR43, UPT, UPT, UR15, -0x4498517b, URZ ;  /* 0xbb67ae850f2b7890 */ /* 0x000fe2000fffe0ff */
[----:B------:R-:W0:Y:S01]  /*0da0*/  S2R R85, SR_TID.X ;  /* 0x0000000000557919 */ /* 0x000e220000002100 */
[----:B------:R-:W-:Y:S01]  /*0db0*/  UIADD3 UR44, UPT, UPT, UR14, -0x61c88647, URZ ;  /* 0x9e3779b90e2c7890 */ /* 0x000fe2000fffe0ff */
[----:B------:R-:W-:Y:S01]  /*0dc0*/  BSSY.RECONVERGENT B0, `(.L_x_16786) ;  /* 0x000057e000007945 */ /* 0x000fe20003800200 */
        /* <DEDUP_REMOVED lines=10> */
[----:B---3--:R-:W-:Y:S01]  /*0e70*/  R2UR UR6, R94 ;  /* 0x000000005e0672ca */ /* 0x008fe200000e0000 */
[----:B------:R-:W-:-:S02]  /*0e80*/  UIADD3 UR4, UPT, UPT, UR14, 0x3c6ef372, URZ ;  /* 0x3c6ef3720e047890 */ /* 0x000fc4000fffe0ff */
[----:B------:R-:W-:Y:S02]  /*0e90*/  MOV R84, UR5 ;  /* 0x0000000500547c02 */ /* 0x000fe40008000f00 */
[----:B------:R-:W-:Y:S02]  /*0ea0*/  IMAD.U32 R94, RZ, RZ, UR7 ;  /* 0x00000007ff5e7e24 */ /* 0x000fe4000f8e00ff */
[----:B0-----:R-:W-:-:S03]  /*0eb0*/  LEA.HI.SX32 R84, R84, R85, 0x1d ;  /* 0x0000005554547211 */ /* 0x001fc600078feaff */
        /* <DEDUP_REMOVED lines=8> */
.L_x_16788:
[----:B------:R-:W-:Y:S05]  /*0f40*/  BRA.U !UP0, `(.L_x_16789) ;  /* 0x0000002908d87547 */ /* 0x000fea000b800000 */
[----:B------:R-:W0:Y:S02]  /*0f50*/  LDC.64 R96, c[0x0][0x3a0] ;  /* 0x0000e800ff607b82 */ /* 0x000e240000000a00 */
        /* <DEDUP_REMOVED lines=23> */
.L_x_16793:
        /* <DEDUP_REMOVED lines=13> */
.L_x_16795:
[----:B------:R-:W-:Y:S05]  /*11a0*/  BSYNC.RECONVERGENT B2 ;  /* 0x0000000000027941 */ /* 0x000fea0003800200 */
.L_x_16794:
        /* <DEDUP_REMOVED lines=42> */
.L_x_16792:
[----:B------:R-:W-:Y:S05]  /*1450*/  BSYNC.RECONVERGENT B1 ;  /* 0x0000000000017941 */ /* 0x000fea0003800200 */
.L_x_16791:
        /* <DEDUP_REMOVED lines=9> */
[----:B------:R-:W-:-:S07]  /*14f0*/  FADD.FTZ R52, R52, R11 ;  /* 0x0000000b34347221 */ /* 0x000fce0000010000 */
.L_x_16790:
        /* <DEDUP_REMOVED lines=19> */
.L_x_16799:
        /* <DEDUP_REMOVED lines=13> */
.L_x_16801:
[----:B------:R-:W-:Y:S05]  /*1700*/  BSYNC.RECONVERGENT B2 ;  /* 0x0000000000027941 */ /* 0x000fea0003800200 */
.L_x_16800:
        /* <DEDUP_REMOVED lines=42> */
.L_x_16798:
[----:B------:R-:W-:Y:S05]  /*19b0*/  BSYNC.RECONVERGENT B1 ;  /* 0x0000000000017941 */ /* 0x000fea0003800200 */
.L_x_16797:
        /* <DEDUP_REMOVED lines=10> */
.L_x_16796:
        /* <DEDUP_REMOVED lines=19> */
.L_x_16805:
        /* <DEDUP_REMOVED lines=13> */
.L_x_16807:
[----:B------:R-:W-:Y:S05]  /*1c60*/  BSYNC.RECONVERGENT B2 ;  /* 0x0000000000027941 */ /* 0x000fea0003800200 */
.L_x_16806:
        /* <DEDUP_REMOVED lines=42> */
.L_x_16804:
[----:B------:R-:W-:Y:S05]  /*1f10*/  BSYNC.RECONVERGENT B1 ;  /* 0x0000000000017941 */ /* 0x000fea0003800200 */
.L_x_16803:
        /* <DEDUP_REMOVED lines=9> */
[----:B------:R-:W-:-:S07]  /*1fb0*/  FADD.FTZ R54, R54, R11 ;  /* 0x0000000b36367221 */ /* 0x000fce0000010000 */
.L_x_16802:
        /* <DEDUP_REMOVED lines=19> */
.L_x_16811:
        /* <DEDUP_REMOVED lines=13> */
.L_x_16813:
[----:B------:R-:W-:Y:S05]  /*21c0*/  BSYNC.RECONVERGENT B2 ;  /* 0x0000000000027941 */ /* 0x000fea0003800200 */
.L_x_16812:
        /* <DEDUP_REMOVED lines=42> */
.L_x_16810:
[----:B------:R-:W-:Y:S05]  /*2470*/  BSYNC.RECONVERGENT B1 ;  /* 0x0000000000017941 */ /* 0x000fea0003800200 */
.L_x_16809:
        /* <DEDUP_REMOVED lines=10> */
.L_x_16808:
        /* <DEDUP_REMOVED lines=19> */
.L_x_16817:
        /* <DEDUP_REMOVED lines=13> */
.L_x_16819:
[----:B------:R-:W-:Y:S05]  /*2720*/  BSYNC.RECONVERGENT B2 ;  /* 0x0000000000027941 */ /* 0x000fea0003800200 */
.L_x_16818:
        /* <DEDUP_REMOVED lines=42> */
.L_x_16816:
[----:B------:R-:W-:Y:S05]  /*29d0*/  BSYNC.RECONVERGENT B1 ;  /* 0x0000000000017941 */ /* 0x000fea0003800200 */
.L_x_16815:
        /* <DEDUP_REMOVED lines=10> */
.L_x_16814:
        /* <DEDUP_REMOVED lines=19> */
.L_x_16823:
        /* <DEDUP_REMOVED lines=13> */
.L_x_16825:
[----:B------:R-:W-:Y:S05]  /*2c80*/  BSYNC.RECONVERGENT B2 ;  /* 0x0000000000027941 */ /* 0x000fea0003800200 */
.L_x_16824:
        /* <DEDUP_REMOVED lines=42> */
.L_x_16822:
[----:B------:R-:W-:Y:S05]  /*2f30*/  BSYNC.RECONVERGENT B1 ;  /* 0x0000000000017941 */ /* 0x000fea0003800200 */
.L_x_16821:
        /* <DEDUP_REMOVED lines=9> */
[----:B------:R-:W-:-:S07]  /*2fd0*/  FADD.FTZ R57, R57, R94 ;  /* 0x0000005e39397221 */ /* 0x000fce0000010000 */
.L_x_16820:
        /* <DEDUP_REMOVED lines=19> */
.L_x_16829:
        /* <DEDUP_REMOVED lines=13> */
.L_x_16831:
[----:B------:R-:W-:Y:S05]  /*31e0*/  BSYNC.RECONVERGENT B2 ;  /* 0x0000000000027941 */ /* 0x000fea0003800200 */
.L_x_16830:
        /* <DEDUP_REMOVED lines=42> */
.L_x_16828:
[----:B------:R-:W-:Y:S05]  /*3490*/  BSYNC.RECONVERGENT B1 ;  /* 0x0000000000017941 */ /* 0x000fea0003800200 */
.L_x_16827:
        /* <DEDUP_REMOVED lines=10> */
.L_x_16826:
        /* <DEDUP_REMOVED lines=19> */
.L_x_16835:
        /* <DEDUP_REMOVED lines=13> */
.L_x_16837:
[----:B------:R-:W-:Y:S05]  /*3740*/  BSYNC.RECONVERGENT B2 ;  /* 0x0000000000027941 */ /* 0x000fea0003800200 */
.L_x_16836:
        /* <DEDUP_REMOVED lines=42> */
.L_x_16834:
[----:B------:R-:W-:Y:S05]  /*39f0*/  BSYNC.RECONVERGENT B1 ;  /* 0x0000000000017941 */ /* 0x000fea0003800200 */
.L_x_16833:
        /* <DEDUP_REMOVED lines=9> */
[----:B------:R-:W-:Y:S01]  /*3a90*/  FADD.FTZ R59, R59, R12 ;  /* 0x0000000c3b3b7221 */ /* 0x000fe20000010000 */
[----:B------:R-:W-:Y:S06]  /*3aa0*/  BRA `(.L_x_16832) ;  /* 0x00000028004c7947 */ /* 0x000fec0003800000 */
.L_x_16789:
        /* <DEDUP_REMOVED lines=20> */
.L_x_16841:
        /* <DEDUP_REMOVED lines=13> */
.L_x_16843:
[----:B------:R-:W-:Y:S05]  /*3cc0*/  BSYNC.RECONVERGENT B2 ;  /* 0x0000000000027941 */ /* 0x000fea0003800200 */
.L_x_16842:
        /* <DEDUP_REMOVED lines=41> */
.L_x_16840:
[----:B------:R-:W-:Y:S05]  /*3f60*/  BSYNC.RECONVERGENT B1 ;  /* 0x0000000000017941 */ /* 0x000fea0003800200 */
.L_x_16839:
        /* <DEDUP_REMOVED lines=9> */
.L_x_16838:
[----:B------:R-:W-:Y:S02]  /*4000*/  IMAD.MOV.U32 R11, RZ, RZ, R54 ;  /* 0x000000ffff0b7224 */ /* 0x000fe400078e0036 */
        /* <DEDUP_REMOVED lines=15> */
.L_x_16847:
        /* <DEDUP_REMOVED lines=13> */
.L_x_16849:
[----:B------:R-:W-:Y:S05]  /*41d0*/  BSYNC.RECONVERGENT B2 ;  /* 0x0000000000027941 */ /* 0x000fea0003800200 */
.L_x_16848:
        /* <DEDUP_REMOVED lines=42> */
.L_x_16846:
[----:B------:R-:W-:Y:S05]  /*4480*/  BSYNC.RECONVERGENT B1 ;  /* 0x0000000000017941 */ /* 0x000fea0003800200 */
.L_x_16845:
        /* <DEDUP_REMOVED lines=9> */
.L_x_16844:
        /* <DEDUP_REMOVED lines=16> */
.L_x_16853:
        /* <DEDUP_REMOVED lines=13> */
.L_x_16855:
[----:B------:R-:W-:Y:S05]  /*46f0*/  BSYNC.RECONVERGENT B2 ;  /* 0x0000000000027941 */ /* 0x000fea0003800200 */
.L_x_16854:
        /* <DEDUP_REMOVED lines=42> */
.L_x_16852:
[----:B------:R-:W-:Y:S05]  /*49a0*/  BSYNC.RECONVERGENT B1 ;  /* 0x0000000000017941 */ /* 0x000fea0003800200 */
.L_x_16851:
        /* <DEDUP_REMOVED lines=9> */
.L_x_16850:
        /* <DEDUP_REMOVED lines=16> */
.L_x_16859:
        /* <DEDUP_REMOVED lines=13> */
.L_x_16861:
[----:B------:R-:W-:Y:S05]  /*4c10*/  BSYNC.RECONVERGENT B2 ;  /* 0x0000000000027941 */ /* 0x000fea0003800200 */
.L_x_16860:
        /* <DEDUP_REMOVED lines=42> */
.L_x_16858:
[----:B------:R-:W-:Y:S05]  /*4ec0*/  BSYNC.RECONVERGENT B1 ;  /* 0x0000000000017941 */ /* 0x000fea0003800200 */
.L_x_16857:
        /* <DEDUP_REMOVED lines=9> */
.L_x_16856:
        /* <DEDUP_REMOVED lines=16> */
.L_x_16865:
        /* <DEDUP_REMOVED lines=13> */
.L_x_16867:
[----:B------:R-:W-:Y:S05]  /*5130*/  BSYNC.RECONVERGENT B2 ;  /* 0x0000000000027941 */ /* 0x000fea0003800200 */
.L_x_16866:
        /* <DEDUP_REMOVED lines=42> */
.L_x_16864:
[----:B------:R-:W-:Y:S05]  /*53e0*/  BSYNC.RECONVERGENT B1 ;  /* 0x0000000000017941 */ /* 0x000fea0003800200 */
.L_x_16863:
        /* <DEDUP_REMOVED lines=9> */
.L_x_16862:
        /* <DEDUP_REMOVED lines=16> */
.L_x_16871:
        /* <DEDUP_REMOVED lines=13> */
.L_x_16873:
[----:B------:R-:W-:Y:S05]  /*5650*/  BSYNC.RECONVERGENT B2 ;  /* 0x0000000000027941 */ /* 0x000fea0003800200 */
.L_x_16872:
        /* <DEDUP_REMOVED lines=42> */
.L_x_16870:
[----:B------:R-:W-:Y:S05]  /*5900*/  BSYNC.RECONVERGENT B1 ;  /* 0x0000000000017941 */ /* 0x000fea0003800200 */
.L_x_16869:
        /* <DEDUP_REMOVED lines=9> */
.L_x_16868:
        /* <DEDUP_REMOVED lines=16> */
.L_x_16877:
        /* <DEDUP_REMOVED lines=13> */
.L_x_16879:
[----:B------:R-:W-:Y:S05]  /*5b70*/  BSYNC.RECONVERGENT B2 ;  /* 0x0000000000027941 */ /* 0x000fea0003800200 */
.L_x_16878:
        /* <DEDUP_REMOVED lines=42> */
.L_x_16876:
[----:B------:R-:W-:Y:S05]  /*5e20*/  BSYNC.RECONVERGENT B1 ;  /* 0x0000000000017941 */ /* 0x000fea0003800200 */
.L_x_16875:
        /* <DEDUP_REMOVED lines=9> */
.L_x_16874:
        /* <DEDUP_REMOVED lines=16> */
.L_x_16882:
        /* <DEDUP_REMOVED lines=13> */
.L_x_16884:
[----:B------:R-:W-:Y:S05]  /*6090*/  BSYNC.RECONVERGENT B2 ;  /* 0x0000000000027941 */ /* 0x000fea0003800200 */
.L_x_16883:
        /* <DEDUP_REMOVED lines=42> */
.L_x_16881:
[----:B------:R-:W-:Y:S05]  /*6340*/  BSYNC.RECONVERGENT B1 ;  /* 0x0000000000017941 */ /* 0x000fea0003800200 */
.L_x_16880:
        /* <DEDUP_REMOVED lines=9> */
.L_x_16832:
[----:B------:R-:W0:Y:S01]  /*63e0*/  LDC.64 R94, c[0x0][0x3a8] ;  /* 0x0000ea00ff5e7b82 */ /* 0x000e220000000a00 */
[----:B------:R-:W-:Y:S02]  /*63f0*/  IMAD.MOV.U32 R12, RZ, RZ, R96 ;  /* 0x000000ffff0c7224 */ /* 0x000fe400078e0060 */
[----:B0-----:R-:W-:-:S05]  /*6400*/  IMAD.WIDE.U32 R94, R84, 0x20, R94 ;  /* 0x00000020545e7825 */ /* 0x001fca00078e005e */
[----:B-----5:R0:W-:Y:S04]  /*6410*/  STG.E.128 desc[UR12][R94.64], R52 ;  /* 0x000000345e007986 */ /* 0x0201e8000c101d0c */
[----:B------:R0:W-:Y:S01]  /*6420*/  STG.E.128 desc[UR12][R94.64+0x10], R56 ;  /* 0x000010385e007986 */ /* 0x0001e2000c101d0c */
[----:B------:R-:W-:Y:S05]  /*6430*/  BRA.U !UP2, `(.L_x_16885) ;  /* 0x000000010a507547 */ /* 0x000fea000b800000 */
        /* <DEDUP_REMOVED lines=20> */
.L_x_16885:
[----:B------:R-:W-:Y:S02]  /*6580*/  VIADD R84, R84, 0x80 ;  /* 0x0000008054547836 */ /* 0x000fe40000000000 */
[----:B------:R-:W-:-:S07]  /*6590*/  VIADD R86, R86, 0x80 ;  /* 0x0000008056567836 */ /* 0x000fce0000000000 */
.L_x_16787:
[----:B------:R-:W-:Y:S05]  /*65a0*/  BSYNC.RECONVERGENT B0 ;  /* 0x0000000000007941 */ /* 0x000fea0003800200 */
.L_x_16786:
        /* <DEDUP_REMOVED lines=9> */
.L_x_16888:
[----:B------:R-:W-:Y:S05]  /*6640*/  BRA.U !UP0, `(.L_x_16889) ;  /* 0x0000002908d87547 */ /* 0x000fea000b800000 */
[----:B------:R-:W1:Y:S02]  /*6650*/  LDC.64 R60, c[0x0][0x3a0] ;  /* 0x0000e800ff3c7b82 */ /* 0x000e640000000a00 */
[----:B-1----:R-:W-:-:S05]  /*6660*/  IMAD.WIDE.U32 R96, R84, 0x20, R60 ;  /* 0x0000002054607825 */ /* 0x002fca00078e003c */
[----:B------:R1:W5:Y:S04]  /*6670*/  LDG.E.128 R60, desc[UR12][R96.64] ;  /* 0x0000000c603c7981 */ /* 0x000368000c1e1d00 */
[----:B------:R1:W5:Y:S01]  /*6680*/  LDG.E.128 R64, desc[UR12][R96.64+0x10] ;  /* 0x0000100c60407981 */ /* 0x000362000c1e1d00 */
[----:B------:R-:W-:-:S13]  /*6690*/  ISETP.LT.AND P2, PT, RZ, UR41, PT ;  /* 0x00000029ff007c0c */ /* 0x000fda000bf41270 */
[----:B------:R-:W-:Y:S01]  /*66a0*/  @!P2 MOV R87, R11 ;  /* 0x0000000b0057a202 */ /* 0x000fe20000000f00 */
[----:B0-----:R-:W-:Y:S01]  /*66b0*/  @!P2 IMAD.MOV.U32 R94, RZ, RZ, R12 ;  /* 0x000000ffff5ea224 */ /* 0x001fe200078e000c */
[----:B-1----:R-:W-:Y:S06]  /*66c0*/  @!P2 BRA `(.L_x_16890) ;  /* 0x00000004004ca947 */ /* 0x002fec0003800000 */
        /* <DEDUP_REMOVED lines=16> */
.L_x_16893:
        /* <DEDUP_REMOVED lines=13> */
.L_x_16895:
[----:B------:R-:W-:Y:S05]  /*68a0*/  BSYNC.RECONVERGENT B2 ;  /* 0x0000000000027941 */ /* 0x000fea0003800200 */
.L_x_16894:
        /* <DEDUP_REMOVED lines=42> */
.L_x_16892:
[----:B------:R-:W-:Y:S05]  /*6b50*/  BSYNC.RECONVERGENT B1 ;  /* 0x0000000000017941 */ /* 0x000fea0003800200 */
.L_x_16891:
        /* <DEDUP_REMOVED lines=10> */
.L_x_16890:
        /* <DEDUP_REMOVED lines=19> */
.L_x_16899:
        /* <DEDUP_REMOVED lines=13> */
.L_x_16901:
[----:B------:R-:W-:Y:S05]  /*6e00*/  BSYNC.RECONVERGENT B2 ;  /* 0x0000000000027941 */ /* 0x000fea0003800200 */
.L_x_16900:
        /* <DEDUP_REMOVED lines=41> */
[----:B------:R-:W-:-:S07]  /*70a0*/  MOV R12, R98 ;  /* 0x00000062000c7202 */ /* 0x000fce0000000f00 */
.L_x_16898:
[----:B------:R-:W-:Y:S05]  /*70b0*/  BSYNC.RECONVERGENT B1 ;  /* 0x0000000000017941 */ /* 0x000fea0003800200 */
.L_x_16897:
        /* <DEDUP_REMOVED lines=10> */
.L_x_16896:
        /* <DEDUP_REMOVED lines=19> */
.L_x_16905:
        /* <DEDUP_REMOVED lines=13> */
.L_x_16907:
[----:B------:R-:W-:Y:S05]  /*7360*/  BSYNC.RECONVERGENT B2 ;  /* 0x0000000000027941 */ /* 0x000fea0003800200 */
.L_x_16906:
        /* <DEDUP_REMOVED lines=42> */
.L_x_16904:
[----:B------:R-:W-:Y:S05]  /*7610*/  BSYNC.RECONVERGENT B1 ;  /* 0x0000000000017941 */ /* 0x000fea0003800200 */
.L_x_16903:
        /* <DEDUP_REMOVED lines=10> */
.L_x_16902:
        /* <DEDUP_REMOVED lines=19> */
.L_x_16911:
        /* <DEDUP_REMOVED lines=13> */
.L_x_16913:
[----:B------:R-:W-:Y:S05]  /*78c0*/  BSYNC.RECONVERGENT B2 ;  /* 0x0000000000027941 */ /* 0x000fea0003800200 */
.L_x_16912:
        /* <DEDUP_REMOVED lines=42> */
.L_x_16910:
[----:B------:R-:W-:Y:S05]  /*7b70*/  BSYNC.RECONVERGENT B1 ;  /* 0x0000000000017941 */ /* 0x000fea0003800200 */
.L_x_16909:
        /* <DEDUP_REMOVED lines=10> */
.L_x_16908:
        /* <DEDUP_REMOVED lines=19> */
.L_x_16917:
        /* <DEDUP_REMOVED lines=13> */
.L_x_16919:
[----:B------:R-:W-:Y:S05]  /*7e20*/  BSYNC.RECONVERGENT B2 ;  /* 0x0000000000027941 */ /* 0x000fea0003800200 */
.L_x_16918:
        /* <DEDUP_REMOVED lines=42> */
.L_x_16916:
[----:B------:R-:W-:Y:S05]  /*80d0*/  BSYNC.RECONVERGENT B1 ;  /* 0x0000000000017941 */ /* 0x000fea0003800200 */
.L_x_16915:
        /* <DEDUP_REMOVED lines=10> */
.L_x_16914:
        /* <DEDUP_REMOVED lines=19> */
.L_x_16923:
        /* <DEDUP_REMOVED lines=13> */
.L_x_16925:
[----:B------:R-:W-:Y:S05]  /*8380*/  BSYNC.RECONVERGENT B2 ;  /* 0x0000000000027941 */ /* 0x000fea0003800200 */
.L_x_16924:
        /* <DEDUP_REMOVED lines=42> */
.L_x_16922:
[----:B------:R-:W-:Y:S05]  /*8630*/  BSYNC.RECONVERGENT B1 ;  /* 0x0000000000017941 */ /* 0x000fea0003800200 */
.L_x_16921:
        /* <DEDUP_REMOVED lines=10> */
.L_x_16920:
        /* <DEDUP_REMOVED lines=19> */
.L_x_16929:
        /* <DEDUP_REMOVED lines=13> */
.L_x_16931:
[----:B------:R-:W-:Y:S05]  /*88e0*/  BSYNC.RECONVERGENT B2 ;  /* 0x0000000000027941 */ /* 0x000fea0003800200 */
.L_x_16930:
        /* <DEDUP_REMOVED lines=42> */
.L_x_16928:
[----:B------:R-:W-:Y:S05]  /*8b90*/  BSYNC.RECONVERGENT B1 ;  /* 0x0000000000017941 */ /* 0x000fea0003800200 */
.L_x_16927:
        /* <DEDUP_REMOVED lines=10> */
.L_x_16926:
        /* <DEDUP_REMOVED lines=19> */
.L_x_16935:
        /* <DEDUP_REMOVED lines=13> */
.L_x_16937:
[----:B------:R-:W-:Y:S05]  /*8e40*/  BSYNC.RECONVERGENT B2 ;  /* 0x0000000000027941 */ /* 0x000fea0003800200 */
.L_x_16936:
        /* <DEDUP_REMOVED lines=42> */
.L_x_16934:
[----:B------:R-:W-:Y:S05]  /*90f0*/  BSYNC.RECONVERGENT B1 ;  /* 0x0000000000017941 */ /* 0x000fea0003800200 */
.L_x_16933:
        /* <DEDUP_REMOVED lines=11> */
.L_x_16889:
        /* <DEDUP_REMOVED lines=20> */
.L_x_16941:
        /* <DEDUP_REMOVED lines=13> */
.L_x_16943:
[----:B------:R-:W-:Y:S05]  /*93c0*/  BSYNC.RECONVERGENT B2 ;  /* 0x0000000000027941 */ /* 0x000fea0003800200 */
.L_x_16942:
        /* <DEDUP_REMOVED lines=40> */
[----:B------:R-:W-:-:S07]  /*9650*/  LOP3.LUT R15, R64, UR40, R97, 0x96, !PT ;  /* 0x00000028400f7c12 */ /* 0x000fce000f8e9661 */
.L_x_16940:
[----:B------:R-:W-:Y:S05]  /*9660*/  BSYNC.RECONVERGENT B1 ;  /* 0x0000000000017941 */ /* 0x000fea0003800200 */
.L_x_16939:
        /* <DEDUP_REMOVED lines=9> */
.L_x_16938:
        /* <DEDUP_REMOVED lines=16> */
.L_x_16947:
        /* <DEDUP_REMOVED lines=13> */
.L_x_16949:
[----:B------:R-:W-:Y:S05]  /*98d0*/  BSYNC.RECONVERGENT B2 ;  /* 0x0000000000027941 */ /* 0x000fea0003800200 */
.L_x_16948:
        /* <DEDUP_REMOVED lines=42> */
.L_x_16946:
[----:B------:R-:W-:Y:S05]  /*9b80*/  BSYNC.RECONVERGENT B1 ;  /* 0x0000000000017941 */ /* 0x000fea0003800200 */
.L_x_16945:
        /* <DEDUP_REMOVED lines=9> */
.L_x_16944:
        /* <DEDUP_REMOVED lines=16> */
.L_x_16953:
        /* <DEDUP_REMOVED lines=13> */
.L_x_16955:
[----:B------:R-:W-:Y:S05]  /*9df0*/  BSYNC.RECONVERGENT B2 ;  /* 0x0000000000027941 */ /* 0x000fea0003800200 */
.L_x_16954:
        /* <DEDUP_REMOVED lines=42> */
.L_x_16952:
[----:B------:R-:W-:Y:S05]  /*a0a0*/  BSYNC.RECONVERGENT B1 ;  /* 0x0000000000017941 */ /* 0x000fea0003800200 */
.L_x_16951:
        /* <DEDUP_REMOVED lines=9> */
.L_x_16950:
[----:B------:R-:W-:Y:S01]  /*a140*/  MOV R11, R12 ;  /* 0x0000000c000b7202 */ /* 0x000fe20000000f00 */
        /* <DEDUP_REMOVED lines=15> */
.L_x_16959:
        /* <DEDUP_REMOVED lines=13> */
.L_x_16961:
[----:B------:R-:W-:Y:S05]  /*a310*/  BSYNC.RECONVERGENT B2 ;  /* 0x0000000000027941 */ /* 0x000fea0003800200 */
.L_x_16960:
        /* <DEDUP_REMOVED lines=42> */
.L_x_16958:
[----:B------:R-:W-:Y:S05]  /*a5c0*/  BSYNC.RECONVERGENT B1 ;  /* 0x0000000000017941 */ /* 0x000fea0003800200 */
.L_x_16957:
        /* <DEDUP_REMOVED lines=9> */
.L_x_16956:
        /* <DEDUP_REMOVED lines=16> */
.L_x_16965:
        /* <DEDUP_REMOVED lines=13> */
.L_x_16967:
[----:B------:R-:W-:Y:S05]  /*a830*/  BSYNC.RECONVERGENT B2 ;  /* 0x0000000000027941 */ /* 0x000fea0003800200 */
.L_x_16966:
        /* <DEDUP_REMOVED lines=42> */
.L_x_16964:
[----:B------:R-:W-:Y:S05]  /*aae0*/  BSYNC.RECONVERGENT B1 ;  /* 0x0000000000017941 */ /* 0x000fea0003800200 */
.L_x_16963:
        /* <DEDUP_REMOVED lines=9> */
.L_x_16962:
        /* <DEDUP_REMOVED lines=16> */
.L_x_16971:
        /* <DEDUP_REMOVED lines=13> */
.L_x_16973:
[----:B------:R-:W-:Y:S05]  /*ad50*/  BSYNC.RECONVERGENT B2 ;  /* 0x0000000000027941 */ /* 0x000fea0003800200 */
.L_x_16972:
[----:B------:R-:W-:Y:S01]  /*ad60*/  IMAD.WIDE.U32 R14, R92, -0x326172a9, RZ ;  /* 0xcd9e8d575c0e7825 */ /* 0x000fe200078e00ff */
[----:B0-----:R-:W-:-:S03]  /*ad70*/  LOP3.LUT R94, R9, UR15, R11, 0x96, !PT ;  /* 0x0000000f095e7c12 */ /* 0x001fc6000f8e960b */
        /* <DEDUP_REMOVED lines=40> */
.L_x_16970:
[----:B------:R-:W-:Y:S05]  /*b000*/  BSYNC.RECONVERGENT B1 ;  /* 0x0000000000017941 */ /* 0x000fea0003800200 */
.L_x_16969:
        /* <DEDUP_REMOVED lines=9> */
.L_x_16968:
        /* <DEDUP_REMOVED lines=16> */
.L_x_16977:
        /* <DEDUP_REMOVED lines=13> */
.L_x_16979:
[----:B------:R-:W-:Y:S05]  /*b270*/  BSYNC.RECONVERGENT B2 ;  /* 0x0000000000027941 */ /* 0x000fea0003800200 */
.L_x_16978:
        /* <DEDUP_REMOVED lines=42> */
.L_x_16976:
[----:B------:R-:W-:Y:S05]  /*b520*/  BSYNC.RECONVERGENT B1 ;  /* 0x0000000000017941 */ /* 0x000fea0003800200 */
.L_x_16975:
        /* <DEDUP_REMOVED lines=9> */
.L_x_16974:
        /* <DEDUP_REMOVED lines=16> */
.L_x_16982:
        /* <DEDUP_REMOVED lines=13> */
.L_x_16984:
[----:B------:R-:W-:Y:S05]  /*b790*/  BSYNC.RECONVERGENT B2 ;  /* 0x0000000000027941 */ /* 0x000fea0003800200 */
.L_x_16983:
        /* <DEDUP_REMOVED lines=42> */
.L_x_16981:
[----:B------:R-:W-:Y:S05]  /*ba40*/  BSYNC.RECONVERGENT B1 ;  /* 0x0000000000017941 */ /* 0x000fea0003800200 */
.L_x_16980:
        /* <DEDUP_REMOVED lines=9> */
.L_x_16932:
[----:B0-----:R-:W0:Y:S01]  /*bae0*/  LDC.64 R94, c[0x0][0x3a8] ;  /* 0x0000ea00ff5e7b82 */ /* 0x001e220000000a00 */
        /* <DEDUP_REMOVED lines=25> */
.L_x_16985:
[----:B------:R-:W-:Y:S01]  /*bc80*/  VIADD R84, R84, 0x80 ;  /* 0x0000008054547836 */ /* 0x000fe20000000000 */
[----:B------:R-:W-:-:S07]  /*bc90*/  IADD3 R86, PT, PT, R86, 0x80, RZ ;  /* 0x0000008056567810 */ /* 0x000fce0007ffe0ff */
.L_x_16887:
[----:B------:R-:W-:Y:S05]  /*bca0*/  BSYNC.RECONVERGENT B0 ;  /* 0x0000000000007941 */ /* 0x000fea0003800200 */
.L_x_16886:
[----:B------:R-:W-:Y:S01]  /*bcb0*/  ISETP.GE.U32.AND P2, PT, R13, 0x180, PT ;  /* 0x000001800d00780c */ /* 0x000fe20003f46070 */
[----:B------:R-:W-:-:S12]  /*bcc0*/  BSSY.RECONVERGENT B0, `(.L_x_16986) ;  /* 0x0000570000007945 */ /* 0x000fd80003800200 */
[----:B------:R-:W-:Y:S05]  /*bcd0*/  @!P2 BRA `(.L_x_16987) ;  /* 0x0000005400b8a947 */ /* 0x000fea0003800000 */
[----:B------:R-:W-:Y:S01]  /*bce0*/  UISETP.NE.U32.AND UP0, UPT, UR18, URZ, UPT ;  /* 0x000000ff1200728c */ /* 0x000fe2000bf05070 */
[----:B------:R-:W-:-:S03]  /*bcf0*/  IMAD.U32 R87, RZ, RZ, UR14 ;  /* 0x0000000eff577e24 */ /* 0x000fc6000f8e00ff */
[----:B------:R-:W-:Y:S01]  /*bd00*/  UISETP.NE.AND.EX UP0, UPT, UR19, URZ, UPT, UP0 ;  /* 0x000000ff1300728c */ /* 0x000fe2000bf05300 */
[----:B------:R-:W-:Y:S10]  /*bd10*/  BRA.U !UP2, `(.L_x_16988) ;  /* 0x000000010a0c7547 */ /* 0x000ff4000b800000 */
[----:B------:R-:W2:Y:S02]  /*bd20*/  LDC.64 R48, c[0x0][0x390] ;  /* 0x0000e400ff307b82 */ /* 0x000ea40000000a00 */
[----:B--2---:R-:W-:-:S06]  /*bd30*/  IMAD.WIDE.U32 R48, R86, 0x10, R48 ;  /* 0x0000001056307825 */ /* 0x004fcc00078e0030 */
[----:B------:R-:W5:Y:S02]  /*bd40*/  LDG.E.128 R48, desc[UR12][R48.64] ;  /* 0x0000000c30307981 */ /* 0x000f64000c1e1d00 */
.L_x_16988:
[----:B------:R-:W-:Y:S01]  /*bd50*/  IADD3 R87, PT, PT, R87, -0x61c88647, RZ ;  /* 0x9e3779b957577810 */ /* 0x000fe20007ffe0ff */
[----:B------:R-:W-:Y:S06]  /*bd60*/  BRA.U !UP0, `(.L_x_16989) ;  /* 0x0000002908d87547 */ /* 0x000fec000b800000 */
[----:B------:R-:W1:Y:S02]  /*bd70*/  LDC.64 R68, c[0x0][0x3a0] ;  /* 0x0000e800ff447b82 */ /* 0x000e640000000a00 */
[----:B-1----:R-:W-:-:S05]  /*bd80*/  IMAD.WIDE.U32 R96, R84, 0x20, R68 ;  /* 0x0000002054607825 */ /* 0x002fca00078e0044 */
[----:B------:R1:W5:Y:S04]  /*bd90*/  LDG.E.128 R68, desc[UR12][R96.64] ;  /* 0x0000000c60447981 */ /* 0x000368000c1e1d00 */
[----:B------:R1:W5:Y:S01]  /*bda0*/  LDG.E.128 R72, desc[UR12][R96.64+0x10] ;  /* 0x0000100c60487981 */ /* 0x000362000c1e1d00 */
[----:B------:R-:W-:-:S13]  /*bdb0*/  ISETP.LT.AND P3, PT, RZ, UR41, PT ;  /* 0x00000029ff007c0c */ /* 0x000fda000bf61270 */
[----:B------:R-:W-:Y:S01]  /*bdc0*/  @!P3 IMAD.MOV.U32 R93, RZ, RZ, R11 ;  /* 0x000000ffff5db224 */ /* 0x000fe200078e000b */
[----:B0-----:R-:W-:Y:S01]  /*bdd0*/  @!P3 MOV R94, R12 ;  /* 0x0000000c005eb202 */ /* 0x001fe20000000f00 */
        /* <DEDUP_REMOVED lines=17> */
.L_x_16993:
        /* <DEDUP_REMOVED lines=13> */
.L_x_16995:
[----:B------:R-:W-:Y:S05]  /*bfc0*/  BSYNC.RECONVERGENT B2 ;  /* 0x0000000000027941 */ /* 0x000fea0003800200 */
.L_x_16994:
[----:B------:R-:W-:Y:S01]  /*bfd0*/  IMAD.WIDE.U32 R94, R92, -0x326172a9, RZ ;  /* 0xcd9e8d575c5e7825 */ /* 0x000fe200078e00ff */
[----:B------:R-:W-:Y:S02]  /*bfe0*/  LOP3.LUT R10, R9, UR15, R15, 0x96, !PT ;  /* 0x0000000f090a7c12 */ /* 0x000fe4000f8e960f */
[----:B------:R-:W-:Y:S01]  /*bff0*/  MOV R8, R12 ;  /* 0x0000000c00087202 */ /* 0x000fe20000000f00 */
[----:B------:R-:W-:Y:S01]  /*c000*/  IMAD.MOV.U32 R93, RZ, RZ, RZ ;  /* 0x000000ffff5d7224 */ /* 0x000fe200078e00ff */
[----:B------:R-:W-:Y:S01]  /*c010*/  LOP3.LUT R96, R90, UR14, R95, 0x96, !PT ;  /* 0x0000000e5a607c12 */ /* 0x000fe2000f8e965f */
[----:B------:R-:W-:-:S04]  /*c020*/  IMAD.WIDE.U32 R10, R10, -0x326172a9, RZ ;  /* 0xcd9e8d570a0a7825 */ /* 0x000fc800078e00ff */
[----:B------:R-:W-:Y:S01]  /*c030*/  IMAD.WIDE.U32 R96, R96, -0x2daee0ad, RZ ;  /* 0xd2511f5360607825 */ /* 0x000fe200078e00ff */
[----:B------:R-:W-:-:S04]  /*c040*/  LOP3.LUT R15, R87, R94, R11, 0x96, !PT ;  /* 0x0000005e570f7212 */ /* 0x000fc800078e960b */
        /* <DEDUP_REMOVED lines=34> */
.L_x_16992:
[----:B------:R-:W-:Y:S05]  /*c270*/  BSYNC.RECONVERGENT B1 ;  /* 0x0000000000017941 */ /* 0x000fea0003800200 */
.L_x_16991:
        /* <DEDUP_REMOVED lines=10> */
.L_x_16990:
        /* <DEDUP_REMOVED lines=19> */
.L_x_16999:
        /* <DEDUP_REMOVED lines=13> */
.L_x_17001:
[----:B------:R-:W-:Y:S05]  /*c520*/  BSYNC.RECONVERGENT B2 ;  /* 0x0000000000027941 */ /* 0x000fea0003800200 */
.L_x_17000:
[----:B------:R-:W-:Y:S01]  /*c530*/  IMAD.WIDE.U32 R96, R92, -0x326172a9, RZ ;  /* 0xcd9e8d575c607825 */ /* 0x000fe200078e00ff */
[----:B------:R-:W-:Y:S02]  /*c540*/  LOP3.LUT R10, R9, UR15, R15, 0x96, !PT ;  /* 0x0000000f090a7c12 */ /* 0x000fe4000f8e960f */
[----:B------:R-:W-:Y:S02]  /*c550*/  MOV R7, R94 ;  /* 0x0000005e00077202 */ /* 0x000fe40000000f00 */
        /* <DEDUP_REMOVED lines=39> */
.L_x_16998:
[----:B------:R-:W-:Y:S05]  /*c7d0*/  BSYNC.RECONVERGENT B1 ;  /* 0x0000000000017941 */ /* 0x000fea0003800200 */
.L_x_16997:
        /* <DEDUP_REMOVED lines=10> */
.L_x_16996:
        /* <DEDUP_REMOVED lines=19> */
.L_x_17005:
        /* <DEDUP_REMOVED lines=13> */
.L_x_17007:
[----:B------:R-:W-:Y:S05]  /*ca80*/  BSYNC.RECONVERGENT B2 ;  /* 0x0000000000027941 */ /* 0x000fea0003800200 */
.L_x_17006:
        /* <DEDUP_REMOVED lines=42> */
.L_x_17004:
[----:B------:R-:W-:Y:S05]  /*cd30*/  BSYNC.RECONVERGENT B1 ;  /* 0x0000000000017941 */ /* 0x000fea0003800200 */
.L_x_17003:
        /* <DEDUP_REMOVED lines=10> */
.L_x_17002:
        /* <DEDUP_REMOVED lines=19> */
.L_x_17011:
        /* <DEDUP_REMOVED lines=13> */
.L_x_17013:
[----:B------:R-:W-:Y:S05]  /*cfe0*/  BSYNC.RECONVERGENT B2 ;  /* 0x0000000000027941 */ /* 0x000fea0003800200 */
.L_x_17012:
        /* <DEDUP_REMOVED lines=42> */
.L_x_17010:
[----:B------:R-:W-:Y:S05]  /*d290*/  BSYNC.RECONVERGENT B1 ;  /* 0x0000000000017941 */ /* 0x000fea0003800200 */
.L_x_17009:
        /* <DEDUP_REMOVED lines=10> */
.L_x_17008:
        /* <DEDUP_REMOVED lines=19> */
.L_x_17017:
        /* <DEDUP_REMOVED lines=13> */
.L_x_17019:
[----:B------:R-:W-:Y:S05]  /*d540*/  BSYNC.RECONVERGENT B2 ;  /* 0x0000000000027941 */ /* 0x000fea0003800200 */
.L_x_17018:
        /* <DEDUP_REMOVED lines=42> */
.L_x_17016:
[----:B------:R-:W-:Y:S05]  /*d7f0*/  BSYNC.RECONVERGENT B1 ;  /* 0x0000000000017941 */ /* 0x000fea0003800200 */
.L_x_17015:
        /* <DEDUP_REMOVED lines=10> */
.L_x_17014:
        /* <DEDUP_REMOVED lines=19> */
.L_x_17023:
        /* <DEDUP_REMOVED lines=13> */
.L_x_17025:
[----:B------:R-:W-:Y:S05]  /*daa0*/  BSYNC.RECONVERGENT B2 ;  /* 0x0000000000027941 */ /* 0x000fea0003800200 */
.L_x_17024:
        /* <DEDUP_REMOVED lines=42> */
.L_x_17022:
[----:B------:R-:W-:Y:S05]  /*dd50*/  BSYNC.RECONVERGENT B1 ;  /* 0x0000000000017941 */ /* 0x000fea0003800200 */
.L_x_17021:
        /* <DEDUP_REMOVED lines=10> */
.L_x_17020:
        /* <DEDUP_REMOVED lines=19> */
.L_x_17029:
        /* <DEDUP_REMOVED lines=13> */
.L_x_17031:
[----:B------:R-:W-:Y:S05]  /*e000*/  BSYNC.RECONVERGENT B2 ;  /* 0x0000000000027941 */ /* 0x000fea0003800200 */
.L_x_17030:
        /* <DEDUP_REMOVED lines=42> */
.L_x_17028:
[----:B------:R-:W-:Y:S05]  /*e2b0*/  BSYNC.RECONVERGENT B1 ;  /* 0x0000000000017941 */ /* 0x000fea0003800200 */
.L_x_17027:
        /* <DEDUP_REMOVED lines=10> */
.L_x_17026:
        /* <DEDUP_REMOVED lines=19> */
.L_x_17035:
        /* <DEDUP_REMOVED lines=13> */
.L_x_17037:
[----:B------:R-:W-:Y:S05]  /*e560*/  BSYNC.RECONVERGENT B2 ;  /* 0x0000000000027941 */ /* 0x000fea0003800200 */
.L_x_17036:
        /* <DEDUP_REMOVED lines=42> */
.L_x_17034:
[----:B------:R-:W-:Y:S05]  /*e810*/  BSYNC.RECONVERGENT B1 ;  /* 0x0000000000017941 */ /* 0x000fea0003800200 */
.L_x_17033:
        /* <DEDUP_REMOVED lines=9> */
[----:B------:R-:W-:Y:S01]  /*e8b0*/  FADD.FTZ R75, R75, R12 ;  /* 0x0000000c4b4b7221 */ /* 0x000fe20000010000 */
[----:B------:R-:W-:Y:S06]  /*e8c0*/  BRA `(.L_x_17032) ;  /* 0x00000028004c7947 */ /* 0x000fec0003800000 */
.L_x_16989:
        /* <DEDUP_REMOVED lines=20> */
.L_x_17041:
        /* <DEDUP_REMOVED lines=13> */
.L_x_17043:
[----:B------:R-:W-:Y:S05]  /*eae0*/  BSYNC.RECONVERGENT B2 ;  /* 0x0000000000027941 */ /* 0x000fea0003800200 */
.L_x_17042:
        /* <DEDUP_REMOVED lines=41> */
.L_x_17040:
[----:B------:R-:W-:Y:S05]  /*ed80*/  BSYNC.RECONVERGENT B1 ;  /* 0x0000000000017941 */ /* 0x000fea0003800200 */
.L_x_17039:
        /* <DEDUP_REMOVED lines=9> */
.L_x_17038:
        /* <DEDUP_REMOVED lines=16> */
.L_x_17047:
        /* <DEDUP_REMOVED lines=13> */
.L_x_17049:
[----:B------:R-:W-:Y:S05]  /*eff0*/  BSYNC.RECONVERGENT B2 ;  /* 0x0000000000027941 */ /* 0x000fea0003800200 */
.L_x_17048:
        /* <DEDUP_REMOVED lines=42> */
.L_x_17046:
[----:B------:R-:W-:Y:S05]  /*f2a0*/  BSYNC.RECONVERGENT B1 ;  /* 0x0000000000017941 */ /* 0x000fea0003800200 */
.L_x_17045:
        /* <DEDUP_REMOVED lines=9> */
.L_x_17044:
        /* <DEDUP_REMOVED lines=16> */
.L_x_17053:
        /* <DEDUP_REMOVED lines=13> */
.L_x_17055:
[----:B------:R-:W-:Y:S05]  /*f510*/  BSYNC.RECONVERGENT B2 ;  /* 0x0000000000027941 */ /* 0x000fea0003800200 */
.L_x_17054:
[----:B------:R-:W-:Y:S01]  /*f520*/  IMAD.WIDE.U32 R14, R92, -0x326172a9, RZ ;  /* 0xcd9e8d575c0e7825 */ /* 0x000fe200078e00ff */
[----:B------:R-:W-:-:S03]  /*f530*/  LOP3.LUT R72, R9, UR15, R11, 0x96, !PT ;  /* 0x0000000f09487c12 */ /* 0x000fc6000f8e960b */
[----:B------:R-:W-:Y:S01]  /*f540*/  IMAD.MOV.U32 R6, RZ, RZ, R96 ;  /* 0x000000ffff067224 */ /* 0x000fe200078e0060 */
[----:B------:R-:W-:Y:S01]  /*f550*/  LOP3.LUT R70, R90, UR14, R15, 0x96, !PT ;  /* 0x0000000e5a467c12 */ /* 0x000fe2000f8e960f */
[----:B------:R-:W-:-:S04]  /*f560*/  IMAD.WIDE.U32 R72, R72, -0x326172a9, RZ ;  /* 0xcd9e8d5748487825 */ /* 0x000fc800078e00ff */
[----:B------:R-:W-:Y:S01]  /*f570*/  IMAD.WIDE.U32 R70, R70, -0x2daee0ad, RZ ;  /* 0xd2511f5346467825 */ /* 0x000fe200078e00ff */
[----:B------:R-:W-:-:S03]  /*f580*/  LOP3.LUT R11, R87, R14, R73, 0x96, !PT ;  /* 0x0000000e570b7212 */ /* 0x000fc600078e9649 */
        /* <DEDUP_REMOVED lines=35> */
.L_x_17052:
[----:B------:R-:W-:Y:S05]  /*f7c0*/  BSYNC.RECONVERGENT B1 ;  /* 0x0000000000017941 */ /* 0x000fea0003800200 */
.L_x_17051:
        /* <DEDUP_REMOVED lines=9> */
.L_x_17050:
        /* <DEDUP_REMOVED lines=16> */
.L_x_17059:
        /* <DEDUP_REMOVED lines=13> */
.L_x_17061:
[----:B------:R-:W-:Y:S05]  /*fa30*/  BSYNC.RECONVERGENT B2 ;  /* 0x0000000000027941 */ /* 0x000fea0003800200 */
.L_x_17060:
        /* <DEDUP_REMOVED lines=42> */
.L_x_17058:
[----:B------:R-:W-:Y:S05]  /*fce0*/  BSYNC.RECONVERGENT B1 ;  /* 0x0000000000017941 */ /* 0x000fea0003800200 */
.L_x_17057:
        /* <DEDUP_REMOVED lines=9> */
.L_x_17056:
        /* <DEDUP_REMOVED lines=16> */
.L_x_17065:
        /* <DEDUP_REMOVED lines=13> */
.L_x_17067:
[----:B------:R-:W-:Y:S05]  /*ff50*/  BSYNC.RECONVERGENT B2 ;  /* 0x0000000000027941 */ /* 0x000fea0003800200 */
.L_x_17066:
        /* <DEDUP_REMOVED lines=42> */
.L_x_17064:
[----:B------:R-:W-:Y:S05]  /*10200*/  BSYNC.RECONVERGENT B1 ;  /* 0x0000000000017941 */ /* 0x000fea0003800200 */
.L_x_17063:
        /* <DEDUP_REMOVED lines=9> */
.L_x_17062:
        /* <DEDUP_REMOVED lines=16> */
.L_x_17071:
        /* <DEDUP_REMOVED lines=13> */
.L_x_17073:
[----:B------:R-:W-:Y:S05]  /*10470*/  BSYNC.RECONVERGENT B2 ;  /* 0x0000000000027941 */ /* 0x000fea0003800200 */
.L_x_17072:
[----:B------:R-:W-:Y:S01]  /*10480*/  IMAD.WIDE.U32 R14, R92, -0x326172a9, RZ ;  /* 0xcd9e8d575c0e7825 */ /* 0x000fe200078e00ff */
[----:B0-----:R-:W-:Y:S02]  /*10490*/  LOP3.LUT R94, R9, UR15, R11, 0x96, !PT ;  /* 0x0000000f095e7c12 */ /* 0x001fe4000f8e960b */
        /* <DEDUP_REMOVED lines=40> */
.L_x_17070:
[----:B------:R-:W-:Y:S05]  /*10720*/  BSYNC.RECONVERGENT B1 ;  /* 0x0000000000017941 */ /* 0x000fea0003800200 */
.L_x_17069:
        /* <DEDUP_REMOVED lines=9> */
.L_x_17068:
        /* <DEDUP_REMOVED lines=16> */
.L_x_17077:
        /* <DEDUP_REMOVED lines=13> */
.L_x_17079:
[----:B------:R-:W-:Y:S05]  /*10990*/  BSYNC.RECONVERGENT B2 ;  /* 0x0000000000027941 */ /* 0x000fea0003800200 */
.L_x_17078:
[----:B------:R-:W-:Y:S01]  /*109a0*/  IMAD.WIDE.U32 R14, R92, -0x326172a9, RZ ;  /* 0xcd9e8d575c0e7825 */ /* 0x000fe200078e00ff */
[----:B0-----:R-:W-:-:S03]  /*109b0*/  LOP3.LUT R94, R9, UR15, R11, 0x96, !PT ;  /* 0x0000000f095e7c12 */ /* 0x001fc6000f8e960b */
        /* <DEDUP_REMOVED lines=40> */
.L_x_17076:
[----:B------:R-:W-:Y:S05]  /*10c40*/  BSYNC.RECONVERGENT B1 ;  /* 0x0000000000017941 */ /* 0x000fea0003800200 */
.L_x_17075:
        /* <DEDUP_REMOVED lines=9> */
.L_x_17074:
        /* <DEDUP_REMOVED lines=16> */
.L_x_17082:
        /* <DEDUP_REMOVED lines=13> */
.L_x_17084:
[----:B------:R-:W-:Y:S05]  /*10eb0*/  BSYNC.RECONVERGENT B2 ;  /* 0x0000000000027941 */ /* 0x000fea0003800200 */
.L_x_17083:
[----:B0-----:R-:W-:Y:S01]  /*10ec0*/  IMAD.WIDE.U32 R94, R92, -0x326172a9, RZ ;  /* 0xcd9e8d575c5e7825 */ /* 0x001fe200078e00ff */
        /* <DEDUP_REMOVED lines=41> */
.L_x_17081:
[----:B------:R-:W-:Y:S05]  /*11160*/  BSYNC.RECONVERGENT B1 ;  /* 0x0000000000017941 */ /* 0x000fea0003800200 */
.L_x_17080:
        /* <DEDUP_REMOVED lines=9> */
.L_x_17032:
[----:B0-----:R-:W0:Y:S01]  /*11200*/  LDC.64 R94, c[0x0][0x3a8] ;  /* 0x0000ea00ff5e7b82 */ /* 0x001e220000000a00 */
        /* <DEDUP_REMOVED lines=25> */
.L_x_17085:
[----:B------:R-:W-:Y:S01]  /*113a0*/  IADD3 R84, PT, PT, R84, 0x80, RZ ;  /* 0x0000008054547810 */ /* 0x000fe20007ffe0ff */
[----:B------:R-:W-:-:S07]  /*113b0*/  VIADD R86, R86, 0x80 ;  /* 0x0000008056567836 */ /* 0x000fce0000000000 */
.L_x_16987:
[----:B------:R-:W-:Y:S05]  /*113c0*/  BSYNC.RECONVERGENT B0 ;  /* 0x0000000000007941 */ /* 0x000fea0003800200 */
.L_x_16986:
[----:B------:R-:W-:Y:S01]  /*113d0*/  ISETP.GE.U32.AND P3, PT, R13, 0x200, PT ;  /* 0x000002000d00780c */ /* 0x000fe20003f66070 */
[----:B------:R-:W-:-:S12]  /*113e0*/  BSSY.RECONVERGENT B0, `(.L_x_17086) ;  /* 0x0000573000007945 */ /* 0x000fd80003800200 */
[----:B------:R-:W-:Y:S05]  /*113f0*/  @!P3 BRA `(.L_x_17087) ;  /* 0x0000005400c4b947 */ /* 0x000fea0003800000 */
[----:B------:R-:W-:Y:S01]  /*11400*/  UISETP.NE.U32.AND UP0, UPT, UR18, URZ, UPT ;  /* 0x000000ff1200728c */ /* 0x000fe2000bf05070 */
[----:B------:R-:W-:Y:S01]  /*11410*/  MOV R87, UR14 ;  /* 0x0000000e00577c02 */ /* 0x000fe20008000f00 */
[----:B------:R-:W-:Y:S02]  /*11420*/  IMAD.U32 R93, RZ, RZ, UR15 ;  /* 0x0000000fff5d7e24 */ /* 0x000fe4000f8e00ff */
[----:B------:R-:W-:Y:S01]  /*11430*/  UISETP.NE.AND.EX UP0, UPT, UR19, URZ, UPT, UP0 ;  /* 0x000000ff1300728c */ /* 0x000fe2000bf05300 */
[----:B------:R-:W-:Y:S10]  /*11440*/  BRA.U !UP2, `(.L_x_17088) ;  /* 0x000000010a0c7547 */ /* 0x000ff4000b800000 */
[----:B------:R-:W2:Y:S02]  /*11450*/  LDC.64 R48, c[0x0][0x390] ;  /* 0x0000e400ff307b82 */ /* 0x000ea40000000a00 */
[----:B--2---:R-:W-:-:S06]  /*11460*/  IMAD.WIDE.U32 R48, R86, 0x10, R48 ;  /* 0x0000001056307825 */ /* 0x004fcc00078e0030 */
[----:B------:R-:W5:Y:S02]  /*11470*/  LDG.E.128 R48, desc[UR12][R48.64] ;  /* 0x0000000c30307981 */ /* 0x000f64000c1e1d00 */
.L_x_17088:
[----:B------:R-:W-:Y:S01]  /*11480*/  IADD3 R87, PT, PT, R87, -0x61c88647, RZ ;  /* 0x9e3779b957577810 */ /* 0x000fe20007ffe0ff */
[----:B------:R-:W-:Y:S01]  /*11490*/  VIADD R93, R93, 0xbb67ae85 ;  /* 0xbb67ae855d5d7836 */ /* 0x000fe20000000000 */
[----:B------:R-:W-:Y:S06]  /*114a0*/  BRA.U !UP0, `(.L_x_17089) ;  /* 0x0000002908d87547 */ /* 0x000fec000b800000 */
[----:B-1----:R-:W1:Y:S02]  /*114b0*/  LDC.64 R96, c[0x0][0x3a0] ;  /* 0x0000e800ff607b82 */ /* 0x002e640000000a00 */
[----:B-1----:R-:W-:-:S05]  /*114c0*/  IMAD.WIDE.U32 R96, R84, 0x20, R96 ;  /* 0x0000002054607825 */ /* 0x002fca00078e0060 */
[----:B------:R1:W5:Y:S04]  /*114d0*/  LDG.E.128 R76, desc[UR12][R96.64] ;  /* 0x0000000c604c7981 */ /* 0x000368000c1e1d00 */
[----:B------:R1:W5:Y:S01]  /*114e0*/  LDG.E.128 R80, desc[UR12][R96.64+0x10] ;  /* 0x0000100c60507981 */ /* 0x000362000c1e1d00 */
[----:B------:R-:W-:-:S13]  /*114f0*/  ISETP.LT.AND P4, PT, RZ, UR41, PT ;  /* 0x00000029ff007c0c */ /* 0x000fda000bf81270 */
[----:B0-----:R-:W-:Y:S01]  /*11500*/  @!P4 MOV R95, R11 ;  /* 0x0000000b005fc202 */ /* 0x001fe20000000f00 */
[----:B------:R-:W-:Y:S01]  /*11510*/  @!P4 IMAD.MOV.U32 R94, RZ, RZ, R12 ;  /* 0x000000ffff5ec224 */ /* 0x000fe200078e000c */
[----:B-1----:R-:W-:Y:S06]  /*11520*/  @!P4 BRA `(.L_x_17090) ;  /* 0x00000004004cc947 */ /* 0x002fec0003800000 */
        /* <DEDUP_REMOVED lines=16> */
.L_x_17093:
        /* <DEDUP_REMOVED lines=13> */
.L_x_17095:
[----:B------:R-:W-:Y:S05]  /*11700*/  BSYNC.RECONVERGENT B2 ;  /* 0x0000000000027941 */ /* 0x000fea0003800200 */
.L_x_17094:
[----:B------:R-:W-:Y:S01]  /*11710*/  IMAD.WIDE.U32 R94, R92, -0x326172a9, RZ ;  /* 0xcd9e8d575c5e7825 */ /* 0x000fe200078e00ff */
[----:B------:R-:W-:-:S03]  /*11720*/  LOP3.LUT R10, R9, UR15, R15, 0x96, !PT ;  /* 0x0000000f090a7c12 */ /* 0x000fc6000f8e960f */
[----:B------:R-:W-:Y:S01]  /*11730*/  IMAD.MOV.U32 R8, RZ, RZ, R12 ;  /* 0x000000ffff087224 */ /* 0x000fe200078e000c */
[----:B------:R-:W-:Y:S01]  /*11740*/  LOP3.LUT R96, R90, UR14, R95, 0x96, !PT ;  /* 0x0000000e5a607c12 */ /* 0x000fe2000f8e965f */
[----:B------:R-:W-:-:S04]  /*11750*/  IMAD.WIDE.U32 R10, R10, -0x326172a9, RZ ;  /* 0xcd9e8d570a0a7825 */ /* 0x000fc800078e00ff */
[----:B------:R-:W-:Y:S01]  /*11760*/  IMAD.WIDE.U32 R96, R96, -0x2daee0ad, RZ ;  /* 0xd2511f5360607825 */ /* 0x000fe200078e00ff */
[----:B------:R-:W-:-:S04]  /*11770*/  LOP3.LUT R15, R87, R94, R11, 0x96, !PT ;  /* 0x0000005e570f7212 */ /* 0x000fc800078e960b */
[----:B------:R-:W-:Y:S01]  /*11780*/  LOP3.LUT R94, R93, R14, R97, 0x96, !PT ;  /* 0x0000000e5d5e7212 */ /* 0x000fe200078e9661 */
        /* <DEDUP_REMOVED lines=34> */
.L_x_17092:
[----:B------:R-:W-:Y:S05]  /*119b0*/  BSYNC.RECONVERGENT B1 ;  /* 0x0000000000017941 */ /* 0x000fea0003800200 */
.L_x_17091:
        /* <DEDUP_REMOVED lines=10> */
.L_x_17090:
        /* <DEDUP_REMOVED lines=19> */
.L_x_17099:
        /* <DEDUP_REMOVED lines=13> */
.L_x_17101:
[----:B------:R-:W-:Y:S05]  /*11c60*/  BSYNC.RECONVERGENT B2 ;  /* 0x0000000000027941 */ /* 0x000fea0003800200 */
.L_x_17100:
        /* <DEDUP_REMOVED lines=42> */
.L_x_17098:
[----:B------:R-:W-:Y:S05]  /*11f10*/  BSYNC.RECONVERGENT B1 ;  /* 0x0000000000017941 */ /* 0x000fea0003800200 */
.L_x_17097:
        /* <DEDUP_REMOVED lines=10> */
.L_x_17096:
        /* <DEDUP_REMOVED lines=19> */
.L_x_17105:
        /* <DEDUP_REMOVED lines=13> */
.L_x_17107:
[----:B------:R-:W-:Y:S05]  /*121c0*/  BSYNC.RECONVERGENT B2 ;  /* 0x0000000000027941 */ /* 0x000fea0003800200 */
.L_x_17106:
        /* <DEDUP_REMOVED lines=42> */
.L_x_17104:
[----:B------:R-:W-:Y:S05]  /*12470*/  BSYNC.RECONVERGENT B1 ;  /* 0x0000000000017941 */ /* 0x000fea0003800200 */
.L_x_17103:
        /* <DEDUP_REMOVED lines=10> */
.L_x_17102:
        /* <DEDUP_REMOVED lines=19> */
.L_x_17111:
        /* <DEDUP_REMOVED lines=13> */
.L_x_17113:
[----:B------:R-:W-:Y:S05]  /*12720*/  BSYNC.RECONVERGENT B2 ;  /* 0x0000000000027941 */ /* 0x000fea0003800200 */
.L_x_17112:
        /* <DEDUP_REMOVED lines=42> */
.L_x_17110:
[----:B------:R-:W-:Y:S05]  /*129d0*/  BSYNC.RECONVERGENT B1 ;  /* 0x0000000000017941 */ /* 0x000fea0003800200 */
.L_x_17109:
        /* <DEDUP_REMOVED lines=10> */
.L_x_17108:
        /* <DEDUP_REMOVED lines=19> */
.L_x_17117:
        /* <DEDUP_REMOVED lines=13> */
.L_x_17119:
[----:B------:R-:W-:Y:S05]  /*12c80*/  BSYNC.RECONVERGENT B2 ;  /* 0x0000000000027941 */ /* 0x000fea0003800200 */
.L_x_17118:
[----:B------:R-:W-:Y:S01]  /*12c90*/  IMAD.WIDE.U32 R96, R92, -0x326172a9, RZ ;  /* 0xcd9e8d575c607825 */ /* 0x000fe200078e00ff */
[----:B------:R-:W-:-:S03]  /*12ca0*/  LOP3.LUT R10, R9, UR15, R15, 0x96, !PT ;  /* 0x0000000f090a7c12 */ /* 0x000fc6000f8e960f */
[----:B------:R-:W-:Y:S02]  /*12cb0*/  HFMA2 R95, -RZ, RZ, 0, 0 ;  /* 0x00000000ff5f7431 */ /* 0x000fe400000001ff */
        /* <DEDUP_REMOVED lines=39> */
.L_x_17116:
[----:B------:R-:W-:Y:S05]  /*12f30*/  BSYNC.RECONVERGENT B1 ;  /* 0x0000000000017941 */ /* 0x000fea0003800200 */
.L_x_17115:
        /* <DEDUP_REMOVED lines=10> */
.L_x_17114:
        /* <DEDUP_REMOVED lines=19> */
.L_x_17123:
        /* <DEDUP_REMOVED lines=13> */
.L_x_17125:
[----:B------:R-:W-:Y:S05]  /*131e0*/  BSYNC.RECONVERGENT B2 ;  /* 0x0000000000027941 */ /* 0x000fea0003800200 */
.L_x_17124:
        /* <DEDUP_REMOVED lines=42> */
.L_x_17122:
[----:B------:R-:W-:Y:S05]  /*13490*/  BSYNC.RECONVERGENT B1 ;  /* 0x0000000000017941 */ /* 0x000fea0003800200 */
.L_x_17121:
        /* <DEDUP_REMOVED lines=10> */
.L_x_17120:
        /* <DEDUP_REMOVED lines=19> */
.L_x_17129:
        /* <DEDUP_REMOVED lines=13> */
.L_x_17131:
[----:B------:R-:W-:Y:S05]  /*13740*/  BSYNC.RECONVERGENT B2 ;  /* 0x0000000000027941 */ /* 0x000fea0003800200 */
.L_x_17130:
        /* <DEDUP_REMOVED lines=42> */
.L_x_17128:
[----:B------:R-:W-:Y:S05]  /*139f0*/  BSYNC.RECONVERGENT B1 ;  /* 0x0000000000017941 */ /* 0x000fea0003800200 */
.L_x_17127:
        /* <DEDUP_REMOVED lines=10> */
.L_x_17126:
        /* <DEDUP_REMOVED lines=19> */
.L_x_17135:
        /* <DEDUP_REMOVED lines=13> */
.L_x_17137:
[----:B------:R-:W-:Y:S05]  /*13ca0*/  BSYNC.RECONVERGENT B2 ;  /* 0x0000000000027941 */ /* 0x000fea0003800200 */
.L_x_17136:
        /* <DEDUP_REMOVED lines=42> */
.L_x_17134:
[----:B------:R-:W-:Y:S05]  /*13f50*/  BSYNC.RECONVERGENT B1 ;  /* 0x0000000000017941 */ /* 0x000fea0003800200 */
.L_x_17133:
        /* <DEDUP_REMOVED lines=11> */
.L_x_17089:
[----:B------:R-:W-:Y:S01]  /*14010*/  HFMA2 R76, -RZ, RZ, 0, 0 ;  /* 0x00000000ff4c7431 */ /* 0x000fe200000001ff */
        /* <DEDUP_REMOVED lines=19> */
.L_x_17141:
        /* <DEDUP_REMOVED lines=13> */
.L_x_17143:
[----:B------:R-:W-:Y:S05]  /*14220*/  BSYNC.RECONVERGENT B2 ;  /* 0x0000000000027941 */ /* 0x000fea0003800200 */
.L_x_17142:
        /* <DEDUP_REMOVED lines=41> */
.L_x_17140:
[----:B------:R-:W-:Y:S05]  /*144c0*/  BSYNC.RECONVERGENT B1 ;  /* 0x0000000000017941 */ /* 0x000fea0003800200 */
.L_x_17139:
        /* <DEDUP_REMOVED lines=9> */
.L_x_17138:
        /* <DEDUP_REMOVED lines=16> */
.L_x_17147:
        /* <DEDUP_REMOVED lines=13> */
.L_x_17149:
[----:B------:R-:W-:Y:S05]  /*14730*/  BSYNC.RECONVERGENT B2 ;  /* 0x0000000000027941 */ /* 0x000fea0003800200 */
.L_x_17148:
        /* <DEDUP_REMOVED lines=42> */
.L_x_17146:
[----:B------:R-:W-:Y:S05]  /*149e0*/  BSYNC.RECONVERGENT B1 ;  /* 0x0000000000017941 */ /* 0x000fea0003800200 */
.L_x_17145:
        /* <DEDUP_REMOVED lines=9> */
.L_x_17144:
        /* <DEDUP_REMOVED lines=16> */
.L_x_17153:
        /* <DEDUP_REMOVED lines=13> */
.L_x_17155:
[----:B------:R-:W-:Y:S05]  /*14c50*/  BSYNC.RECONVERGENT B2 ;  /* 0x0000000000027941 */ /* 0x000fea0003800200 */
.L_x_17154:
[----:B------:R-:W-:Y:S01]  /*14c60*/  IMAD.WIDE.U32 R14, R92, -0x326172a9, RZ ;  /* 0xcd9e8d575c0e7825 */ /* 0x000fe200078e00ff */
[----:B------:R-:W-:-:S03]  /*14c70*/  LOP3.LUT R80, R9, UR15, R11, 0x96, !PT ;  /* 0x0000000f09507c12 */ /* 0x000fc6000f8e960b */
[----:B------:R-:W-:Y:S01]  /*14c80*/  HFMA2 R12, -RZ, RZ, 0, 0 ;  /* 0x00000000ff0c7431 */ /* 0x000fe200000001ff */
[----:B------:R-:W-:Y:S02]  /*14c90*/  MOV R6, R94 ;  /* 0x0000005e00067202 */ /* 0x000fe40000000f00 */
        /* <DEDUP_REMOVED lines=38> */
.L_x_17152:
[----:B------:R-:W-:Y:S05]  /*14f00*/  BSYNC.RECONVERGENT B1 ;  /* 0x0000000000017941 */ /* 0x000fea0003800200 */
.L_x_17151:
        /* <DEDUP_REMOVED lines=9> */
.L_x_17150:
        /* <DEDUP_REMOVED lines=16> */
.L_x_17159:
        /* <DEDUP_REMOVED lines=13> */
.L_x_17161:
[----:B------:R-:W-:Y:S05]  /*15170*/  BSYNC.RECONVERGENT B2 ;  /* 0x0000000000027941 */ /* 0x000fea0003800200 */
.L_x_17160:
        /* <DEDUP_REMOVED lines=42> */
.L_x_17158:
[----:B------:R-:W-:Y:S05]  /*15420*/  BSYNC.RECONVERGENT B1 ;  /* 0x0000000000017941 */ /* 0x000fea0003800200 */
.L_x_17157:
        /* <DEDUP_REMOVED lines=9> */
.L_x_17156:
        /* <DEDUP_REMOVED lines=16> */
.L_x_17165:
        /* <DEDUP_REMOVED lines=13> */
.L_x_17167:
[----:B------:R-:W-:Y:S05]  /*15690*/  BSYNC.RECONVERGENT B2 ;  /* 0x0000000000027941 */ /* 0x000fea0003800200 */
.L_x_17166:
        /* <DEDUP_REMOVED lines=42> */
.L_x_17164:
[----:B------:R-:W-:Y:S05]  /*15940*/  BSYNC.RECONVERGENT B1 ;  /* 0x0000000000017941 */ /* 0x000fea0003800200 */
.L_x_17163:
        /* <DEDUP_REMOVED lines=9> */
.L_x_17162:
        /* <DEDUP_REMOVED lines=16> */
.L_x_17171:
        /* <DEDUP_REMOVED lines=13> */
.L_x_17173:
[----:B------:R-:W-:Y:S05]  /*15bb0*/  BSYNC.RECONVERGENT B2 ;  /* 0x0000000000027941 */ /* 0x000fea0003800200 */
.L_x_17172:
        /* <DEDUP_REMOVED lines=42> */
.L_x_17170:
[----:B------:R-:W-:Y:S05]  /*15e60*/  BSYNC.RECONVERGENT B1 ;  /* 0x0000000000017941 */ /* 0x000fea0003800200 */
.L_x_17169:
        /* <DEDUP_REMOVED lines=9> */
.L_x_17168:
        /* <DEDUP_REMOVED lines=16> */
.L_x_17177:
        /* <DEDUP_REMOVED lines=13> */
.L_x_17179:
[----:B------:R-:W-:Y:S05]  /*160d0*/  BSYNC.RECONVERGENT B2 ;  /* 0x0000000000027941 */ /* 0x000fea0003800200 */
.L_x_17178:
        /* <DEDUP_REMOVED lines=42> */
.L_x_17176:
[----:B------:R-:W-:Y:S05]  /*16380*/  BSYNC.RECONVERGENT B1 ;  /* 0x0000000000017941 */ /* 0x000fea0003800200 */
.L_x_17175:
        /* <DEDUP_REMOVED lines=9> */
.L_x_17174:
[----:B------:R-:W-:Y:S01]  /*16420*/  HFMA2 R83, -RZ, RZ, 0, 0 ;  /* 0x00000000ff537431 */ /* 0x000fe200000001ff */
        /* <DEDUP_REMOVED lines=19> */
.L_x_17182:
        /* <DEDUP_REMOVED lines=13> */
.L_x_17184:
[----:B------:R-:W-:Y:S05]  /*16630*/  BSYNC.RECONVERGENT B2 ;  /* 0x0000000000027941 */ /* 0x000fea0003800200 */
.L_x_17183:
[----:B------:R-:W-:Y:S01]  /*16640*/  IMAD.WIDE.U32 R96, R92, -0x326172a9, RZ ;  /* 0xcd9e8d575c607825 */ /* 0x000fe200078e00ff */
[----:B------:R-:W-:Y:S02]  /*16650*/  LOP3.LUT R10, R9, UR15, R15, 0x96, !PT ;  /* 0x0000000f090a7c12 */ /* 0x000fe4000f8e960f */
        /* <DEDUP_REMOVED lines=40> */
.L_x_17181:
[----:B------:R-:W-:Y:S05]  /*168e0*/  BSYNC.RECONVERGENT B1 ;  /* 0x0000000000017941 */ /* 0x000fea0003800200 */
.L_x_17180:
        /* <DEDUP_REMOVED lines=9> */
.L_x_17132:
        /* <DEDUP_REMOVED lines=25> */
.L_x_17087:
[----:B------:R-:W-:Y:S05]  /*16b10*/  BSYNC.RECONVERGENT B0 ;  /* 0x0000000000007941 */ /* 0x000fea0003800200 */
.L_x_17086:
[----:B------:R-:W-:Y:S01]  /*16b20*/  FADD.FTZ R84, RZ, R52 ;  /* 0x00000034ff547221 */ /* 0x000fe20000010000 */
[C---:B------:R-:W-:Y:S01]  /*16b30*/  ISETP.GT.U32.AND P6, PT, R13.reuse, 0xff, PT ;  /* 0x000000ff0d00780c */ /* 0x040fe20003fc4070 */
[----:B------:R-:W4:Y:S01]  /*16b40*/  S2UR UR5, SR_CgaCtaId ;  /* 0x00000000000579c3 */ /* 0x000f220000008800 */
        /* <DEDUP_REMOVED lines=195> */
[----:B------:R-:W-:-:S05]  /*17780*/  IMAD.U32 R94, RZ, RZ, UR5 ;  /* 0x00000005ff5e7e24 */ /* 0x000fca000f8e00ff */
[----:B------:R-:W-:Y:S01]  /*17790*/  LEA.HI.SX32 R94, R94, R85, 0x1d ;  /* 0x000000555e5e7211 */ /* 0x000fe200078feaff */
[----:B------:R-:W-:Y:S06]  /*177a0*/  @!P0 BRA `(.L_x_17187) ;  /* 0x0000000000c08947 */ /* 0x000fec0003800000 */
[--C-:B------:R-:W-:Y:S01]  /*177b0*/  FADD.FTZ R96, R56, -R95.reuse ;  /* 0x8000005f38607221 */ /* 0x100fe20000010000 */
        /* <DEDUP_REMOVED lines=47> */
.L_x_17187:
[----:B------:R-:W-:Y:S05]  /*17ab0*/  BSYNC.RECONVERGENT B0 ;  /* 0x0000000000007941 */ /* 0x000fea0003800200 */
.L_x_17186:
[----:B------:R-:W-:Y:S04]  /*17ac0*/  BSSY.RECONVERGENT B0, `(.L_x_17188) ;  /* 0x0000032000007945 */ /* 0x000fe80003800200 */
        /* <DEDUP_REMOVED lines=49> */
.L_x_17189:
[----:B------:R-:W-:Y:S05]  /*17de0*/  BSYNC.RECONVERGENT B0 ;  /* 0x0000000000007941 */ /* 0x000fea0003800200 */
.L_x_17188:
        /* <DEDUP_REMOVED lines=50> */
.L_x_17191:
[----:B------:R-:W-:Y:S05]  /*18110*/  BSYNC.RECONVERGENT B0 ;  /* 0x0000000000007941 */ /* 0x000fea0003800200 */
.L_x_17190:
        /* <DEDUP_REMOVED lines=49> */
.L_x_17192:
[----:B------:R-:W-:Y:S05]  /*18430*/  BSYNC.RECONVERGENT B0 ;  /* 0x0000000000007941 */ /* 0x000fea0003800200 */
.L_x_17185:
[----:B------:R-:W-:Y:S02]  /*18440*/  UIADD3 UR22, UPT, UPT, UR22, UR20, URZ ;  /* 0x0000001416167290 */ /* 0x000fe4000fffe0ff */
[----:B------:R-:W-:Y:S02]  /*18450*/  UPLOP3.LUT UP1, UPT, UPT, UPT, UP1, 0x40, 0x4 ;  /* 0x000000000004789c */ /* 0x000fe40003f2e810 */
[----:B------:R-:W-:-:S09]  /*18460*/  UISETP.GE.AND UP0, UPT, UR22, UR21, UPT ;  /* 0x000000151600728c */ /* 0x000fd2000bf06270 */
[----:B------:R-:W-:Y:S05]  /*18470*/  BRA.U !UP0, `(.L_x_17193) ;  /* 0xfffffe89081c7547 */ /* 0x000fea000b83ffff */
[----:B------:R-:W-:Y:S05]  /*18480*/  EXIT ;  /* 0x000000000000794d */ /* 0x000fea0003800000 */
.L_x_17194:
        /* <DEDUP_REMOVED lines=15> */
.L_x_27304:


//--------------------- .text._ZN10layer_norm13ln_fwd_kernelINS_13Kernel_traitsI6__halfS2_fS2_fjLj4096ELj1ELj1ELj4ELj16ENS_18Kernel_traits_baseILj4096ES2_S2_fS2_fjLj128EEEEELb1ELb0ELb1ELb1EEEvNS_9FwdParamsE --------------------------
	.section	.text._ZN10layer_norm13ln_fwd_kernelINS_13Kernel_traitsI6__halfS2_fS2_fjLj4096ELj1ELj1ELj4ELj16ENS_18Kernel_traits_baseILj4096ES2_S2_fS2_fjLj128EEEEELb1ELb0ELb1ELb1EEEvNS_9FwdParamsE,"ax",@progbits
	.align	128
        .global         _ZN10layer_norm13ln_fwd_kernelINS_13Kernel_traitsI6__halfS2_fS2_fjLj4096ELj1ELj1ELj4ELj16ENS_18Kernel_traits_baseILj4096ES2_S2_fS2_fjLj128EEEEELb1ELb0ELb1ELb1EEEvNS_9FwdParamsE
        .type           _ZN10layer_norm13ln_fwd_kernelINS_13Kernel_traitsI6__halfS2_fS2_fjLj4096ELj1ELj1ELj4ELj16ENS_18Kernel_traits_baseILj4096ES2_S2_fS2_fjLj128EEEEELb1ELb0ELb1ELb1EEEvNS_9FwdParamsE,@function
        .size           _ZN10layer_norm13ln_fwd_kernelINS_13Kernel_traitsI6__halfS2_fS2_fjLj4096ELj1ELj1ELj4ELj16ENS_18Kernel_traits_baseILj4096ES2_S2_fS2_fjLj128EEEEELb1ELb0ELb1ELb1EEEvNS_9FwdParamsE,(.L_x_27305 - _ZN10layer_norm13ln_fwd_kernelINS_13Kernel_traitsI6__halfS2_fS2_fjLj4096ELj1ELj1ELj4ELj16ENS_18Kernel_traits_baseILj4096ES2_S2_fS2_fjLj128EEEEELb1ELb0ELb1ELb1EEEvNS_9FwdParamsE)
        .other          _ZN10layer_norm13ln_fwd_kernelINS_13Kernel_traitsI6__halfS2_fS2_fjLj4096ELj1ELj1ELj4ELj16ENS_18Kernel_traits_baseILj4096ES2_S2_fS2_fjLj128EEEEELb1ELb0ELb1ELb1EEEvNS_9FwdParamsE,@"STO_CUDA_ENTRY STV_DEFAULT"
_ZN10layer_norm13ln_fwd_kernelINS_13Kernel_traitsI6__halfS2_fS2_fjLj4096ELj1ELj1ELj4ELj16ENS_18Kernel_traits_baseILj4096ES2_S2_fS2_fjLj128EEEEELb1ELb0ELb1ELb1EEEvNS_9FwdParamsE:
.text._ZN10layer_norm13ln_fwd_kernelINS_13Kernel_traitsI6__halfS2_fS2_fjLj4096ELj1ELj1ELj4ELj16ENS_18Kernel_traits_baseILj4096ES2_S2_fS2_fjLj128EEEEELb1ELb0ELb1ELb1EEEvNS_9FwdParamsE:
        /* <DEDUP_REMOVED lines=35> */
[----:B------:R-:W1:Y:S01]  /*0230*/  LDCU.U8 UR4, c[0x0][0x410] ;  /* 0x00008200ff0477ac */ /* 0x000e620008000000 */
[----:B------:R-:W-:Y:S01]  /*0240*/  @P1 R2UR UR14, R20 ;  /* 0x00000000140e12ca */ /* 0x000fe200000e0000 */
[--C-:B------:R-:W-:Y:S01]  /*0250*/  @P0 IMAD.MOV.U32 R81, RZ, RZ, R16.reuse ;  /* 0x000000ffff510224 */ /* 0x100fe200078e0010 */
[----:B------:R-:W-:Y:S01]  /*0260*/  @P1 IADD3.X R93, PT, PT, RZ, R23, RZ, P2, !PT ;  /* 0x00000017ff5d1210 */ /* 0x000fe200017fe4ff */
[----:B------:R-:W-:Y:S01]  /*0270*/  @!P0 IMAD.MOV.U32 R81, RZ, RZ, R16 ;  /* 0x000000ffff518224 */ /* 0x000fe200078e0010 */
[----:B------:R-:W-:Y:S01]  /*0280*/  @P1 R2UR UR15, R21 ;  /* 0x00000000150f12ca */ /* 0x000fe200000e0000 */
[----:B------:R-:W-:Y:S01]  /*0290*/  HFMA2 R16, -RZ, RZ, 0, 0 ;  /* 0x00000000ff107431 */ /* 0x000fe200000001ff */
[----:B------:R-:W-:Y:S01]  /*02a0*/  SHF.R.U64 R83, R92, 0x2, R93 ;  /* 0x000000025c537819 */ /* 0x000fe2000000125d */
[----:B------:R-:W-:Y:S01]  /*02b0*/  @P0 IMAD.MOV.U32 R80, RZ, RZ, R17 ;  /* 0x000000ffff500224 */ /* 0x000fe200078e0011 */
[----:B------:R-:W-:Y:S01]  /*02c0*/  SHF.R.U32.HI R82, RZ, 0x2, R93 ;  /* 0x00000002ff527819 */ /* 0x000fe2000001165d */
[----:B------:R-:W-:Y:S01]  /*02d0*/  @!P0 IMAD.MOV.U32 R80, RZ, RZ, R17 ;  /* 0x000000ffff508224 */ /* 0x000fe200078e0011 */
[----:B------:R-:W-:Y:S01]  /*02e0*/  @P0 MOV R79, R18 ;  /* 0x00000012004f0202 */ /* 0x000fe20000000f00 */
[----:B------:R-:W-:Y:S01]  /*02f0*/  IMAD.HI.U32 R0, R83, -0x2daee0ad, RZ ;  /* 0xd2511f5353007827 */ /* 0x000fe200078e00ff */
[----:B------:R-:W-:Y:S01]  /*0300*/  @P0 MOV R78, R19 ;  /* 0x00000013004e0202 */ /* 0x000fe20000000f00 */
[----:B------:R-:W-:Y:S01]  /*0310*/  UIADD3 UR25, UPT, UPT, UR14, -0x61c88647, URZ ;  /* 0x9e3779b90e197890 */ /* 0x000fe2000fffe0ff */
[----:B------:R-:W-:Y:S01]  /*0320*/  LOP3.LUT R85, R3, 0x1f, RZ, 0xc0, !PT ;  /* 0x0000001f03557812 */ /* 0x000fe200078ec0ff */
[----:B------:R-:W-:Y:S01]  /*0330*/  IMAD R25, R83, -0x2daee0ad, RZ ;  /* 0xd2511f5353197824 */ /* 0x000fe200078e02ff */
[----:B------:R-:W-:Y:S01]  /*0340*/  UIADD3 UR27, UPT, UPT, UR14, 0x3c6ef372, URZ ;  /* 0x3c6ef3720e1b7890 */ /* 0x000fe2000fffe0ff */
[----:B------:R-:W-:Y:S01]  /*0350*/  LOP3.LUT R0, R0, UR15, RZ, 0x3c, !PT ;  /* 0x0000000f00007c12 */ /* 0x000fe2000f8e3cff */
[----:B------:R-:W-:Y:S01]  /*0360*/  UIADD3 UR26, UPT, UPT, UR15, -0x4498517b, URZ ;  /* 0xbb67ae850f1a7890 */ /* 0x000fe2000fffe0ff */
[----:B------:R-:W-:Y:S01]  /*0370*/  @!P0 IMAD.MOV.U32 R79, RZ, RZ, R18 ;  /* 0x000000ffff4f8224 */ /* 0x000fe200078e0012 */
[----:B------:R-:W-:Y:S01]  /*0380*/  UIADD3 UR28, UPT, UPT, UR15, 0x76cf5d0a, URZ ;  /* 0x76cf5d0a0f1c7890 */ /* 0x000fe2000fffe0ff */
[----:B0-----:R-:W-:Y:S01]  /*0390*/  IMAD R84, R84, UR7, R3 ;  /* 0x0000000754547c24 */ /* 0x001fe2000f8e0203 */
[----:B------:R-:W-:Y:S01]  /*03a0*/  UIADD3 UR29, UPT, UPT, UR14, -0x255992d5, URZ ;  /* 0xdaa66d2b0e1d7890 */ /* 0x000fe2000fffe0ff */
[----:B------:R-:W-:Y:S01]  /*03b0*/  IMAD.HI.U32 R2, R0, -0x326172a9, RZ ;  /* 0xcd9e8d5700027827 */ /* 0x000fe200078e00ff */
[----:B------:R-:W-:Y:S01]  /*03c0*/  UIADD3 UR30, UPT, UPT, UR15, 0x32370b8f, URZ ;  /* 0x32370b8f0f1e7890 */ /* 0x000fe2000fffe0ff */
[----:B------:R-:W-:Y:S01]  /*03d0*/  LOP3.LUT R92, R92, 0x3, RZ, 0xc0, !PT ;  /* 0x000000035c5c7812 */ /* 0x000fe200078ec0ff */
[----:B------:R-:W-:Y:S01]  /*03e0*/  UIADD3 UR31, UPT, UPT, UR14, 0x78dde6e4, URZ ;  /* 0x78dde6e40e1f7890 */ /* 0x000fe2000fffe0ff */
[C---:B------:R-:W-:Y:S01]  /*03f0*/  IMAD.HI.U32 R21, R84.reuse, -0x326172a9, RZ ;  /* 0xcd9e8d5754157827 */ /* 0x040fe200078e00ff */
[----:B------:R-:W-:Y:S01]  /*0400*/  UIADD3 UR32, UPT, UPT, UR15, -0x126145ec, URZ ;  /* 0xed9eba140f207890 */ /* 0x000fe2000fffe0ff */
[----:B------:R-:W-:Y:S01]  /*0410*/  @!P0 CS2R R62, SRZ ;  /* 0x00000000003e8805 */ /* 0x000fe2000001ff00 */
[----:B------:R-:W-:Y:S01]  /*0420*/  UIADD3 UR33, UPT, UPT, UR14, 0x1715609d, URZ ;  /* 0x1715609d0e217890 */ /* 0x000fe2000fffe0ff */
[----:B------:R-:W-:Y:S01]  /*0430*/  IMAD R23, R84, -0x326172a9, RZ ;  /* 0xcd9e8d5754177824 */ /* 0x000fe200078e02ff */
[----:B------:R-:W-:Y:S01]  /*0440*/  LOP3.LUT R21, R82, UR14, R21, 0x96, !PT ;  /* 0x0000000e52157c12 */ /* 0x000fe2000f8e9615 */
[----:B------:R-:W-:Y:S01]  /*0450*/  UIADD3 UR34, UPT, UPT, UR15, -0x56f99767, URZ ;  /* 0xa90668990f227890 */ /* 0x000fe2000fffe0ff */
[----:B------:R-:W-:Y:S01]  /*0460*/  @!P0 IMAD.MOV.U32 R78, RZ, RZ, R19 ;  /* 0x000000ffff4e8224 */ /* 0x000fe200078e0013 */
[----:B------:R-:W-:Y:S01]  /*0470*/  UIADD3 UR35, UPT, UPT, UR14, -0x4ab325aa, URZ ;  /* 0xb54cda560e237890 */ /* 0x000fe2000fffe0ff */
[----:B------:R-:W-:Y:S01]  /*0480*/  LOP3.LUT R2, R23, UR25, R2, 0x96, !PT ;  /* 0x0000001917027c12 */ /* 0x000fe2000f8e9602 */
[C---:B------:R-:W-:Y:S01]  /*0490*/  IMAD.HI.U32 R20, R21.reuse, -0x2daee0ad, RZ ;  /* 0xd2511f5315147827 */ /* 0x040fe200078e00ff */
[----:B------:R-:W-:Y:S01]  /*04a0*/  UIADD3 UR36, UPT, UPT, UR15, 0x646e171e, URZ ;  /* 0x646e171e0f247890 */ /* 0x000fe2000fffe0ff */
[----:B------:R-:W-:Y:S01]  /*04b0*/  @!P0 CS2R R60, SRZ ;  /* 0x00000000003c8805 */ /* 0x000fe2000001ff00 */
[----:B------:R-:W-:Y:S01]  /*04c0*/  UIADD3 UR37, UPT, UPT, UR14, 0x5384540f, URZ ;  /* 0x5384540f0e257890 */ /* 0x000fe2000fffe0ff */
[----:B------:R-:W-:Y:S01]  /*04d0*/  IMAD R23, R21, -0x2daee0ad, RZ ;  /* 0xd2511f5315177824 */ /* 0x000fe200078e02ff */
[----:B------:R-:W-:Y:S01]  /*04e0*/  LOP3.LUT R20, R25, UR26, R20, 0x96, !PT ;  /* 0x0000001a19147c12 */ /* 0x000fe2000f8e9614 */
[----:B------:R-:W-:Y:S01]  /*04f0*/  IMAD R21, R0, -0x326172a9, RZ ;  /* 0xcd9e8d5700157824 */ /* 0x000fe200078e02ff */
[----:B------:R-:W-:Y:S01]  /*0500*/  UIADD3 UR38, UPT, UPT, UR15, 0x1fd5c5a3, URZ ;  /* 0x1fd5c5a30f267890 */ /* 0x000fe2000fffe0ff */
[----:B------:R-:W-:Y:S01]  /*0510*/  IMAD.HI.U32 R22, R2, -0x2daee0ad, RZ ;  /* 0xd2511f5302167827 */ /* 0x000fe200078e00ff */
[----:B------:R-:W-:Y:S01]  /*0520*/  UIADD3 UR39, UPT, UPT, UR14, -0xe443238, URZ ;  /* 0xf1bbcdc80e277890 */ /* 0x000fe2000fffe0ff */
[----:B------:R-:W-:Y:S01]  /*0530*/  @!P0 CS2R R58, SRZ ;  /* 0x00000000003a8805 */ /* 0x000fe2000001ff00 */
[----:B------:R-:W-:Y:S01]  /*0540*/  UIADD3 UR40, UPT, UPT, UR15, -0x24c28bd8, URZ ;  /* 0xdb3d74280f287890 */ /* 0x000fe2000fffe0ff */
[----:B------:R-:W-:Y:S01]  /*0550*/  IMAD.HI.U32 R0, R20, -0x326172a9, RZ ;  /* 0xcd9e8d5714007827 */ /* 0x000fe200078e00ff */
[----:B------:R-:W-:Y:S01]  /*0560*/  LOP3.LUT R22, R23, UR28, R22, 0x96, !PT ;  /* 0x0000001c17167c12 */ /* 0x000fe2000f8e9616 */
[----:B------:R-:W-:Y:S01]  /*0570*/  UIADD3 UR41, UPT, UPT, UR14, -0x700cb87f, URZ ;  /* 0x8ff347810e297890 */ /* 0x000fe2000fffe0ff */
[----:B------:R-:W-:Y:S01]  /*0580*/  @!P0 CS2R R56, SRZ ;  /* 0x0000000000388805 */ /* 0x000fe2000001ff00 */
[----:B------:R-:W-:Y:S01]  /*0590*/  IMAD R23, R2, -0x2daee0ad, RZ ;  /* 0xd2511f5302177824 */ /* 0x000fe200078e02ff */
[----:B------:R-:W-:Y:S01]  /*05a0*/  LOP3.LUT R0, R21, UR27, R0, 0x96, !PT ;  /* 0x0000001b15007c12 */ /* 0x000fe2000f8e9600 */
[----:B------:R-:W-:Y:S01]  /*05b0*/  IMAD R21, R20, -0x326172a9, RZ ;  /* 0xcd9e8d5714157824 */ /* 0x000fe200078e02ff */
[----:B------:R-:W-:Y:S01]  /*05c0*/  UIADD3 UR42, UPT, UPT, UR15, -0x695add53, URZ ;  /* 0x96a522ad0f2a7890 */ /* 0x000fe2000fffe0ff */
[----:B------:R-:W-:Y:S01]  /*05d0*/  IMAD.HI.U32 R20, R22, -0x326172a9, RZ ;  /* 0xcd9e8d5716147827 */ /* 0x000fe200078e00ff */
[----:B------:R-:W-:-:S02]  /*05e0*/  @!P0 CS2R R54, SRZ ;  /* 0x0000000000368805 */ /* 0x000fc4000001ff00 */
[----:B------:R-:W-:Y:S02]  /*05f0*/  @!P0 CS2R R52, SRZ ;  /* 0x0000000000348805 */ /* 0x000fe4000001ff00 */
[----:B-1----:R-:W-:Y:S01]  /*0600*/  ISETP.NE.AND P1, PT, RZ, UR4, PT ;  /* 0x00000004ff007c0c */ /* 0x002fe2000bf25270 */
[C---:B------:R-:W-:Y:S01]  /*0610*/  IMAD.HI.U32 R2, R0.reuse, -0x2daee0ad, RZ ;  /* 0xd2511f5300027827 */ /* 0x040fe200078e00ff */
[----:B------:R-:W-:Y:S02]  /*0620*/  LOP3.LUT R20, R21, UR29, R20, 0x96, !PT ;  /* 0x0000001d15147c12 */ /* 0x000fe4000f8e9614 */
[----:B------:R-:W-:Y:S02]  /*0630*/  @!P0 CS2R R50, SRZ ;  /* 0x0000000000328805 */ /* 0x000fe4000001ff00 */
[----:B------:R-:W-:Y:S01]  /*0640*/  @!P0 CS2R R48, SRZ ;  /* 0x0000000000308805 */ /* 0x000fe2000001ff00 */
[----:B------:R-:W-:Y:S01]  /*0650*/  IMAD R24, R0, -0x2daee0ad, RZ ;  /* 0xd2511f5300187824 */ /* 0x000fe200078e02ff */
[----:B------:R-:W-:Y:S01]  /*0660*/  LOP3.LUT R2, R23, UR30, R2, 0x96, !PT ;  /* 0x0000001e17027c12 */ /* 0x000fe2000f8e9602 */
[----:B------:R-:W-:Y:S01]  /*0670*/  IMAD.HI.U32 R23, R20, -0x2daee0ad, RZ ;  /* 0xd2511f5314177827 */ /* 0x000fe200078e00ff */
[----:B------:R-:W-:Y:S01]  /*0680*/  UPLOP3.LUT UP1, UPT, UPT, UPT, UPT, 0x40, 0x4 ;  /* 0x000000000004789c */ /* 0x000fe20003f2e870 */
[----:B------:R-:W0:Y:S02]  /*0690*/  LDCU UR23, c[0x0][0x404] ;  /* 0x00008080ff1777ac */ /* 0x000e240008000800 */
[----:B------:R-:W-:Y:S01]  /*06a0*/  IMAD R21, R22, -0x326172a9, RZ ;  /* 0xcd9e8d5716157824 */ /* 0x000fe200078e02ff */
[----:B------:R-:W-:Y:S01]  /*06b0*/  LOP3.LUT R23, R24, UR32, R23, 0x96, !PT ;  /* 0x0000002018177c12 */ /* 0x000fe2000f8e9617 */
[----:B------:R-:W-:Y:S01]  /*06c0*/  IMAD.HI.U32 R0, R2, -0x326172a9, RZ ;  /* 0xcd9e8d5702007827 */ /* 0x000fe200078e00ff */
[----:B------:R-:W1:Y:S03]  /*06d0*/  LDCU UR22, c[0x0][0x388] ;  /* 0x00007100ff1677ac */ /* 0x000e660008000800 */
[----:B------:R-:W-:Y:S01]  /*06e0*/  IMAD R25, R20, -0x2daee0ad, RZ ;  /* 0xd2511f5314197824 */ /* 0x000fe200078e02ff */
[----:B------:R-:W-:Y:S01]  /*06f0*/  LOP3.LUT R0, R21, UR31, R0, 0x96, !PT ;  /* 0x0000001f15007c12 */ /* 0x000fe2000f8e9600 */
[----:B------:R-:W-:Y:S01]  /*0700*/  IMAD R21, R2, -0x326172a9, RZ ;  /* 0xcd9e8d5702157824 */ /* 0x000fe200078e02ff */
[----:B------:R-:W2:Y:S01]  /*0710*/  LDCU UR24, c[0x0][0x400] ;  /* 0x00008000ff1877ac */ /* 0x000ea20008000800 */
[----:B------:R-:W-:Y:S01]  /*0720*/  IMAD.HI.U32 R2, R23, -0x326172a9, RZ ;  /* 0xcd9e8d5717027827 */ /* 0x000fe200078e00ff */
[----:B------:R-:W3:Y:S03]  /*0730*/  LDCU.64 UR16, c[0x0][0x408] ;  /* 0x00008100ff1077ac */ /* 0x000ee60008000a00 */
[C---:B------:R-:W-:Y:S01]  /*0740*/  IMAD.HI.U32 R20, R0.reuse, -0x2daee0ad, RZ ;  /* 0xd2511f5300147827 */ /* 0x040fe200078e00ff */
[----:B------:R-:W-:Y:S01]  /*0750*/  LOP3.LUT R2, R21, UR33, R2, 0x96, !PT ;  /* 0x0000002115027c12 */ /* 0x000fe2000f8e9602 */
[----:B------:R-:W4:Y:S02]  /*0760*/  LDCU.128 UR8, c[0x0][0x3f0] ;  /* 0x00007e00ff0877ac */ /* 0x000f240008000c00 */
[----:B------:R-:W-:Y:S01]  /*0770*/  IMAD R22, R0, -0x2daee0ad, RZ ;  /* 0xd2511f5300167824 */ /* 0x000fe200078e02ff */
[----:B------:R-:W-:Y:S01]  /*0780*/  LOP3.LUT R20, R25, UR34, R20, 0x96, !PT ;  /* 0x0000002219147c12 */ /* 0x000fe2000f8e9614 */
[----:B------:R-:W-:Y:S01]  /*0790*/  IMAD.HI.U32 R21, R2, -0x2daee0ad, RZ ;  /* 0xd2511f5302157827 */ /* 0x000fe200078e00ff */
[----:B------:R-:W0:Y:S03]  /*07a0*/  LDCU.64 UR18, c[0x0][0x3a0] ;  /* 0x00007400ff1277ac */ /* 0x000e260008000a00 */
[----:B------:R-:W-:Y:S01]  /*07b0*/  IMAD R23, R23, -0x326172a9, RZ ;  /* 0xcd9e8d5717177824 */ /* 0x000fe200078e02ff */
[----:B------:R-:W-:Y:S01]  /*07c0*/  LOP3.LUT R21, R22, UR36, R21, 0x96, !PT ;  /* 0x0000002416157c12 */ /* 0x000fe2000f8e9615 */
[----:B------:R-:W-:Y:S01]  /*07d0*/  IMAD.HI.U32 R0, R20, -0x326172a9, RZ ;  /* 0xcd9e8d5714007827 */ /* 0x000fe200078e00ff */
[----:B------:R-:W0:Y:S03]  /*07e0*/  LDCU.64 UR20, c[0x0][0x380] ;  /* 0x00007000ff1477ac */ /* 0x000e260008000a00 */
[----:B------:R-:W-:Y:S01]  /*07f0*/  IMAD R25, R2, -0x2daee0ad, RZ ;  /* 0xd2511f5302197824 */ /* 0x000fe200078e02ff */
[----:B------:R-:W-:Y:S01]  /*0800*/  LOP3.LUT R0, R23, UR35, R0, 0x96, !PT ;  /* 0x0000002317007c12 */ /* 0x000fe2000f8e9600 */
[----:B------:R-:W-:-:S02]  /*0810*/  IMAD R23, R20, -0x326172a9, RZ ;  /* 0xcd9e8d5714177824 */ /* 0x000fc400078e02ff */
        /* <DEDUP_REMOVED lines=18> */
.L_x_17459:
[----:B------:R-:W-:-:S06]  /*0940*/  UIMAD.WIDE UR4, UR7, 0x4, UR8 ;  /* 0x00000004070478a5 */ /* 0x000fcc000f8e0208 */
[----:B-1----:R-:W-:Y:S02]  /*0950*/  IMAD.U32 R88, RZ, RZ, UR4 ;  /* 0x00000004ff587e24 */ /* 0x002fe4000f8e00ff */
[----:B------:R-:W-:-:S05]  /*0960*/  IMAD.U32 R89, RZ, RZ, UR5 ;  /* 0x00000005ff597e24 */ /* 0x000fca000f8e00ff */
[----:B------:R-:W2:Y:S01]  /*0970*/  LDG.E R88, desc[UR12][R88.64] ;  /* 0x0000000c58587981 */ /* 0x000ea2000c1e1900 */
[----:B------:R-:W-:Y:S01]  /*0980*/  UIMAD.WIDE UR4, UR7, 0x4, UR10 ;  /* 0x00000004070478a5 */ /* 0x000fe2000f8e020a */
[----:B------:R-:W-:-:S05]  /*0990*/  MOV R93, RZ ;  /* 0x000000ff005d7202 */ /* 0x000fca0000000f00 */
[----:B0-----:R-:W-:Y:S01]  /*09a0*/  IMAD.U32 R23, RZ, RZ, UR5 ;  /* 0x00000005ff177e24 */ /* 0x001fe2000f8e00ff */
        /* <DEDUP_REMOVED lines=10> */
[----:B------:R0:W5:Y:S01]  /*0a50*/  @P0 LDG.E.128 R44, desc[UR12][R20.64] ;  /* 0x0000000c142c0981 */ /* 0x000162000c1e1d00 */
[----:B------:R-:W-:Y:S02]  /*0a60*/  UIMAD UR4, UR7, UR22, URZ ;  /* 0x00000016070472a4 */ /* 0x000fe4000f8e02ff */
[----:B------:R-:W-:Y:S02]  /*0a70*/  UISETP.NE.U32.AND UP0, UPT, UR18, URZ, UPT ;  /* 0x000000ff1200728c */ /* 0x000fe4000bf05070 */
[----:B------:R-:W-:Y:S02]  /*0a80*/  USHF.R.S32.HI UR5, URZ, 0x1f, UR4 ;  /* 0x0000001fff057899 */ /* 0x000fe40008011404 */
[----:B------:R-:W-:Y:S02]  /*0a90*/  UISETP.NE.AND.EX UP0, UPT, UR19, URZ, UPT, UP0 ;  /* 0x000000ff1300728c */ /* 0x000fe4000bf05300 */
[----:B------:R-:W-:Y:S01]  /*0aa0*/  ULEA.HI UR5, UR5, UR4, URZ, 0x3 ;  /* 0x0000000405057291 */ /* 0x000fe2000f8f18ff */
[----:B--2---:R-:W-:-:S05]  /*0ab0*/  R2UR UR6, R22 ;  /* 0x00000000160672ca */ /* 0x004fca00000e0000 */
[----:B------:R-:W-:-:S05]  /*0ac0*/  IMAD.U32 R22, RZ, RZ, UR5 ;  /* 0x00000005ff167e24 */ /* 0x000fca000f8e00ff */
[----:B------:R-:W-:Y:S01]  /*0ad0*/  LEA.HI.SX32 R99, R22, R3, 0x1d ;  /* 0x0000000316637211 */ /* 0x000fe200078feaff */
[----:B0-----:R-:W-:Y:S06]  /*0ae0*/  BRA.U !UP0, `(.L_x_17195) ;  /* 0x0000002908787547 */ /* 0x001fec000b800000 */
        /* <DEDUP_REMOVED lines=23> */
.L_x_17198:
        /* <DEDUP_REMOVED lines=12> */
.L_x_17199:
        /* <DEDUP_REMOVED lines=43> */
.L_x_17197:
[----:B------:R-:W-:Y:S01]  /*0fd0*/  I2FP.F32.U32 R17, R17 ;  /* 0x0000001100117245 */ /* 0x000fe20000201000 */
[----:B------:R-:W-:Y:S02]  /*0fe0*/  HFMA2 R24, -RZ, RZ, 0.1171875, 0 ;  /* 0x2f800000ff187431 */ /* 0x000fe400000001ff */
[----:B0----5:R-:W-:-:S03]  /*0ff0*/  HADD2.F32 R22, -RZ, R44.H0_H0 ;  /* 0x2000002cff167230 */ /* 0x021fc60000004100 */
[----:B------:R-:W-:Y:S02]  /*1000*/  FFMA.FTZ R17, R17, R24, 1.1641532182693481445e-10 ;  /* 0x2f00000011117423 */ /* 0x000fe40000010018 */
[----:B------:R-:W-:-:S04]  /*1010*/  FMUL.FTZ R22, R22, UR17 ;  /* 0x0000001116167c20 */ /* 0x000fc80008410000 */
[----:B------:R-:W-:Y:S01]  /*1020*/  FMUL.FTZ R22, R22, UR16 ;  /* 0x0000001016167c20 */ /* 0x000fe20008410000 */
[----:B------:R-:W-:-:S04]  /*1030*/  FSETP.GTU.FTZ.AND P3, PT, R17, UR23, PT ;  /* 0x0000001711007c0b */ /* 0x000fc8000bf7c000 */
[----:B------:R-:W-:Y:S02]  /*1040*/  FSEL R23, R22, RZ, !P3 ;  /* 0x000000ff16177208 */ /* 0x000fe40005800000 */
[----:B------:R-:W-:-:S03]  /*1050*/  SEL R17, RZ, 0x1, P3 ;  /* 0x00000001ff117807 */ /* 0x000fc60001800000 */
[----:B------:R-:W-:-:S07]  /*1060*/  FADD.FTZ R40, R40, R23 ;  /* 0x0000001728287221 */ /* 0x000fce0000010000 */
.L_x_17196:
[----:B0-----:R-:W-:Y:S02]  /*1070*/  @!P2 IMAD.MOV.U32 R23, RZ, RZ, R21 ;  /* 0x000000ffff17a224 */ /* 0x001fe400078e0015 */
        /* <DEDUP_REMOVED lines=17> */
.L_x_17202:
        /* <DEDUP_REMOVED lines=12> */
.L_x_17203:
        /* <DEDUP_REMOVED lines=36> */
[----:B------:R-:W-:Y:S01]  /*1490*/  IMAD.WIDE.U32 R26, R27, -0x326172a9, RZ ;  /* 0xcd9e8d571b1a7825 */ /* 0x000fe200078e00ff */
[----:B------:R-:W-:-:S03]  /*14a0*/  MOV R19, R20 ;  /* 0x0000001400137202 */ /* 0x000fc60000000f00 */
[----:B------:R-:W-:Y:S01]  /*14b0*/  IMAD.WIDE.U32 R24, R24, -0x2daee0ad, RZ ;  /* 0xd2511f5318187825 */ /* 0x000fe200078e00ff */
[----:B------:R-:W-:-:S03]  /*14c0*/  LOP3.LUT R2, R18, UR41, R27, 0x96, !PT ;  /* 0x0000002912027c12 */ /* 0x000fc6000f8e961b */
[----:B------:R-:W-:Y:S01]  /*14d0*/  IMAD.MOV.U32 R18, RZ, RZ, R26 ;  /* 0x000000ffff127224 */ /* 0x000fe200078e001a */
[----:B------:R-:W-:Y:S01]  /*14e0*/  LOP3.LUT R0, R22, UR42, R25, 0x96, !PT ;  /* 0x0000002a16007c12 */ /* 0x000fe2000f8e9619 */
[----:B------:R-:W-:-:S07]  /*14f0*/  IMAD.MOV.U32 R22, RZ, RZ, R24 ;  /* 0x000000ffff167224 */ /* 0x000fce00078e0018 */
.L_x_17201:
        /* <DEDUP_REMOVED lines=10> */
.L_x_17200:
        /* <DEDUP_REMOVED lines=18> */
.L_x_17206:
        /* <DEDUP_REMOVED lines=12> */
.L_x_17207:
        /* <DEDUP_REMOVED lines=43> */
.L_x_17205:
        /* <DEDUP_REMOVED lines=10> */
.L_x_17204:
        /* <DEDUP_REMOVED lines=18> */
.L_x_17210:
        /* <DEDUP_REMOVED lines=12> */
.L_x_17211:
        /* <DEDUP_REMOVED lines=43> */
.L_x_17209:
        /* <DEDUP_REMOVED lines=10> */
.L_x_17208:
        /* <DEDUP_REMOVED lines=18> */
.L_x_17214:
        /* <DEDUP_REMOVED lines=12> */
.L_x_17215:
        /* <DEDUP_REMOVED lines=43> */
.L_x_17213:
        /* <DEDUP_REMOVED lines=10> */
.L_x_17212:
        /* <DEDUP_REMOVED lines=18> */
.L_x_17218:
        /* <DEDUP_REMOVED lines=12> */
.L_x_17219:
        /* <DEDUP_REMOVED lines=43> */
.L_x_17217:
        /* <DEDUP_REMOVED lines=10> */
.L_x_17216:
        /* <DEDUP_REMOVED lines=18> */
.L_x_17222:
        /* <DEDUP_REMOVED lines=12> */
.L_x_17223:
        /* <DEDUP_REMOVED lines=43> */
.L_x_17221:
        /* <DEDUP_REMOVED lines=10> */
.L_x_17220:
        /* <DEDUP_REMOVED lines=18> */
.L_x_17226:
        /* <DEDUP_REMOVED lines=12> */
.L_x_17227:
        /* <DEDUP_REMOVED lines=38> */
[----:B------:R-:W-:-:S03]  /*33d0*/  LOP3.LUT R2, R22, UR41, R29, 0x96, !PT ;  /* 0x0000002916027c12 */ /* 0x000fc6000f8e961d */
[----:B------:R-:W-:Y:S01]  /*33e0*/  IMAD.MOV.U32 R18, RZ, RZ, R28 ;  /* 0x000000ffff127224 */ /* 0x000fe200078e001c */
[----:B------:R-:W-:Y:S01]  /*33f0*/  LOP3.LUT R0, R20, UR42, R27, 0x96, !PT ;  /* 0x0000002a14007c12 */ /* 0x000fe2000f8e961b */
[----:B------:R-:W-:Y:S02]  /*3400*/  IMAD.MOV.U32 R20, RZ, RZ, R26 ;  /* 0x000000ffff147224 */ /* 0x000fe400078e001a */
[----:B------:R-:W-:-:S07]  /*3410*/  IMAD.MOV.U32 R22, RZ, RZ, RZ ;  /* 0x000000ffff167224 */ /* 0x000fce00078e00ff */
.L_x_17225:
        /* <DEDUP_REMOVED lines=11> */
.L_x_17195:
        /* <DEDUP_REMOVED lines=19> */
.L_x_17230:
        /* <DEDUP_REMOVED lines=12> */
.L_x_17231:
        /* <DEDUP_REMOVED lines=43> */
.L_x_17229:
        /* <DEDUP_REMOVED lines=9> */
.L_x_17228:
        /* <DEDUP_REMOVED lines=15> */
.L_x_17234:
        /* <DEDUP_REMOVED lines=12> */
.L_x_17235:
        /* <DEDUP_REMOVED lines=43> */
.L_x_17233:
        /* <DEDUP_REMOVED lines=9> */
.L_x_17232:
        /* <DEDUP_REMOVED lines=15> */
.L_x_17238:
        /* <DEDUP_REMOVED lines=12> */
.L_x_17239:
        /* <DEDUP_REMOVED lines=43> */
.L_x_17237:
        /* <DEDUP_REMOVED lines=9> */
.L_x_17236:
        /* <DEDUP_REMOVED lines=15> */
.L_x_17242:
        /* <DEDUP_REMOVED lines=12> */
.L_x_17243:
        /* <DEDUP_REMOVED lines=43> */
.L_x_17241:
        /* <DEDUP_REMOVED lines=9> */
.L_x_17240:
        /* <DEDUP_REMOVED lines=15> */
.L_x_17246:
        /* <DEDUP_REMOVED lines=12> */
.L_x_17247:
        /* <DEDUP_REMOVED lines=42> */
[----:B------:R-:W-:-:S07]  /*4d20*/  LOP3.LUT R0, R22, UR42, R27, 0x96, !PT ;  /* 0x0000002a16007c12 */ /* 0x000fce000f8e961b */
.L_x_17245:
        /* <DEDUP_REMOVED lines=9> */
.L_x_17244:
        /* <DEDUP_REMOVED lines=15> */
.L_x_17250:
        /* <DEDUP_REMOVED lines=12> */
.L_x_17251:
        /* <DEDUP_REMOVED lines=43> */
.L_x_17249:
        /* <DEDUP_REMOVED lines=9> */
.L_x_17248:
        /* <DEDUP_REMOVED lines=15> */
.L_x_17254:
        /* <DEDUP_REMOVED lines=12> */
.L_x_17255:
        /* <DEDUP_REMOVED lines=41> */
[----:B------:R-:W-:Y:S02]  /*56f0*/  LOP3.LUT R0, R22, UR42, R27, 0x96, !PT ;  /* 0x0000002a16007c12 */ /* 0x000fe4000f8e961b */
[----:B------:R-:W-:-:S07]  /*5700*/  MOV R20, R26 ;  /* 0x0000001a00147202 */ /* 0x000fce0000000f00 */
.L_x_17253:
        /* <DEDUP_REMOVED lines=9> */
.L_x_17252:
        /* <DEDUP_REMOVED lines=15> */
.L_x_17257:
        /* <DEDUP_REMOVED lines=12> */
.L_x_17258:
        /* <DEDUP_REMOVED lines=43> */
.L_x_17256:
        /* <DEDUP_REMOVED lines=9> */
.L_x_17224:
[----:B------:R-:W0:Y:S01]  /*5c90*/  LDC.64 R86, c[0x0][0x3a8] ;  /* 0x0000ea00ff567b82 */ /* 0x000e220000000a00 */
[----:B------:R-:W-:Y:S01]  /*5ca0*/  IADD3 R65, PT, PT, R93, 0x80, RZ ;  /* 0x000000805d417810 */ /* 0x000fe20007ffe0ff */
[----:B0-----:R-:W-:-:S05]  /*5cb0*/  IMAD.WIDE.U32 R24, R99, 0x20, R86 ;  /* 0x0000002063187825 */ /* 0x001fca00078e0056 */
[----:B-----5:R0:W-:Y:S04]  /*5cc0*/  STG.E.128 desc[UR12][R24.64], R40 ;  /* 0x0000002818007986 */ /* 0x0201e8000c101d0c */
[----:B------:R0:W-:Y:S01]  /*5cd0*/  STG.E.128 desc[UR12][R24.64+0x10], R36 ;  /* 0x0000102418007986 */ /* 0x0001e2000c101d0c */
[----:B------:R-:W-:Y:S05]  /*5ce0*/  @!P0 BRA `(.L_x_17259) ;  /* 0x0000000000508947 */ /* 0x000fea0003800000 */
        /* <DEDUP_REMOVED lines=20> */
.L_x_17259:
[----:B------:R-:W-:Y:S05]  /*5e30*/  @!P0 BRA `(.L_x_17260) ;  /* 0x00000000000c8947 */ /* 0x000fea0003800000 */
[----:B------:R-:W2:Y:S02]  /*5e40*/  LDC.64 R44, c[0x0][0x390] ;  /* 0x0000e400ff2c7b82 */ /* 0x000ea40000000a00 */
[----:B--2---:R-:W-:-:S06]  /*5e50*/  IMAD.WIDE.U32 R44, R65, 0x10, R44 ;  /* 0x00000010412c7825 */ /* 0x004fcc00078e002c */
[----:B------:R-:W5:Y:S02]  /*5e60*/  LDG.E.128 R44, desc[UR12][R44.64] ;  /* 0x0000000c2c2c7981 */ /* 0x000f64000c1e1d00 */
.L_x_17260:
[----:B------:R-:W-:Y:S01]  /*5e70*/  IADD3 R21, PT, PT, R99, 0x80, RZ ;  /* 0x0000008063157810 */ /* 0x000fe20007ffe0ff */
[----:B------:R-:W-:Y:S06]  /*5e80*/  BRA.U !UP0, `(.L_x_17261) ;  /* 0x0000002908747547 */ /* 0x000fec000b800000 */
[----:B-1----:R-:W1:Y:S01]  /*5e90*/  LDC.64 R26, c[0x0][0x3a0] ;  /* 0x0000e800ff1a7b82 */ /* 0x002e620000000a00 */
[----:B------:R-:W-:-:S13]  /*5ea0*/  ISETP.GT.AND P2, PT, R88, RZ, PT ;  /* 0x000000ff5800720c */ /* 0x000fda0003f44270 */
[----:B------:R-:W-:Y:S01]  /*5eb0*/  @!P2 IMAD.MOV.U32 R23, RZ, RZ, R22 ;  /* 0x000000ffff17a224 */ /* 0x000fe200078e0016 */
[----:B0-----:R-:W-:Y:S01]  /*5ec0*/  @!P2 MOV R24, R20 ;  /* 0x000000140018a202 */ /* 0x001fe20000000f00 */
[----:B-1----:R-:W-:-:S05]  /*5ed0*/  IMAD.WIDE.U32 R26, R21, 0x20, R26 ;  /* 0x00000020151a7825 */ /* 0x002fca00078e001a */
        /* <DEDUP_REMOVED lines=18> */
.L_x_17264:
        /* <DEDUP_REMOVED lines=12> */
.L_x_17265:
        /* <DEDUP_REMOVED lines=43> */
.L_x_17263:
        /* <DEDUP_REMOVED lines=10> */
.L_x_17262:
        /* <DEDUP_REMOVED lines=18> */
.L_x_17268:
        /* <DEDUP_REMOVED lines=12> */
.L_x_17269:
        /* <DEDUP_REMOVED lines=42> */
.L_x_17267:
        /* <DEDUP_REMOVED lines=10> */
.L_x_17266:
        /* <DEDUP_REMOVED lines=18> */
.L_x_17272:
        /* <DEDUP_REMOVED lines=12> */
.L_x_17273:
[----:B0-----:R-:W-:Y:S01]  /*6b10*/  IMAD.WIDE.U32 R26, R84, -0x326172a9, RZ ;  /* 0xcd9e8d57541a7825 */ /* 0x001fe200078e00ff */
        /* <DEDUP_REMOVED lines=37> */
[----:B------:R-:W-:Y:S02]  /*6d70*/  LOP3.LUT R2, R26, UR41, R67, 0x96, !PT ;  /* 0x000000291a027c12 */ /* 0x000fe4000f8e9643 */
[----:B------:R-:W-:Y:S02]  /*6d80*/  MOV R18, R66 ;  /* 0x0000004200127202 */ /* 0x000fe40000000f00 */
[----:B------:R-:W-:Y:S01]  /*6d90*/  LOP3.LUT R0, R24, UR42, R23, 0x96, !PT ;  /* 0x0000002a18007c12 */ /* 0x000fe2000f8e9617 */
[----:B------:R-:W-:Y:S02]  /*6da0*/  IMAD.MOV.U32 R24, RZ, RZ, R22 ;  /* 0x000000ffff187224 */ /* 0x000fe400078e0016 */
[----:B------:R-:W-:-:S07]  /*6db0*/  IMAD.MOV.U32 R23, RZ, RZ, RZ ;  /* 0x000000ffff177224 */ /* 0x000fce00078e00ff */
.L_x_17271:
        /* <DEDUP_REMOVED lines=9> */
[----:B------:R-:W-:-:S07]  /*6e50*/  FADD.FTZ R34, R34, R25 ;  /* 0x0000001922227221 */ /* 0x000fce0000010000 */
.L_x_17270:
        /* <DEDUP_REMOVED lines=18> */
.L_x_17276:
        /* <DEDUP_REMOVED lines=12> */
.L_x_17277:
        /* <DEDUP_REMOVED lines=43> */
.L_x_17275:
        /* <DEDUP_REMOVED lines=10> */
.L_x_17274:
        /* <DEDUP_REMOVED lines=18> */
.L_x_17280:
        /* <DEDUP_REMOVED lines=12> */
.L_x_17281:
        /* <DEDUP_REMOVED lines=43> */
.L_x_17279:
        /* <DEDUP_REMOVED lines=10> */
.L_x_17278:
        /* <DEDUP_REMOVED lines=18> */
.L_x_17284:
        /* <DEDUP_REMOVED lines=12> */
.L_x_17285:
        /* <DEDUP_REMOVED lines=43> */
.L_x_17283:
        /* <DEDUP_REMOVED lines=10> */
.L_x_17282:
        /* <DEDUP_REMOVED lines=18> */
.L_x_17288:
        /* <DEDUP_REMOVED lines=12> */
.L_x_17289:
        /* <DEDUP_REMOVED lines=43> */
.L_x_17287:
        /* <DEDUP_REMOVED lines=10> */
.L_x_17286:
        /* <DEDUP_REMOVED lines=18> */
.L_x_17292:
        /* <DEDUP_REMOVED lines=12> */
.L_x_17293:
        /* <DEDUP_REMOVED lines=42> */
[----:B------:R-:W-:-:S07]  /*87a0*/  MOV R92, R26 ;  /* 0x0000001a005c7202 */ /* 0x000fce0000000f00 */
.L_x_17291:
        /* <DEDUP_REMOVED lines=11> */
.L_x_17261:
[----:B------:R-:W-:Y:S01]  /*8860*/  HFMA2 R32, -RZ, RZ, 0, 0 ;  /* 0x00000000ff207431 */ /* 0x000fe200000001ff */
        /* <DEDUP_REMOVED lines=18> */
.L_x_17296:
        /* <DEDUP_REMOVED lines=12> */
.L_x_17297:
        /* <DEDUP_REMOVED lines=43> */
.L_x_17295:
        /* <DEDUP_REMOVED lines=9> */
.L_x_17294:
        /* <DEDUP_REMOVED lines=15> */
.L_x_17300:
        /* <DEDUP_REMOVED lines=12> */
.L_x_17301:
        /* <DEDUP_REMOVED lines=43> */
.L_x_17299:
        /* <DEDUP_REMOVED lines=9> */
.L_x_17298:
        /* <DEDUP_REMOVED lines=15> */
.L_x_17304:
        /* <DEDUP_REMOVED lines=12> */
.L_x_17305:
[----:B01----:R-:W-:Y:S01]  /*9430*/  IMAD.WIDE.U32 R24, R84, -0x326172a9, RZ ;  /* 0xcd9e8d5754187825 */ /* 0x003fe200078e00ff */
        /* <DEDUP_REMOVED lines=42> */
.L_x_17303:
[----:B------:R-:W-:Y:S01]  /*96e0*/  I2FP.F32.U32 R20, R23 ;  /* 0x0000001700147245 */ /* 0x000fe20000201000 */
[----:B01---5:R-:W-:Y:S02]  /*96f0*/  HADD2.F32 R24, -RZ, R45.H0_H0 ;  /* 0x2000002dff187230 */ /* 0x023fe40000004100 */
[----:B------:R-:W-:-:S03]  /*9700*/  IMAD.MOV.U32 R23, RZ, RZ, 0x2f800000 ;  /* 0x2f800000ff177424 */ /* 0x000fc600078e00ff */
[----:B------:R-:W-:Y:S01]  /*9710*/  FMUL.FTZ R24, R24, UR17 ;  /* 0x0000001118187c20 */ /* 0x000fe20008410000 */
[----:B------:R-:W-:-:S03]  /*9720*/  FFMA.FTZ R20, R20, R23, 1.1641532182693481445e-10 ;  /* 0x2f00000014147423 */ /* 0x000fc60000010017 */
[----:B------:R-:W-:Y:S02]  /*9730*/  FMUL.FTZ R24, R24, UR16 ;  /* 0x0000001018187c20 */ /* 0x000fe40008410000 */
[----:B------:R-:W-:-:S04]  /*9740*/  FSETP.GTU.FTZ.AND P2, PT, R20, UR23, PT ;  /* 0x0000001714007c0b */ /* 0x000fc8000bf5c000 */
[----:B------:R-:W-:Y:S02]  /*9750*/  SEL R72, RZ, 0x1, P2 ;  /* 0x00000001ff487807 */ /* 0x000fe40001000000 */
[----:B------:R-:W-:-:S07]  /*9760*/  FSEL R34, R24, RZ, !P2 ;  /* 0x000000ff18227208 */ /* 0x000fce0005000000 */
.L_x_17302:
        /* <DEDUP_REMOVED lines=15> */
.L_x_17308:
        /* <DEDUP_REMOVED lines=12> */
.L_x_17309:
        /* <DEDUP_REMOVED lines=43> */
.L_x_17307:
[----:B------:R-:W-:Y:S01]  /*9bd0*/  I2FP.F32.U32 R22, R23 ;  /* 0x0000001700167245 */ /* 0x000fe20000201000 */
[----:B01---5:R-:W-:Y:S02]  /*9be0*/  HADD2.F32 R24, -RZ, R45.H1_H1 ;  /* 0x3000002dff187230 */ /* 0x023fe40000004100 */
[----:B------:R-:W-:-:S03]  /*9bf0*/  IMAD.MOV.U32 R23, RZ, RZ, 0x2f800000 ;  /* 0x2f800000ff177424 */ /* 0x000fc600078e00ff */
[----:B------:R-:W-:Y:S01]  /*9c00*/  FMUL.FTZ R24, R24, UR17 ;  /* 0x0000001118187c20 */ /* 0x000fe20008410000 */
[----:B------:R-:W-:-:S03]  /*9c10*/  FFMA.FTZ R22, R22, R23, 1.1641532182693481445e-10 ;  /* 0x2f00000016167423 */ /* 0x000fc60000010017 */
[----:B------:R-:W-:Y:S02]  /*9c20*/  FMUL.FTZ R24, R24, UR16 ;  /* 0x0000001018187c20 */ /* 0x000fe40008410000 */
[----:B------:R-:W-:-:S04]  /*9c30*/  FSETP.GTU.FTZ.AND P2, PT, R22, UR23, PT ;  /* 0x0000001716007c0b */ /* 0x000fc8000bf5c000 */
[----:B------:R-:W-:Y:S02]  /*9c40*/  SEL R73, RZ, 0x1, P2 ;  /* 0x00000001ff497807 */ /* 0x000fe40001000000 */
[----:B------:R-:W-:-:S07]  /*9c50*/  FSEL R35, R24, RZ, !P2 ;  /* 0x000000ff18237208 */ /* 0x000fce0005000000 */
.L_x_17306:
        /* <DEDUP_REMOVED lines=15> */
.L_x_17312:
        /* <DEDUP_REMOVED lines=12> */
.L_x_17313:
        /* <DEDUP_REMOVED lines=43> */
.L_x_17311:
        /* <DEDUP_REMOVED lines=9> */
.L_x_17310:
        /* <DEDUP_REMOVED lines=15> */
.L_x_17316:
        /* <DEDUP_REMOVED lines=12> */
.L_x_17317:
        /* <DEDUP_REMOVED lines=43> */
.L_x_17315:
        /* <DEDUP_REMOVED lines=9> */
.L_x_17314:
        /* <DEDUP_REMOVED lines=15> */
.L_x_17320:
        /* <DEDUP_REMOVED lines=12> */
.L_x_17321:
        /* <DEDUP_REMOVED lines=43> */
.L_x_17319:
        /* <DEDUP_REMOVED lines=9> */
.L_x_17318:
        /* <DEDUP_REMOVED lines=15> */
.L_x_17323:
        /* <DEDUP_REMOVED lines=12> */
.L_x_17324:
        /* <DEDUP_REMOVED lines=43> */
.L_x_17322:
        /* <DEDUP_REMOVED lines=9> */
.L_x_17290:
[----:B------:R-:W-:Y:S01]  /*b020*/  IMAD.WIDE.U32 R20, R21, 0x20, R86 ;  /* 0x0000002015147825 */ /* 0x000fe200078e0056 */
[----:B------:R-:W-:-:S04]  /*b030*/  IADD3 R89, PT, PT, R93, 0x100, RZ ;  /* 0x000001005d597810 */ /* 0x000fc80007ffe0ff */
[----:B-----5:R2:W-:Y:S04]  /*b040*/  STG.E.128 desc[UR12][R20.64], R32 ;  /* 0x0000002014007986 */ /* 0x0205e8000c101d0c */
[----:B------:R2:W-:Y:S01]  /*b050*/  STG.E.128 desc[UR12][R20.64+0x10], R28 ;  /* 0x0000101c14007986 */ /* 0x0005e2000c101d0c */
[----:B------:R-:W-:Y:S05]  /*b060*/  @!P0 BRA `(.L_x_17325) ;  /* 0x0000000000508947 */ /* 0x000fea0003800000 */
[----:B------:R-:W-:Y:S01]  /*b070*/  IMAD.U32 R23, R76, 0x10000, RZ ;  /* 0x000100004c177824 */ /* 0x000fe200078e00ff */
[----:B--2---:R-:W2:Y:S01]  /*b080*/  LDC.64 R20, c[0x0][0x3b0] ;  /* 0x0000ec00ff147b82 */ /* 0x004ea20000000a00 */
[----:B------:R-:W-:Y:S02]  /*b090*/  LOP3.LUT R22, R77, 0xffff, RZ, 0xc0, !PT ;  /* 0x0000ffff4d167812 */ /* 0x000fe400078ec0ff */
[----:B01----:R-:W-:Y:S02]  /*b0a0*/  PRMT R25, R75, 0x7104, RZ ;  /* 0x000071044b197816 */ /* 0x003fe400000000ff */
        /* <DEDUP_REMOVED lines=11> */
[----:B--2---:R-:W-:Y:S01]  /*b160*/  IMAD.WIDE.U32 R20, R65, 0x8, R20 ;  /* 0x0000000841147825 */ /* 0x004fe200078e0014 */
[----:B------:R-:W-:Y:S02]  /*b170*/  LOP3.LUT R22, R26, R22, R24, 0xfe, !PT ;  /* 0x000000161a167212 */ /* 0x000fe400078efe18 */
[----:B------:R-:W-:Y:S02]  /*b180*/  LOP3.LUT R23, R67, R27, RZ, 0xfc, !PT ;  /* 0x0000001b43177212 */ /* 0x000fe400078efcff */
[----:B------:R-:W-:-:S05]  /*b190*/  LOP3.LUT R22, R22, 0xff, R17, 0xf8, !PT ;  /* 0x000000ff16167812 */ /* 0x000fca00078ef811 */
[----:B------:R3:W-:Y:S02]  /*b1a0*/  STG.E.64 desc[UR12][R20.64], R22 ;  /* 0x0000001614007986 */ /* 0x0007e4000c101b0c */
.L_x_17325:
[----:B------:R-:W-:Y:S05]  /*b1b0*/  @!P0 BRA `(.L_x_17326) ;  /* 0x00000000000c8947 */ /* 0x000fea0003800000 */
[----:B------:R-:W4:Y:S02]  /*b1c0*/  LDC.64 R44, c[0x0][0x390] ;  /* 0x0000e400ff2c7b82 */ /* 0x000f240000000a00 */
[----:B----4-:R-:W-:-:S06]  /*b1d0*/  IMAD.WIDE.U32 R44, R89, 0x10, R44 ;  /* 0x00000010592c7825 */ /* 0x010fcc00078e002c */
[----:B------:R-:W5:Y:S02]  /*b1e0*/  LDG.E.128 R44, desc[UR12][R44.64] ;  /* 0x0000000c2c2c7981 */ /* 0x000f64000c1e1d00 */
.L_x_17326:
[----:B------:R-:W-:Y:S01]  /*b1f0*/  IADD3 R65, PT, PT, R99, 0x100, RZ ;  /* 0x0000010063417810 */ /* 0x000fe20007ffe0ff */
[----:B------:R-:W-:Y:S06]  /*b200*/  BRA.U !UP0, `(.L_x_17327) ;  /* 0x0000002908747547 */ /* 0x000fec000b800000 */
[----:B------:R-:W4:Y:S01]  /*b210*/  LDC.64 R68, c[0x0][0x3a0] ;  /* 0x0000e800ff447b82 */ /* 0x000f220000000a00 */
[----:B------:R-:W-:-:S13]  /*b220*/  ISETP.GT.AND P2, PT, R88, RZ, PT ;  /* 0x000000ff5800720c */ /* 0x000fda0003f44270 */
[----:B------:R-:W-:Y:S01]  /*b230*/  @!P2 IMAD.MOV.U32 R67, RZ, RZ, R66 ;  /* 0x000000ffff43a224 */ /* 0x000fe200078e0042 */
[----:B------:R-:W-:Y:S01]  /*b240*/  @!P2 MOV R64, R92 ;  /* 0x0000005c0040a202 */ /* 0x000fe20000000f00 */
[----:B----4-:R-:W-:-:S05]  /*b250*/  IMAD.WIDE.U32 R68, R65, 0x20, R68 ;  /* 0x0000002041447825 */ /* 0x010fca00078e0044 */
[----:B01----:R0:W5:Y:S04]  /*b260*/  LDG.E.128 R24, desc[UR12][R68.64] ;  /* 0x0000000c44187981 */ /* 0x003168000c1e1d00 */
[----:B--23--:R0:W5:Y:S01]  /*b270*/  LDG.E.128 R20, desc[UR12][R68.64+0x10] ;  /* 0x0000100c44147981 */ /* 0x00c162000c1e1d00 */
        /* <DEDUP_REMOVED lines=16> */
.L_x_17330:
        /* <DEDUP_REMOVED lines=12> */
.L_x_17331:
        /* <DEDUP_REMOVED lines=43> */
.L_x_17329:
[----:B------:R-:W-:Y:S01]  /*b6f0*/  I2FP.F32.U32 R17, R17 ;  /* 0x0000001100117245 */ /* 0x000fe20000201000 */
[----:B0----5:R-:W-:Y:S02]  /*b700*/  HADD2.F32 R68, -RZ, R44.H0_H0 ;  /* 0x2000002cff447230 */ /* 0x021fe40000004100 */
        /* <DEDUP_REMOVED lines=8> */
.L_x_17328:
        /* <DEDUP_REMOVED lines=18> */
.L_x_17334:
        /* <DEDUP_REMOVED lines=12> */
.L_x_17335:
        /* <DEDUP_REMOVED lines=42> */
.L_x_17333:
        /* <DEDUP_REMOVED lines=10> */
.L_x_17332:
[----:B------:R-:W-:Y:S01]  /*bcb0*/  @!P2 MOV R67, R66 ;  /* 0x000000420043a202 */ /* 0x000fe20000000f00 */
[----:B------:R-:W-:Y:S01]  /*bcc0*/  @!P2 IMAD.MOV.U32 R64, RZ, RZ, R92 ;  /* 0x000000ffff40a224 */ /* 0x000fe200078e005c */
[----:B------:R-:W-:Y:S06]  /*bcd0*/  @!P2 BRA `(.L_x_17336) ;  /* 0x000000040040a947 */ /* 0x000fec0003800000 */
[----:B------:R-:W-:Y:S01]  /*bce0*/  ISETP.NE.AND P3, PT, R66, 0x1, PT ;  /* 0x000000014200780c */ /* 0x000fe20003f65270 */
[----:B------:R-:W-:Y:S02]  /*bcf0*/  HFMA2 R67, -RZ, RZ, 0, 1.1920928955078125e-07 ;  /* 0x00000002ff437431 */ /* 0x000fe400000001ff */
[----:B0-----:R-:W-:Y:S01]  /*bd00*/  IMAD.MOV.U32 R68, RZ, RZ, R18 ;  /* 0x000000ffff447224 */ /* 0x001fe200078e0012 */
        /* <DEDUP_REMOVED lines=12> */
.L_x_17338:
        /* <DEDUP_REMOVED lines=12> */
.L_x_17339:
        /* <DEDUP_REMOVED lines=43> */
.L_x_17337:
        /* <DEDUP_REMOVED lines=10> */
.L_x_17336:
[----:B------:R-:W-:Y:S01]  /*c1e0*/  @!P2 IMAD.MOV.U32 R66, RZ, RZ, R67 ;  /* 0x000000ffff42a224 */ /* 0x000fe200078e0043 */
[----:B------:R-:W-:Y:S01]  /*c1f0*/  @!P2 MOV R92, R64 ;  /* 0x00000040005ca202 */ /* 0x000fe20000000f00 */
[----:B------:R-:W-:Y:S06]  /*c200*/  @!P2 BRA `(.L_x_17340) ;  /* 0x000000040040a947 */ /* 0x000fec0003800000 */
        /* <DEDUP_REMOVED lines=15> */
.L_x_17342:
        /* <DEDUP_REMOVED lines=12> */
.L_x_17343:
        /* <DEDUP_REMOVED lines=43> */
.L_x_17341:
        /* <DEDUP_REMOVED lines=10> */
.L_x_17340:
        /* <DEDUP_REMOVED lines=18> */
.L_x_17346:
        /* <DEDUP_REMOVED lines=12> */
.L_x_17347:
        /* <DEDUP_REMOVED lines=43> */
.L_x_17345:
        /* <DEDUP_REMOVED lines=10> */
.L_x_17344:
        /* <DEDUP_REMOVED lines=18> */
.L_x_17350:
        /* <DEDUP_REMOVED lines=12> */
.L_x_17351:
        /* <DEDUP_REMOVED lines=43> */
.L_x_17349:
        /* <DEDUP_REMOVED lines=10> */
.L_x_17348:
        /* <DEDUP_REMOVED lines=18> */
.L_x_17354:
        /* <DEDUP_REMOVED lines=12> */
.L_x_17355:
        /* <DEDUP_REMOVED lines=43> */
.L_x_17353:
        /* <DEDUP_REMOVED lines=10> */
.L_x_17352:
        /* <DEDUP_REMOVED lines=18> */
.L_x_17358:
        /* <DEDUP_REMOVED lines=12> */
.L_x_17359:
        /* <DEDUP_REMOVED lines=43> */
.L_x_17357:
        /* <DEDUP_REMOVED lines=11> */
.L_x_17327:
[----:B01----:R-:W-:Y:S01]  /*dbe0*/  HFMA2 R24, -RZ, RZ, 0, 0 ;  /* 0x00000000ff187431 */ /* 0x003fe200000001ff */
[----:B--23--:R-:W-:Y:S01]  /*dbf0*/  MOV R20, R66 ;  /* 0x0000004200147202 */ /* 0x00cfe20000000f00 */
        /* <DEDUP_REMOVED lines=17> */
.L_x_17362:
        /* <DEDUP_REMOVED lines=12> */
.L_x_17363:
        /* <DEDUP_REMOVED lines=43> */
.L_x_17361:
        /* <DEDUP_REMOVED lines=9> */
.L_x_17360:
        /* <DEDUP_REMOVED lines=15> */
.L_x_17366:
        /* <DEDUP_REMOVED lines=12> */
.L_x_17367:
        /* <DEDUP_REMOVED lines=42> */
.L_x_17365:
        /* <DEDUP_REMOVED lines=9> */
.L_x_17364:
        /* <DEDUP_REMOVED lines=15> */
.L_x_17370:
        /* <DEDUP_REMOVED lines=12> */
.L_x_17371:
        /* <DEDUP_REMOVED lines=43> */
.L_x_17369:
        /* <DEDUP_REMOVED lines=9> */
.L_x_17368:
        /* <DEDUP_REMOVED lines=15> */
.L_x_17374:
        /* <DEDUP_REMOVED lines=12> */
.L_x_17375:
        /* <DEDUP_REMOVED lines=43> */
.L_x_17373:
        /* <DEDUP_REMOVED lines=9> */
.L_x_17372:
        /* <DEDUP_REMOVED lines=15> */
.L_x_17378:
        /* <DEDUP_REMOVED lines=12> */
.L_x_17379:
        /* <DEDUP_REMOVED lines=43> */
.L_x_17377:
        /* <DEDUP_REMOVED lines=9> */
.L_x_17376:
        /* <DEDUP_REMOVED lines=15> */
.L_x_17382:
        /* <DEDUP_REMOVED lines=12> */
.L_x_17383:
        /* <DEDUP_REMOVED lines=43> */
.L_x_17381:
        /* <DEDUP_REMOVED lines=9> */
.L_x_17380:
        /* <DEDUP_REMOVED lines=15> */
.L_x_17386:
        /* <DEDUP_REMOVED lines=12> */
.L_x_17387:
        /* <DEDUP_REMOVED lines=43> */
.L_x_17385:
        /* <DEDUP_REMOVED lines=9> */
.L_x_17384:
        /* <DEDUP_REMOVED lines=15> */
.L_x_17389:
        /* <DEDUP_REMOVED lines=12> */
.L_x_17390:
        /* <DEDUP_REMOVED lines=43> */
.L_x_17388:
        /* <DEDUP_REMOVED lines=9> */
.L_x_17356:
        /* <DEDUP_REMOVED lines=25> */
.L_x_17391:
[----:B------:R-:W-:Y:S05]  /*10520*/  @!P0 BRA `(.L_x_17392) ;  /* 0x00000000000c8947 */ /* 0x000fea0003800000 */
[----:B------:R-:W3:Y:S02]  /*10530*/  LDC.64 R44, c[0x0][0x390] ;  /* 0x0000e400ff2c7b82 */ /* 0x000ee40000000a00 */
[----:B---3--:R-:W-:-:S06]  /*10540*/  IMAD.WIDE.U32 R44, R93, 0x10, R44 ;  /* 0x000000105d2c7825 */ /* 0x008fcc00078e002c */
[----:B------:R-:W5:Y:S02]  /*10550*/  LDG.E.128 R44, desc[UR12][R44.64] ;  /* 0x0000000c2c2c7981 */ /* 0x000f64000c1e1d00 */
.L_x_17392:
[----:B------:R-:W-:Y:S01]  /*10560*/  VIADD R99, R99, 0x180 ;  /* 0x0000018063637836 */ /* 0x000fe20000000000 */
[----:B------:R-:W-:Y:S06]  /*10570*/  BRA.U !UP0, `(.L_x_17393) ;  /* 0x0000002908707547 */ /* 0x000fec000b800000 */
[----:B------:R-:W3:Y:S01]  /*10580*/  LDC.64 R90, c[0x0][0x3a0] ;  /* 0x0000e800ff5a7b82 */ /* 0x000ee20000000a00 */
[----:B------:R-:W-:-:S13]  /*10590*/  ISETP.GT.AND P2, PT, R88, RZ, PT ;  /* 0x000000ff5800720c */ /* 0x000fda0003f44270 */
[----:B------:R-:W-:Y:S01]  /*105a0*/  @!P2 MOV R88, R95 ;  /* 0x0000005f0058a202 */ /* 0x000fe20000000f00 */
[----:B------:R-:W-:Y:S02]  /*105b0*/  @!P2 IMAD.MOV.U32 R92, RZ, RZ, R98 ;  /* 0x000000ffff5ca224 */ /* 0x000fe400078e0062 */
[----:B---3--:R-:W-:-:S05]  /*105c0*/  IMAD.WIDE.U32 R90, R99, 0x20, R90 ;  /* 0x00000020635a7825 */ /* 0x008fca00078e005a */
[----:B0-----:R0:W5:Y:S04]  /*105d0*/  LDG.E.128 R68, desc[UR12][R90.64] ;  /* 0x0000000c5a447981 */ /* 0x001168000c1e1d00 */
[----:B-12---:R0:W5:Y:S01]  /*105e0*/  LDG.E.128 R64, desc[UR12][R90.64+0x10] ;  /* 0x0000100c5a407981 */ /* 0x006162000c1e1d00 */
        /* <DEDUP_REMOVED lines=16> */
.L_x_17396:
        /* <DEDUP_REMOVED lines=12> */
.L_x_17397:
[----:B0-----:R-:W-:Y:S01]  /*107b0*/  IMAD.WIDE.U32 R90, R84, -0x326172a9, RZ ;  /* 0xcd9e8d57545a7825 */ /* 0x001fe200078e00ff */
        /* <DEDUP_REMOVED lines=42> */
.L_x_17395:
[----:B------:R-:W-:Y:S01]  /*10a60*/  I2FP.F32.U32 R17, R17 ;  /* 0x0000001100117245 */ /* 0x000fe20000201000 */
[----:B-----5:R-:W-:Y:S01]  /*10a70*/  HADD2.F32 R89, -RZ, R44.H0_H0 ;  /* 0x2000002cff597230 */ /* 0x020fe20000004100 */
[----:B0-----:R-:W-:-:S04]  /*10a80*/  MOV R90, 0x2f800000 ;  /* 0x2f800000005a7802 */ /* 0x001fc80000000f00 */
[----:B------:R-:W-:Y:S01]  /*10a90*/  FMUL.FTZ R89, R89, UR17 ;  /* 0x0000001159597c20 */ /* 0x000fe20008410000 */
[----:B------:R-:W-:-:S03]  /*10aa0*/  FFMA.FTZ R17, R17, R90, 1.1641532182693481445e-10 ;  /* 0x2f00000011117423 */ /* 0x000fc6000001005a */
[----:B------:R-:W-:Y:S02]  /*10ab0*/  FMUL.FTZ R89, R89, UR16 ;  /* 0x0000001059597c20 */ /* 0x000fe40008410000 */
[----:B------:R-:W-:-:S04]  /*10ac0*/  FSETP.GTU.FTZ.AND P3, PT, R17, UR23, PT ;  /* 0x0000001711007c0b */ /* 0x000fc8000bf7c000 */
[----:B------:R-:W-:Y:S02]  /*10ad0*/  FSEL R89, R89, RZ, !P3 ;  /* 0x000000ff59597208 */ /* 0x000fe40005800000 */
[----:B------:R-:W-:-:S03]  /*10ae0*/  SEL R17, RZ, 0x1, P3 ;  /* 0x00000001ff117807 */ /* 0x000fc60001800000 */
[----:B------:R-:W-:-:S07]  /*10af0*/  FADD.FTZ R68, R68, R89 ;  /* 0x0000005944447221 */ /* 0x000fce0000010000 */
.L_x_17394:
        /* <DEDUP_REMOVED lines=18> */
.L_x_17400:
        /* <DEDUP_REMOVED lines=12> */
.L_x_17401:
        /* <DEDUP_REMOVED lines=42> */
.L_x_17399:
[----:B------:R-:W-:Y:S01]  /*10f80*/  I2FP.F32.U32 R19, R19 ;  /* 0x0000001300137245 */ /* 0x000fe20000201000 */
[----:B------:R-:W-:Y:S02]  /*10f90*/  HFMA2 R88, -RZ, RZ, 0.1171875, 0 ;  /* 0x2f800000ff587431 */ /* 0x000fe400000001ff */
[----:B0----5:R-:W-:-:S03]  /*10fa0*/  HADD2.F32 R90, -RZ, R44.H1_H1 ;  /* 0x3000002cff5a7230 */ /* 0x021fc60000004100 */
[----:B------:R-:W-:Y:S02]  /*10fb0*/  FFMA.FTZ R19, R19, R88, 1.1641532182693481445e-10 ;  /* 0x2f00000013137423 */ /* 0x000fe40000010058 */
[----:B------:R-:W-:-:S04]  /*10fc0*/  FMUL.FTZ R90, R90, UR17 ;  /* 0x000000115a5a7c20 */ /* 0x000fc80008410000 */
[----:B------:R-:W-:Y:S01]  /*10fd0*/  FMUL.FTZ R88, R90, UR16 ;  /* 0x000000105a587c20 */ /* 0x000fe20008410000 */
[----:B------:R-:W-:-:S04]  /*10fe0*/  FSETP.GTU.FTZ.AND P3, PT, R19, UR23, PT ;  /* 0x0000001713007c0b */ /* 0x000fc8000bf7c000 */
[----:B------:R-:W-:Y:S02]  /*10ff0*/  FSEL R88, R88, RZ, !P3 ;  /* 0x000000ff58587208 */ /* 0x000fe40005800000 */
[----:B------:R-:W-:-:S03]  /*11000*/  SEL R19, RZ, 0x1, P3 ;  /* 0x00000001ff137807 */ /* 0x000fc60001800000 */
[----:B------:R-:W-:-:S07]  /*11010*/  FADD.FTZ R69, R69, R88 ;  /* 0x0000005845457221 */ /* 0x000fce0000010000 */
.L_x_17398:
        /* <DEDUP_REMOVED lines=18> */
.L_x_17404:
        /* <DEDUP_REMOVED lines=12> */
.L_x_17405:
        /* <DEDUP_REMOVED lines=43> */
.L_x_17403:
        /* <DEDUP_REMOVED lines=10> */
.L_x_17402:
        /* <DEDUP_REMOVED lines=18> */
.L_x_17408:
        /* <DEDUP_REMOVED lines=12> */
.L_x_17409:
        /* <DEDUP_REMOVED lines=43> */
.L_x_17407:
[----:B------:R-:W-:Y:S01]  /*119e0*/  I2FP.F32.U32 R73, R73 ;  /* 0x0000004900497245 */ /* 0x000fe20000201000 */
[----:B0----5:R-:W-:Y:S01]  /*119f0*/  HADD2.F32 R90, -RZ, R45.H1_H1 ;  /* 0x3000002dff5a7230 */ /* 0x021fe20000004100 */
        /* <DEDUP_REMOVED lines=8> */
.L_x_17406:
        /* <DEDUP_REMOVED lines=18> */
.L_x_17412:
        /* <DEDUP_REMOVED lines=12> */
.L_x_17413:
        /* <DEDUP_REMOVED lines=43> */
.L_x_17411:
        /* <DEDUP_REMOVED lines=10> */
.L_x_17410:
        /* <DEDUP_REMOVED lines=18> */
.L_x_17416:
        /* <DEDUP_REMOVED lines=12> */
.L_x_17417:
        /* <DEDUP_REMOVED lines=43> */
.L_x_17415:
        /* <DEDUP_REMOVED lines=10> */
.L_x_17414:
        /* <DEDUP_REMOVED lines=18> */
.L_x_17420:
        /* <DEDUP_REMOVED lines=12> */
.L_x_17421:
        /* <DEDUP_REMOVED lines=43> */
.L_x_17419:
        /* <DEDUP_REMOVED lines=10> */
.L_x_17418:
        /* <DEDUP_REMOVED lines=18> */
.L_x_17424:
        /* <DEDUP_REMOVED lines=12> */
.L_x_17425:
        /* <DEDUP_REMOVED lines=42> */
.L_x_17423:
        /* <DEDUP_REMOVED lines=11> */
.L_x_17393:
[----:B0-----:R-:W-:Y:S01]  /*12f40*/  HFMA2 R68, -RZ, RZ, 0, 0 ;  /* 0x00000000ff447431 */ /* 0x001fe200000001ff */
        /* <DEDUP_REMOVED lines=18> */
.L_x_17428:
        /* <DEDUP_REMOVED lines=12> */
.L_x_17429:
        /* <DEDUP_REMOVED lines=42> */
.L_x_17427:
        /* <DEDUP_REMOVED lines=9> */
.L_x_17426:
        /* <DEDUP_REMOVED lines=15> */
.L_x_17432:
        /* <DEDUP_REMOVED lines=12> */
.L_x_17433:
        /* <DEDUP_REMOVED lines=42> */
.L_x_17431:
        /* <DEDUP_REMOVED lines=9> */
.L_x_17430:
        /* <DEDUP_REMOVED lines=15> */
.L_x_17436:
        /* <DEDUP_REMOVED lines=12> */
.L_x_17437:
        /* <DEDUP_REMOVED lines=43> */
.L_x_17435:
        /* <DEDUP_REMOVED lines=9> */
.L_x_17434:
        /* <DEDUP_REMOVED lines=15> */
.L_x_17440:
        /* <DEDUP_REMOVED lines=12> */
.L_x_17441:
        /* <DEDUP_REMOVED lines=43> */
.L_x_17439:
        /* <DEDUP_REMOVED lines=9> */
.L_x_17438:
        /* <DEDUP_REMOVED lines=15> */
.L_x_17444:
        /* <DEDUP_REMOVED lines=12> */
.L_x_17445:
        /* <DEDUP_REMOVED lines=43> */
.L_x_17443:
        /* <DEDUP_REMOVED lines=9> */
.L_x_17442:
        /* <DEDUP_REMOVED lines=15> */
.L_x_17448:
        /* <DEDUP_REMOVED lines=12> */
.L_x_17449:
        /* <DEDUP_REMOVED lines=43> */
.L_x_17447:
[----:B------:R-:W-:Y:S01]  /*14c70*/  I2FP.F32.U32 R65, R65 ;  /* 0x0000004100417245 */ /* 0x000fe20000201000 */
[----:B------:R-:W-:Y:S02]  /*14c80*/  IMAD.MOV.U32 R66, RZ, RZ, 0x2f800000 ;  /* 0x2f800000ff427424 */ /* 0x000fe400078e00ff */
[----:B-----5:R-:W-:Y:S02]  /*14c90*/  HADD2.F32 R75, -RZ, R46.H1_H1 ;  /* 0x3000002eff4b7230 */ /* 0x020fe40000004100 */
[----:B------:R-:W-:-:S03]  /*14ca0*/  FFMA.FTZ R65, R65, R66, 1.1641532182693481445e-10 ;  /* 0x2f00000041417423 */ /* 0x000fc60000010042 */
[----:B------:R-:W-:Y:S02]  /*14cb0*/  FMUL.FTZ R75, R75, UR17 ;  /* 0x000000114b4b7c20 */ /* 0x000fe40008410000 */
[----:B------:R-:W-:Y:S02]  /*14cc0*/  FSETP.GTU.FTZ.AND P2, PT, R65, UR23, PT ;  /* 0x0000001741007c0b */ /* 0x000fe4000bf5c000 */
[----:B------:R-:W-:Y:S02]  /*14cd0*/  FMUL.FTZ R65, R75, UR16 ;  /* 0x000000104b417c20 */ /* 0x000fe40008410000 */
[----:B------:R-:W-:-:S03]  /*14ce0*/  SEL R75, RZ, 0x1, P2 ;  /* 0x00000001ff4b7807 */ /* 0x000fc60001000000 */
[----:B------:R-:W-:-:S07]  /*14cf0*/  FSEL R65, R65, RZ, !P2 ;  /* 0x000000ff41417208 */ /* 0x000fce0005000000 */
.L_x_17446:
        /* <DEDUP_REMOVED lines=15> */
.L_x_17452:
        /* <DEDUP_REMOVED lines=12> */
.L_x_17453:
        /* <DEDUP_REMOVED lines=43> */
.L_x_17451:
[----:B------:R-:W-:Y:S01]  /*15160*/  I2FP.F32.U32 R66, R76 ;  /* 0x0000004c00427245 */ /* 0x000fe20000201000 */
[----:B------:R-:W-:Y:S02]  /*15170*/  IMAD.MOV.U32 R67, RZ, RZ, 0x2f800000 ;  /* 0x2f800000ff437424 */ /* 0x000fe400078e00ff */
[----:B-----5:R-:W-:Y:S02]  /*15180*/  HADD2.F32 R76, -RZ, R47.H0_H0 ;  /* 0x2000002fff4c7230 */ /* 0x020fe40000004100 */
[----:B------:R-:W-:-:S03]  /*15190*/  FFMA.FTZ R66, R66, R67, 1.1641532182693481445e-10 ;  /* 0x2f00000042427423 */ /* 0x000fc60000010043 */
[----:B------:R-:W-:Y:S02]  /*151a0*/  FMUL.FTZ R76, R76, UR17 ;  /* 0x000000114c4c7c20 */ /* 0x000fe40008410000 */
[----:B------:R-:W-:Y:S02]  /*151b0*/  FSETP.GTU.FTZ.AND P2, PT, R66, UR23, PT ;  /* 0x0000001742007c0b */ /* 0x000fe4000bf5c000 */
[----:B------:R-:W-:Y:S02]  /*151c0*/  FMUL.FTZ R66, R76, UR16 ;  /* 0x000000104c427c20 */ /* 0x000fe40008410000 */
[----:B------:R-:W-:-:S03]  /*151d0*/  SEL R76, RZ, 0x1, P2 ;  /* 0x00000001ff4c7807 */ /* 0x000fc60001000000 */
[----:B------:R-:W-:-:S07]  /*151e0*/  FSEL R66, R66, RZ, !P2 ;  /* 0x000000ff42427208 */ /* 0x000fce0005000000 */
.L_x_17450:
        /* <DEDUP_REMOVED lines=15> */
.L_x_17455:
        /* <DEDUP_REMOVED lines=12> */
.L_x_17456:
        /* <DEDUP_REMOVED lines=43> */
.L_x_17454:
        /* <DEDUP_REMOVED lines=9> */
.L_x_17422:
        /* <DEDUP_REMOVED lines=35> */
[----:B-1----:R-:W-:Y:S06]  /*15910*/  @!P0 BRA `(.L_x_17457) ;  /* 0x0000000000508947 */ /* 0x002fec0003800000 */
[----:B------:R-:W-:Y:S01]  /*15920*/  SHF.L.U32 R89, R76, 0x10, RZ ;  /* 0x000000104c597819 */ /* 0x000fe200000006ff */
[----:B------:R-:W1:Y:S01]  /*15930*/  LDC.64 R86, c[0x0][0x3b0] ;  /* 0x0000ec00ff567b82 */ /* 0x000e620000000a00 */
        /* <DEDUP_REMOVED lines=18> */
.L_x_17457:
[----:B-1----:R-:W1:Y:S01]  /*15a60*/  SHFL.BFLY PT, R86, R95, 0x1, 0x1f ;  /* 0x0c201f005f567f89 */ /* 0x002e6200000e0000 */
[----:B------:R-:W2:Y:S01]  /*15a70*/  S2UR UR5, SR_CgaCtaId ;  /* 0x00000000000579c3 */ /* 0x000ea20000008800 */
[C---:B------:R-:W-:Y:S01]  /*15a80*/  ISETP.NE.AND P0, PT, R85.reuse, RZ, PT ;  /* 0x000000ff5500720c */ /* 0x040fe20003f05270 */
[----:B------:R-:W-:Y:S01]  /*15a90*/  UMOV UR4, 0x400 ;  /* 0x0000040000047882 */ /* 0x000fe20000000000 */
[----:B------:R-:W-:Y:S01]  /*15aa0*/  ISETP.GT.U32.AND P2, PT, R85, 0x3, PT ;  /* 0x000000035500780c */ /* 0x000fe20003f44070 */
[----:B------:R-:W-:Y:S01]  /*15ab0*/  UISETP.GE.AND UP0, UPT, UR6, 0x1, UPT ;  /* 0x000000010600788c */ /* 0x000fe2000bf06270 */
[----:B-1----:R-:W-:Y:S01]  /*15ac0*/  FADD.FTZ R88, R95, R86 ;  /* 0x000000565f587221 */ /* 0x002fe20000010000 */
[----:B--2---:R-:W-:-:S04]  /*15ad0*/  ULEA UR4, UR5, UR4, 0x18 ;  /* 0x0000000405047291 */ /* 0x004fc8000f8ec0ff */
[----:B------:R-:W1:Y:S01]  /*15ae0*/  SHFL.BFLY PT, R87, R88, 0x2, 0x1f ;  /* 0x0c401f0058577f89 */ /* 0x000e6200000e0000 */
[----:B------:R-:W-:-:S06]  /*15af0*/  @UP1 UIADD3 UR4, UPT, UPT, UR4, 0x20, URZ ;  /* 0x0000002004041890 */ /* 0x000fcc000fffe0ff */
[----:B------:R-:W-:Y:S01]  /*15b00*/  @!P2 LEA R93, R85, UR4, 0x3 ;  /* 0x00000004555dac11 */ /* 0x000fe2000f8e18ff */
[----:B-1----:R-:W-:-:S05]  /*15b10*/  FADD.FTZ R89, R88, R87 ;  /* 0x0000005758597221 */ /* 0x002fca0000010000 */
        /* <DEDUP_REMOVED lines=91> */
[----:B------:R0:W-:Y:S01]  /*160d0*/  @!P2 LDS.64 R88, [R93] ;  /* 0x000000005d58a984 */ /* 0x0001e20000000a00 */
        /* <DEDUP_REMOVED lines=29> */
[----:B--2---:R-:W-:Y:S02]  /*162b0*/  FADD.FTZ R86, R89, R86 ;  /* 0x0000005659567221 */ /* 0x004fe40000010000 */
[----:B------:R-:W-:Y:S01]  /*162c0*/  FMUL.FTZ R90, R90, R91 ;  /* 0x0000005b5a5a7220 */ /* 0x000fe20000410000 */
[----:B------:R-:W1:Y:S01]  /*162d0*/  @!P0 LDC.64 R88, c[0x0][0x3c0] ;  /* 0x0000f000ff588b82 */ /* 0x000e620000000a00 */
[----:B------:R-:W2:Y:S02]  /*162e0*/  SHFL.IDX PT, R95, R96, RZ, 0x1f ;  /* 0x00001fff605f7589 */ /* 0x000ea400000e0000 */
[----:B------:R-:W-:Y:S01]  /*162f0*/  FFMA.FTZ R90, R97, R90, R86 ;  /* 0x0000005a615a7223 */ /* 0x000fe20000010056 */
[----:B------:R-:W-:-:S04]  /*16300*/  MOV R97, UR7 ;  /* 0x0000000700617c02 */ /* 0x000fc80008000f00 */
[----:B------:R-:W3:Y:S01]  /*16310*/  @!P0 LDC.64 R86, c[0x0][0x3c8] ;  /* 0x0000f200ff568b82 */ /* 0x000ee20000000a00 */
[----:B------:R-:W0:Y:S01]  /*16320*/  SHFL.IDX PT, R90, R90, RZ, 0x1f ;  /* 0x00001fff5a5a7589 */ /* 0x000e2200000e0000 */
[----:B--2---:R-:W-:-:S05]  /*16330*/  FMUL.FTZ R91, R95, R95 ;  /* 0x0000005f5f5b7220 */ /* 0x004fca0000410000 */
[----:B------:R-:W-:Y:S01]  /*16340*/  FSEL R98, R91, RZ, P1 ;  /* 0x000000ff5b627208 */ /* 0x000fe20000800000 */
[----:B---3--:R-:W-:-:S04]  /*16350*/  @!P0 IMAD.WIDE R86, R97, 0x4, R86 ;  /* 0x0000000461568825 */ /* 0x008fc800078e0256 */
[----:B0-----:R-:W-:Y:S01]  /*16360*/  FFMA.FTZ R91, R90, UR24, R93 ;  /* 0x000000185a5b7c23 */ /* 0x001fe2000801005d */
[----:B------:R-:W-:-:S03]  /*16370*/  IMAD.U32 R93, RZ, RZ, UR7 ;  /* 0x00000007ff5d7e24 */ /* 0x000fc6000f8e00ff */
[----:B------:R-:W-:Y:S01]  /*16380*/  FADD.FTZ R91, R91, R98 ;  /* 0x000000625b5b7221 */ /* 0x000fe20000010000 */
[----:B-1----:R-:W-:-:S05]  /*16390*/  @!P0 IMAD.WIDE R88, R93, 0x4, R88 ;  /* 0x000000045d588825 */ /* 0x002fca00078e0258 */
[----:B------:R-:W0:Y:S01]  /*163a0*/  MUFU.RSQ R91, R91 ;  /* 0x0000005b005b7308 */ /* 0x000e220000001400 */
[----:B------:R1:W-:Y:S04]  /*163b0*/  @!P0 STG.E desc[UR12][R88.64], R95 ;  /* 0x0000005f58008986 */ /* 0x0003e8000c10190c */
[----:B0-----:R1:W-:Y:S01]  /*163c0*/  @!P0 STG.E desc[UR12][R86.64], R91 ;  /* 0x0000005b56008986 */ /* 0x0013e2000c10190c */
[----:B------:R-:W-:Y:S05]  /*163d0*/  BRA.U !UP0, `(.L_x_17458) ;  /* 0x0000000d080c7547 */ /* 0x000fea000b800000 */
[----:B-1----:R-:W-:Y:S01]  /*163e0*/  FSEL R86, R95, RZ, !P1 ;  /* 0x000000ff5f567208 */ /* 0x002fe20004800000 */
        /* <DEDUP_REMOVED lines=39> */
[----:B------:R-:W-:Y:S02]  /*16660*/  HADD2.F32 R71, -RZ, R81.H1_H1 ;  /* 0x30000051ff477230 */ /* 0x000fe40000004100 */
[C---:B------:R-:W-:Y:S01]  /*16670*/  FMUL.FTZ R65, R91.reuse, R38 ;  /* 0x000000265b417220 */ /* 0x040fe20000410000 */
[----:B------:R-:W-:Y:S01]  /*16680*/  FMUL.FTZ R38, R91, R26 ;  /* 0x0000001a5b267220 */ /* 0x000fe20000410000 */
[----:B------:R-:W-:Y:S01]  /*16690*/  FFMA.FTZ R25, R25, R20, R86 ;  /* 0x0000001419197223 */ /* 0x000fe20000010056 */
[----:B------:R-:W-:Y:S01]  /*166a0*/  FMUL.FTZ R33, R91, R22 ;  /* 0x000000165b217220 */ /* 0x000fe20000410000 */
[----:B------:R-:W-:Y:S01]  /*166b0*/  FFMA.FTZ R20, R88, R71, R87 ;  /* 0x0000004758147223 */ /* 0x000fe20000010057 */
[----:B------:R-:W-:-:S02]  /*166c0*/  HADD2.F32 R71, -RZ, R80.H0_H0 ;  /* 0x20000050ff477230 */ /* 0x000fc40000004100 */
[C---:B------:R-:W-:Y:S01]  /*166d0*/  FMUL.FTZ R24, R91.reuse, R42 ;  /* 0x0000002a5b187220 */ /* 0x040fe20000410000 */
[--C-:B------:R-:W-:Y:S02]  /*166e0*/  HADD2.F32 R87, -RZ, R61.reuse.H0_H0 ;  /* 0x2000003dff577230 */ /* 0x100fe40000004100 */
[C---:B------:R-:W-:Y:S01]  /*166f0*/  FMUL.FTZ R26, R91.reuse, R21 ;  /* 0x000000155b1a7220 */ /* 0x040fe20000410000 */
[C---:B------:R-:W-:Y:S01]  /*16700*/  FMUL.FTZ R22, R91.reuse, R23 ;  /* 0x000000175b167220 */ /* 0x040fe20000410000 */
[----:B------:R-:W-:Y:S02]  /*16710*/  HADD2.F32 R86, -RZ, R80.H1_H1 ;  /* 0x30000050ff567230 */ /* 0x000fe40000004100 */
[C---:B------:R-:W-:Y:S01]  /*16720*/  FMUL.FTZ R29, R91.reuse, R90 ;  /* 0x0000005a5b1d7220 */ /* 0x040fe20000410000 */
[----:B------:R-:W-:Y:S02]  /*16730*/  HADD2.F32 R88, -RZ, R61.H1_H1 ;  /* 0x3000003dff587230 */ /* 0x000fe40000004100 */
[C---:B------:R-:W-:Y:S01]  /*16740*/  FMUL.FTZ R23, R91.reuse, R89 ;  /* 0x000000595b177220 */ /* 0x040fe20000410000 */
[----:B------:R-:W-:Y:S01]  /*16750*/  FMUL.FTZ R21, R91, R93 ;  /* 0x0000005d5b157220 */ /* 0x000fe20000410000 */
[----:B------:R-:W-:-:S02]  /*16760*/  HADD2.F32 R89, -RZ, R79.H1_H1 ;  /* 0x3000004fff597230 */ /* 0x000fc40000004100 */
[C---:B------:R-:W-:Y:S01]  /*16770*/  FMUL.FTZ R34, R91.reuse, R96 ;  /* 0x000000605b227220 */ /* 0x040fe20000410000 */
[----:B------:R-:W-:Y:S02]  /*16780*/  HADD2.F32 R93, -RZ, R62.H1_H1 ;  /* 0x3000003eff5d7230 */ /* 0x000fe40000004100 */
[----:B------:R-:W-:Y:S01]  /*16790*/  FFMA.FTZ R24, R24, R71, R87 ;  /* 0x0000004718187223 */ /* 0x000fe20000010057 */
[C---:B------:R-:W-:Y:S01]  /*167a0*/  FMUL.FTZ R31, R91.reuse, R36 ;  /* 0x000000245b1f7220 */ /* 0x040fe20000410000 */
[C---:B------:R-:W-:Y:S01]  /*167b0*/  FMUL.FTZ R64, R91.reuse, R32 ;  /* 0x000000205b407220 */ /* 0x040fe20000410000 */
[C---:B------:R-:W-:Y:S01]  /*167c0*/  FMUL.FTZ R69, R91.reuse, R28 ;  /* 0x0000001c5b457220 */ /* 0x040fe20000410000 */
[----:B------:R-:W-:Y:S01]  /*167d0*/  FMUL.FTZ R42, R91, R30 ;  /* 0x0000001e5b2a7220 */ /* 0x000fe20000410000 */
[----:B------:R-:W-:Y:S01]  /*167e0*/  FFMA.FTZ R29, R29, R86, R88 ;  /* 0x000000561d1d7223 */ /* 0x000fe20000010058 */
[----:B------:R-:W-:Y:S02]  /*167f0*/  HADD2.F32 R71, -RZ, R78.H1_H1 ;  /* 0x3000004eff477230 */ /* 0x000fe40000004100 */
[----:B------:R-:W-:Y:S01]  /*16800*/  FMUL.FTZ R66, R91, R98 ;  /* 0x000000625b427220 */ /* 0x000fe20000410000 */
[----:B------:R-:W-:-:S02]  /*16810*/  HADD2.F32 R87, -RZ, R63.H1_H1 ;  /* 0x3000003fff577230 */ /* 0x000fc40000004100 */
        /* <DEDUP_REMOVED lines=15> */
[----:B------:R-:W-:Y:S01]  /*16910*/  FMUL.FTZ R91, R91, R95 ;  /* 0x0000005f5b5b7220 */ /* 0x000fe20000410000 */
[----:B------:R-:W-:Y:S02]  /*16920*/  HADD2.F32 R88, -RZ, R56.H1_H1 ;  /* 0x30000038ff587230 */ /* 0x000fe40000004100 */
[----:B------:R-:W-:Y:S01]  /*16930*/  FFMA.FTZ R34, R34, R89, R93 ;  /* 0x0000005922227223 */ /* 0x000fe2000001005d */
[----:B------:R-:W-:Y:S02]  /*16940*/  HADD2.F32 R101, -RZ, R57.H1_H1 ;  /* 0x30000039ff657230 */ /* 0x000fe40000004100 */
[----:B------:R-:W-:Y:S01]  /*16950*/  FFMA.FTZ R66, R66, R71, R87 ;  /* 0x0000004742427223 */ /* 0x000fe20000010057 */
[----:B------:R-:W-:Y:S02]  /*16960*/  HADD2.F32 R90, -RZ, R79.H0_H0 ;  /* 0x2000004fff5a7230 */ /* 0x000fe40000004100 */
[----:B------:R-:W-:Y:S01]  /*16970*/  FFMA.FTZ R67, R67, R86, R88 ;  /* 0x0000005643437223 */ /* 0x000fe20000010058 */
[----:B------:R-:W-:-:S02]  /*16980*/  HADD2.F32 R96, -RZ, R62.H0_H0 ;  /* 0x2000003eff607230 */ /* 0x000fc40000004100 */
[----:B------:R-:W-:Y:S01]  /*16990*/  FFMA.FTZ R71, R70, R99, R101 ;  /* 0x0000006346477223 */ /* 0x000fe20000010065 */
[----:B------:R-:W-:Y:S01]  /*169a0*/  HADD2.F32 R98, -RZ, R78.H0_H0 ;  /* 0x2000004eff627230 */ /* 0x000fe20000004100 */
[----:B------:R-:W-:Y:S01]  /*169b0*/  UIMAD UR4, UR4, UR22, URZ ;  /* 0x00000016040472a4 */ /* 0x000fe2000f8e02ff */
[----:B------:R-:W-:Y:S02]  /*169c0*/  HADD2.F32 R100, -RZ, R63.H0_H0 ;  /* 0x2000003fff647230 */ /* 0x000fe40000004100 */
[----:B------:R-:W-:Y:S01]  /*169d0*/  FFMA.FTZ R31, R31, R90, R96 ;  /* 0x0000005a1f1f7223 */ /* 0x000fe20000010060 */
[----:B------:R-:W-:Y:S01]  /*169e0*/  HADD2.F32 R89, -RZ, R4.H0_H0 ;  /* 0x20000004ff597230 */ /* 0x000fe20000004100 */
[----:B------:R-:W-:Y:S01]  /*169f0*/  USHF.R.S32.HI UR5, URZ, 0x1f, UR4 ;  /* 0x0000001fff057899 */ /* 0x000fe20008011404 */
[----:B------:R-:W-:Y:S02]  /*16a00*/  HADD2.F32 R93, -RZ, R56.H0_H0 ;  /* 0x20000038ff5d7230 */ /* 0x000fe40000004100 */
[----:B------:R-:W-:Y:S01]  /*16a10*/  FFMA.FTZ R65, R65, R98, R100 ;  /* 0x0000006241417223 */ /* 0x000fe20000010064 */
[----:B------:R-:W-:Y:S01]  /*16a20*/  HADD2.F32 R95, -RZ, R5.H0_H0 ;  /* 0x20000005ff5f7230 */ /* 0x000fe20000004100 */
[----:B------:R-:W-:Y:S01]  /*16a30*/  ULEA.HI UR5, UR5, UR4, URZ, 0x3 ;  /* 0x0000000405057291 */ /* 0x000fe2000f8f18ff */
[----:B------:R-:W-:-:S02]  /*16a40*/  HADD2.F32 R97, -RZ, R57.H0_H0 ;  /* 0x20000039ff617230 */ /* 0x000fc40000004100 */
[----:B------:R-:W-:Y:S01]  /*16a50*/  FFMA.FTZ R64, R64, R89, R93 ;  /* 0x0000005940407223 */ /* 0x000fe2000001005d */
[----:B------:R-:W-:Y:S01]  /*16a60*/  HADD2.F32 R70, -RZ, R6.H0_H0 ;  /* 0x20000006ff467230 */ /* 0x000fe20000004100 */
[----:B------:R-:W-:Y:S01]  /*16a70*/  F2FP.F16.F32.PACK_AB R20, R20, R25 ;  /* 0x000000191414723e */ /* 0x000fe200000000ff */
[----:B------:R-:W-:Y:S02]  /*16a80*/  HADD2.F32 R86, -RZ, R58.H0_H0 ;  /* 0x2000003aff567230 */ /* 0x000fe40000004100 */
        /* <DEDUP_REMOVED lines=8> */
[----:B------:R-:W-:Y:S02]  /*16b10*/  HADD2.F32 R93, -RZ, R8.H0_H0 ;  /* 0x20000008ff5d7230 */ /* 0x000fe40000004100 */
[----:B------:R-:W-:Y:S02]  /*16b20*/  HADD2.F32 R95, -RZ, R52.H0_H0 ;  /* 0x20000034ff5f7230 */ /* 0x000fe40000004100 */
[----:B------:R-:W-:Y:S01]  /*16b30*/  FFMA.FTZ R88, R41, R96, R98 ;  /* 0x0000006029587223 */ /* 0x000fe20000010062 */
[----:B------:R-:W-:Y:S02]  /*16b40*/  HADD2.F32 R87, -RZ, R7.H0_H0 ;  /* 0x20000007ff577230 */ /* 0x000fe40000004100 */
[----:B------:R-:W-:Y:S02]  /*16b50*/  HADD2.F32 R89, -RZ, R59.H0_H0 ;  /* 0x2000003bff597230 */ /* 0x000fe40000004100 */
[----:B------:R-:W-:Y:S01]  /*16b60*/  FFMA.FTZ R86, R40, R93, R95 ;  /* 0x0000005d28567223 */ /* 0x000fe2000001005f */
        /* <DEDUP_REMOVED lines=25> */
[----:B------:R-:W-:Y:S02]  /*16d00*/  HADD2.F32 R36, -RZ, R11.H0_H0 ;  /* 0x2000000bff247230 */ /* 0x000fe40000004100 */
[----:B------:R-:W-:Y:S02]  /*16d10*/  HADD2.F32 R38, -RZ, R55.H0_H0 ;  /* 0x20000037ff267230 */ /* 0x000fe40000004100 */
[----:B------:R-:W-:Y:S01]  /*16d20*/  FFMA.FTZ R32, R30, R39, R41 ;  /* 0x000000271e207223 */ /* 0x000fe20000010029 */
[----:B------:R-:W-:Y:S02]  /*16d30*/  HADD2.F32 R28, -RZ, R13.H0_H0 ;  /* 0x2000000dff1c7230 */ /* 0x000fe40000004100 */
[----:B------:R-:W-:Y:S02]  /*16d40*/  HADD2.F32 R30, -RZ, R49.H0_H0 ;  /* 0x20000031ff1e7230 */ /* 0x000fe40000004100 */
[----:B------:R-:W-:Y:S01]  /*16d50*/  FFMA.FTZ R33, R33, R36, R38 ;  /* 0x0000002421217223 */ /* 0x000fe20000010026 */
[----:B------:R-:W-:Y:S01]  /*16d60*/  HADD2.F32 R35, -RZ, R13.H1_H1 ;  /* 0x3000000dff237230 */ /* 0x000fe20000004100 */
[----:B------:R-:W-:Y:S01]  /*16d70*/  F2FP.F16.F32.PACK_AB R32, R97, R32 ;  /* 0x000000206120723e */ /* 0x000fe200000000ff */
[----:B------:R-:W-:-:S02]  /*16d80*/  HADD2.F32 R37, -RZ, R49.H1_H1 ;  /* 0x30000031ff257230 */ /* 0x000fc40000004100 */
[----:B------:R-:W-:Y:S01]  /*16d90*/  FFMA.FTZ R99, R27, R28, R30 ;  /* 0x0000001c1b637223 */ /* 0x000fe2000001001e */
[----:B------:R-:W-:Y:S01]  /*16da0*/  HADD2.F32 R39, -RZ, R14.H0_H0 ;  /* 0x2000000eff277230 */ /* 0x000fe20000004100 */
[----:B------:R-:W-:Y:S01]  /*16db0*/  F2FP.F16.F32.PACK_AB R27, R88, R87 ;  /* 0x00000057581b723e */ /* 0x000fe200000000ff */
[----:B------:R-:W-:Y:S02]  /*16dc0*/  HADD2.F32 R41, -RZ, R50.H0_H0 ;  /* 0x20000032ff297230 */ /* 0x000fe40000004100 */
[----:B------:R-:W-:Y:S01]  /*16dd0*/  FFMA.FTZ R100, R26, R35, R37 ;  /* 0x000000231a647223 */ /* 0x000fe20000010025 */
[----:B------:R-:W-:Y:S02]  /*16de0*/  IMAD.U32 R36, RZ, RZ, UR5 ;  /* 0x00000005ff247e24 */ /* 0x000fe4000f8e00ff */
[----:B------:R-:W-:Y:S02]  /*16df0*/  HADD2.F32 R26, -RZ, R14.H1_H1 ;  /* 0x3000000eff1a7230 */ /* 0x000fe40000004100 */
[----:B------:R-:W-:Y:S01]  /*16e00*/  FFMA.FTZ R101, R22, R39, R41 ;  /* 0x0000002716657223 */ /* 0x000fe20000010029 */
[----:B------:R-:W-:Y:S01]  /*16e10*/  HADD2.F32 R28, -RZ, R50.H1_H1 ;  /* 0x30000032ff1c7230 */ /* 0x000fe20000004100 */
[----:B------:R-:W-:Y:S01]  /*16e20*/  LEA.HI.SX32 R37, R36, R3, 0x1d ;  /* 0x0000000324257211 */ /* 0x000fe200078feaff */
[----:B------:R-:W-:-:S02]  /*16e30*/  HADD2.F32 R22, -RZ, R15.H0_H0 ;  /* 0x2000000fff167230 */ /* 0x000fc40000004100 */
[----:B------:R-:W-:Y:S02]  /*16e40*/  HADD2.F32 R30, -RZ, R51.H0_H0 ;  /* 0x20000033ff1e7230 */ /* 0x000fe40000004100 */
[----:B------:R-:W-:Y:S01]  /*16e50*/  FFMA.FTZ R102, R23, R26, R28 ;  /* 0x0000001a17667223 */ /* 0x000fe2000001001c */
[----:B------:R-:W-:Y:S01]  /*16e60*/  HADD2.F32 R26, -RZ, R15.H1_H1 ;  /* 0x3000000fff1a7230 */ /* 0x000fe20000004100 */
[----:B------:R-:W-:Y:S01]  /*16e70*/  IADD3 R39, PT, PT, R37, 0x80, RZ ;  /* 0x0000008025277810 */ /* 0x000fe20007ffe0ff */
[----:B------:R-:W-:Y:S02]  /*16e80*/  HADD2.F32 R28, -RZ, R51.H1_H1 ;  /* 0x30000033ff1c7230 */ /* 0x000fe40000004100 */
[----:B------:R-:W-:Y:S01]  /*16e90*/  FFMA.FTZ R35, R21, R22, R30 ;  /* 0x0000001615237223 */ /* 0x000fe2000001001e */
[C---:B------:R-:W-:Y:S01]  /*16ea0*/  VIADD R41, R37.reuse, 0x100 ;  /* 0x0000010025297836 */ /* 0x040fe20000000000 */
[C---:B------:R-:W-:Y:S01]  /*16eb0*/  IADD3 R21, PT, PT, R37.reuse, 0x180, RZ ;  /* 0x0000018025157810 */ /* 0x040fe20007ffe0ff */
        /* <DEDUP_REMOVED lines=20> */
[----:B------:R0:W-:Y:S02]  /*17000*/  STG.E.128 desc[UR12][R42.64], R32 ;  /* 0x000000202a007986 */ /* 0x0001e4000c101d0c */
.L_x_17458:
[----:B------:R-:W-:Y:S02]  /*17010*/  UIADD3 UR7, UPT, UPT, UR7, UR20, URZ ;  /* 0x0000001407077290 */ /* 0x000fe4000fffe0ff */
[----:B------:R-:W-:Y:S02]  /*17020*/  UPLOP3.LUT UP1, UPT, UPT, UPT, UP1, 0x40, 0x4 ;  /* 0x000000000004789c */ /* 0x000fe40003f2e810 */
[----:B------:R-:W-:-:S09]  /*17030*/  UISETP.GE.AND UP0, UPT, UR7, UR21, UPT ;  /* 0x000000150700728c */ /* 0x000fd2000bf06270 */
[----:B------:R-:W-:Y:S05]  /*17040*/  BRA.U !UP0, `(.L_x_17459) ;  /* 0xfffffe99083c7547 */ /* 0x000fea000b83ffff */
[----:B------:R-:W-:Y:S05]  /*17050*/  EXIT ;  /* 0x000000000000794d */ /* 0x000fea0003800000 */
.L_x_17460:
        /* <DEDUP_REMOVED lines=10> */
.L_x_27305:


//--------------------- .text._ZN10layer_norm13ln_fwd_kernelINS_13Kernel_traitsI6__halfS2_fS2_fjLj4096ELj1ELj1ELj4ELj16ENS_18Kernel_traits_baseILj4096ES2_S2_fS2_fjLj128EEEEELb1ELb1ELb0ELb0EEEvNS_9FwdParamsE --------------------------
	.section	.text._ZN10layer_norm13ln_fwd_kernelINS_13Kernel_traitsI6__halfS2_fS2_fjLj4096ELj1ELj1ELj4ELj16ENS_18Kernel_traits_baseILj4096ES2_S2_fS2_fjLj128EEEEELb1ELb1ELb0ELb0EEEvNS_9FwdParamsE,"ax",@progbits
	.align	128
        .global         _ZN10layer_norm13ln_fwd_kernelINS_13Kernel_traitsI6__halfS2_fS2_fjLj4096ELj1ELj1ELj4ELj16ENS_18Kernel_traits_baseILj4096ES2_S2_fS2_fjLj128EEEEELb1ELb1ELb0ELb0EEEvNS_9FwdParamsE
        .type           _ZN10layer_norm13ln_fwd_kernelINS_13Kernel_traitsI6__halfS2_fS2_fjLj4096ELj1ELj1ELj4ELj16ENS_18Kernel_traits_baseILj4096ES2_S2_fS2_fjLj128EEEEELb1ELb1ELb0ELb0EEEvNS_9FwdParamsE,@function
        .size           _ZN10layer_norm13ln_fwd_kernelINS_13Kernel_traitsI6__halfS2_fS2_fjLj4096ELj1ELj1ELj4ELj16ENS_18Kernel_traits_baseILj4096ES2_S2_fS2_fjLj128EEEEELb1ELb1ELb0ELb0EEEvNS_9FwdParamsE,(.L_x_27306 - _ZN10layer_norm13ln_fwd_kernelINS_13Kernel_traitsI6__halfS2_fS2_fjLj4096ELj1ELj1ELj4ELj16ENS_18Kernel_traits_baseILj4096ES2_S2_fS2_fjLj128EEEEELb1ELb1ELb0ELb0EEEvNS_9FwdParamsE)
        .other          _ZN10layer_norm13ln_fwd_kernelINS_13Kernel_traitsI6__halfS2_fS2_fjLj4096ELj1ELj1ELj4ELj16ENS_18Kernel_traits_baseILj4096ES2_S2_fS2_fjLj128EEEEELb1ELb1ELb0ELb0EEEvNS_9FwdParamsE,@"STO_CUDA_ENTRY STV_DEFAULT"
_ZN10layer_norm13ln_fwd_kernelINS_13Kernel_traitsI6__halfS2_fS2_fjLj4096ELj1ELj1ELj4ELj16ENS_18Kernel_traits_baseILj4096ES2_S2_fS2_fjLj128EEEEELb1ELb1ELb0ELb0EEEvNS_9FwdParamsE:
.text._ZN10layer_norm13ln_fwd_kernelINS_13Kernel_traitsI6__halfS2_fS2_fjLj4096ELj1ELj1ELj4ELj16ENS_18Kernel_traits_baseILj4096ES2_S2_fS2_fjLj128EEEEELb1ELb1ELb0ELb0EEEvNS_9FwdParamsE:
        /* <DEDUP_REMOVED lines=100> */
.L_x_17462:
        /* <DEDUP_REMOVED lines=32> */
[----:B------:R-:W-:Y:S01]  /*0840*/  CS2R R36, SRZ ;  /* 0x0000000000247805 */ /* 0x000fe2000001ff00 */
[----:B------:R-:W-:Y:S01]  /*0850*/  IMAD.MOV.U32 R26, RZ, RZ, RZ ;  /* 0x000000ffff1a7224 */ /* 0x000fe200078e00ff */
[----:B------:R-:W-:Y:S01]  /*0860*/  CS2R R24, SRZ ;  /* 0x0000000000187805 */ /* 0x000fe2000001ff00 */
[----:B------:R-:W-:Y:S01]  /*0870*/  IMAD.MOV.U32 R14, RZ, RZ, RZ ;  /* 0x000000ffff0e7224 */ /* 0x000fe200078e00ff */
[----:B------:R-:W-:Y:S02]  /*0880*/  CS2R R12, SRZ ;  /* 0x00000000000c7805 */ /* 0x000fe4000001ff00 */
[----:B------:R-:W-:Y:S02]  /*0890*/  @P3 CS2R R50, SRZ ;  /* 0x0000000000323805 */ /* 0x000fe4000001ff00 */
[----:B------:R-:W-:Y:S02]  /*08a0*/  @P3 CS2R R48, SRZ ;  /* 0x0000000000303805 */ /* 0x000fe4000001ff00 */
[----:B------:R-:W-:Y:S01]  /*08b0*/  @P0 MOV R15, RZ ;  /* 0x000000ff000f0202 */ /* 0x000fe20000000f00 */
[----:B------:R-:W-:-:S02]  /*08c0*/  @P1 IMAD.MOV.U32 R27, RZ, RZ, RZ ;  /* 0x000000ffff1b1224 */ /* 0x000fc400078e00ff */
[----:B----4-:R-:W-:-:S07]  /*08d0*/  @P2 IMAD.MOV.U32 R39, RZ, RZ, RZ ;  /* 0x000000ffff272224 */ /* 0x010fce00078e00ff */
.L_x_17463:
[----:B------:R-:W-:Y:S05]  /*08e0*/  BSYNC.RECONVERGENT B0 ;  /* 0x0000000000007941 */ /* 0x000fea0003800200 */
.L_x_17461:
[----:B------:R-:W0:Y:S02]  /*08f0*/  LDCU UR5, c[0x0][0x384] ;  /* 0x00007080ff0577ac */ /* 0x000e240008000800 */
[----:B0-----:R-:W-:-:S06]  /*0900*/  UISETP.GE.AND UP0, UPT, UR14, UR5, UPT ;  /* 0x000000050e00728c */ /* 0x001fcc000bf06270 */
[----:B------:R-:W-:-:S13]  /*0910*/  PLOP3.LUT P0, PT, PT, PT, UP0, 0x80, 0x8 ;  /* 0x000000000008781c */ /* 0x000fda0003f0f008 */
[----:B------:R-:W-:Y:S05]  /*0920*/  @P0 EXIT ;  /* 0x000000000000094d */ /* 0x000fea0003800000 */
[----:B------:R-:W-:Y:S01]  /*0930*/  IMAD.HI.U32 R5, R104, -0x326172a9, RZ ;  /* 0xcd9e8d5768057827 */ /* 0x000fe200078e00ff */
[----:B------:R-:W-:Y:S01]  /*0940*/  USHF.L.U32 UR5, UR4, 0x1, URZ ;  /* 0x0000000104057899 */ /* 0x000fe200080006ff */
[----:B------:R-:W0:Y:S02]  /*0950*/  LDCU.64 UR10, c[0x0][0x3e0] ;  /* 0x00007c00ff0a77ac */ /* 0x000e240008000a00 */
[C---:B------:R-:W-:Y:S01]  /*0960*/  IMAD.HI.U32 R4, R103.reuse, -0x2daee0ad, RZ ;  /* 0xd2511f5367047827 */ /* 0x040fe200078e00ff */
        /* <DEDUP_REMOVED lines=11> */
[----:B------:R-:W-:Y:S01]  /*0a20*/  IMAD R7, R4, -0x326172a9, RZ ;  /* 0xcd9e8d5704077824 */ /* 0x000fe200078e02ff */
[----:B0-----:R-:W-:Y:S01]  /*0a30*/  UISETP.NE.U32.AND UP0, UPT, UR10, URZ, UPT ;  /* 0x000000ff0a00728c */ /* 0x001fe2000bf05070 */
[----:B------:R-:W-:-:S03]  /*0a40*/  IMAD.HI.U32 R4, R56, -0x326172a9, RZ ;  /* 0xcd9e8d5738047827 */ /* 0x000fc600078e00ff */
[----:B------:R-:W-:Y:S01]  /*0a50*/  UISETP.NE.AND.EX UP0, UPT, UR11, URZ, UPT, UP0 ;  /* 0x000000ff0b00728c */ /* 0x000fe2000bf05300 */
        /* <DEDUP_REMOVED lines=24> */
[----:B------:R-:W-:Y:S01]  /*0be0*/  IMAD R57, R4, -0x326172a9, RZ ;  /* 0xcd9e8d5704397824 */ /* 0x000fe200078e02ff */
[----:B------:R-:W2:Y:S01]  /*0bf0*/  LDCU UR19, c[0x0][0x400] ;  /* 0x00008000ff1377ac */ /* 0x000ea20008000800 */
[----:B------:R-:W-:-:S04]  /*0c00*/  IMAD.HI.U32 R4, R7, -0x326172a9, RZ ;  /* 0xcd9e8d5707047827 */ /* 0x000fc800078e00ff */
[----:B------:R-:W-:Y:S01]  /*0c10*/  IMAD.HI.U32 R5, R6, -0x2daee0ad, RZ ;  /* 0xd2511f5306057827 */ /* 0x000fe200078e00ff */
[----:B------:R-:W-:-:S03]  /*0c20*/  LOP3.LUT R4, R57, UR16, R4, 0x96, !PT ;  /* 0x0000001039047c12 */ /* 0x000fc6000f8e9604 */
[----:B------:R-:W-:Y:S01]  /*0c30*/  IMAD R57, R6, -0x2daee0ad, RZ ;  /* 0xd2511f5306397824 */ /* 0x000fe200078e02ff */
[----:B------:R-:W-:Y:S01]  /*0c40*/  LOP3.LUT R5, R56, UR17, R5, 0x96, !PT ;  /* 0x0000001138057c12 */ /* 0x000fe2000f8e9605 */
[----:B------:R-:W-:Y:S01]  /*0c50*/  IMAD.HI.U32 R56, R4, -0x2daee0ad, RZ ;  /* 0xd2511f5304387827 */ /* 0x000fe200078e00ff */
[----:B------:R-:W3:Y:S03]  /*0c60*/  LDCU UR17, c[0x0][0x388] ;  /* 0x00007100ff1177ac */ /* 0x000ee60008000800 */
[----:B------:R-:W-:Y:S01]  /*0c70*/  IMAD R7, R7, -0x326172a9, RZ ;  /* 0xcd9e8d5707077824 */ /* 0x000fe200078e02ff */
[----:B------:R-:W-:Y:S01]  /*0c80*/  LOP3.LUT R56, R57, UR20, R56, 0x96, !PT ;  /* 0x0000001439387c12 */ /* 0x000fe2000f8e9638 */
[----:B------:R-:W-:Y:S01]  /*0c90*/  IMAD.HI.U32 R6, R5, -0x326172a9, RZ ;  /* 0xcd9e8d5705067827 */ /* 0x000fe200078e00ff */
[----:B------:R-:W-:-:S03]  /*0ca0*/  ULOP3.LUT UR20, UR4, 0x7f, URZ, 0xc0, !UPT ;  /* 0x0000007f04147892 */ /* 0x000fc6000f8ec0ff */
[----:B------:R-:W-:Y:S01]  /*0cb0*/  IMAD R58, R5, -0x326172a9, RZ ;  /* 0xcd9e8d57053a7824 */ /* 0x000fe200078e02ff */
[----:B------:R-:W-:Y:S01]  /*0cc0*/  LOP3.LUT R6, R7, UR18, R6, 0x96, !PT ;  /* 0x0000001207067c12 */ /* 0x000fe2000f8e9606 */
[----:B------:R-:W-:Y:S01]  /*0cd0*/  IMAD.HI.U32 R5, R56, -0x326172a9, RZ ;  /* 0xcd9e8d5738057827 */ /* 0x000fe200078e00ff */
[----:B------:R-:W4:Y:S03]  /*0ce0*/  LDCU.U8 UR18, c[0x0][0x410] ;  /* 0x00008200ff1277ac */ /* 0x000f260008000000 */
        /* <DEDUP_REMOVED lines=8> */
[----:B------:R-:W-:-:S05]  /*0d70*/  IMAD.HI.U32 R4, R57, -0x326172a9, RZ ;  /* 0xcd9e8d5739047827 */ /* 0x000fca00078e00ff */
[----:B------:R-:W-:Y:S02]  /*0d80*/  LOP3.LUT R6, R5, UR29, R4, 0x96, !PT ;  /* 0x0000001d05067c12 */ /* 0x000fe4000f8e9604 */
[----:B------:R-:W-:Y:S01]  /*0d90*/  IADD3 R4, PT, PT, RZ, -R3, RZ ;  /* 0x80000003ff047210 */ /* 0x000fe20007ffe0ff */
[----:B------:R-:W-:Y:S01]  /*0da0*/  IMAD.SHL.U32 R3, R2, 0x20, RZ ;  /* 0x0000002002037824 */ /* 0x000fe200078e00ff */
[----:B------:R-:W-:Y:S01]  /*0db0*/  LOP3.LUT R5, R0, 0x3, RZ, 0xc0, !PT ;  /* 0x0000000300057812 */ /* 0x000fe200078ec0ff */
[----:B------:R-:W-:Y:S02]  /*0dc0*/  IMAD R0, R57, -0x326172a9, RZ ;  /* 0xcd9e8d5739007824 */ /* 0x000fe400078e02ff */
[----:B------:R-:W-:Y:S01]  /*0dd0*/  IMAD.MOV.U32 R2, RZ, RZ, R4 ;  /* 0x000000ffff027224 */ /* 0x000fe200078e0004 */
[----:B------:R-:W-:Y:S01]  /*0de0*/  LOP3.LUT R3, R3, 0x3e0, RZ, 0xc0, !PT ;  /* 0x000003e003037812 */ /* 0x000fe200078ec0ff */
[----:B------:R-:W-:-:S03]  /*0df0*/  IMAD.MOV.U32 R4, RZ, RZ, RZ ;  /* 0x000000ffff047224 */ /* 0x000fc600078e00ff */
[----:B------:R-:W-:Y:S02]  /*0e00*/  VIADDMNMX R2, R2, UR20, RZ, !PT ;  /* 0x0000001402027c46 */ /* 0x000fe4000f8001ff */
[----:B------:R-:W-:Y:S02]  /*0e10*/  IADD3 R3, PT, PT, RZ, -R3, RZ ;  /* 0x80000003ff037210 */ /* 0x000fe40007ffe0ff */
[----:B------:R-:W-:-:S04]  /*0e20*/  VIMNMX R2, PT, PT, R2, 0x20, PT ;  /* 0x0000002002027848 */ /* 0x000fc80003fe0100 */
[----:B------:R-:W-:-:S04]  /*0e30*/  LEA R2, R2, UR5, 0x3 ;  /* 0x0000000502027c11 */ /* 0x000fc8000f8e18ff */
[----:B------:R-:W-:Y:S01]  /*0e40*/  I2FP.F32.U32 R101, R2 ;  /* 0x0000000200657245 */ /* 0x000fe20000201000 */
[----:B------:R-:W-:-:S05]  /*0e50*/  IMAD.MOV.U32 R2, RZ, RZ, R3 ;  /* 0x000000ffff027224 */ /* 0x000fca00078e0003 */
[----:B------:R-:W0:Y:S01]  /*0e60*/  MUFU.RCP R101, R101 ;  /* 0x0000006500657308 */ /* 0x000e220000001000 */
[----:B------:R-:W-:-:S04]  /*0e70*/  VIADDMNMX R2, R2, UR20, RZ, !PT ;  /* 0x0000001402027c46 */ /* 0x000fc8000f8001ff */
[----:B------:R-:W-:-:S04]  /*0e80*/  VIMNMX R2, PT, PT, R2, 0x20, PT ;  /* 0x0000002002027848 */ /* 0x000fc80003fe0100 */
[----:B------:R-:W-:Y:S01]  /*0e90*/  LEA R3, R2, UR5, 0x3 ;  /* 0x0000000502037c11 */ /* 0x000fe2000f8e18ff */
[----:B-1234-:R-:W-:-:S07]  /*0ea0*/  IMAD R2, R58, -0x2daee0ad, RZ ;  /* 0xd2511f533a027824 */ /* 0x01efce00078e02ff */
.L_x_17811:
[----:B-1----:R-:W1:Y:S01]  /*0eb0*/  @UP0 LDCU.64 UR4, c[0x0][0x3e0] ;  /* 0x00007c00ff0407ac */ /* 0x002e620008000a00 */
[----:B------:R-:W-:Y:S01]  /*0ec0*/  PLOP3.LUT P0, PT, PT, PT, UP0, 0x80, 0x8 ;  /* 0x000000000008781c */ /* 0x000fe20003f0f008 */
[----:B-1----:R-:W-:-:S06]  /*0ed0*/  @UP0 UIMAD.WIDE UR4, UR14, 0x2, UR4 ;  /* 0x000000020e0408a5 */ /* 0x002fcc000f8e0204 */
[----:B0-234-:R-:W-:Y:S01]  /*0ee0*/  MOV R98, UR4 ;  /* 0x0000000400627c02 */ /* 0x01dfe20008000f00 */
[----:B------:R-:W-:-:S05]  /*0ef0*/  IMAD.U32 R99, RZ, RZ, UR5 ;  /* 0x00000005ff637e24 */ /* 0x000fca000f8e00ff */
[----:B------:R-:W2:Y:S01]  /*0f00*/  @P0 LDG.E.U16 R98, desc[UR6][R98.64] ;  /* 0x0000000662620981 */ /* 0x000ea2000c1e1500 */
[----:B------:R-:W-:Y:S01]  /*0f10*/  UIMAD UR4, UR14, UR17, URZ ;  /* 0x000000110e0472a4 */ /* 0x000fe2000f8e02ff */
[----:B------:R-:W-:Y:S01]  /*0f20*/  PLOP3.LUT P0, PT, PT, PT, UP0, 0x80, 0x8 ;  /* 0x000000000008781c */ /* 0x000fe20003f0f008 */
[----:B------:R-:W-:Y:S01]  /*0f30*/  BSSY.RECONVERGENT B0, `(.L_x_17464) ;  /* 0x0000653000007945 */ /* 0x000fe20003800200 */
[----:B------:R-:W1:Y:S01]  /*0f40*/  S2R R96, SR_TID.X ;  /* 0x0000000000607919 */ /* 0x000e620000002100 */
[----:B------:R-:W-:Y:S01]  /*0f50*/  USHF.R.S32.HI UR5, URZ, 0x1f, UR4 ;  /* 0x0000001fff057899 */ /* 0x000fe20008011404 */
[----:B------:R-:W-:Y:S02]  /*0f60*/  PLOP3.LUT P1, PT, PT, PT, UP0, 0x80, 0x8 ;  /* 0x000000000008781c */ /* 0x000fe40003f2f008 */
[----:B------:R-:W-:Y:S01]  /*0f70*/  ISETP.GE.U32.AND P2, PT, R100, 0x80, PT ;  /* 0x000000806400780c */ /* 0x000fe20003f46070 */
[----:B------:R-:W-:-:S03]  /*0f80*/  ULEA.HI UR5, UR5, UR4, URZ, 0x3 ;  /* 0x0000000405057291 */ /* 0x000fc6000f8f18ff */
[----:B------:R-:W-:-:S03]  /*0f90*/  UMOV UR4, 0x3f800000 ;  /* 0x3f80000000047882 */ /* 0x000fc60000000000 */
[----:B------:R-:W-:-:S05]  /*0fa0*/  IMAD.U32 R105, RZ, RZ, UR5 ;  /* 0x00000005ff697e24 */ /* 0x000fca000f8e00ff */
[----:B-1----:R-:W-:Y:S01]  /*0fb0*/  LEA.HI.SX32 R105, R105, R96, 0x1d ;  /* 0x0000006069697211 */ /* 0x002fe200078feaff */
[----:B--2---:R-:W-:-:S03]  /*0fc0*/  @P0 HADD2.F32 R97, -RZ, R98.H0_H0 ;  /* 0x20000062ff610230 */ /* 0x004fc60000004100 */
[----:B------:R-:W-:Y:S02]  /*0fd0*/  MOV R98, R105 ;  /* 0x0000006900627202 */ /* 0x000fe40000000f00 */
[----:B------:R-:W-:Y:S02]  /*0fe0*/  @P1 R2UR UR4, R97 ;  /* 0x00000000610412ca */ /* 0x000fe400000e0000 */
[----:B------:R-:W-:Y:S01]  /*0ff0*/  P2R R97, PR, RZ, 0x4 ;  /* 0x00000004ff617803 */ /* 0x000fe20000000000 */
[----:B------:R-:W-:-:S12]  /*1000*/  @!P2 BRA `(.L_x_17465) ;  /* 0x000000640014a947 */ /* 0x000fd80003800000 */
        /* <DEDUP_REMOVED lines=21> */
.L_x_27142:
[----:B------:R-:W-:Y:S05]  /*1160*/  BRX R64 -0x1170                                        (*"BRANCH_TARGETS .L_x_27143,.L_x_27144,.L_x_27145"*) ;  /* 0xffffffec40a47949 */ /* 0x000fea000383ffff */
.L_x_27145:
[----:B------:R-:W-:Y:S01]  /*1170*/  IADD3 R66, PT, PT, R5, 0x1, RZ ;  /* 0x0000000105427810 */ /* 0x000fe20007ffe0ff */
[----:B------:R-:W-:Y:S02]  /*1180*/  IMAD.MOV.U32 R98, RZ, RZ, R2 ;  /* 0x000000ffff627224 */ /* 0x000fe400078e0002 */
[----:B------:R-:W-:Y:S01]  /*1190*/  IMAD.MOV.U32 R67, RZ, RZ, R6 ;  /* 0x000000ffff437224 */ /* 0x000fe200078e0006 */
[----:B------:R-:W-:Y:S06]  /*11a0*/  BRA `(.L_x_17468) ;  /* 0x0000000400307947 */ /* 0x000fec0003800000 */
.L_x_27143:
[----:B------:R-:W-:Y:S01]  /*11b0*/  MOV R98, R2 ;  /* 0x0000000200627202 */ /* 0x000fe20000000f00 */
[----:B------:R-:W-:Y:S02]  /*11c0*/  IMAD.MOV.U32 R66, RZ, RZ, 0x3 ;  /* 0x00000003ff427424 */ /* 0x000fe400078e00ff */
[----:B------:R-:W-:Y:S01]  /*11d0*/  IMAD.MOV.U32 R67, RZ, RZ, R7 ;  /* 0x000000ffff437224 */ /* 0x000fe200078e0007 */
[----:B------:R-:W-:Y:S06]  /*11e0*/  BRA `(.L_x_17468) ;  /* 0x0000000400207947 */ /* 0x000fec0003800000 */
.L_x_27144:
        /* <DEDUP_REMOVED lines=13> */
.L_x_17470:
[----:B------:R-:W-:Y:S05]  /*12c0*/  BSYNC.RECONVERGENT B2 ;  /* 0x0000000000027941 */ /* 0x000fea0003800200 */
.L_x_17469:
        /* <DEDUP_REMOVED lines=58> */
.L_x_17468:
[----:B------:R-:W-:Y:S05]  /*1670*/  BSYNC.RECONVERGENT B1 ;  /* 0x0000000000017941 */ /* 0x000fea0003800200 */
.L_x_17467:
        /* <DEDUP_REMOVED lines=10> */
[----:B------:R-:W-:-:S02]  /*1720*/  HADD2.F32 R2, -RZ, R16.H0_H0 ;  /* 0x20000010ff027230 */ /* 0x000fc40000004100 */
[----:B0-----:R-:W-:Y:S02]  /*1730*/  FMUL.FTZ R64, R64, R99 ;  /* 0x0000006340407220 */ /* 0x001fe40000410000 */
        /* <DEDUP_REMOVED lines=15> */
.L_x_17473:
        /* <DEDUP_REMOVED lines=13> */
.L_x_17475:
[----:B------:R-:W-:Y:S05]  /*1900*/  BSYNC.RECONVERGENT B2 ;  /* 0x0000000000027941 */ /* 0x000fea0003800200 */
.L_x_17474:
        /* <DEDUP_REMOVED lines=59> */
.L_x_17472:
[----:B------:R-:W-:Y:S05]  /*1cc0*/  BSYNC.RECONVERGENT B1 ;  /* 0x0000000000017941 */ /* 0x000fea0003800200 */
.L_x_17471:
        /* <DEDUP_REMOVED lines=23> */
.L_x_17478:
        /* <DEDUP_REMOVED lines=13> */
.L_x_17480:
[----:B------:R-:W-:Y:S05]  /*1f10*/  BSYNC.RECONVERGENT B2 ;  /* 0x0000000000027941 */ /* 0x000fea0003800200 */
.L_x_17479:
        /* <DEDUP_REMOVED lines=59> */
.L_x_17477:
[----:B------:R-:W-:Y:S05]  /*22d0*/  BSYNC.RECONVERGENT B1 ;  /* 0x0000000000017941 */ /* 0x000fea0003800200 */
.L_x_17476:
        /* <DEDUP_REMOVED lines=23> */
.L_x_17483:
        /* <DEDUP_REMOVED lines=13> */
.L_x_17485:
[----:B------:R-:W-:Y:S05]  /*2520*/  BSYNC.RECONVERGENT B2 ;  /* 0x0000000000027941 */ /* 0x000fea0003800200 */
.L_x_17484:
        /* <DEDUP_REMOVED lines=59> */
.L_x_17482:
[----:B------:R-:W-:Y:S05]  /*28e0*/  BSYNC.RECONVERGENT B1 ;  /* 0x0000000000017941 */ /* 0x000fea0003800200 */
.L_x_17481:
        /* <DEDUP_REMOVED lines=23> */
.L_x_17488:
        /* <DEDUP_REMOVED lines=13> */
.L_x_17490:
[----:B------:R-:W-:Y:S05]  /*2b30*/  BSYNC.RECONVERGENT B2 ;  /* 0x0000000000027941 */ /* 0x000fea0003800200 */
.L_x_17489:
        /* <DEDUP_REMOVED lines=59> */
.L_x_17487:
[----:B------:R-:W-:Y:S05]  /*2ef0*/  BSYNC.RECONVERGENT B1 ;  /* 0x0000000000017941 */ /* 0x000fea0003800200 */
.L_x_17486:
        /* <DEDUP_REMOVED lines=23> */
.L_x_17493:
        /* <DEDUP_REMOVED lines=13> */
.L_x_17495:
[----:B------:R-:W-:Y:S05]  /*3140*/  BSYNC.RECONVERGENT B2 ;  /* 0x0000000000027941 */ /* 0x000fea0003800200 */
.L_x_17494:
        /* <DEDUP_REMOVED lines=59> */
.L_x_17492:
[----:B------:R-:W-:Y:S05]  /*3500*/  BSYNC.RECONVERGENT B1 ;  /* 0x0000000000017941 */ /* 0x000fea0003800200 */
.L_x_17491:
        /* <DEDUP_REMOVED lines=23> */
.L_x_17498:
        /* <DEDUP_REMOVED lines=13> */
.L_x_17500:
[----:B------:R-:W-:Y:S05]  /*3750*/  BSYNC.RECONVERGENT B2 ;  /* 0x0000000000027941 */ /* 0x000fea0003800200 */
.L_x_17499:
        /* <DEDUP_REMOVED lines=59> */
.L_x_17497:
[----:B------:R-:W-:Y:S05]  /*3b10*/  BSYNC.RECONVERGENT B1 ;  /* 0x0000000000017941 */ /* 0x000fea0003800200 */
.L_x_17496:
[----:B------:R-:W-:Y:S01]  /*3b20*/  I2FP.F32.U32 R70, R5 ;  /* 0x0000000500467245 */ /* 0x000fe20000201000 */
[----:B------:R-:W-:Y:S01]  /*3b30*/  HADD2.F32 R106, -RZ, R71.H0_H0 ;  /* 0x20000047ff6a7230 */ /* 0x000fe20000004100 */
[----:B------:R-:W-:Y:S01]  /*3b40*/  ISETP.NE.AND P6, PT, R109, 0x1, PT ;  /* 0x000000016d00780c */ /* 0x000fe20003fc5270 */
[----:B------:R-:W-:Y:S01]  /*3b50*/  BSSY.RECONVERGENT B1, `(.L_x_17501) ;  /* 0x000005f000017945 */ /* 0x000fe20003800200 */
[----:B------:R-:W-:Y:S01]  /*3b60*/  MOV R108, R0 ;  /* 0x00000000006c7202 */ /* 0x000fe20000000f00 */
        /* <DEDUP_REMOVED lines=18> */
.L_x_17503:
        /* <DEDUP_REMOVED lines=15> */
.L_x_17505:
[----:B------:R-:W-:Y:S05]  /*3d80*/  BSYNC.RECONVERGENT B2 ;  /* 0x0000000000027941 */ /* 0x000fea0003800200 */
.L_x_17504:
        /* <DEDUP_REMOVED lines=59> */
.L_x_17502:
[----:B------:R-:W-:Y:S05]  /*4140*/  BSYNC.RECONVERGENT B1 ;  /* 0x0000000000017941 */ /* 0x000fea0003800200 */
.L_x_17501:
[----:B------:R-:W-:Y:S01]  /*4150*/  I2FP.F32.U32 R106, R108 ;  /* 0x0000006c006a7245 */ /* 0x000fe20000201000 */
[----:B------:R-:W-:-:S04]  /*4160*/  HADD2.F32 R71, -RZ, R71.H1_H1 ;  /* 0x30000047ff477230 */ /* 0x000fc80000004100 */
        /* <DEDUP_REMOVED lines=8> */
[----:B------:R-:W-:Y:S09]  /*41f0*/  BRA `(.L_x_17506) ;  /* 0x0000003000407947 */ /* 0x000ff20003800000 */
.L_x_17466:
        /* <DEDUP_REMOVED lines=16> */
.L_x_17509:
        /* <DEDUP_REMOVED lines=13> */
.L_x_17511:
[----:B------:R-:W-:Y:S05]  /*43d0*/  BSYNC.RECONVERGENT B2 ;  /* 0x0000000000027941 */ /* 0x000fea0003800200 */
.L_x_17510:
        /* <DEDUP_REMOVED lines=58> */
.L_x_17508:
[----:B------:R-:W-:Y:S05]  /*4780*/  BSYNC.RECONVERGENT B1 ;  /* 0x0000000000017941 */ /* 0x000fea0003800200 */
.L_x_17507:
[----:B------:R-:W0:Y:S01]  /*4790*/  LDC R99, c[0x0][0x408] ;  /* 0x00010200ff637b82 */ /* 0x000e220000000800 */
[----:B------:R-:W-:Y:S01]  /*47a0*/  I2FP.F32.U32 R2, R64 ;  /* 0x0000004000027245 */ /* 0x000fe20000201000 */
[----:B-----5:R-:W-:Y:S01]  /*47b0*/  HADD2.F32 R64, -RZ, R68.H0_H0 ;  /* 0x20000044ff407230 */ /* 0x020fe20000004100 */
[----:B------:R-:W-:Y:S01]  /*47c0*/  ISETP.NE.AND P1, PT, R65, 0x1, PT ;  /* 0x000000014100780c */ /* 0x000fe20003f25270 */
[----:B------:R-:W-:Y:S01]  /*47d0*/  IMAD.MOV.U32 R113, RZ, RZ, 0x2f800000 ;  /* 0x2f800000ff717424 */ /* 0x000fe200078e00ff */
[----:B------:R-:W-:Y:S01]  /*47e0*/  BSSY.RECONVERGENT B1, `(.L_x_17512) ;  /* 0x000005f000017945 */ /* 0x000fe20003800200 */
[----:B------:R-:W-:Y:S02]  /*47f0*/  HFMA2 R67, -RZ, RZ, 0, 1.1920928955078125e-07 ;  /* 0x00000002ff437431 */ /* 0x000fe400000001ff */
        /* <DEDUP_REMOVED lines=20> */
.L_x_17514:
        /* <DEDUP_REMOVED lines=13> */
.L_x_17516:
[----:B------:R-:W-:Y:S05]  /*4a10*/  BSYNC.RECONVERGENT B2 ;  /* 0x0000000000027941 */ /* 0x000fea0003800200 */
.L_x_17515:
        /* <DEDUP_REMOVED lines=59> */
.L_x_17513:
[----:B------:R-:W-:Y:S05]  /*4dd0*/  BSYNC.RECONVERGENT B1 ;  /* 0x0000000000017941 */ /* 0x000fea0003800200 */
.L_x_17512:
        /* <DEDUP_REMOVED lines=23> */
.L_x_17519:
        /* <DEDUP_REMOVED lines=13> */
.L_x_17521:
[----:B------:R-:W-:Y:S05]  /*5020*/  BSYNC.RECONVERGENT B2 ;  /* 0x0000000000027941 */ /* 0x000fea0003800200 */
.L_x_17520:
        /* <DEDUP_REMOVED lines=59> */
.L_x_17518:
[----:B------:R-:W-:Y:S05]  /*53e0*/  BSYNC.RECONVERGENT B1 ;  /* 0x0000000000017941 */ /* 0x000fea0003800200 */
.L_x_17517:
        /* <DEDUP_REMOVED lines=23> */
.L_x_17524:
        /* <DEDUP_REMOVED lines=13> */
.L_x_17526:
[----:B------:R-:W-:Y:S05]  /*5630*/  BSYNC.RECONVERGENT B2 ;  /* 0x0000000000027941 */ /* 0x000fea0003800200 */
.L_x_17525:
        /* <DEDUP_REMOVED lines=56> */
[----:B------:R-:W-:Y:S01]  /*59c0*/  MOV R98, R106 ;  /* 0x0000006a00627202 */ /* 0x000fe20000000f00 */
[----:B------:R-:W-:Y:S01]  /*59d0*/  IMAD.MOV.U32 R106, RZ, RZ, RZ ;  /* 0x000000ffff6a7224 */ /* 0x000fe200078e00ff */
[----:B------:R-:W-:-:S07]  /*59e0*/  LOP3.LUT R7, R108, UR20, R107, 0x96, !PT ;  /* 0x000000146c077c12 */ /* 0x000fce000f8e966b */
.L_x_17523:
[----:B------:R-:W-:Y:S05]  /*59f0*/  BSYNC.RECONVERGENT B1 ;  /* 0x0000000000017941 */ /* 0x000fea0003800200 */
.L_x_17522:
        /* <DEDUP_REMOVED lines=9> */
[----:B------:R-:W-:Y:S02]  /*5a90*/  HADD2.F32 R68, -RZ, R17.H1_H1 ;  /* 0x30000011ff447230 */ /* 0x000fe40000004100 */
[----:B------:R-:W-:Y:S01]  /*5aa0*/  IMAD.MOV.U32 R5, RZ, RZ, R0 ;  /* 0x000000ffff057224 */ /* 0x000fe200078e0000 */
        /* <DEDUP_REMOVED lines=12> */
.L_x_17529:
        /* <DEDUP_REMOVED lines=13> */
.L_x_17531:
[----:B------:R-:W-:Y:S05]  /*5c40*/  BSYNC.RECONVERGENT B2 ;  /* 0x0000000000027941 */ /* 0x000fea0003800200 */
.L_x_17530:
        /* <DEDUP_REMOVED lines=59> */
.L_x_17528:
[----:B------:R-:W-:Y:S05]  /*6000*/  BSYNC.RECONVERGENT B1 ;  /* 0x0000000000017941 */ /* 0x000fea0003800200 */
.L_x_17527:
        /* <DEDUP_REMOVED lines=23> */
.L_x_17534:
        /* <DEDUP_REMOVED lines=13> */
.L_x_17536:
[----:B------:R-:W-:Y:S05]  /*6250*/  BSYNC.RECONVERGENT B2 ;  /* 0x0000000000027941 */ /* 0x000fea0003800200 */
.L_x_17535:
        /* <DEDUP_REMOVED lines=59> */
.L_x_17533:
[----:B------:R-:W-:Y:S05]  /*6610*/  BSYNC.RECONVERGENT B1 ;  /* 0x0000000000017941 */ /* 0x000fea0003800200 */
.L_x_17532:
        /* <DEDUP_REMOVED lines=23> */
.L_x_17539:
        /* <DEDUP_REMOVED lines=13> */
.L_x_17541:
[----:B------:R-:W-:Y:S05]  /*6860*/  BSYNC.RECONVERGENT B2 ;  /* 0x0000000000027941 */ /* 0x000fea0003800200 */
.L_x_17540:
        /* <DEDUP_REMOVED lines=55> */
[----:B------:R-:W-:Y:S02]  /*6be0*/  IMAD.MOV.U32 R0, RZ, RZ, R110 ;  /* 0x000000ffff007224 */ /* 0x000fe400078e006e */
[----:B------:R-:W-:Y:S01]  /*6bf0*/  HFMA2 R110, -RZ, RZ, 0, 0 ;  /* 0x00000000ff6e7431 */ /* 0x000fe200000001ff */
[----:B------:R-:W-:Y:S01]  /*6c00*/  LOP3.LUT R7, R108, UR20, R107, 0x96, !PT ;  /* 0x000000146c077c12 */ /* 0x000fe2000f8e966b */
[----:B------:R-:W-:-:S07]  /*6c10*/  IMAD.MOV.U32 R98, RZ, RZ, R106 ;  /* 0x000000ffff627224 */ /* 0x000fce00078e006a */
.L_x_17538:
[----:B------:R-:W-:Y:S05]  /*6c20*/  BSYNC.RECONVERGENT B1 ;  /* 0x0000000000017941 */ /* 0x000fea0003800200 */
.L_x_17537:
[----:B------:R-:W-:Y:S01]  /*6c30*/  I2FP.F32.U32 R70, R5 ;  /* 0x0000000500467245 */ /* 0x000fe20000201000 */
[----:B------:R-:W-:Y:S01]  /*6c40*/  HADD2.F32 R106, -RZ, R71.H0_H0 ;  /* 0x20000047ff6a7230 */ /* 0x000fe20000004100 */
[----:B------:R-:W-:Y:S01]  /*6c50*/  ISETP.NE.AND P6, PT, R110, 0x1, PT ;  /* 0x000000016e00780c */ /* 0x000fe20003fc5270 */
[----:B------:R-:W-:Y:S01]  /*6c60*/  HADD2.F32 R109, -RZ, R19.H0_H0 ;  /* 0x20000013ff6d7230 */ /* 0x000fe20000004100 */
[----:B------:R-:W-:Y:S01]  /*6c70*/  BSSY.RECONVERGENT B1, `(.L_x_17542) ;  /* 0x000005e000017945 */ /* 0x000fe20003800200 */
        /* <DEDUP_REMOVED lines=18> */
.L_x_17544:
        /* <DEDUP_REMOVED lines=15> */
.L_x_17546:
[----:B------:R-:W-:Y:S05]  /*6e90*/  BSYNC.RECONVERGENT B2 ;  /* 0x0000000000027941 */ /* 0x000fea0003800200 */
.L_x_17545:
        /* <DEDUP_REMOVED lines=58> */
[----:B------:R-:W-:-:S07]  /*7240*/  MOV R98, R106 ;  /* 0x0000006a00627202 */ /* 0x000fce0000000f00 */
.L_x_17543:
[----:B------:R-:W-:Y:S05]  /*7250*/  BSYNC.RECONVERGENT B1 ;  /* 0x0000000000017941 */ /* 0x000fea0003800200 */
.L_x_17542:
[----:B------:R-:W-:Y:S01]  /*7260*/  I2FP.F32.U32 R106, R107 ;  /* 0x0000006b006a7245 */ /* 0x000fe20000201000 */
[----:B------:R-:W-:-:S04]  /*7270*/  HADD2.F32 R71, -RZ, R71.H1_H1 ;  /* 0x30000047ff477230 */ /* 0x000fc80000004100 */
[----:B------:R-:W-:Y:S01]  /*7280*/  FFMA.FTZ R113, R106, R113, 1.1641532182693481445e-10 ;  /* 0x2f0000006a717423 */ /* 0x000fe20000010071 */
[----:B------:R-:W-:-:S04]  /*7290*/  FMUL.FTZ R106, R71, UR4 ;  /* 0x00000004476a7c20 */ /* 0x000fc80008410000 */
[----:B------:R-:W-:Y:S01]  /*72a0*/  FMUL.FTZ R71, R106, R99 ;  /* 0x000000636a477220 */ /* 0x000fe20000410000 */
[----:B------:R-:W-:Y:S01]  /*72b0*/  FSETP.GTU.FTZ.AND P6, PT, R113, R112, PT ;  /* 0x000000707100720b */ /* 0x000fe20003fdc000 */
[----:B------:R-:W-:-:S03]  /*72c0*/  HADD2.F32 R106, -RZ, R19.H1_H1 ;  /* 0x30000013ff6a7230 */ /* 0x000fc60000004100 */
[----:B------:R-:W-:Y:S02]  /*72d0*/  FSEL R71, R71, RZ, !P6 ;  /* 0x000000ff47477208 */ /* 0x000fe40007000000 */
[----:B------:R-:W-:-:S03]  /*72e0*/  PLOP3.LUT P6, PT, P6, PT, PT, 0x8, 0x80 ;  /* 0x000000000080781c */ /* 0x000fc600037ce170 */
[----:B------:R-:W-:-:S10]  /*72f0*/  FMUL.FTZ R71, R71, R106 ;  /* 0x0000006a47477220 */ /* 0x000fd40000410000 */
.L_x_17506:
        /* <DEDUP_REMOVED lines=16> */
[----:B------:R-:W-:Y:S01]  /*7400*/  MOV R2, R98 ;  /* 0x0000006200027202 */ /* 0x000fe20000000f00 */
[C---:B------:R-:W-:Y:S01]  /*7410*/  VIADD R98, R105.reuse, 0x80 ;  /* 0x0000008069627836 */ /* 0x040fe20000000000 */
[----:B------:R2:W-:Y:S01]  /*7420*/  STG.E.128 desc[UR6][R110.64], R64 ;  /* 0x000000406e007986 */ /* 0x0005e2000c101d06 */
[----:B-1----:R-:W-:-:S03]  /*7430*/  IMAD.WIDE.U32 R106, R105, 0x8, R106 ;  /* 0x00000008696a7825 */ /* 0x002fc600078e006a */
[----:B------:R2:W-:Y:S04]  /*7440*/  STG.E.128 desc[UR6][R110.64+0x10], R68 ;  /* 0x000010446e007986 */ /* 0x0005e8000c101d06 */
[----:B------:R2:W-:Y:S02]  /*7450*/  STG.E.64 desc[UR6][R106.64], R108 ;  /* 0x0000006c6a007986 */ /* 0x0005e4000c101b06 */
.L_x_17465:
[----:B0-----:R-:W-:Y:S05]  /*7460*/  BSYNC.RECONVERGENT B0 ;  /* 0x0000000000007941 */ /* 0x001fea0003800200 */
.L_x_17464:
[----:B------:R-:W-:Y:S01]  /*7470*/  ISETP.GE.U32.AND P0, PT, R100, 0x100, PT ;  /* 0x000001006400780c */ /* 0x000fe20003f06070 */
[----:B------:R-:W-:Y:S03]  /*7480*/  BSSY.RECONVERGENT B0, `(.L_x_17547) ;  /* 0x0000646000007945 */ /* 0x000fe60003800200 */
[----:B--2---:R-:W-:-:S09]  /*7490*/  P2R R107, PR, RZ, 0x1 ;  /* 0x00000001ff6b7803 */ /* 0x004fd20000000000 */
        /* <DEDUP_REMOVED lines=13> */
[----:B0-----:R-:W-:Y:S02]  /*7570*/  HFMA2 R73, -RZ, RZ, 0, 1.1920928955078125e-07 ;  /* 0x00000002ff497431 */ /* 0x001fe400000001ff */
        /* <DEDUP_REMOVED lines=13> */
.L_x_17552:
        /* <DEDUP_REMOVED lines=13> */
.L_x_17554:
[----:B------:R-:W-:Y:S05]  /*7720*/  BSYNC.RECONVERGENT B2 ;  /* 0x0000000000027941 */ /* 0x000fea0003800200 */
.L_x_17553:
        /* <DEDUP_REMOVED lines=55> */
[----:B------:R-:W-:Y:S01]  /*7aa0*/  MOV R0, R110 ;  /* 0x0000006e00007202 */ /* 0x000fe20000000f00 */
[----:B------:R-:W-:Y:S01]  /*7ab0*/  IMAD.MOV.U32 R106, RZ, RZ, R108 ;  /* 0x000000ffff6a7224 */ /* 0x000fe200078e006c */
[----:B------:R-:W-:Y:S02]  /*7ac0*/  LOP3.LUT R7, R72, UR20, R109, 0x96, !PT ;  /* 0x0000001448077c12 */ /* 0x000fe4000f8e966d */
[----:B------:R-:W-:-:S07]  /*7ad0*/  MOV R72, R2 ;  /* 0x0000000200487202 */ /* 0x000fce0000000f00 */
.L_x_17551:
[----:B------:R-:W-:Y:S05]  /*7ae0*/  BSYNC.RECONVERGENT B1 ;  /* 0x0000000000017941 */ /* 0x000fea0003800200 */
.L_x_17550:
        /* <DEDUP_REMOVED lines=27> */
.L_x_17557:
        /* <DEDUP_REMOVED lines=13> */
.L_x_17559:
[----:B------:R-:W-:Y:S05]  /*7d70*/  BSYNC.RECONVERGENT B2 ;  /* 0x0000000000027941 */ /* 0x000fea0003800200 */
.L_x_17558:
        /* <DEDUP_REMOVED lines=59> */
.L_x_17556:
[----:B------:R-:W-:Y:S05]  /*8130*/  BSYNC.RECONVERGENT B1 ;  /* 0x0000000000017941 */ /* 0x000fea0003800200 */
.L_x_17555:
        /* <DEDUP_REMOVED lines=23> */
.L_x_17562:
        /* <DEDUP_REMOVED lines=13> */
.L_x_17564:
[----:B------:R-:W-:Y:S05]  /*8380*/  BSYNC.RECONVERGENT B2 ;  /* 0x0000000000027941 */ /* 0x000fea0003800200 */
.L_x_17563:
        /* <DEDUP_REMOVED lines=59> */
.L_x_17561:
[----:B------:R-:W-:Y:S05]  /*8740*/  BSYNC.RECONVERGENT B1 ;  /* 0x0000000000017941 */ /* 0x000fea0003800200 */
.L_x_17560:
        /* <DEDUP_REMOVED lines=23> */
.L_x_17567:
        /* <DEDUP_REMOVED lines=13> */
.L_x_17569:
[----:B------:R-:W-:Y:S05]  /*8990*/  BSYNC.RECONVERGENT B2 ;  /* 0x0000000000027941 */ /* 0x000fea0003800200 */
.L_x_17568:
        /* <DEDUP_REMOVED lines=59> */
.L_x_17566:
[----:B------:R-:W-:Y:S05]  /*8d50*/  BSYNC.RECONVERGENT B1 ;  /* 0x0000000000017941 */ /* 0x000fea0003800200 */
.L_x_17565:
        /* <DEDUP_REMOVED lines=23> */
.L_x_17572:
        /* <DEDUP_REMOVED lines=13> */
.L_x_17574:
[----:B------:R-:W-:Y:S05]  /*8fa0*/  BSYNC.RECONVERGENT B2 ;  /* 0x0000000000027941 */ /* 0x000fea0003800200 */
.L_x_17573:
        /* <DEDUP_REMOVED lines=59> */
.L_x_17571:
[----:B------:R-:W-:Y:S05]  /*9360*/  BSYNC.RECONVERGENT B1 ;  /* 0x0000000000017941 */ /* 0x000fea0003800200 */
.L_x_17570:
[----:B------:R-:W-:Y:S01]  /*9370*/  I2FP.F32.U32 R76, R5 ;  /* 0x00000005004c7245 */ /* 0x000fe20000201000 */
[----:B------:R-:W-:Y:S01]  /*9380*/  HADD2.F32 R77, -RZ, R78.H0_H0 ;  /* 0x2000004eff4d7230 */ /* 0x000fe20000004100 */
[----:B------:R-:W-:Y:S01]  /*9390*/  ISETP.NE.AND P4, PT, R110, 0x1, PT ;  /* 0x000000016e00780c */ /* 0x000fe20003f85270 */
[----:B------:R-:W-:Y:S01]  /*93a0*/  BSSY.RECONVERGENT B1, `(.L_x_17575) ;  /* 0x000005d000017945 */ /* 0x000fe20003800200 */
[----:B------:R-:W-:Y:S02]  /*93b0*/  IMAD.MOV.U32 R111, RZ, RZ, 0x2 ;  /* 0x00000002ff6f7424 */ /* 0x000fe400078e00ff */
[----:B------:R-:W-:Y:S01]  /*93c0*/  FFMA.FTZ R5, R76, R115, 1.1641532182693481445e-10 ;  /* 0x2f0000004c057423 */ /* 0x000fe20000010073 */
[----:B------:R-:W-:Y:S01]  /*93d0*/  FMUL.FTZ R76, R77, UR4 ;  /* 0x000000044d4c7c20 */ /* 0x000fe20008410000 */
[----:B------:R-:W-:Y:S01]  /*93e0*/  HADD2.F32 R77, -RZ, R30.H0_H0 ;  /* 0x2000001eff4d7230 */ /* 0x000fe20000004100 */
        /* <DEDUP_REMOVED lines=15> */
.L_x_17577:
        /* <DEDUP_REMOVED lines=13> */
.L_x_17579:
[----:B------:R-:W-:Y:S05]  /*95b0*/  BSYNC.RECONVERGENT B2 ;  /* 0x0000000000027941 */ /* 0x000fea0003800200 */
.L_x_17578:
        /* <DEDUP_REMOVED lines=59> */
.L_x_17576:
[----:B------:R-:W-:Y:S05]  /*9970*/  BSYNC.RECONVERGENT B1 ;  /* 0x0000000000017941 */ /* 0x000fea0003800200 */
.L_x_17575:
        /* <DEDUP_REMOVED lines=23> */
.L_x_17582:
        /* <DEDUP_REMOVED lines=13> */
.L_x_17584:
[----:B------:R-:W-:Y:S05]  /*9bc0*/  BSYNC.RECONVERGENT B2 ;  /* 0x0000000000027941 */ /* 0x000fea0003800200 */
.L_x_17583:
        /* <DEDUP_REMOVED lines=59> */
.L_x_17581:
[----:B------:R-:W-:Y:S05]  /*9f80*/  BSYNC.RECONVERGENT B1 ;  /* 0x0000000000017941 */ /* 0x000fea0003800200 */
.L_x_17580:
        /* <DEDUP_REMOVED lines=23> */
.L_x_17587:
        /* <DEDUP_REMOVED lines=15> */
.L_x_17589:
[----:B------:R-:W-:Y:S05]  /*a1f0*/  BSYNC.RECONVERGENT B2 ;  /* 0x0000000000027941 */ /* 0x000fea0003800200 */
.L_x_17588:
        /* <DEDUP_REMOVED lines=59> */
.L_x_17586:
[----:B------:R-:W-:Y:S05]  /*a5b0*/  BSYNC.RECONVERGENT B1 ;  /* 0x0000000000017941 */ /* 0x000fea0003800200 */
.L_x_17585:
        /* <DEDUP_REMOVED lines=11> */
.L_x_17549:
        /* <DEDUP_REMOVED lines=16> */
.L_x_17593:
        /* <DEDUP_REMOVED lines=13> */
.L_x_17595:
[----:B------:R-:W-:Y:S05]  /*a840*/  BSYNC.RECONVERGENT B2 ;  /* 0x0000000000027941 */ /* 0x000fea0003800200 */
.L_x_17594:
        /* <DEDUP_REMOVED lines=59> */
.L_x_17592:
[----:B------:R-:W-:Y:S05]  /*ac00*/  BSYNC.RECONVERGENT B1 ;  /* 0x0000000000017941 */ /* 0x000fea0003800200 */
.L_x_17591:
        /* <DEDUP_REMOVED lines=27> */
.L_x_17598:
        /* <DEDUP_REMOVED lines=13> */
.L_x_17600:
[----:B------:R-:W-:Y:S05]  /*ae90*/  BSYNC.RECONVERGENT B2 ;  /* 0x0000000000027941 */ /* 0x000fea0003800200 */
.L_x_17599:
        /* <DEDUP_REMOVED lines=59> */
.L_x_17597:
[----:B------:R-:W-:Y:S05]  /*b250*/  BSYNC.RECONVERGENT B1 ;  /* 0x0000000000017941 */ /* 0x000fea0003800200 */
.L_x_17596:
        /* <DEDUP_REMOVED lines=9> */
[----:B------:R-:W-:Y:S02]  /*b2f0*/  HFMA2 R76, -RZ, RZ, 0, 1.1920928955078125e-07 ;  /* 0x00000002ff4c7431 */ /* 0x000fe400000001ff */
        /* <DEDUP_REMOVED lines=13> */
.L_x_17603:
        /* <DEDUP_REMOVED lines=13> */
.L_x_17605:
[----:B------:R-:W-:Y:S05]  /*b4a0*/  BSYNC.RECONVERGENT B2 ;  /* 0x0000000000027941 */ /* 0x000fea0003800200 */
.L_x_17604:
        /* <DEDUP_REMOVED lines=59> */
.L_x_17602:
[----:B------:R-:W-:Y:S05]  /*b860*/  BSYNC.RECONVERGENT B1 ;  /* 0x0000000000017941 */ /* 0x000fea0003800200 */
.L_x_17601:
        /* <DEDUP_REMOVED lines=23> */
.L_x_17608:
        /* <DEDUP_REMOVED lines=13> */
.L_x_17610:
[----:B------:R-:W-:Y:S05]  /*bab0*/  BSYNC.RECONVERGENT B2 ;  /* 0x0000000000027941 */ /* 0x000fea0003800200 */
.L_x_17609:
        /* <DEDUP_REMOVED lines=59> */
.L_x_17607:
[----:B------:R-:W-:Y:S05]  /*be70*/  BSYNC.RECONVERGENT B1 ;  /* 0x0000000000017941 */ /* 0x000fea0003800200 */
.L_x_17606:
        /* <DEDUP_REMOVED lines=23> */
.L_x_17613:
        /* <DEDUP_REMOVED lines=13> */
.L_x_17615:
[----:B------:R-:W-:Y:S05]  /*c0c0*/  BSYNC.RECONVERGENT B2 ;  /* 0x0000000000027941 */ /* 0x000fea0003800200 */
.L_x_17614:
        /* <DEDUP_REMOVED lines=59> */
.L_x_17612:
[----:B------:R-:W-:Y:S05]  /*c480*/  BSYNC.RECONVERGENT B1 ;  /* 0x0000000000017941 */ /* 0x000fea0003800200 */
.L_x_17611:
        /* <DEDUP_REMOVED lines=23> */
.L_x_17618:
        /* <DEDUP_REMOVED lines=13> */
.L_x_17620:
[----:B------:R-:W-:Y:S05]  /*c6d0*/  BSYNC.RECONVERGENT B2 ;  /* 0x0000000000027941 */ /* 0x000fea0003800200 */
.L_x_17619:
        /* <DEDUP_REMOVED lines=59> */
.L_x_17617:
[----:B------:R-:W-:Y:S05]  /*ca90*/  BSYNC.RECONVERGENT B1 ;  /* 0x0000000000017941 */ /* 0x000fea0003800200 */
.L_x_17616:
        /* <DEDUP_REMOVED lines=23> */
.L_x_17623:
        /* <DEDUP_REMOVED lines=13> */
.L_x_17625:
[----:B------:R-:W-:Y:S05]  /*cce0*/  BSYNC.RECONVERGENT B2 ;  /* 0x0000000000027941 */ /* 0x000fea0003800200 */
.L_x_17624:
        /* <DEDUP_REMOVED lines=59> */
.L_x_17622:
[----:B------:R-:W-:Y:S05]  /*d0a0*/  BSYNC.RECONVERGENT B1 ;  /* 0x0000000000017941 */ /* 0x000fea0003800200 */
.L_x_17621:
        /* <DEDUP_REMOVED lines=23> */
.L_x_17628:
        /* <DEDUP_REMOVED lines=15> */
.L_x_17630:
[----:B------:R-:W-:Y:S05]  /*d310*/  BSYNC.RECONVERGENT B2 ;  /* 0x0000000000027941 */ /* 0x000fea0003800200 */
.L_x_17629:
        /* <DEDUP_REMOVED lines=59> */
.L_x_17627:
[----:B------:R-:W-:Y:S05]  /*d6d0*/  BSYNC.RECONVERGENT B1 ;  /* 0x0000000000017941 */ /* 0x000fea0003800200 */
.L_x_17626:
        /* <DEDUP_REMOVED lines=10> */
.L_x_17590:
        /* <DEDUP_REMOVED lines=18> */
[----:B-1----:R-:W-:-:S03]  /*d8a0*/  IMAD.WIDE.U32 R108, R98, 0x8, R108 ;  /* 0x00000008626c7825 */ /* 0x002fc600078e006c */
[----:B------:R0:W-:Y:S01]  /*d8b0*/  STG.E.128 desc[UR6][R112.64+0x10], R76 ;  /* 0x0000104c70007986 */ /* 0x0001e2000c101d06 */
[----:B------:R-:W-:-:S03]  /*d8c0*/  VIADD R98, R98, 0x80 ;  /* 0x0000008062627836 */ /* 0x000fc60000000000 */
[----:B------:R0:W-:Y:S04]  /*d8d0*/  STG.E.64 desc[UR6][R108.64], R110 ;  /* 0x0000006e6c007986 */ /* 0x0001e8000c101b06 */
.L_x_17548:
[----:B------:R-:W-:Y:S05]  /*d8e0*/  BSYNC.RECONVERGENT B0 ;  /* 0x0000000000007941 */ /* 0x000fea0003800200 */
.L_x_17547:
        /* <DEDUP_REMOVED lines=8> */
[----:B-1----:R-:W-:-:S05]  /*d970*/  IMAD.WIDE.U32 R80, R98, 0x10, R80 ;  /* 0x0000001062507825 */ /* 0x002fca00078e0050 */
[----:B------:R1:W5:Y:S01]  /*d980*/  LDG.E.128 R84, desc[UR6][R80.64] ;  /* 0x0000000650547981 */ /* 0x000362000c1e1d00 */
[----:B--2---:R-:W-:-:S05]  /*d990*/  @P0 IMAD.WIDE.U32 R82, R98, 0x20, R82 ;  /* 0x0000002062520825 */ /* 0x004fca00078e0052 */
[----:B------:R1:W5:Y:S04]  /*d9a0*/  @P0 LDG.E.128 R56, desc[UR6][R82.64] ;  /* 0x0000000652380981 */ /* 0x000368000c1e1d00 */
[----:B------:R1:W5:Y:S01]  /*d9b0*/  @P0 LDG.E.128 R60, desc[UR6][R82.64+0x10] ;  /* 0x00001006523c0981 */ /* 0x000362000c1e1d00 */
[----:B------:R-:W-:Y:S05]  /*d9c0*/  @!P0 BRA `(.L_x_17633) ;  /* 0x0000003000448947 */ /* 0x000fea0003800000 */
[----:B------:R-:W-:Y:S01]  /*d9d0*/  ISETP.NE.AND P0, PT, R5, 0x1, PT ;  /* 0x000000010500780c */ /* 0x000fe20003f05270 */
[----:B------:R-:W-:Y:S01]  /*d9e0*/  BSSY.RECONVERGENT B1, `(.L_x_17634) ;  /* 0x0000057000017945 */ /* 0x000fe20003800200 */
[----:B-1----:R-:W-:Y:S02]  /*d9f0*/  HFMA2 R81, -RZ, RZ, 0, 1.1920928955078125e-07 ;  /* 0x00000002ff517431 */ /* 0x002fe400000001ff */
        /* <DEDUP_REMOVED lines=13> */
.L_x_17636:
        /* <DEDUP_REMOVED lines=13> */
.L_x_17638:
[----:B------:R-:W-:Y:S05]  /*dba0*/  BSYNC.RECONVERGENT B2 ;  /* 0x0000000000027941 */ /* 0x000fea0003800200 */
.L_x_17637:
        /* <DEDUP_REMOVED lines=58> */
.L_x_17635:
[----:B------:R-:W-:Y:S05]  /*df50*/  BSYNC.RECONVERGENT B1 ;  /* 0x0000000000017941 */ /* 0x000fea0003800200 */
.L_x_17634:
        /* <DEDUP_REMOVED lines=27> */
.L_x_17641:
        /* <DEDUP_REMOVED lines=13> */
.L_x_17643:
[----:B------:R-:W-:Y:S05]  /*e1e0*/  BSYNC.RECONVERGENT B2 ;  /* 0x0000000000027941 */ /* 0x000fea0003800200 */
.L_x_17642:
        /* <DEDUP_REMOVED lines=57> */
[----:B------:R-:W-:Y:S02]  /*e580*/  HFMA2 R83, -RZ, RZ, 0, 0 ;  /* 0x00000000ff537431 */ /* 0x000fe400000001ff */
[----:B------:R-:W-:-:S07]  /*e590*/  IMAD.MOV.U32 R114, RZ, RZ, R82 ;  /* 0x000000ffff727224 */ /* 0x000fce00078e0052 */
.L_x_17640:
[----:B------:R-:W-:Y:S05]  /*e5a0*/  BSYNC.RECONVERGENT B1 ;  /* 0x0000000000017941 */ /* 0x000fea0003800200 */
.L_x_17639:
[----:B------:R-:W-:Y:S01]  /*e5b0*/  I2FP.F32.U32 R5, R5 ;  /* 0x0000000500057245 */ /* 0x000fe20000201000 */
[----:B------:R-:W-:Y:S01]  /*e5c0*/  HADD2.F32 R84, -RZ, R84.H1_H1 ;  /* 0x30000054ff547230 */ /* 0x000fe20000004100 */
[----:B------:R-:W-:Y:S01]  /*e5d0*/  ISETP.NE.AND P1, PT, R83, 0x1, PT ;  /* 0x000000015300780c */ /* 0x000fe20003f25270 */
[----:B------:R-:W-:Y:S01]  /*e5e0*/  HADD2.F32 R81, -RZ, R40.H1_H1 ;  /* 0x30000028ff517230 */ /* 0x000fe20000004100 */
[----:B------:R-:W-:Y:S01]  /*e5f0*/  BSSY.RECONVERGENT B1, `(.L_x_17644) ;  /* 0x000005c000017945 */ /* 0x000fe20003800200 */
[----:B------:R-:W-:Y:S01]  /*e600*/  FFMA.FTZ R82, R5, R116, 1.1641532182693481445e-10 ;  /* 0x2f00000005527423 */ /* 0x000fe20000010074 */
[----:B------:R-:W-:Y:S01]  /*e610*/  FMUL.FTZ R84, R84, UR4 ;  /* 0x0000000454547c20 */ /* 0x000fe20008410000 */
[----:B0-----:R-:W-:Y:S01]  /*e620*/  IMAD.MOV.U32 R108, RZ, RZ, 0x2 ;  /* 0x00000002ff6c7424 */ /* 0x001fe200078e00ff */
        /* <DEDUP_REMOVED lines=15> */
.L_x_17646:
        /* <DEDUP_REMOVED lines=13> */
.L_x_17648:
[----:B------:R-:W-:Y:S05]  /*e7f0*/  BSYNC.RECONVERGENT B2 ;  /* 0x0000000000027941 */ /* 0x000fea0003800200 */
.L_x_17647:
        /* <DEDUP_REMOVED lines=59> */
.L_x_17645:
[----:B------:R-:W-:Y:S05]  /*ebb0*/  BSYNC.RECONVERGENT B1 ;  /* 0x0000000000017941 */ /* 0x000fea0003800200 */
.L_x_17644:
        /* <DEDUP_REMOVED lines=23> */
.L_x_17651:
        /* <DEDUP_REMOVED lines=13> */
.L_x_17653:
[----:B------:R-:W-:Y:S05]  /*ee00*/  BSYNC.RECONVERGENT B2 ;  /* 0x0000000000027941 */ /* 0x000fea0003800200 */
.L_x_17652:
        /* <DEDUP_REMOVED lines=59> */
.L_x_17650:
[----:B------:R-:W-:Y:S05]  /*f1c0*/  BSYNC.RECONVERGENT B1 ;  /* 0x0000000000017941 */ /* 0x000fea0003800200 */
.L_x_17649:
        /* <DEDUP_REMOVED lines=23> */
.L_x_17656:
        /* <DEDUP_REMOVED lines=13> */
.L_x_17658:
[----:B------:R-:W-:Y:S05]  /*f410*/  BSYNC.RECONVERGENT B2 ;  /* 0x0000000000027941 */ /* 0x000fea0003800200 */
.L_x_17657:
        /* <DEDUP_REMOVED lines=57> */
[----:B------:R-:W-:Y:S02]  /*f7b0*/  LOP3.LUT R7, R108, UR20, R85, 0x96, !PT ;  /* 0x000000146c077c12 */ /* 0x000fe4000f8e9655 */
[----:B------:R-:W-:-:S07]  /*f7c0*/  MOV R114, R84 ;  /* 0x0000005400727202 */ /* 0x000fce0000000f00 */
.L_x_17655:
[----:B------:R-:W-:Y:S05]  /*f7d0*/  BSYNC.RECONVERGENT B1 ;  /* 0x0000000000017941 */ /* 0x000fea0003800200 */
.L_x_17654:
[----:B------:R-:W-:Y:S01]  /*f7e0*/  I2FP.F32.U32 R5, R5 ;  /* 0x0000000500057245 */ /* 0x000fe20000201000 */
[----:B------:R-:W-:Y:S01]  /*f7f0*/  HADD2.F32 R85, -RZ, R86.H0_H0 ;  /* 0x20000056ff557230 */ /* 0x000fe20000004100 */
[----:B------:R-:W-:Y:S01]  /*f800*/  ISETP.NE.AND P4, PT, R110, 0x1, PT ;  /* 0x000000016e00780c */ /* 0x000fe20003f85270 */
[----:B------:R-:W-:Y:S01]  /*f810*/  BSSY.RECONVERGENT B1, `(.L_x_17659) ;  /* 0x000005d000017945 */ /* 0x000fe20003800200 */
[----:B------:R-:W-:Y:S02]  /*f820*/  HFMA2 R111, -RZ, RZ, 0, 1.1920928955078125e-07 ;  /* 0x00000002ff6f7431 */ /* 0x000fe400000001ff */
[----:B------:R-:W-:Y:S01]  /*f830*/  FFMA.FTZ R84, R5, R116, 1.1641532182693481445e-10 ;  /* 0x2f00000005547423 */ /* 0x000fe20000010074 */
[----:B------:R-:W-:Y:S01]  /*f840*/  FMUL.FTZ R108, R85, UR4 ;  /* 0x00000004556c7c20 */ /* 0x000fe20008410000 */
[----:B------:R-:W-:Y:S02]  /*f850*/  HADD2.F32 R85, -RZ, R42.H0_H0 ;  /* 0x2000002aff557230 */ /* 0x000fe40000004100 */
[----:B------:R-:W-:-:S02]  /*f860*/  IMAD.MOV.U32 R109, RZ, RZ, R0 ;  /* 0x000000ffff6d7224 */ /* 0x000fc400078e0000 */
        /* <DEDUP_REMOVED lines=14> */
.L_x_17661:
        /* <DEDUP_REMOVED lines=13> */
.L_x_17663:
[----:B------:R-:W-:Y:S05]  /*fa20*/  BSYNC.RECONVERGENT B2 ;  /* 0x0000000000027941 */ /* 0x000fea0003800200 */
.L_x_17662:
        /* <DEDUP_REMOVED lines=59> */
.L_x_17660:
[----:B------:R-:W-:Y:S05]  /*fde0*/  BSYNC.RECONVERGENT B1 ;  /* 0x0000000000017941 */ /* 0x000fea0003800200 */
.L_x_17659:
[----:B------:R-:W-:Y:S01]  /*fdf0*/  I2FP.F32.U32 R5, R109 ;  /* 0x0000006d00057245 */ /* 0x000fe20000201000 */
[----:B------:R-:W-:Y:S01]  /*fe00*/  HADD2.F32 R85, -RZ, R86.H1_H1 ;  /* 0x30000056ff557230 */ /* 0x000fe20000004100 */
[----:B------:R-:W-:Y:S01]  /*fe10*/  ISETP.NE.AND P5, PT, R111, 0x1, PT ;  /* 0x000000016f00780c */ /* 0x000fe20003fa5270 */
[----:B------:R-:W-:Y:S01]  /*fe20*/  BSSY.RECONVERGENT B1, `(.L_x_17664) ;  /* 0x000005d000017945 */ /* 0x000fe20003800200 */
[----:B------:R-:W-:Y:S02]  /*fe30*/  IMAD.MOV.U32 R112, RZ, RZ, 0x2 ;  /* 0x00000002ff707424 */ /* 0x000fe400078e00ff */
[----:B------:R-:W-:Y:S01]  /*fe40*/  FFMA.FTZ R86, R5, R116, 1.1641532182693481445e-10 ;  /* 0x2f00000005567423 */ /* 0x000fe20000010074 */
[----:B------:R-:W-:Y:S01]  /*fe50*/  FMUL.FTZ R108, R85, UR4 ;  /* 0x00000004556c7c20 */ /* 0x000fe20008410000 */
[----:B------:R-:W-:Y:S01]  /*fe60*/  HADD2.F32 R85, -RZ, R42.H1_H1 ;  /* 0x3000002aff557230 */ /* 0x000fe20000004100 */
        /* <DEDUP_REMOVED lines=15> */
.L_x_17666:
        /* <DEDUP_REMOVED lines=13> */
.L_x_17668:
[----:B------:R-:W-:Y:S05]  /*10030*/  BSYNC.RECONVERGENT B2 ;  /* 0x0000000000027941 */ /* 0x000fea0003800200 */
.L_x_17667:
        /* <DEDUP_REMOVED lines=59> */
.L_x_17665:
[----:B------:R-:W-:Y:S05]  /*103f0*/  BSYNC.RECONVERGENT B1 ;  /* 0x0000000000017941 */ /* 0x000fea0003800200 */
.L_x_17664:
        /* <DEDUP_REMOVED lines=23> */
.L_x_17671:
        /* <DEDUP_REMOVED lines=15> */
.L_x_17673:
[----:B------:R-:W-:Y:S05]  /*10660*/  BSYNC.RECONVERGENT B2 ;  /* 0x0000000000027941 */ /* 0x000fea0003800200 */
.L_x_17672:
        /* <DEDUP_REMOVED lines=59> */
.L_x_17670:
[----:B------:R-:W-:Y:S05]  /*10a20*/  BSYNC.RECONVERGENT B1 ;  /* 0x0000000000017941 */ /* 0x000fea0003800200 */
.L_x_17669:
        /* <DEDUP_REMOVED lines=11> */
.L_x_17633:
[----:B------:R-:W-:Y:S01]  /*10ae0*/  ISETP.NE.AND P0, PT, R5, 0x1, PT ;  /* 0x000000010500780c */ /* 0x000fe20003f05270 */
[----:B------:R-:W-:Y:S01]  /*10af0*/  BSSY.RECONVERGENT B1, `(.L_x_17675) ;  /* 0x0000057000017945 */ /* 0x000fe20003800200 */
[----:B-1----:R-:W-:Y:S01]  /*10b00*/  IMAD.MOV.U32 R81, RZ, RZ, 0x2 ;  /* 0x00000002ff517424 */ /* 0x002fe200078e00ff */
        /* <DEDUP_REMOVED lines=13> */
.L_x_17677:
        /* <DEDUP_REMOVED lines=13> */
.L_x_17679:
[----:B------:R-:W-:Y:S05]  /*10cb0*/  BSYNC.RECONVERGENT B2 ;  /* 0x0000000000027941 */ /* 0x000fea0003800200 */
.L_x_17678:
        /* <DEDUP_REMOVED lines=58> */
.L_x_17676:
[----:B------:R-:W-:Y:S05]  /*11060*/  BSYNC.RECONVERGENT B1 ;  /* 0x0000000000017941 */ /* 0x000fea0003800200 */
.L_x_17675:
        /* <DEDUP_REMOVED lines=27> */
.L_x_17682:
        /* <DEDUP_REMOVED lines=13> */
.L_x_17684:
[----:B------:R-:W-:Y:S05]  /*112f0*/  BSYNC.RECONVERGENT B2 ;  /* 0x0000000000027941 */ /* 0x000fea0003800200 */
.L_x_17683:
        /* <DEDUP_REMOVED lines=59> */
.L_x_17681:
[----:B------:R-:W-:Y:S05]  /*116b0*/  BSYNC.RECONVERGENT B1 ;  /* 0x0000000000017941 */ /* 0x000fea0003800200 */
.L_x_17680:
[----:B------:R-:W-:Y:S01]  /*116c0*/  I2FP.F32.U32 R5, R5 ;  /* 0x0000000500057245 */ /* 0x000fe20000201000 */
[----:B------:R-:W-:Y:S01]  /*116d0*/  HADD2.F32 R84, -RZ, R84.H1_H1 ;  /* 0x30000054ff547230 */ /* 0x000fe20000004100 */
[----:B------:R-:W-:Y:S01]  /*116e0*/  ISETP.NE.AND P1, PT, R83, 0x1, PT ;  /* 0x000000015300780c */ /* 0x000fe20003f25270 */
[----:B------:R-:W-:Y:S01]  /*116f0*/  BSSY.RECONVERGENT B1, `(.L_x_17685) ;  /* 0x000005d000017945 */ /* 0x000fe20003800200 */
[----:B0-----:R-:W-:Y:S02]  /*11700*/  HFMA2 R108, -RZ, RZ, 0, 1.1920928955078125e-07 ;  /* 0x00000002ff6c7431 */ /* 0x001fe400000001ff */
        /* <DEDUP_REMOVED lines=18> */
.L_x_17687:
        /* <DEDUP_REMOVED lines=13> */
.L_x_17689:
[----:B------:R-:W-:Y:S05]  /*11900*/  BSYNC.RECONVERGENT B2 ;  /* 0x0000000000027941 */ /* 0x000fea0003800200 */
.L_x_17688:
        /* <DEDUP_REMOVED lines=59> */
.L_x_17686:
[----:B------:R-:W-:Y:S05]  /*11cc0*/  BSYNC.RECONVERGENT B1 ;  /* 0x0000000000017941 */ /* 0x000fea0003800200 */
.L_x_17685:
        /* <DEDUP_REMOVED lines=23> */
.L_x_17692:
        /* <DEDUP_REMOVED lines=13> */
.L_x_17694:
[----:B------:R-:W-:Y:S05]  /*11f10*/  BSYNC.RECONVERGENT B2 ;  /* 0x0000000000027941 */ /* 0x000fea0003800200 */
.L_x_17693:
        /* <DEDUP_REMOVED lines=59> */
.L_x_17691:
[----:B------:R-:W-:Y:S05]  /*122d0*/  BSYNC.RECONVERGENT B1 ;  /* 0x0000000000017941 */ /* 0x000fea0003800200 */
.L_x_17690:
        /* <DEDUP_REMOVED lines=23> */
.L_x_17697:
        /* <DEDUP_REMOVED lines=13> */
.L_x_17699:
[----:B------:R-:W-:Y:S05]  /*12520*/  BSYNC.RECONVERGENT B2 ;  /* 0x0000000000027941 */ /* 0x000fea0003800200 */
.L_x_17698:
        /* <DEDUP_REMOVED lines=59> */
.L_x_17696:
[----:B------:R-:W-:Y:S05]  /*128e0*/  BSYNC.RECONVERGENT B1 ;  /* 0x0000000000017941 */ /* 0x000fea0003800200 */
.L_x_17695:
        /* <DEDUP_REMOVED lines=23> */
.L_x_17702:
        /* <DEDUP_REMOVED lines=13> */
.L_x_17704:
[----:B------:R-:W-:Y:S05]  /*12b30*/  BSYNC.RECONVERGENT B2 ;  /* 0x0000000000027941 */ /* 0x000fea0003800200 */
.L_x_17703:
        /* <DEDUP_REMOVED lines=59> */
.L_x_17701:
[----:B------:R-:W-:Y:S05]  /*12ef0*/  BSYNC.RECONVERGENT B1 ;  /* 0x0000000000017941 */ /* 0x000fea0003800200 */
.L_x_17700:
[----:B------:R-:W-:Y:S01]  /*12f00*/  I2FP.F32.U32 R5, R5 ;  /* 0x0000000500057245 */ /* 0x000fe20000201000 */
[----:B------:R-:W-:Y:S01]  /*12f10*/  HADD2.F32 R85, -RZ, R86.H1_H1 ;  /* 0x30000056ff557230 */ /* 0x000fe20000004100 */
[----:B------:R-:W-:Y:S01]  /*12f20*/  ISETP.NE.AND P5, PT, R109, 0x1, PT ;  /* 0x000000016d00780c */ /* 0x000fe20003fa5270 */
[----:B------:R-:W-:Y:S01]  /*12f30*/  HADD2.F32 R110, -RZ, R42.H1_H1 ;  /* 0x3000002aff6e7230 */ /* 0x000fe20000004100 */
        /* <DEDUP_REMOVED lines=19> */
.L_x_17707:
        /* <DEDUP_REMOVED lines=13> */
.L_x_17709:
[----:B------:R-:W-:Y:S05]  /*13140*/  BSYNC.RECONVERGENT B2 ;  /* 0x0000000000027941 */ /* 0x000fea0003800200 */
.L_x_17708:
        /* <DEDUP_REMOVED lines=59> */
.L_x_17706:
[----:B------:R-:W-:Y:S05]  /*13500*/  BSYNC.RECONVERGENT B1 ;  /* 0x0000000000017941 */ /* 0x000fea0003800200 */
.L_x_17705:
[----:B------:R-:W-:Y:S01]  /*13510*/  I2FP.F32.U32 R5, R5 ;  /* 0x0000000500057245 */ /* 0x000fe20000201000 */
[----:B------:R-:W-:Y:S01]  /*13520*/  HADD2.F32 R108, -RZ, R87.H0_H0 ;  /* 0x20000057ff6c7230 */ /* 0x000fe20000004100 */
[----:B------:R-:W-:Y:S01]  /*13530*/  ISETP.NE.AND P6, PT, R112, 0x1, PT ;  /* 0x000000017000780c */ /* 0x000fe20003fc5270 */
[----:B------:R-:W-:Y:S01]  /*13540*/  HADD2.F32 R111, -RZ, R43.H0_H0 ;  /* 0x2000002bff6f7230 */ /* 0x000fe20000004100 */
        /* <DEDUP_REMOVED lines=19> */
.L_x_17712:
        /* <DEDUP_REMOVED lines=15> */
.L_x_17714:
[----:B------:R-:W-:Y:S05]  /*13770*/  BSYNC.RECONVERGENT B2 ;  /* 0x0000000000027941 */ /* 0x000fea0003800200 */
.L_x_17713:
        /* <DEDUP_REMOVED lines=59> */
.L_x_17711:
[----:B------:R-:W-:Y:S05]  /*13b30*/  BSYNC.RECONVERGENT B1 ;  /* 0x0000000000017941 */ /* 0x000fea0003800200 */
.L_x_17710:
        /* <DEDUP_REMOVED lines=10> */
.L_x_17674:
        /* <DEDUP_REMOVED lines=22> */
.L_x_17632:
[----:B------:R-:W-:Y:S05]  /*13d40*/  BSYNC.RECONVERGENT B0 ;  /* 0x0000000000007941 */ /* 0x000fea0003800200 */
.L_x_17631:
[----:B------:R-:W-:Y:S01]  /*13d50*/  ISETP.GE.U32.AND P0, PT, R100, 0x200, PT ;  /* 0x000002006400780c */ /* 0x000fe20003f06070 */
[----:B------:R-:W-:-:S12]  /*13d60*/  BSSY.RECONVERGENT B0, `(.L_x_17715) ;  /* 0x0000645000007945 */ /* 0x000fd80003800200 */
        /* <DEDUP_REMOVED lines=27> */
.L_x_17720:
        /* <DEDUP_REMOVED lines=13> */
.L_x_17722:
[----:B------:R-:W-:Y:S05]  /*13ff0*/  BSYNC.RECONVERGENT B2 ;  /* 0x0000000000027941 */ /* 0x000fea0003800200 */
.L_x_17721:
[----:B0-2---:R-:W-:Y:S01]  /*14000*/  IMAD.WIDE.U32 R108, R104, -0x326172a9, RZ ;  /* 0xcd9e8d57686c7825 */ /* 0x005fe200078e00ff */
        /* <DEDUP_REMOVED lines=57> */
.L_x_17719:
[----:B------:R-:W-:Y:S05]  /*143a0*/  BSYNC.RECONVERGENT B1 ;  /* 0x0000000000017941 */ /* 0x000fea0003800200 */
.L_x_17718:
        /* <DEDUP_REMOVED lines=8> */
[----:B------:R-:W3:Y:S01]  /*14430*/  LDC R115, c[0x0][0x404] ;  /* 0x00010100ff737b82 */ /* 0x000ee20000000800 */
[----:B------:R-:W-:-:S02]  /*14440*/  FFMA.FTZ R2, R5, R116, 1.1641532182693481445e-10 ;  /* 0x2f00000005027423 */ /* 0x000fc40000010074 */
[----:B-1----:R-:W-:-:S03]  /*14450*/  FMUL.FTZ R88, R88, R99 ;  /* 0x0000006358587220 */ /* 0x002fc60000410000 */
[----:B---3--:R-:W-:Y:S01]  /*14460*/  FSETP.GTU.FTZ.AND P1, PT, R2, R115, PT ;  /* 0x000000730200720b */ /* 0x008fe20003f3c000 */
        /* <DEDUP_REMOVED lines=15> */
.L_x_17725:
[----:B------:R-:W-:Y:S01]  /*14560*/  IADD3 R103, PT, PT, R103, 0x1, RZ ;  /* 0x0000000167677810 */ /* 0x000fe20007ffe0ff */
[----:B------:R-:W-:Y:S03]  /*14570*/  BSSY.RECONVERGENT B2, `(.L_x_17726) ;  /* 0x000000c000027945 */ /* 0x000fe60003800200 */
[C---:B------:R-:W-:Y:S01]  /*14580*/  ISETP.NE.AND P1, PT, R103.reuse, RZ, PT ;  /* 0x000000ff6700720c */ /* 0x040fe20003f25270 */
[----:B0-2---:R-:W-:-:S12]  /*14590*/  IMAD.WIDE.U32 R108, R103, -0x2daee0ad, RZ ;  /* 0xd2511f53676c7825 */ /* 0x005fd800078e00ff */
        /* <DEDUP_REMOVED lines=9> */
.L_x_17727:
[----:B------:R-:W-:Y:S05]  /*14630*/  BSYNC.RECONVERGENT B2 ;  /* 0x0000000000027941 */ /* 0x000fea0003800200 */
.L_x_17726:
        /* <DEDUP_REMOVED lines=59> */
.L_x_17724:
[----:B------:R-:W-:Y:S05]  /*149f0*/  BSYNC.RECONVERGENT B1 ;  /* 0x0000000000017941 */ /* 0x000fea0003800200 */
.L_x_17723:
[----:B------:R-:W-:Y:S01]  /*14a00*/  I2FP.F32.U32 R5, R5 ;  /* 0x0000000500057245 */ /* 0x000fe20000201000 */
[----:B------:R-:W-:Y:S01]  /*14a10*/  HADD2.F32 R92, -RZ, R92.H1_H1 ;  /* 0x3000005cff5c7230 */ /* 0x000fe20000004100 */
[----:B------:R-:W-:Y:S01]  /*14a20*/  ISETP.NE.AND P1, PT, R91, 0x1, PT ;  /* 0x000000015b00780c */ /* 0x000fe20003f25270 */
[----:B------:R-:W-:Y:S01]  /*14a30*/  HADD2.F32 R89, -RZ, R52.H1_H1 ;  /* 0x30000034ff597230 */ /* 0x000fe20000004100 */
[----:B------:R-:W-:Y:S01]  /*14a40*/  BSSY.RECONVERGENT B1, `(.L_x_17728) ;  /* 0x000005d000017945 */ /* 0x000fe20003800200 */
[----:B------:R-:W-:Y:S01]  /*14a50*/  FFMA.FTZ R90, R5, R116, 1.1641532182693481445e-10 ;  /* 0x2f000000055a7423 */ /* 0x000fe20000010074 */
[----:B------:R-:W-:Y:S01]  /*14a60*/  FMUL.FTZ R92, R92, UR4 ;  /* 0x000000045c5c7c20 */ /* 0x000fe20008410000 */
[----:B0-2---:R-:W-:Y:S01]  /*14a70*/  IMAD.MOV.U32 R108, RZ, RZ, 0x2 ;  /* 0x00000002ff6c7424 */ /* 0x005fe200078e00ff */
[----:B------:R-:W-:Y:S02]  /*14a80*/  MOV R5, R0 ;  /* 0x0000000000057202 */ /* 0x000fe40000000f00 */
[----:B------:R-:W-:Y:S01]  /*14a90*/  FMUL.FTZ R92, R92, R99 ;  /* 0x000000635c5c7220 */ /* 0x000fe20000410000 */
[----:B------:R-:W-:-:S04]  /*14aa0*/  FSETP.GTU.FTZ.AND P2, PT, R90, R115, PT ;  /* 0x000000735a00720b */ /* 0x000fc80003f5c000 */
        /* <DEDUP_REMOVED lines=13> */
.L_x_17730:
        /* <DEDUP_REMOVED lines=13> */
.L_x_17732:
[----:B------:R-:W-:Y:S05]  /*14c50*/  BSYNC.RECONVERGENT B2 ;  /* 0x0000000000027941 */ /* 0x000fea0003800200 */
.L_x_17731:
        /* <DEDUP_REMOVED lines=59> */
.L_x_17729:
[----:B------:R-:W-:Y:S05]  /*15010*/  BSYNC.RECONVERGENT B1 ;  /* 0x0000000000017941 */ /* 0x000fea0003800200 */
.L_x_17728:
        /* <DEDUP_REMOVED lines=23> */
.L_x_17735:
        /* <DEDUP_REMOVED lines=13> */
.L_x_17737:
[----:B------:R-:W-:Y:S05]  /*15260*/  BSYNC.RECONVERGENT B2 ;  /* 0x0000000000027941 */ /* 0x000fea0003800200 */
.L_x_17736:
        /* <DEDUP_REMOVED lines=59> */
.L_x_17734:
[----:B------:R-:W-:Y:S05]  /*15620*/  BSYNC.RECONVERGENT B1 ;  /* 0x0000000000017941 */ /* 0x000fea0003800200 */
.L_x_17733:
        /* <DEDUP_REMOVED lines=23> */
.L_x_17740:
        /* <DEDUP_REMOVED lines=13> */
.L_x_17742:
[----:B------:R-:W-:Y:S05]  /*15870*/  BSYNC.RECONVERGENT B2 ;  /* 0x0000000000027941 */ /* 0x000fea0003800200 */
.L_x_17741:
        /* <DEDUP_REMOVED lines=59> */
.L_x_17739:
[----:B------:R-:W-:Y:S05]  /*15c30*/  BSYNC.RECONVERGENT B1 ;  /* 0x0000000000017941 */ /* 0x000fea0003800200 */
.L_x_17738:
        /* <DEDUP_REMOVED lines=23> */
.L_x_17745:
        /* <DEDUP_REMOVED lines=13> */
.L_x_17747:
[----:B------:R-:W-:Y:S05]  /*15e80*/  BSYNC.RECONVERGENT B2 ;  /* 0x0000000000027941 */ /* 0x000fea0003800200 */
.L_x_17746:
        /* <DEDUP_REMOVED lines=59> */
.L_x_17744:
[----:B------:R-:W-:Y:S05]  /*16240*/  BSYNC.RECONVERGENT B1 ;  /* 0x0000000000017941 */ /* 0x000fea0003800200 */
.L_x_17743:
        /* <DEDUP_REMOVED lines=23> */
.L_x_17750:
        /* <DEDUP_REMOVED lines=13> */
.L_x_17752:
[----:B------:R-:W-:Y:S05]  /*16490*/  BSYNC.RECONVERGENT B2 ;  /* 0x0000000000027941 */ /* 0x000fea0003800200 */
.L_x_17751:
        /* <DEDUP_REMOVED lines=59> */
.L_x_17749:
[----:B------:R-:W-:Y:S05]  /*16850*/  BSYNC.RECONVERGENT B1 ;  /* 0x0000000000017941 */ /* 0x000fea0003800200 */
.L_x_17748:
        /* <DEDUP_REMOVED lines=23> */
.L_x_17755:
        /* <DEDUP_REMOVED lines=15> */
.L_x_17757:
[----:B------:R-:W-:Y:S05]  /*16ac0*/  BSYNC.RECONVERGENT B2 ;  /* 0x0000000000027941 */ /* 0x000fea0003800200 */
.L_x_17756:
        /* <DEDUP_REMOVED lines=59> */
.L_x_17754:
[----:B------:R-:W-:Y:S05]  /*16e80*/  BSYNC.RECONVERGENT B1 ;  /* 0x0000000000017941 */ /* 0x000fea0003800200 */
.L_x_17753:
        /* <DEDUP_REMOVED lines=11> */
.L_x_17717:
        /* <DEDUP_REMOVED lines=16> */
.L_x_17761:
        /* <DEDUP_REMOVED lines=13> */
.L_x_17763:
[----:B------:R-:W-:Y:S05]  /*17110*/  BSYNC.RECONVERGENT B2 ;  /* 0x0000000000027941 */ /* 0x000fea0003800200 */
.L_x_17762:
        /* <DEDUP_REMOVED lines=58> */
.L_x_17760:
[----:B------:R-:W-:Y:S05]  /*174c0*/  BSYNC.RECONVERGENT B1 ;  /* 0x0000000000017941 */ /* 0x000fea0003800200 */
.L_x_17759:
        /* <DEDUP_REMOVED lines=8> */
[----:B------:R-:W3:Y:S01]  /*17550*/  LDC R115, c[0x0][0x404] ;  /* 0x00010100ff737b82 */ /* 0x000ee20000000800 */
[----:B------:R-:W-:Y:S01]  /*17560*/  FMUL.FTZ R88, R88, UR4 ;  /* 0x0000000458587c20 */ /* 0x000fe20008410000 */
[----:B------:R-:W-:-:S03]  /*17570*/  HADD2.F32 R5, -RZ, R52.H0_H0 ;  /* 0x20000034ff057230 */ /* 0x000fc60000004100 */
[----:B-1----:R-:W-:Y:S01]  /*17580*/  FMUL.FTZ R88, R88, R99 ;  /* 0x0000006358587220 */ /* 0x002fe20000410000 */
[----:B---3--:R-:W-:-:S04]  /*17590*/  FSETP.GTU.FTZ.AND P1, PT, R2, R115, PT ;  /* 0x000000730200720b */ /* 0x008fc80003f3c000 */
        /* <DEDUP_REMOVED lines=14> */
.L_x_17766:
[----:B------:R-:W-:Y:S01]  /*17680*/  VIADD R103, R103, 0x1 ;  /* 0x0000000167677836 */ /* 0x000fe20000000000 */
[----:B------:R-:W-:Y:S03]  /*17690*/  BSSY.RECONVERGENT B2, `(.L_x_17767) ;  /* 0x000000c000027945 */ /* 0x000fe60003800200 */
[C---:B0-2---:R-:W-:Y:S01]  /*176a0*/  IMAD.WIDE.U32 R108, R103.reuse, -0x2daee0ad, RZ ;  /* 0xd2511f53676c7825 */ /* 0x045fe200078e00ff */
        /* <DEDUP_REMOVED lines=10> */
.L_x_17768:
[----:B------:R-:W-:Y:S05]  /*17750*/  BSYNC.RECONVERGENT B2 ;  /* 0x0000000000027941 */ /* 0x000fea0003800200 */
.L_x_17767:
        /* <DEDUP_REMOVED lines=59> */
.L_x_17765:
[----:B------:R-:W-:Y:S05]  /*17b10*/  BSYNC.RECONVERGENT B1 ;  /* 0x0000000000017941 */ /* 0x000fea0003800200 */
.L_x_17764:
[----:B------:R-:W-:Y:S01]  /*17b20*/  I2FP.F32.U32 R5, R5 ;  /* 0x0000000500057245 */ /* 0x000fe20000201000 */
[----:B------:R-:W-:Y:S01]  /*17b30*/  HADD2.F32 R92, -RZ, R92.H1_H1 ;  /* 0x3000005cff5c7230 */ /* 0x000fe20000004100 */
[----:B------:R-:W-:Y:S01]  /*17b40*/  ISETP.NE.AND P1, PT, R91, 0x1, PT ;  /* 0x000000015b00780c */ /* 0x000fe20003f25270 */
[----:B------:R-:W-:Y:S01]  /*17b50*/  BSSY.RECONVERGENT B1, `(.L_x_17769) ;  /* 0x000005e000017945 */ /* 0x000fe20003800200 */
[----:B0-2---:R-:W-:Y:S02]  /*17b60*/  HFMA2 R108, -RZ, RZ, 0, 1.1920928955078125e-07 ;  /* 0x00000002ff6c7431 */ /* 0x005fe400000001ff */
        /* <DEDUP_REMOVED lines=19> */
.L_x_17771:
        /* <DEDUP_REMOVED lines=13> */
.L_x_17773:
[----:B------:R-:W-:Y:S05]  /*17d70*/  BSYNC.RECONVERGENT B2 ;  /* 0x0000000000027941 */ /* 0x000fea0003800200 */
.L_x_17772:
        /* <DEDUP_REMOVED lines=59> */
.L_x_17770:
[----:B------:R-:W-:Y:S05]  /*18130*/  BSYNC.RECONVERGENT B1 ;  /* 0x0000000000017941 */ /* 0x000fea0003800200 */
.L_x_17769:
        /* <DEDUP_REMOVED lines=23> */
.L_x_17776:
        /* <DEDUP_REMOVED lines=13> */
.L_x_17778:
[----:B------:R-:W-:Y:S05]  /*18380*/  BSYNC.RECONVERGENT B2 ;  /* 0x0000000000027941 */ /* 0x000fea0003800200 */
.L_x_17777:
        /* <DEDUP_REMOVED lines=59> */
.L_x_17775:
[----:B------:R-:W-:Y:S05]  /*18740*/  BSYNC.RECONVERGENT B1 ;  /* 0x0000000000017941 */ /* 0x000fea0003800200 */
.L_x_17774:
        /* <DEDUP_REMOVED lines=23> */
.L_x_17781:
        /* <DEDUP_REMOVED lines=13> */
.L_x_17783:
[----:B------:R-:W-:Y:S05]  /*18990*/  BSYNC.RECONVERGENT B2 ;  /* 0x0000000000027941 */ /* 0x000fea0003800200 */
.L_x_17782:
        /* <DEDUP_REMOVED lines=59> */
.L_x_17780:
[----:B------:R-:W-:Y:S05]  /*18d50*/  BSYNC.RECONVERGENT B1 ;  /* 0x0000000000017941 */ /* 0x000fea0003800200 */
.L_x_17779:
        /* <DEDUP_REMOVED lines=23> */
.L_x_17786:
        /* <DEDUP_REMOVED lines=13> */
.L_x_17788:
[----:B------:R-:W-:Y:S05]  /*18fa0*/  BSYNC.RECONVERGENT B2 ;  /* 0x0000000000027941 */ /* 0x000fea0003800200 */
.L_x_17787:
        /* <DEDUP_REMOVED lines=59> */
.L_x_17785:
[----:B------:R-:W-:Y:S05]  /*19360*/  BSYNC.RECONVERGENT B1 ;  /* 0x0000000000017941 */ /* 0x000fea0003800200 */
.L_x_17784:
        /* <DEDUP_REMOVED lines=23> */
.L_x_17791:
        /* <DEDUP_REMOVED lines=13> */
.L_x_17793:
[----:B------:R-:W-:Y:S05]  /*195b0*/  BSYNC.RECONVERGENT B2 ;  /* 0x0000000000027941 */ /* 0x000fea0003800200 */
.L_x_17792:
        /* <DEDUP_REMOVED lines=59> */
.L_x_17790:
[----:B------:R-:W-:Y:S05]  /*19970*/  BSYNC.RECONVERGENT B1 ;  /* 0x0000000000017941 */ /* 0x000fea0003800200 */
.L_x_17789:
        /* <DEDUP_REMOVED lines=23> */
.L_x_17796:
        /* <DEDUP_REMOVED lines=15> */
.L_x_17798:
[----:B------:R-:W-:Y:S05]  /*19be0*/  BSYNC.RECONVERGENT B2 ;  /* 0x0000000000027941 */ /* 0x000fea0003800200 */
.L_x_17797:
        /* <DEDUP_REMOVED lines=59> */
.L_x_17795:
[----:B------:R-:W-:Y:S05]  /*19fa0*/  BSYNC.RECONVERGENT B1 ;  /* 0x0000000000017941 */ /* 0x000fea0003800200 */
.L_x_17794:
        /* <DEDUP_REMOVED lines=10> */
.L_x_17758:
        /* <DEDUP_REMOVED lines=22> */
.L_x_17716:
[----:B------:R-:W-:Y:S05]  /*1a1b0*/  BSYNC.RECONVERGENT B0 ;  /* 0x0000000000007941 */ /* 0x000fea0003800200 */
.L_x_17715:
[----:B------:R-:W-:Y:S01]  /*1a1c0*/  FADD.FTZ R98, RZ, R64 ;  /* 0x00000040ff627221 */ /* 0x000fe20000010000 */
[----:B------:R-:W-:Y:S01]  /*1a1d0*/  ISETP.NE.AND P4, PT, R97, RZ, PT ;  /* 0x000000ff6100720c */ /* 0x000fe20003f85270 */
[----:B------:R-:W-:Y:S01]  /*1a1e0*/  BSSY.RECONVERGENT B0, `(.L_x_17799) ;  /* 0x0000085000007945 */ /* 0x000fe20003800200 */
[C---:B------:R-:W-:Y:S01]  /*1a1f0*/  ISETP.GT.U32.AND P3, PT, R100.reuse, 0xff, PT ;  /* 0x000000ff6400780c */ /* 0x040fe20003f64070 */
[----:B------:R-:W-:Y:S01]  /*1a200*/  FADD.FTZ R97, R65, R98 ;  /* 0x0000006241617221 */ /* 0x000fe20000010000 */
[C---:B------:R-:W-:Y:S01]  /*1a210*/  ISETP.GT.U32.AND P2, PT, R100.reuse, 0x17f, PT ;  /* 0x0000017f6400780c */ /* 0x040fe20003f44070 */
[----:B0-23--:R-:W-:Y:S01]  /*1a220*/  IMAD.MOV.U32 R113, RZ, RZ, RZ ;  /* 0x000000ffff717224 */ /* 0x00dfe200078e00ff */
        /* <DEDUP_REMOVED lines=128> */
.L_x_17800:
[----:B------:R-:W-:Y:S05]  /*1aa30*/  BSYNC.RECONVERGENT B0 ;  /* 0x0000000000007941 */ /* 0x000fea0003800200 */
.L_x_17799:
        /* <DEDUP_REMOVED lines=12> */
.L_x_17802:
[----:B------:R-:W-:Y:S05]  /*1ab00*/  BSYNC.RECONVERGENT B0 ;  /* 0x0000000000007941 */ /* 0x000fea0003800200 */
.L_x_17801:
[----:B------:R-:W2:Y:S01]  /*1ab10*/  SHFL.DOWN PT, R110, R113, 0x2, 0x1f ;  /* 0x08401f00716e7f89 */ /* 0x000ea200000e0000 */
[----:B------:R-:W-:Y:S01]  /*1ab20*/  ISETP.NE.AND P2, PT, R96, RZ, PT ;  /* 0x000000ff6000720c */ /* 0x000fe20003f45270 */
[----:B------:R-:W-:Y:S01]  /*1ab30*/  BSSY.RECONVERGENT B0, `(.L_x_17803) ;  /* 0x0000064000007945 */ /* 0x000fe20003800200 */
        /* <DEDUP_REMOVED lines=18> */
[----:B------:R-:W-:Y:S01]  /*1ac60*/  IMAD.U32 R115, RZ, RZ, UR14 ;  /* 0x0000000eff737e24 */ /* 0x000fe2000f8e00ff */
[----:B0-----:R-:W-:Y:S01]  /*1ac70*/  I2FP.F32.S32 R111, R109 ;  /* 0x0000006d006f7245 */ /* 0x001fe20000201400 */
[----:B------:R-:W-:Y:S01]  /*1ac80*/  IMAD.IADD R110, R108, 0x1, R109 ;  /* 0x000000016c6e7824 */ /* 0x000fe200078e026d */
[----:B------:R-:W0:Y:S04]  /*1ac90*/  SHFL.DOWN PT, R113, R98, 0x1, 0x1f ;  /* 0x08201f0062717f89 */ /* 0x000e2800000e0000 */
        /* <DEDUP_REMOVED lines=20> */
[----:B------:R-:W-:Y:S02]  /*1ade0*/  MOV R113, UR14 ;  /* 0x0000000e00717c02 */ /* 0x000fe40008000f00 */
[----:B------:R-:W-:Y:S01]  /*1adf0*/  FSEL R110, R109, RZ, !P1 ;  /* 0x000000ff6d6e7208 */ /* 0x000fe20004800000 */
[----:B------:R-:W-:Y:S02]  /*1ae00*/  FADD.FTZ R111, R108, R111 ;  /* 0x0000006f6c6f7221 */ /* 0x000fe40000010000 */
[----:B0-----:R-:W-:-:S04]  /*1ae10*/  @!P2 IMAD.WIDE R98, R113, 0x4, R98 ;  /* 0x000000047162a825 */ /* 0x001fc800078e0262 */
[----:B------:R-:W0:Y:S01]  /*1ae20*/  MUFU.RSQ R111, R111 ;  /* 0x0000006f006f7308 */ /* 0x000e220000001400 */
[----:B---3--:R-:W-:Y:S01]  /*1ae30*/  @!P2 IMAD.WIDE R96, R115, 0x4, R96 ;  /* 0x000000047360a825 */ /* 0x008fe200078e0260 */
[----:B------:R1:W-:Y:S04]  /*1ae40*/  @!P2 STG.E desc[UR6][R98.64], R109 ;  /* 0x0000006d6200a986 */ /* 0x0003e8000c101906 */
[----:B0-----:R1:W-:Y:S01]  /*1ae50*/  @!P2 STG.E desc[UR6][R96.64], R111 ;  /* 0x0000006f6000a986 */ /* 0x0013e2000c101906 */
[----:B------:R-:W-:Y:S05]  /*1ae60*/  @!P4 BRA `(.L_x_17804) ;  /* 0x0000000000c0c947 */ /* 0x000fea0003800000 */
[--C-:B-1----:R-:W-:Y:S01]  /*1ae70*/  FADD.FTZ R96, R64, -R110.reuse ;  /* 0x8000006e40607221 */ /* 0x102fe20000010000 */
        /* <DEDUP_REMOVED lines=9> */
[----:B------:R-:W-:Y:S02]  /*1af10*/  HADD2.F32 R99, -RZ, R9.H1_H1 ;  /* 0x30000009ff637230 */ /* 0x000fe40000004100 */
[--C-:B------:R-:W-:Y:S01]  /*1af20*/  FADD.FTZ R112, R69, -R110.reuse ;  /* 0x8000006e45707221 */ /* 0x100fe20000010000 */
[C---:B------:R-:W-:Y:S01]  /*1af30*/  FMUL.FTZ R108, R111.reuse, R108 ;  /* 0x0000006c6f6c7220 */ /* 0x040fe20000410000 */
[----:B------:R-:W-:Y:S01]  /*1af40*/  FFMA.FTZ R97, R98, R109, R113 ;  /* 0x0000006d62617223 */ /* 0x000fe20000010071 */
[----:B------:R-:W-:Y:S02]  /*1af50*/  HADD2.F32 R109, -RZ, R13.H1_H1 ;  /* 0x3000000dff6d7230 */ /* 0x000fe40000004100 */
[----:B------:R-:W-:Y:S01]  /*1af60*/  FADD.FTZ R98, R68, -R110 ;  /* 0x8000006e44627221 */ /* 0x000fe20000010000 */
[----:B------:R-:W-:Y:S01]  /*1af70*/  FMUL.FTZ R114, R111, R112 ;  /* 0x000000706f727220 */ /* 0x000fe20000410000 */
[----:B------:R-:W-:-:S02]  /*1af80*/  HADD2.F32 R113, -RZ, R10.H0_H0 ;  /* 0x2000000aff717230 */ /* 0x000fc40000004100 */
[--C-:B------:R-:W-:Y:S01]  /*1af90*/  FADD.FTZ R118, R71, -R110.reuse ;  /* 0x8000006e47767221 */ /* 0x100fe20000010000 */
[----:B------:R-:W-:Y:S01]  /*1afa0*/  FFMA.FTZ R112, R108, R99, R109 ;  /* 0x000000636c707223 */ /* 0x000fe2000001006d */
[----:B------:R-:W-:Y:S01]  /*1afb0*/  FADD.FTZ R108, R70, -R110 ;  /* 0x8000006e466c7221 */ /* 0x000fe20000010000 */
[----:B------:R-:W-:Y:S02]  /*1afc0*/  HADD2.F32 R115, -RZ, R14.H0_H0 ;  /* 0x2000000eff737230 */ /* 0x000fe40000004100 */
[C---:B------:R-:W-:Y:S01]  /*1afd0*/  FMUL.FTZ R98, R111.reuse, R98 ;  /* 0x000000626f627220 */ /* 0x040fe20000410000 */
[----:B------:R-:W-:Y:S02]  /*1afe0*/  HADD2.F32 R117, -RZ, R10.H1_H1 ;  /* 0x3000000aff757230 */ /* 0x000fe40000004100 */
[----:B------:R-:W-:Y:S01]  /*1aff0*/  FMUL.FTZ R99, R111, R108 ;  /* 0x0000006c6f637220 */ /* 0x000fe20000410000 */
[----:B------:R-:W-:Y:S02]  /*1b000*/  HADD2.F32 R119, -RZ, R14.H1_H1 ;  /* 0x3000000eff777230 */ /* 0x000fe40000004100 */
[----:B------:R-:W-:Y:S01]  /*1b010*/  FFMA.FTZ R98, R98, R113, R115 ;  /* 0x0000007162627223 */ /* 0x000fe20000010073 */
[----:B------:R-:W0:Y:S01]  /*1b020*/  LDC.64 R108, c[0x0][0x428] ;  /* 0x00010a00ff6c7b82 */ /* 0x000e220000000a00 */
[----:B------:R-:W-:-:S02]  /*1b030*/  HADD2.F32 R116, -RZ, R15.H0_H0 ;  /* 0x2000000fff747230 */ /* 0x000fc40000004100 */
[----:B------:R-:W-:Y:S01]  /*1b040*/  FMUL.FTZ R118, R111, R118 ;  /* 0x000000766f767220 */ /* 0x000fe20000410000 */
[----:B------:R-:W-:Y:S01]  /*1b050*/  FFMA.FTZ R113, R114, R117, R119 ;  /* 0x0000007572717223 */ /* 0x000fe20000010077 */
[----:B------:R-:W-:Y:S01]  /*1b060*/  HADD2.F32 R114, -RZ, R11.H0_H0 ;  /* 0x2000000bff727230 */ /* 0x000fe20000004100 */
[----:B------:R-:W-:Y:S01]  /*1b070*/  F2FP.F16.F32.PACK_AB R97, R112, R97 ;  /* 0x000000617061723e */ /* 0x000fe200000000ff */
[----:B------:R-:W-:Y:S02]  /*1b080*/  HADD2.F32 R115, -RZ, R15.H1_H1 ;  /* 0x3000000fff737230 */ /* 0x000fe40000004100 */
[----:B------:R-:W-:Y:S01]  /*1b090*/  F2FP.F16.F32.PACK_AB R98, R113, R98 ;  /* 0x000000627162723e */ /* 0x000fe200000000ff */
[----:B------:R-:W-:Y:S01]  /*1b0a0*/  FFMA.FTZ R116, R99, R114, R116 ;  /* 0x0000007263747223 */ /* 0x000fe20000010074 */
[----:B------:R-:W-:Y:S02]  /*1b0b0*/  HADD2.F32 R99, -RZ, R11.H1_H1 ;  /* 0x3000000bff637230 */ /* 0x000fe40000004100 */
[----:B------:R-:W-:-:S03]  /*1b0c0*/  FADD.FTZ R114, R65, -R110 ;  /* 0x8000006e41727221 */ /* 0x000fc60000010000 */
[----:B------:R-:W-:Y:S01]  /*1b0d0*/  FFMA.FTZ R117, R118, R99, R115 ;  /* 0x0000006376757223 */ /* 0x000fe20000010073 */
[----:B------:R-:W-:Y:S02]  /*1b0e0*/  HADD2.F32 R99, -RZ, R8.H1_H1 ;  /* 0x30000008ff637230 */ /* 0x000fe40000004100 */
[----:B------:R-:W-:Y:S01]  /*1b0f0*/  FMUL.FTZ R114, R111, R114 ;  /* 0x000000726f727220 */ /* 0x000fe20000410000 */
[----:B------:R-:W-:-:S05]  /*1b100*/  HADD2.F32 R115, -RZ, R12.H1_H1 ;  /* 0x3000000cff737230 */ /* 0x000fca0000004100 */
[----:B------:R-:W-:Y:S01]  /*1b110*/  FFMA.FTZ R115, R114, R99, R115 ;  /* 0x0000006372737223 */ /* 0x000fe20000010073 */
[----:B------:R-:W-:Y:S01]  /*1b120*/  F2FP.F16.F32.PACK_AB R99, R117, R116 ;  /* 0x000000747563723e */ /* 0x000fe200000000ff */
[C---:B0-----:R-:W-:Y:S01]  /*1b130*/  IMAD.WIDE.U32 R108, R105.reuse, 0x10, R108 ;  /* 0x00000010696c7825 */ /* 0x041fe200078e006c */
[----:B------:R-:W-:Y:S02]  /*1b140*/  IADD3 R105, PT, PT, R105, 0x80, RZ ;  /* 0x0000008069697810 */ /* 0x000fe40007ffe0ff */
[----:B------:R-:W-:-:S05]  /*1b150*/  F2FP.F16.F32.PACK_AB R96, R115, R96 ;  /* 0x000000607360723e */ /* 0x000fca00000000ff */
[----:B------:R0:W-:Y:S02]  /*1b160*/  STG.E.128 desc[UR6][R108.64], R96 ;  /* 0x000000606c007986 */ /* 0x0001e4000c101d06 */
.L_x_17804:
[----:B------:R-:W-:Y:S05]  /*1b170*/  BSYNC.RECONVERGENT B0 ;  /* 0x0000000000007941 */ /* 0x000fea0003800200 */
.L_x_17803:
[----:B------:R-:W-:Y:S01]  /*1b180*/  ISETP.NE.AND P1, PT, R107, RZ, PT ;  /* 0x000000ff6b00720c */ /* 0x000fe20003f25270 */
        /* <DEDUP_REMOVED lines=22> */
[----:B------:R-:W-:Y:S02]  /*1b2f0*/  HADD2.F32 R113, -RZ, R26.H0_H0 ;  /* 0x2000001aff717230 */ /* 0x000fe40000004100 */
[----:B------:R-:W-:Y:S01]  /*1b300*/  FADD.FTZ R108, R78, -R110 ;  /* 0x8000006e4e6c7221 */ /* 0x000fe20000010000 */
[C---:B------:R-:W-:Y:S01]  /*1b310*/  FMUL.FTZ R98, R111.reuse, R98 ;  /* 0x000000626f627220 */ /* 0x040fe20000410000 */
[----:B------:R-:W-:Y:S02]  /*1b320*/  HADD2.F32 R115, -RZ, R22.H1_H1 ;  /* 0x30000016ff737230 */ /* 0x000fe40000004100 */
[C---:B------:R-:W-:Y:S01]  /*1b330*/  FMUL.FTZ R118, R111.reuse, R118 ;  /* 0x000000766f767220 */ /* 0x040fe20000410000 */
[----:B------:R-:W-:Y:S02]  /*1b340*/  HADD2.F32 R117, -RZ, R26.H1_H1 ;  /* 0x3000001aff757230 */ /* 0x000fe40000004100 */
[----:B------:R-:W-:Y:S01]  /*1b350*/  FFMA.FTZ R98, R98, R109, R113 ;  /* 0x0000006d62627223 */ /* 0x000fe20000010071 */
[----:B------:R-:W-:Y:S01]  /*1b360*/  FMUL.FTZ R99, R111, R108 ;  /* 0x0000006c6f637220 */ /* 0x000fe20000410000 */
[----:B------:R-:W-:Y:S01]  /*1b370*/  HADD2.F32 R116, -RZ, R27.H0_H0 ;  /* 0x2000001bff747230 */ /* 0x000fe20000004100 */
[----:B------:R-:W0:Y:S01]  /*1b380*/  LDC.64 R108, c[0x0][0x428] ;  /* 0x00010a00ff6c7b82 */ /* 0x000e220000000a00 */
[----:B------:R-:W-:Y:S01]  /*1b390*/  FFMA.FTZ R107, R114, R115, R117 ;  /* 0x00000073726b7223 */ /* 0x000fe20000010075 */
[----:B------:R-:W-:Y:S01]  /*1b3a0*/  HADD2.F32 R114, -RZ, R23.H0_H0 ;  /* 0x20000017ff727230 */ /* 0x000fe20000004100 */
[----:B------:R-:W-:Y:S01]  /*1b3b0*/  F2FP.F16.F32.PACK_AB R97, R112, R97 ;  /* 0x000000617061723e */ /* 0x000fe200000000ff */
[----:B------:R-:W-:-:S02]  /*1b3c0*/  HADD2.F32 R113, -RZ, R27.H1_H1 ;  /* 0x3000001bff717230 */ /* 0x000fc40000004100 */
        /* <DEDUP_REMOVED lines=10> */
[----:B0-----:R-:W-:-:S03]  /*1b470*/  IMAD.WIDE.U32 R108, R105, 0x10, R108 ;  /* 0x00000010696c7825 */ /* 0x001fc600078e006c */
[----:B------:R-:W-:Y:S01]  /*1b480*/  F2FP.F16.F32.PACK_AB R96, R113, R96 ;  /* 0x000000607160723e */ /* 0x000fe200000000ff */
[----:B------:R-:W-:-:S04]  /*1b490*/  VIADD R105, R105, 0x80 ;  /* 0x0000008069697836 */ /* 0x000fc80000000000 */
[----:B------:R2:W-:Y:S03]  /*1b4a0*/  STG.E.128 desc[UR6][R108.64], R96 ;  /* 0x000000606c007986 */ /* 0x0005e6000c101d06 */
.L_x_17806:
[----:B------:R-:W-:Y:S05]  /*1b4b0*/  BSYNC.RECONVERGENT B0 ;  /* 0x0000000000007941 */ /* 0x000fea0003800200 */
.L_x_17805:
        /* <DEDUP_REMOVED lines=51> */
.L_x_17808:
[----:B------:R-:W-:Y:S05]  /*1b7f0*/  BSYNC.RECONVERGENT B0 ;  /* 0x0000000000007941 */ /* 0x000fea0003800200 */
.L_x_17807:
[----:B------:R-:W-:Y:S04]  /*1b800*/  BSSY.RECONVERGENT B0, `(.L_x_17809) ;  /* 0x0000031000007945 */ /* 0x000fe80003800200 */
[----:B------:R-:W-:Y:S05]  /*1b810*/  @!P0 BRA `(.L_x_17810) ;  /* 0x0000000000bc8947 */ /* 0x000fea0003800000 */
[--C-:B0123--:R-:W-:Y:S01]  /*1b820*/  FADD.FTZ R96, R88, -R110.reuse ;  /* 0x8000006e58607221 */ /* 0x10ffe20000010000 */
[----:B-----5:R-:W-:Y:S02]  /*1b830*/  HADD2.F32 R97, -RZ, R44.H0_H0 ;  /* 0x2000002cff617230 */ /* 0x020fe40000004100 */
[--C-:B------:R-:W-:Y:S01]  /*1b840*/  FADD.FTZ R98, R90, -R110.reuse ;  /* 0x8000006e5a627221 */ /* 0x100fe20000010000 */
[----:B------:R-:W-:Y:S02]  /*1b850*/  HADD2.F32 R99, -RZ, R48.H0_H0 ;  /* 0x20000030ff637230 */ /* 0x000fe40000004100 */
[C---:B------:R-:W-:Y:S01]  /*1b860*/  FMUL.FTZ R96, R111.reuse, R96 ;  /* 0x000000606f607220 */ /* 0x040fe20000410000 */
[----:B------:R-:W-:Y:S01]  /*1b870*/  FADD.FTZ R106, R92, -R110 ;  /* 0x8000006e5c6a7221 */ /* 0x000fe20000010000 */
[----:B------:R-:W-:Y:S02]  /*1b880*/  HADD2.F32 R109, -RZ, R45.H0_H0 ;  /* 0x2000002dff6d7230 */ /* 0x000fe40000004100 */
[----:B------:R-:W-:Y:S01]  /*1b890*/  FMUL.FTZ R98, R111, R98 ;  /* 0x000000626f627220 */ /* 0x000fe20000410000 */
[----:B------:R-:W-:-:S02]  /*1b8a0*/  HADD2.F32 R107, -RZ, R49.H0_H0 ;  /* 0x20000031ff6b7230 */ /* 0x000fc40000004100 */
[----:B------:R-:W-:Y:S01]  /*1b8b0*/  FFMA.FTZ R108, R96, R97, R99 ;  /* 0x00000061606c7223 */ /* 0x000fe20000010063 */
[----:B------:R-:W-:Y:S02]  /*1b8c0*/  HADD2.F32 R113, -RZ, R46.H0_H0 ;  /* 0x2000002eff717230 */ /* 0x000fe40000004100 */
[----:B------:R-:W-:Y:S01]  /*1b8d0*/  FMUL.FTZ R106, R111, R106 ;  /* 0x0000006a6f6a7220 */ /* 0x000fe20000410000 */
[--C-:B------:R-:W-:Y:S02]  /*1b8e0*/  HADD2.F32 R115, -RZ, R50.reuse.H0_H0 ;  /* 0x20000032ff737230 */ /* 0x100fe40000004100 */
[--C-:B------:R-:W-:Y:S01]  /*1b8f0*/  FADD.FTZ R96, R93, -R110.reuse ;  /* 0x8000006e5d607221 */ /* 0x100fe20000010000 */
[----:B------:R-:W-:Y:S01]  /*1b900*/  FFMA.FTZ R109, R98, R109, R107 ;  /* 0x0000006d626d7223 */ /* 0x000fe2000001006b */
[----:B------:R-:W-:Y:S02]  /*1b910*/  HADD2.F32 R112, -RZ, R50.H1_H1 ;  /* 0x30000032ff707230 */ /* 0x000fe40000004100 */
[----:B------:R-:W-:Y:S01]  /*1b920*/  FADD.FTZ R114, R94, -R110 ;  /* 0x8000006e5e727221 */ /* 0x000fe20000010000 */
[----:B------:R-:W-:Y:S01]  /*1b930*/  FFMA.FTZ R98, R106, R113, R115 ;  /* 0x000000716a627223 */ /* 0x000fe20000010073 */
[----:B------:R-:W-:Y:S01]  /*1b940*/  FMUL.FTZ R113, R111, R96 ;  /* 0x000000606f717220 */ /* 0x000fe20000410000 */
[----:B------:R-:W-:Y:S01]  /*1b950*/  HADD2.F32 R106, -RZ, R46.H1_H1 ;  /* 0x3000002eff6a7230 */ /* 0x000fe20000004100 */
[----:B------:R-:W0:Y:S01]  /*1b960*/  LDC.64 R96, c[0x0][0x428] ;  /* 0x00010a00ff607b82 */ /* 0x000e220000000a00 */
[----:B------:R-:W-:-:S02]  /*1b970*/  HADD2.F32 R107, -RZ, R47.H1_H1 ;  /* 0x3000002fff6b7230 */ /* 0x000fc40000004100 */
[----:B------:R-:W-:Y:S01]  /*1b980*/  FMUL.FTZ R99, R111, R114 ;  /* 0x000000726f637220 */ /* 0x000fe20000410000 */
[----:B------:R-:W-:Y:S02]  /*1b990*/  HADD2.F32 R115, -RZ, R51.H1_H1 ;  /* 0x30000033ff737230 */ /* 0x000fe40000004100 */
[----:B------:R-:W-:Y:S01]  /*1b9a0*/  FFMA.FTZ R113, R113, R106, R112 ;  /* 0x0000006a71717223 */ /* 0x000fe20000010070 */
[--C-:B------:R-:W-:Y:S01]  /*1b9b0*/  FADD.FTZ R112, R95, -R110.reuse ;  /* 0x8000006e5f707221 */ /* 0x100fe20000010000 */
[--C-:B------:R-:W-:Y:S01]  /*1b9c0*/  FADD.FTZ R106, R89, -R110.reuse ;  /* 0x8000006e596a7221 */ /* 0x100fe20000010000 */
[----:B------:R-:W-:Y:S01]  /*1b9d0*/  FADD.FTZ R110, R91, -R110 ;  /* 0x8000006e5b6e7221 */ /* 0x000fe20000010000 */
[----:B------:R-:W-:Y:S02]  /*1b9e0*/  HADD2.F32 R116, -RZ, R47.H0_H0 ;  /* 0x2000002fff747230 */ /* 0x000fe40000004100 */
[C---:B------:R-:W-:Y:S01]  /*1b9f0*/  FMUL.FTZ R112, R111.reuse, R112 ;  /* 0x000000706f707220 */ /* 0x040fe20000410000 */
[C---:B------:R-:W-:Y:S01]  /*1ba00*/  FMUL.FTZ R106, R111.reuse, R106 ;  /* 0x0000006a6f6a7220 */ /* 0x040fe20000410000 */
[----:B------:R-:W-:Y:S01]  /*1ba10*/  FMUL.FTZ R110, R111, R110 ;  /* 0x0000006e6f6e7220 */ /* 0x000fe20000410000 */
        /* <DEDUP_REMOVED lines=8> */
[----:B------:R-:W-:Y:S01]  /*1baa0*/  F2FP.F16.F32.PACK_AB R99, R112, R99 ;  /* 0x000000637063723e */ /* 0x000fe200000000ff */
[----:B------:R-:W-:-:S02]  /*1bab0*/  FFMA.FTZ R110, R110, R115, R117 ;  /* 0x000000736e6e7223 */ /* 0x000fc40000010075 */
[----:B------:R-:W-:Y:S01]  /*1bac0*/  FFMA.FTZ R111, R106, R107, R111 ;  /* 0x0000006b6a6f7223 */ /* 0x000fe2000001006f */
[----:B0-----:R-:W-:Y:S02]  /*1bad0*/  IMAD.WIDE.U32 R106, R105, 0x10, R96 ;  /* 0x00000010696a7825 */ /* 0x001fe400078e0060 */
[----:B------:R-:W-:Y:S02]  /*1bae0*/  F2FP.F16.F32.PACK_AB R97, R110, R109 ;  /* 0x0000006d6e61723e */ /* 0x000fe400000000ff */
[----:B------:R-:W-:-:S05]  /*1baf0*/  F2FP.F16.F32.PACK_AB R96, R111, R108 ;  /* 0x0000006c6f60723e */ /* 0x000fca00000000ff */
[----:B------:R4:W-:Y:S02]  /*1bb00*/  STG.E.128 desc[UR6][R106.64], R96 ;  /* 0x000000606a007986 */ /* 0x0009e4000c101d06 */
.L_x_17810:
[----:B------:R-:W-:Y:S05]  /*1bb10*/  BSYNC.RECONVERGENT B0 ;  /* 0x0000000000007941 */ /* 0x000fea0003800200 */
.L_x_17809:
[----:B------:R-:W-:Y:S02]  /*1bb20*/  UIADD3 UR14, UPT, UPT, UR14, UR12, URZ ;  /* 0x0000000c0e0e7290 */ /* 0x000fe4000fffe0ff */
[----:B------:R-:W-:Y:S02]  /*1bb30*/  UPLOP3.LUT UP2, UPT, UPT, UPT, UP2, 0x40, 0x4 ;  /* 0x000000000004789c */ /* 0x000fe40003f4e820 */
[----:B------:R-:W-:-:S09]  /*1bb40*/  UISETP.GE.AND UP1, UPT, UR14, UR13, UPT ;  /* 0x0000000d0e00728c */ /* 0x000fd2000bf26270 */
[----:B------:R-:W-:Y:S05]  /*1bb50*/  BRA.U !UP1, `(.L_x_17811) ;  /* 0xfffffe5109d47547 */ /* 0x000fea000b83ffff */
[----:B------:R-:W-:Y:S05]  /*1bb60*/  EXIT ;  /* 0x000000000000794d */ /* 0x000fea0003800000 */
.L_x_17812:
        /* <DEDUP_REMOVED lines=9> */
.L_x_27306:


//--------------------- .text._ZN10layer_norm13ln_fwd_kernelINS_13Kernel_traitsI6__halfS2_fS2_fjLj4096ELj1ELj1ELj4ELj16ENS_18Kernel_traits_baseILj4096ES2_S2_fS2_fjLj128EEEEELb1ELb1ELb0ELb1EEEvNS_9FwdParamsE --------------------------
	.section	.text._ZN10layer_norm13ln_fwd_kernelINS_13Kernel_traitsI6__halfS2_fS2_fjLj4096ELj1ELj1ELj4ELj16ENS_18Kernel_traits_baseILj4096ES2_S2_fS2_fjLj128EEEEELb1ELb1ELb0ELb1EEEvNS_9FwdParamsE,"ax",@progbits
	.align	128
        .global         _ZN10layer_norm13ln_fwd_kernelINS_13Kernel_traitsI6__halfS2_fS2_fjLj4096ELj1ELj1ELj4ELj16ENS_18Kernel_traits_baseILj4096ES2_S2_fS2_fjLj128EEEEELb1ELb1ELb0ELb1EEEvNS_9FwdParamsE
        .type           _ZN10layer_norm13ln_fwd_kernelINS_13Kernel_traitsI6__halfS2_fS2_fjLj4096ELj1ELj1ELj4ELj16ENS_18Kernel_traits_baseILj4096ES2_S2_fS2_fjLj128EEEEELb1ELb1ELb0ELb1EEEvNS_9FwdParamsE,@function
        .size           _ZN10layer_norm13ln_fwd_kernelINS_13Kernel_traitsI6__halfS2_fS2_fjLj4096ELj1ELj1ELj4ELj16ENS_18Kernel_traits_baseILj4096ES2_S2_fS2_fjLj128EEEEELb1ELb1ELb0ELb1EEEvNS_9FwdParamsE,(.L_x_27307 - _ZN10layer_norm13ln_fwd_kernelINS_13Kernel_traitsI6__halfS2_fS2_fjLj4096ELj1ELj1ELj4ELj16ENS_18Kernel_traits_baseILj4096ES2_S2_fS2_fjLj128EEEEELb1ELb1ELb0ELb1EEEvNS_9FwdParamsE)
        .other          _ZN10layer_norm13ln_fwd_kernelINS_13Kernel_traitsI6__halfS2_fS2_fjLj4096ELj1ELj1ELj4ELj16ENS_18Kernel_traits_baseILj4096ES2_S2_fS2_fjLj128EEEEELb1ELb1ELb0ELb1EEEvNS_9FwdParamsE,@"STO_CUDA_ENTRY STV_DEFAULT"
_ZN10layer_norm13ln_fwd_kernelINS_13Kernel_traitsI6__halfS2_fS2_fjLj4096ELj1ELj1ELj4ELj16ENS_18Kernel_traits_baseILj4096ES2_S2_fS2_fjLj128EEEEELb1ELb1ELb0ELb1EEEvNS_9FwdParamsE:
.text._ZN10layer_norm13ln_fwd_kernelINS_13Kernel_traitsI6__halfS2_fS2_fjLj4096ELj1ELj1ELj4ELj16ENS_18Kernel_traits_baseILj4096ES2_S2_fS2_fjLj128EEEEELb1ELb1ELb0ELb1EEEvNS_9FwdParamsE:
        /* <DEDUP_REMOVED lines=58> */
[----:B------:R-:W-:Y:S01]  /*03a0*/  @P0 MOV R18, R38 ;  /* 0x0000002600120202 */ /* 0x000fe20000000f00 */
[----:B------:R-:W-:Y:S01]  /*03b0*/  UIADD3 UR23, UPT, UPT, UR13, 0x76cf5d0a, URZ ;  /* 0x76cf5d0a0d177890 */ /* 0x000fe2000fffe0ff */
[----:B------:R-:W-:Y:S01]  /*03c0*/  IMAD R4, R17, -0x326172a9, RZ ;  /* 0xcd9e8d5711047824 */ /* 0x000fe200078e02ff */
[----:B------:R-:W-:Y:S01]  /*03d0*/  LOP3.LUT R5, R6, UR22, R5, 0x96, !PT ;  /* 0x0000001606057c12 */ /* 0x000fe2000f8e9605 */
[C---:B------:R-:W-:Y:S01]  /*03e0*/  IMAD.HI.U32 R3, R2.reuse, -0x326172a9, RZ ;  /* 0xcd9e8d5702037827 */ /* 0x040fe200078e00ff */
[----:B------:R-:W-:Y:S01]  /*03f0*/  UIADD3 UR5, UPT, UPT, UR13, 0x32370b8f, URZ ;  /* 0x32370b8f0d057890 */ /* 0x000fe2000fffe0ff */
[----:B------:R-:W-:Y:S01]  /*0400*/  @P0 MOV R83, R29 ;  /* 0x0000001d00530202 */ /* 0x000fe20000000f00 */
        /* <DEDUP_REMOVED lines=12> */
[----:B------:R-:W-:Y:S01]  /*04d0*/  @P0 MOV R89, R27 ;  /* 0x0000001b00590202 */ /* 0x000fe20000000f00 */
        /* <DEDUP_REMOVED lines=8> */
[C---:B------:R-:W-:Y:S01]  /*0560*/  IMAD.HI.U32 R3, R0.reuse, -0x326172a9, RZ ;  /* 0xcd9e8d5700037827 */ /* 0x040fe200078e00ff */
[----:B------:R-:W-:Y:S01]  /*0570*/  UIADD3 UR5, UPT, UPT, UR12, 0x78dde6e4, URZ ;  /* 0x78dde6e40c057890 */ /* 0x000fe2000fffe0ff */
[----:B------:R-:W-:Y:S02]  /*0580*/  @!P0 MOV R86, R24 ;  /* 0x0000001800568202 */ /* 0x000fe40000000f00 */
[----:B------:R-:W-:Y:S01]  /*0590*/  @!P0 CS2R R66, SRZ ;  /* 0x0000000000428805 */ /* 0x000fe2000001ff00 */
[----:B------:R-:W-:Y:S01]  /*05a0*/  IMAD R5, R0, -0x326172a9, RZ ;  /* 0xcd9e8d5700057824 */ /* 0x000fe200078e02ff */
[----:B------:R-:W-:Y:S01]  /*05b0*/  LOP3.LUT R3, R4, UR4, R3, 0x96, !PT ;  /* 0x0000000404037c12 */ /* 0x000fe2000f8e9603 */
[----:B------:R-:W-:Y:S01]  /*05c0*/  IMAD R7, R2, -0x2daee0ad, RZ ;  /* 0xd2511f5302077824 */ /* 0x000fe200078e02ff */
[----:B------:R-:W-:Y:S01]  /*05d0*/  UIADD3 UR4, UPT, UPT, UR12, 0x1715609d, URZ ;  /* 0x1715609d0c047890 */ /* 0x000fe2000fffe0ff */
[----:B------:R-:W-:Y:S01]  /*05e0*/  IMAD.HI.U32 R0, R6, -0x326172a9, RZ ;  /* 0xcd9e8d5706007827 */ /* 0x000fe200078e00ff */
[----:B------:R-:W-:-:S02]  /*05f0*/  @!P0 MOV R89, R27 ;  /* 0x0000001b00598202 */ /* 0x000fc40000000f00 */
[----:B------:R-:W-:Y:S02]  /*0600*/  @!P0 CS2R R64, SRZ ;  /* 0x0000000000408805 */ /* 0x000fe4000001ff00 */
[----:B------:R-:W-:Y:S01]  /*0610*/  @!P0 MOV R94, R22 ;  /* 0x00000016005e8202 */ /* 0x000fe20000000f00 */
[----:B------:R-:W-:Y:S01]  /*0620*/  IMAD.HI.U32 R2, R3, -0x2daee0ad, RZ ;  /* 0xd2511f5303027827 */ /* 0x000fe200078e00ff */
[----:B------:R-:W-:Y:S01]  /*0630*/  LOP3.LUT R0, R5, UR5, R0, 0x96, !PT ;  /* 0x0000000505007c12 */ /* 0x000fe2000f8e9600 */
[----:B------:R-:W-:Y:S01]  /*0640*/  UIADD3 UR5, UPT, UPT, UR12, -0x4ab325aa, URZ ;  /* 0xb54cda560c057890 */ /* 0x000fe2000fffe0ff */
[----:B------:R-:W-:Y:S01]  /*0650*/  LOP3.LUT R97, R52, 0x3, RZ, 0xc0, !PT ;  /* 0x0000000334617812 */ /* 0x000fe200078ec0ff */
        /* <DEDUP_REMOVED lines=9> */
[----:B------:R-:W-:Y:S01]  /*06f0*/  @!P0 CS2R R56, SRZ ;  /* 0x0000000000388805 */ /* 0x000fe2000001ff00 */
[----:B------:R-:W-:Y:S02]  /*0700*/  UPLOP3.LUT UP1, UPT, UPT, UPT, UPT, 0x40, 0x4 ;  /* 0x000000000004789c */ /* 0x000fe40003f2e870 */
[----:B------:R-:W-:Y:S01]  /*0710*/  IMAD R5, R2, -0x326172a9, RZ ;  /* 0xcd9e8d5702057824 */ /* 0x000fe200078e02ff */
[----:B------:R-:W-:Y:S01]  /*0720*/  LOP3.LUT R3, R6, UR4, R3, 0x96, !PT ;  /* 0x0000000406037c12 */ /* 0x000fe2000f8e9603 */
[----:B------:R-:W-:Y:S01]  /*0730*/  UIADD3 UR4, UPT, UPT, UR13, 0x646e171e, URZ ;  /* 0x646e171e0d047890 */ /* 0x000fe2000fffe0ff */
[----:B------:R-:W-:Y:S01]  /*0740*/  IMAD R7, R0, -0x2daee0ad, RZ ;  /* 0xd2511f5300077824 */ /* 0x000fe200078e02ff */
[----:B------:R-:W0:Y:S01]  /*0750*/  LDCU UR7, c[0x0][0x404] ;  /* 0x00008080ff0777ac */ /* 0x000e220008000800 */
[----:B------:R-:W-:Y:S01]  /*0760*/  IMAD.HI.U32 R2, R4, -0x326172a9, RZ ;  /* 0xcd9e8d5704027827 */ /* 0x000fe200078e00ff */
[----:B------:R-:W1:Y:S03]  /*0770*/  LDCU UR8, c[0x0][0x408] ;  /* 0x00008100ff0877ac */ /* 0x000e660008000800 */
        /* <DEDUP_REMOVED lines=25> */
[----:B------:R-:W-:Y:S01]  /*0910*/  IMAD.HI.U32 R14, R100, -0x2daee0ad, RZ ;  /* 0xd2511f53640e7827 */ /* 0x000fe200078e00ff */
[----:B------:R-:W-:Y:S01]  /*0920*/  @P0 MOV R9, R51 ;  /* 0x0000003300090202 */ /* 0x000fe20000000f00 */
[----:B------:R-:W0:Y:S01]  /*0930*/  LDCU.64 UR14, c[0x0][0x380] ;  /* 0x00007000ff0e77ac */ /* 0x000e220008000a00 */
[----:B------:R-:W-:Y:S01]  /*0940*/  @P0 MOV R7, R45 ;  /* 0x0000002d00070202 */ /* 0x000fe20000000f00 */
[----:B------:R-:W-:Y:S01]  /*0950*/  IMAD R0, R5, -0x326172a9, RZ ;  /* 0xcd9e8d5705007824 */ /* 0x000fe200078e02ff */
[----:B------:R-:W-:Y:S01]  /*0960*/  LOP3.LUT R14, R3, UR5, R14, 0x96, !PT ;  /* 0x00000005030e7c12 */ /* 0x000fe2000f8e960e */
[----:B------:R-:W-:-:S04]  /*0970*/  IMAD.HI.U32 R11, R98, -0x326172a9, RZ ;  /* 0xcd9e8d57620b7827 */ /* 0x000fc800078e00ff */
[----:B------:R-:W-:Y:S01]  /*0980*/  @P0 IMAD.MOV.U32 R13, RZ, RZ, R48 ;  /* 0x000000ffff0d0224 */ /* 0x000fe200078e0030 */
[----:B------:R-:W-:Y:S01]  /*0990*/  LOP3.LUT R11, R0, UR4, R11, 0x96, !PT ;  /* 0x00000004000b7c12 */ /* 0x000fe2000f8e960b */
[----:B------:R-:W1:Y:S01]  /*09a0*/  LDCU.64 UR4, c[0x0][0x3e0] ;  /* 0x00007c00ff0477ac */ /* 0x000e620008000a00 */
[----:B------:R-:W-:Y:S02]  /*09b0*/  @P0 IMAD.MOV.U32 R12, RZ, RZ, R49 ;  /* 0x000000ffff0c0224 */ /* 0x000fe400078e0031 */
[----:B------:R-:W-:Y:S01]  /*09c0*/  @P0 IMAD.MOV.U32 R8, RZ, RZ, R44 ;  /* 0x000000ffff080224 */ /* 0x000fe200078e002c */
[----:B------:R-:W-:Y:S01]  /*09d0*/  @!P0 MOV R8, R44 ;  /* 0x0000002c00088202 */ /* 0x000fe20000000f00 */
[----:B------:R-:W-:Y:S01]  /*09e0*/  @P0 IMAD.MOV.U32 R6, RZ, RZ, R46 ;  /* 0x000000ffff060224 */ /* 0x000fe200078e002e */
[----:B------:R-:W-:Y:S01]  /*09f0*/  @!P0 MOV R6, R46 ;  /* 0x0000002e00068202 */ /* 0x000fe20000000f00 */
[----:B------:R-:W-:Y:S01]  /*0a00*/  @P0 IMAD.MOV.U32 R5, RZ, RZ, R47 ;  /* 0x000000ffff050224 */ /* 0x000fe200078e002f */
[----:B------:R-:W-:Y:S01]  /*0a10*/  @!P0 MOV R5, R47 ;  /* 0x0000002f00058202 */ /* 0x000fe20000000f00 */
[----:B------:R-:W-:-:S02]  /*0a20*/  @P0 IMAD.MOV.U32 R4, RZ, RZ, R40 ;  /* 0x000000ffff040224 */ /* 0x000fc400078e0028 */
[----:B------:R-:W-:Y:S01]  /*0a30*/  @P0 IMAD.MOV.U32 R3, RZ, RZ, R41 ;  /* 0x000000ffff030224 */ /* 0x000fe200078e0029 */
[----:B------:R-:W-:Y:S01]  /*0a40*/  @!P0 MOV R3, R41 ;  /* 0x0000002900038202 */ /* 0x000fe20000000f00 */
[----:B------:R-:W-:Y:S02]  /*0a50*/  @P0 IMAD.MOV.U32 R2, RZ, RZ, R42 ;  /* 0x000000ffff020224 */ /* 0x000fe400078e002a */
[----:B------:R-:W-:Y:S02]  /*0a60*/  @P0 IMAD.MOV.U32 R0, RZ, RZ, R43 ;  /* 0x000000ffff000224 */ /* 0x000fe400078e002b */
[----:B------:R-:W-:Y:S01]  /*0a70*/  @P0 IMAD.MOV.U32 R19, RZ, RZ, R37 ;  /* 0x000000ffff130224 */ /* 0x000fe200078e0025 */
[----:B-1----:R-:W-:Y:S01]  /*0a80*/  UISETP.NE.U32.AND UP0, UPT, UR4, URZ, UPT ;  /* 0x000000ff0400728c */ /* 0x002fe2000bf05070 */
[----:B------:R-:W-:Y:S01]  /*0a90*/  @P0 IMAD.MOV.U32 R77, RZ, RZ, R39 ;  /* 0x000000ffff4d0224 */ /* 0x000fe200078e0027 */
[----:B------:R-:W-:Y:S01]  /*0aa0*/  @!P0 MOV R19, R37 ;  /* 0x0000002500138202 */ /* 0x000fe20000000f00 */
[----:B------:R-:W-:Y:S01]  /*0ab0*/  @P0 IMAD.MOV.U32 R78, RZ, RZ, R32 ;  /* 0x000000ffff4e0224 */ /* 0x000fe200078e0020 */
[----:B------:R-:W-:Y:S01]  /*0ac0*/  @!P0 MOV R77, R39 ;  /* 0x00000027004d8202 */ /* 0x000fe20000000f00 */
[----:B------:R-:W-:Y:S01]  /*0ad0*/  @P0 IMAD.MOV.U32 R80, RZ, RZ, R33 ;  /* 0x000000ffff500224 */ /* 0x000fe200078e0021 */
[----:B------:R-:W-:Y:S01]  /*0ae0*/  @!P0 MOV R78, R32 ;  /* 0x00000020004e8202 */ /* 0x000fe20000000f00 */
[----:B------:R-:W-:Y:S01]  /*0af0*/  @P0 IMAD.MOV.U32 R79, RZ, RZ, R34 ;  /* 0x000000ffff4f0224 */ /* 0x000fe200078e0022 */
[----:B------:R-:W-:Y:S01]  /*0b00*/  @!P0 MOV R79, R34 ;  /* 0x00000022004f8202 */ /* 0x000fe20000000f00 */
[----:B------:R-:W-:Y:S01]  /*0b10*/  @P0 IMAD.MOV.U32 R81, RZ, RZ, R35 ;  /* 0x000000ffff510224 */ /* 0x000fe200078e0023 */
[----:B------:R-:W-:Y:S01]  /*0b20*/  UISETP.NE.AND.EX UP0, UPT, UR5, URZ, UPT, UP0 ;  /* 0x000000ff0500728c */ /* 0x000fe2000bf05300 */
        /* <DEDUP_REMOVED lines=8> */
[----:B------:R-:W-:Y:S02]  /*0bb0*/  @!P0 IMAD.MOV.U32 R13, RZ, RZ, R48 ;  /* 0x000000ffff0d8224 */ /* 0x000fe400078e0030 */
        /* <DEDUP_REMOVED lines=19> */
[----:B------:R-:W-:Y:S02]  /*0cf0*/  IMAD.MOV.U32 R96, RZ, RZ, RZ ;  /* 0x000000ffff607224 */ /* 0x000fe400078e00ff */
[----:B------:R-:W-:Y:S02]  /*0d00*/  IMAD R100, R100, -0x2daee0ad, RZ ;  /* 0xd2511f5364647824 */ /* 0x000fe400078e02ff */
[----:B0-234-:R-:W-:-:S07]  /*0d10*/  IMAD R98, R98, -0x326172a9, RZ ;  /* 0xcd9e8d5762627824 */ /* 0x01dfce00078e02ff */
.L_x_18016:
        /* <DEDUP_REMOVED lines=18> */
[----:B------:R-:W-:Y:S01]  /*0e40*/  UIADD3 UR27, UPT, UPT, UR12, -0xe443238, URZ ;  /* 0xf1bbcdc80c1b7890 */ /* 0x000fe2000fffe0ff */
[----:B------:R-:W-:Y:S01]  /*0e50*/  HFMA2 R90, -RZ, RZ, 0.1171875, 0 ;  /* 0x2f800000ff5a7431 */ /* 0x000fe200000001ff */
[----:B------:R-:W-:Y:S02]  /*0e60*/  UIADD3 UR28, UPT, UPT, UR13, 0x1fd5c5a3, URZ ;  /* 0x1fd5c5a30d1c7890 */ /* 0x000fe4000fffe0ff */
[----:B------:R-:W-:Y:S02]  /*0e70*/  UIADD3 UR29, UPT, UPT, UR12, -0x700cb87f, URZ ;  /* 0x8ff347810c1d7890 */ /* 0x000fe4000fffe0ff */
[----:B------:R-:W-:-:S02]  /*0e80*/  UIADD3 UR30, UPT, UPT, UR12, -0x4ab325aa, URZ ;  /* 0xb54cda560c1e7890 */ /* 0x000fc4000fffe0ff */
[----:B------:R-:W-:Y:S02]  /*0e90*/  UIADD3 UR31, UPT, UPT, UR13, -0x24c28bd8, URZ ;  /* 0xdb3d74280d1f7890 */ /* 0x000fe4000fffe0ff */
[----:B------:R-:W-:Y:S02]  /*0ea0*/  UIADD3 UR32, UPT, UPT, UR12, 0x78dde6e4, URZ ;  /* 0x78dde6e40c207890 */ /* 0x000fe4000fffe0ff */
[----:B------:R-:W-:Y:S02]  /*0eb0*/  UIADD3 UR33, UPT, UPT, UR12, -0x255992d5, URZ ;  /* 0xdaa66d2b0c217890 */ /* 0x000fe4000fffe0ff */
[----:B------:R-:W-:Y:S02]  /*0ec0*/  UIADD3 UR34, UPT, UPT, UR13, 0x646e171e, URZ ;  /* 0x646e171e0d227890 */ /* 0x000fe4000fffe0ff */
[----:B------:R-:W-:Y:S02]  /*0ed0*/  UIADD3 UR35, UPT, UPT, UR13, -0x695add53, URZ ;  /* 0x96a522ad0d237890 */ /* 0x000fe4000fffe0ff */
[----:B------:R-:W-:-:S02]  /*0ee0*/  UIADD3 UR36, UPT, UPT, UR12, 0x1715609d, URZ ;  /* 0x1715609d0c247890 */ /* 0x000fc4000fffe0ff */
[----:B------:R-:W-:Y:S02]  /*0ef0*/  UIADD3 UR37, UPT, UPT, UR13, 0x32370b8f, URZ ;  /* 0x32370b8f0d257890 */ /* 0x000fe4000fffe0ff */
[----:B------:R-:W-:Y:S01]  /*0f00*/  UIADD3 UR38, UPT, UPT, UR12, 0x3c6ef372, URZ ;  /* 0x3c6ef3720c267890 */ /* 0x000fe2000fffe0ff */
[----:B---3--:R-:W-:Y:S01]  /*0f10*/  @P0 HADD2.F32 R24, -RZ, R24.H0_H0 ;  /* 0x20000018ff180230 */ /* 0x008fe20000004100 */
[----:B------:R-:W-:-:S04]  /*0f20*/  ISETP.NE.U32.AND P0, PT, RZ, UR16, PT ;  /* 0x00000010ff007c0c */ /* 0x000fc8000bf05070 */
[----:B------:R-:W-:Y:S02]  /*0f30*/  ISETP.NE.AND.EX P0, PT, RZ, UR17, PT, P0 ;  /* 0x00000011ff007c0c */ /* 0x000fe4000bf05300 */
[----:B------:R-:W-:-:S11]  /*0f40*/  @P1 R2UR UR6, R24 ;  /* 0x00000000180612ca */ /* 0x000fd600000e0000 */
[----:B------:R-:W-:Y:S05]  /*0f50*/  @!P0 BRA `(.L_x_17813) ;  /* 0x0000002400e48947 */ /* 0x000fea0003800000 */
        /* <DEDUP_REMOVED lines=14> */
.L_x_27146:
[----:B------:R-:W-:Y:S05]  /*1040*/  BRX R24 -0x1050                                        (*"BRANCH_TARGETS .L_x_27147,.L_x_27148,.L_x_27149"*) ;  /* 0xffffffec18ec7949 */ /* 0x000fea000383ffff */
.L_x_27149:
[----:B------:R-:W-:Y:S01]  /*1050*/  IADD3 R26, PT, PT, R97, 0x1, RZ ;  /* 0x00000001611a7810 */ /* 0x000fe20007ffe0ff */
[----:B------:R-:W-:Y:S02]  /*1060*/  IMAD.MOV.U32 R32, RZ, RZ, R100 ;  /* 0x000000ffff207224 */ /* 0x000fe400078e0064 */
[----:B------:R-:W-:Y:S01]  /*1070*/  IMAD.MOV.U32 R27, RZ, RZ, R11 ;  /* 0x000000ffff1b7224 */ /* 0x000fe200078e000b */
[----:B------:R-:W-:Y:S06]  /*1080*/  BRA `(.L_x_17814) ;  /* 0x0000000000e87947 */ /* 0x000fec0003800000 */
.L_x_27147:
[----:B------:R-:W-:Y:S01]  /*1090*/  MOV R32, R100 ;  /* 0x0000006400207202 */ /* 0x000fe20000000f00 */
[----:B------:R-:W-:Y:S02]  /*10a0*/  IMAD.MOV.U32 R26, RZ, RZ, 0x3 ;  /* 0x00000003ff1a7424 */ /* 0x000fe400078e00ff */
[----:B------:R-:W-:Y:S01]  /*10b0*/  IMAD.MOV.U32 R27, RZ, RZ, R14 ;  /* 0x000000ffff1b7224 */ /* 0x000fe200078e000e */
[----:B------:R-:W-:Y:S06]  /*10c0*/  BRA `(.L_x_17814) ;  /* 0x0000000000d87947 */ /* 0x000fec0003800000 */
.L_x_27148:
        /* <DEDUP_REMOVED lines=12> */
.L_x_17815:
        /* <DEDUP_REMOVED lines=42> */
.L_x_17814:
[----:B------:R-:W-:Y:S01]  /*1430*/  I2FP.F32.U32 R25, R27 ;  /* 0x0000001b00197245 */ /* 0x000fe20000201000 */
[----:B-----5:R-:W-:Y:S01]  /*1440*/  HADD2.F32 R24, -RZ, R20.H0_H0 ;  /* 0x20000014ff187230 */ /* 0x020fe20000004100 */
[----:B------:R-:W-:Y:S01]  /*1450*/  ISETP.NE.AND P2, PT, R26, 0x1, PT ;  /* 0x000000011a00780c */ /* 0x000fe20003f45270 */
[----:B------:R-:W-:Y:S01]  /*1460*/  UMOV UR5, UR8 ;  /* 0x0000000800057c82 */ /* 0x000fe20008000000 */
[----:B------:R-:W-:Y:S01]  /*1470*/  UMOV UR4, UR7 ;  /* 0x0000000700047c82 */ /* 0x000fe20008000000 */
[----:B------:R-:W-:Y:S01]  /*1480*/  FFMA.FTZ R25, R25, R90, 1.1641532182693481445e-10 ;  /* 0x2f00000019197423 */ /* 0x000fe2000001005a */
[----:B------:R-:W-:Y:S01]  /*1490*/  FMUL.FTZ R24, R24, UR6 ;  /* 0x0000000618187c20 */ /* 0x000fe20008410000 */
[----:B------:R-:W-:Y:S02]  /*14a0*/  HADD2.F32 R44, -RZ, R8.H0_H0 ;  /* 0x20000008ff2c7230 */ /* 0x000fe40000004100 */
[----:B------:R-:W-:Y:S02]  /*14b0*/  IMAD.MOV.U32 R27, RZ, RZ, 0x2 ;  /* 0x00000002ff1b7424 */ /* 0x000fe400078e00ff */
        /* <DEDUP_REMOVED lines=16> */
.L_x_17817:
        /* <DEDUP_REMOVED lines=12> */
.L_x_17818:
        /* <DEDUP_REMOVED lines=43> */
.L_x_17816:
        /* <DEDUP_REMOVED lines=23> */
.L_x_17820:
        /* <DEDUP_REMOVED lines=12> */
.L_x_17821:
        /* <DEDUP_REMOVED lines=43> */
.L_x_17819:
        /* <DEDUP_REMOVED lines=22> */
.L_x_17823:
        /* <DEDUP_REMOVED lines=12> */
.L_x_17824:
        /* <DEDUP_REMOVED lines=43> */
.L_x_17822:
        /* <DEDUP_REMOVED lines=22> */
.L_x_17826:
        /* <DEDUP_REMOVED lines=12> */
.L_x_17827:
        /* <DEDUP_REMOVED lines=43> */
.L_x_17825:
        /* <DEDUP_REMOVED lines=22> */
.L_x_17829:
        /* <DEDUP_REMOVED lines=12> */
.L_x_17830:
        /* <DEDUP_REMOVED lines=43> */
.L_x_17828:
        /* <DEDUP_REMOVED lines=22> */
.L_x_17832:
        /* <DEDUP_REMOVED lines=12> */
.L_x_17833:
        /* <DEDUP_REMOVED lines=43> */
.L_x_17831:
[----:B------:R-:W-:Y:S01]  /*3150*/  I2FP.F32.U32 R21, R21 ;  /* 0x0000001500157245 */ /* 0x000fe20000201000 */
[----:B------:R-:W-:Y:S01]  /*3160*/  HADD2.F32 R20, -RZ, R23.H0_H0 ;  /* 0x20000017ff147230 */ /* 0x000fe20000004100 */
[----:B------:R-:W-:Y:S01]  /*3170*/  ISETP.NE.AND P6, PT, R24, 0x1, PT ;  /* 0x000000011800780c */ /* 0x000fe20003fc5270 */
[----:B------:R-:W-:Y:S02]  /*3180*/  HADD2.F32 R42, -RZ, R5.H0_H0 ;  /* 0x20000005ff2a7230 */ /* 0x000fe40000004100 */
        /* <DEDUP_REMOVED lines=18> */
.L_x_17835:
        /* <DEDUP_REMOVED lines=14> */
.L_x_17836:
        /* <DEDUP_REMOVED lines=43> */
.L_x_17834:
[----:B------:R-:W-:Y:S01]  /*3640*/  I2FP.F32.U32 R21, R22 ;  /* 0x0000001600157245 */ /* 0x000fe20000201000 */
[----:B------:R-:W-:Y:S02]  /*3650*/  HADD2.F32 R23, -RZ, R23.H1_H1 ;  /* 0x30000017ff177230 */ /* 0x000fe40000004100 */
[----:B------:R-:W-:Y:S02]  /*3660*/  HADD2.F32 R43, -RZ, R5.H1_H1 ;  /* 0x30000005ff2b7230 */ /* 0x000fe40000004100 */
        /* <DEDUP_REMOVED lines=8> */
.L_x_17813:
        /* <DEDUP_REMOVED lines=15> */
.L_x_17839:
        /* <DEDUP_REMOVED lines=12> */
.L_x_17840:
        /* <DEDUP_REMOVED lines=42> */
.L_x_17838:
        /* <DEDUP_REMOVED lines=25> */
.L_x_17842:
        /* <DEDUP_REMOVED lines=12> */
.L_x_17843:
        /* <DEDUP_REMOVED lines=43> */
.L_x_17841:
        /* <DEDUP_REMOVED lines=23> */
.L_x_17845:
        /* <DEDUP_REMOVED lines=12> */
.L_x_17846:
        /* <DEDUP_REMOVED lines=43> */
.L_x_17844:
        /* <DEDUP_REMOVED lines=22> */
.L_x_17848:
        /* <DEDUP_REMOVED lines=12> */
.L_x_17849:
        /* <DEDUP_REMOVED lines=43> */
.L_x_17847:
        /* <DEDUP_REMOVED lines=22> */
.L_x_17851:
        /* <DEDUP_REMOVED lines=12> */
.L_x_17852:
        /* <DEDUP_REMOVED lines=43> */
.L_x_17850:
        /* <DEDUP_REMOVED lines=22> */
.L_x_17854:
        /* <DEDUP_REMOVED lines=12> */
.L_x_17855:
        /* <DEDUP_REMOVED lines=43> */
.L_x_17853:
        /* <DEDUP_REMOVED lines=22> */
.L_x_17857:
        /* <DEDUP_REMOVED lines=12> */
.L_x_17858:
        /* <DEDUP_REMOVED lines=43> */
.L_x_17856:
        /* <DEDUP_REMOVED lines=22> */
.L_x_17860:
        /* <DEDUP_REMOVED lines=14> */
.L_x_17861:
        /* <DEDUP_REMOVED lines=43> */
.L_x_17859:
        /* <DEDUP_REMOVED lines=9> */
[----:B------:R-:W-:-:S10]  /*5de0*/  FMUL.FTZ R43, R43, R20 ;  /* 0x000000142b2b7220 */ /* 0x000fd40000410000 */
.L_x_17837:
        /* <DEDUP_REMOVED lines=44> */
.L_x_17864:
        /* <DEDUP_REMOVED lines=12> */
.L_x_17865:
        /* <DEDUP_REMOVED lines=42> */
.L_x_17863:
        /* <DEDUP_REMOVED lines=9> */
[----:B------:R-:W-:Y:S01]  /*64a0*/  IMAD.MOV.U32 R24, RZ, RZ, 0x2 ;  /* 0x00000002ff187424 */ /* 0x000fe200078e00ff */
        /* <DEDUP_REMOVED lines=13> */
.L_x_17867:
        /* <DEDUP_REMOVED lines=12> */
.L_x_17868:
        /* <DEDUP_REMOVED lines=43> */
.L_x_17866:
        /* <DEDUP_REMOVED lines=23> */
.L_x_17870:
        /* <DEDUP_REMOVED lines=12> */
.L_x_17871:
        /* <DEDUP_REMOVED lines=43> */
.L_x_17869:
        /* <DEDUP_REMOVED lines=22> */
.L_x_17873:
        /* <DEDUP_REMOVED lines=12> */
.L_x_17874:
        /* <DEDUP_REMOVED lines=43> */
.L_x_17872:
        /* <DEDUP_REMOVED lines=22> */
.L_x_17876:
        /* <DEDUP_REMOVED lines=12> */
.L_x_17877:
        /* <DEDUP_REMOVED lines=43> */
.L_x_17875:
        /* <DEDUP_REMOVED lines=22> */
.L_x_17879:
        /* <DEDUP_REMOVED lines=12> */
.L_x_17880:
        /* <DEDUP_REMOVED lines=43> */
.L_x_17878:
        /* <DEDUP_REMOVED lines=22> */
.L_x_17882:
        /* <DEDUP_REMOVED lines=12> */
.L_x_17883:
        /* <DEDUP_REMOVED lines=43> */
.L_x_17881:
[----:B------:R-:W-:Y:S01]  /*8110*/  I2FP.F32.U32 R21, R21 ;  /* 0x0000001500157245 */ /* 0x000fe20000201000 */
[----:B------:R-:W-:Y:S01]  /*8120*/  HADD2.F32 R20, -RZ, R23.H0_H0 ;  /* 0x20000017ff147230 */ /* 0x000fe20000004100 */
        /* <DEDUP_REMOVED lines=20> */
.L_x_17885:
        /* <DEDUP_REMOVED lines=14> */
.L_x_17886:
        /* <DEDUP_REMOVED lines=43> */
.L_x_17884:
        /* <DEDUP_REMOVED lines=11> */
.L_x_17862:
        /* <DEDUP_REMOVED lines=15> */
.L_x_17889:
        /* <DEDUP_REMOVED lines=12> */
.L_x_17890:
        /* <DEDUP_REMOVED lines=42> */
.L_x_17888:
[----:B------:R-:W-:Y:S01]  /*8b00*/  I2FP.F32.U32 R25, R24 ;  /* 0x0000001800197245 */ /* 0x000fe20000201000 */
[----:B-----5:R-:W-:Y:S01]  /*8b10*/  HADD2.F32 R24, -RZ, R20.H0_H0 ;  /* 0x20000014ff187230 */ /* 0x020fe20000004100 */
        /* <DEDUP_REMOVED lines=21> */
.L_x_17892:
        /* <DEDUP_REMOVED lines=12> */
.L_x_17893:
        /* <DEDUP_REMOVED lines=43> */
.L_x_17891:
        /* <DEDUP_REMOVED lines=23> */
.L_x_17895:
        /* <DEDUP_REMOVED lines=12> */
.L_x_17896:
        /* <DEDUP_REMOVED lines=43> */
.L_x_17894:
        /* <DEDUP_REMOVED lines=22> */
.L_x_17898:
        /* <DEDUP_REMOVED lines=12> */
.L_x_17899:
        /* <DEDUP_REMOVED lines=43> */
.L_x_17897:
        /* <DEDUP_REMOVED lines=22> */
.L_x_17901:
        /* <DEDUP_REMOVED lines=12> */
.L_x_17902:
        /* <DEDUP_REMOVED lines=43> */
.L_x_17900:
        /* <DEDUP_REMOVED lines=22> */
.L_x_17904:
        /* <DEDUP_REMOVED lines=12> */
.L_x_17905:
        /* <DEDUP_REMOVED lines=43> */
.L_x_17903:
        /* <DEDUP_REMOVED lines=22> */
.L_x_17907:
        /* <DEDUP_REMOVED lines=12> */
.L_x_17908:
        /* <DEDUP_REMOVED lines=43> */
.L_x_17906:
        /* <DEDUP_REMOVED lines=22> */
.L_x_17910:
        /* <DEDUP_REMOVED lines=14> */
.L_x_17911:
        /* <DEDUP_REMOVED lines=43> */
.L_x_17909:
        /* <DEDUP_REMOVED lines=10> */
.L_x_17887:
[----:B------:R-:W0:Y:S01]  /*ad90*/  @P0 LDC.64 R20, c[0x0][0x3a0] ;  /* 0x0000e800ff140b82 */ /* 0x000e220000000a00 */
[----:B------:R-:W-:Y:S01]  /*ada0*/  SEL R26, RZ, 0x10000, !P5 ;  /* 0x00010000ff1a7807 */ /* 0x000fe20006800000 */
[----:B------:R-:W-:Y:S01]  /*adb0*/  IMAD.WIDE.U32 R28, R101, 0x20, R108 ;  /* 0x00000020651c7825 */ /* 0x000fe200078e006c */
[----:B------:R-:W-:Y:S02]  /*adc0*/  ISETP.NE.AND P5, PT, R31, RZ, PT ;  /* 0x000000ff1f00720c */ /* 0x000fe40003fa5270 */
[----:B------:R-:W-:Y:S02]  /*add0*/  SEL R24, RZ, 0x1000000, !P2 ;  /* 0x01000000ff187807 */ /* 0x000fe40005000000 */
[----:B------:R-:W-:Y:S01]  /*ade0*/  SEL R23, RZ, 0x10000, !P1 ;  /* 0x00010000ff177807 */ /* 0x000fe20004800000 */
[----:B------:R1:W-:Y:S01]  /*adf0*/  STG.E.128 desc[UR10][R28.64], R36 ;  /* 0x000000241c007986 */ /* 0x0003e2000c101d0a */
[----:B------:R-:W-:Y:S02]  /*ae00*/  SEL R22, RZ, 0x100, !P5 ;  /* 0x00000100ff167807 */ /* 0x000fe40006800000 */
[----:B------:R-:W-:Y:S01]  /*ae10*/  SEL R27, RZ, 0x1000000, !P6 ;  /* 0x01000000ff1b7807 */ /* 0x000fe20007000000 */
[----:B------:R1:W-:Y:S01]  /*ae20*/  STG.E.128 desc[UR10][R28.64+0x10], R32 ;  /* 0x000010201c007986 */ /* 0x0003e2000c101d0a */
[----:B------:R-:W-:-:S02]  /*ae30*/  SEL R25, RZ, 0x100, !P4 ;  /* 0x00000100ff197807 */ /* 0x000fc40006000000 */
[----:B------:R-:W-:Y:S02]  /*ae40*/  ISETP.NE.AND P6, PT, R30, RZ, PT ;  /* 0x000000ff1e00720c */ /* 0x000fe40003fc5270 */
[----:B------:R-:W-:Y:S02]  /*ae50*/  LOP3.LUT R22, R22, R24, R23, 0xfe, !PT ;  /* 0x0000001816167212 */ /* 0x000fe400078efe17 */
[----:B------:R-:W-:Y:S02]  /*ae60*/  IADD3 R103, PT, PT, R99, 0x100, RZ ;  /* 0x0000010063677810 */ /* 0x000fe40007ffe0ff */
[----:B------:R-:W-:Y:S01]  /*ae70*/  LOP3.LUT R25, R25, R27, R26, 0xfe, !PT ;  /* 0x0000001b19197212 */ /* 0x000fe200078efe1a */
[----:B------:R-:W-:Y:S01]  /*ae80*/  IMAD.WIDE.U32 R26, R101, 0x8, R106 ;  /* 0x00000008651a7825 */ /* 0x000fe200078e006a */
        /* <DEDUP_REMOVED lines=26> */
.L_x_17914:
        /* <DEDUP_REMOVED lines=12> */
.L_x_17915:
        /* <DEDUP_REMOVED lines=42> */
.L_x_17913:
        /* <DEDUP_REMOVED lines=23> */
.L_x_17917:
        /* <DEDUP_REMOVED lines=12> */
.L_x_17918:
        /* <DEDUP_REMOVED lines=43> */
.L_x_17916:
        /* <DEDUP_REMOVED lines=23> */
.L_x_17920:
        /* <DEDUP_REMOVED lines=12> */
.L_x_17921:
        /* <DEDUP_REMOVED lines=43> */
.L_x_17919:
        /* <DEDUP_REMOVED lines=22> */
.L_x_17923:
        /* <DEDUP_REMOVED lines=12> */
.L_x_17924:
        /* <DEDUP_REMOVED lines=43> */
.L_x_17922:
        /* <DEDUP_REMOVED lines=22> */
.L_x_17926:
        /* <DEDUP_REMOVED lines=12> */
.L_x_17927:
        /* <DEDUP_REMOVED lines=43> */
.L_x_17925:
        /* <DEDUP_REMOVED lines=22> */
.L_x_17929:
        /* <DEDUP_REMOVED lines=12> */
.L_x_17930:
        /* <DEDUP_REMOVED lines=43> */
.L_x_17928:
        /* <DEDUP_REMOVED lines=22> */
.L_x_17932:
        /* <DEDUP_REMOVED lines=12> */
.L_x_17933:
        /* <DEDUP_REMOVED lines=43> */
.L_x_17931:
        /* <DEDUP_REMOVED lines=22> */
.L_x_17935:
        /* <DEDUP_REMOVED lines=14> */
.L_x_17936:
        /* <DEDUP_REMOVED lines=43> */
.L_x_17934:
        /* <DEDUP_REMOVED lines=11> */
.L_x_17912:
        /* <DEDUP_REMOVED lines=15> */
.L_x_17939:
        /* <DEDUP_REMOVED lines=12> */
.L_x_17940:
        /* <DEDUP_REMOVED lines=42> */
.L_x_17938:
        /* <DEDUP_REMOVED lines=23> */
.L_x_17942:
        /* <DEDUP_REMOVED lines=12> */
.L_x_17943:
        /* <DEDUP_REMOVED lines=43> */
.L_x_17941:
        /* <DEDUP_REMOVED lines=23> */
.L_x_17945:
        /* <DEDUP_REMOVED lines=12> */
.L_x_17946:
        /* <DEDUP_REMOVED lines=43> */
.L_x_17944:
        /* <DEDUP_REMOVED lines=22> */
.L_x_17948:
        /* <DEDUP_REMOVED lines=12> */
.L_x_17949:
        /* <DEDUP_REMOVED lines=43> */
.L_x_17947:
        /* <DEDUP_REMOVED lines=22> */
.L_x_17951:
        /* <DEDUP_REMOVED lines=12> */
.L_x_17952:
        /* <DEDUP_REMOVED lines=43> */
.L_x_17950:
        /* <DEDUP_REMOVED lines=22> */
.L_x_17954:
        /* <DEDUP_REMOVED lines=12> */
.L_x_17955:
        /* <DEDUP_REMOVED lines=43> */
.L_x_17953:
        /* <DEDUP_REMOVED lines=22> */
.L_x_17957:
        /* <DEDUP_REMOVED lines=12> */
.L_x_17958:
        /* <DEDUP_REMOVED lines=43> */
.L_x_17956:
        /* <DEDUP_REMOVED lines=22> */
.L_x_17960:
        /* <DEDUP_REMOVED lines=14> */
.L_x_17961:
        /* <DEDUP_REMOVED lines=43> */
.L_x_17959:
        /* <DEDUP_REMOVED lines=10> */
.L_x_17937:
[----:B------:R-:W0:Y:S01]  /*fd10*/  @P0 LDC.64 R20, c[0x0][0x3a0] ;  /* 0x0000e800ff140b82 */ /* 0x000e220000000a00 */
        /* <DEDUP_REMOVED lines=8> */
[----:B------:R-:W-:Y:S01]  /*fda0*/  SEL R23, RZ, 0x10000, !P1 ;  /* 0x00010000ff177807 */ /* 0x000fe20004800000 */
[----:B------:R1:W-:Y:S01]  /*fdb0*/  STG.E.128 desc[UR10][R112.64+0x10], R24 ;  /* 0x0000101870007986 */ /* 0x0003e2000c101d0a */
[----:B------:R-:W-:-:S02]  /*fdc0*/  SEL R22, RZ, 0x100, !P5 ;  /* 0x00000100ff167807 */ /* 0x000fc40006800000 */
[----:B------:R-:W-:Y:S02]  /*fdd0*/  ISETP.NE.AND P6, PT, R91, RZ, PT ;  /* 0x000000ff5b00720c */ /* 0x000fe40003fc5270 */
[----:B------:R-:W-:Y:S01]  /*fde0*/  LOP3.LUT R100, R100, R105, R75, 0xfe, !PT ;  /* 0x0000006964647212 */ /* 0x000fe200078efe4b */
[----:B------:R-:W-:Y:S01]  /*fdf0*/  VIADD R105, R99, 0x180 ;  /* 0x0000018063697836 */ /* 0x000fe20000000000 */
[----:B------:R-:W-:Y:S02]  /*fe00*/  LOP3.LUT R22, R22, R74, R23, 0xfe, !PT ;  /* 0x0000004a16167212 */ /* 0x000fe400078efe17 */
[----:B------:R-:W-:Y:S01]  /*fe10*/  SEL R23, RZ, 0x1, !P3 ;  /* 0x00000001ff177807 */ /* 0x000fe20005800000 */
[C---:B------:R-:W-:Y:S01]  /*fe20*/  IMAD.WIDE.U32 R72, R105.reuse, 0x10, R72 ;  /* 0x0000001069487825 */ /* 0x040fe200078e0048 */
[----:B------:R-:W-:Y:S02]  /*fe30*/  SEL R75, RZ, 0x1, !P6 ;  /* 0x00000001ff4b7807 */ /* 0x000fe40007000000 */
[----:B------:R-:W-:Y:S01]  /*fe40*/  LOP3.LUT R23, R100, R23, RZ, 0xfc, !PT ;  /* 0x0000001764177212 */ /* 0x000fe200078efcff */
[----:B0-----:R-:W-:Y:S01]  /*fe50*/  @P0 IMAD.WIDE.U32 R20, R105, 0x20, R20 ;  /* 0x0000002069140825 */ /* 0x001fe200078e0014 */
[----:B------:R-:W-:-:S05]  /*fe60*/  LOP3.LUT R22, R22, R75, RZ, 0xfc, !PT ;  /* 0x0000004b16167212 */ /* 0x000fca00078efcff */
        /* <DEDUP_REMOVED lines=20> */
.L_x_17964:
        /* <DEDUP_REMOVED lines=12> */
.L_x_17965:
        /* <DEDUP_REMOVED lines=43> */
.L_x_17963:
        /* <DEDUP_REMOVED lines=23> */
.L_x_17967:
        /* <DEDUP_REMOVED lines=12> */
.L_x_17968:
        /* <DEDUP_REMOVED lines=43> */
.L_x_17966:
        /* <DEDUP_REMOVED lines=22> */
.L_x_17970:
        /* <DEDUP_REMOVED lines=12> */
.L_x_17971:
        /* <DEDUP_REMOVED lines=43> */
.L_x_17969:
        /* <DEDUP_REMOVED lines=22> */
.L_x_17973:
        /* <DEDUP_REMOVED lines=12> */
.L_x_17974:
        /* <DEDUP_REMOVED lines=43> */
.L_x_17972:
        /* <DEDUP_REMOVED lines=22> */
.L_x_17976:
        /* <DEDUP_REMOVED lines=12> */
.L_x_17977:
        /* <DEDUP_REMOVED lines=43> */
.L_x_17975:
        /* <DEDUP_REMOVED lines=22> */
.L_x_17979:
        /* <DEDUP_REMOVED lines=12> */
.L_x_17980:
        /* <DEDUP_REMOVED lines=43> */
.L_x_17978:
        /* <DEDUP_REMOVED lines=22> */
.L_x_17982:
        /* <DEDUP_REMOVED lines=12> */
.L_x_17983:
        /* <DEDUP_REMOVED lines=43> */
.L_x_17981:
[----:B------:R-:W-:Y:S01]  /*12010*/  I2FP.F32.U32 R97, R74 ;  /* 0x0000004a00617245 */ /* 0x000fe20000201000 */
[----:B------:R-:W-:Y:S01]  /*12020*/  HADD2.F32 R74, -RZ, R75.H0_H0 ;  /* 0x2000004bff4a7230 */ /* 0x000fe20000004100 */
[----:B------:R-:W-:Y:S01]  /*12030*/  ISETP.NE.AND P6, PT, R110, 0x1, PT ;  /* 0x000000016e00780c */ /* 0x000fe20003fc5270 */
[----:B------:R-:W-:Y:S02]  /*12040*/  HADD2.F32 R104, -RZ, R93.H0_H0 ;  /* 0x2000005dff687230 */ /* 0x000fe40000004100 */
[----:B------:R-:W-:Y:S01]  /*12050*/  FFMA.FTZ R97, R97, R90, 1.1641532182693481445e-10 ;  /* 0x2f00000061617423 */ /* 0x000fe2000001005a */
[----:B------:R-:W-:Y:S01]  /*12060*/  FMUL.FTZ R74, R74, UR6 ;  /* 0x000000064a4a7c20 */ /* 0x000fe20008410000 */
[----:B------:R-:W-:-:S03]  /*12070*/  IMAD.MOV.U32 R112, RZ, RZ, R98 ;  /* 0x000000ffff707224 */ /* 0x000fc600078e0062 */
[----:B------:R-:W-:Y:S01]  /*12080*/  FMUL.FTZ R74, R74, UR5 ;  /* 0x000000054a4a7c20 */ /* 0x000fe20008410000 */
[----:B------:R-:W-:Y:S01]  /*12090*/  FSETP.GTU.FTZ.AND P5, PT, R97, UR4, PT ;  /* 0x0000000461007c0b */ /* 0x000fe2000bfbc000 */
[----:B------:R-:W-:-:S03]  /*120a0*/  HFMA2 R97, -RZ, RZ, 0, 1.1920928955078125e-07 ;  /* 0x00000002ff617431 */ /* 0x000fc600000001ff */
        /* <DEDUP_REMOVED lines=12> */
.L_x_17985:
        /* <DEDUP_REMOVED lines=14> */
.L_x_17986:
        /* <DEDUP_REMOVED lines=43> */
.L_x_17984:
[----:B------:R-:W-:Y:S01]  /*12500*/  I2FP.F32.U32 R111, R112 ;  /* 0x00000070006f7245 */ /* 0x000fe20000201000 */
[----:B------:R-:W-:-:S04]  /*12510*/  HADD2.F32 R75, -RZ, R75.H1_H1 ;  /* 0x3000004bff4b7230 */ /* 0x000fc80000004100 */
[----:B------:R-:W-:Y:S01]  /*12520*/  FFMA.FTZ R111, R111, R90, 1.1641532182693481445e-10 ;  /* 0x2f0000006f6f7423 */ /* 0x000fe2000001005a */
[----:B------:R-:W-:-:S04]  /*12530*/  FMUL.FTZ R75, R75, UR6 ;  /* 0x000000064b4b7c20 */ /* 0x000fc80008410000 */
[----:B------:R-:W-:Y:S01]  /*12540*/  FMUL.FTZ R75, R75, UR5 ;  /* 0x000000054b4b7c20 */ /* 0x000fe20008410000 */
[----:B------:R-:W-:-:S04]  /*12550*/  FSETP.GTU.FTZ.AND P6, PT, R111, UR4, PT ;  /* 0x000000046f007c0b */ /* 0x000fc8000bfdc000 */
[----:B------:R-:W-:Y:S01]  /*12560*/  FSEL R90, R75, RZ, !P6 ;  /* 0x000000ff4b5a7208 */ /* 0x000fe20007000000 */
[----:B------:R-:W-:Y:S01]  /*12570*/  HADD2.F32 R75, -RZ, R93.H1_H1 ;  /* 0x3000005dff4b7230 */ /* 0x000fe20000004100 */
[----:B------:R-:W-:-:S04]  /*12580*/  PLOP3.LUT P6, PT, P6, PT, PT, 0x8, 0x80 ;  /* 0x000000000080781c */ /* 0x000fc800037ce170 */
[----:B------:R-:W-:Y:S01]  /*12590*/  FFMA.FTZ R75, R90, R75, R51 ;  /* 0x0000004b5a4b7223 */ /* 0x000fe20000010033 */
[----:B------:R-:W-:Y:S08]  /*125a0*/  BRA `(.L_x_17987) ;  /* 0x0000002400b87947 */ /* 0x000ff00003800000 */
.L_x_17962:
        /* <DEDUP_REMOVED lines=15> */
.L_x_17989:
        /* <DEDUP_REMOVED lines=12> */
.L_x_17990:
        /* <DEDUP_REMOVED lines=43> */
.L_x_17988:
        /* <DEDUP_REMOVED lines=23> */
.L_x_17992:
        /* <DEDUP_REMOVED lines=12> */
.L_x_17993:
        /* <DEDUP_REMOVED lines=43> */
.L_x_17991:
        /* <DEDUP_REMOVED lines=22> */
.L_x_17995:
        /* <DEDUP_REMOVED lines=12> */
.L_x_17996:
        /* <DEDUP_REMOVED lines=43> */
.L_x_17994:
        /* <DEDUP_REMOVED lines=22> */
.L_x_17998:
        /* <DEDUP_REMOVED lines=12> */
.L_x_17999:
        /* <DEDUP_REMOVED lines=43> */
.L_x_17997:
        /* <DEDUP_REMOVED lines=22> */
.L_x_18001:
        /* <DEDUP_REMOVED lines=12> */
.L_x_18002:
        /* <DEDUP_REMOVED lines=43> */
.L_x_18000:
        /* <DEDUP_REMOVED lines=22> */
.L_x_18004:
        /* <DEDUP_REMOVED lines=12> */
.L_x_18005:
        /* <DEDUP_REMOVED lines=43> */
.L_x_18003:
        /* <DEDUP_REMOVED lines=22> */
.L_x_18007:
        /* <DEDUP_REMOVED lines=12> */
.L_x_18008:
        /* <DEDUP_REMOVED lines=43> */
.L_x_18006:
[----:B------:R-:W-:Y:S01]  /*14700*/  I2FP.F32.U32 R97, R74 ;  /* 0x0000004a00617245 */ /* 0x000fe20000201000 */
[----:B------:R-:W-:Y:S01]  /*14710*/  HADD2.F32 R74, -RZ, R75.H0_H0 ;  /* 0x2000004bff4a7230 */ /* 0x000fe20000004100 */
[----:B------:R-:W-:Y:S01]  /*14720*/  ISETP.NE.AND P6, PT, R110, 0x1, PT ;  /* 0x000000016e00780c */ /* 0x000fe20003fc5270 */
[----:B------:R-:W-:Y:S01]  /*14730*/  HADD2.F32 R111, -RZ, R93.H0_H0 ;  /* 0x2000005dff6f7230 */ /* 0x000fe20000004100 */
        /* <DEDUP_REMOVED lines=18> */
.L_x_18010:
        /* <DEDUP_REMOVED lines=14> */
.L_x_18011:
        /* <DEDUP_REMOVED lines=43> */
.L_x_18009:
[----:B------:R-:W-:Y:S01]  /*14bf0*/  I2FP.F32.U32 R111, R104 ;  /* 0x00000068006f7245 */ /* 0x000fe20000201000 */
[----:B------:R-:W-:-:S04]  /*14c00*/  HADD2.F32 R75, -RZ, R75.H1_H1 ;  /* 0x3000004bff4b7230 */ /* 0x000fc80000004100 */
[----:B------:R-:W-:Y:S01]  /*14c10*/  FFMA.FTZ R111, R111, R90, 1.1641532182693481445e-10 ;  /* 0x2f0000006f6f7423 */ /* 0x000fe2000001005a */
[----:B------:R-:W-:Y:S01]  /*14c20*/  FMUL.FTZ R75, R75, UR6 ;  /* 0x000000064b4b7c20 */ /* 0x000fe20008410000 */
[----:B------:R-:W-:-:S03]  /*14c30*/  HADD2.F32 R90, -RZ, R93.H1_H1 ;  /* 0x3000005dff5a7230 */ /* 0x000fc60000004100 */
[----:B------:R-:W-:Y:S01]  /*14c40*/  FMUL.FTZ R75, R75, UR5 ;  /* 0x000000054b4b7c20 */ /* 0x000fe20008410000 */
[----:B------:R-:W-:-:S04]  /*14c50*/  FSETP.GTU.FTZ.AND P6, PT, R111, UR4, PT ;  /* 0x000000046f007c0b */ /* 0x000fc8000bfdc000 */
[----:B------:R-:W-:Y:S02]  /*14c60*/  FSEL R75, R75, RZ, !P6 ;  /* 0x000000ff4b4b7208 */ /* 0x000fe40007000000 */
[----:B------:R-:W-:-:S03]  /*14c70*/  PLOP3.LUT P6, PT, P6, PT, PT, 0x8, 0x80 ;  /* 0x000000000080781c */ /* 0x000fc600037ce170 */
[----:B------:R-:W-:-:S10]  /*14c80*/  FMUL.FTZ R75, R90, R75 ;  /* 0x0000004b5a4b7220 */ /* 0x000fd40000410000 */
.L_x_17987:
        /* <DEDUP_REMOVED lines=127> */
[----:B------:R-:W0:Y:S02]  /*15480*/  SHFL.BFLY PT, R112, R111, 0x4, 0x1f ;  /* 0x0c801f006f707f89 */ /* 0x000e2400000e0000 */
[----:B0-----:R-:W-:Y:S01]  /*15490*/  FADD.FTZ R112, R111, R112 ;  /* 0x000000706f707221 */ /* 0x001fe20000010000 */
[----:B------:R-:W-:Y:S02]  /*154a0*/  LOP3.LUT R111, R117, R110, RZ, 0xfc, !PT ;  /* 0x0000006e756f7212 */ /* 0x000fe400078efcff */
[----:B------:R-:W-:Y:S02]  /*154b0*/  LOP3.LUT R110, R91, R104, RZ, 0xfc, !PT ;  /* 0x000000685b6e7212 */ /* 0x000fe400078efcff */
[----:B------:R-:W0:Y:S01]  /*154c0*/  SHFL.BFLY PT, R113, R112, 0x8, 0x1f ;  /* 0x0d001f0070717f89 */ /* 0x000e2200000e0000 */
[----:B------:R-:W-:-:S03]  /*154d0*/  LOP3.LUT P0, R104, R102, 0x1f, RZ, 0xc0, !PT ;  /* 0x0000001f66687812 */ /* 0x000fc6000780c0ff */
[----:B------:R-:W-:Y:S01]  /*154e0*/  STG.E.64 desc[UR10][R106.64], R110 ;  /* 0x0000006e6a007986 */ /* 0x000fe2000c101b0a */
[----:B0-----:R-:W-:-:S05]  /*154f0*/  FADD.FTZ R113, R112, R113 ;  /* 0x0000007170717221 */ /* 0x001fca0000010000 */
[----:B------:R-:W0:Y:S02]  /*15500*/  SHFL.BFLY PT, R112, R113, 0x10, 0x1f ;  /* 0x0e001f0071707f89 */ /* 0x000e2400000e0000 */
[----:B0-----:R-:W-:Y:S02]  /*15510*/  FADD.FTZ R91, R113, R112 ;  /* 0x00000070715b7221 */ /* 0x001fe40000010000 */
        /* <DEDUP_REMOVED lines=8> */
.L_x_18013:
[----:B------:R-:W-:Y:S05]  /*155a0*/  BSYNC.RECONVERGENT B0 ;  /* 0x0000000000007941 */ /* 0x000fea0003800200 */
.L_x_18012:
        /* <DEDUP_REMOVED lines=14> */
.L_x_18015:
[----:B------:R-:W-:Y:S05]  /*15690*/  BSYNC.RECONVERGENT B0 ;  /* 0x0000000000007941 */ /* 0x000fea0003800200 */
.L_x_18014:
[----:B------:R-:W1:Y:S01]  /*156a0*/  SHFL.DOWN PT, R106, R107, 0x2, 0x1f ;  /* 0x08401f006b6a7f89 */ /* 0x000e6200000e0000 */
[----:B------:R-:W-:Y:S01]  /*156b0*/  I2FP.F32.U32 R113, R107 ;  /* 0x0000006b00717245 */ /* 0x000fe20000201000 */
[----:B------:R-:W-:Y:S01]  /*156c0*/  HADD2.F32 R117, -RZ, R62.H1_H1 ;  /* 0x3000003eff757230 */ /* 0x000fe20000004100 */
[----:B------:R-:W-:Y:S01]  /*156d0*/  ISETP.NE.AND P1, PT, RZ, UR19, PT ;  /* 0x00000013ff007c0c */ /* 0x000fe2000bf25270 */
[----:B0-----:R-:W0:Y:S01]  /*156e0*/  SHFL.DOWN PT, R109, R90, 0x2, 0x1f ;  /* 0x08401f005a6d7f89 */ /* 0x001e2200000e0000 */
[----:B------:R-:W-:Y:S01]  /*156f0*/  ISETP.NE.AND P0, PT, R102, RZ, PT ;  /* 0x000000ff6600720c */ /* 0x000fe20003f05270 */
[----:B------:R-:W-:Y:S01]  /*15700*/  UPLOP3.LUT UP1, UPT, UPT, UPT, UP1, 0x40, 0x4 ;  /* 0x000000000004789c */ /* 0x000fe20003f2e810 */
[----:B------:R-:W-:Y:S01]  /*15710*/  MOV R119, UR9 ;  /* 0x0000000900777c02 */ /* 0x000fe20008000f00 */
[----:B------:R-:W2:Y:S01]  /*15720*/  SHFL.DOWN PT, R108, R91, 0x2, 0x1f ;  /* 0x08401f005b6c7f89 */ /* 0x000ea200000e0000 */
[----:B-1----:R-:W-:Y:S01]  /*15730*/  IMAD.IADD R111, R106, 0x1, R107 ;  /* 0x000000016a6f7824 */ /* 0x002fe200078e026b */
[----:B------:R-:W-:-:S04]  /*15740*/  I2FP.F32.S32 R112, R106 ;  /* 0x0000006a00707245 */ /* 0x000fc80000201400 */
[----:B------:R-:W-:Y:S01]  /*15750*/  I2FP.F32.S32 R104, R111 ;  /* 0x0000006f00687245 */ /* 0x000fe20000201400 */
[----:B------:R-:W1:Y:S01]  /*15760*/  SHFL.DOWN PT, R106, R111, 0x1, 0x1f ;  /* 0x08201f006f6a7f89 */ /* 0x000e6200000e0000 */
[----:B0-----:R-:W-:Y:S02]  /*15770*/  FMUL.FTZ R114, R109, R112 ;  /* 0x000000706d727220 */ /* 0x001fe40000410000 */
[----:B------:R-:W0:Y:S02]  /*15780*/  MUFU.RCP R110, R104 ;  /* 0x00000068006e7308 */ /* 0x000e240000001000 */
[----:B------:R-:W-:Y:S01]  /*15790*/  FFMA.FTZ R115, R113, R90, R114 ;  /* 0x0000005a71737223 */ /* 0x000fe20000010072 */
[----:B------:R-:W-:Y:S01]  /*157a0*/  FADD.FTZ R90, -R109, R90 ;  /* 0x0000005a6d5a7221 */ /* 0x000fe20000010100 */
[----:B--2---:R-:W-:-:S03]  /*157b0*/  FADD.FTZ R109, R108, R91 ;  /* 0x0000005b6c6d7221 */ /* 0x004fc60000010000 */
[----:B------:R-:W-:-:S04]  /*157c0*/  FMUL.FTZ R90, R90, R90 ;  /* 0x0000005a5a5a7220 */ /* 0x000fc80000410000 */
[----:B------:R-:W-:-:S04]  /*157d0*/  FMUL.FTZ R90, R90, R113 ;  /* 0x000000715a5a7220 */ /* 0x000fc80000410000 */
[----:B------:R-:W-:Y:S01]  /*157e0*/  FMUL.FTZ R90, R90, R112 ;  /* 0x000000705a5a7220 */ /* 0x000fe20000410000 */
[----:B0-----:R-:W-:-:S03]  /*157f0*/  FMUL.FTZ R107, R110, R115 ;  /* 0x000000736e6b7220 */ /* 0x001fc60000410000 */
[----:B------:R-:W-:Y:S01]  /*15800*/  FFMA.FTZ R90, R110, R90, R109 ;  /* 0x0000005a6e5a7223 */ /* 0x000fe2000001006d */
[----:B------:R-:W-:Y:S01]  /*15810*/  HADD2.F32 R115, -RZ, R60.H1_H1 ;  /* 0x3000003cff737230 */ /* 0x000fe20000004100 */
[-C--:B-1----:R-:W-:Y:S01]  /*15820*/  IADD3 R113, PT, PT, R111, R106.reuse, RZ ;  /* 0x0000006a6f717210 */ /* 0x082fe20007ffe0ff */
[----:B------:R-:W-:Y:S01]  /*15830*/  HADD2.F32 R111, -RZ, R78.H1_H1 ;  /* 0x3000004eff6f7230 */ /* 0x000fe20000004100 */
[----:B------:R-:W0:Y:S01]  /*15840*/  SHFL.DOWN PT, R114, R107, 0x1, 0x1f ;  /* 0x08201f006b727f89 */ /* 0x000e2200000e0000 */
[----:B------:R-:W-:Y:S02]  /*15850*/  I2FP.F32.S32 R106, R106 ;  /* 0x0000006a006a7245 */ /* 0x000fe40000201400 */
[----:B------:R-:W-:Y:S01]  /*15860*/  I2FP.F32.S32 R113, R113 ;  /* 0x0000007100717245 */ /* 0x000fe20000201400 */
[----:B------:R-:W1:Y:S05]  /*15870*/  SHFL.DOWN PT, R109, R90, 0x1, 0x1f ;  /* 0x08201f005a6d7f89 */ /* 0x000e6a00000e0000 */
[----:B------:R-:W2:Y:S01]  /*15880*/  MUFU.RCP R113, R113 ;  /* 0x0000007100717308 */ /* 0x000ea20000001000 */
[----:B0-----:R-:W-:-:S04]  /*15890*/  FMUL.FTZ R91, R114, R106 ;  /* 0x0000006a725b7220 */ /* 0x001fc80000410000 */
[----:B------:R-:W-:Y:S01]  /*158a0*/  FFMA.FTZ R108, R104, R107, R91 ;  /* 0x0000006b686c7223 */ /* 0x000fe2000001005b */
[----:B------:R-:W-:-:S03]  /*158b0*/  FADD.FTZ R107, R107, -R114 ;  /* 0x800000726b6b7221 */ /* 0x000fc60000010000 */
[----:B--2---:R-:W-:Y:S01]  /*158c0*/  FMUL.FTZ R91, R113, R108 ;  /* 0x0000006c715b7220 */ /* 0x004fe20000410000 */
[----:B------:R-:W-:-:S04]  /*158d0*/  FMUL.FTZ R107, R107, R107 ;  /* 0x0000006b6b6b7220 */ /* 0x000fc80000410000 */
[----:B------:R-:W-:Y:S01]  /*158e0*/  FMUL.FTZ R107, R104, R107 ;  /* 0x0000006b686b7220 */ /* 0x000fe20000410000 */
[----:B------:R-:W0:Y:S01]  /*158f0*/  SHFL.IDX PT, R91, R91, RZ, 0x1f ;  /* 0x00001fff5b5b7589 */ /* 0x000e2200000e0000 */
[----:B-1----:R-:W-:Y:S02]  /*15900*/  FADD.FTZ R104, R90, R109 ;  /* 0x0000006d5a687221 */ /* 0x002fe40000010000 */
[----:B------:R-:W-:Y:S01]  /*15910*/  FMUL.FTZ R107, R107, R106 ;  /* 0x0000006a6b6b7220 */ /* 0x000fe20000410000 */
[----:B------:R-:W1:Y:S03]  /*15920*/  LDC R109, c[0x0][0x448] ;  /* 0x00011200ff6d7b82 */ /* 0x000e660000000800 */
[----:B------:R-:W-:Y:S01]  /*15930*/  FFMA.FTZ R107, R113, R107, R104 ;  /* 0x0000006b716b7223 */ /* 0x000fe20000010068 */
[----:B------:R-:W-:-:S04]  /*15940*/  HADD2.F32 R113, -RZ, R0.H0_H0 ;  /* 0x20000000ff717230 */ /* 0x000fc80000004100 */
[----:B------:R2:W1:Y:S02]  /*15950*/  SHFL.IDX PT, R112, R107, RZ, 0x1f ;  /* 0x00001fff6b707589 */ /* 0x00046400000e0000 */
[----:B--2---:R-:W-:Y:S01]  /*15960*/  HADD2.F32 R107, -RZ, R70.H1_H1 ;  /* 0x30000046ff6b7230 */ /* 0x004fe20000004100 */
[----:B0-----:R-:W-:-:S05]  /*15970*/  FSEL R90, R91, RZ, !P1 ;  /* 0x000000ff5b5a7208 */ /* 0x001fca0004800000 */
[C---:B------:R-:W-:Y:S01]  /*15980*/  FADD.FTZ R106, -R90.reuse, R47 ;  /* 0x0000002f5a6a7221 */ /* 0x040fe20000010100 */
[----:B------:R-:W-:Y:S01]  /*15990*/  FMUL.FTZ R47, R91, R91 ;  /* 0x0000005b5b2f7220 */ /* 0x000fe20000410000 */
[C---:B------:R-:W-:Y:S01]  /*159a0*/  FADD.FTZ R102, -R90.reuse, R44 ;  /* 0x0000002c5a667221 */ /* 0x040fe20000010100 */
[C---:B------:R-:W-:Y:S01]  /*159b0*/  FADD.FTZ R104, -R90.reuse, R45 ;  /* 0x0000002d5a687221 */ /* 0x040fe20000010100 */
[----:B------:R-:W-:Y:S01]  /*159c0*/  FADD.FTZ R108, -R90, R41 ;  /* 0x000000295a6c7221 */ /* 0x000fe20000010100 */
[----:B------:R-:W0:Y:S01]  /*159d0*/  @!P0 LDC.64 R44, c[0x0][0x3c0] ;  /* 0x0000f000ff2c8b82 */ /* 0x000e220000000a00 */
[----:B------:R-:W-:Y:S01]  /*159e0*/  FSEL R116, R47, RZ, P1 ;  /* 0x000000ff2f747208 */ /* 0x000fe20000800000 */
[----:B-1----:R-:W-:Y:S01]  /*159f0*/  FFMA.FTZ R41, R112, UR20, R109 ;  /* 0x0000001470297c23 */ /* 0x002fe2000801006d */
[C---:B------:R-:W-:Y:S01]  /*15a00*/  FADD.FTZ R122, -R90.reuse, R31 ;  /* 0x0000001f5a7a7221 */ /* 0x040fe20000010100 */
[----:B------:R-:W-:Y:S02]  /*15a10*/  IMAD.U32 R31, RZ, RZ, UR9 ;  /* 0x00000009ff1f7e24 */ /* 0x000fe4000f8e00ff */
[C---:B------:R-:W-:Y:S01]  /*15a20*/  FADD.FTZ R120, -R90.reuse, R29 ;  /* 0x0000001d5a787221 */ /* 0x040fe20000010100 */
[----:B------:R-:W-:Y:S01]  /*15a30*/  FADD.FTZ R41, R41, R116 ;  /* 0x0000007429297221 */ /* 0x000fe20000010000 */
[C---:B------:R-:W-:Y:S01]  /*15a40*/  FADD.FTZ R124, -R90.reuse, R24 ;  /* 0x000000185a7c7221 */ /* 0x040fe20000010100 */
[C---:B------:R-:W-:Y:S01]  /*15a50*/  FADD.FTZ R112, -R90.reuse, R37 ;  /* 0x000000255a707221 */ /* 0x040fe20000010100 */
[C---:B------:R-:W-:Y:S01]  /*15a60*/  FADD.FTZ R116, -R90.reuse, R33 ;  /* 0x000000215a747221 */ /* 0x040fe20000010100 */
[----:B------:R1:W2:Y:S01]  /*15a70*/  MUFU.RSQ R47, R41 ;  /* 0x00000029002f7308 */ /* 0x0002a20000001400 */
[C---:B------:R-:W-:Y:S01]  /*15a80*/  FADD.FTZ R118, -R90.reuse, R35 ;  /* 0x000000235a767221 */ /* 0x040fe20000010100 */
[----:B------:R-:W-:Y:S01]  /*15a90*/  FADD.FTZ R29, -R90, R25 ;  /* 0x000000195a1d7221 */ /* 0x000fe20000010100 */
[----:B------:R-:W-:-:S02]  /*15aa0*/  HADD2.F32 R24, -RZ, R13.H0_H0 ;  /* 0x2000000dff187230 */ /* 0x000fc40000004100 */
[C---:B------:R-:W-:Y:S01]  /*15ab0*/  FADD.FTZ R37, -R90.reuse, R22 ;  /* 0x000000165a257221 */ /* 0x040fe20000010100 */
[----:B------:R-:W-:Y:S02]  /*15ac0*/  HADD2.F32 R33, -RZ, R13.H1_H1 ;  /* 0x3000000dff217230 */ /* 0x000fe40000004100 */
[C---:B------:R-:W-:Y:S01]  /*15ad0*/  FADD.FTZ R46, -R90.reuse, R46 ;  /* 0x0000002e5a2e7221 */ /* 0x040fe20000010100 */
[----:B------:R-:W-:Y:S02]  /*15ae0*/  HADD2.F32 R35, -RZ, R68.H1_H1 ;  /* 0x30000044ff237230 */ /* 0x000fe40000004100 */
[C---:B------:R-:W-:Y:S01]  /*15af0*/  FADD.FTZ R40, -R90.reuse, R40 ;  /* 0x000000285a287221 */ /* 0x040fe20000010100 */
[C---:B------:R-:W-:Y:S01]  /*15b00*/  FADD.FTZ R110, -R90.reuse, R43 ;  /* 0x0000002b5a6e7221 */ /* 0x040fe20000010100 */
[C---:B------:R-:W-:Y:S01]  /*15b10*/  FADD.FTZ R114, -R90.reuse, R39 ;  /* 0x000000275a727221 */ /* 0x040fe20000010100 */
[----:B------:R-:W-:Y:S02]  /*15b20*/  HADD2.F32 R39, -RZ, R10.H0_H0 ;  /* 0x2000000aff277230 */ /* 0x000fe40000004100 */
[----:B------:R-:W-:Y:S01]  /*15b30*/  FADD.FTZ R42, -R90, R42 ;  /* 0x0000002a5a2a7221 */ /* 0x000fe20000010100 */
[----:B-1----:R-:W-:-:S02]  /*15b40*/  HADD2.F32 R41, -RZ, R70.H0_H0 ;  /* 0x20000046ff297230 */ /* 0x002fc40000004100 */
[----:B------:R-:W-:Y:S01]  /*15b50*/  FADD.FTZ R36, -R90, R36 ;  /* 0x000000245a247221 */ /* 0x000fe20000010100 */
[----:B0-----:R-:W-:-:S04]  /*15b60*/  @!P0 IMAD.WIDE R44, R31, 0x4, R44 ;  /* 0x000000041f2c8825 */ /* 0x001fc800078e022c */
[C---:B------:R-:W-:Y:S01]  /*15b70*/  FADD.FTZ R38, -R90.reuse, R38 ;  /* 0x000000265a267221 */ /* 0x040fe20000010100 */
[C---:B------:R-:W-:Y:S01]  /*15b80*/  FADD.FTZ R32, -R90.reuse, R32 ;  /* 0x000000205a207221 */ /* 0x040fe20000010100 */
[C---:B--2---:R-:W-:Y:S01]  /*15b90*/  FMUL.FTZ R25, R47.reuse, R102 ;  /* 0x000000662f197220 */ /* 0x044fe20000410000 */
[----:B------:R-:W-:Y:S02]  /*15ba0*/  HADD2.F32 R31, -RZ, R68.H0_H0 ;  /* 0x20000044ff1f7230 */ /* 0x000fe40000004100 */
[C---:B------:R-:W-:Y:S01]  /*15bb0*/  FMUL.FTZ R22, R47.reuse, R104 ;  /* 0x000000682f167220 */ /* 0x040fe20000410000 */
[----:B------:R-:W-:Y:S01]  /*15bc0*/  FADD.FTZ R104, -R90, R23 ;  /* 0x000000175a687221 */ /* 0x000fe20000010100 */
[----:B------:R-:W-:Y:S02]  /*15bd0*/  HADD2.F32 R23, -RZ, R12.H0_H0 ;  /* 0x2000000cff177230 */ /* 0x000fe40000004100 */
[----:B------:R-:W-:Y:S01]  /*15be0*/  FMUL.FTZ R46, R47, R46 ;  /* 0x0000002e2f2e7220 */ /* 0x000fe20000410000 */
[----:B------:R-:W-:Y:S01]  /*15bf0*/  FFMA.FTZ R25, R25, R24, R31 ;  /* 0x0000001819197223 */ /* 0x000fe2000001001f */
[----:B------:R-:W-:Y:S01]  /*15c00*/  FFMA.FTZ R24, R22, R33, R35 ;  /* 0x0000002116187223 */ /* 0x000fe20000010023 */
[----:B------:R-:W-:-:S02]  /*15c10*/  HADD2.F32 R31, -RZ, R69.H0_H0 ;  /* 0x20000045ff1f7230 */ /* 0x000fc40000004100 */
[C---:B------:R-:W-:Y:S01]  /*15c20*/  FMUL.FTZ R33, R47.reuse, R106 ;  /* 0x0000006a2f217220 */ /* 0x040fe20000410000 */
[----:B------:R-:W-:Y:S02]  /*15c30*/  HADD2.F32 R22, -RZ, R12.H1_H1 ;  /* 0x3000000cff167230 */ /* 0x000fe40000004100 */
[C---:B------:R-:W-:Y:S01]  /*15c40*/  FMUL.FTZ R35, R47.reuse, R40 ;  /* 0x000000282f237220 */ /* 0x040fe20000410000 */
[----:B------:R-:W-:Y:S02]  /*15c50*/  HADD2.F32 R102, -RZ, R69.H1_H1 ;  /* 0x30000045ff667230 */ /* 0x000fe40000004100 */
[----:B------:R-:W-:Y:S01]  /*15c60*/  FMUL.FTZ R108, R47, R108 ;  /* 0x0000006c2f6c7220 */ /* 0x000fe20000410000 */
[----:B------:R-:W-:Y:S02]  /*15c70*/  HADD2.F32 R43, -RZ, R10.H1_H1 ;  /* 0x3000000aff2b7230 */ /* 0x000fe40000004100 */
[----:B------:R-:W-:Y:S01]  /*15c80*/  FFMA.FTZ R46, R46, R23, R31 ;  /* 0x000000172e2e7223 */ /* 0x000fe2000001001f */
[----:B------:R0:W-:Y:S01]  /*15c90*/  @!P0 STG.E desc[UR10][R44.64], R91 ;  /* 0x0000005b2c008986 */ /* 0x0001e2000c10190a */
[----:B------:R-:W-:Y:S01]  /*15ca0*/  FFMA.FTZ R33, R33, R22, R102 ;  /* 0x0000001621217223 */ /* 0x000fe20000010066 */
        /* <DEDUP_REMOVED lines=11> */
[C---:B0-----:R-:W-:Y:S01]  /*15d60*/  FMUL.FTZ R44, R47.reuse, R112 ;  /* 0x000000702f2c7220 */ /* 0x041fe20000410000 */
[----:B------:R-:W-:Y:S02]  /*15d70*/  HADD2.F32 R45, -RZ, R64.H0_H0 ;  /* 0x20000040ff2d7230 */ /* 0x000fe40000004100 */
[----:B------:R-:W-:Y:S01]  /*15d80*/  FFMA.FTZ R23, R110, R39, R41 ;  /* 0x000000276e177223 */ /* 0x000fe20000010029 */
[----:B------:R-:W-:Y:S02]  /*15d90*/  HADD2.F32 R91, -RZ, R4.H1_H1 ;  /* 0x30000004ff5b7230 */ /* 0x000fe40000004100 */
[----:B------:R-:W-:Y:S01]  /*15da0*/  FMUL.FTZ R38, R47, R38 ;  /* 0x000000262f267220 */ /* 0x000fe20000410000 */
[----:B------:R-:W-:Y:S02]  /*15db0*/  HADD2.F32 R107, -RZ, R64.H1_H1 ;  /* 0x30000040ff6b7230 */ /* 0x000fe40000004100 */
[----:B------:R-:W-:Y:S01]  /*15dc0*/  FFMA.FTZ R31, R36, R43, R45 ;  /* 0x0000002b241f7223 */ /* 0x000fe2000001002d */
[----:B------:R-:W-:-:S02]  /*15dd0*/  HADD2.F32 R39, -RZ, R65.H0_H0 ;  /* 0x20000041ff277230 */ /* 0x000fc40000004100 */
[C---:B------:R-:W-:Y:S01]  /*15de0*/  FMUL.FTZ R114, R47.reuse, R114 ;  /* 0x000000722f727220 */ /* 0x040fe20000410000 */
[--C-:B------:R-:W-:Y:S02]  /*15df0*/  HADD2.F32 R41, -RZ, R3.reuse.H1_H1 ;  /* 0x30000003ff297230 */ /* 0x100fe40000004100 */
[----:B------:R-:W-:Y:S01]  /*15e00*/  FFMA.FTZ R44, R44, R91, R107 ;  /* 0x0000005b2c2c7223 */ /* 0x000fe2000001006b */
[----:B------:R-:W-:Y:S02]  /*15e10*/  HADD2.F32 R91, -RZ, R3.H0_H0 ;  /* 0x20000003ff5b7230 */ /* 0x000fe40000004100 */
[----:B------:R-:W-:Y:S01]  /*15e20*/  FMUL.FTZ R102, R47, R116 ;  /* 0x000000742f667220 */ /* 0x000fe20000410000 */
[----:B------:R-:W-:Y:S02]  /*15e30*/  HADD2.F32 R43, -RZ, R65.H1_H1 ;  /* 0x30000041ff2b7230 */ /* 0x000fe40000004100 */
[----:B------:R-:W-:Y:S01]  /*15e40*/  FADD.FTZ R34, -R90, R34 ;  /* 0x000000225a227221 */ /* 0x000fe20000010100 */
[----:B------:R-:W-:-:S02]  /*15e50*/  HADD2.F32 R45, -RZ, R2.H1_H1 ;  /* 0x30000002ff2d7230 */ /* 0x000fc40000004100 */
[----:B------:R-:W-:Y:S01]  /*15e60*/  FADD.FTZ R28, -R90, R28 ;  /* 0x0000001c5a1c7221 */ /* 0x000fe20000010100 */
[----:B------:R-:W-:Y:S02]  /*15e70*/  HADD2.F32 R109, -RZ, R66.H1_H1 ;  /* 0x30000042ff6d7230 */ /* 0x000fe40000004100 */
[C---:B------:R-:W-:Y:S01]  /*15e80*/  FMUL.FTZ R107, R47.reuse, R32 ;  /* 0x000000202f6b7220 */ /* 0x040fe20000410000 */
[----:B------:R-:W-:Y:S01]  /*15e90*/  FFMA.FTZ R91, R38, R91, R39 ;  /* 0x0000005b265b7223 */ /* 0x000fe20000010027 */
[----:B------:R-:W-:Y:S01]  /*15ea0*/  FFMA.FTZ R32, R114, R41, R43 ;  /* 0x0000002972207223 */ /* 0x000fe2000001002b */
[--C-:B------:R-:W-:Y:S02]  /*15eb0*/  HADD2.F32 R39, -RZ, R67.reuse.H0_H0 ;  /* 0x20000043ff277230 */ /* 0x100fe40000004100 */
        /* <DEDUP_REMOVED lines=10> */
[----:B------:R-:W-:Y:S01]  /*15f60*/  FADD.FTZ R30, -R90, R30 ;  /* 0x0000001e5a1e7221 */ /* 0x000fe20000010100 */
[----:B------:R-:W-:-:S02]  /*15f70*/  HADD2.F32 R40, -RZ, R66.H0_H0 ;  /* 0x20000042ff287230 */ /* 0x000fc40000004100 */
[----:B------:R-:W-:Y:S01]  /*15f80*/  FFMA.FTZ R113, R34, R113, R39 ;  /* 0x0000007122717223 */ /* 0x000fe20000010027 */
[----:B------:R-:W-:Y:S01]  /*15f90*/  FFMA.FTZ R110, R110, R41, R43 ;  /* 0x000000296e6e7223 */ /* 0x000fe2000001002b */
[----:B------:R-:W-:Y:S01]  /*15fa0*/  FFMA.FTZ R45, R28, R45, R109 ;  /* 0x0000002d1c2d7223 */ /* 0x000fe2000001006d */
[----:B------:R-:W-:Y:S01]  /*15fb0*/  FFMA.FTZ R28, R120, R111, R115 ;  /* 0x0000006f781c7223 */ /* 0x000fe20000010073 */
[----:B------:R-:W-:Y:S01]  /*15fc0*/  FFMA.FTZ R107, R107, R36, R40 ;  /* 0x000000246b6b7223 */ /* 0x000fe20000010028 */
[--C-:B------:R-:W-:Y:S02]  /*15fd0*/  HADD2.F32 R39, -RZ, R80.reuse.H0_H0 ;  /* 0x20000050ff277230 */ /* 0x100fe40000004100 */
[C---:B------:R-:W-:Y:S01]  /*15fe0*/  FMUL.FTZ R30, R47.reuse, R30 ;  /* 0x0000001e2f1e7220 */ /* 0x040fe20000410000 */
[----:B------:R-:W-:Y:S02]  /*15ff0*/  HADD2.F32 R41, -RZ, R61.H0_H0 ;  /* 0x2000003dff297230 */ /* 0x000fe40000004100 */
[----:B------:R-:W-:Y:S01]  /*16000*/  FMUL.FTZ R122, R47, R122 ;  /* 0x0000007a2f7a7220 */ /* 0x000fe20000410000 */
[----:B------:R-:W-:-:S02]  /*16010*/  HADD2.F32 R43, -RZ, R80.H1_H1 ;  /* 0x30000050ff2b7230 */ /* 0x000fc40000004100 */
[C---:B------:R-:W-:Y:S01]  /*16020*/  FMUL.FTZ R111, R47.reuse, R124 ;  /* 0x0000007c2f6f7220 */ /* 0x040fe20000410000 */
[----:B------:R-:W-:Y:S02]  /*16030*/  HADD2.F32 R109, -RZ, R61.H1_H1 ;  /* 0x3000003dff6d7230 */ /* 0x000fe40000004100 */
[----:B------:R-:W-:Y:S01]  /*16040*/  FMUL.FTZ R40, R47, R29 ;  /* 0x0000001d2f287220 */ /* 0x000fe20000410000 */
[--C-:B------:R-:W-:Y:S02]  /*16050*/  HADD2.F32 R36, -RZ, R79.reuse.H0_H0 ;  /* 0x2000004fff247230 */ /* 0x100fe40000004100 */
[C---:B------:R-:W-:Y:S01]  /*16060*/  FADD.FTZ R20, -R90.reuse, R20 ;  /* 0x000000145a147221 */ /* 0x040fe20000010100 */
[----:B------:R-:W-:Y:S02]  /*16070*/  HADD2.F32 R38, -RZ, R62.H0_H0 ;  /* 0x2000003eff267230 */ /* 0x000fe40000004100 */
[----:B------:R-:W-:Y:S01]  /*16080*/  FADD.FTZ R21, -R90, R21 ;  /* 0x000000155a157221 */ /* 0x000fe20000010100 */
[----:B------:R-:W-:-:S02]  /*16090*/  HADD2.F32 R115, -RZ, R79.H1_H1 ;  /* 0x3000004fff737230 */ /* 0x000fc40000004100 */
[----:B------:R-:W-:Y:S01]  /*160a0*/  FFMA.FTZ R34, R30, R39, R41 ;  /* 0x000000271e227223 */ /* 0x000fe20000010029 */
[----:B------:R-:W-:Y:S01]  /*160b0*/  FFMA.FTZ R29, R122, R43, R109 ;  /* 0x0000002b7a1d7223 */ /* 0x000fe2000001006d */
[----:B------:R-:W-:Y:S01]  /*160c0*/  FFMA.FTZ R111, R111, R36, R38 ;  /* 0x000000246f6f7223 */ /* 0x000fe20000010026 */
[----:B------:R-:W-:Y:S02]  /*160d0*/  HADD2.F32 R41, -RZ, R86.H0_H0 ;  /* 0x20000056ff297230 */ /* 0x000fe40000004100 */
[----:B------:R-:W-:Y:S01]  /*160e0*/  FFMA.FTZ R30, R40, R115, R117 ;  /* 0x00000073281e7223 */ /* 0x000fe20000010075 */
[----:B------:R-:W-:Y:S02]  /*160f0*/  HADD2.F32 R43, -RZ, R56.H0_H0 ;  /* 0x20000038ff2b7230 */ /* 0x000fe40000004100 */
[C---:B------:R-:W-:Y:S01]  /*16100*/  FMUL.FTZ R20, R47.reuse, R20 ;  /* 0x000000142f147220 */ /* 0x040fe20000410000 */
[----:B------:R-:W-:Y:S02]  /*16110*/  HADD2.F32 R38, -RZ, R86.H1_H1 ;  /* 0x30000056ff267230 */ /* 0x000fe40000004100 */
[----:B------:R-:W-:Y:S01]  /*16120*/  FMUL.FTZ R21, R47, R21 ;  /* 0x000000152f157220 */ /* 0x000fe20000410000 */
[----:B------:R-:W-:-:S02]  /*16130*/  HADD2.F32 R40, -RZ, R56.H1_H1 ;  /* 0x30000038ff287230 */ /* 0x000fc40000004100 */
[----:B------:R-:W-:Y:S01]  /*16140*/  FFMA.FTZ R108, R20, R41, R43 ;  /* 0x00000029146c7223 */ /* 0x000fe2000001002b */
[C---:B------:R-:W-:Y:S01]  /*16150*/  FADD.FTZ R26, -R90.reuse, R26 ;  /* 0x0000001a5a1a7221 */ /* 0x040fe20000010100 */
[----:B------:R-:W0:Y:S01]  /*16160*/  @!P0 LDC.64 R42, c[0x0][0x3c8] ;  /* 0x0000f200ff2a8b82 */ /* 0x000e220000000a00 */
[----:B------:R-:W-:Y:S01]  /*16170*/  FADD.FTZ R27, -R90, R27 ;  /* 0x0000001b5a1b7221 */ /* 0x000fe20000010100 */
[----:B------:R-:W-:Y:S01]  /*16180*/  FFMA.FTZ R109, R21, R38, R40 ;  /* 0x00000026156d7223 */ /* 0x000fe20000010028 */
[----:B------:R-:W-:Y:S02]  /*16190*/  HADD2.F32 R115, -RZ, R81.H0_H0 ;  /* 0x20000051ff737230 */ /* 0x000fe40000004100 */
[C---:B------:R-:W-:Y:S01]  /*161a0*/  FMUL.FTZ R26, R47.reuse, R26 ;  /* 0x0000001a2f1a7220 */ /* 0x040fe20000410000 */
[----:B------:R-:W-:Y:S02]  /*161b0*/  HADD2.F32 R39, -RZ, R63.H0_H0 ;  /* 0x2000003fff277230 */ /* 0x000fe40000004100 */
[----:B------:R-:W-:Y:S01]  /*161c0*/  FMUL.FTZ R27, R47, R27 ;  /* 0x0000001b2f1b7220 */ /* 0x000fe20000410000 */
[----:B------:R-:W-:Y:S01]  /*161d0*/  HADD2.F32 R112, -RZ, R81.H1_H1 ;  /* 0x30000051ff707230 */ /* 0x000fe20000004100 */
[----:B------:R-:W1:Y:S01]  /*161e0*/  LDC.64 R20, c[0x0][0x428] ;  /* 0x00010a00ff147b82 */ /* 0x000e620000000a00 */
[----:B------:R-:W-:-:S02]  /*161f0*/  HADD2.F32 R36, -RZ, R63.H1_H1 ;  /* 0x3000003fff247230 */ /* 0x000fc40000004100 */
[----:B------:R-:W-:Y:S01]  /*16200*/  FADD.FTZ R40, -R90, R72 ;  /* 0x000000485a287221 */ /* 0x000fe20000010100 */
[----:B------:R-:W-:Y:S01]  /*16210*/  FFMA.FTZ R115, R26, R115, R39 ;  /* 0x000000731a737223 */ /* 0x000fe20000010027 */
[----:B------:R-:W-:Y:S02]  /*16220*/  HADD2.F32 R38, -RZ, R57.H0_H0 ;  /* 0x20000039ff267230 */ /* 0x000fe40000004100 */
[----:B------:R-:W-:Y:S01]  /*16230*/  FMUL.FTZ R37, R47, R37 ;  /* 0x000000252f257220 */ /* 0x000fe20000410000 */
[----:B------:R-:W-:Y:S01]  /*16240*/  FFMA.FTZ R112, R27, R112, R36 ;  /* 0x000000701b707223 */ /* 0x000fe20000010024 */
[--C-:B------:R-:W-:Y:S02]  /*16250*/  HADD2.F32 R36, -RZ, R85.reuse.H0_H0 ;  /* 0x20000055ff247230 */ /* 0x100fe40000004100 */
[C---:B------:R-:W-:Y:S01]  /*16260*/  FMUL.FTZ R72, R47.reuse, R104 ;  /* 0x000000682f487220 */ /* 0x040fe20000410000 */
[----:B------:R-:W-:Y:S02]  /*16270*/  HADD2.F32 R27, -RZ, R85.H1_H1 ;  /* 0x30000055ff1b7230 */ /* 0x000fe40000004100 */
[----:B------:R-:W-:Y:S01]  /*16280*/  FMUL.FTZ R40, R47, R40 ;  /* 0x000000282f287220 */ /* 0x000fe20000410000 */
[----:B------:R-:W-:-:S02]  /*16290*/  HADD2.F32 R39, -RZ, R57.H1_H1 ;  /* 0x30000039ff277230 */ /* 0x000fc40000004100 */
[C---:B------:R-:W-:Y:S01]  /*162a0*/  FADD.FTZ R26, -R90.reuse, R73 ;  /* 0x000000495a1a7221 */ /* 0x040fe20000010100 */
[----:B------:R-:W-:Y:S02]  /*162b0*/  HADD2.F32 R41, -RZ, R92.H0_H0 ;  /* 0x2000005cff297230 */ /* 0x000fe40000004100 */
[C---:B------:R-:W-:Y:S01]  /*162c0*/  FADD.FTZ R74, -R90.reuse, R74 ;  /* 0x0000004a5a4a7221 */ /* 0x040fe20000010100 */
[----:B------:R-:W-:Y:S02]  /*162d0*/  HADD2.F32 R117, -RZ, R58.H0_H0 ;  /* 0x2000003aff757230 */ /* 0x000fe40000004100 */
[----:B------:R-:W-:Y:S01]  /*162e0*/  FADD.FTZ R90, -R90, R75 ;  /* 0x0000004b5a5a7221 */ /* 0x000fe20000010100 */
[----:B------:R-:W-:Y:S01]  /*162f0*/  FFMA.FTZ R73, R37, R36, R38 ;  /* 0x0000002425497223 */ /* 0x000fe20000010026 */
[----:B------:R-:W-:Y:S01]  /*16300*/  FFMA.FTZ R72, R72, R27, R39 ;  /* 0x0000001b48487223 */ /* 0x000fe20000010027 */
        /* <DEDUP_REMOVED lines=8> */
[----:B------:R-:W-:Y:S02]  /*16390*/  HADD2.F32 R39, -RZ, R89.H1_H1 ;  /* 0x30000059ff277230 */ /* 0x000fe40000004100 */
[----:B------:R-:W-:Y:S01]  /*163a0*/  FFMA.FTZ R74, R26, R27, R37 ;  /* 0x0000001b1a4a7223 */ /* 0x000fe20000010025 */
[----:B------:R-:W-:-:S02]  /*163b0*/  HADD2.F32 R41, -RZ, R59.H1_H1 ;  /* 0x3000003bff297230 */ /* 0x000fc40000004100 */
[----:B------:R-:W-:Y:S01]  /*163c0*/  FFMA.FTZ R117, R117, R36, R38 ;  /* 0x0000002475757223 */ /* 0x000fe20000010026 */
[----:B0-----:R-:W-:Y:S01]  /*163d0*/  @!P0 IMAD.WIDE R42, R119, 0x4, R42 ;  /* 0x00000004772a8825 */ /* 0x001fe200078e022a */
[----:B------:R-:W-:Y:S01]  /*163e0*/  F2FP.F16.F32.PACK_AB R23, R23, R106 ;  /* 0x0000006a1717723e */ /* 0x000fe200000000ff */
[----:B------:R-:W-:Y:S02]  /*163f0*/  UIADD3 UR9, UPT, UPT, UR9, UR14, URZ ;  /* 0x0000000e09097290 */ /* 0x000fe4000fffe0ff */
[----:B------:R-:W-:Y:S01]  /*16400*/  FFMA.FTZ R90, R90, R39, R41 ;  /* 0x000000275a5a7223 */ /* 0x000fe20000010029 */
[--C-:B-1----:R-:W-:Y:S01]  /*16410*/  IMAD.WIDE.U32 R40, R99, 0x10, R20.reuse ;  /* 0x0000001063287825 */ /* 0x102fe200078e0014 */
        /* <DEDUP_REMOVED lines=26> */
.L_x_18017:
        /* <DEDUP_REMOVED lines=12> */
.L_x_27307:


//--------------------- .text._ZN10layer_norm13ln_fwd_kernelINS_13Kernel_traitsI6__halfS2_fS2_fjLj4096ELj1ELj1ELj4ELj16ENS_18Kernel_traits_baseILj4096ES2_S2_fS2_fjLj128EEEEELb1ELb1ELb1ELb0EEEvNS_9FwdParamsE --------------------------
	.section	.text._ZN10layer_norm13ln_fwd_kernelINS_13Kernel_traitsI6__halfS2_fS2_fjLj4096ELj1ELj1ELj4ELj16ENS_18Kernel_traits_baseILj4096ES2_S2_fS2_fjLj128EEEEELb1ELb1ELb1ELb0EEEvNS_9FwdParamsE,"ax",@progbits
	.align	128
        .global         _ZN10layer_norm13ln_fwd_kernelINS_13Kernel_traitsI6__halfS2_fS2_fjLj4096ELj1ELj1ELj4ELj16ENS_18Kernel_traits_baseILj4096ES2_S2_fS2_fjLj128EEEEELb1ELb1ELb1ELb0EEEvNS_9FwdParamsE
        .type           _ZN10layer_norm13ln_fwd_kernelINS_13Kernel_traitsI6__halfS2_fS2_fjLj4096ELj1ELj1ELj4ELj16ENS_18Kernel_traits_baseILj4096ES2_S2_fS2_fjLj128EEEEELb1ELb1ELb1ELb0EEEvNS_9FwdParamsE,@function
        .size           _ZN10layer_norm13ln_fwd_kernelINS_13Kernel_traitsI6__halfS2_fS2_fjLj4096ELj1ELj1ELj4ELj16ENS_18Kernel_traits_baseILj4096ES2_S2_fS2_fjLj128EEEEELb1ELb1ELb1ELb0EEEvNS_9FwdParamsE,(.L_x_27308 - _ZN10layer_norm13ln_fwd_kernelINS_13Kernel_traitsI6__halfS2_fS2_fjLj4096ELj1ELj1ELj4ELj16ENS_18Kernel_traits_baseILj4096ES2_S2_fS2_fjLj128EEEEELb1ELb1ELb1ELb0EEEvNS_9FwdParamsE)
        .other          _ZN10layer_norm13ln_fwd_kernelINS_13Kernel_traitsI6__halfS2_fS2_fjLj4096ELj1ELj1ELj4ELj16ENS_18Kernel_traits_baseILj4096ES2_S2_fS2_fjLj128EEEEELb1ELb1ELb1ELb0EEEvNS_9FwdParamsE,@"STO_CUDA_ENTRY STV_DEFAULT"
_ZN10layer_norm13ln_fwd_kernelINS_13Kernel_traitsI6__halfS2_fS2_fjLj4096ELj1ELj1ELj4ELj16ENS_18Kernel_traits_baseILj4096ES2_S2_fS2_fjLj128EEEEELb1ELb1ELb1ELb0EEEvNS_9FwdParamsE:
.text._ZN10layer_norm13ln_fwd_kernelINS_13Kernel_traitsI6__halfS2_fS2_fjLj4096ELj1ELj1ELj4ELj16ENS_18Kernel_traits_baseILj4096ES2_S2_fS2_fjLj128EEEEELb1ELb1ELb1ELb0EEEvNS_9FwdParamsE:
[----:B------:R-:W0:Y:S01]  /*0000*/  LDC R1, c[0x0][0x37c] ;  /* 0x0000df00ff017b82 */ /* 0x000e220000000800 */
[----:B------:R-:W1:Y:S01]  /*0010*/  LDCU.U8 UR4, c[0x0][0x464] ;  /* 0x00008c80ff0477ac */ /* 0x000e620008000000 */
[----:B0-----:R-:W-:Y:S01]  /*0020*/  VIADD R1, R1, 0xfffffff8 ;  /* 0xfffffff801017836 */ /* 0x001fe20000000000 */
[----:B------:R-:W0:Y:S01]  /*0030*/  LDCU.64 UR12, c[0x0][0x450] ;  /* 0x00008a00ff0c77ac */ /* 0x000e220008000a00 */
[----:B------:R-:W2:Y:S04]  /*0040*/  LDCU.64 UR14, c[0x0][0x358] ;  /* 0x00006b00ff0e77ac */ /* 0x000ea80008000a00 */
[----:B------:R-:W3:Y:S01]  /*0050*/  LDC R6, c[0x0][0x458] ;  /* 0x00011600ff067b82 */ /* 0x000ee20000000800 */
[----:B------:R-:W4:Y:S01]  /*0060*/  LDCU.64 UR6, c[0x0][0x438] ;  /* 0x00008700ff0677ac */ /* 0x000f220008000a00 */
[----:B------:R-:W5:Y:S06]  /*0070*/  LDCU UR5, c[0x0][0x388] ;  /* 0x00007100ff0577ac */ /* 0x000f6c0008000800 */
[----:B------:R-:W4:Y:S01]  /*0080*/  LDC R9, c[0x0][0x45c] ;  /* 0x00011700ff097b82 */ /* 0x000f220000000800 */
[----:B-1----:R-:W-:Y:S01]  /*0090*/  ISETP.NE.AND P0, PT, RZ, UR4, PT ;  /* 0x00000004ff007c0c */ /* 0x002fe2000bf05270 */
[----:B0-----:R-:W-:Y:S01]  /*00a0*/  IMAD.U32 R2, RZ, RZ, UR12 ;  /* 0x0000000cff027e24 */ /* 0x001fe2000f8e00ff */
[----:B------:R-:W-:-:S11]  /*00b0*/  MOV R3, UR13 ;  /* 0x0000000d00037c02 */ /* 0x000fd60008000f00 */
[----:B--2---:R-:W2:Y:S01]  /*00c0*/  @P0 LDG.E.64 R2, desc[UR14][R2.64] ;  /* 0x0000000e02020981 */ /* 0x004ea2000c1e1b00 */
[----:B------:R-:W0:Y:S01]  /*00d0*/  @P0 LDC R11, c[0x0][0x460] ;  /* 0x00011800ff0b0b82 */ /* 0x000e220000000800 */
[----:B---3--:R-:W-:Y:S02]  /*00e0*/  @P0 IMAD.MOV.U32 R4, RZ, RZ, R6 ;  /* 0x000000ffff040224 */ /* 0x008fe400078e0006 */
[----:B----4-:R-:W-:-:S06]  /*00f0*/  @P0 IMAD.MOV.U32 R5, RZ, RZ, R9 ;  /* 0x000000ffff050224 */ /* 0x010fcc00078e0009 */
[----:B------:R-:W0:Y:S01]  /*0100*/  @P0 LDG.E.64 R4, desc[UR14][R4.64] ;  /* 0x0000000e04040981 */ /* 0x000e22000c1e1b00 */
[----:B------:R-:W-:Y:S01]  /*0110*/  UISETP.NE.U32.AND UP0, UPT, UR6, URZ, UPT ;  /* 0x000000ff0600728c */ /* 0x000fe2000bf05070 */
[----:B------:R-:W-:Y:S01]  /*0120*/  BSSY.RECONVERGENT B0, `(.L_x_18018) ;  /* 0x000007d000007945 */ /* 0x000fe20003800200 */
[----:B-----5:R-:W-:Y:S01]  /*0130*/  USHF.R.S32.HI UR4, URZ, 0x1f, UR5 ;  /* 0x0000001fff047899 */ /* 0x020fe20008011405 */
[----:B------:R-:W1:Y:S01]  /*0140*/  S2R R7, SR_TID.X ;  /* 0x0000000000077919 */ /* 0x000e620000002100 */
[----:B------:R-:W-:Y:S01]  /*0150*/  UISETP.NE.AND.EX UP0, UPT, UR7, URZ, UPT, UP0 ;  /* 0x000000ff0700728c */ /* 0x000fe2000bf05300 */
[----:B------:R-:W3:Y:S01]  /*0160*/  S2UR UR7, SR_CTAID.X ;  /* 0x00000000000779c3 */ /* 0x000ee20000002500 */
[----:B------:R-:W-:-:S04]  /*0170*/  ULEA.HI UR4, UR4, UR5, URZ, 0x3 ;  /* 0x0000000504047291 */ /* 0x000fc8000f8f18ff */
[----:B------:R-:W-:Y:S01]  /*0180*/  USHF.R.S32.HI UR4, URZ, 0x3, UR4 ;  /* 0x00000003ff047899 */ /* 0x000fe20008011404 */
[----:B-1----:R-:W-:Y:S02]  /*0190*/  LOP3.LUT R52, R7, 0x60, RZ, 0xc0, !PT ;  /* 0x0000006007347812 */ /* 0x002fe400078ec0ff */
[----:B--2---:R-:W-:Y:S02]  /*01a0*/  @P0 R2UR UR13, R3 ;  /* 0x00000000030d02ca */ /* 0x004fe400000e0000 */
[----:B------:R-:W3:Y:S01]  /*01b0*/  LDC R3, c[0x0][0x360] ;  /* 0x0000d800ff037b82 */ /* 0x000ee20000000800 */
[----:B------:R-:W-:-:S10]  /*01c0*/  @P0 R2UR UR12, R2 ;  /* 0x00000000020c02ca */ /* 0x000fd400000e0000 */
[----:B------:R-:W-:Y:S02]  /*01d0*/  UIADD3 UR27, UPT, UPT, UR13, -0x4498517b, URZ ;  /* 0xbb67ae850d1b7890 */ /* 0x000fe4000fffe0ff */
[----:B------:R-:W-:Y:S01]  /*01e0*/  UIADD3 UR29, UPT, UPT, UR13, 0x76cf5d0a, URZ ;  /* 0x76cf5d0a0d1d7890 */ /* 0x000fe2000fffe0ff */
[----:B0-----:R-:W-:Y:S01]  /*01f0*/  @P0 IADD3 R6, P1, PT, R4, R11, RZ ;  /* 0x0000000b04060210 */ /* 0x001fe20007f3e0ff */
[----:B------:R-:W-:Y:S01]  /*0200*/  UIADD3 UR26, UPT, UPT, UR12, -0x61c88647, URZ ;  /* 0x9e3779b90c1a7890 */ /* 0x000fe2000fffe0ff */
[----:B------:R-:W-:Y:S01]  /*0210*/  MOV R4, R7 ;  /* 0x0000000700047202 */ /* 0x000fe20000000f00 */
[----:B------:R-:W-:Y:S02]  /*0220*/  UIADD3 UR28, UPT, UPT, UR12, 0x3c6ef372, URZ ;  /* 0x3c6ef3720c1c7890 */ /* 0x000fe4000fffe0ff */
[----:B------:R-:W-:Y:S01]  /*0230*/  @P0 IMAD.X R9, RZ, RZ, R5, P1 ;  /* 0x000000ffff090224 */ /* 0x000fe200008e0605 */
[----:B------:R-:W-:Y:S01]  /*0240*/  LOP3.LUT R115, R4, 0x7f, RZ, 0x3c, !PT ;  /* 0x0000007f04737812 */ /* 0x000fe200078e3cff */
[----:B------:R-:W-:-:S02]  /*0250*/  UIADD3 UR30, UPT, UPT, UR12, -0x255992d5, URZ ;  /* 0xdaa66d2b0c1e7890 */ /* 0x000fc4000fffe0ff */
[----:B------:R-:W-:Y:S01]  /*0260*/  UIADD3 UR31, UPT, UPT, UR13, 0x32370b8f, URZ ;  /* 0x32370b8f0d1f7890 */ /* 0x000fe2000fffe0ff */
[----:B---3--:R-:W-:Y:S01]  /*0270*/  IMAD R0, R3, UR7, R4 ;  /* 0x0000000703007c24 */ /* 0x008fe2000f8e0204 */
[--C-:B------:R-:W-:Y:S01]  /*0280*/  SHF.R.U64 R2, R6, 0x2, R9.reuse ;  /* 0x0000000206027819 */ /* 0x100fe20000001209 */
[----:B------:R-:W-:Y:S01]  /*0290*/  VIADD R115, R115, UR4 ;  /* 0x0000000473737c36 */ /* 0x000fe20008000000 */
[----:B------:R-:W-:Y:S01]  /*02a0*/  SHF.R.U32.HI R3, RZ, 0x2, R9 ;  /* 0x00000002ff037819 */ /* 0x000fe20000011609 */
        /* <DEDUP_REMOVED lines=58> */
.L_x_18019:
        /* <DEDUP_REMOVED lines=42> */
.L_x_18020:
[----:B------:R-:W-:Y:S05]  /*08f0*/  BSYNC.RECONVERGENT B0 ;  /* 0x0000000000007941 */ /* 0x000fea0003800200 */
.L_x_18018:
[----:B------:R-:W0:Y:S02]  /*0900*/  LDCU UR5, c[0x0][0x384] ;  /* 0x00007080ff0577ac */ /* 0x000e240008000800 */
[----:B0-----:R-:W-:-:S06]  /*0910*/  UISETP.GE.AND UP0, UPT, UR7, UR5, UPT ;  /* 0x000000050700728c */ /* 0x001fcc000bf06270 */
[----:B------:R-:W-:-:S13]  /*0920*/  PLOP3.LUT P0, PT, PT, PT, UP0, 0x80, 0x8 ;  /* 0x000000000008781c */ /* 0x000fda0003f0f008 */
[----:B------:R-:W-:Y:S05]  /*0930*/  @P0 EXIT ;  /* 0x000000000000094d */ /* 0x000fea0003800000 */
[----:B------:R-:W-:Y:S01]  /*0940*/  IMAD.HI.U32 R4, R0, -0x326172a9, RZ ;  /* 0xcd9e8d5700047827 */ /* 0x000fe200078e00ff */
        /* <DEDUP_REMOVED lines=67> */
[----:B------:R-:W0:Y:S01]  /*0d80*/  LDCU UR23, c[0x0][0x388] ;  /* 0x00007100ff1777ac */ /* 0x000e220008000800 */
[----:B------:R-:W-:-:S02]  /*0d90*/  IMAD.SHL.U32 R52, R7, 0x20, RZ ;  /* 0x0000002007347824 */ /* 0x000fc400078e00ff */
[----:B------:R-:W-:Y:S01]  /*0da0*/  IMAD.HI.U32 R5, R54, -0x326172a9, RZ ;  /* 0xcd9e8d5736057827 */ /* 0x000fe200078e00ff */
[----:B------:R-:W-:Y:S02]  /*0db0*/  MOV R7, R53 ;  /* 0x0000003500077202 */ /* 0x000fe40000000f00 */
[----:B------:R-:W-:Y:S01]  /*0dc0*/  LOP3.LUT R52, R52, 0x3e0, RZ, 0xc0, !PT ;  /* 0x000003e034347812 */ /* 0x000fe200078ec0ff */
[----:B------:R-:W-:Y:S01]  /*0dd0*/  IMAD R100, R57, -0x2daee0ad, RZ ;  /* 0xd2511f5339647824 */ /* 0x000fe200078e02ff */
[----:B------:R-:W-:Y:S01]  /*0de0*/  VIADDMNMX R7, R7, UR6, RZ, !PT ;  /* 0x0000000607077c46 */ /* 0x000fe2000f8001ff */
[----:B------:R-:W-:Y:S01]  /*0df0*/  IMAD R102, R54, -0x326172a9, RZ ;  /* 0xcd9e8d5736667824 */ /* 0x000fe200078e02ff */
[----:B------:R-:W-:Y:S01]  /*0e00*/  LOP3.LUT R5, R56, UR22, R5, 0x96, !PT ;  /* 0x0000001638057c12 */ /* 0x000fe2000f8e9605 */
[----:B------:R-:W-:Y:S01]  /*0e10*/  IMAD.MOV R53, RZ, RZ, -R52 ;  /* 0x000000ffff357224 */ /* 0x000fe200078e0a34 */
[----:B------:R-:W-:Y:S01]  /*0e20*/  VIMNMX R7, PT, PT, R7, 0x20, PT ;  /* 0x0000002007077848 */ /* 0x000fe20003fe0100 */
[----:B------:R-:W0:Y:S03]  /*0e30*/  LDCU UR22, c[0x0][0x404] ;  /* 0x00008080ff1677ac */ /* 0x000e260008000800 */
[----:B------:R-:W-:-:S04]  /*0e40*/  LEA R7, R7, UR5, 0x3 ;  /* 0x0000000507077c11 */ /* 0x000fc8000f8e18ff */
[----:B------:R-:W-:Y:S01]  /*0e50*/  I2FP.F32.U32 R52, R7 ;  /* 0x0000000700347245 */ /* 0x000fe20000201000 */
[----:B------:R-:W-:-:S05]  /*0e60*/  IMAD.MOV.U32 R7, RZ, RZ, R53 ;  /* 0x000000ffff077224 */ /* 0x000fca00078e0035 */
[----:B------:R-:W1:Y:S01]  /*0e70*/  MUFU.RCP R52, R52 ;  /* 0x0000003400347308 */ /* 0x000e620000001000 */
[----:B------:R-:W-:-:S04]  /*0e80*/  VIADDMNMX R7, R7, UR6, RZ, !PT ;  /* 0x0000000607077c46 */ /* 0x000fc8000f8001ff */
[----:B------:R-:W-:Y:S01]  /*0e90*/  VIMNMX R121, PT, PT, R7, 0x20, PT ;  /* 0x0000002007797848 */ /* 0x000fe20003fe0100 */
[----:B------:R-:W-:-:S03]  /*0ea0*/  HFMA2 R7, -RZ, RZ, 0, 0 ;  /* 0x00000000ff077431 */ /* 0x000fc600000001ff */
[----:B------:R-:W-:Y:S01]  /*0eb0*/  LEA R121, R121, UR5, 0x3 ;  /* 0x0000000579797c11 */ /* 0x000fe2000f8e18ff */
[----:B01234-:R1:W-:Y:S06]  /*0ec0*/  STL [R1], R52 ;  /* 0x0000003401007387 */ /* 0x01f3ec0000100800 */
.L_x_18429:
[----:B------:R-:W-:-:S06]  /*0ed0*/  UIMAD.WIDE UR4, UR7, 0x4, UR8 ;  /* 0x00000004070478a5 */ /* 0x000fcc000f8e0208 */
[----:B01234-:R-:W-:Y:S02]  /*0ee0*/  IMAD.U32 R96, RZ, RZ, UR4 ;  /* 0x00000004ff607e24 */ /* 0x01ffe4000f8e00ff */
[----:B------:R-:W-:-:S05]  /*0ef0*/  IMAD.U32 R97, RZ, RZ, UR5 ;  /* 0x00000005ff617e24 */ /* 0x000fca000f8e00ff */
[----:B------:R0:W2:Y:S01]  /*0f00*/  LDG.E R114, desc[UR14][R96.64] ;  /* 0x0000000e60727981 */ /* 0x0000a2000c1e1900 */
[----:B------:R-:W-:-:S06]  /*0f10*/  UIMAD.WIDE UR4, UR7, 0x4, UR10 ;  /* 0x00000004070478a5 */ /* 0x000fcc000f8e020a */
[----:B0-----:R-:W-:Y:S01]  /*0f20*/  MOV R96, UR4 ;  /* 0x0000000400607c02 */ /* 0x001fe20008000f00 */
[----:B------:R-:W-:-:S05]  /*0f30*/  IMAD.U32 R97, RZ, RZ, UR5 ;  /* 0x00000005ff617e24 */ /* 0x000fca000f8e00ff */
[----:B------:R-:W3:Y:S01]  /*0f40*/  LDG.E R99, desc[UR14][R96.64] ;  /* 0x0000000e60637981 */ /* 0x000ee2000c1e1900 */
[----:B------:R-:W-:Y:S01]  /*0f50*/  UIMAD UR5, UR7, UR23, URZ ;  /* 0x00000017070572a4 */ /* 0x000fe2000f8e02ff */
[----:B------:R-:W-:Y:S01]  /*0f60*/  ISETP.GE.U32.AND P1, PT, R115, 0x80, PT ;  /* 0x000000807300780c */ /* 0x000fe20003f26070 */
[----:B------:R-:W-:Y:S01]  /*0f70*/  BSSY.RECONVERGENT B0, `(.L_x_18021) ;  /* 0x00006ac000007945 */ /* 0x000fe20003800200 */
[----:B------:R-:W0:Y:S01]  /*0f80*/  S2R R122, SR_TID.X ;  /* 0x00000000007a7919 */ /* 0x000e220000002100 */
[----:B------:R-:W-:-:S04]  /*0f90*/  USHF.R.S32.HI UR6, URZ, 0x1f, UR5 ;  /* 0x0000001fff067899 */ /* 0x000fc80008011405 */
[----:B------:R-:W-:Y:S01]  /*0fa0*/  ULEA.HI UR6, UR6, UR5, URZ, 0x3 ;  /* 0x0000000506067291 */ /* 0x000fe2000f8f18ff */
[----:B--2---:R-:W-:-:S13]  /*0fb0*/  ISETP.GE.AND P0, PT, R114, 0x1, PT ;  /* 0x000000017200780c */ /* 0x004fda0003f06270 */
[----:B------:R-:W-:Y:S01]  /*0fc0*/  @P0 VIADD R98, R114, 0xffffffff ;  /* 0xffffffff72620836 */ /* 0x000fe20000000000 */
[----:B---3--:R-:W-:-:S03]  /*0fd0*/  R2UR UR4, R99 ;  /* 0x00000000630472ca */ /* 0x008fc600000e0000 */
[----:B------:R-:W-:-:S05]  /*0fe0*/  @P0 IMAD R98, R98, UR23, RZ ;  /* 0x0000001762620c24 */ /* 0x000fca000f8e02ff */
[----:B------:R-:W-:-:S04]  /*0ff0*/  @P0 SHF.R.S32.HI R99, RZ, 0x1f, R98 ;  /* 0x0000001fff630819 */ /* 0x000fc80000011462 */
[----:B------:R-:W-:Y:S02]  /*1000*/  @P0 LEA.HI R99, R99, R98, RZ, 0x3 ;  /* 0x0000006263630211 */ /* 0x000fe400078f18ff */
[----:B------:R-:W-:Y:S02]  /*1010*/  MOV R98, RZ ;  /* 0x000000ff00627202 */ /* 0x000fe40000000f00 */
[----:B0-----:R-:W-:Y:S01]  /*1020*/  @P0 LEA.HI.SX32 R98, R99, R122, 0x1d ;  /* 0x0000007a63620211 */ /* 0x001fe200078feaff */
[----:B------:R-:W-:-:S05]  /*1030*/  IMAD.U32 R99, RZ, RZ, UR6 ;  /* 0x00000006ff637e24 */ /* 0x000fca000f8e00ff */
[----:B------:R-:W-:Y:S01]  /*1040*/  LEA.HI.SX32 R99, R99, R122, 0x1d ;  /* 0x0000007a63637211 */ /* 0x000fe200078feaff */
[----:B-----5:R-:W-:Y:S06]  /*1050*/  @!P1 BRA `(.L_x_18022) ;  /* 0x0000006800749947 */ /* 0x020fec0003800000 */
[----:B------:R-:W-:-:S04]  /*1060*/  UISETP.NE.U32.AND UP0, UPT, UR18, URZ, UPT ;  /* 0x000000ff1200728c */ /* 0x000fc8000bf05070 */
[----:B------:R-:W-:Y:S01]  /*1070*/  UISETP.NE.AND.EX UP0, UPT, UR19, URZ, UPT, UP0 ;  /* 0x000000ff1300728c */ /* 0x000fe2000bf05300 */
[----:B------:R-:W-:Y:S10]  /*1080*/  @!P0 BRA `(.L_x_18023) ;  /* 0x00000000000c8947 */ /* 0x000ff40003800000 */
[----:B-1----:R-:W0:Y:S02]  /*1090*/  LDC.64 R52, c[0x0][0x390] ;  /* 0x0000e400ff347b82 */ /* 0x002e240000000a00 */
[----:B0-----:R-:W-:-:S06]  /*10a0*/  IMAD.WIDE.U32 R52, R98, 0x10, R52 ;  /* 0x0000001062347825 */ /* 0x001fcc00078e0034 */
[----:B------:R-:W5:Y:S02]  /*10b0*/  LDG.E.128 R52, desc[UR14][R52.64] ;  /* 0x0000000e34347981 */ /* 0x000f64000c1e1d00 */
.L_x_18023:
[----:B------:R-:W-:Y:S05]  /*10c0*/  BRA.U !UP0, `(.L_x_18024) ;  /* 0x0000003508007547 */ /* 0x000fea000b800000 */
[----:B------:R-:W0:Y:S02]  /*10d0*/  LDC.64 R60, c[0x0][0x3a0] ;  /* 0x0000e800ff3c7b82 */ /* 0x000e240000000a00 */
[----:B0-----:R-:W-:-:S05]  /*10e0*/  IMAD.WIDE.U32 R60, R99, 0x20, R60 ;  /* 0x00000020633c7825 */ /* 0x001fca00078e003c */
[----:B------:R-:W2:Y:S04]  /*10f0*/  LDG.E.128 R56, desc[UR14][R60.64] ;  /* 0x0000000e3c387981 */ /* 0x000ea8000c1e1d00 */
[----:B------:R-:W5:Y:S01]  /*1100*/  LDG.E.128 R60, desc[UR14][R60.64+0x10] ;  /* 0x0000100e3c3c7981 */ /* 0x000f62000c1e1d00 */
[----:B------:R-:W-:-:S13]  /*1110*/  ISETP.GT.AND P2, PT, R114, RZ, PT ;  /* 0x000000ff7200720c */ /* 0x000fda0003f44270 */
[----:B------:R-:W-:Y:S01]  /*1120*/  @!P2 IMAD.MOV.U32 R66, RZ, RZ, R6 ;  /* 0x000000ffff42a224 */ /* 0x000fe200078e0006 */
[----:B------:R-:W-:Y:S01]  /*1130*/  @!P2 MOV R110, R100 ;  /* 0x00000064006ea202 */ /* 0x000fe20000000f00 */
[----:B--2---:R-:W-:Y:S01]  /*1140*/  @!P2 IMAD.MOV.U32 R64, RZ, RZ, R56 ;  /* 0x000000ffff40a224 */ /* 0x004fe200078e0038 */
        /* <DEDUP_REMOVED lines=17> */
.L_x_18028:
        /* <DEDUP_REMOVED lines=13> */
.L_x_18030:
[----:B------:R-:W-:Y:S05]  /*1330*/  BSYNC.RECONVERGENT B2 ;  /* 0x0000000000027941 */ /* 0x000fea0003800200 */
.L_x_18029:
        /* <DEDUP_REMOVED lines=60> */
.L_x_18027:
[----:B------:R-:W-:Y:S05]  /*1700*/  BSYNC.RECONVERGENT B1 ;  /* 0x0000000000017941 */ /* 0x000fea0003800200 */
.L_x_18026:
        /* <DEDUP_REMOVED lines=11> */
.L_x_18025:
        /* <DEDUP_REMOVED lines=16> */
.L_x_18034:
        /* <DEDUP_REMOVED lines=13> */
.L_x_18036:
[----:B------:R-:W-:Y:S05]  /*1990*/  BSYNC.RECONVERGENT B2 ;  /* 0x0000000000027941 */ /* 0x000fea0003800200 */
.L_x_18035:
        /* <DEDUP_REMOVED lines=59> */
[----:B------:R-:W-:-:S07]  /*1d50*/  LOP3.LUT R4, R4, UR6, R67, 0x96, !PT ;  /* 0x0000000604047c12 */ /* 0x000fce000f8e9643 */
.L_x_18033:
[----:B------:R-:W-:Y:S05]  /*1d60*/  BSYNC.RECONVERGENT B1 ;  /* 0x0000000000017941 */ /* 0x000fea0003800200 */
.L_x_18032:
        /* <DEDUP_REMOVED lines=11> */
.L_x_18031:
        /* <DEDUP_REMOVED lines=16> */
.L_x_18040:
        /* <DEDUP_REMOVED lines=13> */
.L_x_18042:
[----:B------:R-:W-:Y:S05]  /*1ff0*/  BSYNC.RECONVERGENT B2 ;  /* 0x0000000000027941 */ /* 0x000fea0003800200 */
.L_x_18041:
        /* <DEDUP_REMOVED lines=61> */
.L_x_18039:
[----:B------:R-:W-:Y:S05]  /*23d0*/  BSYNC.RECONVERGENT B1 ;  /* 0x0000000000017941 */ /* 0x000fea0003800200 */
.L_x_18038:
        /* <DEDUP_REMOVED lines=11> */
.L_x_18037:
        /* <DEDUP_REMOVED lines=16> */
.L_x_18046:
        /* <DEDUP_REMOVED lines=13> */
.L_x_18048:
[----:B------:R-:W-:Y:S05]  /*2660*/  BSYNC.RECONVERGENT B2 ;  /* 0x0000000000027941 */ /* 0x000fea0003800200 */
.L_x_18047:
        /* <DEDUP_REMOVED lines=61> */
.L_x_18045:
[----:B------:R-:W-:Y:S05]  /*2a40*/  BSYNC.RECONVERGENT B1 ;  /* 0x0000000000017941 */ /* 0x000fea0003800200 */
.L_x_18044:
        /* <DEDUP_REMOVED lines=11> */
.L_x_18043:
[----:B------:R-:W-:Y:S01]  /*2b00*/  IMAD.MOV.U32 R6, RZ, RZ, R69 ;  /* 0x000000ffff067224 */ /* 0x000fe200078e0045 */
[----:B-----5:R-:W-:Y:S01]  /*2b10*/  MOV R68, R60 ;  /* 0x0000003c00447202 */ /* 0x020fe20000000f00 */
        /* <DEDUP_REMOVED lines=14> */
.L_x_18052:
        /* <DEDUP_REMOVED lines=13> */
.L_x_18054:
[----:B------:R-:W-:Y:S05]  /*2cd0*/  BSYNC.RECONVERGENT B2 ;  /* 0x0000000000027941 */ /* 0x000fea0003800200 */
.L_x_18053:
        /* <DEDUP_REMOVED lines=56> */
[----:B------:R-:W-:Y:S02]  /*3060*/  MOV R102, R70 ;  /* 0x0000004600667202 */ /* 0x000fe40000000f00 */
[----:B------:R-:W-:Y:S01]  /*3070*/  LOP3.LUT R5, R96, UR5, R71, 0x96, !PT ;  /* 0x0000000560057c12 */ /* 0x000fe2000f8e9647 */
[----:B------:R-:W-:Y:S01]  /*3080*/  IMAD.MOV.U32 R70, RZ, RZ, R110 ;  /* 0x000000ffff467224 */ /* 0x000fe200078e006e */
[----:B------:R-:W-:Y:S02]  /*3090*/  LOP3.LUT R4, R4, UR6, R69, 0x96, !PT ;  /* 0x0000000604047c12 */ /* 0x000fe4000f8e9645 */
[----:B------:R-:W-:-:S07]  /*30a0*/  MOV R110, R68 ;  /* 0x00000044006e7202 */ /* 0x000fce0000000f00 */
.L_x_18051:
[----:B------:R-:W-:Y:S05]  /*30b0*/  BSYNC.RECONVERGENT B1 ;  /* 0x0000000000017941 */ /* 0x000fea0003800200 */
.L_x_18050:
        /* <DEDUP_REMOVED lines=11> */
.L_x_18049:
        /* <DEDUP_REMOVED lines=16> */
.L_x_18058:
        /* <DEDUP_REMOVED lines=13> */
.L_x_18060:
[----:B------:R-:W-:Y:S05]  /*3340*/  BSYNC.RECONVERGENT B2 ;  /* 0x0000000000027941 */ /* 0x000fea0003800200 */
.L_x_18059:
        /* <DEDUP_REMOVED lines=59> */
[----:B------:R-:W-:Y:S01]  /*3700*/  IMAD.MOV.U32 R71, RZ, RZ, RZ ;  /* 0x000000ffff477224 */ /* 0x000fe200078e00ff */
[----:B------:R-:W-:-:S07]  /*3710*/  MOV R110, R70 ;  /* 0x00000046006e7202 */ /* 0x000fce0000000f00 */
.L_x_18057:
[----:B------:R-:W-:Y:S05]  /*3720*/  BSYNC.RECONVERGENT B1 ;  /* 0x0000000000017941 */ /* 0x000fea0003800200 */
.L_x_18056:
[----:B------:R-:W-:Y:S01]  /*3730*/  I2FP.F32.U32 R6, R69 ;  /* 0x0000004500067245 */ /* 0x000fe20000201000 */
[----:B------:R-:W-:Y:S02]  /*3740*/  HFMA2 R97, -RZ, RZ, 0.1171875, 0 ;  /* 0x2f800000ff617431 */ /* 0x000fe400000001ff */
[----:B------:R-:W-:-:S03]  /*3750*/  HADD2.F32 R69, -RZ, R54.H1_H1 ;  /* 0x30000036ff457230 */ /* 0x000fc60000004100 */
[----:B------:R-:W-:Y:S02]  /*3760*/  FFMA.FTZ R6, R6, R97, 1.1641532182693481445e-10 ;  /* 0x2f00000006067423 */ /* 0x000fe40000010061 */
[----:B------:R-:W-:-:S04]  /*3770*/  FMUL.FTZ R69, R69, UR17 ;  /* 0x0000001145457c20 */ /* 0x000fc80008410000 */
[----:B------:R-:W-:Y:S01]  /*3780*/  FMUL.FTZ R69, R69, UR16 ;  /* 0x0000001045457c20 */ /* 0x000fe20008410000 */
[----:B------:R-:W-:-:S04]  /*3790*/  FSETP.GTU.FTZ.AND P3, PT, R6, UR22, PT ;  /* 0x0000001606007c0b */ /* 0x000fc8000bf7c000 */
[----:B------:R-:W-:Y:S01]  /*37a0*/  FSEL R6, R69, RZ, !P3 ;  /* 0x000000ff45067208 */ /* 0x000fe20005800000 */
[----:B------:R-:W-:Y:S01]  /*37b0*/  HADD2.F32 R69, -RZ, R14.H1_H1 ;  /* 0x3000000eff457230 */ /* 0x000fe20000004100 */
[----:B------:R-:W-:-:S04]  /*37c0*/  SEL R107, RZ, 0x1, P3 ;  /* 0x00000001ff6b7807 */ /* 0x000fc80001800000 */
[----:B------:R-:W-:-:S07]  /*37d0*/  FFMA.FTZ R69, R6, R69, R61 ;  /* 0x0000004506457223 */ /* 0x000fce000001003d */
.L_x_18055:
        /* <DEDUP_REMOVED lines=16> */
.L_x_18064:
        /* <DEDUP_REMOVED lines=13> */
.L_x_18066:
[----:B------:R-:W-:Y:S05]  /*39b0*/  BSYNC.RECONVERGENT B2 ;  /* 0x0000000000027941 */ /* 0x000fea0003800200 */
.L_x_18065:
        /* <DEDUP_REMOVED lines=61> */
.L_x_18063:
[----:B------:R-:W-:Y:S05]  /*3d90*/  BSYNC.RECONVERGENT B1 ;  /* 0x0000000000017941 */ /* 0x000fea0003800200 */
.L_x_18062:
[----:B------:R-:W-:Y:S01]  /*3da0*/  I2FP.F32.U32 R6, R6 ;  /* 0x0000000600067245 */ /* 0x000fe20000201000 */
[----:B------:R-:W-:Y:S02]  /*3db0*/  HFMA2 R71, -RZ, RZ, 0.1171875, 0 ;  /* 0x2f800000ff477431 */ /* 0x000fe400000001ff */
[----:B------:R-:W-:-:S03]  /*3dc0*/  HADD2.F32 R70, -RZ, R55.H0_H0 ;  /* 0x20000037ff467230 */ /* 0x000fc60000004100 */
[----:B------:R-:W-:Y:S02]  /*3dd0*/  FFMA.FTZ R6, R6, R71, 1.1641532182693481445e-10 ;  /* 0x2f00000006067423 */ /* 0x000fe40000010047 */
[----:B------:R-:W-:-:S04]  /*3de0*/  FMUL.FTZ R70, R70, UR17 ;  /* 0x0000001146467c20 */ /* 0x000fc80008410000 */
[----:B------:R-:W-:Y:S01]  /*3df0*/  FMUL.FTZ R70, R70, UR16 ;  /* 0x0000001046467c20 */ /* 0x000fe20008410000 */
[----:B------:R-:W-:-:S04]  /*3e00*/  FSETP.GTU.FTZ.AND P3, PT, R6, UR22, PT ;  /* 0x0000001606007c0b */ /* 0x000fc8000bf7c000 */
[----:B------:R-:W-:Y:S01]  /*3e10*/  FSEL R71, R70, RZ, !P3 ;  /* 0x000000ff46477208 */ /* 0x000fe20005800000 */
[----:B------:R-:W-:Y:S01]  /*3e20*/  HADD2.F32 R70, -RZ, R15.H0_H0 ;  /* 0x2000000fff467230 */ /* 0x000fe20000004100 */
[----:B------:R-:W-:-:S04]  /*3e30*/  SEL R108, RZ, 0x1, P3 ;  /* 0x00000001ff6c7807 */ /* 0x000fc80001800000 */
[----:B------:R-:W-:-:S07]  /*3e40*/  FFMA.FTZ R70, R71, R70, R62 ;  /* 0x0000004647467223 */ /* 0x000fce000001003e */
.L_x_18061:
        /* <DEDUP_REMOVED lines=16> */
.L_x_18070:
        /* <DEDUP_REMOVED lines=13> */
.L_x_18072:
[----:B------:R-:W-:Y:S05]  /*4020*/  BSYNC.RECONVERGENT B2 ;  /* 0x0000000000027941 */ /* 0x000fea0003800200 */
.L_x_18071:
        /* <DEDUP_REMOVED lines=59> */
[----:B------:R-:W-:Y:S02]  /*43e0*/  LOP3.LUT R4, R4, UR5, R97, 0x96, !PT ;  /* 0x0000000504047c12 */ /* 0x000fe4000f8e9661 */
[----:B------:R-:W-:-:S07]  /*43f0*/  MOV R110, R96 ;  /* 0x00000060006e7202 */ /* 0x000fce0000000f00 */
.L_x_18069:
[----:B------:R-:W-:Y:S05]  /*4400*/  BSYNC.RECONVERGENT B1 ;  /* 0x0000000000017941 */ /* 0x000fea0003800200 */
.L_x_18068:
[----:B------:R-:W-:Y:S01]  /*4410*/  I2FP.F32.U32 R71, R71 ;  /* 0x0000004700477245 */ /* 0x000fe20000201000 */
[----:B------:R-:W-:-:S05]  /*4420*/  HFMA2 R96, -RZ, RZ, 0.1171875, 0 ;  /* 0x2f800000ff607431 */ /* 0x000fca00000001ff */
        /* <DEDUP_REMOVED lines=8> */
[----:B------:R-:W-:Y:S01]  /*44b0*/  FFMA.FTZ R71, R96, R71, R63 ;  /* 0x0000004760477223 */ /* 0x000fe2000001003f */
[----:B------:R-:W-:Y:S06]  /*44c0*/  BRA `(.L_x_18067) ;  /* 0x0000003000e87947 */ /* 0x000fec0003800000 */
.L_x_18024:
        /* <DEDUP_REMOVED lines=20> */
.L_x_18076:
        /* <DEDUP_REMOVED lines=13> */
.L_x_18078:
[----:B------:R-:W-:Y:S05]  /*46e0*/  BSYNC.RECONVERGENT B2 ;  /* 0x0000000000027941 */ /* 0x000fea0003800200 */
.L_x_18077:
        /* <DEDUP_REMOVED lines=56> */
[----:B------:R-:W-:Y:S01]  /*4a70*/  HFMA2 R66, -RZ, RZ, 0, 0 ;  /* 0x00000000ff427431 */ /* 0x000fe200000001ff */
[----:B------:R-:W-:Y:S01]  /*4a80*/  MOV R102, R64 ;  /* 0x0000004000667202 */ /* 0x000fe20000000f00 */
[----:B------:R-:W-:Y:S01]  /*4a90*/  IMAD.MOV.U32 R64, RZ, RZ, R100 ;  /* 0x000000ffff407224 */ /* 0x000fe200078e0064 */
[----:B------:R-:W-:-:S07]  /*4aa0*/  LOP3.LUT R4, R4, UR6, R111, 0x96, !PT ;  /* 0x0000000604047c12 */ /* 0x000fce000f8e966f */
.L_x_18075:
[----:B------:R-:W-:Y:S05]  /*4ab0*/  BSYNC.RECONVERGENT B1 ;  /* 0x0000000000017941 */ /* 0x000fea0003800200 */
.L_x_18074:
        /* <DEDUP_REMOVED lines=11> */
.L_x_18073:
        /* <DEDUP_REMOVED lines=16> */
.L_x_18082:
        /* <DEDUP_REMOVED lines=13> */
.L_x_18084:
[----:B------:R-:W-:Y:S05]  /*4d40*/  BSYNC.RECONVERGENT B2 ;  /* 0x0000000000027941 */ /* 0x000fea0003800200 */
.L_x_18083:
        /* <DEDUP_REMOVED lines=59> */
[----:B------:R-:W-:-:S07]  /*5100*/  MOV R110, R66 ;  /* 0x00000042006e7202 */ /* 0x000fce0000000f00 */
.L_x_18081:
[----:B------:R-:W-:Y:S05]  /*5110*/  BSYNC.RECONVERGENT B1 ;  /* 0x0000000000017941 */ /* 0x000fea0003800200 */
.L_x_18080:
        /* <DEDUP_REMOVED lines=10> */
[----:B------:R-:W-:-:S07]  /*51c0*/  FMUL.FTZ R65, R65, R66 ;  /* 0x0000004241417220 */ /* 0x000fce0000410000 */
.L_x_18079:
        /* <DEDUP_REMOVED lines=16> */
.L_x_18088:
        /* <DEDUP_REMOVED lines=13> */
.L_x_18090:
[----:B------:R-:W-:Y:S05]  /*53a0*/  BSYNC.RECONVERGENT B2 ;  /* 0x0000000000027941 */ /* 0x000fea0003800200 */
.L_x_18089:
        /* <DEDUP_REMOVED lines=61> */
.L_x_18087:
[----:B------:R-:W-:Y:S05]  /*5780*/  BSYNC.RECONVERGENT B1 ;  /* 0x0000000000017941 */ /* 0x000fea0003800200 */
.L_x_18086:
        /* <DEDUP_REMOVED lines=11> */
.L_x_18085:
        /* <DEDUP_REMOVED lines=16> */
.L_x_18094:
        /* <DEDUP_REMOVED lines=13> */
.L_x_18096:
[----:B------:R-:W-:Y:S05]  /*5a10*/  BSYNC.RECONVERGENT B2 ;  /* 0x0000000000027941 */ /* 0x000fea0003800200 */
.L_x_18095:
        /* <DEDUP_REMOVED lines=61> */
.L_x_18093:
[----:B------:R-:W-:Y:S05]  /*5df0*/  BSYNC.RECONVERGENT B1 ;  /* 0x0000000000017941 */ /* 0x000fea0003800200 */
.L_x_18092:
        /* <DEDUP_REMOVED lines=11> */
.L_x_18091:
        /* <DEDUP_REMOVED lines=16> */
.L_x_18100:
        /* <DEDUP_REMOVED lines=13> */
.L_x_18102:
[----:B------:R-:W-:Y:S05]  /*6080*/  BSYNC.RECONVERGENT B2 ;  /* 0x0000000000027941 */ /* 0x000fea0003800200 */
.L_x_18101:
        /* <DEDUP_REMOVED lines=61> */
.L_x_18099:
[----:B------:R-:W-:Y:S05]  /*6460*/  BSYNC.RECONVERGENT B1 ;  /* 0x0000000000017941 */ /* 0x000fea0003800200 */
.L_x_18098:
        /* <DEDUP_REMOVED lines=11> */
.L_x_18097:
        /* <DEDUP_REMOVED lines=16> */
.L_x_18106:
        /* <DEDUP_REMOVED lines=13> */
.L_x_18108:
[----:B------:R-:W-:Y:S05]  /*66f0*/  BSYNC.RECONVERGENT B2 ;  /* 0x0000000000027941 */ /* 0x000fea0003800200 */
.L_x_18107:
        /* <DEDUP_REMOVED lines=59> */
[----:B------:R-:W-:Y:S02]  /*6ab0*/  LOP3.LUT R4, R4, UR5, R71, 0x96, !PT ;  /* 0x0000000504047c12 */ /* 0x000fe4000f8e9647 */
[----:B------:R-:W-:-:S07]  /*6ac0*/  MOV R110, R70 ;  /* 0x00000046006e7202 */ /* 0x000fce0000000f00 */
.L_x_18105:
[----:B------:R-:W-:Y:S05]  /*6ad0*/  BSYNC.RECONVERGENT B1 ;  /* 0x0000000000017941 */ /* 0x000fea0003800200 */
.L_x_18104:
[----:B------:R-:W-:Y:S01]  /*6ae0*/  I2FP.F32.U32 R69, R69 ;  /* 0x0000004500457245 */ /* 0x000fe20000201000 */
[----:B------:R-:W-:Y:S02]  /*6af0*/  HFMA2 R70, -RZ, RZ, 0.1171875, 0 ;  /* 0x2f800000ff467431 */ /* 0x000fe400000001ff */
[----:B-----5:R-:W-:-:S03]  /*6b00*/  HADD2.F32 R71, -RZ, R54.H1_H1 ;  /* 0x30000036ff477230 */ /* 0x020fc60000004100 */
[----:B------:R-:W-:Y:S02]  /*6b10*/  FFMA.FTZ R69, R69, R70, 1.1641532182693481445e-10 ;  /* 0x2f00000045457423 */ /* 0x000fe40000010046 */
[----:B------:R-:W-:Y:S01]  /*6b20*/  FMUL.FTZ R71, R71, UR17 ;  /* 0x0000001147477c20 */ /* 0x000fe20008410000 */
[----:B------:R-:W-:Y:S02]  /*6b30*/  HADD2.F32 R70, -RZ, R14.H1_H1 ;  /* 0x3000000eff467230 */ /* 0x000fe40000004100 */
[----:B------:R-:W-:Y:S01]  /*6b40*/  FSETP.GTU.FTZ.AND P2, PT, R69, UR22, PT ;  /* 0x0000001645007c0b */ /* 0x000fe2000bf5c000 */
[----:B------:R-:W-:-:S03]  /*6b50*/  FMUL.FTZ R69, R71, UR16 ;  /* 0x0000001047457c20 */ /* 0x000fc60008410000 */
[----:B------:R-:W-:Y:S02]  /*6b60*/  SEL R107, RZ, 0x1, P2 ;  /* 0x00000001ff6b7807 */ /* 0x000fe40001000000 */
[----:B------:R-:W-:-:S05]  /*6b70*/  FSEL R69, R69, RZ, !P2 ;  /* 0x000000ff45457208 */ /* 0x000fca0005000000 */
[----:B------:R-:W-:-:S07]  /*6b80*/  FMUL.FTZ R69, R69, R70 ;  /* 0x0000004645457220 */ /* 0x000fce0000410000 */
.L_x_18103:
        /* <DEDUP_REMOVED lines=16> */
.L_x_18112:
        /* <DEDUP_REMOVED lines=13> */
.L_x_18114:
[----:B------:R-:W-:Y:S05]  /*6d60*/  BSYNC.RECONVERGENT B2 ;  /* 0x0000000000027941 */ /* 0x000fea0003800200 */
.L_x_18113:
        /* <DEDUP_REMOVED lines=61> */
.L_x_18111:
[----:B------:R-:W-:Y:S05]  /*7140*/  BSYNC.RECONVERGENT B1 ;  /* 0x0000000000017941 */ /* 0x000fea0003800200 */
.L_x_18110:
        /* <DEDUP_REMOVED lines=11> */
.L_x_18109:
        /* <DEDUP_REMOVED lines=16> */
.L_x_18117:
        /* <DEDUP_REMOVED lines=13> */
.L_x_18119:
[----:B------:R-:W-:Y:S05]  /*73d0*/  BSYNC.RECONVERGENT B2 ;  /* 0x0000000000027941 */ /* 0x000fea0003800200 */
.L_x_18118:
        /* <DEDUP_REMOVED lines=61> */
.L_x_18116:
[----:B------:R-:W-:Y:S05]  /*77b0*/  BSYNC.RECONVERGENT B1 ;  /* 0x0000000000017941 */ /* 0x000fea0003800200 */
.L_x_18115:
[----:B------:R-:W-:Y:S01]  /*77c0*/  I2FP.F32.U32 R71, R71 ;  /* 0x0000004700477245 */ /* 0x000fe20000201000 */
[----:B------:R-:W-:-:S05]  /*77d0*/  HFMA2 R96, -RZ, RZ, 0.1171875, 0 ;  /* 0x2f800000ff607431 */ /* 0x000fca00000001ff */
[----:B------:R-:W-:Y:S01]  /*77e0*/  FFMA.FTZ R71, R71, R96, 1.1641532182693481445e-10 ;  /* 0x2f00000047477423 */ /* 0x000fe20000010060 */
[----:B-----5:R-:W-:-:S04]  /*77f0*/  HADD2.F32 R96, -RZ, R55.H1_H1 ;  /* 0x30000037ff607230 */ /* 0x020fc80000004100 */
[----:B------:R-:W-:Y:S01]  /*7800*/  FSETP.GTU.FTZ.AND P2, PT, R71, UR22, PT ;  /* 0x0000001647007c0b */ /* 0x000fe2000bf5c000 */
[----:B------:R-:W-:-:S03]  /*7810*/  FMUL.FTZ R96, R96, UR17 ;  /* 0x0000001160607c20 */ /* 0x000fc60008410000 */
[----:B------:R-:W-:Y:S01]  /*7820*/  SEL R109, RZ, 0x1, P2 ;  /* 0x00000001ff6d7807 */ /* 0x000fe20001000000 */
[----:B------:R-:W-:Y:S01]  /*7830*/  FMUL.FTZ R71, R96, UR16 ;  /* 0x0000001060477c20 */ /* 0x000fe20008410000 */
[----:B------:R-:W-:-:S04]  /*7840*/  HADD2.F32 R96, -RZ, R15.H1_H1 ;  /* 0x3000000fff607230 */ /* 0x000fc80000004100 */
[----:B------:R-:W-:-:S05]  /*7850*/  FSEL R71, R71, RZ, !P2 ;  /* 0x000000ff47477208 */ /* 0x000fca0005000000 */
[----:B------:R-:W-:-:S07]  /*7860*/  FMUL.FTZ R71, R71, R96 ;  /* 0x0000006047477220 */ /* 0x000fce0000410000 */
.L_x_18067:
[----:B------:R-:W0:Y:S01]  /*7870*/  LDC.64 R96, c[0x0][0x3a8] ;  /* 0x0000ea00ff607b82 */ /* 0x000e220000000a00 */
[----:B------:R-:W-:Y:S02]  /*7880*/  IMAD.MOV.U32 R100, RZ, RZ, R110 ;  /* 0x000000ffff647224 */ /* 0x000fe400078e006e */
[----:B0-----:R-:W-:-:S05]  /*7890*/  IMAD.WIDE.U32 R96, R99, 0x20, R96 ;  /* 0x0000002063607825 */ /* 0x001fca00078e0060 */
[----:B------:R0:W-:Y:S04]  /*78a0*/  STG.E.128 desc[UR14][R96.64], R64 ;  /* 0x0000004060007986 */ /* 0x0001e8000c101d0e */
[----:B------:R0:W-:Y:S01]  /*78b0*/  STG.E.128 desc[UR14][R96.64+0x10], R68 ;  /* 0x0000104460007986 */ /* 0x0001e2000c101d0e */
[----:B------:R-:W-:Y:S05]  /*78c0*/  @!P0 BRA `(.L_x_18120) ;  /* 0x0000000000508947 */ /* 0x000fea0003800000 */
[----:B0-----:R-:W-:Y:S02]  /*78d0*/  SHF.L.U32 R96, R108, 0x10, RZ ;  /* 0x000000106c607819 */ /* 0x001fe400000006ff */
[----:B------:R-:W-:Y:S02]  /*78e0*/  LOP3.LUT R112, R105, 0xff, RZ, 0xc0, !PT ;  /* 0x000000ff69707812 */ /* 0x000fe400078ec0ff */
[----:B------:R-:W-:Y:S02]  /*78f0*/  LOP3.LUT R123, R96, 0xff0000, RZ, 0xc0, !PT ;  /* 0x00ff0000607b7812 */ /* 0x000fe400078ec0ff */
[----:B------:R-:W-:Y:S01]  /*7900*/  LOP3.LUT R96, R109, 0xffff, RZ, 0xc0, !PT ;  /* 0x0000ffff6d607812 */ /* 0x000fe200078ec0ff */
[----:B------:R-:W-:Y:S01]  /*7910*/  IMAD.WIDE.U32 R112, R112, 0x1000000, RZ ;  /* 0x0100000070707825 */ /* 0x000fe200078e00ff */
[----:B------:R-:W-:Y:S02]  /*7920*/  LOP3.LUT R110, R104, 0xff, RZ, 0xc0, !PT ;  /* 0x000000ff686e7812 */ /* 0x000fe400078ec0ff */
        /* <DEDUP_REMOVED lines=14> */
.L_x_18120:
[----:B------:R-:W-:Y:S01]  /*7a10*/  VIADD R99, R99, 0x80 ;  /* 0x0000008063637836 */ /* 0x000fe20000000000 */
[----:B------:R-:W-:-:S07]  /*7a20*/  IADD3 R98, PT, PT, R98, 0x80, RZ ;  /* 0x0000008062627810 */ /* 0x000fce0007ffe0ff */
.L_x_18022:
[----:B------:R-:W-:Y:S05]  /*7a30*/  BSYNC.RECONVERGENT B0 ;  /* 0x0000000000007941 */ /* 0x000fea0003800200 */
.L_x_18021:
[----:B------:R-:W-:Y:S01]  /*7a40*/  ISETP.GE.U32.AND P2, PT, R115, 0x100, PT ;  /* 0x000001007300780c */ /* 0x000fe20003f46070 */
[----:B------:R-:W-:Y:S03]  /*7a50*/  BSSY.RECONVERGENT B0, `(.L_x_18121) ;  /* 0x000069f000007945 */ /* 0x000fe60003800200 */
[----:B------:R-:W-:-:S09]  /*7a60*/  P2R R120, PR, RZ, 0x4 ;  /* 0x00000004ff787803 */ /* 0x000fd20000000000 */
[----:B------:R-:W-:Y:S05]  /*7a70*/  @!P2 BRA `(.L_x_18122) ;  /* 0x000000680070a947 */ /* 0x000fea0003800000 */
[----:B------:R-:W-:Y:S01]  /*7a80*/  ISETP.NE.U32.AND P2, PT, RZ, UR18, PT ;  /* 0x00000012ff007c0c */ /* 0x000fe2000bf45070 */
[----:B------:R-:W3:Y:S03]  /*7a90*/  @P0 LDC.64 R74, c[0x0][0x390] ;  /* 0x0000e400ff4a0b82 */ /* 0x000ee60000000a00 */
[----:B------:R-:W-:-:S13]  /*7aa0*/  ISETP.NE.AND.EX P2, PT, RZ, UR19, PT, P2 ;  /* 0x00000013ff007c0c */ /* 0x000fda000bf45320 */
[----:B------:R-:W4:Y:S01]  /*7ab0*/  @P2 LDC.64 R72, c[0x0][0x3a0] ;  /* 0x0000e800ff482b82 */ /* 0x000f220000000a00 */
[----:B---3--:R-:W-:-:S05]  /*7ac0*/  @P0 IMAD.WIDE.U32 R74, R98, 0x10, R74 ;  /* 0x00000010624a0825 */ /* 0x008fca00078e004a */
[----:B-1---5:R1:W5:Y:S01]  /*7ad0*/  @P0 LDG.E.128 R52, desc[UR14][R74.64] ;  /* 0x0000000e4a340981 */ /* 0x022362000c1e1d00 */
[----:B----4-:R-:W-:-:S05]  /*7ae0*/  @P2 IMAD.WIDE.U32 R72, R99, 0x20, R72 ;  /* 0x0000002063482825 */ /* 0x010fca00078e0048 */
[----:B------:R1:W5:Y:S04]  /*7af0*/  @P2 LDG.E.128 R56, desc[UR14][R72.64] ;  /* 0x0000000e48382981 */ /* 0x000368000c1e1d00 */
[----:B------:R1:W5:Y:S01]  /*7b00*/  @P2 LDG.E.128 R60, desc[UR14][R72.64+0x10] ;  /* 0x0000100e483c2981 */ /* 0x000362000c1e1d00 */
[----:B------:R-:W-:Y:S05]  /*7b10*/  @!P2 BRA `(.L_x_18123) ;  /* 0x0000003000f0a947 */ /* 0x000fea0003800000 */
[----:B------:R-:W-:Y:S01]  /*7b20*/  ISETP.GT.AND P2, PT, R114, RZ, PT ;  /* 0x000000ff7200720c */ /* 0x000fe20003f44270 */
[----:B-1----:R-:W-:Y:S01]  /*7b30*/  IMAD.MOV.U32 R74, RZ, RZ, R6 ;  /* 0x000000ffff4a7224 */ /* 0x002fe200078e0006 */
[----:B--2---:R-:W-:Y:S01]  /*7b40*/  MOV R110, R100 ;  /* 0x00000064006e7202 */ /* 0x004fe20000000f00 */
[----:B-----5:R-:W-:-:S10]  /*7b50*/  IMAD.MOV.U32 R72, RZ, RZ, R56 ;  /* 0x000000ffff487224 */ /* 0x020fd400078e0038 */
        /* <DEDUP_REMOVED lines=17> */
.L_x_18127:
        /* <DEDUP_REMOVED lines=13> */
.L_x_18129:
[----:B------:R-:W-:Y:S05]  /*7d40*/  BSYNC.RECONVERGENT B2 ;  /* 0x0000000000027941 */ /* 0x000fea0003800200 */
.L_x_18128:
        /* <DEDUP_REMOVED lines=60> */
.L_x_18126:
[----:B------:R-:W-:Y:S05]  /*8110*/  BSYNC.RECONVERGENT B1 ;  /* 0x0000000000017941 */ /* 0x000fea0003800200 */
.L_x_18125:
[----:B------:R-:W-:Y:S01]  /*8120*/  I2FP.F32.U32 R6, R72 ;  /* 0x0000004800067245 */ /* 0x000fe20000201000 */
[----:B------:R-:W-:Y:S02]  /*8130*/  HADD2.F32 R72, -RZ, R52.H0_H0 ;  /* 0x20000034ff487230 */ /* 0x000fe40000004100 */
[----:B------:R-:W-:-:S03]  /*8140*/  IMAD.MOV.U32 R73, RZ, RZ, 0x2f800000 ;  /* 0x2f800000ff497424 */ /* 0x000fc600078e00ff */
        /* <DEDUP_REMOVED lines=8> */
.L_x_18124:
        /* <DEDUP_REMOVED lines=16> */
.L_x_18133:
        /* <DEDUP_REMOVED lines=13> */
.L_x_18135:
[----:B------:R-:W-:Y:S05]  /*83a0*/  BSYNC.RECONVERGENT B2 ;  /* 0x0000000000027941 */ /* 0x000fea0003800200 */
.L_x_18134:
        /* <DEDUP_REMOVED lines=60> */
.L_x_18132:
[----:B------:R-:W-:Y:S05]  /*8770*/  BSYNC.RECONVERGENT B1 ;  /* 0x0000000000017941 */ /* 0x000fea0003800200 */
.L_x_18131:
        /* <DEDUP_REMOVED lines=11> */
.L_x_18130:
        /* <DEDUP_REMOVED lines=16> */
.L_x_18139:
        /* <DEDUP_REMOVED lines=13> */
.L_x_18141:
[----:B------:R-:W-:Y:S05]  /*8a00*/  BSYNC.RECONVERGENT B2 ;  /* 0x0000000000027941 */ /* 0x000fea0003800200 */
.L_x_18140:
        /* <DEDUP_REMOVED lines=61> */
.L_x_18138:
[----:B------:R-:W-:Y:S05]  /*8de0*/  BSYNC.RECONVERGENT B1 ;  /* 0x0000000000017941 */ /* 0x000fea0003800200 */
.L_x_18137:
        /* <DEDUP_REMOVED lines=11> */
.L_x_18136:
        /* <DEDUP_REMOVED lines=16> */
.L_x_18145:
        /* <DEDUP_REMOVED lines=13> */
.L_x_18147:
[----:B------:R-:W-:Y:S05]  /*9070*/  BSYNC.RECONVERGENT B2 ;  /* 0x0000000000027941 */ /* 0x000fea0003800200 */
.L_x_18146:
        /* <DEDUP_REMOVED lines=61> */
.L_x_18144:
[----:B------:R-:W-:Y:S05]  /*9450*/  BSYNC.RECONVERGENT B1 ;  /* 0x0000000000017941 */ /* 0x000fea0003800200 */
.L_x_18143:
        /* <DEDUP_REMOVED lines=11> */
.L_x_18142:
        /* <DEDUP_REMOVED lines=16> */
.L_x_18151:
        /* <DEDUP_REMOVED lines=13> */
.L_x_18153:
[----:B------:R-:W-:Y:S05]  /*96e0*/  BSYNC.RECONVERGENT B2 ;  /* 0x0000000000027941 */ /* 0x000fea0003800200 */
.L_x_18152:
        /* <DEDUP_REMOVED lines=61> */
.L_x_18150:
[----:B------:R-:W-:Y:S05]  /*9ac0*/  BSYNC.RECONVERGENT B1 ;  /* 0x0000000000017941 */ /* 0x000fea0003800200 */
.L_x_18149:
        /* <DEDUP_REMOVED lines=11> */
.L_x_18148:
        /* <DEDUP_REMOVED lines=16> */
.L_x_18157:
        /* <DEDUP_REMOVED lines=13> */
.L_x_18159:
[----:B------:R-:W-:Y:S05]  /*9d50*/  BSYNC.RECONVERGENT B2 ;  /* 0x0000000000027941 */ /* 0x000fea0003800200 */
.L_x_18158:
        /* <DEDUP_REMOVED lines=61> */
.L_x_18156:
[----:B------:R-:W-:Y:S05]  /*a130*/  BSYNC.RECONVERGENT B1 ;  /* 0x0000000000017941 */ /* 0x000fea0003800200 */
.L_x_18155:
[----:B------:R-:W-:Y:S01]  /*a140*/  I2FP.F32.U32 R6, R77 ;  /* 0x0000004d00067245 */ /* 0x000fe20000201000 */
[----:B------:R-:W-:Y:S02]  /*a150*/  HFMA2 R77, -RZ, RZ, 0.1171875, 0 ;  /* 0x2f800000ff4d7431 */ /* 0x000fe400000001ff */
[----:B------:R-:W-:-:S03]  /*a160*/  HADD2.F32 R78, -RZ, R54.H1_H1 ;  /* 0x30000036ff4e7230 */ /* 0x000fc60000004100 */
[----:B------:R-:W-:Y:S02]  /*a170*/  FFMA.FTZ R6, R6, R77, 1.1641532182693481445e-10 ;  /* 0x2f00000006067423 */ /* 0x000fe4000001004d */
[----:B------:R-:W-:Y:S01]  /*a180*/  FMUL.FTZ R78, R78, UR17 ;  /* 0x000000114e4e7c20 */ /* 0x000fe20008410000 */
[----:B------:R-:W-:Y:S02]  /*a190*/  HADD2.F32 R77, -RZ, R26.H1_H1 ;  /* 0x3000001aff4d7230 */ /* 0x000fe40000004100 */
[----:B------:R-:W-:Y:S01]  /*a1a0*/  FSETP.GTU.FTZ.AND P3, PT, R6, UR22, PT ;  /* 0x0000001606007c0b */ /* 0x000fe2000bf7c000 */
[----:B------:R-:W-:-:S03]  /*a1b0*/  FMUL.FTZ R6, R78, UR16 ;  /* 0x000000104e067c20 */ /* 0x000fc60008410000 */
[----:B------:R-:W-:Y:S02]  /*a1c0*/  SEL R107, RZ, 0x1, P3 ;  /* 0x00000001ff6b7807 */ /* 0x000fe40001800000 */
[----:B------:R-:W-:-:S05]  /*a1d0*/  FSEL R6, R6, RZ, !P3 ;  /* 0x000000ff06067208 */ /* 0x000fca0005800000 */
[----:B------:R-:W-:-:S07]  /*a1e0*/  FFMA.FTZ R77, R6, R77, R61 ;  /* 0x0000004d064d7223 */ /* 0x000fce000001003d */
.L_x_18154:
[----:B0-----:R-:W-:Y:S01]  /*a1f0*/  IMAD.MOV.U32 R96, RZ, RZ, R79 ;  /* 0x000000ffff607224 */ /* 0x001fe200078e004f */
        /* <DEDUP_REMOVED lines=15> */
.L_x_18163:
        /* <DEDUP_REMOVED lines=13> */
.L_x_18165:
[----:B------:R-:W-:Y:S05]  /*a3c0*/  BSYNC.RECONVERGENT B2 ;  /* 0x0000000000027941 */ /* 0x000fea0003800200 */
.L_x_18164:
        /* <DEDUP_REMOVED lines=61> */
.L_x_18162:
[----:B------:R-:W-:Y:S05]  /*a7a0*/  BSYNC.RECONVERGENT B1 ;  /* 0x0000000000017941 */ /* 0x000fea0003800200 */
.L_x_18161:
        /* <DEDUP_REMOVED lines=11> */
.L_x_18160:
        /* <DEDUP_REMOVED lines=16> */
.L_x_18169:
        /* <DEDUP_REMOVED lines=13> */
.L_x_18171:
[----:B------:R-:W-:Y:S05]  /*aa30*/  BSYNC.RECONVERGENT B2 ;  /* 0x0000000000027941 */ /* 0x000fea0003800200 */
.L_x_18170:
        /* <DEDUP_REMOVED lines=61> */
.L_x_18168:
[----:B------:R-:W-:Y:S05]  /*ae10*/  BSYNC.RECONVERGENT B1 ;  /* 0x0000000000017941 */ /* 0x000fea0003800200 */
.L_x_18167:
        /* <DEDUP_REMOVED lines=12> */
.L_x_18123:
[----:B-1----:R-:W-:Y:S01]  /*aee0*/  IMAD.MOV.U32 R74, RZ, RZ, R6 ;  /* 0x000000ffff4a7224 */ /* 0x002fe200078e0006 */
        /* <DEDUP_REMOVED lines=19> */
.L_x_18175:
        /* <DEDUP_REMOVED lines=13> */
.L_x_18177:
[----:B------:R-:W-:Y:S05]  /*b0f0*/  BSYNC.RECONVERGENT B2 ;  /* 0x0000000000027941 */ /* 0x000fea0003800200 */
.L_x_18176:
        /* <DEDUP_REMOVED lines=60> */
.L_x_18174:
[----:B------:R-:W-:Y:S05]  /*b4c0*/  BSYNC.RECONVERGENT B1 ;  /* 0x0000000000017941 */ /* 0x000fea0003800200 */
.L_x_18173:
        /* <DEDUP_REMOVED lines=11> */
.L_x_18172:
        /* <DEDUP_REMOVED lines=16> */
.L_x_18181:
        /* <DEDUP_REMOVED lines=13> */
.L_x_18183:
[----:B------:R-:W-:Y:S05]  /*b750*/  BSYNC.RECONVERGENT B2 ;  /* 0x0000000000027941 */ /* 0x000fea0003800200 */
.L_x_18182:
        /* <DEDUP_REMOVED lines=60> */
.L_x_18180:
[----:B------:R-:W-:Y:S05]  /*bb20*/  BSYNC.RECONVERGENT B1 ;  /* 0x0000000000017941 */ /* 0x000fea0003800200 */
.L_x_18179:
        /* <DEDUP_REMOVED lines=10> */
[----:B------:R-:W-:-:S07]  /*bbd0*/  FMUL.FTZ R73, R6, R73 ;  /* 0x0000004906497220 */ /* 0x000fce0000410000 */
.L_x_18178:
        /* <DEDUP_REMOVED lines=16> */
.L_x_18187:
        /* <DEDUP_REMOVED lines=13> */
.L_x_18189:
[----:B------:R-:W-:Y:S05]  /*bdb0*/  BSYNC.RECONVERGENT B2 ;  /* 0x0000000000027941 */ /* 0x000fea0003800200 */
.L_x_18188:
        /* <DEDUP_REMOVED lines=61> */
.L_x_18186:
[----:B------:R-:W-:Y:S05]  /*c190*/  BSYNC.RECONVERGENT B1 ;  /* 0x0000000000017941 */ /* 0x000fea0003800200 */
.L_x_18185:
        /* <DEDUP_REMOVED lines=11> */
.L_x_18184:
        /* <DEDUP_REMOVED lines=16> */
.L_x_18193:
        /* <DEDUP_REMOVED lines=13> */
.L_x_18195:
[----:B------:R-:W-:Y:S05]  /*c420*/  BSYNC.RECONVERGENT B2 ;  /* 0x0000000000027941 */ /* 0x000fea0003800200 */
.L_x_18194:
        /* <DEDUP_REMOVED lines=61> */
.L_x_18192:
[----:B------:R-:W-:Y:S05]  /*c800*/  BSYNC.RECONVERGENT B1 ;  /* 0x0000000000017941 */ /* 0x000fea0003800200 */
.L_x_18191:
        /* <DEDUP_REMOVED lines=11> */
.L_x_18190:
        /* <DEDUP_REMOVED lines=16> */
.L_x_18199:
        /* <DEDUP_REMOVED lines=13> */
.L_x_18201:
[----:B------:R-:W-:Y:S05]  /*ca90*/  BSYNC.RECONVERGENT B2 ;  /* 0x0000000000027941 */ /* 0x000fea0003800200 */
.L_x_18200:
        /* <DEDUP_REMOVED lines=61> */
.L_x_18198:
[----:B------:R-:W-:Y:S05]  /*ce70*/  BSYNC.RECONVERGENT B1 ;  /* 0x0000000000017941 */ /* 0x000fea0003800200 */
.L_x_18197:
        /* <DEDUP_REMOVED lines=11> */
.L_x_18196:
        /* <DEDUP_REMOVED lines=16> */
.L_x_18205:
        /* <DEDUP_REMOVED lines=13> */
.L_x_18207:
[----:B------:R-:W-:Y:S05]  /*d100*/  BSYNC.RECONVERGENT B2 ;  /* 0x0000000000027941 */ /* 0x000fea0003800200 */
.L_x_18206:
        /* <DEDUP_REMOVED lines=61> */
.L_x_18204:
[----:B------:R-:W-:Y:S05]  /*d4e0*/  BSYNC.RECONVERGENT B1 ;  /* 0x0000000000017941 */ /* 0x000fea0003800200 */
.L_x_18203:
        /* <DEDUP_REMOVED lines=11> */
.L_x_18202:
[----:B0-----:R-:W-:Y:S01]  /*d5a0*/  IMAD.MOV.U32 R96, RZ, RZ, R79 ;  /* 0x000000ffff607224 */ /* 0x001fe200078e004f */
        /* <DEDUP_REMOVED lines=15> */
.L_x_18211:
        /* <DEDUP_REMOVED lines=13> */
.L_x_18213:
[----:B------:R-:W-:Y:S05]  /*d770*/  BSYNC.RECONVERGENT B2 ;  /* 0x0000000000027941 */ /* 0x000fea0003800200 */
.L_x_18212:
        /* <DEDUP_REMOVED lines=61> */
.L_x_18210:
[----:B------:R-:W-:Y:S05]  /*db50*/  BSYNC.RECONVERGENT B1 ;  /* 0x0000000000017941 */ /* 0x000fea0003800200 */
.L_x_18209:
        /* <DEDUP_REMOVED lines=11> */
.L_x_18208:
        /* <DEDUP_REMOVED lines=16> */
.L_x_18216:
        /* <DEDUP_REMOVED lines=13> */
.L_x_18218:
[----:B------:R-:W-:Y:S05]  /*dde0*/  BSYNC.RECONVERGENT B2 ;  /* 0x0000000000027941 */ /* 0x000fea0003800200 */
.L_x_18217:
        /* <DEDUP_REMOVED lines=61> */
.L_x_18215:
[----:B------:R-:W-:Y:S05]  /*e1c0*/  BSYNC.RECONVERGENT B1 ;  /* 0x0000000000017941 */ /* 0x000fea0003800200 */
.L_x_18214:
        /* <DEDUP_REMOVED lines=11> */
.L_x_18166:
        /* <DEDUP_REMOVED lines=26> */
.L_x_18219:
[----:B------:R-:W-:Y:S01]  /*e420*/  VIADD R99, R99, 0x80 ;  /* 0x0000008063637836 */ /* 0x000fe20000000000 */
[----:B------:R-:W-:-:S07]  /*e430*/  IADD3 R98, PT, PT, R98, 0x80, RZ ;  /* 0x0000008062627810 */ /* 0x000fce0007ffe0ff */
.L_x_18122:
[----:B------:R-:W-:Y:S05]  /*e440*/  BSYNC.RECONVERGENT B0 ;  /* 0x0000000000007941 */ /* 0x000fea0003800200 */
.L_x_18121:
        /* <DEDUP_REMOVED lines=34> */
.L_x_18226:
        /* <DEDUP_REMOVED lines=13> */
.L_x_18228:
[----:B------:R-:W-:Y:S05]  /*e740*/  BSYNC.RECONVERGENT B2 ;  /* 0x0000000000027941 */ /* 0x000fea0003800200 */
.L_x_18227:
        /* <DEDUP_REMOVED lines=60> */
.L_x_18225:
[----:B------:R-:W-:Y:S05]  /*eb10*/  BSYNC.RECONVERGENT B1 ;  /* 0x0000000000017941 */ /* 0x000fea0003800200 */
.L_x_18224:
        /* <DEDUP_REMOVED lines=11> */
.L_x_18223:
        /* <DEDUP_REMOVED lines=16> */
.L_x_18232:
        /* <DEDUP_REMOVED lines=13> */
.L_x_18234:
[----:B------:R-:W-:Y:S05]  /*eda0*/  BSYNC.RECONVERGENT B2 ;  /* 0x0000000000027941 */ /* 0x000fea0003800200 */
.L_x_18233:
        /* <DEDUP_REMOVED lines=60> */
.L_x_18231:
[----:B------:R-:W-:Y:S05]  /*f170*/  BSYNC.RECONVERGENT B1 ;  /* 0x0000000000017941 */ /* 0x000fea0003800200 */
.L_x_18230:
        /* <DEDUP_REMOVED lines=11> */
.L_x_18229:
        /* <DEDUP_REMOVED lines=16> */
.L_x_18238:
        /* <DEDUP_REMOVED lines=13> */
.L_x_18240:
[----:B------:R-:W-:Y:S05]  /*f400*/  BSYNC.RECONVERGENT B2 ;  /* 0x0000000000027941 */ /* 0x000fea0003800200 */
.L_x_18239:
        /* <DEDUP_REMOVED lines=61> */
.L_x_18237:
[----:B------:R-:W-:Y:S05]  /*f7e0*/  BSYNC.RECONVERGENT B1 ;  /* 0x0000000000017941 */ /* 0x000fea0003800200 */
.L_x_18236:
        /* <DEDUP_REMOVED lines=11> */
.L_x_18235:
        /* <DEDUP_REMOVED lines=16> */
.L_x_18244:
        /* <DEDUP_REMOVED lines=13> */
.L_x_18246:
[----:B------:R-:W-:Y:S05]  /*fa70*/  BSYNC.RECONVERGENT B2 ;  /* 0x0000000000027941 */ /* 0x000fea0003800200 */
.L_x_18245:
        /* <DEDUP_REMOVED lines=61> */
.L_x_18243:
[----:B------:R-:W-:Y:S05]  /*fe50*/  BSYNC.RECONVERGENT B1 ;  /* 0x0000000000017941 */ /* 0x000fea0003800200 */
.L_x_18242:
        /* <DEDUP_REMOVED lines=11> */
.L_x_18241:
        /* <DEDUP_REMOVED lines=16> */
.L_x_18250:
        /* <DEDUP_REMOVED lines=13> */
.L_x_18252:
[----:B------:R-:W-:Y:S05]  /*100e0*/  BSYNC.RECONVERGENT B2 ;  /* 0x0000000000027941 */ /* 0x000fea0003800200 */
.L_x_18251:
        /* <DEDUP_REMOVED lines=61> */
.L_x_18249:
[----:B------:R-:W-:Y:S05]  /*104c0*/  BSYNC.RECONVERGENT B1 ;  /* 0x0000000000017941 */ /* 0x000fea0003800200 */
.L_x_18248:
        /* <DEDUP_REMOVED lines=11> */
.L_x_18247:
        /* <DEDUP_REMOVED lines=16> */
.L_x_18256:
        /* <DEDUP_REMOVED lines=13> */
.L_x_18258:
[----:B------:R-:W-:Y:S05]  /*10750*/  BSYNC.RECONVERGENT B2 ;  /* 0x0000000000027941 */ /* 0x000fea0003800200 */
.L_x_18257:
        /* <DEDUP_REMOVED lines=61> */
.L_x_18255:
[----:B------:R-:W-:Y:S05]  /*10b30*/  BSYNC.RECONVERGENT B1 ;  /* 0x0000000000017941 */ /* 0x000fea0003800200 */
.L_x_18254:
        /* <DEDUP_REMOVED lines=11> */
.L_x_18253:
        /* <DEDUP_REMOVED lines=16> */
.L_x_18262:
        /* <DEDUP_REMOVED lines=13> */
.L_x_18264:
[----:B------:R-:W-:Y:S05]  /*10dc0*/  BSYNC.RECONVERGENT B2 ;  /* 0x0000000000027941 */ /* 0x000fea0003800200 */
.L_x_18263:
        /* <DEDUP_REMOVED lines=61> */
.L_x_18261:
[----:B------:R-:W-:Y:S05]  /*111a0*/  BSYNC.RECONVERGENT B1 ;  /* 0x0000000000017941 */ /* 0x000fea0003800200 */
.L_x_18260:
        /* <DEDUP_REMOVED lines=11> */
.L_x_18259:
        /* <DEDUP_REMOVED lines=16> */
.L_x_18268:
        /* <DEDUP_REMOVED lines=13> */
.L_x_18270:
[----:B------:R-:W-:Y:S05]  /*11430*/  BSYNC.RECONVERGENT B2 ;  /* 0x0000000000027941 */ /* 0x000fea0003800200 */
.L_x_18269:
        /* <DEDUP_REMOVED lines=61> */
.L_x_18267:
[----:B------:R-:W-:Y:S05]  /*11810*/  BSYNC.RECONVERGENT B1 ;  /* 0x0000000000017941 */ /* 0x000fea0003800200 */
.L_x_18266:
        /* <DEDUP_REMOVED lines=12> */
.L_x_18222:
        /* <DEDUP_REMOVED lines=20> */
.L_x_18274:
        /* <DEDUP_REMOVED lines=13> */
.L_x_18276:
[----:B------:R-:W-:Y:S05]  /*11af0*/  BSYNC.RECONVERGENT B2 ;  /* 0x0000000000027941 */ /* 0x000fea0003800200 */
.L_x_18275:
        /* <DEDUP_REMOVED lines=60> */
.L_x_18273:
[----:B------:R-:W-:Y:S05]  /*11ec0*/  BSYNC.RECONVERGENT B1 ;  /* 0x0000000000017941 */ /* 0x000fea0003800200 */
.L_x_18272:
        /* <DEDUP_REMOVED lines=11> */
.L_x_18271:
        /* <DEDUP_REMOVED lines=16> */
.L_x_18280:
        /* <DEDUP_REMOVED lines=13> */
.L_x_18282:
[----:B------:R-:W-:Y:S05]  /*12150*/  BSYNC.RECONVERGENT B2 ;  /* 0x0000000000027941 */ /* 0x000fea0003800200 */
.L_x_18281:
        /* <DEDUP_REMOVED lines=60> */
.L_x_18279:
[----:B------:R-:W-:Y:S05]  /*12520*/  BSYNC.RECONVERGENT B1 ;  /* 0x0000000000017941 */ /* 0x000fea0003800200 */
.L_x_18278:
        /* <DEDUP_REMOVED lines=11> */
.L_x_18277:
        /* <DEDUP_REMOVED lines=16> */
.L_x_18286:
        /* <DEDUP_REMOVED lines=13> */
.L_x_18288:
[----:B------:R-:W-:Y:S05]  /*127b0*/  BSYNC.RECONVERGENT B2 ;  /* 0x0000000000027941 */ /* 0x000fea0003800200 */
.L_x_18287:
        /* <DEDUP_REMOVED lines=61> */
.L_x_18285:
[----:B------:R-:W-:Y:S05]  /*12b90*/  BSYNC.RECONVERGENT B1 ;  /* 0x0000000000017941 */ /* 0x000fea0003800200 */
.L_x_18284:
        /* <DEDUP_REMOVED lines=11> */
.L_x_18283:
        /* <DEDUP_REMOVED lines=16> */
.L_x_18292:
        /* <DEDUP_REMOVED lines=13> */
.L_x_18294:
[----:B------:R-:W-:Y:S05]  /*12e20*/  BSYNC.RECONVERGENT B2 ;  /* 0x0000000000027941 */ /* 0x000fea0003800200 */
.L_x_18293:
        /* <DEDUP_REMOVED lines=61> */
.L_x_18291:
[----:B------:R-:W-:Y:S05]  /*13200*/  BSYNC.RECONVERGENT B1 ;  /* 0x0000000000017941 */ /* 0x000fea0003800200 */
.L_x_18290:
        /* <DEDUP_REMOVED lines=11> */
.L_x_18289:
        /* <DEDUP_REMOVED lines=16> */
.L_x_18298:
        /* <DEDUP_REMOVED lines=13> */
.L_x_18300:
[----:B------:R-:W-:Y:S05]  /*13490*/  BSYNC.RECONVERGENT B2 ;  /* 0x0000000000027941 */ /* 0x000fea0003800200 */
.L_x_18299:
        /* <DEDUP_REMOVED lines=61> */
.L_x_18297:
[----:B------:R-:W-:Y:S05]  /*13870*/  BSYNC.RECONVERGENT B1 ;  /* 0x0000000000017941 */ /* 0x000fea0003800200 */
.L_x_18296:
        /* <DEDUP_REMOVED lines=11> */
.L_x_18295:
        /* <DEDUP_REMOVED lines=16> */
.L_x_18304:
        /* <DEDUP_REMOVED lines=13> */
.L_x_18306:
[----:B------:R-:W-:Y:S05]  /*13b00*/  BSYNC.RECONVERGENT B2 ;  /* 0x0000000000027941 */ /* 0x000fea0003800200 */
.L_x_18305:
        /* <DEDUP_REMOVED lines=61> */
.L_x_18303:
[----:B------:R-:W-:Y:S05]  /*13ee0*/  BSYNC.RECONVERGENT B1 ;  /* 0x0000000000017941 */ /* 0x000fea0003800200 */
.L_x_18302:
        /* <DEDUP_REMOVED lines=11> */
.L_x_18301:
        /* <DEDUP_REMOVED lines=16> */
.L_x_18310:
        /* <DEDUP_REMOVED lines=13> */
.L_x_18312:
[----:B------:R-:W-:Y:S05]  /*14170*/  BSYNC.RECONVERGENT B2 ;  /* 0x0000000000027941 */ /* 0x000fea0003800200 */
.L_x_18311:
        /* <DEDUP_REMOVED lines=61> */
.L_x_18309:
[----:B------:R-:W-:Y:S05]  /*14550*/  BSYNC.RECONVERGENT B1 ;  /* 0x0000000000017941 */ /* 0x000fea0003800200 */
.L_x_18308:
        /* <DEDUP_REMOVED lines=11> */
.L_x_18307:
        /* <DEDUP_REMOVED lines=16> */
.L_x_18315:
        /* <DEDUP_REMOVED lines=13> */
.L_x_18317:
[----:B------:R-:W-:Y:S05]  /*147e0*/  BSYNC.RECONVERGENT B2 ;  /* 0x0000000000027941 */ /* 0x000fea0003800200 */
.L_x_18316:
        /* <DEDUP_REMOVED lines=61> */
.L_x_18314:
[----:B------:R-:W-:Y:S05]  /*14bc0*/  BSYNC.RECONVERGENT B1 ;  /* 0x0000000000017941 */ /* 0x000fea0003800200 */
.L_x_18313:
        /* <DEDUP_REMOVED lines=11> */
.L_x_18265:
        /* <DEDUP_REMOVED lines=26> */
.L_x_18318:
[----:B------:R-:W-:Y:S01]  /*14e20*/  VIADD R99, R99, 0x80 ;  /* 0x0000008063637836 */ /* 0x000fe20000000000 */
[----:B------:R-:W-:-:S07]  /*14e30*/  IADD3 R98, PT, PT, R98, 0x80, RZ ;  /* 0x0000008062627810 */ /* 0x000fce0007ffe0ff */
.L_x_18221:
[----:B------:R-:W-:Y:S05]  /*14e40*/  BSYNC.RECONVERGENT B0 ;  /* 0x0000000000007941 */ /* 0x000fea0003800200 */
.L_x_18220:
        /* <DEDUP_REMOVED lines=15> */
[----:B0-2---:R-:W-:Y:S01]  /*14f40*/  MOV R96, R100 ;  /* 0x0000006400607202 */ /* 0x005fe20000000f00 */
        /* <DEDUP_REMOVED lines=18> */
.L_x_18325:
        /* <DEDUP_REMOVED lines=13> */
.L_x_18327:
[----:B------:R-:W-:Y:S05]  /*15140*/  BSYNC.RECONVERGENT B2 ;  /* 0x0000000000027941 */ /* 0x000fea0003800200 */
.L_x_18326:
        /* <DEDUP_REMOVED lines=60> */
.L_x_18324:
[----:B------:R-:W-:Y:S05]  /*15510*/  BSYNC.RECONVERGENT B1 ;  /* 0x0000000000017941 */ /* 0x000fea0003800200 */
.L_x_18323:
        /* <DEDUP_REMOVED lines=11> */
.L_x_18322:
        /* <DEDUP_REMOVED lines=16> */
.L_x_18331:
        /* <DEDUP_REMOVED lines=13> */
.L_x_18333:
[----:B------:R-:W-:Y:S05]  /*157a0*/  BSYNC.RECONVERGENT B2 ;  /* 0x0000000000027941 */ /* 0x000fea0003800200 */
.L_x_18332:
        /* <DEDUP_REMOVED lines=60> */
.L_x_18330:
[----:B------:R-:W-:Y:S05]  /*15b70*/  BSYNC.RECONVERGENT B1 ;  /* 0x0000000000017941 */ /* 0x000fea0003800200 */
.L_x_18329:
[----:B------:R-:W-:Y:S01]  /*15b80*/  I2FP.F32.U32 R89, R89 ;  /* 0x0000005900597245 */ /* 0x000fe20000201000 */
[----:B------:R-:W-:Y:S02]  /*15b90*/  HFMA2 R90, -RZ, RZ, 0.1171875, 0 ;  /* 0x2f800000ff5a7431 */ /* 0x000fe400000001ff */
[----:B------:R-:W-:-:S03]  /*15ba0*/  HADD2.F32 R91, -RZ, R52.H1_H1 ;  /* 0x30000034ff5b7230 */ /* 0x000fc60000004100 */
[----:B------:R-:W-:Y:S02]  /*15bb0*/  FFMA.FTZ R89, R89, R90, 1.1641532182693481445e-10 ;  /* 0x2f00000059597423 */ /* 0x000fe4000001005a */
[----:B------:R-:W-:-:S04]  /*15bc0*/  FMUL.FTZ R91, R91, UR17 ;  /* 0x000000115b5b7c20 */ /* 0x000fc80008410000 */
[----:B------:R-:W-:Y:S01]  /*15bd0*/  FMUL.FTZ R90, R91, UR16 ;  /* 0x000000105b5a7c20 */ /* 0x000fe20008410000 */
[----:B------:R-:W-:Y:S01]  /*15be0*/  FSETP.GTU.FTZ.AND P5, PT, R89, UR22, PT ;  /* 0x0000001659007c0b */ /* 0x000fe2000bfbc000 */
[----:B------:R-:W-:-:S03]  /*15bf0*/  HADD2.F32 R89, -RZ, R48.H1_H1 ;  /* 0x30000030ff597230 */ /* 0x000fc60000004100 */
[----:B------:R-:W-:Y:S02]  /*15c00*/  FSEL R90, R90, RZ, !P5 ;  /* 0x000000ff5a5a7208 */ /* 0x000fe40006800000 */
[----:B------:R-:W-:-:S03]  /*15c10*/  SEL R103, RZ, 0x1, P5 ;  /* 0x00000001ff677807 */ /* 0x000fc60002800000 */
[----:B------:R-:W-:-:S07]  /*15c20*/  FFMA.FTZ R89, R90, R89, R57 ;  /* 0x000000595a597223 */ /* 0x000fce0000010039 */
.L_x_18328:
        /* <DEDUP_REMOVED lines=16> */
.L_x_18337:
        /* <DEDUP_REMOVED lines=13> */
.L_x_18339:
[----:B------:R-:W-:Y:S05]  /*15e00*/  BSYNC.RECONVERGENT B2 ;  /* 0x0000000000027941 */ /* 0x000fea0003800200 */
.L_x_18338:
        /* <DEDUP_REMOVED lines=61> */
.L_x_18336:
[----:B------:R-:W-:Y:S05]  /*161e0*/  BSYNC.RECONVERGENT B1 ;  /* 0x0000000000017941 */ /* 0x000fea0003800200 */
.L_x_18335:
        /* <DEDUP_REMOVED lines=11> */
.L_x_18334:
        /* <DEDUP_REMOVED lines=16> */
.L_x_18343:
        /* <DEDUP_REMOVED lines=13> */
.L_x_18345:
[----:B------:R-:W-:Y:S05]  /*16470*/  BSYNC.RECONVERGENT B2 ;  /* 0x0000000000027941 */ /* 0x000fea0003800200 */
.L_x_18344:
        /* <DEDUP_REMOVED lines=61> */
.L_x_18342:
[----:B------:R-:W-:Y:S05]  /*16850*/  BSYNC.RECONVERGENT B1 ;  /* 0x0000000000017941 */ /* 0x000fea0003800200 */
.L_x_18341:
        /* <DEDUP_REMOVED lines=11> */
.L_x_18340:
        /* <DEDUP_REMOVED lines=16> */
.L_x_18349:
        /* <DEDUP_REMOVED lines=13> */
.L_x_18351:
[----:B------:R-:W-:Y:S05]  /*16ae0*/  BSYNC.RECONVERGENT B2 ;  /* 0x0000000000027941 */ /* 0x000fea0003800200 */
.L_x_18350:
        /* <DEDUP_REMOVED lines=61> */
.L_x_18348:
[----:B------:R-:W-:Y:S05]  /*16ec0*/  BSYNC.RECONVERGENT B1 ;  /* 0x0000000000017941 */ /* 0x000fea0003800200 */
.L_x_18347:
        /* <DEDUP_REMOVED lines=11> */
.L_x_18346:
        /* <DEDUP_REMOVED lines=16> */
.L_x_18355:
        /* <DEDUP_REMOVED lines=13> */
.L_x_18357:
[----:B------:R-:W-:Y:S05]  /*17150*/  BSYNC.RECONVERGENT B2 ;  /* 0x0000000000027941 */ /* 0x000fea0003800200 */
.L_x_18356:
        /* <DEDUP_REMOVED lines=61> */
.L_x_18354:
[----:B------:R-:W-:Y:S05]  /*17530*/  BSYNC.RECONVERGENT B1 ;  /* 0x0000000000017941 */ /* 0x000fea0003800200 */
.L_x_18353:
        /* <DEDUP_REMOVED lines=11> */
.L_x_18352:
        /* <DEDUP_REMOVED lines=16> */
.L_x_18361:
        /* <DEDUP_REMOVED lines=13> */
.L_x_18363:
[----:B------:R-:W-:Y:S05]  /*177c0*/  BSYNC.RECONVERGENT B2 ;  /* 0x0000000000027941 */ /* 0x000fea0003800200 */
.L_x_18362:
        /* <DEDUP_REMOVED lines=59> */
[----:B------:R-:W-:Y:S01]  /*17b80*/  IMAD.MOV.U32 R95, RZ, RZ, R96 ;  /* 0x000000ffff5f7224 */ /* 0x000fe200078e0060 */
[----:B------:R-:W-:-:S07]  /*17b90*/  MOV R96, R94 ;  /* 0x0000005e00607202 */ /* 0x000fce0000000f00 */
.L_x_18360:
[----:B------:R-:W-:Y:S05]  /*17ba0*/  BSYNC.RECONVERGENT B1 ;  /* 0x0000000000017941 */ /* 0x000fea0003800200 */
.L_x_18359:
        /* <DEDUP_REMOVED lines=11> */
.L_x_18358:
[----:B------:R-:W-:Y:S01]  /*17c60*/  IMAD.MOV.U32 R6, RZ, RZ, R97 ;  /* 0x000000ffff067224 */ /* 0x000fe200078e0061 */
[----:B------:R-:W-:Y:S01]  /*17c70*/  MOV R100, R96 ;  /* 0x0000006000647202 */ /* 0x000fe20000000f00 */
[----:B------:R-:W-:Y:S01]  /*17c80*/  IMAD.MOV.U32 R95, RZ, RZ, R63 ;  /* 0x000000ffff5f7224 */ /* 0x000fe200078e003f */
        /* <DEDUP_REMOVED lines=17> */
.L_x_18367:
        /* <DEDUP_REMOVED lines=13> */
.L_x_18369:
[----:B------:R-:W-:Y:S05]  /*17e70*/  BSYNC.RECONVERGENT B2 ;  /* 0x0000000000027941 */ /* 0x000fea0003800200 */
.L_x_18368:
[----:B------:R-:W-:Y:S01]  /*17e80*/  LOP3.LUT R110, R7, UR13, R5, 0x96, !PT ;  /* 0x0000000d076e7c12 */ /* 0x000fe2000f8e9605 */
[----:B------:R-:W-:Y:S01]  /*17e90*/  IMAD.WIDE.U32 R112, R0, -0x326172a9, RZ ;  /* 0xcd9e8d5700707825 */ /* 0x000fe200078e00ff */
[----:B------:R-:W-:Y:S01]  /*17ea0*/  UIADD3 UR5, UPT, UPT, UR12, -0x61c88647, URZ ;  /* 0x9e3779b90c057890 */ /* 0x000fe2000fffe0ff */
[----:B------:R-:W-:Y:S02]  /*17eb0*/  MOV R95, R96 ;  /* 0x00000060005f7202 */ /* 0x000fe40000000f00 */
        /* <DEDUP_REMOVED lines=56> */
[----:B------:R-:W-:-:S07]  /*18240*/  IMAD.MOV.U32 R6, RZ, RZ, RZ ;  /* 0x000000ffff067224 */ /* 0x000fce00078e00ff */
.L_x_18366:
[----:B------:R-:W-:Y:S05]  /*18250*/  BSYNC.RECONVERGENT B1 ;  /* 0x0000000000017941 */ /* 0x000fea0003800200 */
.L_x_18365:
        /* <DEDUP_REMOVED lines=12> */
.L_x_18321:
[----:B-1----:R-:W-:Y:S01]  /*18320*/  IMAD.MOV.U32 R90, RZ, RZ, R6 ;  /* 0x000000ffff5a7224 */ /* 0x002fe200078e0006 */
[----:B0-2---:R-:W-:Y:S01]  /*18330*/  MOV R96, R100 ;  /* 0x0000006400607202 */ /* 0x005fe20000000f00 */
        /* <DEDUP_REMOVED lines=18> */
.L_x_18373:
        /* <DEDUP_REMOVED lines=13> */
.L_x_18375:
[----:B------:R-:W-:Y:S05]  /*18530*/  BSYNC.RECONVERGENT B2 ;  /* 0x0000000000027941 */ /* 0x000fea0003800200 */
.L_x_18374:
        /* <DEDUP_REMOVED lines=60> */
.L_x_18372:
[----:B------:R-:W-:Y:S05]  /*18900*/  BSYNC.RECONVERGENT B1 ;  /* 0x0000000000017941 */ /* 0x000fea0003800200 */
.L_x_18371:
        /* <DEDUP_REMOVED lines=11> */
.L_x_18370:
        /* <DEDUP_REMOVED lines=16> */
.L_x_18379:
        /* <DEDUP_REMOVED lines=13> */
.L_x_18381:
[----:B------:R-:W-:Y:S05]  /*18b90*/  BSYNC.RECONVERGENT B2 ;  /* 0x0000000000027941 */ /* 0x000fea0003800200 */
.L_x_18380:
        /* <DEDUP_REMOVED lines=60> */
.L_x_18378:
[----:B------:R-:W-:Y:S05]  /*18f60*/  BSYNC.RECONVERGENT B1 ;  /* 0x0000000000017941 */ /* 0x000fea0003800200 */
.L_x_18377:
        /* <DEDUP_REMOVED lines=11> */
.L_x_18376:
        /* <DEDUP_REMOVED lines=16> */
.L_x_18385:
        /* <DEDUP_REMOVED lines=13> */
.L_x_18387:
[----:B------:R-:W-:Y:S05]  /*191f0*/  BSYNC.RECONVERGENT B2 ;  /* 0x0000000000027941 */ /* 0x000fea0003800200 */
.L_x_18386:
        /* <DEDUP_REMOVED lines=61> */
.L_x_18384:
[----:B------:R-:W-:Y:S05]  /*195d0*/  BSYNC.RECONVERGENT B1 ;  /* 0x0000000000017941 */ /* 0x000fea0003800200 */
.L_x_18383:
        /* <DEDUP_REMOVED lines=11> */
.L_x_18382:
        /* <DEDUP_REMOVED lines=16> */
.L_x_18391:
        /* <DEDUP_REMOVED lines=13> */
.L_x_18393:
[----:B------:R-:W-:Y:S05]  /*19860*/  BSYNC.RECONVERGENT B2 ;  /* 0x0000000000027941 */ /* 0x000fea0003800200 */
.L_x_18392:
        /* <DEDUP_REMOVED lines=61> */
.L_x_18390:
[----:B------:R-:W-:Y:S05]  /*19c40*/  BSYNC.RECONVERGENT B1 ;  /* 0x0000000000017941 */ /* 0x000fea0003800200 */
.L_x_18389:
        /* <DEDUP_REMOVED lines=11> */
.L_x_18388:
        /* <DEDUP_REMOVED lines=16> */
.L_x_18397:
        /* <DEDUP_REMOVED lines=13> */
.L_x_18399:
[----:B------:R-:W-:Y:S05]  /*19ed0*/  BSYNC.RECONVERGENT B2 ;  /* 0x0000000000027941 */ /* 0x000fea0003800200 */
.L_x_18398:
        /* <DEDUP_REMOVED lines=61> */
.L_x_18396:
[----:B------:R-:W-:Y:S05]  /*1a2b0*/  BSYNC.RECONVERGENT B1 ;  /* 0x0000000000017941 */ /* 0x000fea0003800200 */
.L_x_18395:
        /* <DEDUP_REMOVED lines=11> */
.L_x_18394:
        /* <DEDUP_REMOVED lines=16> */
.L_x_18403:
        /* <DEDUP_REMOVED lines=13> */
.L_x_18405:
[----:B------:R-:W-:Y:S05]  /*1a540*/  BSYNC.RECONVERGENT B2 ;  /* 0x0000000000027941 */ /* 0x000fea0003800200 */
.L_x_18404:
        /* <DEDUP_REMOVED lines=61> */
.L_x_18402:
[----:B------:R-:W-:Y:S05]  /*1a920*/  BSYNC.RECONVERGENT B1 ;  /* 0x0000000000017941 */ /* 0x000fea0003800200 */
.L_x_18401:
        /* <DEDUP_REMOVED lines=11> */
.L_x_18400:
        /* <DEDUP_REMOVED lines=16> */
.L_x_18409:
        /* <DEDUP_REMOVED lines=13> */
.L_x_18411:
[----:B------:R-:W-:Y:S05]  /*1abb0*/  BSYNC.RECONVERGENT B2 ;  /* 0x0000000000027941 */ /* 0x000fea0003800200 */
.L_x_18410:
        /* <DEDUP_REMOVED lines=61> */
.L_x_18408:
[----:B------:R-:W-:Y:S05]  /*1af90*/  BSYNC.RECONVERGENT B1 ;  /* 0x0000000000017941 */ /* 0x000fea0003800200 */
.L_x_18407:
        /* <DEDUP_REMOVED lines=11> */
.L_x_18406:
[----:B------:R-:W-:Y:S01]  /*1b050*/  IMAD.MOV.U32 R6, RZ, RZ, R97 ;  /* 0x000000ffff067224 */ /* 0x000fe200078e0061 */
[----:B------:R-:W-:Y:S01]  /*1b060*/  MOV R100, R96 ;  /* 0x0000006000647202 */ /* 0x000fe20000000f00 */
[----:B------:R-:W-:Y:S01]  /*1b070*/  IMAD.MOV.U32 R95, RZ, RZ, RZ ;  /* 0x000000ffff5f7224 */ /* 0x000fe200078e00ff */
        /* <DEDUP_REMOVED lines=17> */
.L_x_18414:
        /* <DEDUP_REMOVED lines=13> */
.L_x_18416:
[----:B------:R-:W-:Y:S05]  /*1b260*/  BSYNC.RECONVERGENT B2 ;  /* 0x0000000000027941 */ /* 0x000fea0003800200 */
.L_x_18415:
        /* <DEDUP_REMOVED lines=61> */
.L_x_18413:
[----:B------:R-:W-:Y:S05]  /*1b640*/  BSYNC.RECONVERGENT B1 ;  /* 0x0000000000017941 */ /* 0x000fea0003800200 */
.L_x_18412:
        /* <DEDUP_REMOVED lines=11> */
.L_x_18364:
[----:B------:R-:W0:Y:S02]  /*1b700*/  LDC.64 R96, c[0x0][0x3a8] ;  /* 0x0000ea00ff607b82 */ /* 0x000e240000000a00 */
[----:B0-----:R-:W-:-:S05]  /*1b710*/  IMAD.WIDE.U32 R96, R99, 0x20, R96 ;  /* 0x0000002063607825 */ /* 0x001fca00078e0060 */
[----:B------:R3:W-:Y:S04]  /*1b720*/  STG.E.128 desc[UR14][R96.64], R88 ;  /* 0x0000005860007986 */ /* 0x0007e8000c101d0e */
[----:B------:R3:W-:Y:S01]  /*1b730*/  STG.E.128 desc[UR14][R96.64+0x10], R92 ;  /* 0x0000105c60007986 */ /* 0x0007e2000c101d0e */
[----:B------:R-:W-:Y:S05]  /*1b740*/  @!P0 BRA `(.L_x_18320) ;  /* 0x0000000000508947 */ /* 0x000fea0003800000 */
[----:B---3--:R-:W-:Y:S01]  /*1b750*/  IMAD.U32 R96, R108, 0x10000, RZ ;  /* 0x000100006c607824 */ /* 0x008fe200078e00ff */
        /* <DEDUP_REMOVED lines=19> */
.L_x_18320:
[----:B------:R-:W-:Y:S05]  /*1b890*/  BSYNC.RECONVERGENT B0 ;  /* 0x0000000000007941 */ /* 0x000fea0003800200 */
.L_x_18319:
[----:B------:R-:W2:Y:S02]  /*1b8a0*/  LDL R112, [R1] ;  /* 0x0000000001707983 */ /* 0x000ea40000100800 */
[----:B01234-:R-:W-:Y:S01]  /*1b8b0*/  FADD.FTZ R96, RZ, R64 ;  /* 0x00000040ff607221 */ /* 0x01ffe20000010000 */
[C---:B------:R-:W-:Y:S01]  /*1b8c0*/  ISETP.GT.U32.AND P5, PT, R115.reuse, 0xff, PT ;  /* 0x000000ff7300780c */ /* 0x040fe20003fa4070 */
[----:B------:R-:W-:Y:S01]  /*1b8d0*/  BSSY.RECONVERGENT B0, `(.L_x_18417) ;  /* 0x0000084000007945 */ /* 0x000fe20003800200 */
[----:B------:R-:W-:Y:S01]  /*1b8e0*/  ISETP.GT.U32.AND P4, PT, R115, 0x17f, PT ;  /* 0x0000017f7300780c */ /* 0x000fe20003f84070 */
        /* <DEDUP_REMOVED lines=130> */
.L_x_18418:
[----:B------:R-:W-:Y:S05]  /*1c110*/  BSYNC.RECONVERGENT B0 ;  /* 0x0000000000007941 */ /* 0x000fea0003800200 */
.L_x_18417:
[----:B------:R-:W-:Y:S01]  /*1c120*/  BAR.SYNC.DEFER_BLOCKING 0x0 ;  /* 0x0000000000007b1d */ /* 0x000fe20000010000 */
[----:B------:R-:W-:Y:S02]  /*1c130*/  MOV R112, RZ ;  /* 0x000000ff00707202 */ /* 0x000fe40000000f00 */
[----:B0-----:R-:W-:-:S03]  /*1c140*/  CS2R R96, SRZ ;  /* 0x0000000000607805 */ /* 0x001fc6000001ff00 */
        /* <DEDUP_REMOVED lines=10> */
.L_x_18420:
[----:B------:R-:W-:Y:S05]  /*1c1f0*/  BSYNC.RECONVERGENT B0 ;  /* 0x0000000000007941 */ /* 0x000fea0003800200 */
.L_x_18419:
        /* <DEDUP_REMOVED lines=9> */
[----:B------:R-:W-:Y:S02]  /*1c290*/  FMUL.FTZ R114, R111, R110 ;  /* 0x0000006e6f727220 */ /* 0x000fe40000410000 */
[----:B------:R-:W-:Y:S02]  /*1c2a0*/  FMUL.FTZ R98, R98, R98 ;  /* 0x0000006262627220 */ /* 0x000fe40000410000 */
[----:B------:R-:W-:Y:S02]  /*1c2b0*/  FFMA.FTZ R111, R113, R96, R114 ;  /* 0x00000060716f7223 */ /* 0x000fe40000010072 */
[----:B------:R-:W0:Y:S01]  /*1c2c0*/  SHFL.DOWN PT, R114, R97, 0x2, 0x1f ;  /* 0x08401f0061727f89 */ /* 0x000e2200000e0000 */
[----:B------:R-:W-:Y:S01]  /*1c2d0*/  FMUL.FTZ R113, R98, R113 ;  /* 0x0000007162717220 */ /* 0x000fe20000410000 */
[----:B------:R-:W-:Y:S02]  /*1c2e0*/  I2FP.F32.S32 R98, R99 ;  /* 0x0000006300627245 */ /* 0x000fe40000201400 */
[----:B------:R-:W1:Y:S01]  /*1c2f0*/  SHFL.DOWN PT, R96, R99, 0x1, 0x1f ;  /* 0x08201f0063607f89 */ /* 0x000e6200000e0000 */
[----:B------:R-:W-:Y:S01]  /*1c300*/  FMUL.FTZ R123, R113, R110 ;  /* 0x0000006e717b7220 */ /* 0x000fe20000410000 */
[----:B------:R-:W2:Y:S02]  /*1c310*/  MUFU.RCP R112, R98 ;  /* 0x0000006200707308 */ /* 0x000ea40000001000 */
[----:B--2---:R-:W-:Y:S01]  /*1c320*/  FMUL.FTZ R111, R112, R111 ;  /* 0x0000006f706f7220 */ /* 0x004fe20000410000 */
[----:B0-----:R-:W-:Y:S01]  /*1c330*/  FADD.FTZ R113, R114, R97 ;  /* 0x0000006172717221 */ /* 0x001fe20000010000 */
[----:B-1----:R-:W-:-:S03]  /*1c340*/  IADD3 R114, PT, PT, R99, R96, RZ ;  /* 0x0000006063727210 */ /* 0x002fc60007ffe0ff */
[----:B------:R-:W0:Y:S01]  /*1c350*/  SHFL.DOWN PT, R110, R111, 0x1, 0x1f ;  /* 0x08201f006f6e7f89 */ /* 0x000e2200000e0000 */
[----:B------:R-:W-:Y:S01]  /*1c360*/  FFMA.FTZ R112, R112, R123, R113 ;  /* 0x0000007b70707223 */ /* 0x000fe20000010071 */
[----:B------:R-:W-:Y:S02]  /*1c370*/  I2FP.F32.S32 R123, R96 ;  /* 0x00000060007b7245 */ /* 0x000fe40000201400 */
[----:B------:R-:W-:Y:S02]  /*1c380*/  I2FP.F32.S32 R114, R114 ;  /* 0x0000007200727245 */ /* 0x000fe40000201400 */
[----:B------:R-:W1:Y:S02]  /*1c390*/  SHFL.DOWN PT, R113, R112, 0x1, 0x1f ;  /* 0x08201f0070717f89 */ /* 0x000e6400000e0000 */
[----:B------:R-:W2:Y:S01]  /*1c3a0*/  MUFU.RCP R97, R114 ;  /* 0x0000007200617308 */ /* 0x000ea20000001000 */
[----:B0-----:R-:W-:Y:S01]  /*1c3b0*/  FADD.FTZ R96, R111, -R110 ;  /* 0x8000006e6f607221 */ /* 0x001fe20000010000 */
[----:B------:R-:W-:-:S02]  /*1c3c0*/  FMUL.FTZ R125, R110, R123 ;  /* 0x0000007b6e7d7220 */ /* 0x000fc40000410000 */
[----:B------:R-:W0:Y:S01]  /*1c3d0*/  LDC R110, c[0x0][0x448] ;  /* 0x00011200ff6e7b82 */ /* 0x000e220000000800 */
[----:B------:R-:W-:-:S04]  /*1c3e0*/  FMUL.FTZ R99, R96, R96 ;  /* 0x0000006060637220 */ /* 0x000fc80000410000 */
[C---:B------:R-:W-:Y:S01]  /*1c3f0*/  FMUL.FTZ R96, R98.reuse, R99 ;  /* 0x0000006362607220 */ /* 0x040fe20000410000 */
[----:B------:R-:W-:-:S03]  /*1c400*/  FFMA.FTZ R98, R98, R111, R125 ;  /* 0x0000006f62627223 */ /* 0x000fc6000001007d */
[----:B------:R-:W-:Y:S01]  /*1c410*/  FMUL.FTZ R123, R96, R123 ;  /* 0x0000007b607b7220 */ /* 0x000fe20000410000 */
[C---:B--2---:R-:W-:Y:S01]  /*1c420*/  FMUL.FTZ R111, R97.reuse, R98 ;  /* 0x00000062616f7220 */ /* 0x044fe20000410000 */
[----:B-1----:R-:W-:Y:S01]  /*1c430*/  FADD.FTZ R96, R112, R113 ;  /* 0x0000007170607221 */ /* 0x002fe20000010000 */
[----:B------:R-:W1:Y:S03]  /*1c440*/  @!P0 LDC.64 R98, c[0x0][0x3c0] ;  /* 0x0000f000ff628b82 */ /* 0x000e660000000a00 */
[----:B------:R-:W-:Y:S01]  /*1c450*/  FFMA.FTZ R123, R97, R123, R96 ;  /* 0x0000007b617b7223 */ /* 0x000fe20000010060 */
[----:B------:R-:W2:Y:S05]  /*1c460*/  SHFL.IDX PT, R111, R111, RZ, 0x1f ;  /* 0x00001fff6f6f7589 */ /* 0x000eaa00000e0000 */
[----:B------:R-:W0:Y:S01]  /*1c470*/  SHFL.IDX PT, R123, R123, RZ, 0x1f ;  /* 0x00001fff7b7b7589 */ /* 0x000e2200000e0000 */
[----:B--2---:R-:W-:-:S05]  /*1c480*/  FMUL.FTZ R96, R111, R111 ;  /* 0x0000006f6f607220 */ /* 0x004fca0000410000 */
[----:B------:R-:W-:Y:S01]  /*1c490*/  FSEL R113, R96, RZ, P4 ;  /* 0x000000ff60717208 */ /* 0x000fe20002000000 */
[----:B0-----:R-:W-:Y:S01]  /*1c4a0*/  FFMA.FTZ R110, R123, UR25, R110 ;  /* 0x000000197b6e7c23 */ /* 0x001fe2000801006e */
[----:B------:R-:W0:Y:S01]  /*1c4b0*/  @!P0 LDC.64 R96, c[0x0][0x3c8] ;  /* 0x0000f200ff608b82 */ /* 0x000e220000000a00 */
[----:B------:R-:W-:Y:S02]  /*1c4c0*/  MOV R123, UR7 ;  /* 0x00000007007b7c02 */ /* 0x000fe40008000f00 */
[----:B------:R-:W-:Y:S01]  /*1c4d0*/  FADD.FTZ R110, R110, R113 ;  /* 0x000000716e6e7221 */ /* 0x000fe20000010000 */
[----:B------:R-:W-:-:S03]  /*1c4e0*/  IMAD.U32 R113, RZ, RZ, UR7 ;  /* 0x00000007ff717e24 */ /* 0x000fc6000f8e00ff */
[----:B------:R-:W2:Y:S01]  /*1c4f0*/  MUFU.RSQ R112, R110 ;  /* 0x0000006e00707308 */ /* 0x000ea20000001400 */
[----:B-1----:R-:W-:-:S05]  /*1c500*/  @!P0 IMAD.WIDE R98, R113, 0x4, R98 ;  /* 0x0000000471628825 */ /* 0x002fca00078e0262 */
[----:B------:R1:W-:Y:S01]  /*1c510*/  @!P0 STG.E desc[UR14][R98.64], R111 ;  /* 0x0000006f62008986 */ /* 0x0003e2000c10190e */
        /* <DEDUP_REMOVED lines=12> */
[----:B-1----:R-:W-:Y:S01]  /*1c5e0*/  FADD.FTZ R97, R64, -R114 ;  /* 0x8000007240617221 */ /* 0x002fe20000010000 */
        /* <DEDUP_REMOVED lines=8> */
[----:B------:R-:W-:Y:S02]  /*1c670*/  HADD2.F32 R123, -RZ, R10.H1_H1 ;  /* 0x3000000aff7b7230 */ /* 0x000fe40000004100 */
[----:B------:R-:W-:Y:S01]  /*1c680*/  FMUL.FTZ R96, R112, R97 ;  /* 0x0000006170607220 */ /* 0x000fe20000410000 */
[----:B------:R-:W-:Y:S02]  /*1c690*/  HADD2.F32 R97, -RZ, R116.H1_H1 ;  /* 0x30000074ff617230 */ /* 0x000fe40000004100 */
[----:B------:R-:W-:Y:S02]  /*1c6a0*/  HADD2.F32 R124, -RZ, R119.H0_H0 ;  /* 0x20000077ff7c7230 */ /* 0x000fe40000004100 */
        /* <DEDUP_REMOVED lines=8> */
[----:B------:R-:W-:Y:S01]  /*1c730*/  FADD.FTZ R97, R67, -R114 ;  /* 0x8000007243617221 */ /* 0x000fe20000010000 */
[----:B------:R-:W-:Y:S02]  /*1c740*/  HADD2.F32 R98, -RZ, R117.H1_H1 ;  /* 0x30000075ff627230 */ /* 0x000fe40000004100 */
[----:B------:R-:W-:Y:S02]  /*1c750*/  HADD2.F32 R122, -RZ, R9.H1_H1 ;  /* 0x30000009ff7a7230 */ /* 0x000fe40000004100 */
[----:B------:R-:W-:-:S04]  /*1c760*/  FMUL.FTZ R97, R112, R97 ;  /* 0x0000006170617220 */ /* 0x000fc80000410000 */
[----:B------:R-:W-:Y:S01]  /*1c770*/  FFMA.FTZ R97, R97, R98, R122 ;  /* 0x0000006261617223 */ /* 0x000fe2000001007a */
[----:B------:R-:W-:Y:S02]  /*1c780*/  HADD2.F32 R122, -RZ, R118.H0_H0 ;  /* 0x20000076ff7a7230 */ /* 0x000fe40000004100 */
[----:B------:R-:W-:Y:S02]  /*1c790*/  HADD2.F32 R98, -RZ, R10.H0_H0 ;  /* 0x2000000aff627230 */ /* 0x000fe40000004100 */
[----:B------:R-:W-:Y:S02]  /*1c7a0*/  F2FP.F16.F32.PACK_AB R97, R97, R111 ;  /* 0x0000006f6161723e */ /* 0x000fe400000000ff */
[----:B------:R-:W0:Y:S01]  /*1c7b0*/  LDC.64 R110, c[0x0][0x428] ;  /* 0x00010a00ff6e7b82 */ /* 0x000e220000000a00 */
[----:B------:R-:W-:Y:S01]  /*1c7c0*/  FFMA.FTZ R122, R99, R122, R98 ;  /* 0x0000007a637a7223 */ /* 0x000fe20000010062 */
[----:B------:R-:W-:-:S04]  /*1c7d0*/  FADD.FTZ R99, R69, -R114 ;  /* 0x8000007245637221 */ /* 0x000fc80000010000 */
[----:B------:R-:W-:Y:S01]  /*1c7e0*/  FMUL.FTZ R98, R112, R99 ;  /* 0x0000006370627220 */ /* 0x000fe20000410000 */
[----:B------:R-:W-:-:S05]  /*1c7f0*/  HADD2.F32 R99, -RZ, R118.H1_H1 ;  /* 0x30000076ff637230 */ /* 0x000fca0000004100 */
[----:B------:R-:W-:Y:S01]  /*1c800*/  FFMA.FTZ R98, R98, R99, R123 ;  /* 0x0000006362627223 */ /* 0x000fe2000001007b */
[----:B------:R-:W-:Y:S01]  /*1c810*/  FADD.FTZ R99, R70, -R114 ;  /* 0x8000007246637221 */ /* 0x000fe20000010000 */
[----:B------:R-:W-:-:S03]  /*1c820*/  HADD2.F32 R123, -RZ, R11.H0_H0 ;  /* 0x2000000bff7b7230 */ /* 0x000fc60000004100 */
[----:B------:R-:W-:Y:S01]  /*1c830*/  FMUL.FTZ R99, R112, R99 ;  /* 0x0000006370637220 */ /* 0x000fe20000410000 */
[----:B------:R-:W-:-:S03]  /*1c840*/  F2FP.F16.F32.PACK_AB R98, R98, R122 ;  /* 0x0000007a6262723e */ /* 0x000fc600000000ff */
[----:B------:R-:W-:Y:S01]  /*1c850*/  FFMA.FTZ R99, R99, R124, R123 ;  /* 0x0000007c63637223 */ /* 0x000fe2000001007b */
[----:B------:R-:W-:Y:S01]  /*1c860*/  FADD.FTZ R123, R71, -R114 ;  /* 0x80000072477b7221 */ /* 0x000fe20000010000 */
[----:B------:R-:W-:Y:S02]  /*1c870*/  HADD2.F32 R124, -RZ, R119.H1_H1 ;  /* 0x30000077ff7c7230 */ /* 0x000fe40000004100 */
[----:B0-----:R-:W-:-:S04]  /*1c880*/  IMAD.WIDE.U32 R110, R113, 0x10, R110 ;  /* 0x00000010716e7825 */ /* 0x001fc800078e006e */
[----:B------:R-:W-:Y:S01]  /*1c890*/  FMUL.FTZ R123, R112, R123 ;  /* 0x0000007b707b7220 */ /* 0x000fe20000410000 */
[----:B------:R-:W-:-:S03]  /*1c8a0*/  IADD3 R113, PT, PT, R113, 0x80, RZ ;  /* 0x0000008071717810 */ /* 0x000fc60007ffe0ff */
[----:B------:R-:W-:-:S05]  /*1c8b0*/  FFMA.FTZ R124, R123, R124, R125 ;  /* 0x0000007c7b7c7223 */ /* 0x000fca000001007d */
[----:B------:R-:W-:-:S05]  /*1c8c0*/  F2FP.F16.F32.PACK_AB R99, R124, R99 ;  /* 0x000000637c63723e */ /* 0x000fca00000000ff */
[----:B------:R0:W-:Y:S02]  /*1c8d0*/  STG.E.128 desc[UR14][R110.64], R96 ;  /* 0x000000606e007986 */ /* 0x0001e4000c101d0e */
.L_x_18423:
[----:B------:R-:W-:Y:S05]  /*1c8e0*/  BSYNC.RECONVERGENT B0 ;  /* 0x0000000000007941 */ /* 0x000fea0003800200 */
.L_x_18422:
[----:B------:R-:W-:Y:S01]  /*1c8f0*/  ISETP.NE.AND P0, PT, R120, RZ, PT ;  /* 0x000000ff7800720c */ /* 0x000fe20003f05270 */
[----:B------:R-:W-:-:S12]  /*1c900*/  BSSY.RECONVERGENT B0, `(.L_x_18424) ;  /* 0x0000032000007945 */ /* 0x000fd80003800200 */
[----:B------:R-:W-:Y:S05]  /*1c910*/  @!P0 BRA `(.L_x_18425) ;  /* 0x0000000000c08947 */ /* 0x000fea0003800000 */
[--C-:B01----:R-:W-:Y:S01]  /*1c920*/  FADD.FTZ R97, R72, -R114.reuse ;  /* 0x8000007248617221 */ /* 0x103fe20000010000 */
[----:B-----5:R-:W-:Y:S02]  /*1c930*/  HADD2.F32 R99, -RZ, R20.H0_H0 ;  /* 0x20000014ff637230 */ /* 0x020fe40000004100 */
[----:B------:R-:W-:Y:S01]  /*1c940*/  FADD.FTZ R125, R79, -R114 ;  /* 0x800000724f7d7221 */ /* 0x000fe20000010000 */
[--C-:B------:R-:W-:Y:S02]  /*1c950*/  HADD2.F32 R98, -RZ, R16.reuse.H1_H1 ;  /* 0x30000010ff627230 */ /* 0x100fe40000004100 */
[C---:B------:R-:W-:Y:S01]  /*1c960*/  FMUL.FTZ R96, R112.reuse, R97 ;  /* 0x0000006170607220 */ /* 0x040fe20000410000 */
[----:B------:R-:W-:Y:S02]  /*1c970*/  HADD2.F32 R97, -RZ, R16.H0_H0 ;  /* 0x20000010ff617230 */ /* 0x000fe40000004100 */
[----:B------:R-:W-:Y:S01]  /*1c980*/  FMUL.FTZ R125, R112, R125 ;  /* 0x0000007d707d7220 */ /* 0x000fe20000410000 */
[----:B------:R-:W-:-:S02]  /*1c990*/  HADD2.F32 R110, -RZ, R20.H1_H1 ;  /* 0x30000014ff6e7230 */ /* 0x000fc40000004100 */
[----:B------:R-:W-:Y:S02]  /*1c9a0*/  HADD2.F32 R123, -RZ, R22.H0_H0 ;  /* 0x20000016ff7b7230 */ /* 0x000fe40000004100 */
[----:B------:R-:W-:Y:S01]  /*1c9b0*/  FFMA.FTZ R96, R96, R97, R99 ;  /* 0x0000006160607223 */ /* 0x000fe20000010063 */
[--C-:B------:R-:W-:Y:S01]  /*1c9c0*/  FADD.FTZ R97, R73, -R114.reuse ;  /* 0x8000007249617221 */ /* 0x100fe20000010000 */
[----:B------:R-:W-:Y:S01]  /*1c9d0*/  FADD.FTZ R99, R75, -R114 ;  /* 0x800000724b637221 */ /* 0x000fe20000010000 */
[----:B------:R-:W-:Y:S02]  /*1c9e0*/  HADD2.F32 R120, -RZ, R18.H1_H1 ;  /* 0x30000012ff787230 */ /* 0x000fe40000004100 */
[C---:B------:R-:W-:Y:S01]  /*1c9f0*/  FMUL.FTZ R97, R112.reuse, R97 ;  /* 0x0000006170617220 */ /* 0x040fe20000410000 */
[----:B------:R-:W-:Y:S01]  /*1ca00*/  FMUL.FTZ R99, R112, R99 ;  /* 0x0000006370637220 */ /* 0x000fe20000410000 */
[----:B------:R-:W-:Y:S02]  /*1ca10*/  HADD2.F32 R122, -RZ, R22.H1_H1 ;  /* 0x30000016ff7a7230 */ /* 0x000fe40000004100 */
[----:B------:R-:W-:Y:S01]  /*1ca20*/  FFMA.FTZ R111, R97, R98, R110 ;  /* 0x00000062616f7223 */ /* 0x000fe2000001006e */
[----:B------:R-:W-:Y:S01]  /*1ca30*/  FADD.FTZ R97, R74, -R114 ;  /* 0x800000724a617221 */ /* 0x000fe20000010000 */
[----:B------:R-:W-:-:S02]  /*1ca40*/  HADD2.F32 R98, -RZ, R17.H0_H0 ;  /* 0x20000011ff627230 */ /* 0x000fc40000004100 */
[----:B------:R-:W-:Y:S02]  /*1ca50*/  HADD2.F32 R110, -RZ, R21.H0_H0 ;  /* 0x20000015ff6e7230 */ /* 0x000fe40000004100 */
[----:B------:R-:W-:Y:S01]  /*1ca60*/  FMUL.FTZ R97, R112, R97 ;  /* 0x0000006170617220 */ /* 0x000fe20000410000 */
[----:B------:R-:W-:-:S03]  /*1ca70*/  F2FP.F16.F32.PACK_AB R96, R111, R96 ;  /* 0x000000606f60723e */ /* 0x000fc600000000ff */
[----:B------:R-:W-:Y:S01]  /*1ca80*/  FFMA.FTZ R97, R97, R98, R110 ;  /* 0x0000006261617223 */ /* 0x000fe2000001006e */
[----:B------:R-:W-:Y:S02]  /*1ca90*/  HADD2.F32 R110, -RZ, R17.H1_H1 ;  /* 0x30000011ff6e7230 */ /* 0x000fe40000004100 */
[----:B------:R-:W-:-:S05]  /*1caa0*/  HADD2.F32 R98, -RZ, R21.H1_H1 ;  /* 0x30000015ff627230 */ /* 0x000fca0000004100 */
[----:B------:R-:W-:Y:S01]  /*1cab0*/  FFMA.FTZ R110, R99, R110, R98 ;  /* 0x0000006e636e7223 */ /* 0x000fe20000010062 */
[----:B------:R-:W-:-:S04]  /*1cac0*/  FADD.FTZ R99, R76, -R114 ;  /* 0x800000724c637221 */ /* 0x000fc80000010000 */
[----:B------:R-:W-:Y:S01]  /*1cad0*/  FMUL.FTZ R98, R112, R99 ;  /* 0x0000006370627220 */ /* 0x000fe20000410000 */
[----:B------:R-:W-:Y:S01]  /*1cae0*/  HADD2.F32 R99, -RZ, R18.H0_H0 ;  /* 0x20000012ff637230 */ /* 0x000fe20000004100 */
[----:B------:R-:W-:Y:S02]  /*1caf0*/  F2FP.F16.F32.PACK_AB R97, R110, R97 ;  /* 0x000000616e61723e */ /* 0x000fe400000000ff */
[----:B------:R-:W0:Y:S02]  /*1cb00*/  LDC.64 R110, c[0x0][0x428] ;  /* 0x00010a00ff6e7b82 */ /* 0x000e240000000a00 */
        /* <DEDUP_REMOVED lines=11> */
[----:B------:R-:W-:Y:S02]  /*1cbc0*/  HADD2.F32 R122, -RZ, R23.H1_H1 ;  /* 0x30000017ff7a7230 */ /* 0x000fe40000004100 */
[----:B0-----:R-:W-:-:S04]  /*1cbd0*/  IMAD.WIDE.U32 R110, R113, 0x10, R110 ;  /* 0x00000010716e7825 */ /* 0x001fc800078e006e */
[----:B------:R-:W-:Y:S01]  /*1cbe0*/  FFMA.FTZ R120, R125, R120, R122 ;  /* 0x000000787d787223 */ /* 0x000fe2000001007a */
[----:B------:R-:W-:-:S04]  /*1cbf0*/  VIADD R113, R113, 0x80 ;  /* 0x0000008071717836 */ /* 0x000fc80000000000 */
[----:B------:R-:W-:-:S05]  /*1cc00*/  F2FP.F16.F32.PACK_AB R99, R120, R99 ;  /* 0x000000637863723e */ /* 0x000fca00000000ff */
[----:B------:R2:W-:Y:S02]  /*1cc10*/  STG.E.128 desc[UR14][R110.64], R96 ;  /* 0x000000606e007986 */ /* 0x0005e4000c101d0e */
.L_x_18425:
[----:B------:R-:W-:Y:S05]  /*1cc20*/  BSYNC.RECONVERGENT B0 ;  /* 0x0000000000007941 */ /* 0x000fea0003800200 */
.L_x_18424:
[----:B------:R-:W-:Y:S04]  /*1cc30*/  BSSY.RECONVERGENT B0, `(.L_x_18426) ;  /* 0x0000032000007945 */ /* 0x000fe80003800200 */
[----:B------:R-:W-:Y:S05]  /*1cc40*/  @!P2 BRA `(.L_x_18427) ;  /* 0x0000000000c0a947 */ /* 0x000fea0003800000 */
[--C-:B012---:R-:W-:Y:S01]  /*1cc50*/  FADD.FTZ R97, R80, -R114.reuse ;  /* 0x8000007250617221 */ /* 0x107fe20000010000 */
        /* <DEDUP_REMOVED lines=42> */
[C---:B0-----:R-:W-:Y:S01]  /*1cf00*/  IMAD.WIDE.U32 R110, R113.reuse, 0x10, R110 ;  /* 0x00000010716e7825 */ /* 0x041fe200078e006e */
[----:B------:R-:W-:-:S03]  /*1cf10*/  IADD3 R113, PT, PT, R113, 0x80, RZ ;  /* 0x0000008071717810 */ /* 0x000fc60007ffe0ff */
[----:B------:R-:W-:-:S05]  /*1cf20*/  FFMA.FTZ R120, R125, R120, R122 ;  /* 0x000000787d787223 */ /* 0x000fca000001007a */
[----:B------:R-:W-:-:S05]  /*1cf30*/  F2FP.F16.F32.PACK_AB R99, R120, R99 ;  /* 0x000000637863723e */ /* 0x000fca00000000ff */
[----:B------:R3:W-:Y:S02]  /*1cf40*/  STG.E.128 desc[UR14][R110.64], R96 ;  /* 0x000000606e007986 */ /* 0x0007e4000c101d0e */
.L_x_18427:
[----:B------:R-:W-:Y:S05]  /*1cf50*/  BSYNC.RECONVERGENT B0 ;  /* 0x0000000000007941 */ /* 0x000fea0003800200 */
.L_x_18426:
[----:B------:R-:W-:Y:S04]  /*1cf60*/  BSSY.RECONVERGENT B0, `(.L_x_18421) ;  /* 0x0000031000007945 */ /* 0x000fe80003800200 */
[----:B------:R-:W-:Y:S05]  /*1cf70*/  @!P3 BRA `(.L_x_18428) ;  /* 0x0000000000bcb947 */ /* 0x000fea0003800000 */
[--C-:B0123--:R-:W-:Y:S01]  /*1cf80*/  FADD.FTZ R97, R88, -R114.reuse ;  /* 0x8000007258617221 */ /* 0x10ffe20000010000 */
        /* <DEDUP_REMOVED lines=9> */
[--C-:B------:R-:W-:Y:S02]  /*1d020*/  HADD2.F32 R98, -RZ, R45.reuse.H0_H0 ;  /* 0x2000002dff627230 */ /* 0x100fe40000004100 */
[----:B------:R-:W-:Y:S02]  /*1d030*/  HADD2.F32 R110, -RZ, R45.H1_H1 ;  /* 0x3000002dff6e7230 */ /* 0x000fe40000004100 */
[----:B------:R-:W-:Y:S01]  /*1d040*/  FMUL.FTZ R96, R112, R97 ;  /* 0x0000006170607220 */ /* 0x000fe20000410000 */
[----:B------:R-:W-:Y:S02]  /*1d050*/  HADD2.F32 R97, -RZ, R40.H1_H1 ;  /* 0x30000028ff617230 */ /* 0x000fe40000004100 */
[--C-:B------:R-:W-:Y:S02]  /*1d060*/  HADD2.F32 R111, -RZ, R46.reuse.H0_H0 ;  /* 0x2000002eff6f7230 */ /* 0x100fe40000004100 */
[----:B------:R-:W-:-:S02]  /*1d070*/  HADD2.F32 R122, -RZ, R46.H1_H1 ;  /* 0x3000002eff7a7230 */ /* 0x000fc40000004100 */
[----:B------:R-:W-:Y:S01]  /*1d080*/  FFMA.FTZ R96, R96, R97, R99 ;  /* 0x0000006160607223 */ /* 0x000fe20000010063 */
[--C-:B------:R-:W-:Y:S01]  /*1d090*/  FADD.FTZ R97, R90, -R114.reuse ;  /* 0x800000725a617221 */ /* 0x100fe20000010000 */
[----:B------:R-:W-:-:S03]  /*1d0a0*/  FADD.FTZ R99, R92, -R114 ;  /* 0x800000725c637221 */ /* 0x000fc60000010000 */
[----:B------:R-:W-:Y:S01]  /*1d0b0*/  FMUL.FTZ R97, R112, R97 ;  /* 0x0000006170617220 */ /* 0x000fe20000410000 */
[----:B------:R-:W-:-:S03]  /*1d0c0*/  F2FP.F16.F32.PACK_AB R96, R96, R123 ;  /* 0x0000007b6060723e */ /* 0x000fc600000000ff */
[----:B------:R-:W-:Y:S01]  /*1d0d0*/  FFMA.FTZ R120, R97, R120, R98 ;  /* 0x0000007861787223 */ /* 0x000fe20000010062 */
[----:B------:R-:W-:Y:S01]  /*1d0e0*/  FADD.FTZ R97, R91, -R114 ;  /* 0x800000725b617221 */ /* 0x000fe20000010000 */
[----:B------:R-:W-:-:S03]  /*1d0f0*/  HADD2.F32 R98, -RZ, R41.H1_H1 ;  /* 0x30000029ff627230 */ /* 0x000fc60000004100 */
[----:B------:R-:W-:-:S04]  /*1d100*/  FMUL.FTZ R97, R112, R97 ;  /* 0x0000006170617220 */ /* 0x000fc80000410000 */
[----:B------:R-:W-:Y:S01]  /*1d110*/  FFMA.FTZ R97, R97, R98, R110 ;  /* 0x0000006261617223 */ /* 0x000fe2000001006e */
[----:B------:R-:W-:Y:S01]  /*1d120*/  FMUL.FTZ R98, R112, R99 ;  /* 0x0000006370627220 */ /* 0x000fe20000410000 */
[--C-:B------:R-:W-:Y:S02]  /*1d130*/  HADD2.F32 R99, -RZ, R42.reuse.H0_H0 ;  /* 0x2000002aff637230 */ /* 0x100fe40000004100 */
[----:B------:R-:W-:Y:S01]  /*1d140*/  HADD2.F32 R110, -RZ, R42.H1_H1 ;  /* 0x3000002aff6e7230 */ /* 0x000fe20000004100 */
[----:B------:R-:W-:Y:S02]  /*1d150*/  F2FP.F16.F32.PACK_AB R97, R97, R120 ;  /* 0x000000786161723e */ /* 0x000fe400000000ff */
[----:B------:R-:W-:Y:S01]  /*1d160*/  FFMA.FTZ R98, R98, R99, R111 ;  /* 0x0000006362627223 */ /* 0x000fe2000001006f */
[----:B------:R-:W-:-:S04]  /*1d170*/  FADD.FTZ R99, R93, -R114 ;  /* 0x800000725d637221 */ /* 0x000fc80000010000 */
[----:B------:R-:W-:-:S04]  /*1d180*/  FMUL.FTZ R99, R112, R99 ;  /* 0x0000006370637220 */ /* 0x000fc80000410000 */
[----:B------:R-:W-:Y:S01]  /*1d190*/  FFMA.FTZ R111, R99, R110, R122 ;  /* 0x0000006e636f7223 */ /* 0x000fe2000001007a */
[----:B------:R-:W-:Y:S01]  /*1d1a0*/  FADD.FTZ R99, R94, -R114 ;  /* 0x800000725e637221 */ /* 0x000fe20000010000 */
[----:B------:R-:W-:Y:S02]  /*1d1b0*/  HADD2.F32 R110, -RZ, R43.H0_H0 ;  /* 0x2000002bff6e7230 */ /* 0x000fe40000004100 */
[--C-:B------:R-:W-:Y:S02]  /*1d1c0*/  HADD2.F32 R122, -RZ, R47.reuse.H0_H0 ;  /* 0x2000002fff7a7230 */ /* 0x100fe40000004100 */
[----:B------:R-:W-:Y:S01]  /*1d1d0*/  FMUL.FTZ R99, R112, R99 ;  /* 0x0000006370637220 */ /* 0x000fe20000410000 */
[----:B------:R-:W-:Y:S01]  /*1d1e0*/  HADD2.F32 R112, -RZ, R47.H1_H1 ;  /* 0x3000002fff707230 */ /* 0x000fe20000004100 */
[----:B------:R-:W-:Y:S02]  /*1d1f0*/  F2FP.F16.F32.PACK_AB R98, R111, R98 ;  /* 0x000000626f62723e */ /* 0x000fe400000000ff */
[----:B------:R-:W-:Y:S01]  /*1d200*/  FFMA.FTZ R99, R99, R110, R122 ;  /* 0x0000006e63637223 */ /* 0x000fe2000001007a */
[----:B------:R-:W-:-:S05]  /*1d210*/  HADD2.F32 R110, -RZ, R43.H1_H1 ;  /* 0x3000002bff6e7230 */ /* 0x000fca0000004100 */
[----:B------:R-:W-:-:S05]  /*1d220*/  FFMA.FTZ R110, R125, R110, R112 ;  /* 0x0000006e7d6e7223 */ /* 0x000fca0000010070 */
[----:B------:R-:W-:Y:S02]  /*1d230*/  F2FP.F16.F32.PACK_AB R99, R110, R99 ;  /* 0x000000636e63723e */ /* 0x000fe400000000ff */
[----:B------:R-:W0:Y:S02]  /*1d240*/  LDC.64 R110, c[0x0][0x428] ;  /* 0x00010a00ff6e7b82 */ /* 0x000e240000000a00 */
[----:B0-----:R-:W-:-:S05]  /*1d250*/  IMAD.WIDE.U32 R110, R113, 0x10, R110 ;  /* 0x00000010716e7825 */ /* 0x001fca00078e006e */
[----:B------:R4:W-:Y:S02]  /*1d260*/  STG.E.128 desc[UR14][R110.64], R96 ;  /* 0x000000606e007986 */ /* 0x0009e4000c101d0e */
.L_x_18428:
[----:B------:R-:W-:Y:S05]  /*1d270*/  BSYNC.RECONVERGENT B0 ;  /* 0x0000000000007941 */ /* 0x000fea0003800200 */
.L_x_18421:
[----:B------:R-:W-:Y:S02]  /*1d280*/  UIADD3 UR7, UPT, UPT, UR7, UR20, URZ ;  /* 0x0000001407077290 */ /* 0x000fe4000fffe0ff */
[----:B------:R-:W-:Y:S02]  /*1d290*/  UPLOP3.LUT UP1, UPT, UPT, UPT, UP1, 0x40, 0x4 ;  /* 0x000000000004789c */ /* 0x000fe40003f2e810 */
[----:B------:R-:W-:-:S09]  /*1d2a0*/  UISETP.GE.AND UP0, UPT, UR7, UR21, UPT ;  /* 0x000000150700728c */ /* 0x000fd2000bf06270 */
[----:B------:R-:W-:Y:S05]  /*1d2b0*/  BRA.U !UP0, `(.L_x_18429) ;  /* 0xfffffe3d08047547 */ /* 0x000fea000b83ffff */
[----:B------:R-:W-:Y:S05]  /*1d2c0*/  EXIT ;  /* 0x000000000000794d */ /* 0x000fea0003800000 */
.L_x_18430:
        /* <DEDUP_REMOVED lines=11> */
.L_x_27308:


//--------------------- .text._ZN10layer_norm13ln_fwd_kernelINS_13Kernel_traitsI6__halfS2_fS2_fjLj4096ELj1ELj1ELj4ELj16ENS_18Kernel_traits_baseILj4096ES2_S2_fS2_fjLj128EEEEELb1ELb1ELb1ELb1EEEvNS_9FwdParamsE --------------------------
	.section	.text._ZN10layer_norm13ln_fwd_kernelINS_13Kernel_traitsI6__halfS2_fS2_fjLj4096ELj1ELj1ELj4ELj16ENS_18Kernel_traits_baseILj4096ES2_S2_fS2_fjLj128EEEEELb1ELb1ELb1ELb1EEEvNS_9FwdParamsE,"ax",@progbits
	.align	128
        .global         _ZN10layer_norm13ln_fwd_kernelINS_13Kernel_traitsI6__halfS2_fS2_fjLj4096ELj1ELj1ELj4ELj16ENS_18Kernel_traits_baseILj4096ES2_S2_fS2_fjLj128EEEEELb1ELb1ELb1ELb1EEEvNS_9FwdParamsE
        .type           _ZN10layer_norm13ln_fwd_kernelINS_13Kernel_traitsI6__halfS2_fS2_fjLj4096ELj1ELj1ELj4ELj16ENS_18Kernel_traits_baseILj4096ES2_S2_fS2_fjLj128EEEEELb1ELb1ELb1ELb1EEEvNS_9FwdParamsE,@function
        .size           _ZN10layer_norm13ln_fwd_kernelINS_13Kernel_traitsI6__halfS2_fS2_fjLj4096ELj1ELj1ELj4ELj16ENS_18Kernel_traits_baseILj4096ES2_S2_fS2_fjLj128EEEEELb1ELb1ELb1ELb1EEEvNS_9FwdParamsE,(.L_x_27309 - _ZN10layer_norm13ln_fwd_kernelINS_13Kernel_traitsI6__halfS2_fS2_fjLj4096ELj1ELj1ELj4ELj16ENS_18Kernel_traits_baseILj4096ES2_S2_fS2_fjLj128EEEEELb1ELb1ELb1ELb1EEEvNS_9FwdParamsE)
        .other          _ZN10layer_norm13ln_fwd_kernelINS_13Kernel_traitsI6__halfS2_fS2_fjLj4096ELj1ELj1ELj4ELj16ENS_18Kernel_traits_baseILj4096ES2_S2_fS2_fjLj128EEEEELb1ELb1ELb1ELb1EEEvNS_9FwdParamsE,@"STO_CUDA_ENTRY STV_DEFAULT"
_ZN10layer_norm13ln_fwd_kernelINS_13Kernel_traitsI6__halfS2_fS2_fjLj4096ELj1ELj1ELj4ELj16ENS_18Kernel_traits_baseILj4096ES2_S2_fS2_fjLj128EEEEELb1ELb1ELb1ELb1EEEvNS_9FwdParamsE:
.text._ZN10layer_norm13ln_fwd_kernelINS_13Kernel_traitsI6__halfS2_fS2_fjLj4096ELj1ELj1ELj4ELj16ENS_18Kernel_traits_baseILj4096ES2_S2_fS2_fjLj128EEEEELb1ELb1ELb1ELb1EEEvNS_9FwdParamsE:
        /* <DEDUP_REMOVED lines=19> */
[----:B------:R-:W-:Y:S01]  /*0130*/  @!P0 IMAD.WIDE.U32 R58, R107, 0x10, R52 ;  /* 0x000000106b3a8825 */ /* 0x000fe200078e0034 */
[----:B------:R-:W5:Y:S01]  /*0140*/  @P0 LDG.E.128 R24, desc[UR20][R6.64] ;  /* 0x0000001406180981 */ /* 0x000f62000c1e1d00 */
[----:B------:R-:W0:Y:S01]  /*0150*/  @P0 LDC.64 R40, c[0x0][0x438] ;  /* 0x00010e00ff280b82 */ /* 0x000e220000000a00 */
        /* <DEDUP_REMOVED lines=30> */
[----:B0----5:R-:W-:Y:S01]  /*0340*/  @P1 IADD3 R0, P2, PT, R4, R7, RZ ;  /* 0x0000000704001210 */ /* 0x021fe20007f5e0ff */
[----:B------:R-:W-:Y:S01]  /*0350*/  HFMA2 R103, -RZ, RZ, 0, 0 ;  /* 0x00000000ff677431 */ /* 0x000fe200000001ff */
[----:B------:R-:W-:Y:S02]  /*0360*/  @P1 R2UR UR18, R2 ;  /* 0x00000000021212ca */ /* 0x000fe400000e0000 */
[----:B------:R-:W-:Y:S02]  /*0370*/  @!P0 CS2R R42, SRZ ;  /* 0x00000000002a8805 */ /* 0x000fe4000001ff00 */
[----:B------:R-:W-:Y:S01]  /*0380*/  @P1 R2UR UR19, R3 ;  /* 0x00000000031312ca */ /* 0x000fe200000e0000 */
[----:B------:R-:W-:Y:S01]  /*0390*/  @P1 IMAD.X R63, RZ, RZ, R5, P2 ;  /* 0x000000ffff3f1224 */ /* 0x000fe200010e0605 */
[----:B------:R-:W-:Y:S02]  /*03a0*/  LOP3.LUT R101, R0, 0x3, RZ, 0xc0, !PT ;  /* 0x0000000300657812 */ /* 0x000fe400078ec0ff */
        /* <DEDUP_REMOVED lines=15> */
[----:B-1----:R-:W-:Y:S01]  /*04a0*/  IMAD R112, R112, UR7, R107 ;  /* 0x0000000770707c24 */ /* 0x002fe2000f8e026b */
[----:B------:R-:W-:Y:S02]  /*04b0*/  UIADD3 UR8, UPT, UPT, UR19, -0x24c28bd8, URZ ;  /* 0xdb3d742813087890 */ /* 0x000fe4000fffe0ff */
[----:B------:R-:W-:Y:S01]  /*04c0*/  IMAD.HI.U32 R4, R2, -0x326172a9, RZ ;  /* 0xcd9e8d5702047827 */ /* 0x000fe200078e00ff */
[----:B------:R-:W-:Y:S01]  /*04d0*/  UPLOP3.LUT UP0, UPT, UPT, UPT, UPT, 0x40, 0x4 ;  /* 0x000000000004789c */ /* 0x000fe20003f0e870 */
[----:B------:R-:W0:Y:S02]  /*04e0*/  LDCU UR22, c[0x0][0x404] ;  /* 0x00008080ff1677ac */ /* 0x000e240008000800 */
[C---:B------:R-:W-:Y:S01]  /*04f0*/  IMAD.HI.U32 R3, R112.reuse, -0x326172a9, RZ ;  /* 0xcd9e8d5770037827 */ /* 0x040fe200078e00ff */
[----:B------:R-:W1:Y:S03]  /*0500*/  LDCU UR23, c[0x0][0x388] ;  /* 0x00007100ff1777ac */ /* 0x000e660008000800 */
[----:B------:R-:W-:Y:S01]  /*0510*/  IMAD R5, R112, -0x326172a9, RZ ;  /* 0xcd9e8d5770057824 */ /* 0x000fe200078e02ff */
[----:B------:R-:W-:Y:S01]  /*0520*/  LOP3.LUT R3, R110, UR18, R3, 0x96, !PT ;  /* 0x000000126e037c12 */ /* 0x000fe2000f8e9603 */
[----:B------:R-:W2:Y:S03]  /*0530*/  LDCU.U8 UR24, c[0x0][0x410] ;  /* 0x00008200ff1877ac */ /* 0x000ea60008000000 */
[----:B------:R-:W-:Y:S01]  /*0540*/  LOP3.LUT R4, R5, UR4, R4, 0x96, !PT ;  /* 0x0000000405047c12 */ /* 0x000fe2000f8e9604 */
[C---:B------:R-:W-:Y:S01]  /*0550*/  IMAD.HI.U32 R6, R3.reuse, -0x2daee0ad, RZ ;  /* 0xd2511f5303067827 */ /* 0x040fe200078e00ff */
[----:B------:R-:W-:Y:S01]  /*0560*/  UIADD3 UR4, UPT, UPT, UR18, 0x3c6ef372, URZ ;  /* 0x3c6ef37212047890 */ /* 0x000fe2000fffe0ff */
[----:B------:R-:W3:Y:S02]  /*0570*/  LDCU UR25, c[0x0][0x400] ;  /* 0x00008000ff1977ac */ /* 0x000ee40008000800 */
[----:B------:R-:W-:Y:S01]  /*0580*/  IMAD R56, R3, -0x2daee0ad, RZ ;  /* 0xd2511f5303387824 */ /* 0x000fe200078e02ff */
[----:B------:R-:W-:Y:S01]  /*0590*/  LOP3.LUT R6, R7, UR5, R6, 0x96, !PT ;  /* 0x0000000507067c12 */ /* 0x000fe2000f8e9606 */
[----:B------:R-:W-:Y:S01]  /*05a0*/  IMAD R3, R2, -0x326172a9, RZ ;  /* 0xcd9e8d5702037824 */ /* 0x000fe200078e02ff */
[----:B------:R-:W-:Y:S01]  /*05b0*/  UIADD3 UR5, UPT, UPT, UR19, 0x76cf5d0a, URZ ;  /* 0x76cf5d0a13057890 */ /* 0x000fe2000fffe0ff */
[----:B------:R-:W-:Y:S01]  /*05c0*/  IMAD.HI.U32 R5, R4, -0x2daee0ad, RZ ;  /* 0xd2511f5304057827 */ /* 0x000fe200078e00ff */
[----:B------:R-:W4:Y:S03]  /*05d0*/  LDCU.64 UR16, c[0x0][0x408] ;  /* 0x00008100ff1077ac */ /* 0x000f260008000a00 */
        /* <DEDUP_REMOVED lines=16> */
[----:B------:R-:W-:Y:S02]  /*06e0*/  IMAD R7, R2, -0x2daee0ad, RZ ;  /* 0xd2511f5302077824 */ /* 0x000fe400078e02ff */
        /* <DEDUP_REMOVED lines=45> */
.L_x_18696:
        /* <DEDUP_REMOVED lines=24> */
[----:B------:R-:W-:Y:S02]  /*0b40*/  UIADD3 UR26, UPT, UPT, UR18, -0x4ab325aa, URZ ;  /* 0xb54cda56121a7890 */ /* 0x000fe4000fffe0ff */
[----:B------:R-:W-:Y:S02]  /*0b50*/  UIADD3 UR27, UPT, UPT, UR19, 0x646e171e, URZ ;  /* 0x646e171e131b7890 */ /* 0x000fe4000fffe0ff */
[----:B------:R-:W-:Y:S02]  /*0b60*/  UIADD3 UR28, UPT, UPT, UR18, -0xe443238, URZ ;  /* 0xf1bbcdc8121c7890 */ /* 0x000fe4000fffe0ff */
[----:B------:R-:W-:Y:S02]  /*0b70*/  UIADD3 UR29, UPT, UPT, UR19, -0x24c28bd8, URZ ;  /* 0xdb3d7428131d7890 */ /* 0x000fe4000fffe0ff */
[----:B------:R-:W-:Y:S01]  /*0b80*/  UIADD3 UR30, UPT, UPT, UR19, -0x126145ec, URZ ;  /* 0xed9eba14131e7890 */ /* 0x000fe2000fffe0ff */
[----:B0-----:R-:W-:Y:S01]  /*0b90*/  IMAD.U32 R68, RZ, RZ, UR5 ;  /* 0x00000005ff447e24 */ /* 0x001fe2000f8e00ff */
[----:B------:R-:W-:-:S02]  /*0ba0*/  UIADD3 UR31, UPT, UPT, UR18, 0x78dde6e4, URZ ;  /* 0x78dde6e4121f7890 */ /* 0x000fc4000fffe0ff */
[----:B------:R-:W-:Y:S02]  /*0bb0*/  UIADD3 UR32, UPT, UPT, UR19, -0x56f99767, URZ ;  /* 0xa906689913207890 */ /* 0x000fe4000fffe0ff */
[----:B------:R-:W-:Y:S01]  /*0bc0*/  UIADD3 UR33, UPT, UPT, UR19, -0x4498517b, URZ ;  /* 0xbb67ae8513217890 */ /* 0x000fe2000fffe0ff */
[----:B------:R-:W-:Y:S01]  /*0bd0*/  LEA.HI.SX32 R113, R68, R107, 0x1d ;  /* 0x0000006b44717211 */ /* 0x000fe200078feaff */
[----:B------:R-:W-:Y:S02]  /*0be0*/  UIADD3 UR34, UPT, UPT, UR18, 0x3c6ef372, URZ ;  /* 0x3c6ef37212227890 */ /* 0x000fe4000fffe0ff */
[----:B------:R-:W-:Y:S02]  /*0bf0*/  UIADD3 UR35, UPT, UPT, UR19, -0x695add53, URZ ;  /* 0x96a522ad13237890 */ /* 0x000fe4000fffe0ff */
[----:B------:R-:W-:Y:S02]  /*0c00*/  UIADD3 UR36, UPT, UPT, UR19, 0x32370b8f, URZ ;  /* 0x32370b8f13247890 */ /* 0x000fe4000fffe0ff */
[----:B------:R-:W-:-:S02]  /*0c10*/  UIADD3 UR37, UPT, UPT, UR18, -0x255992d5, URZ ;  /* 0xdaa66d2b12257890 */ /* 0x000fc4000fffe0ff */
[----:B------:R-:W-:Y:S01]  /*0c20*/  UIADD3 UR38, UPT, UPT, UR19, 0x1fd5c5a3, URZ ;  /* 0x1fd5c5a313267890 */ /* 0x000fe2000fffe0ff */
[----:B--2---:R-:W-:Y:S01]  /*0c30*/  R2UR UR4, R72 ;  /* 0x00000000480472ca */ /* 0x004fe200000e0000 */
[----:B------:R-:W-:-:S14]  /*0c40*/  @!P0 BRA `(.L_x_18431) ;  /* 0x0000002800a48947 */ /* 0x000fdc0003800000 */
        /* <DEDUP_REMOVED lines=24> */
.L_x_18434:
        /* <DEDUP_REMOVED lines=12> */
.L_x_18435:
        /* <DEDUP_REMOVED lines=45> */
.L_x_18433:
        /* <DEDUP_REMOVED lines=11> */
.L_x_18432:
        /* <DEDUP_REMOVED lines=15> */
.L_x_18438:
        /* <DEDUP_REMOVED lines=12> */
.L_x_18439:
        /* <DEDUP_REMOVED lines=46> */
.L_x_18437:
        /* <DEDUP_REMOVED lines=11> */
.L_x_18436:
        /* <DEDUP_REMOVED lines=15> */
.L_x_18442:
        /* <DEDUP_REMOVED lines=12> */
.L_x_18443:
        /* <DEDUP_REMOVED lines=46> */
.L_x_18441:
        /* <DEDUP_REMOVED lines=11> */
.L_x_18440:
        /* <DEDUP_REMOVED lines=15> */
.L_x_18446:
        /* <DEDUP_REMOVED lines=12> */
.L_x_18447:
        /* <DEDUP_REMOVED lines=46> */
.L_x_18445:
        /* <DEDUP_REMOVED lines=11> */
.L_x_18444:
[----:B------:R-:W-:Y:S01]  /*21d0*/  IMAD.MOV.U32 R74, RZ, RZ, R73 ;  /* 0x000000ffff4a7224 */ /* 0x000fe200078e0049 */
[----:B-----5:R-:W-:Y:S01]  /*21e0*/  MOV R72, R56 ;  /* 0x0000003800487202 */ /* 0x020fe20000000f00 */
        /* <DEDUP_REMOVED lines=13> */
.L_x_18450:
        /* <DEDUP_REMOVED lines=12> */
.L_x_18451:
        /* <DEDUP_REMOVED lines=46> */
.L_x_18449:
        /* <DEDUP_REMOVED lines=11> */
.L_x_18448:
        /* <DEDUP_REMOVED lines=15> */
.L_x_18454:
        /* <DEDUP_REMOVED lines=12> */
.L_x_18455:
        /* <DEDUP_REMOVED lines=46> */
.L_x_18453:
        /* <DEDUP_REMOVED lines=11> */
.L_x_18452:
        /* <DEDUP_REMOVED lines=15> */
.L_x_18458:
        /* <DEDUP_REMOVED lines=12> */
.L_x_18459:
        /* <DEDUP_REMOVED lines=46> */
.L_x_18457:
        /* <DEDUP_REMOVED lines=11> */
.L_x_18456:
        /* <DEDUP_REMOVED lines=15> */
.L_x_18462:
        /* <DEDUP_REMOVED lines=12> */
.L_x_18463:
        /* <DEDUP_REMOVED lines=46> */
.L_x_18461:
[----:B------:R-:W-:Y:S01]  /*3620*/  I2FP.F32.U32 R0, R0 ;  /* 0x0000000000007245 */ /* 0x000fe20000201000 */
[----:B------:R-:W-:Y:S01]  /*3630*/  HADD2.F32 R75, -RZ, R67.H1_H1 ;  /* 0x30000043ff4b7230 */ /* 0x000fe20000004100 */
        /* <DEDUP_REMOVED lines=8> */
[----:B------:R-:W-:Y:S01]  /*36c0*/  FFMA.FTZ R75, R76, R77, R59 ;  /* 0x0000004d4c4b7223 */ /* 0x000fe2000001003b */
[----:B------:R-:W-:Y:S06]  /*36d0*/  BRA `(.L_x_18460) ;  /* 0x00000028008c7947 */ /* 0x000fec0003800000 */
.L_x_18431:
        /* <DEDUP_REMOVED lines=19> */
.L_x_18466:
        /* <DEDUP_REMOVED lines=12> */
.L_x_18467:
        /* <DEDUP_REMOVED lines=45> */
.L_x_18465:
[----:B------:R-:W-:Y:S01]  /*3ba0*/  I2FP.F32.U32 R68, R68 ;  /* 0x0000004400447245 */ /* 0x000fe20000201000 */
[----:B-----5:R-:W-:Y:S01]  /*3bb0*/  HADD2.F32 R71, -RZ, R64.H0_H0 ;  /* 0x20000040ff477230 */ /* 0x020fe20000004100 */
[----:B------:R-:W-:-:S04]  /*3bc0*/  MOV R69, 0x2f800000 ;  /* 0x2f80000000457802 */ /* 0x000fc80000000f00 */
        /* <DEDUP_REMOVED lines=8> */
.L_x_18464:
        /* <DEDUP_REMOVED lines=15> */
.L_x_18470:
        /* <DEDUP_REMOVED lines=12> */
.L_x_18471:
        /* <DEDUP_REMOVED lines=46> */
.L_x_18469:
        /* <DEDUP_REMOVED lines=11> */
.L_x_18468:
        /* <DEDUP_REMOVED lines=15> */
.L_x_18474:
        /* <DEDUP_REMOVED lines=12> */
.L_x_18475:
        /* <DEDUP_REMOVED lines=46> */
.L_x_18473:
        /* <DEDUP_REMOVED lines=11> */
.L_x_18472:
        /* <DEDUP_REMOVED lines=15> */
.L_x_18478:
        /* <DEDUP_REMOVED lines=12> */
.L_x_18479:
        /* <DEDUP_REMOVED lines=46> */
.L_x_18477:
        /* <DEDUP_REMOVED lines=11> */
.L_x_18476:
        /* <DEDUP_REMOVED lines=15> */
.L_x_18482:
        /* <DEDUP_REMOVED lines=12> */
.L_x_18483:
        /* <DEDUP_REMOVED lines=46> */
.L_x_18481:
        /* <DEDUP_REMOVED lines=11> */
.L_x_18480:
        /* <DEDUP_REMOVED lines=15> */
.L_x_18486:
        /* <DEDUP_REMOVED lines=12> */
.L_x_18487:
        /* <DEDUP_REMOVED lines=46> */
.L_x_18485:
        /* <DEDUP_REMOVED lines=11> */
.L_x_18484:
        /* <DEDUP_REMOVED lines=15> */
.L_x_18490:
        /* <DEDUP_REMOVED lines=12> */
.L_x_18491:
        /* <DEDUP_REMOVED lines=46> */
.L_x_18489:
        /* <DEDUP_REMOVED lines=11> */
.L_x_18488:
        /* <DEDUP_REMOVED lines=15> */
.L_x_18493:
        /* <DEDUP_REMOVED lines=12> */
.L_x_18494:
        /* <DEDUP_REMOVED lines=46> */
.L_x_18492:
[----:B------:R-:W-:Y:S01]  /*6060*/  I2FP.F32.U32 R0, R0 ;  /* 0x0000000000007245 */ /* 0x000fe20000201000 */
[----:B-----5:R-:W-:Y:S02]  /*6070*/  HADD2.F32 R76, -RZ, R67.H1_H1 ;  /* 0x30000043ff4c7230 */ /* 0x020fe40000004100 */
[----:B------:R-:W-:-:S03]  /*6080*/  IMAD.MOV.U32 R75, RZ, RZ, 0x2f800000 ;  /* 0x2f800000ff4b7424 */ /* 0x000fc600078e00ff */
[----:B------:R-:W-:Y:S01]  /*6090*/  FMUL.FTZ R76, R76, UR17 ;  /* 0x000000114c4c7c20 */ /* 0x000fe20008410000 */
[----:B------:R-:W-:-:S03]  /*60a0*/  FFMA.FTZ R0, R0, R75, 1.1641532182693481445e-10 ;  /* 0x2f00000000007423 */ /* 0x000fc6000001004b */
[----:B------:R-:W-:Y:S01]  /*60b0*/  FMUL.FTZ R75, R76, UR16 ;  /* 0x000000104c4b7c20 */ /* 0x000fe20008410000 */
[----:B------:R-:W-:Y:S01]  /*60c0*/  HADD2.F32 R76, -RZ, R27.H1_H1 ;  /* 0x3000001bff4c7230 */ /* 0x000fe20000004100 */
[----:B------:R-:W-:-:S04]  /*60d0*/  FSETP.GTU.FTZ.AND P2, PT, R0, UR22, PT ;  /* 0x0000001600007c0b */ /* 0x000fc8000bf5c000 */
[----:B------:R-:W-:Y:S02]  /*60e0*/  FSEL R75, R75, RZ, !P2 ;  /* 0x000000ff4b4b7208 */ /* 0x000fe40005000000 */
[----:B------:R-:W-:-:S03]  /*60f0*/  SEL R0, RZ, 0x1, P2 ;  /* 0x00000001ff007807 */ /* 0x000fc60001000000 */
[----:B------:R-:W-:-:S07]  /*6100*/  FMUL.FTZ R75, R75, R76 ;  /* 0x0000004c4b4b7220 */ /* 0x000fce0000410000 */
.L_x_18460:
[----:B------:R-:W0:Y:S01]  /*6110*/  LDC.64 R108, c[0x0][0x3a8] ;  /* 0x0000ea00ff6c7b82 */ /* 0x000e220000000a00 */
[----:B------:R-:W-:Y:S01]  /*6120*/  @P1 IADD3 R85, PT, PT, R118, 0x80, RZ ;  /* 0x0000008076551810 */ /* 0x000fe20007ffe0ff */
[----:B------:R-:W-:-:S06]  /*6130*/  @P0 VIADD R87, R113, 0x80 ;  /* 0x0000008071570836 */ /* 0x000fcc0000000000 */
        /* <DEDUP_REMOVED lines=28> */
.L_x_18495:
[----:B-----5:R2:W5:Y:S04]  /*6300*/  @P1 LDG.E.128 R64, desc[UR20][R76.64] ;  /* 0x000000144c401981 */ /* 0x020568000c1e1d00 */
[----:B------:R2:W5:Y:S04]  /*6310*/  @P0 LDG.E.128 R60, desc[UR20][R78.64] ;  /* 0x000000144e3c0981 */ /* 0x000568000c1e1d00 */
[----:B------:R2:W5:Y:S01]  /*6320*/  @P0 LDG.E.128 R56, desc[UR20][R78.64+0x10] ;  /* 0x000010144e380981 */ /* 0x000562000c1e1d00 */
[----:B------:R-:W-:Y:S05]  /*6330*/  @!P0 BRA `(.L_x_18496) ;  /* 0x0000002800948947 */ /* 0x000fea0003800000 */
[----:B------:R-:W-:Y:S01]  /*6340*/  ISETP.GT.AND P2, PT, R119, RZ, PT ;  /* 0x000000ff7700720c */ /* 0x000fe20003f44270 */
[----:B--2---:R-:W-:Y:S01]  /*6350*/  IMAD.MOV.U32 R78, RZ, RZ, R81 ;  /* 0x000000ffff4e7224 */ /* 0x004fe200078e0051 */
        /* <DEDUP_REMOVED lines=18> */
.L_x_18499:
        /* <DEDUP_REMOVED lines=12> */
.L_x_18500:
[----:B------:R-:W-:Y:S01]  /*6540*/  IMAD.WIDE.U32 R78, R112, -0x326172a9, RZ ;  /* 0xcd9e8d57704e7825 */ /* 0x000fe200078e00ff */
[----:B-1----:R-:W-:Y:S01]  /*6550*/  LOP3.LUT R84, R103, UR19, R77, 0x96, !PT ;  /* 0x0000001367547c12 */ /* 0x002fe2000f8e964d */
[----:B------:R-:W-:-:S03]  /*6560*/  UIADD3 UR5, UPT, UPT, UR18, -0x61c88647, URZ ;  /* 0x9e3779b912057890 */ /* 0x000fc6000fffe0ff */
[----:B0-----:R-:W-:Y:S01]  /*6570*/  LOP3.LUT R82, R110, UR18, R79, 0x96, !PT ;  /* 0x000000126e527c12 */ /* 0x001fe2000f8e964f */
        /* <DEDUP_REMOVED lines=41> */
.L_x_18498:
[----:B------:R-:W-:Y:S01]  /*6810*/  I2FP.F32.U32 R76, R76 ;  /* 0x0000004c004c7245 */ /* 0x000fe20000201000 */
[----:B------:R-:W-:Y:S01]  /*6820*/  HADD2.F32 R79, -RZ, R64.H0_H0 ;  /* 0x20000040ff4f7230 */ /* 0x000fe20000004100 */
[----:B------:R-:W-:-:S04]  /*6830*/  MOV R77, 0x2f800000 ;  /* 0x2f800000004d7802 */ /* 0x000fc80000000f00 */
        /* <DEDUP_REMOVED lines=8> */
.L_x_18497:
        /* <DEDUP_REMOVED lines=15> */
.L_x_18503:
        /* <DEDUP_REMOVED lines=12> */
.L_x_18504:
[----:B------:R-:W-:Y:S01]  /*6a70*/  IMAD.WIDE.U32 R80, R112, -0x326172a9, RZ ;  /* 0xcd9e8d5770507825 */ /* 0x000fe200078e00ff */
[----:B-1----:R-:W-:Y:S01]  /*6a80*/  LOP3.LUT R84, R103, UR19, R79, 0x96, !PT ;  /* 0x0000001367547c12 */ /* 0x002fe2000f8e964f */
[----:B------:R-:W-:Y:S01]  /*6a90*/  UIADD3 UR5, UPT, UPT, UR18, -0x61c88647, URZ ;  /* 0x9e3779b912057890 */ /* 0x000fe2000fffe0ff */
[----:B------:R-:W-:Y:S02]  /*6aa0*/  MOV R7, R96 ;  /* 0x0000006000077202 */ /* 0x000fe40000000f00 */
        /* <DEDUP_REMOVED lines=42> */
.L_x_18502:
[----:B------:R-:W-:Y:S01]  /*6d50*/  I2FP.F32.U32 R7, R7 ;  /* 0x0000000700077245 */ /* 0x000fe20000201000 */
[----:B------:R-:W-:Y:S02]  /*6d60*/  HADD2.F32 R77, -RZ, R64.H1_H1 ;  /* 0x30000040ff4d7230 */ /* 0x000fe40000004100 */
        /* <DEDUP_REMOVED lines=9> */
.L_x_18501:
        /* <DEDUP_REMOVED lines=15> */
.L_x_18507:
        /* <DEDUP_REMOVED lines=12> */
.L_x_18508:
[----:B------:R-:W-:Y:S01]  /*6fb0*/  IMAD.WIDE.U32 R80, R112, -0x326172a9, RZ ;  /* 0xcd9e8d5770507825 */ /* 0x000fe200078e00ff */
[----:B-1----:R-:W-:Y:S01]  /*6fc0*/  LOP3.LUT R84, R103, UR19, R79, 0x96, !PT ;  /* 0x0000001367547c12 */ /* 0x002fe2000f8e964f */
[----:B------:R-:W-:Y:S02]  /*6fd0*/  UIADD3 UR5, UPT, UPT, UR18, -0x61c88647, URZ ;  /* 0x9e3779b912057890 */ /* 0x000fe4000fffe0ff */
[----:B------:R-:W-:Y:S01]  /*6fe0*/  IMAD.MOV.U32 R6, RZ, RZ, R96 ;  /* 0x000000ffff067224 */ /* 0x000fe200078e0060 */
        /* <DEDUP_REMOVED lines=42> */
.L_x_18506:
[----:B------:R-:W-:Y:S01]  /*7290*/  I2FP.F32.U32 R6, R6 ;  /* 0x0000000600067245 */ /* 0x000fe20000201000 */
[----:B------:R-:W-:Y:S01]  /*72a0*/  HADD2.F32 R78, -RZ, R65.H0_H0 ;  /* 0x20000041ff4e7230 */ /* 0x000fe20000004100 */
[----:B------:R-:W-:-:S04]  /*72b0*/  MOV R79, 0x2f800000 ;  /* 0x2f800000004f7802 */ /* 0x000fc80000000f00 */
        /* <DEDUP_REMOVED lines=8> */
.L_x_18505:
        /* <DEDUP_REMOVED lines=15> */
.L_x_18511:
        /* <DEDUP_REMOVED lines=12> */
.L_x_18512:
        /* <DEDUP_REMOVED lines=46> */
.L_x_18510:
        /* <DEDUP_REMOVED lines=11> */
.L_x_18509:
[----:B01----:R-:W-:Y:S01]  /*7880*/  MOV R82, R81 ;  /* 0x0000005100527202 */ /* 0x003fe20000000f00 */
        /* <DEDUP_REMOVED lines=14> */
.L_x_18515:
        /* <DEDUP_REMOVED lines=12> */
.L_x_18516:
        /* <DEDUP_REMOVED lines=46> */
.L_x_18514:
        /* <DEDUP_REMOVED lines=11> */
.L_x_18513:
        /* <DEDUP_REMOVED lines=15> */
.L_x_18519:
        /* <DEDUP_REMOVED lines=12> */
.L_x_18520:
        /* <DEDUP_REMOVED lines=46> */
.L_x_18518:
        /* <DEDUP_REMOVED lines=11> */
.L_x_18517:
        /* <DEDUP_REMOVED lines=15> */
.L_x_18523:
        /* <DEDUP_REMOVED lines=12> */
.L_x_18524:
        /* <DEDUP_REMOVED lines=46> */
.L_x_18522:
        /* <DEDUP_REMOVED lines=11> */
.L_x_18521:
        /* <DEDUP_REMOVED lines=15> */
.L_x_18527:
        /* <DEDUP_REMOVED lines=12> */
.L_x_18528:
        /* <DEDUP_REMOVED lines=46> */
.L_x_18526:
        /* <DEDUP_REMOVED lines=12> */
.L_x_18496:
[----:B--2---:R-:W-:Y:S01]  /*8d90*/  HFMA2 R76, -RZ, RZ, 0, 0 ;  /* 0x00000000ff4c7431 */ /* 0x004fe200000001ff */
        /* <DEDUP_REMOVED lines=18> */
.L_x_18531:
        /* <DEDUP_REMOVED lines=12> */
.L_x_18532:
        /* <DEDUP_REMOVED lines=45> */
.L_x_18530:
        /* <DEDUP_REMOVED lines=11> */
.L_x_18529:
        /* <DEDUP_REMOVED lines=15> */
.L_x_18535:
        /* <DEDUP_REMOVED lines=12> */
.L_x_18536:
        /* <DEDUP_REMOVED lines=46> */
.L_x_18534:
        /* <DEDUP_REMOVED lines=11> */
.L_x_18533:
        /* <DEDUP_REMOVED lines=15> */
.L_x_18539:
        /* <DEDUP_REMOVED lines=12> */
.L_x_18540:
        /* <DEDUP_REMOVED lines=46> */
.L_x_18538:
        /* <DEDUP_REMOVED lines=11> */
.L_x_18537:
        /* <DEDUP_REMOVED lines=15> */
.L_x_18543:
        /* <DEDUP_REMOVED lines=12> */
.L_x_18544:
        /* <DEDUP_REMOVED lines=46> */
.L_x_18542:
        /* <DEDUP_REMOVED lines=11> */
.L_x_18541:
[----:B------:R-:W-:Y:S02]  /*a2c0*/  HFMA2 R80, -RZ, RZ, 0, 0 ;  /* 0x00000000ff507431 */ /* 0x000fe400000001ff */
[----:B01----:R-:W-:Y:S01]  /*a2d0*/  IMAD.MOV.U32 R82, RZ, RZ, R81 ;  /* 0x000000ffff527224 */ /* 0x003fe200078e0051 */
        /* <DEDUP_REMOVED lines=13> */
.L_x_18547:
        /* <DEDUP_REMOVED lines=12> */
.L_x_18548:
        /* <DEDUP_REMOVED lines=46> */
.L_x_18546:
        /* <DEDUP_REMOVED lines=11> */
.L_x_18545:
        /* <DEDUP_REMOVED lines=15> */
.L_x_18551:
        /* <DEDUP_REMOVED lines=12> */
.L_x_18552:
        /* <DEDUP_REMOVED lines=46> */
.L_x_18550:
        /* <DEDUP_REMOVED lines=11> */
.L_x_18549:
        /* <DEDUP_REMOVED lines=15> */
.L_x_18555:
        /* <DEDUP_REMOVED lines=12> */
.L_x_18556:
        /* <DEDUP_REMOVED lines=46> */
.L_x_18554:
        /* <DEDUP_REMOVED lines=11> */
.L_x_18553:
        /* <DEDUP_REMOVED lines=15> */
.L_x_18558:
        /* <DEDUP_REMOVED lines=12> */
.L_x_18559:
        /* <DEDUP_REMOVED lines=46> */
.L_x_18557:
[----:B------:R-:W-:Y:S01]  /*b710*/  I2FP.F32.U32 R0, R0 ;  /* 0x0000000000007245 */ /* 0x000fe20000201000 */
[----:B-----5:R-:W-:Y:S01]  /*b720*/  HADD2.F32 R84, -RZ, R67.H1_H1 ;  /* 0x30000043ff547230 */ /* 0x020fe20000004100 */
[----:B------:R-:W-:-:S04]  /*b730*/  MOV R83, 0x2f800000 ;  /* 0x2f80000000537802 */ /* 0x000fc80000000f00 */
        /* <DEDUP_REMOVED lines=8> */
.L_x_18525:
[C---:B------:R-:W-:Y:S01]  /*b7c0*/  VIADD R89, R113.reuse, 0x80 ;  /* 0x0000008071597836 */ /* 0x040fe20000000000 */
[----:B------:R-:W0:Y:S01]  /*b7d0*/  @P1 LDC.64 R84, c[0x0][0x390] ;  /* 0x0000e400ff541b82 */ /* 0x000e220000000a00 */
[----:B------:R-:W-:Y:S01]  /*b7e0*/  @P1 IADD3 R91, PT, PT, R118, 0x100, RZ ;  /* 0x00000100765b1810 */ /* 0x000fe20007ffe0ff */
[----:B------:R-:W-:Y:S02]  /*b7f0*/  @P0 VIADD R93, R113, 0x100 ;  /* 0x00000100715d0836 */ /* 0x000fe40000000000 */
[----:B------:R-:W-:-:S04]  /*b800*/  IMAD.WIDE.U32 R88, R89, 0x20, R108 ;  /* 0x0000002059587825 */ /* 0x000fc800078e006c */
[----:B------:R-:W1:Y:S01]  /*b810*/  @P0 LDC.64 R86, c[0x0][0x3a0] ;  /* 0x0000e800ff560b82 */ /* 0x000e620000000a00 */
        /* <DEDUP_REMOVED lines=26> */
.L_x_18560:
[----:B-----5:R1:W5:Y:S04]  /*b9c0*/  @P1 LDG.E.128 R64, desc[UR20][R84.64] ;  /* 0x0000001454401981 */ /* 0x020368000c1e1d00 */
[----:B------:R1:W5:Y:S04]  /*b9d0*/  @P0 LDG.E.128 R60, desc[UR20][R86.64] ;  /* 0x00000014563c0981 */ /* 0x000368000c1e1d00 */
[----:B------:R1:W5:Y:S01]  /*b9e0*/  @P0 LDG.E.128 R56, desc[UR20][R86.64+0x10] ;  /* 0x0000101456380981 */ /* 0x000362000c1e1d00 */
[----:B------:R-:W-:Y:S05]  /*b9f0*/  @!P0 BRA `(.L_x_18561) ;  /* 0x0000002800948947 */ /* 0x000fea0003800000 */
[----:B------:R-:W-:Y:S01]  /*ba00*/  ISETP.GT.AND P2, PT, R119, RZ, PT ;  /* 0x000000ff7700720c */ /* 0x000fe20003f44270 */
[----:B------:R-:W-:Y:S01]  /*ba10*/  IMAD.MOV.U32 R120, RZ, RZ, R96 ;  /* 0x000000ffff787224 */ /* 0x000fe200078e0060 */
[----:B-1----:R-:W-:Y:S02]  /*ba20*/  MOV R86, R97 ;  /* 0x0000006100567202 */ /* 0x002fe40000000f00 */
[----:B-----5:R-:W-:-:S09]  /*ba30*/  MOV R84, R60 ;  /* 0x0000003c00547202 */ /* 0x020fd20000000f00 */
        /* <DEDUP_REMOVED lines=16> */
.L_x_18564:
        /* <DEDUP_REMOVED lines=12> */
.L_x_18565:
[----:B0-----:R-:W-:Y:S01]  /*bc00*/  IMAD.WIDE.U32 R88, R112, -0x326172a9, RZ ;  /* 0xcd9e8d5770587825 */ /* 0x001fe200078e00ff */
        /* <DEDUP_REMOVED lines=44> */
.L_x_18563:
        /* <DEDUP_REMOVED lines=11> */
.L_x_18562:
        /* <DEDUP_REMOVED lines=15> */
.L_x_18568:
        /* <DEDUP_REMOVED lines=12> */
.L_x_18569:
[----:B------:R-:W-:Y:S01]  /*c130*/  IMAD.WIDE.U32 R92, R112, -0x326172a9, RZ ;  /* 0xcd9e8d57705c7825 */ /* 0x000fe200078e00ff */
[----:B------:R-:W-:Y:S01]  /*c140*/  LOP3.LUT R86, R103, UR19, R91, 0x96, !PT ;  /* 0x0000001367567c12 */ /* 0x000fe2000f8e965b */
        /* <DEDUP_REMOVED lines=44> */
.L_x_18567:
[----:B------:R-:W-:Y:S01]  /*c410*/  I2FP.F32.U32 R7, R7 ;  /* 0x0000000700077245 */ /* 0x000fe20000201000 */
[----:B------:R-:W-:Y:S01]  /*c420*/  HADD2.F32 R85, -RZ, R64.H1_H1 ;  /* 0x30000040ff557230 */ /* 0x000fe20000004100 */
        /* <DEDUP_REMOVED lines=9> */
.L_x_18566:
[----:B0-----:R-:W-:Y:S01]  /*c4c0*/  IMAD.MOV.U32 R88, RZ, RZ, R87 ;  /* 0x000000ffff587224 */ /* 0x001fe200078e0057 */
        /* <DEDUP_REMOVED lines=14> */
.L_x_18572:
        /* <DEDUP_REMOVED lines=12> */
.L_x_18573:
        /* <DEDUP_REMOVED lines=46> */
.L_x_18571:
        /* <DEDUP_REMOVED lines=11> */
.L_x_18570:
        /* <DEDUP_REMOVED lines=15> */
.L_x_18576:
        /* <DEDUP_REMOVED lines=12> */
.L_x_18577:
        /* <DEDUP_REMOVED lines=46> */
.L_x_18575:
        /* <DEDUP_REMOVED lines=11> */
.L_x_18574:
        /* <DEDUP_REMOVED lines=15> */
.L_x_18580:
        /* <DEDUP_REMOVED lines=12> */
.L_x_18581:
        /* <DEDUP_REMOVED lines=46> */
.L_x_18579:
        /* <DEDUP_REMOVED lines=11> */
.L_x_18578:
        /* <DEDUP_REMOVED lines=15> */
.L_x_18584:
        /* <DEDUP_REMOVED lines=12> */
.L_x_18585:
        /* <DEDUP_REMOVED lines=46> */
.L_x_18583:
        /* <DEDUP_REMOVED lines=11> */
.L_x_18582:
        /* <DEDUP_REMOVED lines=15> */
.L_x_18588:
        /* <DEDUP_REMOVED lines=12> */
.L_x_18589:
        /* <DEDUP_REMOVED lines=46> */
.L_x_18587:
        /* <DEDUP_REMOVED lines=11> */
.L_x_18586:
        /* <DEDUP_REMOVED lines=15> */
.L_x_18592:
        /* <DEDUP_REMOVED lines=12> */
.L_x_18593:
        /* <DEDUP_REMOVED lines=46> */
.L_x_18591:
        /* <DEDUP_REMOVED lines=12> */
.L_x_18561:
[----:B-1----:R-:W-:Y:S01]  /*e450*/  IMAD.MOV.U32 R86, RZ, RZ, R97 ;  /* 0x000000ffff567224 */ /* 0x002fe200078e0061 */
        /* <DEDUP_REMOVED lines=18> */
.L_x_18596:
        /* <DEDUP_REMOVED lines=12> */
.L_x_18597:
        /* <DEDUP_REMOVED lines=45> */
.L_x_18595:
        /* <DEDUP_REMOVED lines=11> */
.L_x_18594:
        /* <DEDUP_REMOVED lines=15> */
.L_x_18600:
        /* <DEDUP_REMOVED lines=12> */
.L_x_18601:
[----:B------:R-:W-:Y:S01]  /*eb70*/  IMAD.WIDE.U32 R92, R112, -0x326172a9, RZ ;  /* 0xcd9e8d57705c7825 */ /* 0x000fe200078e00ff */
[----:B------:R-:W-:Y:S01]  /*eb80*/  LOP3.LUT R86, R103, UR19, R91, 0x96, !PT ;  /* 0x0000001367567c12 */ /* 0x000fe2000f8e965b */
        /* <DEDUP_REMOVED lines=44> */
.L_x_18599:
        /* <DEDUP_REMOVED lines=11> */
.L_x_18598:
        /* <DEDUP_REMOVED lines=15> */
.L_x_18604:
        /* <DEDUP_REMOVED lines=12> */
.L_x_18605:
        /* <DEDUP_REMOVED lines=46> */
.L_x_18603:
        /* <DEDUP_REMOVED lines=11> */
.L_x_18602:
        /* <DEDUP_REMOVED lines=15> */
.L_x_18608:
        /* <DEDUP_REMOVED lines=12> */
.L_x_18609:
        /* <DEDUP_REMOVED lines=46> */
.L_x_18607:
        /* <DEDUP_REMOVED lines=11> */
.L_x_18606:
        /* <DEDUP_REMOVED lines=15> */
.L_x_18612:
        /* <DEDUP_REMOVED lines=12> */
.L_x_18613:
        /* <DEDUP_REMOVED lines=46> */
.L_x_18611:
        /* <DEDUP_REMOVED lines=11> */
.L_x_18610:
        /* <DEDUP_REMOVED lines=15> */
.L_x_18616:
        /* <DEDUP_REMOVED lines=12> */
.L_x_18617:
        /* <DEDUP_REMOVED lines=46> */
.L_x_18615:
        /* <DEDUP_REMOVED lines=11> */
.L_x_18614:
        /* <DEDUP_REMOVED lines=15> */
.L_x_18620:
        /* <DEDUP_REMOVED lines=12> */
.L_x_18621:
        /* <DEDUP_REMOVED lines=46> */
.L_x_18619:
        /* <DEDUP_REMOVED lines=11> */
.L_x_18618:
        /* <DEDUP_REMOVED lines=15> */
.L_x_18623:
        /* <DEDUP_REMOVED lines=12> */
.L_x_18624:
        /* <DEDUP_REMOVED lines=46> */
.L_x_18622:
        /* <DEDUP_REMOVED lines=11> */
.L_x_18590:
        /* <DEDUP_REMOVED lines=12> */
[----:B------:R-:W-:Y:S02]  /*10f40*/  LOP3.LUT R92, R0, 0xffff, RZ, 0xc0, !PT ;  /* 0x0000ffff005c7812 */ /* 0x000fe400078ec0ff */
[----:B------:R-:W-:Y:S02]  /*10f50*/  LOP3.LUT R98, R5, 0xff, RZ, 0xc0, !PT ;  /* 0x000000ff05627812 */ /* 0x000fe400078ec0ff */
[----:B------:R-:W-:Y:S02]  /*10f60*/  LOP3.LUT R93, R93, 0xff0000, RZ, 0xc0, !PT ;  /* 0x00ff00005d5d7812 */ /* 0x000fe400078ec0ff */
[----:B------:R-:W-:Y:S01]  /*10f70*/  LOP3.LUT R94, R6, 0xff, RZ, 0xc0, !PT ;  /* 0x000000ff065e7812 */ /* 0x000fe200078ec0ff */
[----:B------:R-:W-:Y:S01]  /*10f80*/  IMAD.WIDE.U32 R98, R98, 0x1000000, RZ ;  /* 0x0100000062627825 */ /* 0x000fe200078e00ff */
[----:B------:R-:W-:Y:S02]  /*10f90*/  PRMT R92, R93, 0x4210, R92 ;  /* 0x000042105d5c7816 */ /* 0x000fe4000000005c */
[----:B------:R-:W-:-:S02]  /*10fa0*/  PRMT R93, R3, 0x7104, RZ ;  /* 0x00007104035d7816 */ /* 0x000fc400000000ff */
[----:B------:R-:W-:Y:S02]  /*10fb0*/  LOP3.LUT R96, R7, 0xff, RZ, 0xc0, !PT ;  /* 0x000000ff07607812 */ /* 0x000fe400078ec0ff */
[----:B------:R-:W-:Y:S02]  /*10fc0*/  LOP3.LUT R95, R92, 0xff00, R93, 0xf8, !PT ;  /* 0x0000ff005c5f7812 */ /* 0x000fe400078ef85d */
[----:B------:R-:W0:Y:S01]  /*10fd0*/  LDC.64 R92, c[0x0][0x3b0] ;  /* 0x0000ec00ff5c7b82 */ /* 0x000e220000000a00 */
[----:B------:R-:W-:Y:S01]  /*10fe0*/  IMAD.WIDE.U32 R96, R96, 0x100, RZ ;  /* 0x0000010060607825 */ /* 0x000fe200078e00ff */
[----:B------:R-:W-:-:S03]  /*10ff0*/  LOP3.LUT R121, R95, 0xff, R4, 0xf8, !PT ;  /* 0x000000ff5f797812 */ /* 0x000fc600078ef804 */
[----:B------:R-:W-:-:S05]  /*11000*/  IMAD.WIDE.U32 R94, R94, 0x10000, RZ ;  /* 0x000100005e5e7825 */ /* 0x000fca00078e00ff */
[----:B------:R-:W-:Y:S02]  /*11010*/  LOP3.LUT R121, R95, R121, R99, 0xfe, !PT ;  /* 0x000000795f797212 */ /* 0x000fe400078efe63 */
[----:B------:R-:W-:Y:S02]  /*11020*/  IADD3 R95, PT, PT, R118, 0x100, RZ ;  /* 0x00000100765f7810 */ /* 0x000fe40007ffe0ff */
[----:B------:R-:W-:Y:S02]  /*11030*/  LOP3.LUT R99, R96, R98, R94, 0xfe, !PT ;  /* 0x0000006260637212 */ /* 0x000fe400078efe5e */
[----:B------:R-:W-:Y:S02]  /*11040*/  LOP3.LUT R97, R121, R97, RZ, 0xfc, !PT ;  /* 0x0000006179617212 */ /* 0x000fe400078efcff */
[----:B------:R-:W-:Y:S01]  /*11050*/  LOP3.LUT R96, R99, 0xff, R100, 0xf8, !PT ;  /* 0x000000ff63607812 */ /* 0x000fe200078ef864 */
[----:B0-----:R-:W-:-:S05]  /*11060*/  IMAD.WIDE.U32 R92, R95, 0x8, R92 ;  /* 0x000000085f5c7825 */ /* 0x001fca00078e005c */
[----:B------:R0:W-:Y:S02]  /*11070*/  STG.E.64 desc[UR20][R92.64], R96 ;  /* 0x000000605c007986 */ /* 0x0001e4000c101b14 */
.L_x_18625:
[----:B-----5:R1:W5:Y:S04]  /*11080*/  @P1 LDG.E.128 R64, desc[UR20][R116.64] ;  /* 0x0000001474401981 */ /* 0x020368000c1e1d00 */
[----:B------:R1:W5:Y:S04]  /*11090*/  @P0 LDG.E.128 R60, desc[UR20][R114.64] ;  /* 0x00000014723c0981 */ /* 0x000368000c1e1d00 */
[----:B------:R1:W5:Y:S01]  /*110a0*/  @P0 LDG.E.128 R56, desc[UR20][R114.64+0x10] ;  /* 0x0000101472380981 */ /* 0x000362000c1e1d00 */
[----:B------:R-:W-:Y:S05]  /*110b0*/  @!P0 BRA `(.L_x_18626) ;  /* 0x0000002800988947 */ /* 0x000fea0003800000 */
[----:B------:R-:W-:Y:S01]  /*110c0*/  ISETP.GT.AND P0, PT, R119, RZ, PT ;  /* 0x000000ff7700720c */ /* 0x000fe20003f04270 */
[----:B------:R-:W-:Y:S01]  /*110d0*/  IMAD.MOV.U32 R94, RZ, RZ, R101 ;  /* 0x000000ffff5e7224 */ /* 0x000fe200078e0065 */
[----:B------:R-:W-:Y:S01]  /*110e0*/  MOV R102, R120 ;  /* 0x0000007800667202 */ /* 0x000fe20000000f00 */
[----:B0----5:R-:W-:-:S10]  /*110f0*/  IMAD.MOV.U32 R92, RZ, RZ, R60 ;  /* 0x000000ffff5c7224 */ /* 0x021fd400078e003c */
        /* <DEDUP_REMOVED lines=16> */
.L_x_18629:
        /* <DEDUP_REMOVED lines=12> */
.L_x_18630:
        /* <DEDUP_REMOVED lines=46> */
.L_x_18628:
        /* <DEDUP_REMOVED lines=11> */
.L_x_18627:
        /* <DEDUP_REMOVED lines=15> */
.L_x_18633:
        /* <DEDUP_REMOVED lines=12> */
.L_x_18634:
        /* <DEDUP_REMOVED lines=46> */
.L_x_18632:
        /* <DEDUP_REMOVED lines=11> */
.L_x_18631:
        /* <DEDUP_REMOVED lines=15> */
.L_x_18637:
        /* <DEDUP_REMOVED lines=12> */
.L_x_18638:
        /* <DEDUP_REMOVED lines=46> */
.L_x_18636:
        /* <DEDUP_REMOVED lines=11> */
.L_x_18635:
        /* <DEDUP_REMOVED lines=15> */
.L_x_18641:
        /* <DEDUP_REMOVED lines=12> */
.L_x_18642:
        /* <DEDUP_REMOVED lines=46> */
.L_x_18640:
        /* <DEDUP_REMOVED lines=11> */
.L_x_18639:
        /* <DEDUP_REMOVED lines=15> */
.L_x_18645:
        /* <DEDUP_REMOVED lines=12> */
.L_x_18646:
        /* <DEDUP_REMOVED lines=46> */
.L_x_18644:
        /* <DEDUP_REMOVED lines=11> */
.L_x_18643:
        /* <DEDUP_REMOVED lines=15> */
.L_x_18649:
        /* <DEDUP_REMOVED lines=12> */
.L_x_18650:
        /* <DEDUP_REMOVED lines=46> */
.L_x_18648:
        /* <DEDUP_REMOVED lines=11> */
.L_x_18647:
[----:B-1----:R-:W-:Y:S01]  /*13090*/  IMAD.MOV.U32 R114, RZ, RZ, R99 ;  /* 0x000000ffff727224 */ /* 0x002fe200078e0063 */
        /* <DEDUP_REMOVED lines=14> */
.L_x_18653:
        /* <DEDUP_REMOVED lines=12> */
.L_x_18654:
        /* <DEDUP_REMOVED lines=46> */
.L_x_18652:
        /* <DEDUP_REMOVED lines=11> */
.L_x_18651:
        /* <DEDUP_REMOVED lines=15> */
.L_x_18657:
        /* <DEDUP_REMOVED lines=12> */
.L_x_18658:
        /* <DEDUP_REMOVED lines=46> */
.L_x_18656:
        /* <DEDUP_REMOVED lines=12> */
.L_x_18626:
[----:B------:R-:W-:Y:S01]  /*13b20*/  IMAD.MOV.U32 R94, RZ, RZ, R101 ;  /* 0x000000ffff5e7224 */ /* 0x000fe200078e0065 */
[----:B------:R-:W-:Y:S01]  /*13b30*/  MOV R102, R120 ;  /* 0x0000007800667202 */ /* 0x000fe20000000f00 */
[----:B0-----:R-:W-:Y:S01]  /*13b40*/  IMAD.MOV.U32 R92, RZ, RZ, RZ ;  /* 0x000000ffff5c7224 */ /* 0x001fe200078e00ff */
        /* <DEDUP_REMOVED lines=16> */
.L_x_18661:
        /* <DEDUP_REMOVED lines=12> */
.L_x_18662:
        /* <DEDUP_REMOVED lines=46> */
.L_x_18660:
        /* <DEDUP_REMOVED lines=11> */
.L_x_18659:
        /* <DEDUP_REMOVED lines=15> */
.L_x_18665:
        /* <DEDUP_REMOVED lines=12> */
.L_x_18666:
        /* <DEDUP_REMOVED lines=46> */
.L_x_18664:
        /* <DEDUP_REMOVED lines=11> */
.L_x_18663:
        /* <DEDUP_REMOVED lines=15> */
.L_x_18669:
        /* <DEDUP_REMOVED lines=12> */
.L_x_18670:
        /* <DEDUP_REMOVED lines=46> */
.L_x_18668:
        /* <DEDUP_REMOVED lines=11> */
.L_x_18667:
        /* <DEDUP_REMOVED lines=15> */
.L_x_18673:
        /* <DEDUP_REMOVED lines=12> */
.L_x_18674:
        /* <DEDUP_REMOVED lines=46> */
.L_x_18672:
        /* <DEDUP_REMOVED lines=11> */
.L_x_18671:
        /* <DEDUP_REMOVED lines=15> */
.L_x_18677:
        /* <DEDUP_REMOVED lines=12> */
.L_x_18678:
        /* <DEDUP_REMOVED lines=46> */
.L_x_18676:
        /* <DEDUP_REMOVED lines=11> */
.L_x_18675:
        /* <DEDUP_REMOVED lines=15> */
.L_x_18681:
        /* <DEDUP_REMOVED lines=12> */
.L_x_18682:
        /* <DEDUP_REMOVED lines=46> */
.L_x_18680:
        /* <DEDUP_REMOVED lines=11> */
.L_x_18679:
[----:B------:R-:W-:Y:S02]  /*15ae0*/  HFMA2 R98, -RZ, RZ, 0, 0 ;  /* 0x00000000ff627431 */ /* 0x000fe400000001ff */
[----:B-1----:R-:W-:Y:S01]  /*15af0*/  IMAD.MOV.U32 R114, RZ, RZ, R99 ;  /* 0x000000ffff727224 */ /* 0x002fe200078e0063 */
        /* <DEDUP_REMOVED lines=13> */
.L_x_18685:
        /* <DEDUP_REMOVED lines=12> */
.L_x_18686:
        /* <DEDUP_REMOVED lines=46> */
.L_x_18684:
        /* <DEDUP_REMOVED lines=11> */
.L_x_18683:
        /* <DEDUP_REMOVED lines=15> */
.L_x_18688:
        /* <DEDUP_REMOVED lines=12> */
.L_x_18689:
        /* <DEDUP_REMOVED lines=46> */
.L_x_18687:
        /* <DEDUP_REMOVED lines=11> */
.L_x_18655:
        /* <DEDUP_REMOVED lines=56> */
.L_x_18690:
        /* <DEDUP_REMOVED lines=99> */
.L_x_18692:
[----:B------:R-:W-:Y:S05]  /*16f10*/  BSYNC.RECONVERGENT B0 ;  /* 0x0000000000007941 */ /* 0x000fea0003800200 */
.L_x_18691:
        /* <DEDUP_REMOVED lines=12> */
.L_x_18694:
[----:B------:R-:W-:Y:S05]  /*16fe0*/  BSYNC.RECONVERGENT B0 ;  /* 0x0000000000007941 */ /* 0x000fea0003800200 */
.L_x_18693:
        /* <DEDUP_REMOVED lines=11> */
[----:B------:R-:W-:Y:S02]  /*170a0*/  FMUL.FTZ R122, R118, R117 ;  /* 0x00000075767a7220 */ /* 0x000fe40000410000 */
[----:B------:R-:W0:Y:S01]  /*170b0*/  SHFL.DOWN PT, R118, R115, 0x1, 0x1f ;  /* 0x08201f0073767f89 */ /* 0x000e2200000e0000 */
[----:B------:R-:W1:Y:S01]  /*170c0*/  MUFU.RCP R116, R114 ;  /* 0x0000007200747308 */ /* 0x000e620000001000 */
[----:B------:R-:W-:Y:S01]  /*170d0*/  FMUL.FTZ R119, R119, R119 ;  /* 0x0000007777777220 */ /* 0x000fe20000410000 */
[----:B------:R-:W-:Y:S01]  /*170e0*/  FFMA.FTZ R123, R121, R108, R122 ;  /* 0x0000006c797b7223 */ /* 0x000fe2000001007a */
[----:B--2---:R-:W-:Y:S02]  /*170f0*/  FADD.FTZ R109, R120, R109 ;  /* 0x0000006d786d7221 */ /* 0x004fe40000010000 */
[----:B------:R-:W-:-:S04]  /*17100*/  FMUL.FTZ R108, R119, R121 ;  /* 0x00000079776c7220 */ /* 0x000fc80000410000 */
[----:B------:R-:W-:Y:S01]  /*17110*/  FMUL.FTZ R117, R108, R117 ;  /* 0x000000756c757220 */ /* 0x000fe20000410000 */
[----:B-1----:R-:W-:-:S03]  /*17120*/  FMUL.FTZ R113, R116, R123 ;  /* 0x0000007b74717220 */ /* 0x002fc60000410000 */
[----:B------:R-:W-:Y:S02]  /*17130*/  FFMA.FTZ R116, R116, R117, R109 ;  /* 0x0000007574747223 */ /* 0x000fe4000001006d */
[----:B------:R-:W1:Y:S01]  /*17140*/  SHFL.DOWN PT, R108, R113, 0x1, 0x1f ;  /* 0x08201f00716c7f89 */ /* 0x000e6200000e0000 */
[-C--:B0-----:R-:W-:Y:S02]  /*17150*/  IADD3 R117, PT, PT, R115, R118.reuse, RZ ;  /* 0x0000007673757210 */ /* 0x081fe40007ffe0ff */
[----:B------:R-:W-:Y:S01]  /*17160*/  I2FP.F32.S32 R120, R118 ;  /* 0x0000007600787245 */ /* 0x000fe20000201400 */
[----:B------:R-:W0:Y:S01]  /*17170*/  SHFL.DOWN PT, R109, R116, 0x1, 0x1f ;  /* 0x08201f00746d7f89 */ /* 0x000e2200000e0000 */
[----:B------:R-:W-:-:S04]  /*17180*/  I2FP.F32.S32 R117, R117 ;  /* 0x0000007500757245 */ /* 0x000fc80000201400 */
[----:B------:R2:W3:Y:S01]  /*17190*/  MUFU.RCP R115, R117 ;  /* 0x0000007500737308 */ /* 0x0004e20000001000 */
[----:B-1----:R-:W-:Y:S01]  /*171a0*/  FADD.FTZ R118, R113, -R108 ;  /* 0x8000006c71767221 */ /* 0x002fe20000010000 */
[----:B------:R-:W-:-:S03]  /*171b0*/  FMUL.FTZ R121, R108, R120 ;  /* 0x000000786c797220 */ /* 0x000fc60000410000 */
[----:B------:R-:W-:Y:S01]  /*171c0*/  FMUL.FTZ R119, R118, R118 ;  /* 0x0000007676777220 */ /* 0x000fe20000410000 */
[----:B0-----:R-:W-:Y:S02]  /*171d0*/  FADD.FTZ R108, R116, R109 ;  /* 0x0000006d746c7221 */ /* 0x001fe40000010000 */
[----:B--2---:R-:W0:Y:S01]  /*171e0*/  @!P0 LDC.64 R116, c[0x0][0x3c0] ;  /* 0x0000f000ff748b82 */ /* 0x004e220000000a00 */
[C---:B------:R-:W-:Y:S01]  /*171f0*/  FMUL.FTZ R119, R114.reuse, R119 ;  /* 0x0000007772777220 */ /* 0x040fe20000410000 */
[----:B------:R-:W-:-:S03]  /*17200*/  FFMA.FTZ R114, R114, R113, R121 ;  /* 0x0000007172727223 */ /* 0x000fc60000010079 */
[----:B------:R-:W-:Y:S01]  /*17210*/  FMUL.FTZ R119, R119, R120 ;  /* 0x0000007877777220 */ /* 0x000fe20000410000 */
[----:B---3--:R-:W-:-:S03]  /*17220*/  FMUL.FTZ R113, R115, R114 ;  /* 0x0000007273717220 */ /* 0x008fc60000410000 */
[----:B------:R-:W-:Y:S02]  /*17230*/  FFMA.FTZ R119, R115, R119, R108 ;  /* 0x0000007773777223 */ /* 0x000fe4000001006c */
[----:B------:R-:W1:Y:S01]  /*17240*/  LDC R108, c[0x0][0x448] ;  /* 0x00011200ff6c7b82 */ /* 0x000e620000000800 */
[----:B------:R-:W2:Y:S04]  /*17250*/  SHFL.IDX PT, R113, R113, RZ, 0x1f ;  /* 0x00001fff71717589 */ /* 0x000ea800000e0000 */
[----:B------:R-:W1:Y:S03]  /*17260*/  SHFL.IDX PT, R119, R119, RZ, 0x1f ;  /* 0x00001fff77777589 */ /* 0x000e6600000e0000 */
[----:B------:R-:W3:Y:S01]  /*17270*/  @!P0 LDC.64 R114, c[0x0][0x3c8] ;  /* 0x0000f200ff728b82 */ /* 0x000ee20000000a00 */
[----:B--2---:R-:W-:Y:S01]  /*17280*/  FMUL.FTZ R109, R113, R113 ;  /* 0x00000071716d7220 */ /* 0x004fe20000410000 */
[----:B-1----:R-:W-:-:S04]  /*17290*/  FFMA.FTZ R108, R119, UR25, R108 ;  /* 0x00000019776c7c23 */ /* 0x002fc8000801006c */
[----:B------:R-:W-:Y:S02]  /*172a0*/  FSEL R109, R109, RZ, P1 ;  /* 0x000000ff6d6d7208 */ /* 0x000fe40000800000 */
        /* <DEDUP_REMOVED lines=9> */
[----:B0-----:R-:W-:Y:S01]  /*17340*/  FSEL R113, R113, RZ, !P1 ;  /* 0x000000ff71717208 */ /* 0x001fe20004800000 */
[----:B------:R-:W-:Y:S01]  /*17350*/  HADD2.F32 R115, -RZ, R8.H0_H0 ;  /* 0x20000008ff737230 */ /* 0x000fe20000004100 */
[----:B------:R-:W-:Y:S01]  /*17360*/  UIADD3 UR4, UPT, UPT, UR4, -0x1, URZ ;  /* 0xffffffff04047890 */ /* 0x000fe2000fffe0ff */
[----:B------:R-:W-:Y:S02]  /*17370*/  HADD2.F32 R117, -RZ, R40.H0_H0 ;  /* 0x20000028ff757230 */ /* 0x000fe40000004100 */
[C---:B------:R-:W-:Y:S01]  /*17380*/  FADD.FTZ R109, -R113.reuse, R68 ;  /* 0x00000044716d7221 */ /* 0x040fe20000010100 */
[C---:B------:R-:W-:Y:S01]  /*17390*/  FADD.FTZ R69, -R113.reuse, R69 ;  /* 0x0000004571457221 */ /* 0x040fe20000010100 */
[----:B------:R-:W-:Y:S02]  /*173a0*/  HADD2.F32 R114, -RZ, R8.H1_H1 ;  /* 0x30000008ff727230 */ /* 0x000fe40000004100 */
[----:B------:R-:W-:Y:S01]  /*173b0*/  FADD.FTZ R71, -R113, R71 ;  /* 0x0000004771477221 */ /* 0x000fe20000010100 */
[----:B------:R-:W-:Y:S01]  /*173c0*/  FMUL.FTZ R68, R108, R109 ;  /* 0x0000006d6c447220 */ /* 0x000fe20000410000 */
[----:B------:R-:W-:-:S02]  /*173d0*/  HADD2.F32 R116, -RZ, R40.H1_H1 ;  /* 0x30000028ff747230 */ /* 0x000fc40000004100 */
[C---:B------:R-:W-:Y:S01]  /*173e0*/  FMUL.FTZ R69, R108.reuse, R69 ;  /* 0x000000456c457220 */ /* 0x040fe20000410000 */
[----:B------:R-:W-:Y:S01]  /*173f0*/  FMUL.FTZ R71, R108, R71 ;  /* 0x000000476c477220 */ /* 0x000fe20000410000 */
[----:B------:R-:W-:Y:S01]  /*17400*/  FFMA.FTZ R68, R68, R115, R117 ;  /* 0x0000007344447223 */ /* 0x000fe20000010075 */
[----:B------:R-:W-:Y:S01]  /*17410*/  FADD.FTZ R115, -R113, R70 ;  /* 0x0000004671737221 */ /* 0x000fe20000010100 */
[----:B------:R-:W-:Y:S01]  /*17420*/  FFMA.FTZ R109, R69, R114, R116 ;  /* 0x00000072456d7223 */ /* 0x000fe20000010074 */
[----:B------:R-:W-:Y:S02]  /*17430*/  HADD2.F32 R70, -RZ, R9.H0_H0 ;  /* 0x20000009ff467230 */ /* 0x000fe40000004100 */
[C---:B------:R-:W-:Y:S01]  /*17440*/  FADD.FTZ R73, -R113.reuse, R73 ;  /* 0x0000004971497221 */ /* 0x040fe20000010100 */
[----:B------:R-:W-:Y:S02]  /*17450*/  HADD2.F32 R114, -RZ, R41.H0_H0 ;  /* 0x20000029ff727230 */ /* 0x000fe40000004100 */
[----:B------:R-:W-:Y:S01]  /*17460*/  FMUL.FTZ R69, R108, R115 ;  /* 0x000000736c457220 */ /* 0x000fe20000410000 */
[----:B------:R-:W-:Y:S01]  /*17470*/  FADD.FTZ R115, -R113, R72 ;  /* 0x0000004871737221 */ /* 0x000fe20000010100 */
[----:B------:R-:W-:-:S02]  /*17480*/  HADD2.F32 R117, -RZ, R42.H0_H0 ;  /* 0x2000002aff757230 */ /* 0x000fc40000004100 */
[----:B------:R-:W-:Y:S01]  /*17490*/  FMUL.FTZ R73, R108, R73 ;  /* 0x000000496c497220 */ /* 0x000fe20000410000 */
[----:B------:R-:W-:Y:S01]  /*174a0*/  FFMA.FTZ R69, R69, R70, R114 ;  /* 0x0000004645457223 */ /* 0x000fe20000010072 */
[----:B------:R-:W-:Y:S02]  /*174b0*/  HADD2.F32 R70, -RZ, R9.H1_H1 ;  /* 0x30000009ff467230 */ /* 0x000fe40000004100 */
[C---:B------:R-:W-:Y:S01]  /*174c0*/  FADD.FTZ R75, -R113.reuse, R75 ;  /* 0x0000004b714b7221 */ /* 0x040fe20000010100 */
[----:B------:R-:W-:Y:S02]  /*174d0*/  HADD2.F32 R114, -RZ, R41.H1_H1 ;  /* 0x30000029ff727230 */ /* 0x000fe40000004100 */
[C---:B------:R-:W-:Y:S01]  /*174e0*/  FADD.FTZ R77, -R113.reuse, R77 ;  /* 0x0000004d714d7221 */ /* 0x040fe20000010100 */
[----:B------:R-:W-:Y:S02]  /*174f0*/  HADD2.F32 R116, -RZ, R42.H1_H1 ;  /* 0x3000002aff747230 */ /* 0x000fe40000004100 */
[C---:B------:R-:W-:Y:S01]  /*17500*/  FADD.FTZ R79, -R113.reuse, R79 ;  /* 0x0000004f714f7221 */ /* 0x040fe20000010100 */
[----:B------:R-:W-:Y:S01]  /*17510*/  FADD.FTZ R81, -R113, R81 ;  /* 0x0000005171517221 */ /* 0x000fe20000010100 */
[----:B------:R-:W-:Y:S01]  /*17520*/  FFMA.FTZ R72, R71, R70, R114 ;  /* 0x0000004647487223 */ /* 0x000fe20000010072 */
[----:B------:R-:W-:-:S02]  /*17530*/  HADD2.F32 R71, -RZ, R10.H0_H0 ;  /* 0x2000000aff477230 */ /* 0x000fc40000004100 */
[C---:B------:R-:W-:Y:S01]  /*17540*/  FMUL.FTZ R70, R108.reuse, R115 ;  /* 0x000000736c467220 */ /* 0x040fe20000410000 */
[----:B------:R-:W-:Y:S02]  /*17550*/  HADD2.F32 R114, -RZ, R10.H1_H1 ;  /* 0x3000000aff727230 */ /* 0x000fe40000004100 */
[C---:B------:R-:W-:Y:S01]  /*17560*/  FMUL.FTZ R77, R108.reuse, R77 ;  /* 0x0000004d6c4d7220 */ /* 0x040fe20000410000 */
[----:B------:R-:W-:Y:S01]  /*17570*/  FMUL.FTZ R79, R108, R79 ;  /* 0x0000004f6c4f7220 */ /* 0x000fe20000410000 */
[----:B------:R-:W-:Y:S01]  /*17580*/  FFMA.FTZ R70, R70, R71, R117 ;  /* 0x0000004746467223 */ /* 0x000fe20000010075 */
[----:B------:R-:W-:Y:S01]  /*17590*/  FADD.FTZ R71, -R113, R74 ;  /* 0x0000004a71477221 */ /* 0x000fe20000010100 */
[----:B------:R-:W-:Y:S01]  /*175a0*/  FFMA.FTZ R73, R73, R114, R116 ;  /* 0x0000007249497223 */ /* 0x000fe20000010074 */
[----:B------:R-:W-:Y:S02]  /*175b0*/  HADD2.F32 R74, -RZ, R11.H0_H0 ;  /* 0x2000000bff4a7230 */ /* 0x000fe40000004100 */
[----:B------:R-:W-:Y:S01]  /*175c0*/  FMUL.FTZ R81, R108, R81 ;  /* 0x000000516c517220 */ /* 0x000fe20000410000 */
[----:B------:R-:W-:-:S02]  /*175d0*/  HADD2.F32 R114, -RZ, R43.H0_H0 ;  /* 0x2000002bff727230 */ /* 0x000fc40000004100 */
[C---:B------:R-:W-:Y:S01]  /*175e0*/  FMUL.FTZ R71, R108.reuse, R71 ;  /* 0x000000476c477220 */ /* 0x040fe20000410000 */
[----:B------:R-:W-:Y:S01]  /*175f0*/  HADD2.F32 R116, -RZ, R44.H1_H1 ;  /* 0x3000002cff747230 */ /* 0x000fe20000004100 */
[----:B------:R-:W-:Y:S01]  /*17600*/  UIMAD UR4, UR4, UR23, URZ ;  /* 0x00000017040472a4 */ /* 0x000fe2000f8e02ff */
[----:B------:R-:W-:Y:S02]  /*17610*/  HADD2.F32 R115, -RZ, R11.H1_H1 ;  /* 0x3000000bff737230 */ /* 0x000fe40000004100 */
[----:B------:R-:W-:Y:S01]  /*17620*/  FFMA.FTZ R71, R71, R74, R114 ;  /* 0x0000004a47477223 */ /* 0x000fe20000010072 */
[----:B------:R-:W-:Y:S01]  /*17630*/  FMUL.FTZ R74, R108, R75 ;  /* 0x0000004b6c4a7220 */ /* 0x000fe20000410000 */
[----:B------:R-:W-:Y:S01]  /*17640*/  FADD.FTZ R75, -R113, R76 ;  /* 0x0000004c714b7221 */ /* 0x000fe20000010100 */
[----:B------:R-:W-:Y:S01]  /*17650*/  HADD2.F32 R76, -RZ, R12.H0_H0 ;  /* 0x2000000cff4c7230 */ /* 0x000fe20000004100 */
[----:B------:R-:W-:Y:S01]  /*17660*/  USHF.R.S32.HI UR5, URZ, 0x1f, UR4 ;  /* 0x0000001fff057899 */ /* 0x000fe20008011404 */
[----:B------:R-:W-:-:S02]  /*17670*/  HADD2.F32 R114, -RZ, R44.H0_H0 ;  /* 0x2000002cff727230 */ /* 0x000fc40000004100 */
[----:B------:R-:W-:Y:S01]  /*17680*/  FMUL.FTZ R75, R108, R75 ;  /* 0x0000004b6c4b7220 */ /* 0x000fe20000410000 */
[----:B------:R-:W-:Y:S01]  /*17690*/  HADD2.F32 R117, -RZ, R43.H1_H1 ;  /* 0x3000002bff757230 */ /* 0x000fe20000004100 */
[----:B------:R-:W-:Y:S01]  /*176a0*/  ULEA.HI UR5, UR5, UR4, URZ, 0x3 ;  /* 0x0000000405057291 */ /* 0x000fe2000f8f18ff */
[----:B------:R-:W-:Y:S01]  /*176b0*/  F2FP.F16.F32.PACK_AB R70, R73, R70 ;  /* 0x000000464946723e */ /* 0x000fe200000000ff */
[----:B------:R-:W-:Y:S01]  /*176c0*/  FFMA.FTZ R76, R75, R76, R114 ;  /* 0x0000004c4b4c7223 */ /* 0x000fe20000010072 */
[----:B------:R-:W-:Y:S02]  /*176d0*/  HADD2.F32 R114, -RZ, R12.H1_H1 ;  /* 0x3000000cff727230 */ /* 0x000fe40000004100 */
[----:B------:R-:W-:Y:S01]  /*176e0*/  FADD.FTZ R75, -R113, R78 ;  /* 0x0000004e714b7221 */ /* 0x000fe20000010100 */
[----:B------:R-:W-:Y:S02]  /*176f0*/  HADD2.F32 R78, -RZ, R13.H0_H0 ;  /* 0x2000000dff4e7230 */ /* 0x000fe40000004100 */
[----:B------:R-:W-:Y:S01]  /*17700*/  FFMA.FTZ R74, R74, R115, R117 ;  /* 0x000000734a4a7223 */ /* 0x000fe20000010075 */
[----:B------:R-:W-:-:S02]  /*17710*/  HADD2.F32 R117, -RZ, R48.H0_H0 ;  /* 0x20000030ff757230 */ /* 0x000fc40000004100 */
[----:B------:R-:W-:Y:S01]  /*17720*/  FFMA.FTZ R77, R77, R114, R116 ;  /* 0x000000724d4d7223 */ /* 0x000fe20000010074 */
[--C-:B------:R-:W-:Y:S02]  /*17730*/  HADD2.F32 R114, -RZ, R45.reuse.H0_H0 ;  /* 0x2000002dff727230 */ /* 0x100fe40000004100 */
[----:B------:R-:W-:Y:S01]  /*17740*/  FMUL.FTZ R75, R108, R75 ;  /* 0x0000004b6c4b7220 */ /* 0x000fe20000410000 */
[----:B------:R-:W-:Y:S01]  /*17750*/  HADD2.F32 R116, -RZ, R45.H1_H1 ;  /* 0x3000002dff747230 */ /* 0x000fe20000004100 */
[----:B------:R-:W-:Y:S01]  /*17760*/  F2FP.F16.F32.PACK_AB R71, R74, R71 ;  /* 0x000000474a47723e */ /* 0x000fe200000000ff */
[----:B------:R-:W-:Y:S02]  /*17770*/  IMAD.U32 R118, RZ, RZ, UR5 ;  /* 0x00000005ff767e24 */ /* 0x000fe4000f8e00ff */
[----:B------:R-:W-:Y:S01]  /*17780*/  FFMA.FTZ R78, R75, R78, R114 ;  /* 0x0000004e4b4e7223 */ /* 0x000fe20000010072 */
[----:B------:R-:W-:Y:S02]  /*17790*/  HADD2.F32 R114, -RZ, R13.H1_H1 ;  /* 0x3000000dff727230 */ /* 0x000fe40000004100 */
[----:B------:R-:W-:Y:S01]  /*177a0*/  FADD.FTZ R75, -R113, R80 ;  /* 0x00000050714b7221 */ /* 0x000fe20000010100 */
[----:B------:R-:W-:Y:S01]  /*177b0*/  HADD2.F32 R80, -RZ, R46.H0_H0 ;  /* 0x2000002eff507230 */ /* 0x000fe20000004100 */
[----:B------:R-:W-:Y:S01]  /*177c0*/  LEA.HI.SX32 R121, R118, R107, 0x1d ;  /* 0x0000006b76797211 */ /* 0x000fe200078feaff */
[----:B------:R-:W-:Y:S01]  /*177d0*/  FFMA.FTZ R79, R79, R114, R116 ;  /* 0x000000724f4f7223 */ /* 0x000fe20000010074 */
[----:B------:R-:W-:-:S02]  /*177e0*/  HADD2.F32 R114, -RZ, R14.H0_H0 ;  /* 0x2000000eff727230 */ /* 0x000fc40000004100 */
[----:B------:R-:W-:Y:S01]  /*177f0*/  FMUL.FTZ R75, R108, R75 ;  /* 0x0000004b6c4b7220 */ /* 0x000fe20000410000 */
[----:B------:R-:W-:Y:S01]  /*17800*/  HADD2.F32 R116, -RZ, R46.H1_H1 ;  /* 0x3000002eff747230 */ /* 0x000fe20000004100 */
[----:B------:R-:W-:Y:S02]  /*17810*/  IADD3 R119, PT, PT, R121, 0x80, RZ ;  /* 0x0000008079777810 */ /* 0x000fe40007ffe0ff */
[----:B------:R-:W-:Y:S01]  /*17820*/  FFMA.FTZ R114, R75, R114, R80 ;  /* 0x000000724b727223 */ /* 0x000fe20000010050 */
[----:B------:R-:W-:Y:S02]  /*17830*/  HADD2.F32 R80, -RZ, R14.H1_H1 ;  /* 0x3000000eff507230 */ /* 0x000fe40000004100 */
[----:B------:R-:W-:Y:S01]  /*17840*/  FADD.FTZ R75, -R113, R82 ;  /* 0x00000052714b7221 */ /* 0x000fe20000010100 */
[----:B------:R-:W-:Y:S01]  /*17850*/  HADD2.F32 R82, -RZ, R47.H0_H0 ;  /* 0x2000002fff527230 */ /* 0x000fe20000004100 */
[----:B------:R-:W-:Y:S01]  /*17860*/  F2FP.F16.F32.PACK_AB R69, R72, R69 ;  /* 0x000000454845723e */ /* 0x000fe200000000ff */
[----:B------:R-:W-:Y:S01]  /*17870*/  FFMA.FTZ R115, R81, R80, R116 ;  /* 0x0000005051737223 */ /* 0x000fe20000010074 */
[----:B------:R-:W-:-:S02]  /*17880*/  HADD2.F32 R80, -RZ, R15.H0_H0 ;  /* 0x2000000fff507230 */ /* 0x000fc40000004100 */
[C---:B------:R-:W-:Y:S01]  /*17890*/  FMUL.FTZ R75, R108.reuse, R75 ;  /* 0x0000004b6c4b7220 */ /* 0x040fe20000410000 */
[C---:B------:R-:W-:Y:S01]  /*178a0*/  FADD.FTZ R81, -R113.reuse, R83 ;  /* 0x0000005371517221 */ /* 0x040fe20000010100 */
[----:B------:R-:W-:Y:S02]  /*178b0*/  HADD2.F32 R116, -RZ, R15.H1_H1 ;  /* 0x3000000fff747230 */ /* 0x000fe40000004100 */
[----:B------:R-:W-:Y:S01]  /*178c0*/  FADD.FTZ R83, -R113, R84 ;  /* 0x0000005471537221 */ /* 0x000fe20000010100 */
[----:B------:R-:W-:Y:S01]  /*178d0*/  FFMA.FTZ R75, R75, R80, R82 ;  /* 0x000000504b4b7223 */ /* 0x000fe20000010052 */
[----:B------:R-:W-:Y:S02]  /*178e0*/  HADD2.F32 R80, -RZ, R47.H1_H1 ;  /* 0x3000002fff507230 */ /* 0x000fe40000004100 */
[----:B------:R-:W-:Y:S01]  /*178f0*/  FMUL.FTZ R81, R108, R81 ;  /* 0x000000516c517220 */ /* 0x000fe20000410000 */
[----:B------:R-:W-:Y:S01]  /*17900*/  HADD2.F32 R82, -RZ, R16.H1_H1 ;  /* 0x30000010ff527230 */ /* 0x000fe20000004100 */
[----:B------:R-:W-:Y:S01]  /*17910*/  F2FP.F16.F32.PACK_AB R68, R109, R68 ;  /* 0x000000446d44723e */ /* 0x000fe200000000ff */
[----:B------:R-:W-:-:S02]  /*17920*/  HADD2.F32 R84, -RZ, R48.H1_H1 ;  /* 0x30000030ff547230 */ /* 0x000fc40000004100 */
[----:B------:R-:W-:Y:S01]  /*17930*/  FFMA.FTZ R116, R81, R116, R80 ;  /* 0x0000007451747223 */ /* 0x000fe20000010050 */
[----:B------:R-:W-:Y:S02]  /*17940*/  HADD2.F32 R81, -RZ, R16.H0_H0 ;  /* 0x20000010ff517230 */ /* 0x000fe40000004100 */
[----:B------:R-:W-:Y:S01]  /*17950*/  FMUL.FTZ R80, R108, R83 ;  /* 0x000000536c507220 */ /* 0x000fe20000410000 */
[C---:B------:R-:W-:Y:S01]  /*17960*/  FADD.FTZ R83, -R113.reuse, R85 ;  /* 0x0000005571537221 */ /* 0x040fe20000010100 */
[----:B------:R-:W-:Y:S01]  /*17970*/  HADD2.F32 R85, -RZ, R17.H0_H0 ;  /* 0x20000011ff557230 */ /* 0x000fe20000004100 */
[----:B------:R-:W-:Y:S01]  /*17980*/  F2FP.F16.F32.PACK_AB R75, R116, R75 ;  /* 0x0000004b744b723e */ /* 0x000fe200000000ff */
[----:B------:R-:W-:Y:S01]  /*17990*/  FFMA.FTZ R80, R80, R81, R117 ;  /* 0x0000005150507223 */ /* 0x000fe20000010075 */
[C---:B------:R-:W-:Y:S01]  /*179a0*/  FMUL.FTZ R81, R108.reuse, R83 ;  /* 0x000000536c517220 */ /* 0x040fe20000410000 */
[----:B------:R-:W-:Y:S01]  /*179b0*/  FADD.FTZ R83, -R113, R86 ;  /* 0x0000005671537221 */ /* 0x000fe20000010100 */
[----:B------:R-:W-:Y:S01]  /*179c0*/  HADD2.F32 R117, -RZ, R49.H0_H0 ;  /* 0x20000031ff757230 */ /* 0x000fe20000004100 */
[----:B------:R-:W-:Y:S01]  /*179d0*/  F2FP.F16.F32.PACK_AB R74, R115, R114 ;  /* 0x00000072734a723e */ /* 0x000fe200000000ff */
[----:B------:R-:W-:Y:S01]  /*179e0*/  FFMA.FTZ R81, R81, R82, R84 ;  /* 0x0000005251517223 */ /* 0x000fe20000010054 */
[----:B------:R-:W-:Y:S01]  /*179f0*/  FMUL.FTZ R82, R108, R83 ;  /* 0x000000536c527220 */ /* 0x000fe20000410000 */
[----:B------:R-:W-:Y:S01]  /*17a00*/  FADD.FTZ R83, -R113, R87 ;  /* 0x0000005771537221 */ /* 0x000fe20000010100 */
[----:B------:R-:W-:-:S02]  /*17a10*/  HADD2.F32 R84, -RZ, R17.H1_H1 ;  /* 0x30000011ff547230 */ /* 0x000fc40000004100 */
[C---:B------:R-:W-:Y:S01]  /*17a20*/  FADD.FTZ R87, -R113.reuse, R89 ;  /* 0x0000005971577221 */ /* 0x040fe20000010100 */
[----:B------:R-:W-:Y:S02]  /*17a30*/  HADD2.F32 R86, -RZ, R49.H1_H1 ;  /* 0x30000031ff567230 */ /* 0x000fe40000004100 */
[----:B------:R-:W-:Y:S01]  /*17a40*/  FMUL.FTZ R83, R108, R83 ;  /* 0x000000536c537220 */ /* 0x000fe20000410000 */
[----:B------:R-:W-:Y:S01]  /*17a50*/  FFMA.FTZ R82, R82, R85, R117 ;  /* 0x0000005552527223 */ /* 0x000fe20000010075 */
[----:B------:R-:W-:Y:S01]  /*17a60*/  FADD.FTZ R85, -R113, R88 ;  /* 0x0000005871557221 */ /* 0x000fe20000010100 */
[----:B------:R-:W-:Y:S02]  /*17a70*/  HADD2.F32 R88, -RZ, R50.H1_H1 ;  /* 0x30000032ff587230 */ /* 0x000fe40000004100 */
[----:B------:R-:W-:Y:S01]  /*17a80*/  FFMA.FTZ R83, R83, R84, R86 ;  /* 0x0000005453537223 */ /* 0x000fe20000010056 */
[----:B------:R-:W-:Y:S02]  /*17a90*/  HADD2.F32 R86, -RZ, R18.H0_H0 ;  /* 0x20000012ff567230 */ /* 0x000fe40000004100 */
[----:B------:R-:W-:Y:S01]  /*17aa0*/  FMUL.FTZ R85, R108, R85 ;  /* 0x000000556c557220 */ /* 0x000fe20000410000 */
[----:B------:R-:W-:-:S02]  /*17ab0*/  HADD2.F32 R84, -RZ, R50.H0_H0 ;  /* 0x20000032ff547230 */ /* 0x000fc40000004100 */
[C---:B------:R-:W-:Y:S01]  /*17ac0*/  FMUL.FTZ R87, R108.reuse, R87 ;  /* 0x000000576c577220 */ /* 0x040fe20000410000 */
[----:B------:R-:W-:Y:S01]  /*17ad0*/  FADD.FTZ R89, -R113, R91 ;  /* 0x0000005b71597221 */ /* 0x000fe20000010100 */
[----:B------:R-:W-:Y:S01]  /*17ae0*/  HADD2.F32 R117, -RZ, R52.H0_H0 ;  /* 0x20000034ff757230 */ /* 0x000fe20000004100 */
[----:B------:R-:W-:Y:S01]  /*17af0*/  F2FP.F16.F32.PACK_AB R73, R79, R78 ;  /* 0x0000004e4f49723e */ /* 0x000fe200000000ff */
[----:B------:R-:W-:Y:S01]  /*17b00*/  FFMA.FTZ R86, R85, R86, R84 ;  /* 0x0000005655567223 */ /* 0x000fe20000010054 */
[----:B------:R-:W-:Y:S02]  /*17b10*/  HADD2.F32 R84, -RZ, R18.H1_H1 ;  /* 0x30000012ff547230 */ /* 0x000fe40000004100 */
[----:B------:R-:W-:Y:S01]  /*17b20*/  FADD.FTZ R85, -R113, R90 ;  /* 0x0000005a71557221 */ /* 0x000fe20000010100 */
[----:B------:R-:W-:Y:S01]  /*17b30*/  FMUL.FTZ R89, R108, R89 ;  /* 0x000000596c597220 */ /* 0x000fe20000410000 */
[----:B------:R-:W-:Y:S01]  /*17b40*/  HADD2.F32 R90, -RZ, R52.H1_H1 ;  /* 0x30000034ff5a7230 */ /* 0x000fe20000004100 */
[----:B------:R-:W-:Y:S01]  /*17b50*/  F2FP.F16.F32.PACK_AB R72, R77, R76 ;  /* 0x0000004c4d48723e */ /* 0x000fe200000000ff */
[----:B------:R-:W-:Y:S01]  /*17b60*/  FFMA.FTZ R87, R87, R84, R88 ;  /* 0x0000005457577223 */ /* 0x000fe20000010058 */
[----:B------:R-:W-:-:S02]  /*17b70*/  HADD2.F32 R84, -RZ, R19.H0_H0 ;  /* 0x20000013ff547230 */ /* 0x000fc40000004100 */
[----:B------:R-:W-:Y:S01]  /*17b80*/  FMUL.FTZ R85, R108, R85 ;  /* 0x000000556c557220 */ /* 0x000fe20000410000 */
[----:B------:R-:W-:Y:S01]  /*17b90*/  HADD2.F32 R88, -RZ, R51.H0_H0 ;  /* 0x20000033ff587230 */ /* 0x000fe20000004100 */
[----:B------:R-:W-:Y:S02]  /*17ba0*/  F2FP.F16.F32.PACK_AB R77, R83, R82 ;  /* 0x00000052534d723e */ /* 0x000fe400000000ff */
[----:B------:R-:W-:Y:S02]  /*17bb0*/  F2FP.F16.F32.PACK_AB R78, R87, R86 ;  /* 0x00000056574e723e */ /* 0x000fe400000000ff */
[----:B------:R-:W-:Y:S01]  /*17bc0*/  FFMA.FTZ R91, R85, R84, R88 ;  /* 0x00000054555b7223 */ /* 0x000fe20000010058 */
[----:B------:R-:W-:Y:S02]  /*17bd0*/  HADD2.F32 R84, -RZ, R19.H1_H1 ;  /* 0x30000013ff547230 */ /* 0x000fe40000004100 */
[----:B------:R-:W-:Y:S01]  /*17be0*/  FADD.FTZ R85, -R113, R92 ;  /* 0x0000005c71557221 */ /* 0x000fe20000010100 */
[----:B------:R-:W-:Y:S01]  /*17bf0*/  HADD2.F32 R88, -RZ, R51.H1_H1 ;  /* 0x30000033ff587230 */ /* 0x000fe20000004100 */
[----:B------:R-:W-:-:S04]  /*17c00*/  F2FP.F16.F32.PACK_AB R76, R81, R80 ;  /* 0x00000050514c723e */ /* 0x000fc800000000ff */
[----:B------:R-:W-:Y:S01]  /*17c10*/  FFMA.FTZ R92, R89, R84, R88 ;  /* 0x00000054595c7223 */ /* 0x000fe20000010058 */
[--C-:B------:R-:W-:Y:S02]  /*17c20*/  HADD2.F32 R89, -RZ, R20.reuse.H0_H0 ;  /* 0x20000014ff597230 */ /* 0x100fe40000004100 */
[----:B------:R-:W-:Y:S01]  /*17c30*/  FMUL.FTZ R84, R108, R85 ;  /* 0x000000556c547220 */ /* 0x000fe20000410000 */
[C---:B------:R-:W-:Y:S01]  /*17c40*/  FADD.FTZ R85, -R113.reuse, R93 ;  /* 0x0000005d71557221 */ /* 0x040fe20000010100 */
[----:B------:R-:W-:Y:S01]  /*17c50*/  HADD2.F32 R88, -RZ, R20.H1_H1 ;  /* 0x30000014ff587230 */ /* 0x000fe20000004100 */
[----:B------:R-:W-:Y:S01]  /*17c60*/  F2FP.F16.F32.PACK_AB R79, R92, R91 ;  /* 0x0000005b5c4f723e */ /* 0x000fe200000000ff */
[----:B------:R-:W-:Y:S01]  /*17c70*/  FFMA.FTZ R84, R84, R89, R117 ;  /* 0x0000005954547223 */ /* 0x000fe20000010075 */
[----:B------:R-:W-:Y:S01]  /*17c80*/  FMUL.FTZ R85, R108, R85 ;  /* 0x000000556c557220 */ /* 0x000fe20000410000 */
[----:B------:R-:W-:Y:S01]  /*17c90*/  FADD.FTZ R89, -R113, R94 ;  /* 0x0000005e71597221 */ /* 0x000fe20000010100 */
[----:B------:R-:W-:-:S02]  /*17ca0*/  HADD2.F32 R93, -RZ, R21.H0_H0 ;  /* 0x20000015ff5d7230 */ /* 0x000fc40000004100 */
[----:B------:R-:W-:Y:S01]  /*17cb0*/  FFMA.FTZ R85, R85, R88, R90 ;  /* 0x0000005855557223 */ /* 0x000fe2000001005a */
[----:B------:R-:W-:Y:S02]  /*17cc0*/  HADD2.F32 R117, -RZ, R53.H0_H0 ;  /* 0x20000035ff757230 */ /* 0x000fe40000004100 */
[----:B------:R-:W-:Y:S01]  /*17cd0*/  FMUL.FTZ R88, R108, R89 ;  /* 0x000000596c587220 */ /* 0x000fe20000410000 */
[----:B------:R-:W-:Y:S01]  /*17ce0*/  FADD.FTZ R89, -R113, R95 ;  /* 0x0000005f71597221 */ /* 0x000fe20000010100 */
[----:B------:R-:W-:Y:S01]  /*17cf0*/  HADD2.F32 R90, -RZ, R21.H1_H1 ;  /* 0x30000015ff5a7230 */ /* 0x000fe20000004100 */
[----:B------:R-:W-:Y:S01]  /*17d00*/  F2FP.F16.F32.PACK_AB R80, R85, R84 ;  /* 0x000000545550723e */ /* 0x000fe200000000ff */
[----:B------:R-:W-:Y:S02]  /*17d10*/  HADD2.F32 R94, -RZ, R53.H1_H1 ;  /* 0x30000035ff5e7230 */ /* 0x000fe40000004100 */
[----:B------:R-:W-:Y:S01]  /*17d20*/  FFMA.FTZ R88, R88, R93, R117 ;  /* 0x0000005d58587223 */ /* 0x000fe20000010075 */
[----:B------:R-:W-:Y:S01]  /*17d30*/  FMUL.FTZ R89, R108, R89 ;  /* 0x000000596c597220 */ /* 0x000fe20000410000 */
[----:B------:R-:W-:Y:S01]  /*17d40*/  FADD.FTZ R93, -R113, R96 ;  /* 0x00000060715d7221 */ /* 0x000fe20000010100 */
[----:B------:R-:W-:-:S02]  /*17d50*/  HADD2.F32 R95, -RZ, R22.H0_H0 ;  /* 0x20000016ff5f7230 */ /* 0x000fc40000004100 */
[----:B------:R-:W-:Y:S01]  /*17d60*/  FFMA.FTZ R89, R89, R90, R94 ;  /* 0x0000005a59597223 */ /* 0x000fe2000001005e */
[C---:B------:R-:W-:Y:S01]  /*17d70*/  FMUL.FTZ R90, R108.reuse, R93 ;  /* 0x0000005d6c5a7220 */ /* 0x040fe20000410000 */
[C---:B------:R-:W-:Y:S01]  /*17d80*/  FADD.FTZ R93, -R113.reuse, R97 ;  /* 0x00000061715d7221 */ /* 0x040fe20000010100 */
[----:B------:R-:W-:Y:S02]  /*17d90*/  HADD2.F32 R117, -RZ, R54.H0_H0 ;  /* 0x20000036ff757230 */ /* 0x000fe40000004100 */
[C---:B------:R-:W-:Y:S01]  /*17da0*/  FADD.FTZ R97, -R113.reuse, R98 ;  /* 0x0000006271617221 */ /* 0x040fe20000010100 */
[----:B------:R-:W-:Y:S02]  /*17db0*/  HADD2.F32 R94, -RZ, R22.H1_H1 ;  /* 0x30000016ff5e7230 */ /* 0x000fe40000004100 */
[----:B------:R-:W-:Y:S01]  /*17dc0*/  FMUL.FTZ R93, R108, R93 ;  /* 0x0000005d6c5d7220 */ /* 0x000fe20000410000 */
[----:B------:R-:W-:Y:S02]  /*17dd0*/  HADD2.F32 R96, -RZ, R54.H1_H1 ;  /* 0x30000036ff607230 */ /* 0x000fe40000004100 */
[----:B------:R-:W-:Y:S01]  /*17de0*/  FFMA.FTZ R90, R90, R95, R117 ;  /* 0x0000005f5a5a7223 */ /* 0x000fe20000010075 */
[----:B------:R-:W-:Y:S01]  /*17df0*/  FADD.FTZ R113, -R113, R99 ;  /* 0x0000006371717221 */ /* 0x000fe20000010100 */
[----:B------:R-:W-:Y:S01]  /*17e00*/  HADD2.F32 R99, -RZ, R55.H0_H0 ;  /* 0x20000037ff637230 */ /* 0x000fe20000004100 */
[----:B------:R-:W-:Y:S01]  /*17e10*/  F2FP.F16.F32.PACK_AB R81, R89, R88 ;  /* 0x000000585951723e */ /* 0x000fe200000000ff */
[----:B------:R-:W-:Y:S01]  /*17e20*/  FFMA.FTZ R93, R93, R94, R96 ;  /* 0x0000005e5d5d7223 */ /* 0x000fe20000010060 */
[----:B------:R-:W-:Y:S01]  /*17e30*/  FMUL.FTZ R96, R108, R97 ;  /* 0x000000616c607220 */ /* 0x000fe20000410000 */
[----:B------:R-:W0:Y:S01]  /*17e40*/  LDC.64 R94, c[0x0][0x428] ;  /* 0x00010a00ff5e7b82 */ /* 0x000e220000000a00 */
[----:B------:R-:W-:-:S02]  /*17e50*/  HADD2.F32 R97, -RZ, R23.H0_H0 ;  /* 0x20000017ff617230 */ /* 0x000fc40000004100 */
[----:B------:R-:W-:Y:S01]  /*17e60*/  HADD2.F32 R98, -RZ, R23.H1_H1 ;  /* 0x30000017ff627230 */ /* 0x000fe20000004100 */
[----:B------:R-:W-:Y:S02]  /*17e70*/  F2FP.F16.F32.PACK_AB R82, R93, R90 ;  /* 0x0000005a5d52723e */ /* 0x000fe400000000ff */
[----:B------:R-:W-:Y:S01]  /*17e80*/  FFMA.FTZ R96, R96, R97, R99 ;  /* 0x0000006160607223 */ /* 0x000fe20000010063 */
[----:B------:R-:W-:Y:S01]  /*17e90*/  FMUL.FTZ R97, R108, R113 ;  /* 0x000000716c617220 */ /* 0x000fe20000410000 */
[----:B------:R-:W-:Y:S01]  /*17ea0*/  HADD2.F32 R108, -RZ, R55.H1_H1 ;  /* 0x30000037ff6c7230 */ /* 0x000fe20000004100 */
[C---:B------:R-:W-:Y:S01]  /*17eb0*/  IADD3 R113, PT, PT, R121.reuse, 0x180, RZ ;  /* 0x0000018079717810 */ /* 0x040fe20007ffe0ff */
[----:B------:R-:W-:-:S03]  /*17ec0*/  VIADD R99, R121, 0x100 ;  /* 0x0000010079637836 */ /* 0x000fc60000000000 */
[----:B------:R-:W-:-:S05]  /*17ed0*/  FFMA.FTZ R97, R97, R98, R108 ;  /* 0x0000006261617223 */ /* 0x000fca000001006c */
[----:B------:R-:W-:Y:S01]  /*17ee0*/  F2FP.F16.F32.PACK_AB R83, R97, R96 ;  /* 0x000000606153723e */ /* 0x000fe200000000ff */
[----:B0-----:R-:W-:-:S04]  /*17ef0*/  IMAD.WIDE.U32 R120, R121, 0x10, R94 ;  /* 0x0000001079787825 */ /* 0x001fc800078e005e */
[--C-:B------:R-:W-:Y:S01]  /*17f00*/  IMAD.WIDE.U32 R118, R119, 0x10, R94.reuse ;  /* 0x0000001077767825 */ /* 0x100fe200078e005e */
[----:B------:R1:W-:Y:S03]  /*17f10*/  STG.E.128 desc[UR20][R120.64], R68 ;  /* 0x0000004478007986 */ /* 0x0003e6000c101d14 */
[--C-:B------:R-:W-:Y:S01]  /*17f20*/  IMAD.WIDE.U32 R98, R99, 0x10, R94.reuse ;  /* 0x0000001063627825 */ /* 0x100fe200078e005e */
[----:B------:R1:W-:Y:S03]  /*17f30*/  STG.E.128 desc[UR20][R118.64], R72 ;  /* 0x0000004876007986 */ /* 0x0003e6000c101d14 */
[----:B------:R-:W-:Y:S01]  /*17f40*/  IMAD.WIDE.U32 R94, R113, 0x10, R94 ;  /* 0x00000010715e7825 */ /* 0x000fe200078e005e */
[----:B------:R1:W-:Y:S04]  /*17f50*/  STG.E.128 desc[UR20][R98.64], R76 ;  /* 0x0000004c62007986 */ /* 0x0003e8000c101d14 */
[----:B------:R1:W-:Y:S02]  /*17f60*/  STG.E.128 desc[UR20][R94.64], R80 ;  /* 0x000000505e007986 */ /* 0x0003e4000c101d14 */
.L_x_18695:
[----:B------:R-:W-:Y:S02]  /*17f70*/  UIADD3 UR7, UPT, UPT, UR7, UR12, URZ ;  /* 0x0000000c07077290 */ /* 0x000fe4000fffe0ff */
[----:B------:R-:W-:Y:S02]  /*17f80*/  UPLOP3.LUT UP0, UPT, UPT, UPT, UP0, 0x40, 0x4 ;  /* 0x000000000004789c */ /* 0x000fe40003f0e800 */
[----:B------:R-:W-:-:S09]  /*17f90*/  UISETP.GE.AND UP1, UPT, UR7, UR13, UPT ;  /* 0x0000000d0700728c */ /* 0x000fd2000bf26270 */
[----:B------:R-:W-:Y:S05]  /*17fa0*/  BRA.U !UP1, `(.L_x_18696) ;  /* 0xfffffe8909847547 */ /* 0x000fea000b83ffff */
[----:B------:R-:W-:Y:S05]  /*17fb0*/  EXIT ;  /* 0x000000000000794d */ /* 0x000fea0003800000 */
.L_x_18697:
        /* <DEDUP_REMOVED lines=12> */
.L_x_27309:


//--------------------- .text._ZN10layer_norm13ln_fwd_kernelINS_13Kernel_traitsIf6__halffS2_fjLj4096ELj1ELj1ELj4ELj16ENS_18Kernel_traits_baseILj4096EfS2_fS2_fjLj128EEEEELb0ELb0ELb0ELb0EEEvNS_9FwdParamsE --------------------------
	.section	.text._ZN10layer_norm13ln_fwd_kernelINS_13Kernel_traitsIf6__halffS2_fjLj4096ELj1ELj1ELj4ELj16ENS_18Kernel_traits_baseILj4096EfS2_fS2_fjLj128EEEEELb0ELb0ELb0ELb0EEEvNS_9FwdParamsE,"ax",@progbits
	.align	128
        .global         _ZN10layer_norm13ln_fwd_kernelINS_13Kernel_traitsIf6__halffS2_fjLj4096ELj1ELj1ELj4ELj16ENS_18Kernel_traits_baseILj4096EfS2_fS2_fjLj128EEEEELb0ELb0ELb0ELb0EEEvNS_9FwdParamsE
        .type           _ZN10layer_norm13ln_fwd_kernelINS_13Kernel_traitsIf6__halffS2_fjLj4096ELj1ELj1ELj4ELj16ENS_18Kernel_traits_baseILj4096EfS2_fS2_fjLj128EEEEELb0ELb0ELb0ELb0EEEvNS_9FwdParamsE,@function
        .size           _ZN10layer_norm13ln_fwd_kernelINS_13Kernel_traitsIf6__halffS2_fjLj4096ELj1ELj1ELj4ELj16ENS_18Kernel_traits_baseILj4096EfS2_fS2_fjLj128EEEEELb0ELb0ELb0ELb0EEEvNS_9FwdParamsE,(.L_x_27310 - _ZN10layer_norm13ln_fwd_kernelINS_13Kernel_traitsIf6__halffS2_fjLj4096ELj1ELj1ELj4ELj16ENS_18Kernel_traits_baseILj4096EfS2_fS2_fjLj128EEEEELb0ELb0ELb0ELb0EEEvNS_9FwdParamsE)
        .other          _ZN10layer_norm13ln_fwd_kernelINS_13Kernel_traitsIf6__halffS2_fjLj4096ELj1ELj1ELj4ELj16ENS_18Kernel_traits_baseILj4096EfS2_fS2_fjLj128EEEEELb0ELb0ELb0ELb0EEEvNS_9FwdParamsE,@"STO_CUDA_ENTRY STV_DEFAULT"
_ZN10layer_norm13ln_fwd_kernelINS_13Kernel_traitsIf6__halffS2_fjLj4096ELj1ELj1ELj4ELj16ENS_18Kernel_traits_baseILj4096EfS2_fS2_fjLj128EEEEELb0ELb0ELb0ELb0EEEvNS_9FwdParamsE:
.text._ZN10layer_norm13ln_fwd_kernelINS_13Kernel_traitsIf6__halffS2_fjLj4096ELj1ELj1ELj4ELj16ENS_18Kernel_traits_baseILj4096EfS2_fS2_fjLj128EEEEELb0ELb0ELb0ELb0EEEvNS_9FwdParamsE:
        /* <DEDUP_REMOVED lines=59> */
.L_x_18699:
        /* <DEDUP_REMOVED lines=40> */
.L_x_18700:
[----:B------:R-:W-:Y:S05]  /*0630*/  BSYNC.RECONVERGENT B0 ;  /* 0x0000000000007941 */ /* 0x000fea0003800200 */
.L_x_18698:
        /* <DEDUP_REMOVED lines=27> */
.L_x_18725:
        /* <DEDUP_REMOVED lines=47> */
.L_x_18703:
        /* <DEDUP_REMOVED lines=16> */
.L_x_18704:
[----:B------:R-:W0:Y:S01]  /*0be0*/  LDC.64 R100, c[0x0][0x3a8] ;  /* 0x0000ea00ff647b82 */ /* 0x000e220000000a00 */
[C---:B------:R-:W-:Y:S01]  /*0bf0*/  IADD3 R108, PT, PT, R7.reuse, 0x80, RZ ;  /* 0x00000080076c7810 */ /* 0x040fe20007ffe0ff */
[----:B0-----:R-:W-:-:S05]  /*0c00*/  IMAD.WIDE.U32 R100, R7, 0x20, R100 ;  /* 0x0000002007647825 */ /* 0x001fca00078e0064 */
[----:B------:R0:W-:Y:S04]  /*0c10*/  STG.E.128 desc[UR8][R100.64], R104 ;  /* 0x0000006864007986 */ /* 0x0001e8000c101d08 */
[----:B------:R0:W-:Y:S02]  /*0c20*/  STG.E.128 desc[UR8][R100.64+0x10], R96 ;  /* 0x0000106064007986 */ /* 0x0001e4000c101d08 */
.L_x_18702:
[----:B-1-34-:R-:W-:Y:S05]  /*0c30*/  BSYNC.RECONVERGENT B0 ;  /* 0x0000000000007941 */ /* 0x01afea0003800200 */
.L_x_18701:
        /* <DEDUP_REMOVED lines=30> */
.L_x_18707:
[--C-:B-----5:R-:W-:Y:S02]  /*0e20*/  HADD2.F32 R76, -RZ, R72.reuse.H0_H0 ;  /* 0x20000048ff4c7230 */ /* 0x120fe40000004100 */
[----:B------:R-:W-:Y:S02]  /*0e30*/  HADD2.F32 R77, -RZ, R72.H1_H1 ;  /* 0x30000048ff4d7230 */ /* 0x000fe40000004100 */
[--C-:B------:R-:W-:Y:S02]  /*0e40*/  HADD2.F32 R78, -RZ, R73.reuse.H0_H0 ;  /* 0x20000049ff4e7230 */ /* 0x100fe40000004100 */
[----:B------:R-:W-:Y:S01]  /*0e50*/  FMUL.FTZ R72, R76, UR4 ;  /* 0x000000044c487c20 */ /* 0x000fe20008410000 */
[----:B------:R-:W-:Y:S02]  /*0e60*/  HADD2.F32 R79, -RZ, R73.H1_H1 ;  /* 0x30000049ff4f7230 */ /* 0x000fe40000004100 */
[----:B------:R-:W-:Y:S01]  /*0e70*/  FMUL.FTZ R73, R77, UR4 ;  /* 0x000000044d497c20 */ /* 0x000fe20008410000 */
[----:B0-----:R-:W-:-:S02]  /*0e80*/  HADD2.F32 R100, -RZ, R74.H0_H0 ;  /* 0x2000004aff647230 */ /* 0x001fc40000004100 */
        /* <DEDUP_REMOVED lines=9> */
.L_x_18708:
[----:B------:R-:W0:Y:S02]  /*0f20*/  LDC.64 R100, c[0x0][0x3a8] ;  /* 0x0000ea00ff647b82 */ /* 0x000e240000000a00 */
[C---:B0-----:R-:W-:Y:S01]  /*0f30*/  IMAD.WIDE.U32 R100, R108.reuse, 0x20, R100 ;  /* 0x000000206c647825 */ /* 0x041fe200078e0064 */
[----:B------:R-:W-:-:S04]  /*0f40*/  IADD3 R108, PT, PT, R108, 0x80, RZ ;  /* 0x000000806c6c7810 */ /* 0x000fc80007ffe0ff */
[----:B------:R1:W-:Y:S04]  /*0f50*/  STG.E.128 desc[UR8][R100.64], R72 ;  /* 0x0000004864007986 */ /* 0x0003e8000c101d08 */
[----:B------:R1:W-:Y:S02]  /*0f60*/  STG.E.128 desc[UR8][R100.64+0x10], R76 ;  /* 0x0000104c64007986 */ /* 0x0003e4000c101d08 */
.L_x_18706:
[----:B------:R-:W-:Y:S05]  /*0f70*/  BSYNC.RECONVERGENT B0 ;  /* 0x0000000000007941 */ /* 0x000fea0003800200 */
.L_x_18705:
        /* <DEDUP_REMOVED lines=30> */
.L_x_18711:
        /* <DEDUP_REMOVED lines=16> */
.L_x_18712:
[----:B------:R-:W0:Y:S02]  /*1260*/  LDC.64 R100, c[0x0][0x3a8] ;  /* 0x0000ea00ff647b82 */ /* 0x000e240000000a00 */
[C---:B0-----:R-:W-:Y:S01]  /*1270*/  IMAD.WIDE.U32 R100, R108.reuse, 0x20, R100 ;  /* 0x000000206c647825 */ /* 0x041fe200078e0064 */
[----:B------:R-:W-:-:S04]  /*1280*/  IADD3 R108, PT, PT, R108, 0x80, RZ ;  /* 0x000000806c6c7810 */ /* 0x000fc80007ffe0ff */
[----:B------:R2:W-:Y:S04]  /*1290*/  STG.E.128 desc[UR8][R100.64], R80 ;  /* 0x0000005064007986 */ /* 0x0005e8000c101d08 */
[----:B------:R2:W-:Y:S02]  /*12a0*/  STG.E.128 desc[UR8][R100.64+0x10], R84 ;  /* 0x0000105464007986 */ /* 0x0005e4000c101d08 */
.L_x_18710:
[----:B------:R-:W-:Y:S05]  /*12b0*/  BSYNC.RECONVERGENT B0 ;  /* 0x0000000000007941 */ /* 0x000fea0003800200 */
.L_x_18709:
        /* <DEDUP_REMOVED lines=30> */
.L_x_18715:
        /* <DEDUP_REMOVED lines=16> */
.L_x_18716:
[----:B------:R-:W0:Y:S02]  /*15a0*/  LDC.64 R100, c[0x0][0x3a8] ;  /* 0x0000ea00ff647b82 */ /* 0x000e240000000a00 */
[----:B0-----:R-:W-:-:S05]  /*15b0*/  IMAD.WIDE.U32 R100, R108, 0x20, R100 ;  /* 0x000000206c647825 */ /* 0x001fca00078e0064 */
[----:B------:R3:W-:Y:S04]  /*15c0*/  STG.E.128 desc[UR8][R100.64], R88 ;  /* 0x0000005864007986 */ /* 0x0007e8000c101d08 */
[----:B------:R3:W-:Y:S02]  /*15d0*/  STG.E.128 desc[UR8][R100.64+0x10], R92 ;  /* 0x0000105c64007986 */ /* 0x0007e4000c101d08 */
.L_x_18714:
[----:B------:R-:W-:Y:S05]  /*15e0*/  BSYNC.RECONVERGENT B0 ;  /* 0x0000000000007941 */ /* 0x000fea0003800200 */
.L_x_18713:
        /* <DEDUP_REMOVED lines=225> */
.L_x_18718:
[----:B------:R-:W-:Y:S05]  /*2400*/  BSYNC.RECONVERGENT B0 ;  /* 0x0000000000007941 */ /* 0x000fea0003800200 */
.L_x_18717:
        /* <DEDUP_REMOVED lines=34> */
.L_x_18720:
[----:B------:R-:W-:Y:S05]  /*2630*/  BSYNC.RECONVERGENT B0 ;  /* 0x0000000000007941 */ /* 0x000fea0003800200 */
.L_x_18719:
        /* <DEDUP_REMOVED lines=34> */
.L_x_18722:
[----:B------:R-:W-:Y:S05]  /*2860*/  BSYNC.RECONVERGENT B0 ;  /* 0x0000000000007941 */ /* 0x000fea0003800200 */
.L_x_18721:
        /* <DEDUP_REMOVED lines=33> */
.L_x_18724:
[----:B------:R-:W-:Y:S05]  /*2a80*/  BSYNC.RECONVERGENT B0 ;  /* 0x0000000000007941 */ /* 0x000fea0003800200 */
.L_x_18723:
[----:B------:R-:W-:Y:S02]  /*2a90*/  UIADD3 UR6, UPT, UPT, UR6, UR14, URZ ;  /* 0x0000000e06067290 */ /* 0x000fe4000fffe0ff */
[----:B------:R-:W-:Y:S02]  /*2aa0*/  UPLOP3.LUT UP2, UPT, UPT, UPT, UP2, 0x40, 0x4 ;  /* 0x000000000004789c */ /* 0x000fe40003f4e820 */
[----:B------:R-:W-:-:S09]  /*2ab0*/  UISETP.GE.AND UP1, UPT, UR6, UR15, UPT ;  /* 0x0000000f0600728c */ /* 0x000fd2000bf26270 */
[----:B------:R-:W-:Y:S05]  /*2ac0*/  BRA.U !UP1, `(.L_x_18725) ;  /* 0xffffffdd09487547 */ /* 0x000fea000b83ffff */
[----:B------:R-:W-:Y:S05]  /*2ad0*/  EXIT ;  /* 0x000000000000794d */ /* 0x000fea0003800000 */
.L_x_18726:
        /* <DEDUP_REMOVED lines=10> */
.L_x_27310:


//--------------------- .text._ZN10layer_norm13ln_fwd_kernelINS_13Kernel_traitsIf6__halffS2_fjLj4096ELj1ELj1ELj4ELj16ENS_18Kernel_traits_baseILj4096EfS2_fS2_fjLj128EEEEELb0ELb0ELb0ELb1EEEvNS_9FwdParamsE --------------------------
	.section	.text._ZN10layer_norm13ln_fwd_kernelINS_13Kernel_traitsIf6__halffS2_fjLj4096ELj1ELj1ELj4ELj16ENS_18Kernel_traits_baseILj4096EfS2_fS2_fjLj128EEEEELb0ELb0ELb0ELb1EEEvNS_9FwdParamsE,"ax",@progbits
	.align	128
        .global         _ZN10layer_norm13ln_fwd_kernelINS_13Kernel_traitsIf6__halffS2_fjLj4096ELj1ELj1ELj4ELj16ENS_18Kernel_traits_baseILj4096EfS2_fS2_fjLj128EEEEELb0ELb0ELb0ELb1EEEvNS_9FwdParamsE
        .type           _ZN10layer_norm13ln_fwd_kernelINS_13Kernel_traitsIf6__halffS2_fjLj4096ELj1ELj1ELj4ELj16ENS_18Kernel_traits_baseILj4096EfS2_fS2_fjLj128EEEEELb0ELb0ELb0ELb1EEEvNS_9FwdParamsE,@function
        .size           _ZN10layer_norm13ln_fwd_kernelINS_13Kernel_traitsIf6__halffS2_fjLj4096ELj1ELj1ELj4ELj16ENS_18Kernel_traits_baseILj4096EfS2_fS2_fjLj128EEEEELb0ELb0ELb0ELb1EEEvNS_9FwdParamsE,(.L_x_27311 - _ZN10layer_norm13ln_fwd_kernelINS_13Kernel_traitsIf6__halffS2_fjLj4096ELj1ELj1ELj4ELj16ENS_18Kernel_traits_baseILj4096EfS2_fS2_fjLj128EEEEELb0ELb0ELb0ELb1EEEvNS_9FwdParamsE)
        .other          _ZN10layer_norm13ln_fwd_kernelINS_13Kernel_traitsIf6__halffS2_fjLj4096ELj1ELj1ELj4ELj16ENS_18Kernel_traits_baseILj4096EfS2_fS2_fjLj128EEEEELb0ELb0ELb0ELb1EEEvNS_9FwdParamsE,@"STO_CUDA_ENTRY STV_DEFAULT"
_ZN10layer_norm13ln_fwd_kernelINS_13Kernel_traitsIf6__halffS2_fjLj4096ELj1ELj1ELj4ELj16ENS_18Kernel_traits_baseILj4096EfS2_fS2_fjLj128EEEEELb0ELb0ELb0ELb1EEEvNS_9FwdParamsE:
.text._ZN10layer_norm13ln_fwd_kernelINS_13Kernel_traitsIf6__halffS2_fjLj4096ELj1ELj1ELj4ELj16ENS_18Kernel_traits_baseILj4096EfS2_fS2_fjLj128EEEEELb0ELb0ELb0ELb1EEEvNS_9FwdParamsE:
        /* <DEDUP_REMOVED lines=31> */
.L_x_18727:
        /* <DEDUP_REMOVED lines=26> */
.L_x_18728:
        /* <DEDUP_REMOVED lines=14> */
.L_x_18739:
        /* <DEDUP_REMOVED lines=13> */
[----:B--2---:R-:W-:-:S08]  /*0540*/  @P0 HADD2.F32 R108, -RZ, R6.H0_H0 ;  /* 0x20000006ff6c0230 */ /* 0x004fd00000004100 */
        /* <DEDUP_REMOVED lines=22> */
.L_x_18729:
[--C-:B-----5:R-:W-:Y:S02]  /*06b0*/  HADD2.F32 R77, -RZ, R72.reuse.H1_H1 ;  /* 0x30000048ff4d7230 */ /* 0x120fe40000004100 */
        /* <DEDUP_REMOVED lines=14> */
[----:B------:R-:W-:-:S07]  /*07a0*/  FMUL.FTZ R79, R89, R108 ;  /* 0x0000006c594f7220 */ /* 0x000fce0000410000 */
.L_x_18730:
        /* <DEDUP_REMOVED lines=29> */
.L_x_18731:
[--C-:B0----5:R-:W-:Y:S02]  /*0980*/  HADD2.F32 R85, -RZ, R80.reuse.H1_H1 ;  /* 0x30000050ff557230 */ /* 0x121fe40000004100 */
        /* <DEDUP_REMOVED lines=15> */
.L_x_18732:
        /* <DEDUP_REMOVED lines=28> */
.L_x_18733:
[--C-:B0----5:R-:W-:Y:S02]  /*0c40*/  HADD2.F32 R93, -RZ, R88.reuse.H0_H0 ;  /* 0x20000058ff5d7230 */ /* 0x121fe40000004100 */
[----:B------:R-:W-:Y:S02]  /*0c50*/  HADD2.F32 R95, -RZ, R88.H1_H1 ;  /* 0x30000058ff5f7230 */ /* 0x000fe40000004100 */
[--C-:B------:R-:W-:Y:S02]  /*0c60*/  HADD2.F32 R97, -RZ, R89.reuse.H0_H0 ;  /* 0x20000059ff617230 */ /* 0x100fe40000004100 */
[-C--:B------:R-:W-:Y:S01]  /*0c70*/  FMUL.FTZ R88, R93, R108.reuse ;  /* 0x0000006c5d587220 */ /* 0x080fe20000410000 */
[----:B------:R-:W-:Y:S02]  /*0c80*/  HADD2.F32 R99, -RZ, R89.H1_H1 ;  /* 0x30000059ff637230 */ /* 0x000fe40000004100 */
[----:B------:R-:W-:Y:S01]  /*0c90*/  FMUL.FTZ R89, R95, R108 ;  /* 0x0000006c5f597220 */ /* 0x000fe20000410000 */
[----:B------:R-:W-:-:S02]  /*0ca0*/  HADD2.F32 R103, -RZ, R90.H0_H0 ;  /* 0x2000005aff677230 */ /* 0x000fc40000004100 */
[----:B------:R-:W-:Y:S02]  /*0cb0*/  HADD2.F32 R105, -RZ, R90.H1_H1 ;  /* 0x3000005aff697230 */ /* 0x000fe40000004100 */
        /* <DEDUP_REMOVED lines=8> */
.L_x_18734:
        /* <DEDUP_REMOVED lines=15> */
[-C--:B--2---:R-:W-:Y:S01]  /*0e30*/  FFMA.FTZ R104, R115, R108.reuse, R104 ;  /* 0x0000006c73687223 */ /* 0x084fe20000010068 */
[-C--:B------:R-:W-:Y:S01]  /*0e40*/  FFMA.FTZ R105, R96, R108.reuse, R105 ;  /* 0x0000006c60697223 */ /* 0x080fe20000010069 */
[--C-:B------:R-:W-:Y:S02]  /*0e50*/  HADD2.F32 R115, -RZ, R97.reuse.H0_H0 ;  /* 0x20000061ff737230 */ /* 0x100fe40000004100 */
[----:B------:R-:W-:Y:S02]  /*0e60*/  HADD2.F32 R96, -RZ, R97.H1_H1 ;  /* 0x30000061ff607230 */ /* 0x000fe40000004100 */
[-C--:B---3--:R-:W-:Y:S01]  /*0e70*/  FFMA.FTZ R102, R117, R108.reuse, R102 ;  /* 0x0000006c75667223 */ /* 0x088fe20000010066 */
[--C-:B------:R-:W-:Y:S02]  /*0e80*/  HADD2.F32 R97, -RZ, R98.reuse.H0_H0 ;  /* 0x20000062ff617230 */ /* 0x100fe40000004100 */
[----:B------:R-:W-:Y:S01]  /*0e90*/  FFMA.FTZ R106, R115, R108, R106 ;  /* 0x0000006c736a7223 */ /* 0x000fe2000001006a */
[----:B------:R-:W-:-:S02]  /*0ea0*/  HADD2.F32 R98, -RZ, R98.H1_H1 ;  /* 0x30000062ff627230 */ /* 0x000fc40000004100 */
[-C--:B------:R-:W-:Y:S01]  /*0eb0*/  FFMA.FTZ R107, R96, R108.reuse, R107 ;  /* 0x0000006c606b7223 */ /* 0x080fe2000001006b */
[-C--:B------:R-:W-:Y:S01]  /*0ec0*/  FFMA.FTZ R103, R114, R108.reuse, R103 ;  /* 0x0000006c72677223 */ /* 0x080fe20000010067 */
[-C--:B------:R-:W-:Y:S01]  /*0ed0*/  FFMA.FTZ R100, R97, R108.reuse, R100 ;  /* 0x0000006c61647223 */ /* 0x080fe20000010064 */
[----:B------:R-:W-:Y:S01]  /*0ee0*/  FFMA.FTZ R101, R98, R108, R101 ;  /* 0x0000006c62657223 */ /* 0x000fe20000010065 */
[----:B------:R-:W-:Y:S06]  /*0ef0*/  BRA `(.L_x_18736) ;  /* 0x0000000000407947 */ /* 0x000fec0003800000 */
.L_x_18735:
[--C-:B-----5:R-:W-:Y:S02]  /*0f00*/  HADD2.F32 R101, -RZ, R96.reuse.H0_H0 ;  /* 0x20000060ff657230 */ /* 0x120fe40000004100 */
[----:B0-----:R-:W-:Y:S02]  /*0f10*/  HADD2.F32 R103, -RZ, R97.H0_H0 ;  /* 0x20000061ff677230 */ /* 0x001fe40000004100 */
        /* <DEDUP_REMOVED lines=13> */
[----:B------:R-:W-:-:S07]  /*0ff0*/  FMUL.FTZ R103, R99, R108 ;  /* 0x0000006c63677220 */ /* 0x000fce0000410000 */
.L_x_18736:
        /* <DEDUP_REMOVED lines=130> */
.L_x_18738:
[----:B------:R-:W-:Y:S05]  /*1820*/  BSYNC.RECONVERGENT B0 ;  /* 0x0000000000007941 */ /* 0x000fea0003800200 */
.L_x_18737:
        /* <DEDUP_REMOVED lines=104> */
[----:B------:R-:W-:Y:S01]  /*1eb0*/  F2FP.F16.F32.PACK_AB R79, R78, R79 ;  /* 0x0000004f4e4f723e */ /* 0x000fe200000000ff */
[----:B------:R-:W-:Y:S01]  /*1ec0*/  IMAD.WIDE.U32 R114, R109, 0x10, R80 ;  /* 0x000000106d727825 */ /* 0x000fe200078e0050 */
[----:B------:R-:W-:-:S03]  /*1ed0*/  F2FP.F16.F32.PACK_AB R78, R76, R5 ;  /* 0x000000054c4e723e */ /* 0x000fc600000000ff */
        /* <DEDUP_REMOVED lines=15> */
[----:B------:R-:W-:-:S03]  /*1fd0*/  F2FP.F16.F32.PACK_AB R77, R74, R73 ;  /* 0x000000494a4d723e */ /* 0x000fc600000000ff */
[----:B------:R-:W-:Y:S01]  /*1fe0*/  FMUL.FTZ R111, R87, R111 ;  /* 0x0000006f576f7220 */ /* 0x000fe20000410000 */
[----:B------:R-:W-:Y:S01]  /*1ff0*/  F2FP.F16.F32.PACK_AB R74, R83, R82 ;  /* 0x00000052534a723e */ /* 0x000fe200000000ff */
        /* <DEDUP_REMOVED lines=32> */
[----:B------:R-:W-:Y:S01]  /*2200*/  F2FP.F16.F32.PACK_AB R72, R72, R5 ;  /* 0x000000054848723e */ /* 0x000fe200000000ff */
[C---:B------:R-:W-:Y:S01]  /*2210*/  FMUL.FTZ R91, R87.reuse, R100 ;  /* 0x00000064575b7220 */ /* 0x040fe20000410000 */
[----:B------:R-:W-:Y:S01]  /*2220*/  F2FP.F16.F32.PACK_AB R81, R86, R81 ;  /* 0x000000515651723e */ /* 0x000fe200000000ff */
[C---:B------:R-:W-:Y:S01]  /*2230*/  FMUL.FTZ R96, R87.reuse, R101 ;  /* 0x0000006557607220 */ /* 0x040fe20000410000 */
[C---:B------:R-:W-:Y:S01]  /*2240*/  FMUL.FTZ R5, R87.reuse, R104 ;  /* 0x0000006857057220 */ /* 0x040fe20000410000 */
[C---:B------:R-:W-:Y:S01]  /*2250*/  FMUL.FTZ R86, R87.reuse, R105 ;  /* 0x0000006957567220 */ /* 0x040fe20000410000 */
[C---:B------:R-:W-:Y:S01]  /*2260*/  FMUL.FTZ R101, R87.reuse, R102 ;  /* 0x0000006657657220 */ /* 0x040fe20000410000 */
[----:B------:R-:W-:Y:S01]  /*2270*/  FMUL.FTZ R100, R87, R97 ;  /* 0x0000006157647220 */ /* 0x000fe20000410000 */
        /* <DEDUP_REMOVED lines=11> */
[----:B------:R-:W-:-:S02]  /*2330*/  F2FP.F16.F32.PACK_AB R75, R112, R75 ;  /* 0x0000004b704b723e */ /* 0x000fc400000000ff */
[----:B------:R-:W-:Y:S02]  /*2340*/  F2FP.F16.F32.PACK_AB R89, R88, R89 ;  /* 0x000000595859723e */ /* 0x000fe400000000ff */
[----:B------:R-:W-:Y:S01]  /*2350*/  F2FP.F16.F32.PACK_AB R91, R100, R91 ;  /* 0x0000005b645b723e */ /* 0x000fe200000000ff */
[----:B------:R1:W-:Y:S01]  /*2360*/  @!P2 STG.E desc[UR6][R84.64], R87 ;  /* 0x000000575400a986 */ /* 0x0003e2000c101906 */
[----:B------:R-:W-:Y:S02]  /*2370*/  F2FP.F16.F32.PACK_AB R90, R97, R90 ;  /* 0x0000005a615a723e */ /* 0x000fe400000000ff */
[----:B------:R-:W-:Y:S01]  /*2380*/  F2FP.F16.F32.PACK_AB R88, R86, R5 ;  /* 0x000000055658723e */ /* 0x000fe200000000ff */
        /* <DEDUP_REMOVED lines=8> */
.L_x_18740:
        /* <DEDUP_REMOVED lines=15> */
.L_x_27311:


//--------------------- .text._ZN10layer_norm13ln_fwd_kernelINS_13Kernel_traitsIf6__halffS2_fjLj4096ELj1ELj1ELj4ELj16ENS_18Kernel_traits_baseILj4096EfS2_fS2_fjLj128EEEEELb0ELb0ELb1ELb0EEEvNS_9FwdParamsE --------------------------
	.section	.text._ZN10layer_norm13ln_fwd_kernelINS_13Kernel_traitsIf6__halffS2_fjLj4096ELj1ELj1ELj4ELj16ENS_18Kernel_traits_baseILj4096EfS2_fS2_fjLj128EEEEELb0ELb0ELb1ELb0EEEvNS_9FwdParamsE,"ax",@progbits
	.align	128
        .global         _ZN10layer_norm13ln_fwd_kernelINS_13Kernel_traitsIf6__halffS2_fjLj4096ELj1ELj1ELj4ELj16ENS_18Kernel_traits_baseILj4096EfS2_fS2_fjLj128EEEEELb0ELb0ELb1ELb0EEEvNS_9FwdParamsE
        .type           _ZN10layer_norm13ln_fwd_kernelINS_13Kernel_traitsIf6__halffS2_fjLj4096ELj1ELj1ELj4ELj16ENS_18Kernel_traits_baseILj4096EfS2_fS2_fjLj128EEEEELb0ELb0ELb1ELb0EEEvNS_9FwdParamsE,@function
        .size           _ZN10layer_norm13ln_fwd_kernelINS_13Kernel_traitsIf6__halffS2_fjLj4096ELj1ELj1ELj4ELj16ENS_18Kernel_traits_baseILj4096EfS2_fS2_fjLj128EEEEELb0ELb0ELb1ELb0EEEvNS_9FwdParamsE,(.L_x_27312 - _ZN10layer_norm13ln_fwd_kernelINS_13Kernel_traitsIf6__halffS2_fjLj4096ELj1ELj1ELj4ELj16ENS_18Kernel_traits_baseILj4096EfS2_fS2_fjLj128EEEEELb0ELb0ELb1ELb0EEEvNS_9FwdParamsE)
        .other          _ZN10layer_norm13ln_fwd_kernelINS_13Kernel_traitsIf6__halffS2_fjLj4096ELj1ELj1ELj4ELj16ENS_18Kernel_traits_baseILj4096EfS2_fS2_fjLj128EEEEELb0ELb0ELb1ELb0EEEvNS_9FwdParamsE,@"STO_CUDA_ENTRY STV_DEFAULT"
_ZN10layer_norm13ln_fwd_kernelINS_13Kernel_traitsIf6__halffS2_fjLj4096ELj1ELj1ELj4ELj16ENS_18Kernel_traits_baseILj4096EfS2_fS2_fjLj128EEEEELb0ELb0ELb1ELb0EEEvNS_9FwdParamsE:
.text._ZN10layer_norm13ln_fwd_kernelINS_13Kernel_traitsIf6__halffS2_fjLj4096ELj1ELj1ELj4ELj16ENS_18Kernel_traits_baseILj4096EfS2_fS2_fjLj128EEEEELb0ELb0ELb1ELb0EEEvNS_9FwdParamsE:
        /* <DEDUP_REMOVED lines=58> */
.L_x_18742:
        /* <DEDUP_REMOVED lines=39> */
.L_x_18743:
[----:B------:R-:W-:Y:S05]  /*0610*/  BSYNC.RECONVERGENT B0 ;  /* 0x0000000000007941 */ /* 0x000fea0003800200 */
.L_x_18741:
        /* <DEDUP_REMOVED lines=24> */
.L_x_18776:
        /* <DEDUP_REMOVED lines=34> */
.L_x_18746:
[----:B------:R-:W-:Y:S05]  /*09c0*/  BRA.U !UP0, `(.L_x_18747) ;  /* 0x0000000108887547 */ /* 0x000fea000b800000 */
[----:B------:R-:W1:Y:S02]  /*09d0*/  LDC.64 R94, c[0x0][0x3a0] ;  /* 0x0000e800ff5e7b82 */ /* 0x000e640000000a00 */
[----:B-1----:R-:W-:-:S05]  /*09e0*/  IMAD.WIDE.U32 R94, R109, 0x20, R94 ;  /* 0x000000206d5e7825 */ /* 0x002fca00078e005e */
[----:B------:R-:W2:Y:S04]  /*09f0*/  LDG.E.128 R4, desc[UR12][R94.64] ;  /* 0x0000000c5e047981 */ /* 0x000ea8000c1e1d00 */
[----:B------:R1:W3:Y:S01]  /*0a00*/  LDG.E.128 R100, desc[UR12][R94.64+0x10] ;  /* 0x0000100c5e647981 */ /* 0x0002e2000c1e1d00 */
[----:B------:R-:W-:-:S13]  /*0a10*/  ISETP.LT.AND P1, PT, RZ, UR21, PT ;  /* 0x00000015ff007c0c */ /* 0x000fda000bf21270 */
[----:B------:R-:W4:Y:S01]  /*0a20*/  @P1 LDC R111, c[0x0][0x40c] ;  /* 0x00010300ff6f1b82 */ /* 0x000f220000000800 */
[----:B-----5:R-:W-:-:S07]  /*0a30*/  @P1 HADD2.F32 R93, -RZ, R72.H0_H0 ;  /* 0x20000048ff5d1230 */ /* 0x020fce0000004100 */
[----:B------:R-:W0:Y:S08]  /*0a40*/  @P1 LDC R113, c[0x0][0x40c] ;  /* 0x00010300ff711b82 */ /* 0x000e300000000800 */
[----:B------:R-:W0:Y:S08]  /*0a50*/  @P1 LDC R112, c[0x0][0x40c] ;  /* 0x00010300ff701b82 */ /* 0x000e300000000800 */
[----:B------:R-:W0:Y:S08]  /*0a60*/  @P1 LDC R114, c[0x0][0x40c] ;  /* 0x00010300ff721b82 */ /* 0x000e300000000800 */
[----:B------:R-:W3:Y:S08]  /*0a70*/  @P1 LDC R115, c[0x0][0x40c] ;  /* 0x00010300ff731b82 */ /* 0x000ef00000000800 */
[----:B------:R-:W3:Y:S01]  /*0a80*/  @P1 LDC R116, c[0x0][0x40c] ;  /* 0x00010300ff741b82 */ /* 0x000ee20000000800 */
[----:B--2---:R-:W-:Y:S01]  /*0a90*/  @!P1 MOV R92, R4 ;  /* 0x00000004005c9202 */ /* 0x004fe20000000f00 */
[----:B----4-:R-:W-:Y:S01]  /*0aa0*/  @P1 FFMA.FTZ R92, R93, R111, R4 ;  /* 0x0000006f5d5c1223 */ /* 0x010fe20000010004 */
[----:B------:R-:W-:Y:S01]  /*0ab0*/  @P1 HADD2.F32 R111, -RZ, R73.H0_H0 ;  /* 0x20000049ff6f1230 */ /* 0x000fe20000004100 */
[----:B-1----:R-:W-:Y:S01]  /*0ac0*/  @!P1 MOV R94, R6 ;  /* 0x00000006005e9202 */ /* 0x002fe20000000f00 */
[----:B------:R-:W-:Y:S01]  /*0ad0*/  @P1 HADD2.F32 R4, -RZ, R72.H1_H1 ;  /* 0x30000048ff041230 */ /* 0x000fe20000004100 */
[----:B------:R-:W-:-:S02]  /*0ae0*/  @!P1 MOV R93, R5 ;  /* 0x00000005005d9202 */ /* 0x000fc40000000f00 */
[----:B0-----:R-:W-:Y:S01]  /*0af0*/  @P1 FFMA.FTZ R94, R111, R113, R6 ;  /* 0x000000716f5e1223 */ /* 0x001fe20000010006 */
[----:B------:R-:W-:Y:S01]  /*0b00*/  @!P1 MOV R95, R7 ;  /* 0x00000007005f9202 */ /* 0x000fe20000000f00 */
[----:B------:R-:W0:Y:S01]  /*0b10*/  @P1 LDC R6, c[0x0][0x40c] ;  /* 0x00010300ff061b82 */ /* 0x000e220000000800 */
[----:B------:R-:W-:Y:S01]  /*0b20*/  @P1 FFMA.FTZ R93, R4, R112, R5 ;  /* 0x00000070045d1223 */ /* 0x000fe20000010005 */
[----:B------:R-:W-:Y:S02]  /*0b30*/  @P1 HADD2.F32 R4, -RZ, R73.H1_H1 ;  /* 0x30000049ff041230 */ /* 0x000fe40000004100 */
[----:B------:R-:W-:-:S03]  /*0b40*/  @P1 HADD2.F32 R5, -RZ, R74.H0_H0 ;  /* 0x2000004aff051230 */ /* 0x000fc60000004100 */
[----:B------:R-:W-:Y:S01]  /*0b50*/  @P1 FFMA.FTZ R95, R4, R114, R7 ;  /* 0x00000072045f1223 */ /* 0x000fe20000010007 */
[----:B------:R-:W1:Y:S01]  /*0b60*/  @P1 LDC R111, c[0x0][0x40c] ;  /* 0x00010300ff6f1b82 */ /* 0x000e620000000800 */
[----:B------:R-:W-:Y:S02]  /*0b70*/  @P1 HADD2.F32 R4, -RZ, R74.H1_H1 ;  /* 0x3000004aff041230 */ /* 0x000fe40000004100 */
[----:B---3--:R-:W-:Y:S01]  /*0b80*/  @P1 FFMA.FTZ R100, R5, R115, R100 ;  /* 0x0000007305641223 */ /* 0x008fe20000010064 */
[--C-:B------:R-:W-:Y:S02]  /*0b90*/  @P1 HADD2.F32 R5, -RZ, R75.reuse.H0_H0 ;  /* 0x2000004bff051230 */ /* 0x100fe40000004100 */
[----:B------:R-:W-:Y:S01]  /*0ba0*/  @P1 FFMA.FTZ R101, R4, R116, R101 ;  /* 0x0000007404651223 */ /* 0x000fe20000010065 */
[----:B------:R-:W-:Y:S02]  /*0bb0*/  @P1 HADD2.F32 R4, -RZ, R75.H1_H1 ;  /* 0x3000004bff041230 */ /* 0x000fe40000004100 */
[----:B0-----:R-:W-:-:S03]  /*0bc0*/  @P1 FFMA.FTZ R102, R5, R6, R102 ;  /* 0x0000000605661223 */ /* 0x001fc60000010066 */
[----:B-1----:R-:W-:Y:S01]  /*0bd0*/  @P1 FFMA.FTZ R103, R4, R111, R103 ;  /* 0x0000006f04671223 */ /* 0x002fe20000010067 */
[----:B------:R-:W-:Y:S06]  /*0be0*/  BRA `(.L_x_18748) ;  /* 0x0000000000707947 */ /* 0x000fec0003800000 */
.L_x_18747:
        /* <DEDUP_REMOVED lines=28> */
.L_x_18748:
[----:B------:R-:W0:Y:S01]  /*0db0*/  LDC.64 R4, c[0x0][0x3a8] ;  /* 0x0000ea00ff047b82 */ /* 0x000e220000000a00 */
[----:B------:R-:W-:Y:S01]  /*0dc0*/  IADD3 R108, PT, PT, R108, 0x80, RZ ;  /* 0x000000806c6c7810 */ /* 0x000fe20007ffe0ff */
[C---:B0-----:R-:W-:Y:S01]  /*0dd0*/  IMAD.WIDE.U32 R4, R109.reuse, 0x20, R4 ;  /* 0x000000206d047825 */ /* 0x041fe200078e0004 */
[----:B------:R-:W-:-:S04]  /*0de0*/  IADD3 R109, PT, PT, R109, 0x80, RZ ;  /* 0x000000806d6d7810 */ /* 0x000fc80007ffe0ff */
[----:B------:R1:W-:Y:S04]  /*0df0*/  STG.E.128 desc[UR12][R4.64], R92 ;  /* 0x0000005c04007986 */ /* 0x0003e8000c101d0c */
[----:B------:R1:W-:Y:S02]  /*0e00*/  STG.E.128 desc[UR12][R4.64+0x10], R100 ;  /* 0x0000106404007986 */ /* 0x0003e4000c101d0c */
.L_x_18745:
[----:B0--3--:R-:W-:Y:S05]  /*0e10*/  BSYNC.RECONVERGENT B0 ;  /* 0x0000000000007941 */ /* 0x009fea0003800200 */
.L_x_18744:
        /* <DEDUP_REMOVED lines=9> */
.L_x_18751:
[----:B------:R-:W-:Y:S05]  /*0eb0*/  BRA.U !UP0, `(.L_x_18752) ;  /* 0x0000000108887547 */ /* 0x000fea000b800000 */
[----:B01----:R-:W0:Y:S02]  /*0ec0*/  LDC.64 R4, c[0x0][0x3a0] ;  /* 0x0000e800ff047b82 */ /* 0x003e240000000a00 */
[----:B0-----:R-:W-:-:S05]  /*0ed0*/  IMAD.WIDE.U32 R98, R109, 0x20, R4 ;  /* 0x000000206d627825 */ /* 0x001fca00078e0004 */
[----:B------:R-:W2:Y:S04]  /*0ee0*/  LDG.E.128 R4, desc[UR12][R98.64] ;  /* 0x0000000c62047981 */ /* 0x000ea8000c1e1d00 */
[----:B------:R0:W3:Y:S01]  /*0ef0*/  LDG.E.128 R104, desc[UR12][R98.64+0x10] ;  /* 0x0000100c62687981 */ /* 0x0000e2000c1e1d00 */
[----:B------:R-:W-:-:S13]  /*0f00*/  ISETP.LT.AND P2, PT, RZ, UR21, PT ;  /* 0x00000015ff007c0c */ /* 0x000fda000bf41270 */
[----:B------:R-:W1:Y:S01]  /*0f10*/  @P2 LDC R111, c[0x0][0x40c] ;  /* 0x00010300ff6f2b82 */ /* 0x000e620000000800 */
[----:B-----5:R-:W-:-:S07]  /*0f20*/  @P2 HADD2.F32 R97, -RZ, R72.H0_H0 ;  /* 0x20000048ff612230 */ /* 0x020fce0000004100 */
[----:B------:R-:W4:Y:S08]  /*0f30*/  @P2 LDC R113, c[0x0][0x40c] ;  /* 0x00010300ff712b82 */ /* 0x000f300000000800 */
[----:B------:R-:W4:Y:S08]  /*0f40*/  @P2 LDC R112, c[0x0][0x40c] ;  /* 0x00010300ff702b82 */ /* 0x000f300000000800 */
[----:B------:R-:W4:Y:S08]  /*0f50*/  @P2 LDC R114, c[0x0][0x40c] ;  /* 0x00010300ff722b82 */ /* 0x000f300000000800 */
[----:B------:R-:W3:Y:S08]  /*0f60*/  @P2 LDC R115, c[0x0][0x40c] ;  /* 0x00010300ff732b82 */ /* 0x000ef00000000800 */
[----:B------:R-:W3:Y:S01]  /*0f70*/  @P2 LDC R116, c[0x0][0x40c] ;  /* 0x00010300ff742b82 */ /* 0x000ee20000000800 */
[----:B--2---:R-:W-:Y:S01]  /*0f80*/  @!P2 MOV R96, R4 ;  /* 0x000000040060a202 */ /* 0x004fe20000000f00 */
[----:B-1----:R-:W-:Y:S01]  /*0f90*/  @P2 FFMA.FTZ R96, R97, R111, R4 ;  /* 0x0000006f61602223 */ /* 0x002fe20000010004 */
[----:B------:R-:W-:Y:S01]  /*0fa0*/  @P2 HADD2.F32 R111, -RZ, R73.H0_H0 ;  /* 0x20000049ff6f2230 */ /* 0x000fe20000004100 */
[----:B0-----:R-:W-:Y:S01]  /*0fb0*/  @!P2 MOV R98, R6 ;  /* 0x000000060062a202 */ /* 0x001fe20000000f00 */
[----:B------:R-:W-:Y:S01]  /*0fc0*/  @P2 HADD2.F32 R4, -RZ, R72.H1_H1 ;  /* 0x30000048ff042230 */ /* 0x000fe20000004100 */
[----:B------:R-:W-:-:S02]  /*0fd0*/  @!P2 MOV R97, R5 ;  /* 0x000000050061a202 */ /* 0x000fc40000000f00 */
[----:B----4-:R-:W-:Y:S01]  /*0fe0*/  @P2 FFMA.FTZ R98, R111, R113, R6 ;  /* 0x000000716f622223 */ /* 0x010fe20000010006 */
        /* <DEDUP_REMOVED lines=15> */
.L_x_18752:
        /* <DEDUP_REMOVED lines=28> */
.L_x_18753:
[----:B------:R-:W0:Y:S01]  /*12a0*/  LDC.64 R4, c[0x0][0x3a8] ;  /* 0x0000ea00ff047b82 */ /* 0x000e220000000a00 */
[----:B------:R-:W-:Y:S01]  /*12b0*/  IADD3 R108, PT, PT, R108, 0x80, RZ ;  /* 0x000000806c6c7810 */ /* 0x000fe20007ffe0ff */
[C---:B0-----:R-:W-:Y:S01]  /*12c0*/  IMAD.WIDE.U32 R4, R109.reuse, 0x20, R4 ;  /* 0x000000206d047825 */ /* 0x041fe200078e0004 */
[----:B------:R-:W-:-:S04]  /*12d0*/  IADD3 R109, PT, PT, R109, 0x80, RZ ;  /* 0x000000806d6d7810 */ /* 0x000fc80007ffe0ff */
[----:B------:R0:W-:Y:S04]  /*12e0*/  STG.E.128 desc[UR12][R4.64], R96 ;  /* 0x0000006004007986 */ /* 0x0001e8000c101d0c */
[----:B------:R0:W-:Y:S02]  /*12f0*/  STG.E.128 desc[UR12][R4.64+0x10], R104 ;  /* 0x0000106804007986 */ /* 0x0001e4000c101d0c */
.L_x_18750:
[----:B------:R-:W-:Y:S05]  /*1300*/  BSYNC.RECONVERGENT B0 ;  /* 0x0000000000007941 */ /* 0x000fea0003800200 */
.L_x_18749:
        /* <DEDUP_REMOVED lines=9> */
.L_x_18756:
[----:B------:R-:W-:Y:S05]  /*13a0*/  BRA.U !UP0, `(.L_x_18757) ;  /* 0x0000000108787547 */ /* 0x000fea000b800000 */
[----:B012---:R-:W0:Y:S02]  /*13b0*/  LDC.64 R4, c[0x0][0x3a0] ;  /* 0x0000e800ff047b82 */ /* 0x007e240000000a00 */
[----:B0-----:R-:W-:-:S05]  /*13c0*/  IMAD.WIDE.U32 R4, R109, 0x20, R4 ;  /* 0x000000206d047825 */ /* 0x001fca00078e0004 */
[----:B------:R-:W2:Y:S04]  /*13d0*/  LDG.E.128 R76, desc[UR12][R4.64] ;  /* 0x0000000c044c7981 */ /* 0x000ea8000c1e1d00 */
[----:B------:R0:W3:Y:S01]  /*13e0*/  LDG.E.128 R80, desc[UR12][R4.64+0x10] ;  /* 0x0000100c04507981 */ /* 0x0000e2000c1e1d00 */
[----:B------:R-:W-:-:S13]  /*13f0*/  ISETP.LT.AND P3, PT, RZ, UR21, PT ;  /* 0x00000015ff007c0c */ /* 0x000fda000bf61270 */
[----:B------:R-:W2:Y:S01]  /*1400*/  @P3 LDC R6, c[0x0][0x40c] ;  /* 0x00010300ff063b82 */ /* 0x000ea20000000800 */
[----:B-----5:R-:W-:Y:S02]  /*1410*/  @P3 HADD2.F32 R7, -RZ, R72.H0_H0 ;  /* 0x20000048ff073230 */ /* 0x020fe40000004100 */
[----:B0-----:R-:W-:Y:S02]  /*1420*/  @P3 HADD2.F32 R4, -RZ, R73.H1_H1 ;  /* 0x30000049ff043230 */ /* 0x001fe40000004100 */
[----:B------:R-:W-:-:S03]  /*1430*/  @P3 HADD2.F32 R5, -RZ, R74.H0_H0 ;  /* 0x2000004aff053230 */ /* 0x000fc60000004100 */
[----:B------:R-:W0:Y:S08]  /*1440*/  @P3 LDC R111, c[0x0][0x40c] ;  /* 0x00010300ff6f3b82 */ /* 0x000e300000000800 */
[----:B------:R-:W1:Y:S08]  /*1450*/  @P3 LDC R112, c[0x0][0x40c] ;  /* 0x00010300ff703b82 */ /* 0x000e700000000800 */
[----:B------:R-:W4:Y:S08]  /*1460*/  @P3 LDC R113, c[0x0][0x40c] ;  /* 0x00010300ff713b82 */ /* 0x000f300000000800 */
[----:B------:R-:W3:Y:S08]  /*1470*/  @P3 LDC R114, c[0x0][0x40c] ;  /* 0x00010300ff723b82 */ /* 0x000ef00000000800 */
[----:B------:R-:W1:Y:S01]  /*1480*/  @P3 LDC R115, c[0x0][0x40c] ;  /* 0x00010300ff733b82 */ /* 0x000e620000000800 */
[----:B--2---:R-:W-:Y:S01]  /*1490*/  @P3 FFMA.FTZ R76, R7, R6, R76 ;  /* 0x00000006074c3223 */ /* 0x004fe2000001004c */
[----:B------:R-:W-:-:S02]  /*14a0*/  @P3 HADD2.F32 R6, -RZ, R72.H1_H1 ;  /* 0x30000048ff063230 */ /* 0x000fc40000004100 */
[----:B----4-:R-:W-:Y:S01]  /*14b0*/  @P3 FFMA.FTZ R79, R4, R113, R79 ;  /* 0x00000071044f3223 */ /* 0x010fe2000001004f */
[----:B------:R-:W-:Y:S02]  /*14c0*/  @P3 HADD2.F32 R7, -RZ, R73.H0_H0 ;  /* 0x20000049ff073230 */ /* 0x000fe40000004100 */
[----:B---3--:R-:W-:Y:S01]  /*14d0*/  @P3 FFMA.FTZ R80, R5, R114, R80 ;  /* 0x0000007205503223 */ /* 0x008fe20000010050 */
[----:B------:R-:W-:Y:S02]  /*14e0*/  @P3 HADD2.F32 R4, -RZ, R74.H1_H1 ;  /* 0x3000004aff043230 */ /* 0x000fe40000004100 */
[----:B0-----:R-:W-:Y:S01]  /*14f0*/  @P3 FFMA.FTZ R77, R6, R111, R77 ;  /* 0x0000006f064d3223 */ /* 0x001fe2000001004d */
[--C-:B------:R-:W-:Y:S02]  /*1500*/  @P3 HADD2.F32 R5, -RZ, R75.reuse.H0_H0 ;  /* 0x2000004bff053230 */ /* 0x100fe40000004100 */
[----:B-1----:R-:W-:Y:S01]  /*1510*/  @P3 FFMA.FTZ R78, R7, R112, R78 ;  /* 0x00000070074e3223 */ /* 0x002fe2000001004e */
[----:B------:R-:W0:Y:S01]  /*1520*/  @P3 LDC R6, c[0x0][0x40c] ;  /* 0x00010300ff063b82 */ /* 0x000e220000000800 */
[----:B------:R-:W-:Y:S01]  /*1530*/  @P3 FFMA.FTZ R81, R4, R115, R81 ;  /* 0x0000007304513223 */ /* 0x000fe20000010051 */
[----:B------:R-:W-:-:S06]  /*1540*/  @P3 HADD2.F32 R4, -RZ, R75.H1_H1 ;  /* 0x3000004bff043230 */ /* 0x000fcc0000004100 */
[----:B------:R-:W1:Y:S01]  /*1550*/  @P3 LDC R7, c[0x0][0x40c] ;  /* 0x00010300ff073b82 */ /* 0x000e620000000800 */
[----:B0-----:R-:W-:Y:S01]  /*1560*/  @P3 FFMA.FTZ R82, R5, R6, R82 ;  /* 0x0000000605523223 */ /* 0x001fe20000010052 */
[----:B-1----:R-:W-:Y:S01]  /*1570*/  @P3 FFMA.FTZ R83, R4, R7, R83 ;  /* 0x0000000704533223 */ /* 0x002fe20000010053 */
[----:B------:R-:W-:Y:S06]  /*1580*/  BRA `(.L_x_18758) ;  /* 0x0000000000707947 */ /* 0x000fec0003800000 */
.L_x_18757:
        /* <DEDUP_REMOVED lines=28> */
.L_x_18758:
[----:B------:R-:W0:Y:S01]  /*1750*/  LDC.64 R4, c[0x0][0x3a8] ;  /* 0x0000ea00ff047b82 */ /* 0x000e220000000a00 */
[----:B------:R-:W-:Y:S01]  /*1760*/  IADD3 R108, PT, PT, R108, 0x80, RZ ;  /* 0x000000806c6c7810 */ /* 0x000fe20007ffe0ff */
[C---:B0-----:R-:W-:Y:S01]  /*1770*/  IMAD.WIDE.U32 R4, R109.reuse, 0x20, R4 ;  /* 0x000000206d047825 */ /* 0x041fe200078e0004 */
[----:B------:R-:W-:-:S04]  /*1780*/  IADD3 R109, PT, PT, R109, 0x80, RZ ;  /* 0x000000806d6d7810 */ /* 0x000fc80007ffe0ff */
[----:B------:R2:W-:Y:S04]  /*1790*/  STG.E.128 desc[UR12][R4.64], R76 ;  /* 0x0000004c04007986 */ /* 0x0005e8000c101d0c */
[----:B------:R2:W-:Y:S02]  /*17a0*/  STG.E.128 desc[UR12][R4.64+0x10], R80 ;  /* 0x0000105004007986 */ /* 0x0005e4000c101d0c */
.L_x_18755:
[----:B------:R-:W-:Y:S05]  /*17b0*/  BSYNC.RECONVERGENT B0 ;  /* 0x0000000000007941 */ /* 0x000fea0003800200 */
.L_x_18754:
        /* <DEDUP_REMOVED lines=9> */
.L_x_18761:
        /* <DEDUP_REMOVED lines=31> */
.L_x_18762:
        /* <DEDUP_REMOVED lines=28> */
.L_x_18763:
[----:B------:R-:W0:Y:S02]  /*1c00*/  LDC.64 R4, c[0x0][0x3a8] ;  /* 0x0000ea00ff047b82 */ /* 0x000e240000000a00 */
[----:B0-----:R-:W-:-:S05]  /*1c10*/  IMAD.WIDE.U32 R4, R109, 0x20, R4 ;  /* 0x000000206d047825 */ /* 0x001fca00078e0004 */
[----:B------:R3:W-:Y:S04]  /*1c20*/  STG.E.128 desc[UR12][R4.64], R84 ;  /* 0x0000005404007986 */ /* 0x0007e8000c101d0c */
[----:B------:R3:W-:Y:S02]  /*1c30*/  STG.E.128 desc[UR12][R4.64+0x10], R88 ;  /* 0x0000105804007986 */ /* 0x0007e4000c101d0c */
.L_x_18760:
[----:B------:R-:W-:Y:S05]  /*1c40*/  BSYNC.RECONVERGENT B0 ;  /* 0x0000000000007941 */ /* 0x000fea0003800200 */
.L_x_18759:
        /* <DEDUP_REMOVED lines=134> */
.L_x_18765:
[----:B------:R-:W-:Y:S05]  /*24b0*/  BSYNC.RECONVERGENT B0 ;  /* 0x0000000000007941 */ /* 0x000fea0003800200 */
.L_x_18764:
        /* <DEDUP_REMOVED lines=12> */
.L_x_18767:
[----:B------:R-:W-:Y:S05]  /*2580*/  BSYNC.RECONVERGENT B0 ;  /* 0x0000000000007941 */ /* 0x000fea0003800200 */
.L_x_18766:
        /* <DEDUP_REMOVED lines=76> */
[----:B------:R-:W-:Y:S01]  /*2a50*/  F2FP.F16.F32.PACK_AB R4, R5, R4 ;  /* 0x000000040504723e */ /* 0x000fe200000000ff */
        /* <DEDUP_REMOVED lines=13> */
[----:B------:R-:W-:Y:S02]  /*2b30*/  F2FP.F16.F32.PACK_AB R5, R6, R5 ;  /* 0x000000050605723e */ /* 0x000fe400000000ff */
[----:B------:R-:W-:Y:S02]  /*2b40*/  F2FP.F16.F32.PACK_AB R6, R114, R111 ;  /* 0x0000006f7206723e */ /* 0x000fe400000000ff */
[----:B------:R-:W-:-:S05]  /*2b50*/  F2FP.F16.F32.PACK_AB R7, R116, R7 ;  /* 0x000000077407723e */ /* 0x000fca00000000ff */
[----:B------:R0:W-:Y:S02]  /*2b60*/  STG.E.128 desc[UR12][R112.64], R4 ;  /* 0x0000000470007986 */ /* 0x0001e4000c101d0c */
.L_x_18770:
[----:B------:R-:W-:Y:S05]  /*2b70*/  BSYNC.RECONVERGENT B0 ;  /* 0x0000000000007941 */ /* 0x000fea0003800200 */
.L_x_18769:
        /* <DEDUP_REMOVED lines=34> */
.L_x_18772:
[----:B------:R-:W-:Y:S05]  /*2da0*/  BSYNC.RECONVERGENT B0 ;  /* 0x0000000000007941 */ /* 0x000fea0003800200 */
.L_x_18771:
        /* <DEDUP_REMOVED lines=34> */
.L_x_18774:
[----:B------:R-:W-:Y:S05]  /*2fd0*/  BSYNC.RECONVERGENT B0 ;  /* 0x0000000000007941 */ /* 0x000fea0003800200 */
.L_x_18773:
        /* <DEDUP_REMOVED lines=33> */
.L_x_18775:
[----:B------:R-:W-:Y:S05]  /*31f0*/  BSYNC.RECONVERGENT B0 ;  /* 0x0000000000007941 */ /* 0x000fea0003800200 */
.L_x_18768:
[----:B------:R-:W-:Y:S02]  /*3200*/  UIADD3 UR18, UPT, UPT, UR18, UR16, URZ ;  /* 0x0000001012127290 */ /* 0x000fe4000fffe0ff */
[----:B------:R-:W-:Y:S02]  /*3210*/  UPLOP3.LUT UP1, UPT, UPT, UPT, UP1, 0x40, 0x4 ;  /* 0x000000000004789c */ /* 0x000fe40003f2e810 */
[----:B------:R-:W-:-:S09]  /*3220*/  UISETP.GE.AND UP0, UPT, UR18, UR17, UPT ;  /* 0x000000111200728c */ /* 0x000fd2000bf06270 */
[----:B------:R-:W-:Y:S05]  /*3230*/  BRA.U !UP0, `(.L_x_18776) ;  /* 0xffffffd508587547 */ /* 0x000fea000b83ffff */
[----:B------:R-:W-:Y:S05]  /*3240*/  EXIT ;  /* 0x000000000000794d */ /* 0x000fea0003800000 */
.L_x_18777:
        /* <DEDUP_REMOVED lines=11> */
.L_x_27312:


//--------------------- .text._ZN10layer_norm13ln_fwd_kernelINS_13Kernel_traitsIf6__halffS2_fjLj4096ELj1ELj1ELj4ELj16ENS_18Kernel_traits_baseILj4096EfS2_fS2_fjLj128EEEEELb0ELb0ELb1ELb1EEEvNS_9FwdParamsE --------------------------
	.section	.text._ZN10layer_norm13ln_fwd_kernelINS_13Kernel_traitsIf6__halffS2_fjLj4096ELj1ELj1ELj4ELj16ENS_18Kernel_traits_baseILj4096EfS2_fS2_fjLj128EEEEELb0ELb0ELb1ELb1EEEvNS_9FwdParamsE,"ax",@progbits
	.align	128
        .global         _ZN10layer_norm13ln_fwd_kernelINS_13Kernel_traitsIf6__halffS2_fjLj4096ELj1ELj1ELj4ELj16ENS_18Kernel_traits_baseILj4096EfS2_fS2_fjLj128EEEEELb0ELb0ELb1ELb1EEEvNS_9FwdParamsE
        .type           _ZN10layer_norm13ln_fwd_kernelINS_13Kernel_traitsIf6__halffS2_fjLj4096ELj1ELj1ELj4ELj16ENS_18Kernel_traits_baseILj4096EfS2_fS2_fjLj128EEEEELb0ELb0ELb1ELb1EEEvNS_9FwdParamsE,@function
        .size           _ZN10layer_norm13ln_fwd_kernelINS_13Kernel_traitsIf6__halffS2_fjLj4096ELj1ELj1ELj4ELj16ENS_18Kernel_traits_baseILj4096EfS2_fS2_fjLj128EEEEELb0ELb0ELb1ELb1EEEvNS_9FwdParamsE,(.L_x_27313 - _ZN10layer_norm13ln_fwd_kernelINS_13Kernel_traitsIf6__halffS2_fjLj4096ELj1ELj1ELj4ELj16ENS_18Kernel_traits_baseILj4096EfS2_fS2_fjLj128EEEEELb0ELb0ELb1ELb1EEEvNS_9FwdParamsE)
        .other          _ZN10layer_norm13ln_fwd_kernelINS_13Kernel_traitsIf6__halffS2_fjLj4096ELj1ELj1ELj4ELj16ENS_18Kernel_traits_baseILj4096EfS2_fS2_fjLj128EEEEELb0ELb0ELb1ELb1EEEvNS_9FwdParamsE,@"STO_CUDA_ENTRY STV_DEFAULT"
_ZN10layer_norm13ln_fwd_kernelINS_13Kernel_traitsIf6__halffS2_fjLj4096ELj1ELj1ELj4ELj16ENS_18Kernel_traits_baseILj4096EfS2_fS2_fjLj128EEEEELb0ELb0ELb1ELb1EEEvNS_9FwdParamsE:
.text._ZN10layer_norm13ln_fwd_kernelINS_13Kernel_traitsIf6__halffS2_fjLj4096ELj1ELj1ELj4ELj16ENS_18Kernel_traits_baseILj4096EfS2_fS2_fjLj128EEEEELb0ELb0ELb1ELb1EEEvNS_9FwdParamsE:
        /* <DEDUP_REMOVED lines=30> */
.L_x_18778:
        /* <DEDUP_REMOVED lines=26> */
.L_x_18779:
        /* <DEDUP_REMOVED lines=12> */
.L_x_18792:
[----:B----4-:R-:W-:-:S06]  /*0440*/  UIMAD.WIDE UR4, UR7, 0x4, UR8 ;  /* 0x00000004070478a5 */ /* 0x010fcc000f8e0208 */
[----:B0-----:R-:W-:Y:S02]  /*0450*/  MOV R72, UR4 ;  /* 0x0000000400487c02 */ /* 0x001fe40008000f00 */
[----:B------:R-:W-:-:S05]  /*0460*/  MOV R73, UR5 ;  /* 0x0000000500497c02 */ /* 0x000fca0008000f00 */
[----:B------:R-:W2:Y:S01]  /*0470*/  LDG.E R72, desc[UR12][R72.64] ;  /* 0x0000000c48487981 */ /* 0x000ea2000c1e1900 */
[----:B------:R-:W-:-:S06]  /*0480*/  UIMAD.WIDE UR18, UR7, 0x4, UR10 ;  /* 0x00000004071278a5 */ /* 0x000fcc000f8e020a */
[----:B------:R-:W-:Y:S02]  /*0490*/  MOV R74, UR18 ;  /* 0x00000012004a7c02 */ /* 0x000fe40008000f00 */
[----:B------:R-:W-:Y:S01]  /*04a0*/  MOV R75, UR19 ;  /* 0x00000013004b7c02 */ /* 0x000fe20008000f00 */
[----:B-1----:R-:W-:-:S04]  /*04b0*/  HFMA2 R0, -RZ, RZ, 0, 0 ;  /* 0x00000000ff007431 */ /* 0x002fc800000001ff */
        /* <DEDUP_REMOVED lines=14> */
[----:B0----5:R0:W5:Y:S01]  /*05a0*/  @P1 LDG.E.128 R68, desc[UR12][R72.64] ;  /* 0x0000000c48441981 */ /* 0x021162000c1e1d00 */
[----:B------:R-:W-:Y:S02]  /*05b0*/  UIMAD UR4, UR7, UR20, URZ ;  /* 0x00000014070472a4 */ /* 0x000fe4000f8e02ff */
[----:B------:R-:W-:Y:S02]  /*05c0*/  UISETP.NE.U32.AND UP0, UPT, UR14, URZ, UPT ;  /* 0x000000ff0e00728c */ /* 0x000fe4000bf05070 */
[----:B------:R-:W-:Y:S02]  /*05d0*/  USHF.R.S32.HI UR5, URZ, 0x1f, UR4 ;  /* 0x0000001fff057899 */ /* 0x000fe40008011404 */
[----:B------:R-:W-:Y:S01]  /*05e0*/  UISETP.NE.AND.EX UP0, UPT, UR15, URZ, UPT, UP0 ;  /* 0x000000ff0f00728c */ /* 0x000fe2000bf05300 */
[----:B---3--:R-:W-:Y:S01]  /*05f0*/  R2UR UR6, R74 ;  /* 0x000000004a0672ca */ /* 0x008fe200000e0000 */
[----:B------:R-:W-:-:S06]  /*0600*/  ULEA.HI UR5, UR5, UR4, URZ, 0x3 ;  /* 0x0000000405057291 */ /* 0x000fcc000f8f18ff */
[----:B------:R-:W-:-:S04]  /*0610*/  MOV R3, UR5 ;  /* 0x0000000500037c02 */ /* 0x000fc80008000f00 */
[----:B------:R-:W-:Y:S01]  /*0620*/  LEA.HI.SX32 R3, R3, R2, 0x1d ;  /* 0x0000000203037211 */ /* 0x000fe200078feaff */
[----:B0-----:R-:W-:Y:S06]  /*0630*/  BRA.U !UP0, `(.L_x_18780) ;  /* 0x0000000108787547 */ /* 0x001fec000b800000 */
        /* <DEDUP_REMOVED lines=11> */
[----:B------:R-:W4:Y:S08]  /*06f0*/  @P2 LDC R82, c[0x0][0x40c] ;  /* 0x00010300ff522b82 */ /* 0x000f300000000800 */
[----:B------:R-:W1:Y:S08]  /*0700*/  @P2 LDC R83, c[0x0][0x40c] ;  /* 0x00010300ff532b82 */ /* 0x000e700000000800 */
[----:B------:R-:W3:Y:S08]  /*0710*/  @P2 LDC R84, c[0x0][0x40c] ;  /* 0x00010300ff542b82 */ /* 0x000ef00000000800 */
[----:B------:R-:W3:Y:S08]  /*0720*/  @P2 LDC R85, c[0x0][0x40c] ;  /* 0x00010300ff552b82 */ /* 0x000ef00000000800 */
[----:B------:R-:W3:Y:S08]  /*0730*/  @P2 LDC R86, c[0x0][0x40c] ;  /* 0x00010300ff562b82 */ /* 0x000ef00000000800 */
[----:B------:R-:W3:Y:S01]  /*0740*/  @P2 LDC R87, c[0x0][0x40c] ;  /* 0x00010300ff572b82 */ /* 0x000ee20000000800 */
[----:B--2---:R-:W-:Y:S01]  /*0750*/  @P2 FFMA.FTZ R100, R75, R80, R100 ;  /* 0x000000504b642223 */ /* 0x004fe20000010064 */
[----:B0-----:R-:W-:Y:S01]  /*0760*/  @P2 FFMA.FTZ R101, R74, R81, R101 ;  /* 0x000000514a652223 */ /* 0x001fe20000010065 */
[----:B----4-:R-:W-:Y:S01]  /*0770*/  @P2 FFMA.FTZ R102, R73, R82, R102 ;  /* 0x0000005249662223 */ /* 0x010fe20000010066 */
[----:B------:R-:W-:-:S02]  /*0780*/  @P2 HADD2.F32 R73, -RZ, R70.H0_H0 ;  /* 0x20000046ff492230 */ /* 0x000fc40000004100 */
[----:B-1----:R-:W-:Y:S01]  /*0790*/  @P2 FFMA.FTZ R103, R72, R83, R103 ;  /* 0x0000005348672223 */ /* 0x002fe20000010067 */
        /* <DEDUP_REMOVED lines=8> */
.L_x_18780:
[----:B------:R-:W0:Y:S01]  /*0820*/  @UP2 LDCU UR4, c[0x0][0x40c] ;  /* 0x00008180ff0427ac */ /* 0x000e220008000800 */
        /* <DEDUP_REMOVED lines=12> */
[----:B------:R-:W1:Y:S01]  /*08f0*/  @UP2 LDCU UR22, c[0x0][0x40c] ;  /* 0x00008180ff1627ac */ /* 0x000e620008000800 */
[----:B0-----:R-:W-:Y:S01]  /*0900*/  @P1 FMUL.FTZ R100, R72, UR4 ;  /* 0x0000000448641c20 */ /* 0x001fe20008410000 */
[----:B------:R-:W-:Y:S01]  /*0910*/  @P1 HADD2.F32 R72, -RZ, R69.H1_H1 ;  /* 0x30000045ff481230 */ /* 0x000fe20000004100 */
[----:B------:R-:W0:Y:S01]  /*0920*/  @UP2 LDCU UR23, c[0x0][0x40c] ;  /* 0x00008180ff1727ac */ /* 0x000e220008000800 */
[----:B--2---:R-:W-:Y:S01]  /*0930*/  @P1 FMUL.FTZ R101, R73, UR5 ;  /* 0x0000000549651c20 */ /* 0x004fe20008410000 */
[--C-:B------:R-:W-:Y:S01]  /*0940*/  @P1 HADD2.F32 R73, -RZ, R70.reuse.H0_H0 ;  /* 0x20000046ff491230 */ /* 0x100fe20000004100 */
[----:B------:R-:W2:Y:S01]  /*0950*/  @UP2 LDCU UR25, c[0x0][0x40c] ;  /* 0x00008180ff1927ac */ /* 0x000ea20008000800 */
[----:B---3--:R-:W-:Y:S01]  /*0960*/  @P1 FMUL.FTZ R102, R74, UR18 ;  /* 0x000000124a661c20 */ /* 0x008fe20008410000 */
[----:B------:R-:W-:Y:S01]  /*0970*/  @P1 HADD2.F32 R74, -RZ, R70.H1_H1 ;  /* 0x30000046ff4a1230 */ /* 0x000fe20000004100 */
[----:B------:R-:W3:Y:S01]  /*0980*/  @UP2 LDCU UR26, c[0x0][0x40c] ;  /* 0x00008180ff1a27ac */ /* 0x000ee20008000800 */
[----:B----4-:R-:W-:Y:S01]  /*0990*/  @P1 FMUL.FTZ R103, R72, UR19 ;  /* 0x0000001348671c20 */ /* 0x010fe20008410000 */
[----:B-1----:R-:W-:-:S02]  /*09a0*/  @P1 FMUL.FTZ R76, R73, UR22 ;  /* 0x00000016494c1c20 */ /* 0x002fc40008410000 */
[----:B0-----:R-:W-:Y:S01]  /*09b0*/  @P1 FMUL.FTZ R77, R74, UR23 ;  /* 0x000000174a4d1c20 */ /* 0x001fe20008410000 */
[----:B--2---:R-:W-:Y:S01]  /*09c0*/  @P1 FMUL.FTZ R78, R75, UR25 ;  /* 0x000000194b4e1c20 */ /* 0x004fe20008410000 */
[----:B---3--:R-:W-:-:S07]  /*09d0*/  @P1 FMUL.FTZ R79, R80, UR26 ;  /* 0x0000001a504f1c20 */ /* 0x008fce0008410000 */
.L_x_18781:
[----:B------:R-:W0:Y:S02]  /*09e0*/  LDC.64 R104, c[0x0][0x3a8] ;  /* 0x0000ea00ff687b82 */ /* 0x000e240000000a00 */
        /* <DEDUP_REMOVED lines=8> */
.L_x_18782:
        /* <DEDUP_REMOVED lines=32> */
.L_x_18783:
        /* <DEDUP_REMOVED lines=28> */
.L_x_18784:
        /* <DEDUP_REMOVED lines=8> */
.L_x_18785:
        /* <DEDUP_REMOVED lines=32> */
.L_x_18786:
[----:B------:R-:W1:Y:S01]  /*10b0*/  @UP2 LDCU UR4, c[0x0][0x40c] ;  /* 0x00008180ff0427ac */ /* 0x000e620008000800 */
[--C-:B0----5:R-:W-:Y:S01]  /*10c0*/  @P1 HADD2.F32 R72, -RZ, R68.reuse.H0_H0 ;  /* 0x20000044ff481230 */ /* 0x121fe20000004100 */
[----:B------:R-:W-:Y:S01]  /*10d0*/  CS2R R96, SRZ ;  /* 0x0000000000607805 */ /* 0x000fe2000001ff00 */
[----:B------:R-:W-:Y:S01]  /*10e0*/  @P1 HADD2.F32 R73, -RZ, R68.H1_H1 ;  /* 0x30000044ff491230 */ /* 0x000fe20000004100 */
[----:B------:R-:W0:Y:S01]  /*10f0*/  @UP2 LDCU UR5, c[0x0][0x40c] ;  /* 0x00008180ff0527ac */ /* 0x000e220008000800 */
        /* <DEDUP_REMOVED lines=9> */
[----:B-1----:R-:W-:Y:S01]  /*1190*/  @P1 FMUL.FTZ R96, R72, UR4 ;  /* 0x0000000448601c20 */ /* 0x002fe20008410000 */
[----:B------:R-:W-:Y:S01]  /*11a0*/  @P1 HADD2.F32 R72, -RZ, R69.H1_H1 ;  /* 0x30000045ff481230 */ /* 0x000fe20000004100 */
[----:B------:R-:W1:Y:S01]  /*11b0*/  @UP2 LDCU UR23, c[0x0][0x40c] ;  /* 0x00008180ff1727ac */ /* 0x000e620008000800 */
[----:B0-----:R-:W-:Y:S01]  /*11c0*/  @P1 FMUL.FTZ R97, R73, UR5 ;  /* 0x0000000549611c20 */ /* 0x001fe20008410000 */
[--C-:B------:R-:W-:Y:S01]  /*11d0*/  @P1 HADD2.F32 R73, -RZ, R70.reuse.H0_H0 ;  /* 0x20000046ff491230 */ /* 0x100fe20000004100 */
[----:B------:R-:W0:Y:S01]  /*11e0*/  @UP2 LDCU UR25, c[0x0][0x40c] ;  /* 0x00008180ff1927ac */ /* 0x000e220008000800 */
[----:B--2---:R-:W-:Y:S01]  /*11f0*/  @P1 FMUL.FTZ R98, R74, UR18 ;  /* 0x000000124a621c20 */ /* 0x004fe20008410000 */
[----:B------:R-:W-:Y:S01]  /*1200*/  @P1 HADD2.F32 R74, -RZ, R70.H1_H1 ;  /* 0x30000046ff4a1230 */ /* 0x000fe20000004100 */
[----:B------:R-:W2:Y:S01]  /*1210*/  @UP2 LDCU UR26, c[0x0][0x40c] ;  /* 0x00008180ff1a27ac */ /* 0x000ea20008000800 */
[----:B---3--:R-:W-:Y:S01]  /*1220*/  @P1 FMUL.FTZ R99, R72, UR19 ;  /* 0x0000001348631c20 */ /* 0x008fe20008410000 */
[----:B----4-:R-:W-:-:S02]  /*1230*/  @P1 FMUL.FTZ R80, R73, UR22 ;  /* 0x0000001649501c20 */ /* 0x010fc40008410000 */
[----:B-1----:R-:W-:Y:S01]  /*1240*/  @P1 FMUL.FTZ R81, R74, UR23 ;  /* 0x000000174a511c20 */ /* 0x002fe20008410000 */
[----:B0-----:R-:W-:Y:S01]  /*1250*/  @P1 FMUL.FTZ R82, R75, UR25 ;  /* 0x000000194b521c20 */ /* 0x001fe20008410000 */
[----:B--2---:R-:W-:-:S07]  /*1260*/  @P1 FMUL.FTZ R83, R84, UR26 ;  /* 0x0000001a54531c20 */ /* 0x004fce0008410000 */
.L_x_18787:
        /* <DEDUP_REMOVED lines=9> */
.L_x_18788:
        /* <DEDUP_REMOVED lines=8> */
[--C-:B-----5:R-:W-:Y:S02]  /*1380*/  @P1 HADD2.F32 R110, -RZ, R68.reuse.H1_H1 ;  /* 0x30000044ff6e1230 */ /* 0x120fe40000004100 */
[----:B------:R-:W-:-:S05]  /*1390*/  @P1 HADD2.F32 R107, -RZ, R68.H0_H0 ;  /* 0x20000044ff6b1230 */ /* 0x000fca0000004100 */
        /* <DEDUP_REMOVED lines=9> */
[--C-:B------:R-:W-:Y:S02]  /*1430*/  @P1 HADD2.F32 R107, -RZ, R69.reuse.H0_H0 ;  /* 0x20000045ff6b1230 */ /* 0x100fe40000004100 */
[----:B------:R-:W-:Y:S02]  /*1440*/  @P1 HADD2.F32 R0, -RZ, R69.H1_H1 ;  /* 0x30000045ff001230 */ /* 0x000fe40000004100 */
[----:B------:R-:W-:Y:S02]  /*1450*/  @P1 HADD2.F32 R110, -RZ, R71.H1_H1 ;  /* 0x30000047ff6e1230 */ /* 0x000fe40000004100 */
[----:B----4-:R-:W-:Y:S01]  /*1460*/  @P1 FFMA.FTZ R86, R107, R112, R86 ;  /* 0x000000706b561223 */ /* 0x010fe20000010056 */
[--C-:B------:R-:W-:Y:S02]  /*1470*/  @P1 HADD2.F32 R107, -RZ, R70.reuse.H0_H0 ;  /* 0x20000046ff6b1230 */ /* 0x100fe40000004100 */
[----:B------:R-:W-:Y:S01]  /*1480*/  @P1 FFMA.FTZ R87, R0, R113, R87 ;  /* 0x0000007100571223 */ /* 0x000fe20000010057 */
[----:B------:R-:W-:-:S02]  /*1490*/  @P1 HADD2.F32 R0, -RZ, R70.H1_H1 ;  /* 0x30000046ff001230 */ /* 0x000fc40000004100 */
[----:B---3--:R-:W-:Y:S01]  /*14a0*/  @P1 FFMA.FTZ R72, R107, R114, R72 ;  /* 0x000000726b481223 */ /* 0x008fe20000010048 */
[----:B------:R-:W-:Y:S02]  /*14b0*/  @P1 HADD2.F32 R107, -RZ, R71.H0_H0 ;  /* 0x20000047ff6b1230 */ /* 0x000fe40000004100 */
[----:B0-----:R-:W-:-:S03]  /*14c0*/  @P1 FFMA.FTZ R73, R0, R108, R73 ;  /* 0x0000006c00491223 */ /* 0x001fc60000010049 */
[----:B------:R-:W-:Y:S01]  /*14d0*/  @P1 FFMA.FTZ R74, R107, R109, R74 ;  /* 0x0000006d6b4a1223 */ /* 0x000fe2000001004a */
[----:B-1----:R-:W-:Y:S01]  /*14e0*/  @P1 FFMA.FTZ R75, R110, R111, R75 ;  /* 0x0000006f6e4b1223 */ /* 0x002fe2000001004b */
[----:B------:R-:W-:Y:S06]  /*14f0*/  BRA `(.L_x_18790) ;  /* 0x0000000000707947 */ /* 0x000fec0003800000 */
.L_x_18789:
[----:B------:R-:W1:Y:S01]  /*1500*/  @UP2 LDCU UR4, c[0x0][0x40c] ;  /* 0x00008180ff0427ac */ /* 0x000e620008000800 */
[--C-:B-----5:R-:W-:Y:S01]  /*1510*/  @P1 HADD2.F32 R0, -RZ, R68.reuse.H0_H0 ;  /* 0x20000044ff001230 */ /* 0x120fe20000004100 */
[----:B------:R-:W-:Y:S01]  /*1520*/  CS2R R84, SRZ ;  /* 0x0000000000547805 */ /* 0x000fe2000001ff00 */
[----:B0-----:R-:W-:Y:S01]  /*1530*/  @P1 HADD2.F32 R72, -RZ, R68.H1_H1 ;  /* 0x30000044ff481230 */ /* 0x001fe20000004100 */
[----:B------:R-:W0:Y:S01]  /*1540*/  @UP2 LDCU UR5, c[0x0][0x40c] ;  /* 0x00008180ff0527ac */ /* 0x000e220008000800 */
[----:B------:R-:W-:Y:S01]  /*1550*/  @P1 HADD2.F32 R73, -RZ, R69.H0_H0 ;  /* 0x20000045ff491230 */ /* 0x000fe20000004100 */
[----:B------:R-:W-:Y:S01]  /*1560*/  CS2R R86, SRZ ;  /* 0x0000000000567805 */ /* 0x000fe2000001ff00 */
[--C-:B------:R-:W-:Y:S01]  /*1570*/  @P1 HADD2.F32 R107, -RZ, R70.reuse.H0_H0 ;  /* 0x20000046ff6b1230 */ /* 0x100fe20000004100 */
[----:B------:R-:W2:Y:S01]  /*1580*/  @UP2 LDCU UR18, c[0x0][0x40c] ;  /* 0x00008180ff1227ac */ /* 0x000ea20008000800 */
[----:B------:R-:W-:Y:S01]  /*1590*/  @P1 HADD2.F32 R108, -RZ, R70.H1_H1 ;  /* 0x30000046ff6c1230 */ /* 0x000fe20000004100 */
[----:B------:R-:W-:Y:S01]  /*15a0*/  CS2R R74, SRZ ;  /* 0x00000000004a7805 */ /* 0x000fe2000001ff00 */
[--C-:B------:R-:W-:Y:S01]  /*15b0*/  @P1 HADD2.F32 R109, -RZ, R71.reuse.H0_H0 ;  /* 0x20000047ff6d1230 */ /* 0x100fe20000004100 */
[----:B------:R-:W3:Y:S01]  /*15c0*/  @UP2 LDCU UR19, c[0x0][0x40c] ;  /* 0x00008180ff1327ac */ /* 0x000ee20008000800 */
[----:B------:R-:W-:Y:S01]  /*15d0*/  @P1 HADD2.F32 R110, -RZ, R71.H1_H1 ;  /* 0x30000047ff6e1230 */ /* 0x000fe20000004100 */
[----:B------:R-:W4:Y:S01]  /*15e0*/  @UP2 LDCU UR22, c[0x0][0x40c] ;  /* 0x00008180ff1627ac */ /* 0x000f220008000800 */
[----:B-1----:R-:W-:Y:S01]  /*15f0*/  @P1 FMUL.FTZ R84, R0, UR4 ;  /* 0x0000000400541c20 */ /* 0x002fe20008410000 */
[----:B------:R-:W-:Y:S01]  /*1600*/  @P1 HADD2.F32 R0, -RZ, R69.H1_H1 ;  /* 0x30000045ff001230 */ /* 0x000fe20000004100 */
[----:B------:R-:W1:Y:S01]  /*1610*/  @UP2 LDCU UR23, c[0x0][0x40c] ;  /* 0x00008180ff1727ac */ /* 0x000e620008000800 */
[----:B0-----:R-:W-:Y:S01]  /*1620*/  @P1 FMUL.FTZ R85, R72, UR5 ;  /* 0x0000000548551c20 */ /* 0x001fe20008410000 */
        /* <DEDUP_REMOVED lines=9> */
.L_x_18790:
        /* <DEDUP_REMOVED lines=265> */
[----:B------:R-:W-:Y:S01]  /*2750*/  F2FP.F16.F32.PACK_AB R72, R72, R3 ;  /* 0x000000034848723e */ /* 0x000fe200000000ff */
[----:B------:R-:W-:Y:S01]  /*2760*/  FFMA.FTZ R3, R88, R13, R45 ;  /* 0x0000000d58037223 */ /* 0x000fe2000001002d */
[----:B------:R-:W-:Y:S01]  /*2770*/  F2FP.F16.F32.PACK_AB R74, R77, R74 ;  /* 0x0000004a4d4a723e */ /* 0x000fe200000000ff */
[----:B------:R-:W-:Y:S01]  /*2780*/  FFMA.FTZ R77, R113, R14, R46 ;  /* 0x0000000e714d7223 */ /* 0x000fe2000001002e */
[----:B------:R-:W-:Y:S01]  /*2790*/  F2FP.F16.F32.PACK_AB R73, R76, R73 ;  /* 0x000000494c49723e */ /* 0x000fe200000000ff */
        /* <DEDUP_REMOVED lines=42> */
[----:B------:R-:W-:-:S02]  /*2a40*/  F2FP.F16.F32.PACK_AB R95, R0, R95 ;  /* 0x0000005f005f723e */ /* 0x000fc400000000ff */
[----:B------:R-:W-:Y:S01]  /*2a50*/  F2FP.F16.F32.PACK_AB R94, R99, R94 ;  /* 0x0000005e635e723e */ /* 0x000fe200000000ff */
[----:B------:R0:W-:Y:S01]  /*2a60*/  STG.E.128 desc[UR12][R84.64], R88 ;  /* 0x0000005854007986 */ /* 0x0001e2000c101d0c */
[----:B------:R-:W-:Y:S02]  /*2a70*/  F2FP.F16.F32.PACK_AB R93, R110, R93 ;  /* 0x0000005d6e5d723e */ /* 0x000fe400000000ff */
[----:B------:R-:W-:-:S05]  /*2a80*/  F2FP.F16.F32.PACK_AB R92, R97, R92 ;  /* 0x0000005c615c723e */ /* 0x000fca00000000ff */
[----:B------:R0:W-:Y:S02]  /*2a90*/  STG.E.128 desc[UR12][R86.64], R92 ;  /* 0x0000005c56007986 */ /* 0x0001e4000c101d0c */
.L_x_18791:
[----:B------:R-:W-:Y:S02]  /*2aa0*/  UIADD3 UR7, UPT, UPT, UR7, UR16, URZ ;  /* 0x0000001007077290 */ /* 0x000fe4000fffe0ff */
[----:B------:R-:W-:Y:S02]  /*2ab0*/  UPLOP3.LUT UP1, UPT, UPT, UPT, UP1, 0x40, 0x4 ;  /* 0x000000000004789c */ /* 0x000fe40003f2e810 */
[----:B------:R-:W-:-:S09]  /*2ac0*/  UISETP.GE.AND UP0, UPT, UR7, UR17, UPT ;  /* 0x000000110700728c */ /* 0x000fd2000bf06270 */
[----:B------:R-:W-:Y:S05]  /*2ad0*/  BRA.U !UP0, `(.L_x_18792) ;  /* 0xffffffd908587547 */ /* 0x000fea000b83ffff */
[----:B------:R-:W-:Y:S05]  /*2ae0*/  EXIT ;  /* 0x000000000000794d */ /* 0x000fea0003800000 */
.L_x_18793:
        /* <DEDUP_REMOVED lines=9> */
.L_x_27313:


//--------------------- .text._ZN10layer_norm13ln_fwd_kernelINS_13Kernel_traitsIf6__halffS2_fjLj4096ELj1ELj1ELj4ELj16ENS_18Kernel_traits_baseILj4096EfS2_fS2_fjLj128EEEEELb0ELb1ELb0ELb0EEEvNS_9FwdParamsE --------------------------
	.section	.text._ZN10layer_norm13ln_fwd_kernelINS_13Kernel_traitsIf6__halffS2_fjLj4096ELj1ELj1ELj4ELj16ENS_18Kernel_traits_baseILj4096EfS2_fS2_fjLj128EEEEELb0ELb1ELb0ELb0EEEvNS_9FwdParamsE,"ax",@progbits
	.align	128
        .global         _ZN10layer_norm13ln_fwd_kernelINS_13Kernel_traitsIf6__halffS2_fjLj4096ELj1ELj1ELj4ELj16ENS_18Kernel_traits_baseILj4096EfS2_fS2_fjLj128EEEEELb0ELb1ELb0ELb0EEEvNS_9FwdParamsE
        .type           _ZN10layer_norm13ln_fwd_kernelINS_13Kernel_traitsIf6__halffS2_fjLj4096ELj1ELj1ELj4ELj16ENS_18Kernel_traits_baseILj4096EfS2_fS2_fjLj128EEEEELb0ELb1ELb0ELb0EEEvNS_9FwdParamsE,@function
        .size           _ZN10layer_norm13ln_fwd_kernelINS_13Kernel_traitsIf6__halffS2_fjLj4096ELj1ELj1ELj4ELj16ENS_18Kernel_traits_baseILj4096EfS2_fS2_fjLj128EEEEELb0ELb1ELb0ELb0EEEvNS_9FwdParamsE,(.L_x_27314 - _ZN10layer_norm13ln_fwd_kernelINS_13Kernel_traitsIf6__halffS2_fjLj4096ELj1ELj1ELj4ELj16ENS_18Kernel_traits_baseILj4096EfS2_fS2_fjLj128EEEEELb0ELb1ELb0ELb0EEEvNS_9FwdParamsE)
        .other          _ZN10layer_norm13ln_fwd_kernelINS_13Kernel_traitsIf6__halffS2_fjLj4096ELj1ELj1ELj4ELj16ENS_18Kernel_traits_baseILj4096EfS2_fS2_fjLj128EEEEELb0ELb1ELb0ELb0EEEvNS_9FwdParamsE,@"STO_CUDA_ENTRY STV_DEFAULT"
_ZN10layer_norm13ln_fwd_kernelINS_13Kernel_traitsIf6__halffS2_fjLj4096ELj1ELj1ELj4ELj16ENS_18Kernel_traits_baseILj4096EfS2_fS2_fjLj128EEEEELb0ELb1ELb0ELb0EEEvNS_9FwdParamsE:
.text._ZN10layer_norm13ln_fwd_kernelINS_13Kernel_traitsIf6__halffS2_fjLj4096ELj1ELj1ELj4ELj16ENS_18Kernel_traits_baseILj4096EfS2_fS2_fjLj128EEEEELb0ELb1ELb0ELb0EEEvNS_9FwdParamsE:
        /* <DEDUP_REMOVED lines=76> */
.L_x_18795:
        /* <DEDUP_REMOVED lines=56> */
.L_x_18796:
[----:B------:R-:W-:Y:S05]  /*0840*/  BSYNC.RECONVERGENT B0 ;  /* 0x0000000000007941 */ /* 0x000fea0003800200 */
.L_x_18794:
        /* <DEDUP_REMOVED lines=29> */
.L_x_18821:
        /* <DEDUP_REMOVED lines=9> */
[----:B------:R-:W-:Y:S02]  /*0ab0*/  BSSY.RECONVERGENT B0, `(.L_x_18797) ;  /* 0x000004b000007945 */ /* 0x000fe40003800200 */
[----:B------:R-:W-:-:S04]  /*0ac0*/  USHF.R.S32.HI UR5, URZ, 0x1f, UR4 ;  /* 0x0000001fff057899 */ /* 0x000fc80008011404 */
[----:B------:R-:W-:-:S03]  /*0ad0*/  ULEA.HI UR5, UR5, UR4, URZ, 0x3 ;  /* 0x0000000405057291 */ /* 0x000fc6000f8f18ff */
[----:B------:R-:W-:-:S03]  /*0ae0*/  UMOV UR4, 0x3f800000 ;  /* 0x3f80000000047882 */ /* 0x000fc60000000000 */
[----:B------:R-:W-:-:S04]  /*0af0*/  MOV R143, UR5 ;  /* 0x00000005008f7c02 */ /* 0x000fc80008000f00 */
[----:B------:R-:W-:Y:S01]  /*0b00*/  LEA.HI.SX32 R148, R143, R146, 0x1d ;  /* 0x000000928f947211 */ /* 0x000fe200078feaff */
[----:B--2---:R-:W-:-:S05]  /*0b10*/  @P0 HADD2.F32 R0, -RZ, R140.H0_H0 ;  /* 0x2000008cff000230 */ /* 0x004fca0000004100 */
[----:B------:R-:W-:Y:S02]  /*0b20*/  @P1 R2UR UR4, R0 ;  /* 0x00000000000412ca */ /* 0x000fe400000e0000 */
[----:B------:R-:W-:Y:S02]  /*0b30*/  ISETP.GE.U32.AND P1, PT, R145, 0x80, PT ;  /* 0x000000809100780c */ /* 0x000fe40003f26070 */
[----:B------:R-:W-:-:S11]  /*0b40*/  MOV R0, R148 ;  /* 0x0000009400007202 */ /* 0x000fd60000000f00 */
[----:B------:R-:W-:Y:S05]  /*0b50*/  @!P1 BRA `(.L_x_18798) ;  /* 0x0000000400009947 */ /* 0x000fea0003800000 */
        /* <DEDUP_REMOVED lines=10> */
[--C-:B-----5:R-:W-:Y:S02]  /*0c00*/  HADD2.F32 R114, -RZ, R109.reuse.H0_H0 ;  /* 0x2000006dff727230 */ /* 0x120fe40000004100 */
[----:B------:R-:W-:Y:S02]  /*0c10*/  HADD2.F32 R115, -RZ, R109.H1_H1 ;  /* 0x3000006dff737230 */ /* 0x000fe40000004100 */
[----:B------:R-:W-:Y:S02]  /*0c20*/  HADD2.F32 R140, -RZ, R110.H0_H0 ;  /* 0x2000006eff8c7230 */ /* 0x000fe40000004100 */
[----:B------:R-:W-:-:S02]  /*0c30*/  HADD2.F32 R0, -RZ, R108.H0_H0 ;  /* 0x2000006cff007230 */ /* 0x000fc40000004100 */
[----:B------:R-:W-:Y:S02]  /*0c40*/  HADD2.F32 R110, -RZ, R110.H1_H1 ;  /* 0x3000006eff6e7230 */ /* 0x000fe40000004100 */
[----:B0-----:R-:W-:Y:S01]  /*0c50*/  FMUL.FTZ R112, R115, UR4 ;  /* 0x0000000473707c20 */ /* 0x001fe20008410000 */
        /* <DEDUP_REMOVED lines=8> */
[----:B------:R-:W-:Y:S01]  /*0ce0*/  FMUL.FTZ R141, R141, UR4 ;  /* 0x000000048d8d7c20 */ /* 0x000fe20008410000 */
        /* <DEDUP_REMOVED lines=10> */
.L_x_18799:
[--C-:B-----5:R-:W-:Y:S02]  /*0d90*/  HADD2.F32 R112, -RZ, R109.reuse.H0_H0 ;  /* 0x2000006dff707230 */ /* 0x120fe40000004100 */
[----:B------:R-:W-:Y:S02]  /*0da0*/  HADD2.F32 R113, -RZ, R109.H1_H1 ;  /* 0x3000006dff717230 */ /* 0x000fe40000004100 */
[--C-:B------:R-:W-:Y:S02]  /*0db0*/  HADD2.F32 R114, -RZ, R110.reuse.H0_H0 ;  /* 0x2000006eff727230 */ /* 0x100fe40000004100 */
[----:B------:R-:W-:Y:S02]  /*0dc0*/  HADD2.F32 R110, -RZ, R110.H1_H1 ;  /* 0x3000006eff6e7230 */ /* 0x000fe40000004100 */
[----:B------:R-:W-:Y:S02]  /*0dd0*/  HADD2.F32 R0, -RZ, R108.H0_H0 ;  /* 0x2000006cff007230 */ /* 0x000fe40000004100 */
[----:B------:R-:W-:-:S02]  /*0de0*/  HADD2.F32 R115, -RZ, R111.H0_H0 ;  /* 0x2000006fff737230 */ /* 0x000fc40000004100 */
        /* <DEDUP_REMOVED lines=8> */
[----:B------:R-:W-:Y:S01]  /*0e70*/  FMUL.FTZ R110, R111, R82 ;  /* 0x000000526f6e7220 */ /* 0x000fe20000410000 */
[----:B------:R-:W-:Y:S01]  /*0e80*/  FMUL.FTZ R0, R108, UR4 ;  /* 0x000000046c007c20 */ /* 0x000fe20008410000 */
[----:B------:R-:W-:Y:S01]  /*0e90*/  FMUL.FTZ R140, R140, UR4 ;  /* 0x000000048c8c7c20 */ /* 0x000fe20008410000 */
[----:B------:R-:W-:Y:S01]  /*0ea0*/  FMUL.FTZ R111, R112, R83 ;  /* 0x00000053706f7220 */ /* 0x000fe20000410000 */
[----:B------:R-:W-:Y:S01]  /*0eb0*/  FMUL.FTZ R112, R113, R76 ;  /* 0x0000004c71707220 */ /* 0x000fe20000410000 */
[----:B------:R-:W-:Y:S01]  /*0ec0*/  FMUL.FTZ R113, R114, R77 ;  /* 0x0000004d72717220 */ /* 0x000fe20000410000 */
[----:B------:R-:W-:Y:S01]  /*0ed0*/  FMUL.FTZ R108, R109, R80 ;  /* 0x000000506d6c7220 */ /* 0x000fe20000410000 */
[----:B------:R-:W-:Y:S01]  /*0ee0*/  FMUL.FTZ R114, R115, R78 ;  /* 0x0000004e73727220 */ /* 0x000fe20000410000 */
[----:B------:R-:W-:Y:S01]  /*0ef0*/  FMUL.FTZ R109, R0, R81 ;  /* 0x00000051006d7220 */ /* 0x000fe20000410000 */
[----:B------:R-:W-:-:S07]  /*0f00*/  FMUL.FTZ R115, R140, R79 ;  /* 0x0000004f8c737220 */ /* 0x000fce0000410000 */
.L_x_18800:
[----:B------:R-:W0:Y:S01]  /*0f10*/  LDC.64 R140, c[0x0][0x3a8] ;  /* 0x0000ea00ff8c7b82 */ /* 0x000e220000000a00 */
[C---:B------:R-:W-:Y:S01]  /*0f20*/  IADD3 R0, PT, PT, R148.reuse, 0x80, RZ ;  /* 0x0000008094007810 */ /* 0x040fe20007ffe0ff */
[----:B0-----:R-:W-:-:S05]  /*0f30*/  IMAD.WIDE.U32 R140, R148, 0x20, R140 ;  /* 0x00000020948c7825 */ /* 0x001fca00078e008c */
[----:B------:R0:W-:Y:S04]  /*0f40*/  STG.E.128 desc[UR8][R140.64], R108 ;  /* 0x0000006c8c007986 */ /* 0x0001e8000c101d08 */
[----:B------:R0:W-:Y:S02]  /*0f50*/  STG.E.128 desc[UR8][R140.64+0x10], R112 ;  /* 0x000010708c007986 */ /* 0x0001e4000c101d08 */
.L_x_18798:
[----:B-1-3--:R-:W-:Y:S05]  /*0f60*/  BSYNC.RECONVERGENT B0 ;  /* 0x0000000000007941 */ /* 0x00afea0003800200 */
.L_x_18797:
        /* <DEDUP_REMOVED lines=13> */
[--C-:B-1---5:R-:W-:Y:S02]  /*1040*/  HADD2.F32 R120, -RZ, R116.reuse.H0_H0 ;  /* 0x20000074ff787230 */ /* 0x122fe40000004100 */
[----:B------:R-:W-:Y:S02]  /*1050*/  HADD2.F32 R116, -RZ, R116.H1_H1 ;  /* 0x30000074ff747230 */ /* 0x000fe40000004100 */
[--C-:B------:R-:W-:Y:S02]  /*1060*/  HADD2.F32 R121, -RZ, R117.reuse.H0_H0 ;  /* 0x20000075ff797230 */ /* 0x100fe40000004100 */
[----:B------:R-:W-:Y:S02]  /*1070*/  HADD2.F32 R122, -RZ, R117.H1_H1 ;  /* 0x30000075ff7a7230 */ /* 0x000fe40000004100 */
[----:B------:R-:W-:Y:S01]  /*1080*/  FMUL.FTZ R117, R120, UR4 ;  /* 0x0000000478757c20 */ /* 0x000fe20008410000 */
[----:B------:R-:W-:Y:S02]  /*1090*/  HADD2.F32 R123, -RZ, R118.H0_H0 ;  /* 0x20000076ff7b7230 */ /* 0x000fe40000004100 */
[----:B------:R-:W-:Y:S01]  /*10a0*/  FMUL.FTZ R121, R121, UR4 ;  /* 0x0000000479797c20 */ /* 0x000fe20008410000 */
[----:B0-----:R-:W-:-:S02]  /*10b0*/  HADD2.F32 R141, -RZ, R119.H0_H0 ;  /* 0x20000077ff8d7230 */ /* 0x001fc40000004100 */
[----:B------:R-:W-:Y:S01]  /*10c0*/  FMUL.FTZ R122, R122, UR4 ;  /* 0x000000047a7a7c20 */ /* 0x000fe20008410000 */
[----:B------:R-:W-:Y:S02]  /*10d0*/  HADD2.F32 R140, -RZ, R118.H1_H1 ;  /* 0x30000076ff8c7230 */ /* 0x000fe40000004100 */
[----:B------:R-:W-:Y:S01]  /*10e0*/  FMUL.FTZ R118, R116, UR4 ;  /* 0x0000000474767c20 */ /* 0x000fe20008410000 */
[----:B------:R-:W-:Y:S02]  /*10f0*/  HADD2.F32 R119, -RZ, R119.H1_H1 ;  /* 0x30000077ff777230 */ /* 0x000fe40000004100 */
        /* <DEDUP_REMOVED lines=11> */
[----:B------:R-:W-:Y:S01]  /*11b0*/  FFMA.FTZ R123, R142, R55, R107 ;  /* 0x000000378e7b7223 */ /* 0x000fe2000001006b */
[----:B------:R-:W-:Y:S06]  /*11c0*/  BRA `(.L_x_18804) ;  /* 0x0000000000607947 */ /* 0x000fec0003800000 */
.L_x_18803:
        /* <DEDUP_REMOVED lines=24> */
.L_x_18804:
[----:B------:R-:W0:Y:S02]  /*1350*/  LDC.64 R140, c[0x0][0x3a8] ;  /* 0x0000ea00ff8c7b82 */ /* 0x000e240000000a00 */
[C---:B0-----:R-:W-:Y:S01]  /*1360*/  IMAD.WIDE.U32 R140, R0.reuse, 0x20, R140 ;  /* 0x00000020008c7825 */ /* 0x041fe200078e008c */
[----:B------:R-:W-:-:S04]  /*1370*/  IADD3 R0, PT, PT, R0, 0x80, RZ ;  /* 0x0000008000007810 */ /* 0x000fc80007ffe0ff */
[----:B------:R1:W-:Y:S04]  /*1380*/  STG.E.128 desc[UR8][R140.64], R116 ;  /* 0x000000748c007986 */ /* 0x0003e8000c101d08 */
[----:B------:R1:W-:Y:S02]  /*1390*/  STG.E.128 desc[UR8][R140.64+0x10], R120 ;  /* 0x000010788c007986 */ /* 0x0003e4000c101d08 */
.L_x_18802:
[----:B------:R-:W-:Y:S05]  /*13a0*/  BSYNC.RECONVERGENT B0 ;  /* 0x0000000000007941 */ /* 0x000fea0003800200 */
.L_x_18801:
        /* <DEDUP_REMOVED lines=13> */
[--C-:B--2--5:R-:W-:Y:S02]  /*1480*/  HADD2.F32 R128, -RZ, R124.reuse.H0_H0 ;  /* 0x2000007cff807230 */ /* 0x124fe40000004100 */
[----:B------:R-:W-:Y:S02]  /*1490*/  HADD2.F32 R124, -RZ, R124.H1_H1 ;  /* 0x3000007cff7c7230 */ /* 0x000fe40000004100 */
[--C-:B------:R-:W-:Y:S02]  /*14a0*/  HADD2.F32 R129, -RZ, R125.reuse.H0_H0 ;  /* 0x2000007dff817230 */ /* 0x100fe40000004100 */
[----:B------:R-:W-:Y:S02]  /*14b0*/  HADD2.F32 R130, -RZ, R125.H1_H1 ;  /* 0x3000007dff827230 */ /* 0x000fe40000004100 */
[----:B------:R-:W-:Y:S01]  /*14c0*/  FMUL.FTZ R125, R128, UR4 ;  /* 0x00000004807d7c20 */ /* 0x000fe20008410000 */
[----:B------:R-:W-:Y:S02]  /*14d0*/  HADD2.F32 R131, -RZ, R126.H0_H0 ;  /* 0x2000007eff837230 */ /* 0x000fe40000004100 */
[----:B------:R-:W-:Y:S01]  /*14e0*/  FMUL.FTZ R129, R129, UR4 ;  /* 0x0000000481817c20 */ /* 0x000fe20008410000 */
[----:B01----:R-:W-:-:S02]  /*14f0*/  HADD2.F32 R141, -RZ, R127.H0_H0 ;  /* 0x2000007fff8d7230 */ /* 0x003fc40000004100 */
        /* <DEDUP_REMOVED lines=17> */
.L_x_18807:
        /* <DEDUP_REMOVED lines=24> */
.L_x_18808:
[----:B------:R-:W0:Y:S02]  /*1790*/  LDC.64 R140, c[0x0][0x3a8] ;  /* 0x0000ea00ff8c7b82 */ /* 0x000e240000000a00 */
[C---:B0-----:R-:W-:Y:S01]  /*17a0*/  IMAD.WIDE.U32 R140, R0.reuse, 0x20, R140 ;  /* 0x00000020008c7825 */ /* 0x041fe200078e008c */
[----:B------:R-:W-:-:S04]  /*17b0*/  IADD3 R0, PT, PT, R0, 0x80, RZ ;  /* 0x0000008000007810 */ /* 0x000fc80007ffe0ff */
[----:B------:R2:W-:Y:S04]  /*17c0*/  STG.E.128 desc[UR8][R140.64], R124 ;  /* 0x0000007c8c007986 */ /* 0x0005e8000c101d08 */
[----:B------:R2:W-:Y:S02]  /*17d0*/  STG.E.128 desc[UR8][R140.64+0x10], R128 ;  /* 0x000010808c007986 */ /* 0x0005e4000c101d08 */
.L_x_18806:
[----:B------:R-:W-:Y:S05]  /*17e0*/  BSYNC.RECONVERGENT B0 ;  /* 0x0000000000007941 */ /* 0x000fea0003800200 */
.L_x_18805:
        /* <DEDUP_REMOVED lines=13> */
[--C-:B---3-5:R-:W-:Y:S02]  /*18c0*/  HADD2.F32 R136, -RZ, R132.reuse.H0_H0 ;  /* 0x20000084ff887230 */ /* 0x128fe40000004100 */
[----:B------:R-:W-:Y:S02]  /*18d0*/  HADD2.F32 R132, -RZ, R132.H1_H1 ;  /* 0x30000084ff847230 */ /* 0x000fe40000004100 */
[--C-:B------:R-:W-:Y:S02]  /*18e0*/  HADD2.F32 R137, -RZ, R133.reuse.H0_H0 ;  /* 0x20000085ff897230 */ /* 0x100fe40000004100 */
[----:B------:R-:W-:Y:S02]  /*18f0*/  HADD2.F32 R138, -RZ, R133.H1_H1 ;  /* 0x30000085ff8a7230 */ /* 0x000fe40000004100 */
[----:B------:R-:W-:Y:S01]  /*1900*/  FMUL.FTZ R133, R136, UR4 ;  /* 0x0000000488857c20 */ /* 0x000fe20008410000 */
[----:B------:R-:W-:Y:S02]  /*1910*/  HADD2.F32 R139, -RZ, R134.H0_H0 ;  /* 0x20000086ff8b7230 */ /* 0x000fe40000004100 */
[----:B------:R-:W-:Y:S01]  /*1920*/  FMUL.FTZ R137, R137, UR4 ;  /* 0x0000000489897c20 */ /* 0x000fe20008410000 */
[----:B012---:R-:W-:-:S02]  /*1930*/  HADD2.F32 R141, -RZ, R135.H0_H0 ;  /* 0x20000087ff8d7230 */ /* 0x007fc40000004100 */
        /* <DEDUP_REMOVED lines=17> */
.L_x_18811:
        /* <DEDUP_REMOVED lines=24> */
.L_x_18812:
[----:B------:R-:W0:Y:S02]  /*1bd0*/  LDC.64 R140, c[0x0][0x3a8] ;  /* 0x0000ea00ff8c7b82 */ /* 0x000e240000000a00 */
[----:B0-----:R-:W-:-:S05]  /*1be0*/  IMAD.WIDE.U32 R140, R0, 0x20, R140 ;  /* 0x00000020008c7825 */ /* 0x001fca00078e008c */
[----:B------:R3:W-:Y:S04]  /*1bf0*/  STG.E.128 desc[UR8][R140.64], R132 ;  /* 0x000000848c007986 */ /* 0x0007e8000c101d08 */
[----:B------:R3:W-:Y:S02]  /*1c00*/  STG.E.128 desc[UR8][R140.64+0x10], R136 ;  /* 0x000010888c007986 */ /* 0x0007e4000c101d08 */
.L_x_18810:
[----:B------:R-:W-:Y:S05]  /*1c10*/  BSYNC.RECONVERGENT B0 ;  /* 0x0000000000007941 */ /* 0x000fea0003800200 */
.L_x_18809:
        /* <DEDUP_REMOVED lines=224> */
.L_x_18814:
[----:B------:R-:W-:Y:S05]  /*2a20*/  BSYNC.RECONVERGENT B0 ;  /* 0x0000000000007941 */ /* 0x000fea0003800200 */
.L_x_18813:
        /* <DEDUP_REMOVED lines=34> */
.L_x_18816:
[----:B------:R-:W-:Y:S05]  /*2c50*/  BSYNC.RECONVERGENT B0 ;  /* 0x0000000000007941 */ /* 0x000fea0003800200 */
.L_x_18815:
        /* <DEDUP_REMOVED lines=34> */
.L_x_18818:
[----:B------:R-:W-:Y:S05]  /*2e80*/  BSYNC.RECONVERGENT B0 ;  /* 0x0000000000007941 */ /* 0x000fea0003800200 */
.L_x_18817:
        /* <DEDUP_REMOVED lines=33> */
.L_x_18820:
[----:B------:R-:W-:Y:S05]  /*30a0*/  BSYNC.RECONVERGENT B0 ;  /* 0x0000000000007941 */ /* 0x000fea0003800200 */
.L_x_18819:
[----:B------:R-:W-:Y:S02]  /*30b0*/  UIADD3 UR6, UPT, UPT, UR6, UR16, URZ ;  /* 0x0000001006067290 */ /* 0x000fe4000fffe0ff */
[----:B------:R-:W-:Y:S02]  /*30c0*/  UPLOP3.LUT UP2, UPT, UPT, UPT, UP2, 0x40, 0x4 ;  /* 0x000000000004789c */ /* 0x000fe40003f4e820 */
[----:B------:R-:W-:-:S09]  /*30d0*/  UISETP.GE.AND UP1, UPT, UR6, UR17, UPT ;  /* 0x000000110600728c */ /* 0x000fd2000bf26270 */
[----:B------:R-:W-:Y:S05]  /*30e0*/  BRA.U !UP1, `(.L_x_18821) ;  /* 0xffffffd9094c7547 */ /* 0x000fea000b83ffff */
[----:B------:R-:W-:Y:S05]  /*30f0*/  EXIT ;  /* 0x000000000000794d */ /* 0x000fea0003800000 */
.L_x_18822:
        /* <DEDUP_REMOVED lines=16> */
.L_x_27314:


//--------------------- .text._ZN10layer_norm13ln_fwd_kernelINS_13Kernel_traitsIf6__halffS2_fjLj4096ELj1ELj1ELj4ELj16ENS_18Kernel_traits_baseILj4096EfS2_fS2_fjLj128EEEEELb0ELb1ELb0ELb1EEEvNS_9FwdParamsE --------------------------
	.section	.text._ZN10layer_norm13ln_fwd_kernelINS_13Kernel_traitsIf6__halffS2_fjLj4096ELj1ELj1ELj4ELj16ENS_18Kernel_traits_baseILj4096EfS2_fS2_fjLj128EEEEELb0ELb1ELb0ELb1EEEvNS_9FwdParamsE,"ax",@progbits
	.align	128
        .global         _ZN10layer_norm13ln_fwd_kernelINS_13Kernel_traitsIf6__halffS2_fjLj4096ELj1ELj1ELj4ELj16ENS_18Kernel_traits_baseILj4096EfS2_fS2_fjLj128EEEEELb0ELb1ELb0ELb1EEEvNS_9FwdParamsE
        .type           _ZN10layer_norm13ln_fwd_kernelINS_13Kernel_traitsIf6__halffS2_fjLj4096ELj1ELj1ELj4ELj16ENS_18Kernel_traits_baseILj4096EfS2_fS2_fjLj128EEEEELb0ELb1ELb0ELb1EEEvNS_9FwdParamsE,@function
        .size           _ZN10layer_norm13ln_fwd_kernelINS_13Kernel_traitsIf6__halffS2_fjLj4096ELj1ELj1ELj4ELj16ENS_18Kernel_traits_baseILj4096EfS2_fS2_fjLj128EEEEELb0ELb1ELb0ELb1EEEvNS_9FwdParamsE,(.L_x_27315 - _ZN10layer_norm13ln_fwd_kernelINS_13Kernel_traitsIf6__halffS2_fjLj4096ELj1ELj1ELj4ELj16ENS_18Kernel_traits_baseILj4096EfS2_fS2_fjLj128EEEEELb0ELb1ELb0ELb1EEEvNS_9FwdParamsE)
        .other          _ZN10layer_norm13ln_fwd_kernelINS_13Kernel_traitsIf6__halffS2_fjLj4096ELj1ELj1ELj4ELj16ENS_18Kernel_traits_baseILj4096EfS2_fS2_fjLj128EEEEELb0ELb1ELb0ELb1EEEvNS_9FwdParamsE,@"STO_CUDA_ENTRY STV_DEFAULT"
_ZN10layer_norm13ln_fwd_kernelINS_13Kernel_traitsIf6__halffS2_fjLj4096ELj1ELj1ELj4ELj16ENS_18Kernel_traits_baseILj4096EfS2_fS2_fjLj128EEEEELb0ELb1ELb0ELb1EEEvNS_9FwdParamsE:
.text._ZN10layer_norm13ln_fwd_kernelINS_13Kernel_traitsIf6__halffS2_fjLj4096ELj1ELj1ELj4ELj16ENS_18Kernel_traits_baseILj4096EfS2_fS2_fjLj128EEEEELb0ELb1ELb0ELb1EEEvNS_9FwdParamsE:
        /* <DEDUP_REMOVED lines=41> */
.L_x_18823:
        /* <DEDUP_REMOVED lines=36> */
.L_x_18824:
        /* <DEDUP_REMOVED lines=14> */
.L_x_18835:
        /* <DEDUP_REMOVED lines=19> */
[--C-:B-----5:R-:W-:Y:S02]  /*06e0*/  HADD2.F32 R13, -RZ, R8.reuse.H0_H0 ;  /* 0x20000008ff0d7230 */ /* 0x120fe40000004100 */
[----:B------:R-:W-:Y:S02]  /*06f0*/  HADD2.F32 R15, -RZ, R8.H1_H1 ;  /* 0x30000008ff0f7230 */ /* 0x000fe40000004100 */
[----:B------:R-:W-:Y:S02]  /*0700*/  HADD2.F32 R121, -RZ, R9.H0_H0 ;  /* 0x20000009ff797230 */ /* 0x000fe40000004100 */
[----:B------:R-:W-:Y:S01]  /*0710*/  FMUL.FTZ R13, R13, R140 ;  /* 0x0000008c0d0d7220 */ /* 0x000fe20000410000 */
[----:B------:R-:W-:-:S02]  /*0720*/  HADD2.F32 R125, -RZ, R10.H1_H1 ;  /* 0x3000000aff7d7230 */ /* 0x000fc40000004100 */
[-C--:B------:R-:W-:Y:S01]  /*0730*/  FMUL.FTZ R8, R15, R140.reuse ;  /* 0x0000008c0f087220 */ /* 0x080fe20000410000 */
[----:B------:R-:W-:Y:S02]  /*0740*/  HADD2.F32 R127, -RZ, R11.H0_H0 ;  /* 0x2000000bff7f7230 */ /* 0x000fe40000004100 */
[-C--:B------:R-:W-:Y:S01]  /*0750*/  FMUL.FTZ R121, R121, R140.reuse ;  /* 0x0000008c79797220 */ /* 0x080fe20000410000 */
[----:B------:R-:W-:Y:S02]  /*0760*/  HADD2.F32 R9, -RZ, R9.H1_H1 ;  /* 0x30000009ff097230 */ /* 0x000fe40000004100 */
[----:B------:R-:W-:Y:S02]  /*0770*/  HADD2.F32 R123, -RZ, R10.H0_H0 ;  /* 0x2000000aff7b7230 */ /* 0x000fe40000004100 */
[-C--:B------:R-:W-:Y:S01]  /*0780*/  FMUL.FTZ R10, R125, R140.reuse ;  /* 0x0000008c7d0a7220 */ /* 0x080fe20000410000 */
[----:B------:R-:W-:Y:S02]  /*0790*/  HADD2.F32 R11, -RZ, R11.H1_H1 ;  /* 0x3000000bff0b7230 */ /* 0x000fe40000004100 */
[-C--:B0-----:R-:W-:Y:S01]  /*07a0*/  FMUL.FTZ R6, R9, R140.reuse ;  /* 0x0000008c09067220 */ /* 0x081fe20000410000 */
[-C--:B------:R-:W-:Y:S01]  /*07b0*/  FMUL.FTZ R127, R127, R140.reuse ;  /* 0x0000008c7f7f7220 */ /* 0x080fe20000410000 */
[-C--:B------:R-:W-:Y:S01]  /*07c0*/  FMUL.FTZ R123, R123, R140.reuse ;  /* 0x0000008c7b7b7220 */ /* 0x080fe20000410000 */
        /* <DEDUP_REMOVED lines=10> */
.L_x_18825:
[--C-:B-----5:R-:W-:Y:S02]  /*0870*/  HADD2.F32 R15, -RZ, R9.reuse.H0_H0 ;  /* 0x20000009ff0f7230 */ /* 0x120fe40000004100 */
[----:B------:R-:W-:Y:S02]  /*0880*/  HADD2.F32 R9, -RZ, R9.H1_H1 ;  /* 0x30000009ff097230 */ /* 0x000fe40000004100 */
[----:B------:R-:W-:Y:S02]  /*0890*/  HADD2.F32 R123, -RZ, R10.H1_H1 ;  /* 0x3000000aff7b7230 */ /* 0x000fe40000004100 */
[----:B------:R-:W-:Y:S01]  /*08a0*/  FMUL.FTZ R15, R15, R140 ;  /* 0x0000008c0f0f7220 */ /* 0x000fe20000410000 */
[----:B------:R-:W-:Y:S02]  /*08b0*/  HADD2.F32 R125, -RZ, R11.H0_H0 ;  /* 0x2000000bff7d7230 */ /* 0x000fe40000004100 */
[--C-:B------:R-:W-:Y:S02]  /*08c0*/  HADD2.F32 R7, -RZ, R8.reuse.H0_H0 ;  /* 0x20000008ff077230 */ /* 0x100fe40000004100 */
[----:B------:R-:W-:Y:S01]  /*08d0*/  FMUL.FTZ R14, R15, R54 ;  /* 0x000000360f0e7220 */ /* 0x000fe20000410000 */
[----:B------:R-:W-:-:S02]  /*08e0*/  HADD2.F32 R13, -RZ, R8.H1_H1 ;  /* 0x30000008ff0d7230 */ /* 0x000fc40000004100 */
[-C--:B------:R-:W-:Y:S01]  /*08f0*/  FMUL.FTZ R8, R9, R140.reuse ;  /* 0x0000008c09087220 */ /* 0x080fe20000410000 */
[----:B------:R-:W-:Y:S02]  /*0900*/  HADD2.F32 R121, -RZ, R10.H0_H0 ;  /* 0x2000000aff797230 */ /* 0x000fe40000004100 */
[-C--:B------:R-:W-:Y:S01]  /*0910*/  FMUL.FTZ R10, R123, R140.reuse ;  /* 0x0000008c7b0a7220 */ /* 0x080fe20000410000 */
[----:B------:R-:W-:Y:S02]  /*0920*/  HADD2.F32 R11, -RZ, R11.H1_H1 ;  /* 0x3000000bff0b7230 */ /* 0x000fe40000004100 */
[-C--:B------:R-:W-:Y:S01]  /*0930*/  FMUL.FTZ R7, R7, R140.reuse ;  /* 0x0000008c07077220 */ /* 0x080fe20000410000 */
[-C--:B------:R-:W-:Y:S01]  /*0940*/  FMUL.FTZ R6, R13, R140.reuse ;  /* 0x0000008c0d067220 */ /* 0x080fe20000410000 */
[-C--:B------:R-:W-:Y:S01]  /*0950*/  FMUL.FTZ R121, R121, R140.reuse ;  /* 0x0000008c79797220 */ /* 0x080fe20000410000 */
[-C--:B------:R-:W-:Y:S01]  /*0960*/  FMUL.FTZ R125, R125, R140.reuse ;  /* 0x0000008c7d7d7220 */ /* 0x080fe20000410000 */
        /* <DEDUP_REMOVED lines=8> */
.L_x_18826:
        /* <DEDUP_REMOVED lines=12> */
[----:B0----5:R-:W-:Y:S02]  /*0ab0*/  HADD2.F32 R125, -RZ, R120.H0_H0 ;  /* 0x20000078ff7d7230 */ /* 0x021fe40000004100 */
[--C-:B------:R-:W-:Y:S02]  /*0ac0*/  HADD2.F32 R129, -RZ, R121.reuse.H0_H0 ;  /* 0x20000079ff817230 */ /* 0x100fe40000004100 */
[----:B------:R-:W-:Y:S02]  /*0ad0*/  HADD2.F32 R121, -RZ, R121.H1_H1 ;  /* 0x30000079ff797230 */ /* 0x000fe40000004100 */
        /* <DEDUP_REMOVED lines=9> */
[----:B------:R-:W-:Y:S02]  /*0b70*/  HADD2.F32 R123, -RZ, R123.H1_H1 ;  /* 0x3000007bff7b7230 */ /* 0x000fe40000004100 */
[----:B------:R-:W-:Y:S01]  /*0b80*/  FMUL.FTZ R6, R127, R140 ;  /* 0x0000008c7f067220 */ /* 0x000fe20000410000 */
[----:B------:R-:W-:Y:S01]  /*0b90*/  FFMA.FTZ R120, R125, R44, R20 ;  /* 0x0000002c7d787223 */ /* 0x000fe20000010014 */
[-C--:B------:R-:W-:Y:S01]  /*0ba0*/  FMUL.FTZ R131, R131, R140.reuse ;  /* 0x0000008c83837220 */ /* 0x080fe20000410000 */
        /* <DEDUP_REMOVED lines=9> */
.L_x_18827:
        /* <DEDUP_REMOVED lines=14> */
[----:B------:R-:W-:Y:S01]  /*0d20*/  FMUL.FTZ R120, R125, R44 ;  /* 0x0000002c7d787220 */ /* 0x000fe20000410000 */
        /* <DEDUP_REMOVED lines=9> */
.L_x_18828:
        /* <DEDUP_REMOVED lines=11> */
[--C-:B-1---5:R-:W-:Y:S02]  /*0e70*/  HADD2.F32 R133, -RZ, R128.reuse.H0_H0 ;  /* 0x20000080ff857230 */ /* 0x122fe40000004100 */
[--C-:B------:R-:W-:Y:S02]  /*0e80*/  HADD2.F32 R139, -RZ, R129.reuse.H0_H0 ;  /* 0x20000081ff8b7230 */ /* 0x100fe40000004100 */
[----:B------:R-:W-:Y:S02]  /*0e90*/  HADD2.F32 R135, -RZ, R128.H1_H1 ;  /* 0x30000080ff877230 */ /* 0x000fe40000004100 */
[-C--:B------:R-:W-:Y:S01]  /*0ea0*/  FMUL.FTZ R133, R133, R140.reuse ;  /* 0x0000008c85857220 */ /* 0x080fe20000410000 */
[----:B------:R-:W-:Y:S02]  /*0eb0*/  HADD2.F32 R129, -RZ, R129.H1_H1 ;  /* 0x30000081ff817230 */ /* 0x000fe40000004100 */
[----:B------:R-:W-:Y:S01]  /*0ec0*/  FMUL.FTZ R139, R139, R140 ;  /* 0x0000008c8b8b7220 */ /* 0x000fe20000410000 */
[----:B------:R-:W-:-:S02]  /*0ed0*/  HADD2.F32 R143, -RZ, R130.H1_H1 ;  /* 0x30000082ff8f7230 */ /* 0x000fc40000004100 */
[----:B------:R-:W-:Y:S01]  /*0ee0*/  FFMA.FTZ R128, R133, R36, R20 ;  /* 0x0000002485807223 */ /* 0x000fe20000010014 */
[--C-:B------:R-:W-:Y:S02]  /*0ef0*/  HADD2.F32 R145, -RZ, R131.reuse.H0_H0 ;  /* 0x20000083ff917230 */ /* 0x100fe40000004100 */
[-C--:B------:R-:W-:Y:S01]  /*0f00*/  FMUL.FTZ R132, R129, R140.reuse ;  /* 0x0000008c81847220 */ /* 0x080fe20000410000 */
[----:B------:R-:W-:Y:S02]  /*0f10*/  HADD2.F32 R141, -RZ, R130.H0_H0 ;  /* 0x20000082ff8d7230 */ /* 0x000fe40000004100 */
[-C--:B------:R-:W-:Y:S01]  /*0f20*/  FMUL.FTZ R130, R135, R140.reuse ;  /* 0x0000008c87827220 */ /* 0x080fe20000410000 */
[----:B------:R-:W-:Y:S02]  /*0f30*/  HADD2.F32 R131, -RZ, R131.H1_H1 ;  /* 0x30000083ff837230 */ /* 0x000fe40000004100 */
[-C--:B------:R-:W-:Y:S01]  /*0f40*/  FMUL.FTZ R134, R143, R140.reuse ;  /* 0x0000008c8f867220 */ /* 0x080fe20000410000 */
[-C--:B------:R-:W-:Y:S01]  /*0f50*/  FMUL.FTZ R145, R145, R140.reuse ;  /* 0x0000008c91917220 */ /* 0x080fe20000410000 */
        /* <DEDUP_REMOVED lines=10> */
.L_x_18829:
[--C-:B-1---5:R-:W-:Y:S02]  /*1000*/  HADD2.F32 R133, -RZ, R128.reuse.H0_H0 ;  /* 0x20000080ff857230 */ /* 0x122fe40000004100 */
[--C-:B------:R-:W-:Y:S02]  /*1010*/  HADD2.F32 R139, -RZ, R129.reuse.H0_H0 ;  /* 0x20000081ff8b7230 */ /* 0x100fe40000004100 */
[----:B------:R-:W-:Y:S02]  /*1020*/  HADD2.F32 R135, -RZ, R128.H1_H1 ;  /* 0x30000080ff877230 */ /* 0x000fe40000004100 */
[-C--:B------:R-:W-:Y:S01]  /*1030*/  FMUL.FTZ R133, R133, R140.reuse ;  /* 0x0000008c85857220 */ /* 0x080fe20000410000 */
[----:B------:R-:W-:Y:S02]  /*1040*/  HADD2.F32 R129, -RZ, R129.H1_H1 ;  /* 0x30000081ff817230 */ /* 0x000fe40000004100 */
[----:B------:R-:W-:Y:S01]  /*1050*/  FMUL.FTZ R139, R139, R140 ;  /* 0x0000008c8b8b7220 */ /* 0x000fe20000410000 */
[----:B------:R-:W-:-:S02]  /*1060*/  HADD2.F32 R143, -RZ, R130.H1_H1 ;  /* 0x30000082ff8f7230 */ /* 0x000fc40000004100 */
[----:B------:R-:W-:Y:S01]  /*1070*/  FMUL.FTZ R128, R133, R36 ;  /* 0x0000002485807220 */ /* 0x000fe20000410000 */
        /* <DEDUP_REMOVED lines=16> */
.L_x_18830:
        /* <DEDUP_REMOVED lines=11> */
[--C-:B-----5:R-:W-:Y:S02]  /*1230*/  HADD2.F32 R145, -RZ, R137.reuse.H0_H0 ;  /* 0x20000089ff917230 */ /* 0x120fe40000004100 */
[--C-:B------:R-:W-:Y:S02]  /*1240*/  HADD2.F32 R141, -RZ, R136.reuse.H0_H0 ;  /* 0x20000088ff8d7230 */ /* 0x100fe40000004100 */
[----:B-1----:R-:W-:Y:S02]  /*1250*/  HADD2.F32 R143, -RZ, R136.H1_H1 ;  /* 0x30000088ff8f7230 */ /* 0x002fe40000004100 */
[-C--:B------:R-:W-:Y:S01]  /*1260*/  FMUL.FTZ R145, R145, R140.reuse ;  /* 0x0000008c91917220 */ /* 0x080fe20000410000 */
[----:B------:R-:W-:Y:S02]  /*1270*/  HADD2.F32 R137, -RZ, R137.H1_H1 ;  /* 0x30000089ff897230 */ /* 0x000fe40000004100 */
[----:B------:R-:W-:Y:S01]  /*1280*/  FMUL.FTZ R141, R141, R140 ;  /* 0x0000008c8d8d7220 */ /* 0x000fe20000410000 */
[----:B------:R-:W-:-:S02]  /*1290*/  HADD2.F32 R153, -RZ, R139.H0_H0 ;  /* 0x2000008bff997230 */ /* 0x000fc40000004100 */
[--C-:B------:R-:W-:Y:S02]  /*12a0*/  HADD2.F32 R149, -RZ, R138.reuse.H0_H0 ;  /* 0x2000008aff957230 */ /* 0x100fe40000004100 */
[-C--:B------:R-:W-:Y:S01]  /*12b0*/  FMUL.FTZ R142, R137, R140.reuse ;  /* 0x0000008c898e7220 */ /* 0x080fe20000410000 */
[----:B------:R-:W-:Y:S02]  /*12c0*/  HADD2.F32 R151, -RZ, R138.H1_H1 ;  /* 0x3000008aff977230 */ /* 0x000fe40000004100 */
[-C--:B------:R-:W-:Y:S01]  /*12d0*/  FMUL.FTZ R138, R143, R140.reuse ;  /* 0x0000008c8f8a7220 */ /* 0x080fe20000410000 */
[----:B------:R-:W-:Y:S02]  /*12e0*/  HADD2.F32 R139, -RZ, R139.H1_H1 ;  /* 0x3000008bff8b7230 */ /* 0x000fe40000004100 */
[-C--:B------:R-:W-:Y:S01]  /*12f0*/  FMUL.FTZ R149, R149, R140.reuse ;  /* 0x0000008c95957220 */ /* 0x080fe20000410000 */
[-C--:B------:R-:W-:Y:S01]  /*1300*/  FMUL.FTZ R153, R153, R140.reuse ;  /* 0x0000008c99997220 */ /* 0x080fe20000410000 */
        /* <DEDUP_REMOVED lines=11> */
.L_x_18831:
        /* <DEDUP_REMOVED lines=24> */
.L_x_18832:
        /* <DEDUP_REMOVED lines=130> */
.L_x_18834:
[----:B------:R-:W-:Y:S05]  /*1d60*/  BSYNC.RECONVERGENT B0 ;  /* 0x0000000000007941 */ /* 0x000fea0003800200 */
.L_x_18833:
        /* <DEDUP_REMOVED lines=99> */
[----:B------:R-:W-:Y:S01]  /*23a0*/  F2FP.F16.F32.PACK_AB R11, R10, R11 ;  /* 0x0000000b0a0b723e */ /* 0x000fe200000000ff */
[----:B------:R-:W-:Y:S01]  /*23b0*/  FFMA.FTZ R9, R9, R118, R86 ;  /* 0x0000007609097223 */ /* 0x000fe20000010056 */
[----:B------:R-:W-:Y:S01]  /*23c0*/  F2FP.F16.F32.PACK_AB R10, R8, R5 ;  /* 0x00000005080a723e */ /* 0x000fe200000000ff */
        /* <DEDUP_REMOVED lines=14> */
[----:B------:R-:W-:Y:S01]  /*24b0*/  F2FP.F16.F32.PACK_AB R9, R12, R9 ;  /* 0x000000090c09723e */ /* 0x000fe200000000ff */
        /* <DEDUP_REMOVED lines=19> */
[----:B------:R-:W-:Y:S01]  /*25f0*/  F2FP.F16.F32.PACK_AB R14, R148, R123 ;  /* 0x0000007b940e723e */ /* 0x000fe200000000ff */
[C---:B------:R-:W-:Y:S01]  /*2600*/  FMUL.FTZ R123, R125.reuse, R130 ;  /* 0x000000827d7b7220 */ /* 0x040fe20000410000 */
[C---:B------:R-:W-:Y:S01]  /*2610*/  FMUL.FTZ R129, R125.reuse, R154 ;  /* 0x0000009a7d817220 */ /* 0x040fe20000410000 */
[C---:B------:R-:W-:Y:S01]  /*2620*/  FMUL.FTZ R158, R125.reuse, R158 ;  /* 0x0000009e7d9e7220 */ /* 0x040fe20000410000 */
[----:B------:R-:W-:Y:S01]  /*2630*/  FMUL.FTZ R131, R125, R160 ;  /* 0x000000a07d837220 */ /* 0x000fe20000410000 */
[----:B------:R-:W-:Y:S01]  /*2640*/  F2FP.F16.F32.PACK_AB R120, R127, R120 ;  /* 0x000000787f78723e */ /* 0x000fe200000000ff */
[----:B------:R-:W-:Y:S01]  /*2650*/  FFMA.FTZ R121, R123, R102, R70 ;  /* 0x000000667b797223 */ /* 0x000fe20000010046 */
[----:B------:R-:W1:Y:S01]  /*2660*/  LDC.64 R126, c[0x0][0x380] ;  /* 0x0000e000ff7e7b82 */ /* 0x000e620000000a00 */
        /* <DEDUP_REMOVED lines=38> */
[----:B------:R-:W-:Y:S02]  /*28d0*/  F2FP.F16.F32.PACK_AB R128, R128, R5 ;  /* 0x000000058080723e */ /* 0x000fe400000000ff */
[----:B-1----:R-:W-:Y:S01]  /*28e0*/  IADD3 R4, PT, PT, R4, R126, RZ ;  /* 0x0000007e04047210 */ /* 0x002fe20007ffe0ff */
[----:B------:R0:W-:Y:S03]  /*28f0*/  STG.E.128 desc[UR6][R134.64], R12 ;  /* 0x0000000c86007986 */ /* 0x0001e6000c101d06 */
[----:B------:R-:W-:Y:S01]  /*2900*/  ISETP.GE.AND P1, PT, R4, R127, PT ;  /* 0x0000007f0400720c */ /* 0x000fe20003f26270 */
[----:B------:R0:W-:Y:S04]  /*2910*/  STG.E.128 desc[UR6][R6.64], R120 ;  /* 0x0000007806007986 */ /* 0x0001e8000c101d06 */
[----:B------:R0:W-:Y:S08]  /*2920*/  STG.E.128 desc[UR6][R144.64], R128 ;  /* 0x0000008090007986 */ /* 0x0001f0000c101d06 */
[----:B------:R-:W-:Y:S05]  /*2930*/  @!P1 BRA `(.L_x_18835) ;  /* 0xffffffdc001c9947 */ /* 0x000fea000383ffff */
[----:B------:R-:W-:Y:S05]  /*2940*/  EXIT ;  /* 0x000000000000794d */ /* 0x000fea0003800000 */
.L_x_18836:
        /* <DEDUP_REMOVED lines=11> */
.L_x_27315:


//--------------------- .text._ZN10layer_norm13ln_fwd_kernelINS_13Kernel_traitsIf6__halffS2_fjLj4096ELj1ELj1ELj4ELj16ENS_18Kernel_traits_baseILj4096EfS2_fS2_fjLj128EEEEELb0ELb1ELb1ELb0EEEvNS_9FwdParamsE --------------------------
	.section	.text._ZN10layer_norm13ln_fwd_kernelINS_13Kernel_traitsIf6__halffS2_fjLj4096ELj1ELj1ELj4ELj16ENS_18Kernel_traits_baseILj4096EfS2_fS2_fjLj128EEEEELb0ELb1ELb1ELb0EEEvNS_9FwdParamsE,"ax",@progbits
	.align	128
        .global         _ZN10layer_norm13ln_fwd_kernelINS_13Kernel_traitsIf6__halffS2_fjLj4096ELj1ELj1ELj4ELj16ENS_18Kernel_traits_baseILj4096EfS2_fS2_fjLj128EEEEELb0ELb1ELb1ELb0EEEvNS_9FwdParamsE
        .type           _ZN10layer_norm13ln_fwd_kernelINS_13Kernel_traitsIf6__halffS2_fjLj4096ELj1ELj1ELj4ELj16ENS_18Kernel_traits_baseILj4096EfS2_fS2_fjLj128EEEEELb0ELb1ELb1ELb0EEEvNS_9FwdParamsE,@function
        .size           _ZN10layer_norm13ln_fwd_kernelINS_13Kernel_traitsIf6__halffS2_fjLj4096ELj1ELj1ELj4ELj16ENS_18Kernel_traits_baseILj4096EfS2_fS2_fjLj128EEEEELb0ELb1ELb1ELb0EEEvNS_9FwdParamsE,(.L_x_27316 - _ZN10layer_norm13ln_fwd_kernelINS_13Kernel_traitsIf6__halffS2_fjLj4096ELj1ELj1ELj4ELj16ENS_18Kernel_traits_baseILj4096EfS2_fS2_fjLj128EEEEELb0ELb1ELb1ELb0EEEvNS_9FwdParamsE)
        .other          _ZN10layer_norm13ln_fwd_kernelINS_13Kernel_traitsIf6__halffS2_fjLj4096ELj1ELj1ELj4ELj16ENS_18Kernel_traits_baseILj4096EfS2_fS2_fjLj128EEEEELb0ELb1ELb1ELb0EEEvNS_9FwdParamsE,@"STO_CUDA_ENTRY STV_DEFAULT"
_ZN10layer_norm13ln_fwd_kernelINS_13Kernel_traitsIf6__halffS2_fjLj4096ELj1ELj1ELj4ELj16ENS_18Kernel_traits_baseILj4096EfS2_fS2_fjLj128EEEEELb0ELb1ELb1ELb0EEEvNS_9FwdParamsE:
.text._ZN10layer_norm13ln_fwd_kernelINS_13Kernel_traitsIf6__halffS2_fjLj4096ELj1ELj1ELj4ELj16ENS_18Kernel_traits_baseILj4096EfS2_fS2_fjLj128EEEEELb0ELb1ELb1ELb0EEEvNS_9FwdParamsE:
        /* <DEDUP_REMOVED lines=75> */
.L_x_18838:
        /* <DEDUP_REMOVED lines=55> */
.L_x_18839:
[----:B------:R-:W-:Y:S05]  /*0820*/  BSYNC.RECONVERGENT B0 ;  /* 0x0000000000007941 */ /* 0x000fea0003800200 */
.L_x_18837:
        /* <DEDUP_REMOVED lines=27> */
.L_x_18869:
        /* <DEDUP_REMOVED lines=34> */
.L_x_18842:
[----:B------:R-:W-:Y:S05]  /*0c00*/  BRA.U !UP0, `(.L_x_18843) ;  /* 0x0000000108b87547 */ /* 0x000fea000b800000 */
[----:B------:R-:W0:Y:S02]  /*0c10*/  LDC.64 R112, c[0x0][0x3a0] ;  /* 0x0000e800ff707b82 */ /* 0x000e240000000a00 */
[----:B0-----:R-:W-:-:S05]  /*0c20*/  IMAD.WIDE.U32 R112, R0, 0x20, R112 ;  /* 0x0000002000707825 */ /* 0x001fca00078e0070 */
[----:B------:R-:W2:Y:S04]  /*0c30*/  LDG.E.128 R104, desc[UR12][R112.64] ;  /* 0x0000000c70687981 */ /* 0x000ea8000c1e1d00 */
[----:B------:R0:W3:Y:S01]  /*0c40*/  LDG.E.128 R108, desc[UR12][R112.64+0x10] ;  /* 0x0000100c706c7981 */ /* 0x0000e2000c1e1d00 */
[----:B------:R-:W-:-:S13]  /*0c50*/  ISETP.LT.AND P0, PT, RZ, UR20, PT ;  /* 0x00000014ff007c0c */ /* 0x000fda000bf01270 */
[----:B------:R-:W1:Y:S01]  /*0c60*/  @P0 LDC R150, c[0x0][0x40c] ;  /* 0x00010300ff960b82 */ /* 0x000e620000000800 */
[----:B-----5:R-:W-:Y:S02]  /*0c70*/  @P0 HADD2.F32 R147, -RZ, R102.H1_H1 ;  /* 0x30000066ff930230 */ /* 0x020fe40000004100 */
[--C-:B------:R-:W-:Y:S02]  /*0c80*/  @P0 HADD2.F32 R116, -RZ, R100.reuse.H1_H1 ;  /* 0x30000064ff740230 */ /* 0x100fe40000004100 */
[----:B------:R-:W-:Y:S02]  /*0c90*/  @P0 HADD2.F32 R114, -RZ, R100.H0_H0 ;  /* 0x20000064ff720230 */ /* 0x000fe40000004100 */
[--C-:B0-----:R-:W-:Y:S01]  /*0ca0*/  @P0 HADD2.F32 R112, -RZ, R101.reuse.H0_H0 ;  /* 0x20000065ff700230 */ /* 0x101fe20000004100 */
[----:B------:R-:W0:Y:S01]  /*0cb0*/  @P0 LDC R117, c[0x0][0x40c] ;  /* 0x00010300ff750b82 */ /* 0x000e220000000800 */
[----:B------:R-:W-:Y:S02]  /*0cc0*/  @P0 HADD2.F32 R113, -RZ, R101.H1_H1 ;  /* 0x30000065ff710230 */ /* 0x000fe40000004100 */
[----:B------:R-:W-:-:S05]  /*0cd0*/  @P0 HADD2.F32 R118, -RZ, R102.H0_H0 ;  /* 0x20000066ff760230 */ /* 0x000fca0000004100 */
[----:B------:R-:W4:Y:S08]  /*0ce0*/  @P0 LDC R115, c[0x0][0x40c] ;  /* 0x00010300ff730b82 */ /* 0x000f300000000800 */
[----:B------:R-:W4:Y:S01]  /*0cf0*/  @P0 LDC R119, c[0x0][0x40c] ;  /* 0x00010300ff770b82 */ /* 0x000f220000000800 */
[----:B-1----:R-:W-:Y:S01]  /*0d00*/  @P0 FMUL.FTZ R150, R147, R150 ;  /* 0x0000009693960220 */ /* 0x002fe20000410000 */
[----:B------:R-:W-:-:S06]  /*0d10*/  @P0 HADD2.F32 R147, -RZ, R103.H0_H0 ;  /* 0x20000067ff930230 */ /* 0x000fcc0000004100 */
[----:B------:R-:W1:Y:S01]  /*0d20*/  @P0 LDC R146, c[0x0][0x40c] ;  /* 0x00010300ff920b82 */ /* 0x000e620000000800 */
[----:B0-----:R-:W-:-:S07]  /*0d30*/  @P0 FMUL.FTZ R116, R116, R117 ;  /* 0x0000007574740220 */ /* 0x001fce0000410000 */
[----:B------:R-:W0:Y:S01]  /*0d40*/  @P0 LDC R149, c[0x0][0x40c] ;  /* 0x00010300ff950b82 */ /* 0x000e220000000800 */
[----:B----4-:R-:W-:-:S07]  /*0d50*/  @P0 FMUL.FTZ R115, R114, R115 ;  /* 0x0000007372730220 */ /* 0x010fce0000410000 */
[----:B------:R-:W4:Y:S01]  /*0d60*/  @P0 LDC R152, c[0x0][0x40c] ;  /* 0x00010300ff980b82 */ /* 0x000f220000000800 */
[----:B------:R-:W-:Y:S01]  /*0d70*/  @P0 FMUL.FTZ R117, R112, R119 ;  /* 0x0000007770750220 */ /* 0x000fe20000410000 */
[----:B-1----:R-:W-:Y:S01]  /*0d80*/  @P0 FMUL.FTZ R146, R113, R146 ;  /* 0x0000009271920220 */ /* 0x002fe20000410000 */
[----:B0-----:R-:W-:Y:S01]  /*0d90*/  @P0 FMUL.FTZ R119, R118, R149 ;  /* 0x0000009576770220 */ /* 0x001fe20000410000 */
[----:B----4-:R-:W-:Y:S01]  /*0da0*/  @P0 FMUL.FTZ R147, R147, R152 ;  /* 0x0000009893930220 */ /* 0x010fe20000410000 */
[----:B--2---:R-:W-:Y:S01]  /*0db0*/  MOV R113, R105 ;  /* 0x0000006900717202 */ /* 0x004fe20000000f00 */
[----:B------:R-:W-:Y:S01]  /*0dc0*/  @P0 FFMA.FTZ R113, R116, R81, R105 ;  /* 0x0000005174710223 */ /* 0x000fe20000010069 */
[----:B------:R-:W-:Y:S01]  /*0dd0*/  @!P0 MOV R112, R104 ;  /* 0x0000006800708202 */ /* 0x000fe20000000f00 */
        /* <DEDUP_REMOVED lines=13> */
[----:B------:R-:W-:-:S05]  /*0eb0*/  HADD2.F32 R119, -RZ, R103.H1_H1 ;  /* 0x30000067ff777230 */ /* 0x000fca0000004100 */
[----:B------:R-:W-:-:S04]  /*0ec0*/  FMUL.FTZ R146, R119, UR22 ;  /* 0x0000001677927c20 */ /* 0x000fc80008410000 */
[----:B------:R-:W-:Y:S01]  /*0ed0*/  FFMA.FTZ R119, R146, R79, R111 ;  /* 0x0000004f92777223 */ /* 0x000fe2000001006f */
[----:B------:R-:W-:Y:S06]  /*0ee0*/  BRA `(.L_x_18844) ;  /* 0x0000000000947947 */ /* 0x000fec0003800000 */
.L_x_18843:
[----:B------:R-:W0:Y:S01]  /*0ef0*/  @P1 LDC R118, c[0x0][0x40c] ;  /* 0x00010300ff761b82 */ /* 0x000e220000000800 */
[--C-:B-----5:R-:W-:Y:S02]  /*0f00*/  @P1 HADD2.F32 R117, -RZ, R101.reuse.H0_H0 ;  /* 0x20000065ff751230 */ /* 0x120fe40000004100 */
[--C-:B------:R-:W-:Y:S02]  /*0f10*/  @P1 HADD2.F32 R114, -RZ, R100.reuse.H1_H1 ;  /* 0x30000064ff721230 */ /* 0x100fe40000004100 */
[----:B------:R-:W-:Y:S02]  /*0f20*/  @P1 HADD2.F32 R112, -RZ, R100.H0_H0 ;  /* 0x20000064ff701230 */ /* 0x000fe40000004100 */
[----:B------:R-:W-:Y:S01]  /*0f30*/  @P1 HADD2.F32 R119, -RZ, R101.H1_H1 ;  /* 0x30000065ff771230 */ /* 0x000fe20000004100 */
[----:B------:R-:W1:Y:S08]  /*0f40*/  @P1 LDC R115, c[0x0][0x40c] ;  /* 0x00010300ff731b82 */ /* 0x000e700000000800 */
[----:B------:R-:W2:Y:S08]  /*0f50*/  @P1 LDC R149, c[0x0][0x40c] ;  /* 0x00010300ff951b82 */ /* 0x000eb00000000800 */
[----:B------:R-:W3:Y:S01]  /*0f60*/  @P1 LDC R113, c[0x0][0x40c] ;  /* 0x00010300ff711b82 */ /* 0x000ee20000000800 */
[----:B0-----:R-:W-:Y:S01]  /*0f70*/  @P1 FMUL.FTZ R117, R117, R118 ;  /* 0x0000007675751220 */ /* 0x001fe20000410000 */
[----:B------:R-:W-:-:S06]  /*0f80*/  @P1 HADD2.F32 R118, -RZ, R103.H0_H0 ;  /* 0x20000067ff761230 */ /* 0x000fcc0000004100 */
[----:B------:R-:W0:Y:S01]  /*0f90*/  @P1 LDC R147, c[0x0][0x40c] ;  /* 0x00010300ff931b82 */ /* 0x000e220000000800 */
[----:B-1----:R-:W-:Y:S01]  /*0fa0*/  @P1 FMUL.FTZ R116, R114, R115 ;  /* 0x0000007372741220 */ /* 0x002fe20000410000 */
[--C-:B------:R-:W-:Y:S02]  /*0fb0*/  @P1 HADD2.F32 R114, -RZ, R102.reuse.H0_H0 ;  /* 0x20000066ff721230 */ /* 0x100fe40000004100 */
[----:B------:R-:W-:-:S04]  /*0fc0*/  @P1 HADD2.F32 R115, -RZ, R102.H1_H1 ;  /* 0x30000066ff731230 */ /* 0x000fc80000004100 */
[----:B------:R-:W1:Y:S01]  /*0fd0*/  @P1 LDC R150, c[0x0][0x40c] ;  /* 0x00010300ff961b82 */ /* 0x000e620000000800 */
[----:B--2---:R-:W-:Y:S01]  /*0fe0*/  @P1 FMUL.FTZ R149, R118, R149 ;  /* 0x0000009576951220 */ /* 0x004fe20000410000 */
[----:B------:R-:W-:-:S06]  /*0ff0*/  @P1 HADD2.F32 R118, -RZ, R103.H1_H1 ;  /* 0x30000067ff761230 */ /* 0x000fcc0000004100 */
[----:B------:R-:W2:Y:S01]  /*1000*/  @P1 LDC R146, c[0x0][0x40c] ;  /* 0x00010300ff921b82 */ /* 0x000ea20000000800 */
[----:B---3--:R-:W-:Y:S01]  /*1010*/  @P1 FMUL.FTZ R113, R112, R113 ;  /* 0x0000007170711220 */ /* 0x008fe20000410000 */
[----:B------:R-:W-:-:S03]  /*1020*/  HFMA2 R112, -RZ, RZ, 0, 0 ;  /* 0x00000000ff707431 */ /* 0x000fc600000001ff */
[----:B------:R-:W-:Y:S01]  /*1030*/  @P1 FMUL.FTZ R112, R113, R80 ;  /* 0x0000005071701220 */ /* 0x000fe20000410000 */
[----:B------:R-:W-:Y:S01]  /*1040*/  MOV R113, RZ ;  /* 0x000000ff00717202 */ /* 0x000fe20000000f00 */
[----:B------:R-:W-:Y:S01]  /*1050*/  @P1 FMUL.FTZ R113, R116, R81 ;  /* 0x0000005174711220 */ /* 0x000fe20000410000 */
[----:B------:R-:W3:Y:S01]  /*1060*/  @P1 LDC R151, c[0x0][0x40c] ;  /* 0x00010300ff971b82 */ /* 0x000ee20000000800 */
[----:B0-----:R-:W-:Y:S01]  /*1070*/  @P1 FMUL.FTZ R147, R114, R147 ;  /* 0x0000009372931220 */ /* 0x001fe20000410000 */
[----:B-1----:R-:W-:Y:S01]  /*1080*/  @P1 FMUL.FTZ R150, R115, R150 ;  /* 0x0000009673961220 */ /* 0x002fe20000410000 */
[----:B------:R-:W-:Y:S02]  /*1090*/  CS2R R114, SRZ ;  /* 0x0000000000727805 */ /* 0x000fe4000001ff00 */
[----:B------:R-:W-:Y:S01]  /*10a0*/  @P1 FMUL.FTZ R114, R117, R82 ;  /* 0x0000005275721220 */ /* 0x000fe20000410000 */
[----:B------:R-:W-:Y:S02]  /*10b0*/  CS2R R116, SRZ ;  /* 0x0000000000747805 */ /* 0x000fe4000001ff00 */
[----:B------:R-:W-:Y:S01]  /*10c0*/  @P1 FMUL.FTZ R116, R147, R76 ;  /* 0x0000004c93741220 */ /* 0x000fe20000410000 */
[----:B------:R-:W-:Y:S01]  /*10d0*/  @P1 FMUL.FTZ R117, R150, R77 ;  /* 0x0000004d96751220 */ /* 0x000fe20000410000 */
[----:B--2---:R-:W-:-:S04]  /*10e0*/  @P1 FMUL.FTZ R146, R119, R146 ;  /* 0x0000009277921220 */ /* 0x004fc80000410000 */
[----:B------:R-:W-:Y:S01]  /*10f0*/  @P1 FMUL.FTZ R115, R146, R83 ;  /* 0x0000005392731220 */ /* 0x000fe20000410000 */
[----:B---3--:R-:W-:Y:S01]  /*1100*/  @P1 FMUL.FTZ R152, R118, R151 ;  /* 0x0000009776981220 */ /* 0x008fe20000410000 */
[----:B------:R-:W-:Y:S02]  /*1110*/  CS2R R118, SRZ ;  /* 0x0000000000767805 */ /* 0x000fe4000001ff00 */
[----:B------:R-:W-:Y:S01]  /*1120*/  @P1 FMUL.FTZ R118, R149, R78 ;  /* 0x0000004e95761220 */ /* 0x000fe20000410000 */
[----:B------:R-:W-:-:S07]  /*1130*/  @P1 FMUL.FTZ R119, R152, R79 ;  /* 0x0000004f98771220 */ /* 0x000fce0000410000 */
.L_x_18844:
[----:B------:R-:W0:Y:S01]  /*1140*/  LDC.64 R146, c[0x0][0x3a8] ;  /* 0x0000ea00ff927b82 */ /* 0x000e220000000a00 */
[----:B------:R-:W-:Y:S01]  /*1150*/  IADD3 R145, PT, PT, R145, 0x80, RZ ;  /* 0x0000008091917810 */ /* 0x000fe20007ffe0ff */
[C---:B0-----:R-:W-:Y:S01]  /*1160*/  IMAD.WIDE.U32 R146, R0.reuse, 0x20, R146 ;  /* 0x0000002000927825 */ /* 0x041fe200078e0092 */
[----:B------:R-:W-:-:S04]  /*1170*/  IADD3 R0, PT, PT, R0, 0x80, RZ ;  /* 0x0000008000007810 */ /* 0x000fc80007ffe0ff */
[----:B------:R0:W-:Y:S04]  /*1180*/  STG.E.128 desc[UR12][R146.64], R112 ;  /* 0x0000007092007986 */ /* 0x0001e8000c101d0c */
[----:B------:R0:W-:Y:S02]  /*1190*/  STG.E.128 desc[UR12][R146.64+0x10], R116 ;  /* 0x0000107492007986 */ /* 0x0001e4000c101d0c */
.L_x_18841:
[----:B----4-:R-:W-:Y:S05]  /*11a0*/  BSYNC.RECONVERGENT B0 ;  /* 0x0000000000007941 */ /* 0x010fea0003800200 */
.L_x_18840:
        /* <DEDUP_REMOVED lines=14> */
[----:B------:R-:W2:Y:S01]  /*1290*/  @P0 LDC R127, c[0x0][0x40c] ;  /* 0x00010300ff7f0b82 */ /* 0x000ea20000000800 */
[--C-:B-----5:R-:W-:Y:S02]  /*12a0*/  @P0 HADD2.F32 R126, -RZ, R101.reuse.H0_H0 ;  /* 0x20000065ff7e0230 */ /* 0x120fe40000004100 */
[--C-:B-1----:R-:W-:Y:S02]  /*12b0*/  @P0 HADD2.F32 R122, -RZ, R100.reuse.H1_H1 ;  /* 0x30000064ff7a0230 */ /* 0x102fe40000004100 */
[----:B------:R-:W-:Y:S02]  /*12c0*/  @P0 HADD2.F32 R120, -RZ, R100.H0_H0 ;  /* 0x20000064ff780230 */ /* 0x000fe40000004100 */
[----:B0-----:R-:W-:Y:S01]  /*12d0*/  @P0 HADD2.F32 R146, -RZ, R101.H1_H1 ;  /* 0x30000065ff920230 */ /* 0x001fe20000004100 */
[----:B------:R-:W0:Y:S08]  /*12e0*/  @P0 LDC R125, c[0x0][0x40c] ;  /* 0x00010300ff7d0b82 */ /* 0x000e300000000800 */
[----:B------:R-:W1:Y:S08]  /*12f0*/  @P0 LDC R121, c[0x0][0x40c] ;  /* 0x00010300ff790b82 */ /* 0x000e700000000800 */
[----:B------:R-:W3:Y:S01]  /*1300*/  @P0 LDC R147, c[0x0][0x40c] ;  /* 0x00010300ff930b82 */ /* 0x000ee20000000800 */
[----:B--2---:R-:W-:Y:S01]  /*1310*/  @P0 FMUL.FTZ R127, R126, R127 ;  /* 0x0000007f7e7f0220 */ /* 0x004fe20000410000 */
[----:B------:R-:W-:-:S06]  /*1320*/  @P0 HADD2.F32 R126, -RZ, R102.H1_H1 ;  /* 0x30000066ff7e0230 */ /* 0x000fcc0000004100 */
[----:B------:R-:W2:Y:S01]  /*1330*/  @P0 LDC R150, c[0x0][0x40c] ;  /* 0x00010300ff960b82 */ /* 0x000ea20000000800 */
[----:B0-----:R-:W-:Y:S01]  /*1340*/  @P0 FMUL.FTZ R124, R122, R125 ;  /* 0x0000007d7a7c0220 */ /* 0x001fe20000410000 */
[----:B------:R-:W-:Y:S01]  /*1350*/  MOV R122, R106 ;  /* 0x0000006a007a7202 */ /* 0x000fe20000000f00 */
[----:B------:R-:W-:Y:S01]  /*1360*/  @P0 FFMA.FTZ R122, R127, R58, R106 ;  /* 0x0000003a7f7a0223 */ /* 0x000fe2000001006a */
[----:B------:R-:W-:Y:S02]  /*1370*/  @P0 HADD2.F32 R125, -RZ, R102.H0_H0 ;  /* 0x20000066ff7d0230 */ /* 0x000fe40000004100 */
[----:B------:R-:W-:Y:S02]  /*1380*/  @P0 HADD2.F32 R127, -RZ, R103.H0_H0 ;  /* 0x20000067ff7f0230 */ /* 0x000fe40000004100 */
[----:B------:R-:W0:Y:S01]  /*1390*/  @P0 LDC R152, c[0x0][0x40c] ;  /* 0x00010300ff980b82 */ /* 0x000e220000000800 */
[----:B-1----:R-:W-:Y:S01]  /*13a0*/  @P0 FMUL.FTZ R123, R120, R121 ;  /* 0x00000079787b0220 */ /* 0x002fe20000410000 */
[----:B------:R-:W-:-:S02]  /*13b0*/  MOV R120, R104 ;  /* 0x0000006800787202 */ /* 0x000fc40000000f00 */
[----:B------:R-:W-:Y:S01]  /*13c0*/  MOV R121, R105 ;  /* 0x0000006900797202 */ /* 0x000fe20000000f00 */
[----:B------:R-:W-:Y:S01]  /*13d0*/  @P0 FFMA.FTZ R120, R123, R56, R104 ;  /* 0x000000387b780223 */ /* 0x000fe20000010068 */
[----:B------:R-:W-:Y:S01]  /*13e0*/  @P0 FFMA.FTZ R121, R124, R57, R105 ;  /* 0x000000397c790223 */ /* 0x000fe20000010069 */
[----:B------:R-:W-:Y:S01]  /*13f0*/  MOV R123, R107 ;  /* 0x0000006b007b7202 */ /* 0x000fe20000000f00 */
[----:B------:R-:W1:Y:S01]  /*1400*/  @P0 LDC R149, c[0x0][0x40c] ;  /* 0x00010300ff950b82 */ /* 0x000e620000000800 */
[----:B---3--:R-:W-:Y:S01]  /*1410*/  @P0 FMUL.FTZ R146, R146, R147 ;  /* 0x0000009392920220 */ /* 0x008fe20000410000 */
[----:B------:R-:W-:-:S03]  /*1420*/  MOV R124, R108 ;  /* 0x0000006c007c7202 */ /* 0x000fc60000000f00 */
[----:B------:R-:W-:Y:S01]  /*1430*/  @P0 FFMA.FTZ R123, R146, R59, R107 ;  /* 0x0000003b927b0223 */ /* 0x000fe2000001006b */
[----:B--2---:R-:W-:Y:S01]  /*1440*/  @P0 FMUL.FTZ R147, R125, R150 ;  /* 0x000000967d930220 */ /* 0x004fe20000410000 */
[----:B------:R-:W-:-:S03]  /*1450*/  MOV R125, R109 ;  /* 0x0000006d007d7202 */ /* 0x000fc60000000f00 */
[----:B------:R-:W-:Y:S01]  /*1460*/  @P0 FFMA.FTZ R124, R147, R52, R108 ;  /* 0x00000034937c0223 */ /* 0x000fe2000001006c */
[----:B0-----:R-:W-:Y:S01]  /*1470*/  @P0 FMUL.FTZ R127, R127, R152 ;  /* 0x000000987f7f0220 */ /* 0x001fe20000410000 */
[----:B-1----:R-:W-:Y:S01]  /*1480*/  @P0 FMUL.FTZ R150, R126, R149 ;  /* 0x000000957e960220 */ /* 0x002fe20000410000 */
[----:B------:R-:W-:Y:S02]  /*1490*/  MOV R126, R110 ;  /* 0x0000006e007e7202 */ /* 0x000fe40000000f00 */
[----:B------:R-:W-:Y:S01]  /*14a0*/  @P0 FFMA.FTZ R126, R127, R54, R110 ;  /* 0x000000367f7e0223 */ /* 0x000fe2000001006e */
[----:B------:R-:W-:Y:S01]  /*14b0*/  MOV R127, R111 ;  /* 0x0000006f007f7202 */ /* 0x000fe20000000f00 */
[----:B------:R-:W-:Y:S01]  /*14c0*/  @P0 FFMA.FTZ R125, R150, R53, R109 ;  /* 0x00000035967d0223 */ /* 0x000fe2000001006d */
[----:B------:R-:W-:Y:S06]  /*14d0*/  @!P0 BRA `(.L_x_18848) ;  /* 0x0000000000a48947 */ /* 0x000fec0003800000 */
[----:B------:R-:W-:-:S05]  /*14e0*/  HADD2.F32 R127, -RZ, R103.H1_H1 ;  /* 0x30000067ff7f7230 */ /* 0x000fca0000004100 */
[----:B------:R-:W-:-:S04]  /*14f0*/  FMUL.FTZ R146, R127, UR22 ;  /* 0x000000167f927c20 */ /* 0x000fc80008410000 */
[----:B------:R-:W-:Y:S01]  /*1500*/  FFMA.FTZ R127, R146, R55, R111 ;  /* 0x00000037927f7223 */ /* 0x000fe2000001006f */
[----:B------:R-:W-:Y:S06]  /*1510*/  BRA `(.L_x_18848) ;  /* 0x0000000000947947 */ /* 0x000fec0003800000 */
.L_x_18847:
[----:B------:R-:W2:Y:S01]  /*1520*/  @P1 LDC R126, c[0x0][0x40c] ;  /* 0x00010300ff7e1b82 */ /* 0x000ea20000000800 */
[--C-:B-----5:R-:W-:Y:S02]  /*1530*/  @P1 HADD2.F32 R125, -RZ, R101.reuse.H0_H0 ;  /* 0x20000065ff7d1230 */ /* 0x120fe40000004100 */
[--C-:B-1----:R-:W-:Y:S02]  /*1540*/  @P1 HADD2.F32 R122, -RZ, R100.reuse.H1_H1 ;  /* 0x30000064ff7a1230 */ /* 0x102fe40000004100 */
[----:B------:R-:W-:Y:S02]  /*1550*/  @P1 HADD2.F32 R120, -RZ, R100.H0_H0 ;  /* 0x20000064ff781230 */ /* 0x000fe40000004100 */
[----:B------:R-:W-:Y:S01]  /*1560*/  @P1 HADD2.F32 R127, -RZ, R101.H1_H1 ;  /* 0x30000065ff7f1230 */ /* 0x000fe20000004100 */
[----:B------:R-:W1:Y:S08]  /*1570*/  @P1 LDC R123, c[0x0][0x40c] ;  /* 0x00010300ff7b1b82 */ /* 0x000e700000000800 */
[----:B------:R-:W3:Y:S08]  /*1580*/  @P1 LDC R149, c[0x0][0x40c] ;  /* 0x00010300ff951b82 */ /* 0x000ef00000000800 */
[----:B------:R-:W4:Y:S01]  /*1590*/  @P1 LDC R121, c[0x0][0x40c] ;  /* 0x00010300ff791b82 */ /* 0x000f220000000800 */
[----:B--2---:R-:W-:Y:S01]  /*15a0*/  @P1 FMUL.FTZ R125, R125, R126 ;  /* 0x0000007e7d7d1220 */ /* 0x004fe20000410000 */
[----:B------:R-:W-:-:S06]  /*15b0*/  @P1 HADD2.F32 R126, -RZ, R103.H0_H0 ;  /* 0x20000067ff7e1230 */ /* 0x000fcc0000004100 */
[----:B0-----:R-:W0:Y:S01]  /*15c0*/  @P1 LDC R147, c[0x0][0x40c] ;  /* 0x00010300ff931b82 */ /* 0x001e220000000800 */
[----:B-1----:R-:W-:Y:S01]  /*15d0*/  @P1 FMUL.FTZ R124, R122, R123 ;  /* 0x0000007b7a7c1220 */ /* 0x002fe20000410000 */
[--C-:B------:R-:W-:Y:S02]  /*15e0*/  @P1 HADD2.F32 R122, -RZ, R102.reuse.H0_H0 ;  /* 0x20000066ff7a1230 */ /* 0x100fe40000004100 */
[----:B------:R-:W-:-:S04]  /*15f0*/  @P1 HADD2.F32 R123, -RZ, R102.H1_H1 ;  /* 0x30000066ff7b1230 */ /* 0x000fc80000004100 */
[----:B------:R-:W1:Y:S01]  /*1600*/  @P1 LDC R150, c[0x0][0x40c] ;  /* 0x00010300ff961b82 */ /* 0x000e620000000800 */
[----:B---3--:R-:W-:Y:S01]  /*1610*/  @P1 FMUL.FTZ R149, R126, R149 ;  /* 0x000000957e951220 */ /* 0x008fe20000410000 */
[----:B------:R-:W-:-:S06]  /*1620*/  @P1 HADD2.F32 R126, -RZ, R103.H1_H1 ;  /* 0x30000067ff7e1230 */ /* 0x000fcc0000004100 */
[----:B------:R-:W2:Y:S01]  /*1630*/  @P1 LDC R146, c[0x0][0x40c] ;  /* 0x00010300ff921b82 */ /* 0x000ea20000000800 */
[----:B----4-:R-:W-:Y:S01]  /*1640*/  @P1 FMUL.FTZ R121, R120, R121 ;  /* 0x0000007978791220 */ /* 0x010fe20000410000 */
        /* <DEDUP_REMOVED lines=18> */
.L_x_18848:
[----:B------:R-:W0:Y:S01]  /*1770*/  LDC.64 R146, c[0x0][0x3a8] ;  /* 0x0000ea00ff927b82 */ /* 0x000e220000000a00 */
[----:B------:R-:W-:Y:S01]  /*1780*/  IADD3 R145, PT, PT, R145, 0x80, RZ ;  /* 0x0000008091917810 */ /* 0x000fe20007ffe0ff */
[C---:B0-----:R-:W-:Y:S01]  /*1790*/  IMAD.WIDE.U32 R146, R0.reuse, 0x20, R146 ;  /* 0x0000002000927825 */ /* 0x041fe200078e0092 */
[----:B------:R-:W-:-:S04]  /*17a0*/  IADD3 R0, PT, PT, R0, 0x80, RZ ;  /* 0x0000008000007810 */ /* 0x000fc80007ffe0ff */
[----:B------:R1:W-:Y:S04]  /*17b0*/  STG.E.128 desc[UR12][R146.64], R120 ;  /* 0x0000007892007986 */ /* 0x0003e8000c101d0c */
[----:B------:R1:W-:Y:S02]  /*17c0*/  STG.E.128 desc[UR12][R146.64+0x10], R124 ;  /* 0x0000107c92007986 */ /* 0x0003e4000c101d0c */
.L_x_18846:
[----:B------:R-:W-:Y:S05]  /*17d0*/  BSYNC.RECONVERGENT B0 ;  /* 0x0000000000007941 */ /* 0x000fea0003800200 */
.L_x_18845:
        /* <DEDUP_REMOVED lines=14> */
[----:B------:R-:W3:Y:S01]  /*18c0*/  @P0 LDC R135, c[0x0][0x40c] ;  /* 0x00010300ff870b82 */ /* 0x000ee20000000800 */
[--C-:B-----5:R-:W-:Y:S02]  /*18d0*/  @P0 HADD2.F32 R134, -RZ, R101.reuse.H0_H0 ;  /* 0x20000065ff860230 */ /* 0x120fe40000004100 */
[--C-:B--2---:R-:W-:Y:S02]  /*18e0*/  @P0 HADD2.F32 R130, -RZ, R100.reuse.H1_H1 ;  /* 0x30000064ff820230 */ /* 0x104fe40000004100 */
[----:B------:R-:W-:Y:S02]  /*18f0*/  @P0 HADD2.F32 R128, -RZ, R100.H0_H0 ;  /* 0x20000064ff800230 */ /* 0x000fe40000004100 */
[----:B01----:R-:W-:Y:S01]  /*1900*/  @P0 HADD2.F32 R146, -RZ, R101.H1_H1 ;  /* 0x30000065ff920230 */ /* 0x003fe20000004100 */
[----:B------:R-:W0:Y:S08]  /*1910*/  @P0 LDC R133, c[0x0][0x40c] ;  /* 0x00010300ff850b82 */ /* 0x000e300000000800 */
[----:B------:R-:W1:Y:S08]  /*1920*/  @P0 LDC R129, c[0x0][0x40c] ;  /* 0x00010300ff810b82 */ /* 0x000e700000000800 */
[----:B------:R-:W2:Y:S01]  /*1930*/  @P0 LDC R147, c[0x0][0x40c] ;  /* 0x00010300ff930b82 */ /* 0x000ea20000000800 */
[----:B---3--:R-:W-:Y:S01]  /*1940*/  @P0 FMUL.FTZ R135, R134, R135 ;  /* 0x0000008786870220 */ /* 0x008fe20000410000 */
[----:B------:R-:W-:-:S06]  /*1950*/  @P0 HADD2.F32 R134, -RZ, R102.H1_H1 ;  /* 0x30000066ff860230 */ /* 0x000fcc0000004100 */
[----:B------:R-:W3:Y:S01]  /*1960*/  @P0 LDC R150, c[0x0][0x40c] ;  /* 0x00010300ff960b82 */ /* 0x000ee20000000800 */
        /* <DEDUP_REMOVED lines=13> */
[----:B--2---:R-:W-:Y:S01]  /*1a40*/  @P0 FMUL.FTZ R146, R146, R147 ;  /* 0x0000009392920220 */ /* 0x004fe20000410000 */
[----:B------:R-:W-:-:S03]  /*1a50*/  MOV R132, R108 ;  /* 0x0000006c00847202 */ /* 0x000fc60000000f00 */
[----:B------:R-:W-:Y:S01]  /*1a60*/  @P0 FFMA.FTZ R131, R146, R35, R107 ;  /* 0x0000002392830223 */ /* 0x000fe2000001006b */
[----:B---3--:R-:W-:Y:S01]  /*1a70*/  @P0 FMUL.FTZ R147, R133, R150 ;  /* 0x0000009685930220 */ /* 0x008fe20000410000 */
        /* <DEDUP_REMOVED lines=13> */
.L_x_18851:
[----:B------:R-:W3:Y:S01]  /*1b50*/  @P1 LDC R134, c[0x0][0x40c] ;  /* 0x00010300ff861b82 */ /* 0x000ee20000000800 */
[--C-:B-----5:R-:W-:Y:S02]  /*1b60*/  @P1 HADD2.F32 R133, -RZ, R101.reuse.H0_H0 ;  /* 0x20000065ff851230 */ /* 0x120fe40000004100 */
[--C-:B--2---:R-:W-:Y:S02]  /*1b70*/  @P1 HADD2.F32 R130, -RZ, R100.reuse.H1_H1 ;  /* 0x30000064ff821230 */ /* 0x104fe40000004100 */
[----:B------:R-:W-:Y:S02]  /*1b80*/  @P1 HADD2.F32 R128, -RZ, R100.H0_H0 ;  /* 0x20000064ff801230 */ /* 0x000fe40000004100 */
[----:B------:R-:W-:Y:S01]  /*1b90*/  @P1 HADD2.F32 R135, -RZ, R101.H1_H1 ;  /* 0x30000065ff871230 */ /* 0x000fe20000004100 */
[----:B------:R-:W2:Y:S08]  /*1ba0*/  @P1 LDC R131, c[0x0][0x40c] ;  /* 0x00010300ff831b82 */ /* 0x000eb00000000800 */
[----:B------:R-:W4:Y:S08]  /*1bb0*/  @P1 LDC R149, c[0x0][0x40c] ;  /* 0x00010300ff951b82 */ /* 0x000f300000000800 */
[----:B------:R-:W4:Y:S01]  /*1bc0*/  @P1 LDC R129, c[0x0][0x40c] ;  /* 0x00010300ff811b82 */ /* 0x000f220000000800 */
[----:B---3--:R-:W-:Y:S01]  /*1bd0*/  @P1 FMUL.FTZ R133, R133, R134 ;  /* 0x0000008685851220 */ /* 0x008fe20000410000 */
[----:B------:R-:W-:-:S06]  /*1be0*/  @P1 HADD2.F32 R134, -RZ, R103.H0_H0 ;  /* 0x20000067ff861230 */ /* 0x000fcc0000004100 */
[----:B01----:R-:W0:Y:S01]  /*1bf0*/  @P1 LDC R147, c[0x0][0x40c] ;  /* 0x00010300ff931b82 */ /* 0x003e220000000800 */
[----:B--2---:R-:W-:Y:S01]  /*1c00*/  @P1 FMUL.FTZ R132, R130, R131 ;  /* 0x0000008382841220 */ /* 0x004fe20000410000 */
[--C-:B------:R-:W-:Y:S02]  /*1c10*/  @P1 HADD2.F32 R130, -RZ, R102.reuse.H0_H0 ;  /* 0x20000066ff821230 */ /* 0x100fe40000004100 */
[----:B------:R-:W-:-:S04]  /*1c20*/  @P1 HADD2.F32 R131, -RZ, R102.H1_H1 ;  /* 0x30000066ff831230 */ /* 0x000fc80000004100 */
[----:B------:R-:W1:Y:S01]  /*1c30*/  @P1 LDC R150, c[0x0][0x40c] ;  /* 0x00010300ff961b82 */ /* 0x000e620000000800 */
[----:B----4-:R-:W-:Y:S01]  /*1c40*/  @P1 FMUL.FTZ R149, R134, R149 ;  /* 0x0000009586951220 */ /* 0x010fe20000410000 */
[----:B------:R-:W-:-:S06]  /*1c50*/  @P1 HADD2.F32 R134, -RZ, R103.H1_H1 ;  /* 0x30000067ff861230 */ /* 0x000fcc0000004100 */
[----:B------:R-:W2:Y:S01]  /*1c60*/  @P1 LDC R146, c[0x0][0x40c] ;  /* 0x00010300ff921b82 */ /* 0x000ea20000000800 */
[----:B------:R-:W-:Y:S01]  /*1c70*/  @P1 FMUL.FTZ R129, R128, R129 ;  /* 0x0000008180811220 */ /* 0x000fe20000410000 */
        /* <DEDUP_REMOVED lines=18> */
.L_x_18852:
[----:B------:R-:W0:Y:S01]  /*1da0*/  LDC.64 R146, c[0x0][0x3a8] ;  /* 0x0000ea00ff927b82 */ /* 0x000e220000000a00 */
[----:B------:R-:W-:Y:S01]  /*1db0*/  IADD3 R145, PT, PT, R145, 0x80, RZ ;  /* 0x0000008091917810 */ /* 0x000fe20007ffe0ff */
[C---:B0-----:R-:W-:Y:S01]  /*1dc0*/  IMAD.WIDE.U32 R146, R0.reuse, 0x20, R146 ;  /* 0x0000002000927825 */ /* 0x041fe200078e0092 */
[----:B------:R-:W-:-:S04]  /*1dd0*/  IADD3 R0, PT, PT, R0, 0x80, RZ ;  /* 0x0000008000007810 */ /* 0x000fc80007ffe0ff */
[----:B------:R2:W-:Y:S04]  /*1de0*/  STG.E.128 desc[UR12][R146.64], R128 ;  /* 0x0000008092007986 */ /* 0x0005e8000c101d0c */
[----:B------:R2:W-:Y:S02]  /*1df0*/  STG.E.128 desc[UR12][R146.64+0x10], R132 ;  /* 0x0000108492007986 */ /* 0x0005e4000c101d0c */
.L_x_18850:
[----:B------:R-:W-:Y:S05]  /*1e00*/  BSYNC.RECONVERGENT B0 ;  /* 0x0000000000007941 */ /* 0x000fea0003800200 */
.L_x_18849:
        /* <DEDUP_REMOVED lines=17> */
[----:B------:R-:W-:Y:S02]  /*1f20*/  PLOP3.LUT P0, PT, PT, PT, UP0, 0x80, 0x8 ;  /* 0x000000000008781c */ /* 0x000fe40003f0f008 */
[----:B------:R-:W-:Y:S02]  /*1f30*/  MOV R142, R110 ;  /* 0x0000006e008e7202 */ /* 0x000fe40000000f00 */
[----:B------:R-:W3:Y:S01]  /*1f40*/  @UP0 LDCU UR4, c[0x0][0x40c] ;  /* 0x00008180ff0407ac */ /* 0x000ee20008000800 */
[----:B------:R-:W4:Y:S01]  /*1f50*/  @UP0 LDCU UR5, c[0x0][0x40c] ;  /* 0x00008180ff0507ac */ /* 0x000f220008000800 */
[----:B------:R-:W4:Y:S07]  /*1f60*/  @UP0 LDCU UR23, c[0x0][0x40c] ;  /* 0x00008180ff1707ac */ /* 0x000f2e0008000800 */
[----:B------:R-:W-:-:S02]  /*1f70*/  @P0 HADD2.F32 R139, -RZ, R100.H0_H0 ;  /* 0x20000064ff8b0230 */ /* 0x000fc40000004100 */
[----:B------:R-:W-:Y:S01]  /*1f80*/  @P0 HADD2.F32 R140, -RZ, R100.H1_H1 ;  /* 0x30000064ff8c0230 */ /* 0x000fe20000004100 */
[----:B------:R-:W4:Y:S01]  /*1f90*/  @UP0 LDCU UR24, c[0x0][0x40c] ;  /* 0x00008180ff1807ac */ /* 0x000f220008000800 */
[--C-:B------:R-:W-:Y:S02]  /*1fa0*/  @P0 HADD2.F32 R141, -RZ, R101.reuse.H0_H0 ;  /* 0x20000065ff8d0230 */ /* 0x100fe40000004100 */
[----:B------:R-:W-:Y:S01]  /*1fb0*/  @P0 HADD2.F32 R143, -RZ, R101.H1_H1 ;  /* 0x30000065ff8f0230 */ /* 0x000fe20000004100 */
[----:B------:R-:W4:Y:S01]  /*1fc0*/  @UP0 LDCU UR25, c[0x0][0x40c] ;  /* 0x00008180ff1907ac */ /* 0x000f220008000800 */
[--C-:B------:R-:W-:Y:S02]  /*1fd0*/  @P0 HADD2.F32 R145, -RZ, R102.reuse.H0_H0 ;  /* 0x20000066ff910230 */ /* 0x100fe40000004100 */
[----:B---3--:R-:W-:Y:S01]  /*1fe0*/  @P0 FMUL.FTZ R139, R139, UR4 ;  /* 0x000000048b8b0c20 */ /* 0x008fe20008410000 */
[----:B012---:R-:W-:Y:S01]  /*1ff0*/  @P0 HADD2.F32 R147, -RZ, R102.H1_H1 ;  /* 0x30000066ff930230 */ /* 0x007fe20000004100 */
[----:B------:R-:W0:Y:S01]  /*2000*/  @UP0 LDCU UR26, c[0x0][0x40c] ;  /* 0x00008180ff1a07ac */ /* 0x000e220008000800 */
[----:B------:R-:W-:-:S02]  /*2010*/  @P0 HADD2.F32 R149, -RZ, R103.H0_H0 ;  /* 0x20000067ff950230 */ /* 0x000fc40000004100 */
[----:B----4-:R-:W-:Y:S01]  /*2020*/  @P0 FMUL.FTZ R140, R140, UR5 ;  /* 0x000000058c8c0c20 */ /* 0x010fe20008410000 */
[----:B------:R-:W-:Y:S01]  /*2030*/  @P0 FFMA.FTZ R136, R139, R8, R104 ;  /* 0x000000088b880223 */ /* 0x000fe20000010068 */
[----:B------:R-:W1:Y:S01]  /*2040*/  @UP0 LDCU UR27, c[0x0][0x40c] ;  /* 0x00008180ff1b07ac */ /* 0x000e620008000800 */
[----:B------:R-:W-:Y:S01]  /*2050*/  MOV R139, R107 ;  /* 0x0000006b008b7202 */ /* 0x000fe20000000f00 */
[----:B------:R-:W-:Y:S01]  /*2060*/  @P0 FMUL.FTZ R141, R141, UR23 ;  /* 0x000000178d8d0c20 */ /* 0x000fe20008410000 */
[----:B------:R-:W-:Y:S01]  /*2070*/  @P0 FFMA.FTZ R137, R140, R9, R105 ;  /* 0x000000098c890223 */ /* 0x000fe20000010069 */
[----:B------:R-:W-:Y:S01]  /*2080*/  MOV R140, R108 ;  /* 0x0000006c008c7202 */ /* 0x000fe20000000f00 */
[----:B------:R-:W-:Y:S01]  /*2090*/  @P0 FMUL.FTZ R146, R143, UR24 ;  /* 0x000000188f920c20 */ /* 0x000fe20008410000 */
[----:B------:R-:W-:Y:S01]  /*20a0*/  @P0 FFMA.FTZ R138, R141, R10, R106 ;  /* 0x0000000a8d8a0223 */ /* 0x000fe2000001006a */
[----:B------:R-:W-:Y:S01]  /*20b0*/  MOV R141, R109 ;  /* 0x0000006d008d7202 */ /* 0x000fe20000000f00 */
[----:B------:R-:W-:Y:S01]  /*20c0*/  @P0 FMUL.FTZ R145, R145, UR25 ;  /* 0x0000001991910c20 */ /* 0x000fe20008410000 */
[----:B------:R-:W-:Y:S01]  /*20d0*/  @P0 FFMA.FTZ R139, R146, R11, R107 ;  /* 0x0000000b928b0223 */ /* 0x000fe2000001006b */
[----:B------:R-:W-:Y:S01]  /*20e0*/  MOV R143, R111 ;  /* 0x0000006f008f7202 */ /* 0x000fe20000000f00 */
[----:B0-----:R-:W-:Y:S01]  /*20f0*/  @P0 FMUL.FTZ R150, R147, UR26 ;  /* 0x0000001a93960c20 */ /* 0x001fe20008410000 */
[----:B------:R-:W-:Y:S01]  /*2100*/  @P0 FFMA.FTZ R140, R145, R4, R108 ;  /* 0x00000004918c0223 */ /* 0x000fe2000001006c */
[----:B-1----:R-:W-:-:S02]  /*2110*/  @P0 FMUL.FTZ R149, R149, UR27 ;  /* 0x0000001b95950c20 */ /* 0x002fc40008410000 */
[----:B------:R-:W-:Y:S02]  /*2120*/  @P0 FFMA.FTZ R141, R150, R5, R109 ;  /* 0x00000005968d0223 */ /* 0x000fe4000001006d */
[----:B------:R-:W-:Y:S01]  /*2130*/  @P0 FFMA.FTZ R142, R149, R6, R110 ;  /* 0x00000006958e0223 */ /* 0x000fe2000001006e */
[----:B------:R-:W-:Y:S06]  /*2140*/  BRA.U !UP0, `(.L_x_18856) ;  /* 0x0000000108a07547 */ /* 0x000fec000b800000 */
[----:B------:R-:W-:-:S05]  /*2150*/  HADD2.F32 R143, -RZ, R103.H1_H1 ;  /* 0x30000067ff8f7230 */ /* 0x000fca0000004100 */
[----:B------:R-:W-:-:S04]  /*2160*/  FMUL.FTZ R146, R143, UR22 ;  /* 0x000000168f927c20 */ /* 0x000fc80008410000 */
[----:B------:R-:W-:Y:S01]  /*2170*/  FFMA.FTZ R143, R146, R7, R111 ;  /* 0x00000007928f7223 */ /* 0x000fe2000001006f */
[----:B------:R-:W-:Y:S06]  /*2180*/  BRA `(.L_x_18856) ;  /* 0x0000000000907947 */ /* 0x000fec0003800000 */
.L_x_18855:
[----:B------:R-:W4:Y:S01]  /*2190*/  @P1 LDC R149, c[0x0][0x40c] ;  /* 0x00010300ff951b82 */ /* 0x000f220000000800 */
[----:B012--5:R-:W-:Y:S02]  /*21a0*/  @P1 HADD2.F32 R146, -RZ, R102.H0_H0 ;  /* 0x20000066ff921230 */ /* 0x027fe40000004100 */
[----:B---3--:R-:W-:Y:S02]  /*21b0*/  @P1 HADD2.F32 R136, -RZ, R100.H0_H0 ;  /* 0x20000064ff881230 */ /* 0x008fe40000004100 */
[----:B------:R-:W-:Y:S02]  /*21c0*/  @P1 HADD2.F32 R142, -RZ, R101.H1_H1 ;  /* 0x30000065ff8e1230 */ /* 0x000fe40000004100 */
[----:B------:R-:W-:Y:S01]  /*21d0*/  @P1 HADD2.F32 R150, -RZ, R102.H1_H1 ;  /* 0x30000066ff961230 */ /* 0x000fe20000004100 */
[----:B------:R-:W0:Y:S08]  /*21e0*/  @P1 LDC R137, c[0x0][0x40c] ;  /* 0x00010300ff891b82 */ /* 0x000e300000000800 */
[----:B------:R-:W1:Y:S08]  /*21f0*/  @P1 LDC R153, c[0x0][0x40c] ;  /* 0x00010300ff991b82 */ /* 0x000e700000000800 */
[----:B------:R-:W2:Y:S01]  /*2200*/  @P1 LDC R139, c[0x0][0x40c] ;  /* 0x00010300ff8b1b82 */ /* 0x000ea20000000800 */
[----:B----4-:R-:W-:Y:S01]  /*2210*/  @P1 FMUL.FTZ R149, R146, R149 ;  /* 0x0000009592951220 */ /* 0x010fe20000410000 */
[----:B------:R-:W-:-:S06]  /*2220*/  @P1 HADD2.F32 R146, -RZ, R103.H0_H0 ;  /* 0x20000067ff921230 */ /* 0x000fcc0000004100 */
[----:B------:R-:W3:Y:S01]  /*2230*/  @P1 LDC R138, c[0x0][0x40c] ;  /* 0x00010300ff8a1b82 */ /* 0x000ee20000000800 */
[----:B0-----:R-:W-:Y:S01]  /*2240*/  @P1 FMUL.FTZ R141, R136, R137 ;  /* 0x00000089888d1220 */ /* 0x001fe20000410000 */
[----:B------:R-:W-:Y:S02]  /*2250*/  @P1 HADD2.F32 R136, -RZ, R100.H1_H1 ;  /* 0x30000064ff881230 */ /* 0x000fe40000004100 */
[----:B------:R-:W-:-:S04]  /*2260*/  @P1 HADD2.F32 R137, -RZ, R101.H0_H0 ;  /* 0x20000065ff891230 */ /* 0x000fc80000004100 */
[----:B------:R-:W0:Y:S01]  /*2270*/  @P1 LDC R147, c[0x0][0x40c] ;  /* 0x00010300ff931b82 */ /* 0x000e220000000800 */
[----:B-1----:R-:W-:Y:S01]  /*2280*/  @P1 FMUL.FTZ R153, R146, R153 ;  /* 0x0000009992991220 */ /* 0x002fe20000410000 */
[----:B------:R-:W-:-:S06]  /*2290*/  @P1 HADD2.F32 R146, -RZ, R103.H1_H1 ;  /* 0x30000067ff921230 */ /* 0x000fcc0000004100 */
[----:B------:R-:W1:Y:S01]  /*22a0*/  @P1 LDC R151, c[0x0][0x40c] ;  /* 0x00010300ff971b82 */ /* 0x000e620000000800 */
[----:B--2---:R-:W-:-:S07]  /*22b0*/  @P1 FMUL.FTZ R140, R136, R139 ;  /* 0x0000008b888c1220 */ /* 0x004fce0000410000 */
[----:B------:R-:W2:Y:S01]  /*22c0*/  @P1 LDC R145, c[0x0][0x40c] ;  /* 0x00010300ff911b82 */ /* 0x000ea20000000800 */
[----:B---3--:R-:W-:Y:S01]  /*22d0*/  @P1 FMUL.FTZ R143, R137, R138 ;  /* 0x0000008a898f1220 */ /* 0x008fe20000410000 */
[----:B------:R-:W-:Y:S02]  /*22e0*/  CS2R R136, SRZ ;  /* 0x0000000000887805 */ /* 0x000fe4000001ff00 */
[----:B------:R-:W-:Y:S01]  /*22f0*/  CS2R R138, SRZ ;  /* 0x00000000008a7805 */ /* 0x000fe2000001ff00 */
[----:B------:R-:W-:Y:S01]  /*2300*/  @P1 FMUL.FTZ R136, R141, R8 ;  /* 0x000000088d881220 */ /* 0x000fe20000410000 */
[----:B------:R-:W-:Y:S01]  /*2310*/  @P1 FMUL.FTZ R137, R140, R9 ;  /* 0x000000098c891220 */ /* 0x000fe20000410000 */
[----:B------:R-:W-:Y:S01]  /*2320*/  @P1 FMUL.FTZ R138, R143, R10 ;  /* 0x0000000a8f8a1220 */ /* 0x000fe20000410000 */
[----:B------:R-:W-:Y:S01]  /*2330*/  CS2R R140, SRZ ;  /* 0x00000000008c7805 */ /* 0x000fe2000001ff00 */
[----:B0-----:R-:W-:Y:S01]  /*2340*/  @P1 FMUL.FTZ R142, R142, R147 ;  /* 0x000000938e8e1220 */ /* 0x001fe20000410000 */
[----:B------:R-:W-:-:S03]  /*2350*/  @P1 FMUL.FTZ R140, R149, R4 ;  /* 0x00000004958c1220 */ /* 0x000fc60000410000 */
[----:B------:R-:W-:Y:S01]  /*2360*/  @P1 FMUL.FTZ R139, R142, R11 ;  /* 0x0000000b8e8b1220 */ /* 0x000fe20000410000 */
[----:B------:R-:W-:Y:S02]  /*2370*/  CS2R R142, SRZ ;  /* 0x00000000008e7805 */ /* 0x000fe4000001ff00 */
[----:B------:R-:W-:Y:S01]  /*2380*/  @P1 FMUL.FTZ R142, R153, R6 ;  /* 0x00000006998e1220 */ /* 0x000fe20000410000 */
[----:B-1----:R-:W-:-:S04]  /*2390*/  @P1 FMUL.FTZ R150, R150, R151 ;  /* 0x0000009796961220 */ /* 0x002fc80000410000 */
[----:B------:R-:W-:Y:S01]  /*23a0*/  @P1 FMUL.FTZ R141, R150, R5 ;  /* 0x00000005968d1220 */ /* 0x000fe20000410000 */
[----:B--2---:R-:W-:-:S04]  /*23b0*/  @P1 FMUL.FTZ R146, R146, R145 ;  /* 0x0000009192921220 */ /* 0x004fc80000410000 */
[----:B------:R-:W-:-:S07]  /*23c0*/  @P1 FMUL.FTZ R143, R146, R7 ;  /* 0x00000007928f1220 */ /* 0x000fce0000410000 */
.L_x_18856:
[----:B------:R-:W0:Y:S02]  /*23d0*/  LDC.64 R146, c[0x0][0x3a8] ;  /* 0x0000ea00ff927b82 */ /* 0x000e240000000a00 */
[----:B0-----:R-:W-:-:S05]  /*23e0*/  IMAD.WIDE.U32 R146, R0, 0x20, R146 ;  /* 0x0000002000927825 */ /* 0x001fca00078e0092 */
[----:B------:R3:W-:Y:S04]  /*23f0*/  STG.E.128 desc[UR12][R146.64], R136 ;  /* 0x0000008892007986 */ /* 0x0007e8000c101d0c */
[----:B------:R3:W-:Y:S02]  /*2400*/  STG.E.128 desc[UR12][R146.64+0x10], R140 ;  /* 0x0000108c92007986 */ /* 0x0007e4000c101d0c */
.L_x_18854:
[----:B------:R-:W-:Y:S05]  /*2410*/  BSYNC.RECONVERGENT B0 ;  /* 0x0000000000007941 */ /* 0x000fea0003800200 */
.L_x_18853:
        /* <DEDUP_REMOVED lines=134> */
.L_x_18858:
[----:B------:R-:W-:Y:S05]  /*2c80*/  BSYNC.RECONVERGENT B0 ;  /* 0x0000000000007941 */ /* 0x000fea0003800200 */
.L_x_18857:
        /* <DEDUP_REMOVED lines=12> */
.L_x_18860:
[----:B------:R-:W-:Y:S05]  /*2d50*/  BSYNC.RECONVERGENT B0 ;  /* 0x0000000000007941 */ /* 0x000fea0003800200 */
.L_x_18859:
        /* <DEDUP_REMOVED lines=76> */
[----:B------:R-:W-:Y:S01]  /*3220*/  F2FP.F16.F32.PACK_AB R144, R145, R144 ;  /* 0x000000909190723e */ /* 0x000fe200000000ff */
        /* <DEDUP_REMOVED lines=8> */
[----:B------:R-:W-:Y:S01]  /*32b0*/  F2FP.F16.F32.PACK_AB R145, R154, R145 ;  /* 0x000000919a91723e */ /* 0x000fe200000000ff */
[----:B------:R-:W-:Y:S01]  /*32c0*/  FMUL.FTZ R156, R149, R146 ;  /* 0x00000092959c7220 */ /* 0x000fe20000410000 */
[----:B------:R-:W-:Y:S01]  /*32d0*/  FFMA.FTZ R146, R147, R92, R84 ;  /* 0x0000005c93927223 */ /* 0x000fe20000010054 */
[C---:B0-----:R-:W-:Y:S01]  /*32e0*/  IMAD.WIDE.U32 R152, R0.reuse, 0x10, R152 ;  /* 0x0000001000987825 */ /* 0x041fe200078e0098 */
[----:B------:R-:W-:-:S03]  /*32f0*/  IADD3 R0, PT, PT, R0, 0x80, RZ ;  /* 0x0000008000007810 */ /* 0x000fc60007ffe0ff */
[----:B------:R-:W-:-:S05]  /*3300*/  FFMA.FTZ R147, R156, R93, R85 ;  /* 0x0000005d9c937223 */ /* 0x000fca0000010055 */
[----:B------:R-:W-:Y:S02]  /*3310*/  F2FP.F16.F32.PACK_AB R146, R147, R146 ;  /* 0x000000929392723e */ /* 0x000fe400000000ff */
[----:B------:R-:W-:-:S05]  /*3320*/  F2FP.F16.F32.PACK_AB R147, R160, R151 ;  /* 0x00000097a093723e */ /* 0x000fca00000000ff */
[----:B------:R0:W-:Y:S02]  /*3330*/  STG.E.128 desc[UR12][R152.64], R144 ;  /* 0x0000009098007986 */ /* 0x0001e4000c101d0c */
.L_x_18863:
[----:B------:R-:W-:Y:S05]  /*3340*/  BSYNC.RECONVERGENT B0 ;  /* 0x0000000000007941 */ /* 0x000fea0003800200 */
.L_x_18862:
        /* <DEDUP_REMOVED lines=34> */
.L_x_18865:
[----:B------:R-:W-:Y:S05]  /*3570*/  BSYNC.RECONVERGENT B0 ;  /* 0x0000000000007941 */ /* 0x000fea0003800200 */
.L_x_18864:
        /* <DEDUP_REMOVED lines=34> */
.L_x_18867:
[----:B------:R-:W-:Y:S05]  /*37a0*/  BSYNC.RECONVERGENT B0 ;  /* 0x0000000000007941 */ /* 0x000fea0003800200 */
.L_x_18866:
        /* <DEDUP_REMOVED lines=33> */
.L_x_18868:
[----:B------:R-:W-:Y:S05]  /*39c0*/  BSYNC.RECONVERGENT B0 ;  /* 0x0000000000007941 */ /* 0x000fea0003800200 */
.L_x_18861:
[----:B------:R-:W-:Y:S02]  /*39d0*/  UIADD3 UR7, UPT, UPT, UR7, UR18, URZ ;  /* 0x0000001207077290 */ /* 0x000fe4000fffe0ff */
[----:B------:R-:W-:Y:S02]  /*39e0*/  UPLOP3.LUT UP1, UPT, UPT, UPT, UP1, 0x40, 0x4 ;  /* 0x000000000004789c */ /* 0x000fe40003f2e810 */
[----:B------:R-:W-:-:S09]  /*39f0*/  UISETP.GE.AND UP0, UPT, UR7, UR19, UPT ;  /* 0x000000130700728c */ /* 0x000fd2000bf06270 */
[----:B------:R-:W-:Y:S05]  /*3a00*/  BRA.U !UP0, `(.L_x_18869) ;  /* 0xffffffcd08f47547 */ /* 0x000fea000b83ffff */
[----:B------:R-:W-:Y:S05]  /*3a10*/  EXIT ;  /* 0x000000000000794d */ /* 0x000fea0003800000 */
.L_x_18870:
        /* <DEDUP_REMOVED lines=14> */
.L_x_27316:


//--------------------- .text._ZN10layer_norm13ln_fwd_kernelINS_13Kernel_traitsIf6__halffS2_fjLj4096ELj1ELj1ELj4ELj16ENS_18Kernel_traits_baseILj4096EfS2_fS2_fjLj128EEEEELb0ELb1ELb1ELb1EEEvNS_9FwdParamsE --------------------------
	.section	.text._ZN10layer_norm13ln_fwd_kernelINS_13Kernel_traitsIf6__halffS2_fjLj4096ELj1ELj1ELj4ELj16ENS_18Kernel_traits_baseILj4096EfS2_fS2_fjLj128EEEEELb0ELb1ELb1ELb1EEEvNS_9FwdParamsE,"ax",@progbits
	.align	128
        .global         _ZN10layer_norm13ln_fwd_kernelINS_13Kernel_traitsIf6__halffS2_fjLj4096ELj1ELj1ELj4ELj16ENS_18Kernel_traits_baseILj4096EfS2_fS2_fjLj128EEEEELb0ELb1ELb1ELb1EEEvNS_9FwdParamsE
        .type           _ZN10layer_norm13ln_fwd_kernelINS_13Kernel_traitsIf6__halffS2_fjLj4096ELj1ELj1ELj4ELj16ENS_18Kernel_traits_baseILj4096EfS2_fS2_fjLj128EEEEELb0ELb1ELb1ELb1EEEvNS_9FwdParamsE,@function
        .size           _ZN10layer_norm13ln_fwd_kernelINS_13Kernel_traitsIf6__halffS2_fjLj4096ELj1ELj1ELj4ELj16ENS_18Kernel_traits_baseILj4096EfS2_fS2_fjLj128EEEEELb0ELb1ELb1ELb1EEEvNS_9FwdParamsE,(.L_x_27317 - _ZN10layer_norm13ln_fwd_kernelINS_13Kernel_traitsIf6__halffS2_fjLj4096ELj1ELj1ELj4ELj16ENS_18Kernel_traits_baseILj4096EfS2_fS2_fjLj128EEEEELb0ELb1ELb1ELb1EEEvNS_9FwdParamsE)
        .other          _ZN10layer_norm13ln_fwd_kernelINS_13Kernel_traitsIf6__halffS2_fjLj4096ELj1ELj1ELj4ELj16ENS_18Kernel_traits_baseILj4096EfS2_fS2_fjLj128EEEEELb0ELb1ELb1ELb1EEEvNS_9FwdParamsE,@"STO_CUDA_ENTRY STV_DEFAULT"
_ZN10layer_norm13ln_fwd_kernelINS_13Kernel_traitsIf6__halffS2_fjLj4096ELj1ELj1ELj4ELj16ENS_18Kernel_traits_baseILj4096EfS2_fS2_fjLj128EEEEELb0ELb1ELb1ELb1EEEvNS_9FwdParamsE:
.text._ZN10layer_norm13ln_fwd_kernelINS_13Kernel_traitsIf6__halffS2_fjLj4096ELj1ELj1ELj4ELj16ENS_18Kernel_traits_baseILj4096EfS2_fS2_fjLj128EEEEELb0ELb1ELb1ELb1EEEvNS_9FwdParamsE:
        /* <DEDUP_REMOVED lines=41> */
.L_x_18871:
        /* <DEDUP_REMOVED lines=36> */
.L_x_18872:
        /* <DEDUP_REMOVED lines=9> */
.L_x_18882:
[----:B------:R-:W1:Y:S08]  /*0560*/  LDC.64 R112, c[0x0][0x3f0] ;  /* 0x0000fc00ff707b82 */ /* 0x000e700000000a00 */
[----:B------:R-:W0:Y:S08]  /*0570*/  LDC R149, c[0x0][0x388] ;  /* 0x0000e200ff957b82 */ /* 0x000e300000000800 */
[----:B------:R-:W2:Y:S01]  /*0580*/  LDC.64 R114, c[0x0][0x3f8] ;  /* 0x0000fe00ff727b82 */ /* 0x000ea20000000a00 */
[----:B-1----:R-:W-:-:S05]  /*0590*/  IMAD.WIDE R112, R144, 0x4, R112 ;  /* 0x0000000490707825 */ /* 0x002fca00078e0270 */
[----:B------:R2:W3:Y:S01]  /*05a0*/  LDG.E R0, desc[UR6][R112.64] ;  /* 0x0000000670007981 */ /* 0x0004e2000c1e1900 */
[----:B----4-:R-:W-:-:S04]  /*05b0*/  ISETP.NE.U32.AND P0, PT, RZ, UR8, PT ;  /* 0x00000008ff007c0c */ /* 0x010fc8000bf05070 */
[----:B------:R-:W-:Y:S01]  /*05c0*/  ISETP.NE.AND.EX P0, PT, RZ, UR9, PT, P0 ;  /* 0x00000009ff007c0c */ /* 0x000fe2000bf05300 */
[----:B--2---:R-:W-:-:S05]  /*05d0*/  IMAD.WIDE R112, R144, 0x4, R114 ;  /* 0x0000000490707825 */ /* 0x004fca00078e0272 */
[----:B-----5:R1:W5:Y:S01]  /*05e0*/  LDG.E R148, desc[UR6][R112.64] ;  /* 0x0000000670947981 */ /* 0x020362000c1e1900 */
[----:B---3--:R-:W-:-:S13]  /*05f0*/  ISETP.GE.AND P2, PT, R0, 0x1, PT ;  /* 0x000000010000780c */ /* 0x008fda0003f46270 */
[----:B------:R-:W2:Y:S01]  /*0600*/  @P2 LDC.64 R118, c[0x0][0x390] ;  /* 0x0000e400ff762b82 */ /* 0x000ea20000000a00 */
[----:B------:R-:W-:-:S05]  /*0610*/  @P2 IADD3 R116, PT, PT, R0, -0x1, RZ ;  /* 0xffffffff00742810 */ /* 0x000fca0007ffe0ff */
[----:B0-----:R-:W-:-:S05]  /*0620*/  @P2 IMAD R116, R116, R149, RZ ;  /* 0x0000009574742224 */ /* 0x001fca00078e02ff */
[----:B------:R-:W-:-:S04]  /*0630*/  @P2 SHF.R.S32.HI R117, RZ, 0x1f, R116 ;  /* 0x0000001fff752819 */ /* 0x000fc80000011474 */
[----:B------:R-:W-:Y:S01]  /*0640*/  @P2 LEA.HI R117, R117, R116, RZ, 0x3 ;  /* 0x0000007475752211 */ /* 0x000fe200078f18ff */
[----:B------:R-:W-:-:S03]  /*0650*/  HFMA2 R116, -RZ, RZ, 0, 0 ;  /* 0x00000000ff747431 */ /* 0x000fc600000001ff */
[----:B------:R-:W-:Y:S01]  /*0660*/  @P2 LEA.HI.SX32 R116, R117, R2, 0x1d ;  /* 0x0000000275742211 */ /* 0x000fe200078feaff */
[----:B------:R-:W-:-:S04]  /*0670*/  IMAD R117, R144, R149, RZ ;  /* 0x0000009590757224 */ /* 0x000fc800078e02ff */
[----:B--2---:R-:W-:Y:S01]  /*0680*/  @P2 IMAD.WIDE.U32 R114, R116, 0x10, R118 ;  /* 0x0000001074722825 */ /* 0x004fe200078e0076 */
[----:B------:R-:W-:-:S04]  /*0690*/  SHF.R.S32.HI R118, RZ, 0x1f, R117 ;  /* 0x0000001fff767819 */ /* 0x000fc80000011475 */
[----:B------:R-:W-:Y:S01]  /*06a0*/  LEA.HI R117, R118, R117, RZ, 0x3 ;  /* 0x0000007576757211 */ /* 0x000fe200078f18ff */
[----:B------:R1:W5:Y:S03]  /*06b0*/  @P2 LDG.E.128 R100, desc[UR6][R114.64] ;  /* 0x0000000672642981 */ /* 0x000366000c1e1d00 */
[----:B------:R-:W-:Y:S01]  /*06c0*/  LEA.HI.SX32 R117, R117, R2, 0x1d ;  /* 0x0000000275757211 */ /* 0x000fe200078feaff */
[----:B------:R-:W-:Y:S06]  /*06d0*/  @!P0 BRA `(.L_x_18873) ;  /* 0x0000000000b88947 */ /* 0x000fec0003800000 */
[----:B-1----:R-:W0:Y:S02]  /*06e0*/  LDC.64 R112, c[0x0][0x3a0] ;  /* 0x0000e800ff707b82 */ /* 0x002e240000000a00 */
[----:B0-----:R-:W-:-:S05]  /*06f0*/  IMAD.WIDE.U32 R112, R117, 0x20, R112 ;  /* 0x0000002075707825 */ /* 0x001fca00078e0070 */
[----:B------:R-:W2:Y:S04]  /*0700*/  LDG.E.128 R104, desc[UR6][R112.64] ;  /* 0x0000000670687981 */ /* 0x000ea8000c1e1d00 */
[----:B------:R0:W3:Y:S01]  /*0710*/  LDG.E.128 R108, desc[UR6][R112.64+0x10] ;  /* 0x00001006706c7981 */ /* 0x0000e2000c1e1d00 */
[----:B------:R-:W-:-:S13]  /*0720*/  ISETP.GT.AND P3, PT, R0, RZ, PT ;  /* 0x000000ff0000720c */ /* 0x000fda0003f64270 */
[----:B------:R-:W0:Y:S01]  /*0730*/  @P3 LDC R120, c[0x0][0x40c] ;  /* 0x00010300ff783b82 */ /* 0x000e220000000800 */
[--C-:B-----5:R-:W-:Y:S02]  /*0740*/  @P3 HADD2.F32 R115, -RZ, R100.reuse.H1_H1 ;  /* 0x30000064ff733230 */ /* 0x120fe40000004100 */
[----:B------:R-:W-:Y:S02]  /*0750*/  @P3 HADD2.F32 R114, -RZ, R100.H0_H0 ;  /* 0x20000064ff723230 */ /* 0x000fe40000004100 */
[--C-:B------:R-:W-:Y:S02]  /*0760*/  @P3 HADD2.F32 R118, -RZ, R101.reuse.H0_H0 ;  /* 0x20000065ff763230 */ /* 0x100fe40000004100 */
[----:B------:R-:W-:Y:S01]  /*0770*/  @P3 HADD2.F32 R119, -RZ, R101.H1_H1 ;  /* 0x30000065ff773230 */ /* 0x000fe20000004100 */
[----:B------:R-:W1:Y:S08]  /*0780*/  @P3 LDC R121, c[0x0][0x40c] ;  /* 0x00010300ff793b82 */ /* 0x000e700000000800 */
[----:B------:R-:W4:Y:S08]  /*0790*/  @P3 LDC R123, c[0x0][0x40c] ;  /* 0x00010300ff7b3b82 */ /* 0x000f300000000800 */
[----:B------:R-:W4:Y:S01]  /*07a0*/  @P3 LDC R122, c[0x0][0x40c] ;  /* 0x00010300ff7a3b82 */ /* 0x000f220000000800 */
[----:B0-----:R-:W-:Y:S01]  /*07b0*/  @P3 FMUL.FTZ R112, R115, R120 ;  /* 0x0000007873703220 */ /* 0x001fe20000410000 */
[----:B------:R-:W-:-:S06]  /*07c0*/  @P3 HADD2.F32 R120, -RZ, R102.H1_H1 ;  /* 0x30000066ff783230 */ /* 0x000fcc0000004100 */
[----:B------:R-:W0:Y:S01]  /*07d0*/  @P3 LDC R125, c[0x0][0x40c] ;  /* 0x00010300ff7d3b82 */ /* 0x000e220000000800 */
[----:B-1----:R-:W-:Y:S01]  /*07e0*/  @P3 FMUL.FTZ R113, R114, R121 ;  /* 0x0000007972713220 */ /* 0x002fe20000410000 */
[----:B------:R-:W-:-:S06]  /*07f0*/  @P3 HADD2.F32 R121, -RZ, R103.H0_H0 ;  /* 0x20000067ff793230 */ /* 0x000fcc0000004100 */
[----:B------:R-:W1:Y:S01]  /*0800*/  @P3 LDC R127, c[0x0][0x40c] ;  /* 0x00010300ff7f3b82 */ /* 0x000e620000000800 */
[----:B----4-:R-:W-:Y:S01]  /*0810*/  @P3 FMUL.FTZ R115, R118, R123 ;  /* 0x0000007b76733220 */ /* 0x010fe20000410000 */
[----:B------:R-:W-:-:S06]  /*0820*/  @P3 HADD2.F32 R118, -RZ, R102.H0_H0 ;  /* 0x20000066ff763230 */ /* 0x000fcc0000004100 */
[----:B------:R-:W4:Y:S01]  /*0830*/  @P3 LDC R124, c[0x0][0x40c] ;  /* 0x00010300ff7c3b82 */ /* 0x000f220000000800 */
[----:B------:R-:W-:Y:S01]  /*0840*/  @P3 FMUL.FTZ R114, R119, R122 ;  /* 0x0000007a77723220 */ /* 0x000fe20000410000 */
[----:B0-----:R-:W-:Y:S01]  /*0850*/  @P3 FMUL.FTZ R119, R118, R125 ;  /* 0x0000007d76773220 */ /* 0x001fe20000410000 */
[----:B-1----:R-:W-:Y:S01]  /*0860*/  @P3 FMUL.FTZ R120, R120, R127 ;  /* 0x0000007f78783220 */ /* 0x002fe20000410000 */
[----:B----4-:R-:W-:Y:S01]  /*0870*/  @P3 FMUL.FTZ R121, R121, R124 ;  /* 0x0000007c79793220 */ /* 0x010fe20000410000 */
        /* <DEDUP_REMOVED lines=20> */
.L_x_18873:
[----:B-1----:R-:W0:Y:S01]  /*09c0*/  @P2 LDC R113, c[0x0][0x40c] ;  /* 0x00010300ff712b82 */ /* 0x002e220000000800 */
[----:B-----5:R-:W-:Y:S01]  /*09d0*/  @P2 HADD2.F32 R112, -RZ, R100.H0_H0 ;  /* 0x20000064ff702230 */ /* 0x020fe20000004100 */
[----:B------:R-:W-:Y:S01]  /*09e0*/  CS2R R132, SRZ ;  /* 0x0000000000847805 */ /* 0x000fe2000001ff00 */
[--C-:B------:R-:W-:Y:S01]  /*09f0*/  @P2 HADD2.F32 R114, -RZ, R101.reuse.H0_H0 ;  /* 0x20000065ff722230 */ /* 0x100fe20000004100 */
[----:B------:R-:W-:Y:S01]  /*0a00*/  CS2R R134, SRZ ;  /* 0x0000000000867805 */ /* 0x000fe2000001ff00 */
[----:B------:R-:W-:Y:S01]  /*0a10*/  @P2 HADD2.F32 R118, -RZ, R101.H1_H1 ;  /* 0x30000065ff762230 */ /* 0x000fe20000004100 */
[----:B------:R-:W-:Y:S01]  /*0a20*/  CS2R R136, SRZ ;  /* 0x0000000000887805 */ /* 0x000fe2000001ff00 */
[--C-:B------:R-:W-:Y:S01]  /*0a30*/  @P2 HADD2.F32 R120, -RZ, R102.reuse.H0_H0 ;  /* 0x20000066ff782230 */ /* 0x100fe20000004100 */
[----:B------:R-:W1:Y:S01]  /*0a40*/  @P2 LDC R115, c[0x0][0x40c] ;  /* 0x00010300ff732b82 */ /* 0x000e620000000800 */
[----:B------:R-:W-:Y:S01]  /*0a50*/  @P2 HADD2.F32 R122, -RZ, R102.H1_H1 ;  /* 0x30000066ff7a2230 */ /* 0x000fe20000004100 */
[----:B------:R-:W-:-:S06]  /*0a60*/  CS2R R138, SRZ ;  /* 0x00000000008a7805 */ /* 0x000fcc000001ff00 */
[----:B------:R-:W2:Y:S08]  /*0a70*/  @P2 LDC R119, c[0x0][0x40c] ;  /* 0x00010300ff772b82 */ /* 0x000eb00000000800 */
[----:B------:R-:W3:Y:S01]  /*0a80*/  @P2 LDC R121, c[0x0][0x40c] ;  /* 0x00010300ff792b82 */ /* 0x000ee20000000800 */
[----:B0-----:R-:W-:Y:S01]  /*0a90*/  @P2 FMUL.FTZ R113, R112, R113 ;  /* 0x0000007170712220 */ /* 0x001fe20000410000 */
[----:B------:R-:W-:-:S03]  /*0aa0*/  @P2 HADD2.F32 R112, -RZ, R100.H1_H1 ;  /* 0x30000064ff702230 */ /* 0x000fc60000004100 */
[----:B------:R-:W-:-:S03]  /*0ab0*/  @P2 FMUL.FTZ R132, R113, R68 ;  /* 0x0000004471842220 */ /* 0x000fc60000410000 */
[----:B------:R-:W0:Y:S01]  /*0ac0*/  @P2 LDC R123, c[0x0][0x40c] ;  /* 0x00010300ff7b2b82 */ /* 0x000e220000000800 */
[----:B-1----:R-:W-:Y:S01]  /*0ad0*/  @P2 FMUL.FTZ R112, R112, R115 ;  /* 0x0000007370702220 */ /* 0x002fe20000410000 */
[----:B------:R-:W-:-:S03]  /*0ae0*/  @P2 HADD2.F32 R115, -RZ, R103.H1_H1 ;  /* 0x30000067ff732230 */ /* 0x000fc60000004100 */
[----:B------:R-:W-:-:S03]  /*0af0*/  @P2 FMUL.FTZ R133, R112, R69 ;  /* 0x0000004570852220 */ /* 0x000fc60000410000 */
[----:B------:R-:W1:Y:S01]  /*0b00*/  @P2 LDC R125, c[0x0][0x40c] ;  /* 0x00010300ff7d2b82 */ /* 0x000e620000000800 */
[----:B--2---:R-:W-:Y:S01]  /*0b10*/  @P2 FMUL.FTZ R119, R114, R119 ;  /* 0x0000007772772220 */ /* 0x004fe20000410000 */
[----:B------:R-:W-:-:S03]  /*0b20*/  @P2 HADD2.F32 R114, -RZ, R103.H0_H0 ;  /* 0x20000067ff722230 */ /* 0x000fc60000004100 */
[----:B------:R-:W-:-:S03]  /*0b30*/  @P2 FMUL.FTZ R134, R119, R70 ;  /* 0x0000004677862220 */ /* 0x000fc60000410000 */
[----:B------:R-:W2:Y:S01]  /*0b40*/  @P2 LDC R127, c[0x0][0x40c] ;  /* 0x00010300ff7f2b82 */ /* 0x000ea20000000800 */
[----:B---3--:R-:W-:-:S04]  /*0b50*/  @P2 FMUL.FTZ R118, R118, R121 ;  /* 0x0000007976762220 */ /* 0x008fc80000410000 */
[----:B------:R-:W-:-:S03]  /*0b60*/  @P2 FMUL.FTZ R135, R118, R71 ;  /* 0x0000004776872220 */ /* 0x000fc60000410000 */
[----:B------:R-:W3:Y:S01]  /*0b70*/  @P2 LDC R124, c[0x0][0x40c] ;  /* 0x00010300ff7c2b82 */ /* 0x000ee20000000800 */
[----:B0-----:R-:W-:-:S04]  /*0b80*/  @P2 FMUL.FTZ R123, R120, R123 ;  /* 0x0000007b787b2220 */ /* 0x001fc80000410000 */
[----:B------:R-:W-:Y:S01]  /*0b90*/  @P2 FMUL.FTZ R136, R123, R72 ;  /* 0x000000487b882220 */ /* 0x000fe20000410000 */
[----:B-1----:R-:W-:-:S04]  /*0ba0*/  @P2 FMUL.FTZ R122, R122, R125 ;  /* 0x0000007d7a7a2220 */ /* 0x002fc80000410000 */
[----:B------:R-:W-:Y:S01]  /*0bb0*/  @P2 FMUL.FTZ R137, R122, R73 ;  /* 0x000000497a892220 */ /* 0x000fe20000410000 */
[----:B--2---:R-:W-:-:S04]  /*0bc0*/  @P2 FMUL.FTZ R127, R114, R127 ;  /* 0x0000007f727f2220 */ /* 0x004fc80000410000 */
[----:B------:R-:W-:Y:S01]  /*0bd0*/  @P2 FMUL.FTZ R138, R127, R74 ;  /* 0x0000004a7f8a2220 */ /* 0x000fe20000410000 */
[----:B---3--:R-:W-:-:S04]  /*0be0*/  @P2 FMUL.FTZ R124, R115, R124 ;  /* 0x0000007c737c2220 */ /* 0x008fc80000410000 */
[----:B------:R-:W-:-:S07]  /*0bf0*/  @P2 FMUL.FTZ R139, R124, R75 ;  /* 0x0000004b7c8b2220 */ /* 0x000fce0000410000 */
.L_x_18874:
        /* <DEDUP_REMOVED lines=9> */
[----:B------:R0:W5:Y:S01]  /*0c90*/  @P2 LDG.E.128 R100, desc[UR6][R118.64] ;  /* 0x0000000676642981 */ /* 0x000162000c1e1d00 */
[----:B--2---:R-:W-:-:S05]  /*0ca0*/  @P0 IMAD.WIDE.U32 R120, R113, 0x20, R120 ;  /* 0x0000002071780825 */ /* 0x004fca00078e0078 */
[----:B------:R0:W5:Y:S04]  /*0cb0*/  @P0 LDG.E.128 R104, desc[UR6][R120.64] ;  /* 0x0000000678680981 */ /* 0x000168000c1e1d00 */
[----:B------:R0:W5:Y:S01]  /*0cc0*/  @P0 LDG.E.128 R108, desc[UR6][R120.64+0x10] ;  /* 0x00001006786c0981 */ /* 0x000162000c1e1d00 */
[----:B------:R-:W-:Y:S05]  /*0cd0*/  @!P0 BRA `(.L_x_18875) ;  /* 0x0000000000a88947 */ /* 0x000fea0003800000 */
[----:B------:R-:W-:Y:S02]  /*0ce0*/  ISETP.GT.AND P3, PT, R0, RZ, PT ;  /* 0x000000ff0000720c */ /* 0x000fe40003f64270 */
[----:B-----5:R-:W-:-:S11]  /*0cf0*/  MOV R126, R110 ;  /* 0x0000006e007e7202 */ /* 0x020fd60000000f00 */
[----:B0-----:R-:W0:Y:S01]  /*0d00*/  @P3 LDC R119, c[0x0][0x40c] ;  /* 0x00010300ff773b82 */ /* 0x001e220000000800 */
[--C-:B------:R-:W-:Y:S02]  /*0d10*/  @P3 HADD2.F32 R114, -RZ, R100.reuse.H1_H1 ;  /* 0x30000064ff723230 */ /* 0x100fe40000004100 */
[--C-:B------:R-:W-:Y:S02]  /*0d20*/  @P3 HADD2.F32 R118, -RZ, R101.reuse.H0_H0 ;  /* 0x20000065ff763230 */ /* 0x100fe40000004100 */
[----:B------:R-:W-:Y:S02]  /*0d30*/  @P3 HADD2.F32 R112, -RZ, R100.H0_H0 ;  /* 0x20000064ff703230 */ /* 0x000fe40000004100 */
[----:B------:R-:W-:Y:S01]  /*0d40*/  @P3 HADD2.F32 R120, -RZ, R101.H1_H1 ;  /* 0x30000065ff783230 */ /* 0x000fe20000004100 */
[----:B------:R-:W1:Y:S01]  /*0d50*/  @P3 LDC R121, c[0x0][0x40c] ;  /* 0x00010300ff793b82 */ /* 0x000e620000000800 */
[----:B------:R-:W-:-:S07]  /*0d60*/  @P3 HADD2.F32 R122, -RZ, R102.H1_H1 ;  /* 0x30000066ff7a3230 */ /* 0x000fce0000004100 */
[----:B------:R-:W2:Y:S08]  /*0d70*/  @P3 LDC R115, c[0x0][0x40c] ;  /* 0x00010300ff733b82 */ /* 0x000eb00000000800 */
[----:B------:R-:W3:Y:S01]  /*0d80*/  @P3 LDC R123, c[0x0][0x40c] ;  /* 0x00010300ff7b3b82 */ /* 0x000ee20000000800 */
[----:B0-----:R-:W-:-:S07]  /*0d90*/  @P3 FMUL.FTZ R114, R114, R119 ;  /* 0x0000007772723220 */ /* 0x001fce0000410000 */
[----:B------:R-:W0:Y:S01]  /*0da0*/  @P3 LDC R125, c[0x0][0x40c] ;  /* 0x00010300ff7d3b82 */ /* 0x000e220000000800 */
[----:B-1----:R-:W-:Y:S01]  /*0db0*/  @P3 FMUL.FTZ R119, R118, R121 ;  /* 0x0000007976773220 */ /* 0x002fe20000410000 */
[----:B------:R-:W-:Y:S01]  /*0dc0*/  @P3 HADD2.F32 R118, -RZ, R102.H0_H0 ;  /* 0x20000066ff763230 */ /* 0x000fe20000004100 */
[----:B------:R-:W-:Y:S01]  /*0dd0*/  MOV R121, R105 ;  /* 0x0000006900797202 */ /* 0x000fe20000000f00 */
[----:B------:R-:W-:-:S04]  /*0de0*/  @P3 FFMA.FTZ R121, R114, R77, R105 ;  /* 0x0000004d72793223 */ /* 0x000fc80000010069 */
[----:B------:R-:W1:Y:S01]  /*0df0*/  @P3 LDC R129, c[0x0][0x40c] ;  /* 0x00010300ff813b82 */ /* 0x000e620000000800 */
[----:B--2---:R-:W-:-:S07]  /*0e00*/  @P3 FMUL.FTZ R115, R112, R115 ;  /* 0x0000007370733220 */ /* 0x004fce0000410000 */
[----:B------:R-:W2:Y:S01]  /*0e10*/  @P3 LDC R124, c[0x0][0x40c] ;  /* 0x00010300ff7c3b82 */ /* 0x000ea20000000800 */
[----:B---3--:R-:W-:Y:S01]  /*0e20*/  @P3 FMUL.FTZ R112, R120, R123 ;  /* 0x0000007b78703220 */ /* 0x008fe20000410000 */
[----:B------:R-:W-:Y:S01]  /*0e30*/  @P3 HADD2.F32 R123, -RZ, R103.H0_H0 ;  /* 0x20000067ff7b3230 */ /* 0x000fe20000004100 */
[----:B------:R-:W-:Y:S01]  /*0e40*/  MOV R120, R104 ;  /* 0x0000006800787202 */ /* 0x000fe20000000f00 */
[----:B------:R-:W-:Y:S01]  /*0e50*/  @P3 FFMA.FTZ R120, R115, R76, R104 ;  /* 0x0000004c73783223 */ /* 0x000fe20000010068 */
[----:B0-----:R-:W-:Y:S01]  /*0e60*/  @P3 FMUL.FTZ R127, R118, R125 ;  /* 0x0000007d767f3220 */ /* 0x001fe20000410000 */
        /* <DEDUP_REMOVED lines=10> */
[----:B------:R-:W-:Y:S01]  /*0f10*/  @P3 FFMA.FTZ R126, R129, R82, R110 ;  /* 0x00000052817e3223 */ /* 0x000fe2000001006e */
[----:B------:R-:W-:Y:S01]  /*0f20*/  MOV R127, R111 ;  /* 0x0000006f007f7202 */ /* 0x000fe20000000f00 */
[----:B------:R-:W-:Y:S06]  /*0f30*/  @!P3 BRA `(.L_x_18876) ;  /* 0x0000000000a4b947 */ /* 0x000fec0003800000 */
[----:B------:R-:W-:-:S05]  /*0f40*/  HADD2.F32 R112, -RZ, R103.H1_H1 ;  /* 0x30000067ff707230 */ /* 0x000fca0000004100 */
[----:B------:R-:W-:-:S04]  /*0f50*/  FMUL.FTZ R112, R112, UR11 ;  /* 0x0000000b70707c20 */ /* 0x000fc80008410000 */
[----:B------:R-:W-:Y:S01]  /*0f60*/  FFMA.FTZ R127, R112, R83, R111 ;  /* 0x00000053707f7223 */ /* 0x000fe2000001006f */
[----:B------:R-:W-:Y:S06]  /*0f70*/  BRA `(.L_x_18876) ;  /* 0x0000000000947947 */ /* 0x000fec0003800000 */
.L_x_18875:
[----:B0-----:R-:W0:Y:S01]  /*0f80*/  @P2 LDC R115, c[0x0][0x40c] ;  /* 0x00010300ff732b82 */ /* 0x001e220000000800 */
[----:B-----5:R-:W-:Y:S02]  /*0f90*/  @P2 HADD2.F32 R112, -RZ, R100.H0_H0 ;  /* 0x20000064ff702230 */ /* 0x020fe40000004100 */
[--C-:B------:R-:W-:Y:S02]  /*0fa0*/  @P2 HADD2.F32 R118, -RZ, R101.reuse.H1_H1 ;  /* 0x30000065ff762230 */ /* 0x100fe40000004100 */
[--C-:B------:R-:W-:Y:S02]  /*0fb0*/  @P2 HADD2.F32 R120, -RZ, R102.reuse.H0_H0 ;  /* 0x20000066ff782230 */ /* 0x100fe40000004100 */
[----:B------:R-:W-:Y:S01]  /*0fc0*/  @P2 HADD2.F32 R114, -RZ, R101.H0_H0 ;  /* 0x20000065ff722230 */ /* 0x000fe20000004100 */
[----:B------:R-:W1:Y:S01]  /*0fd0*/  @P2 LDC R123, c[0x0][0x40c] ;  /* 0x00010300ff7b2b82 */ /* 0x000e620000000800 */
[----:B------:R-:W-:-:S07]  /*0fe0*/  @P2 HADD2.F32 R122, -RZ, R102.H1_H1 ;  /* 0x30000066ff7a2230 */ /* 0x000fce0000004100 */
[----:B------:R-:W2:Y:S08]  /*0ff0*/  @P2 LDC R125, c[0x0][0x40c] ;  /* 0x00010300ff7d2b82 */ /* 0x000eb00000000800 */
        /* <DEDUP_REMOVED lines=8> */
[----:B------:R-:W-:-:S06]  /*1080*/  @P2 HADD2.F32 R125, -RZ, R103.H1_H1 ;  /* 0x30000067ff7d2230 */ /* 0x000fcc0000004100 */
[----:B------:R-:W2:Y:S01]  /*1090*/  @P2 LDC R124, c[0x0][0x40c] ;  /* 0x00010300ff7c2b82 */ /* 0x000ea20000000800 */
[----:B---3--:R-:W-:-:S07]  /*10a0*/  @P2 FMUL.FTZ R112, R112, R119 ;  /* 0x0000007770702220 */ /* 0x008fce0000410000 */
[----:B------:R-:W3:Y:S01]  /*10b0*/  @P2 LDC R126, c[0x0][0x40c] ;  /* 0x00010300ff7e2b82 */ /* 0x000ee20000000800 */
[----:B0-----:R-:W-:Y:S01]  /*10c0*/  @P2 FMUL.FTZ R119, R114, R121 ;  /* 0x0000007972772220 */ /* 0x001fe20000410000 */
[----:B------:R-:W-:Y:S02]  /*10d0*/  CS2R R120, SRZ ;  /* 0x0000000000787805 */ /* 0x000fe4000001ff00 */
[----:B------:R-:W-:Y:S01]  /*10e0*/  @P2 FMUL.FTZ R120, R115, R76 ;  /* 0x0000004c73782220 */ /* 0x000fe20000410000 */
[----:B------:R-:W-:Y:S01]  /*10f0*/  @P2 FMUL.FTZ R121, R112, R77 ;  /* 0x0000004d70792220 */ /* 0x000fe20000410000 */
[----:B-1----:R-:W-:Y:S01]  /*1100*/  @P2 FMUL.FTZ R114, R122, R127 ;  /* 0x0000007f7a722220 */ /* 0x002fe20000410000 */
[----:B------:R-:W-:Y:S02]  /*1110*/  HFMA2 R122, -RZ, RZ, 0, 0 ;  /* 0x00000000ff7a7431 */ /* 0x000fe400000001ff */
[----:B------:R-:W-:Y:S01]  /*1120*/  @P2 FMUL.FTZ R122, R119, R78 ;  /* 0x0000004e777a2220 */ /* 0x000fe20000410000 */
[----:B--2---:R-:W-:Y:S01]  /*1130*/  @P2 FMUL.FTZ R131, R123, R124 ;  /* 0x0000007c7b832220 */ /* 0x004fe20000410000 */
[----:B------:R-:W-:Y:S01]  /*1140*/  MOV R123, RZ ;  /* 0x000000ff007b7202 */ /* 0x000fe20000000f00 */
[----:B------:R-:W-:Y:S01]  /*1150*/  @P2 FMUL.FTZ R123, R118, R79 ;  /* 0x0000004f767b2220 */ /* 0x000fe20000410000 */
[----:B---3--:R-:W-:Y:S01]  /*1160*/  @P2 FMUL.FTZ R128, R125, R126 ;  /* 0x0000007e7d802220 */ /* 0x008fe20000410000 */
[----:B------:R-:W-:-:S02]  /*1170*/  CS2R R124, SRZ ;  /* 0x00000000007c7805 */ /* 0x000fc4000001ff00 */
[----:B------:R-:W-:Y:S01]  /*1180*/  CS2R R126, SRZ ;  /* 0x00000000007e7805 */ /* 0x000fe2000001ff00 */
[----:B------:R-:W-:Y:S01]  /*1190*/  @P2 FMUL.FTZ R124, R129, R80 ;  /* 0x00000050817c2220 */ /* 0x000fe20000410000 */
[----:B------:R-:W-:Y:S01]  /*11a0*/  @P2 FMUL.FTZ R125, R114, R81 ;  /* 0x00000051727d2220 */ /* 0x000fe20000410000 */
[----:B------:R-:W-:Y:S01]  /*11b0*/  @P2 FMUL.FTZ R126, R131, R82 ;  /* 0x00000052837e2220 */ /* 0x000fe20000410000 */
[----:B------:R-:W-:-:S07]  /*11c0*/  @P2 FMUL.FTZ R127, R128, R83 ;  /* 0x00000053807f2220 */ /* 0x000fce0000410000 */
.L_x_18876:
        /* <DEDUP_REMOVED lines=10> */
[----:B------:R1:W5:Y:S04]  /*1270*/  @P0 LDG.E.128 R104, desc[UR6][R118.64] ;  /* 0x0000000676680981 */ /* 0x000368000c1e1d00 */
[----:B------:R1:W5:Y:S01]  /*1280*/  @P0 LDG.E.128 R108, desc[UR6][R118.64+0x10] ;  /* 0x00001006766c0981 */ /* 0x000362000c1e1d00 */
[----:B------:R-:W-:Y:S05]  /*1290*/  @!P0 BRA `(.L_x_18877) ;  /* 0x0000000000a88947 */ /* 0x000fea0003800000 */
[----:B------:R-:W-:-:S13]  /*12a0*/  ISETP.GT.AND P3, PT, R0, RZ, PT ;  /* 0x000000ff0000720c */ /* 0x000fda0003f64270 */
[----:B-1----:R-:W0:Y:S01]  /*12b0*/  @P3 LDC R113, c[0x0][0x40c] ;  /* 0x00010300ff713b82 */ /* 0x002e220000000800 */
[--C-:B-----5:R-:W-:Y:S02]  /*12c0*/  @P3 HADD2.F32 R112, -RZ, R100.reuse.H0_H0 ;  /* 0x20000064ff703230 */ /* 0x120fe40000004100 */
[----:B------:R-:W-:Y:S02]  /*12d0*/  @P3 HADD2.F32 R114, -RZ, R100.H1_H1 ;  /* 0x30000064ff723230 */ /* 0x000fe40000004100 */
[--C-:B------:R-:W-:Y:S02]  /*12e0*/  @P3 HADD2.F32 R118, -RZ, R101.reuse.H0_H0 ;  /* 0x20000065ff763230 */ /* 0x100fe40000004100 */
[----:B------:R-:W-:Y:S01]  /*12f0*/  @P3 HADD2.F32 R128, -RZ, R101.H1_H1 ;  /* 0x30000065ff803230 */ /* 0x000fe20000004100 */
[----:B------:R-:W1:Y:S01]  /*1300*/  @P3 LDC R115, c[0x0][0x40c] ;  /* 0x00010300ff733b82 */ /* 0x000e620000000800 */
[----:B------:R-:W-:Y:S02]  /*1310*/  @P3 HADD2.F32 R130, -RZ, R102.H1_H1 ;  /* 0x30000066ff823230 */ /* 0x000fe40000004100 */
[----:B------:R-:W-:-:S05]  /*1320*/  @P3 HADD2.F32 R142, -RZ, R103.H0_H0 ;  /* 0x20000067ff8e3230 */ /* 0x000fca0000004100 */
[----:B------:R-:W2:Y:S08]  /*1330*/  @P3 LDC R119, c[0x0][0x40c] ;  /* 0x00010300ff773b82 */ /* 0x000eb00000000800 */
[----:B------:R-:W3:Y:S01]  /*1340*/  @P3 LDC R131, c[0x0][0x40c] ;  /* 0x00010300ff833b82 */ /* 0x000ee20000000800 */
[----:B0-----:R-:W-:Y:S01]  /*1350*/  @P3 FMUL.FTZ R113, R112, R113 ;  /* 0x0000007170713220 */ /* 0x001fe20000410000 */
[----:B------:R-:W-:-:S06]  /*1360*/  @P3 HADD2.F32 R112, -RZ, R102.H0_H0 ;  /* 0x20000066ff703230 */ /* 0x000fcc0000004100 */
[----:B------:R-:W0:Y:S01]  /*1370*/  @P3 LDC R129, c[0x0][0x40c] ;  /* 0x00010300ff813b82 */ /* 0x000e220000000800 */
[----:B-1----:R-:W-:-:S07]  /*1380*/  @P3 FMUL.FTZ R114, R114, R115 ;  /* 0x0000007372723220 */ /* 0x002fce0000410000 */
[----:B------:R-:W1:Y:S01]  /*1390*/  @P3 LDC R141, c[0x0][0x40c] ;  /* 0x00010300ff8d3b82 */ /* 0x000e620000000800 */
[----:B--2---:R-:W-:-:S07]  /*13a0*/  @P3 FMUL.FTZ R119, R118, R119 ;  /* 0x0000007776773220 */ /* 0x004fce0000410000 */
[----:B------:R-:W2:Y:S01]  /*13b0*/  @P3 LDC R143, c[0x0][0x40c] ;  /* 0x00010300ff8f3b82 */ /* 0x000ea20000000800 */
[----:B---3--:R-:W-:Y:S01]  /*13c0*/  @P3 FMUL.FTZ R115, R112, R131 ;  /* 0x0000008370733220 */ /* 0x008fe20000410000 */
[----:B------:R-:W-:Y:S02]  /*13d0*/  MOV R112, R108 ;  /* 0x0000006c00707202 */ /* 0x000fe40000000f00 */
        /* <DEDUP_REMOVED lines=12> */
[----:B------:R-:W-:Y:S01]  /*14a0*/  MOV R130, R106 ;  /* 0x0000006a00827202 */ /* 0x000fe20000000f00 */
[----:B------:R-:W-:-:S02]  /*14b0*/  @P3 FFMA.FTZ R130, R119, R86, R106 ;  /* 0x0000005677823223 */ /* 0x000fc4000001006a */
[----:B------:R-:W-:Y:S01]  /*14c0*/  @P3 FFMA.FTZ R113, R140, R89, R109 ;  /* 0x000000598c713223 */ /* 0x000fe2000001006d */
[----:B--2---:R-:W-:-:S04]  /*14d0*/  @P3 FMUL.FTZ R143, R142, R143 ;  /* 0x0000008f8e8f3220 */ /* 0x004fc80000410000 */
[----:B------:R-:W-:Y:S01]  /*14e0*/  @P3 FFMA.FTZ R114, R143, R90, R110 ;  /* 0x0000005a8f723223 */ /* 0x000fe2000001006e */
[----:B------:R-:W-:Y:S06]  /*14f0*/  @!P3 BRA `(.L_x_18878) ;  /* 0x0000000000a0b947 */ /* 0x000fec0003800000 */
[----:B------:R-:W-:-:S05]  /*1500*/  HADD2.F32 R115, -RZ, R103.H1_H1 ;  /* 0x30000067ff737230 */ /* 0x000fca0000004100 */
[----:B------:R-:W-:-:S04]  /*1510*/  FMUL.FTZ R118, R115, UR11 ;  /* 0x0000000b73767c20 */ /* 0x000fc80008410000 */
[----:B------:R-:W-:Y:S01]  /*1520*/  FFMA.FTZ R115, R118, R91, R111 ;  /* 0x0000005b76737223 */ /* 0x000fe2000001006f */
[----:B------:R-:W-:Y:S06]  /*1530*/  BRA `(.L_x_18878) ;  /* 0x0000000000907947 */ /* 0x000fec0003800000 */
.L_x_18877:
[----:B-1----:R-:W0:Y:S01]  /*1540*/  @P2 LDC R113, c[0x0][0x40c] ;  /* 0x00010300ff712b82 */ /* 0x002e220000000800 */
[----:B-----5:R-:W-:Y:S02]  /*1550*/  @P2 HADD2.F32 R112, -RZ, R100.H0_H0 ;  /* 0x20000064ff702230 */ /* 0x020fe40000004100 */
[--C-:B------:R-:W-:Y:S02]  /*1560*/  @P2 HADD2.F32 R114, -RZ, R101.reuse.H0_H0 ;  /* 0x20000065ff722230 */ /* 0x100fe40000004100 */
[----:B------:R-:W-:Y:S02]  /*1570*/  @P2 HADD2.F32 R118, -RZ, R101.H1_H1 ;  /* 0x30000065ff762230 */ /* 0x000fe40000004100 */
[--C-:B------:R-:W-:Y:S01]  /*1580*/  @P2 HADD2.F32 R128, -RZ, R102.reuse.H0_H0 ;  /* 0x20000066ff802230 */ /* 0x100fe20000004100 */
        /* <DEDUP_REMOVED lines=8> */
[----:B------:R-:W-:-:S06]  /*1610*/  @P2 HADD2.F32 R115, -RZ, R103.H1_H1 ;  /* 0x30000067ff732230 */ /* 0x000fcc0000004100 */
[----:B------:R-:W1:Y:S01]  /*1620*/  @P2 LDC R143, c[0x0][0x40c] ;  /* 0x00010300ff8f2b82 */ /* 0x000e620000000800 */
[----:B--2---:R-:W-:Y:S01]  /*1630*/  @P2 FMUL.FTZ R119, R114, R119 ;  /* 0x0000007772772220 */ /* 0x004fe20000410000 */
[----:B------:R-:W-:-:S06]  /*1640*/  @P2 HADD2.F32 R114, -RZ, R103.H0_H0 ;  /* 0x20000067ff722230 */ /* 0x000fcc0000004100 */
[----:B------:R-:W2:Y:S01]  /*1650*/  @P2 LDC R145, c[0x0][0x40c] ;  /* 0x00010300ff912b82 */ /* 0x000ea20000000800 */
[----:B---3--:R-:W-:-:S07]  /*1660*/  @P2 FMUL.FTZ R118, R118, R129 ;  /* 0x0000008176762220 */ /* 0x008fce0000410000 */
[----:B------:R-:W3:Y:S01]  /*1670*/  @P2 LDC R142, c[0x0][0x40c] ;  /* 0x00010300ff8e2b82 */ /* 0x000ee20000000800 */
[----:B0-----:R-:W-:Y:S01]  /*1680*/  @P2 FMUL.FTZ R141, R128, R131 ;  /* 0x00000083808d2220 */ /* 0x001fe20000410000 */
[----:B------:R-:W-:Y:S02]  /*1690*/  CS2R R128, SRZ ;  /* 0x0000000000807805 */ /* 0x000fe4000001ff00 */
[----:B------:R-:W-:Y:S01]  /*16a0*/  @P2 FMUL.FTZ R128, R113, R84 ;  /* 0x0000005471802220 */ /* 0x000fe20000410000 */
[----:B------:R-:W-:Y:S01]  /*16b0*/  @P2 FMUL.FTZ R129, R112, R85 ;  /* 0x0000005570812220 */ /* 0x000fe20000410000 */
[----:B------:R-:W-:Y:S01]  /*16c0*/  CS2R R112, SRZ ;  /* 0x0000000000707805 */ /* 0x000fe2000001ff00 */
[----:B-1----:R-:W-:Y:S01]  /*16d0*/  @P2 FMUL.FTZ R140, R130, R143 ;  /* 0x0000008f828c2220 */ /* 0x002fe20000410000 */
[----:B------:R-:W-:Y:S01]  /*16e0*/  CS2R R130, SRZ ;  /* 0x0000000000827805 */ /* 0x000fe2000001ff00 */
[----:B------:R-:W-:Y:S01]  /*16f0*/  @P2 FMUL.FTZ R112, R141, R88 ;  /* 0x000000588d702220 */ /* 0x000fe20000410000 */
[----:B------:R-:W-:Y:S01]  /*1700*/  @P2 FMUL.FTZ R130, R119, R86 ;  /* 0x0000005677822220 */ /* 0x000fe20000410000 */
[----:B------:R-:W-:Y:S01]  /*1710*/  @P2 FMUL.FTZ R131, R118, R87 ;  /* 0x0000005776832220 */ /* 0x000fe20000410000 */
[----:B------:R-:W-:Y:S01]  /*1720*/  @P2 FMUL.FTZ R113, R140, R89 ;  /* 0x000000598c712220 */ /* 0x000fe20000410000 */
[----:B--2---:R-:W-:Y:S01]  /*1730*/  @P2 FMUL.FTZ R145, R114, R145 ;  /* 0x0000009172912220 */ /* 0x004fe20000410000 */
[----:B---3--:R-:W-:Y:S01]  /*1740*/  @P2 FMUL.FTZ R142, R115, R142 ;  /* 0x0000008e738e2220 */ /* 0x008fe20000410000 */
[----:B------:R-:W-:-:S02]  /*1750*/  CS2R R114, SRZ ;  /* 0x0000000000727805 */ /* 0x000fc4000001ff00 */
[----:B------:R-:W-:Y:S01]  /*1760*/  @P2 FMUL.FTZ R114, R145, R90 ;  /* 0x0000005a91722220 */ /* 0x000fe20000410000 */
[----:B------:R-:W-:-:S07]  /*1770*/  @P2 FMUL.FTZ R115, R142, R91 ;  /* 0x0000005b8e732220 */ /* 0x000fce0000410000 */
.L_x_18878:
        /* <DEDUP_REMOVED lines=11> */
[----:B------:R2:W5:Y:S04]  /*1830*/  @P0 LDG.E.128 R104, desc[UR6][R140.64] ;  /* 0x000000068c680981 */ /* 0x000568000c1e1d00 */
[----:B------:R2:W5:Y:S01]  /*1840*/  @P0 LDG.E.128 R108, desc[UR6][R140.64+0x10] ;  /* 0x000010068c6c0981 */ /* 0x000562000c1e1d00 */
[----:B------:R-:W-:Y:S05]  /*1850*/  @!P0 BRA `(.L_x_18879) ;  /* 0x0000000000a88947 */ /* 0x000fea0003800000 */
[----:B------:R-:W-:-:S13]  /*1860*/  ISETP.GT.AND P0, PT, R0, RZ, PT ;  /* 0x000000ff0000720c */ /* 0x000fda0003f04270 */
[----:B--2---:R-:W0:Y:S01]  /*1870*/  @P0 LDC R117, c[0x0][0x40c] ;  /* 0x00010300ff750b82 */ /* 0x004e220000000800 */
[--C-:B-----5:R-:W-:Y:S02]  /*1880*/  @P0 HADD2.F32 R0, -RZ, R100.reuse.H0_H0 ;  /* 0x20000064ff000230 */ /* 0x120fe40000004100 */
[----:B------:R-:W-:-:S05]  /*1890*/  @P0 HADD2.F32 R116, -RZ, R100.H1_H1 ;  /* 0x30000064ff740230 */ /* 0x000fca0000004100 */
[----:B------:R-:W1:Y:S08]  /*18a0*/  @P0 LDC R141, c[0x0][0x40c] ;  /* 0x00010300ff8d0b82 */ /* 0x000e700000000800 */
[----:B------:R-:W2:Y:S08]  /*18b0*/  @P0 LDC R118, c[0x0][0x40c] ;  /* 0x00010300ff760b82 */ /* 0x000eb00000000800 */
[----:B------:R-:W3:Y:S01]  /*18c0*/  @P0 LDC R143, c[0x0][0x40c] ;  /* 0x00010300ff8f0b82 */ /* 0x000ee20000000800 */
[----:B0-----:R-:W-:Y:S01]  /*18d0*/  @P0 FMUL.FTZ R119, R0, R117 ;  /* 0x0000007500770220 */ /* 0x001fe20000410000 */
[----:B------:R-:W-:-:S06]  /*18e0*/  @P0 HADD2.F32 R117, -RZ, R101.H1_H1 ;  /* 0x30000065ff750230 */ /* 0x000fcc0000004100 */
[----:B------:R-:W0:Y:S01]  /*18f0*/  @P0 LDC R142, c[0x0][0x40c] ;  /* 0x00010300ff8e0b82 */ /* 0x000e220000000800 */
[----:B-1----:R-:W-:Y:S01]  /*1900*/  @P0 FMUL.FTZ R0, R116, R141 ;  /* 0x0000008d74000220 */ /* 0x002fe20000410000 */
[----:B------:R-:W-:Y:S02]  /*1910*/  @P0 HADD2.F32 R116, -RZ, R101.H0_H0 ;  /* 0x20000065ff740230 */ /* 0x000fe40000004100 */
[----:B------:R-:W-:-:S04]  /*1920*/  @P0 HADD2.F32 R141, -RZ, R102.H0_H0 ;  /* 0x20000066ff8d0230 */ /* 0x000fc80000004100 */
[----:B------:R-:W1:Y:S01]  /*1930*/  @P0 LDC R153, c[0x0][0x40c] ;  /* 0x00010300ff990b82 */ /* 0x000e620000000800 */
[----:B--2---:R-:W-:Y:S01]  /*1940*/  @P0 FMUL.FTZ R140, R117, R118 ;  /* 0x00000076758c0220 */ /* 0x004fe20000410000 */
[----:B------:R-:W-:Y:S01]  /*1950*/  MOV R117, R105 ;  /* 0x0000006900757202 */ /* 0x000fe20000000f00 */
[----:B------:R-:W-:Y:S01]  /*1960*/  @P0 FFMA.FTZ R117, R0, R93, R105 ;  /* 0x0000005d00750223 */ /* 0x000fe20000010069 */
[----:B------:R-:W-:Y:S02]  /*1970*/  @P0 HADD2.F32 R118, -RZ, R102.H1_H1 ;  /* 0x30000066ff760230 */ /* 0x000fe40000004100 */
[----:B------:R-:W-:Y:S02]  /*1980*/  @P0 HADD2.F32 R0, -RZ, R103.H0_H0 ;  /* 0x20000067ff000230 */ /* 0x000fe40000004100 */
[----:B------:R-:W2:Y:S01]  /*1990*/  @P0 LDC R155, c[0x0][0x40c] ;  /* 0x00010300ff9b0b82 */ /* 0x000ea20000000800 */
[----:B---3--:R-:W-:Y:S01]  /*19a0*/  @P0 FMUL.FTZ R143, R116, R143 ;  /* 0x0000008f748f0220 */ /* 0x008fe20000410000 */
[----:B------:R-:W-:Y:S01]  /*19b0*/  MOV R116, R104 ;  /* 0x0000006800747202 */ /* 0x000fe20000000f00 */
[----:B------:R-:W-:Y:S01]  /*19c0*/  @P0 FFMA.FTZ R116, R119, R92, R104 ;  /* 0x0000005c77740223 */ /* 0x000fe20000010068 */
[----:B------:R-:W-:Y:S01]  /*19d0*/  MOV R119, R107 ;  /* 0x0000006b00777202 */ /* 0x000fe20000000f00 */
[----:B------:R-:W-:Y:S01]  /*19e0*/  @P0 FFMA.FTZ R119, R140, R95, R107 ;  /* 0x0000005f8c770223 */ /* 0x000fe2000001006b */
[----:B------:R-:W-:Y:S01]  /*19f0*/  MOV R140, R108 ;  /* 0x0000006c008c7202 */ /* 0x000fe20000000f00 */
[----:B0-----:R-:W-:Y:S01]  /*1a00*/  @P0 FMUL.FTZ R151, R141, R142 ;  /* 0x0000008e8d970220 */ /* 0x001fe20000410000 */
[----:B------:R-:W-:-:S02]  /*1a10*/  MOV R141, R109 ;  /* 0x0000006d008d7202 */ /* 0x000fc40000000f00 */
        /* <DEDUP_REMOVED lines=14> */
.L_x_18879:
[----:B--2---:R-:W0:Y:S01]  /*1b00*/  @P2 LDC R117, c[0x0][0x40c] ;  /* 0x00010300ff752b82 */ /* 0x004e220000000800 */
[--C-:B-----5:R-:W-:Y:S02]  /*1b10*/  @P2 HADD2.F32 R0, -RZ, R100.reuse.H0_H0 ;  /* 0x20000064ff002230 */ /* 0x120fe40000004100 */
[----:B------:R-:W-:Y:S02]  /*1b20*/  @P2 HADD2.F32 R116, -RZ, R100.H1_H1 ;  /* 0x30000064ff742230 */ /* 0x000fe40000004100 */
[----:B------:R-:W-:Y:S02]  /*1b30*/  @P2 HADD2.F32 R118, -RZ, R101.H0_H0 ;  /* 0x20000065ff762230 */ /* 0x000fe40000004100 */
[----:B------:R-:W-:Y:S01]  /*1b40*/  @P2 HADD2.F32 R140, -RZ, R102.H0_H0 ;  /* 0x20000066ff8c2230 */ /* 0x000fe20000004100 */
[----:B------:R-:W1:Y:S01]  /*1b50*/  @P2 LDC R141, c[0x0][0x40c] ;  /* 0x00010300ff8d2b82 */ /* 0x000e620000000800 */
[----:B------:R-:W-:-:S07]  /*1b60*/  @P2 HADD2.F32 R142, -RZ, R103.H0_H0 ;  /* 0x20000067ff8e2230 */ /* 0x000fce0000004100 */
[----:B------:R-:W2:Y:S08]  /*1b70*/  @P2 LDC R143, c[0x0][0x40c] ;  /* 0x00010300ff8f2b82 */ /* 0x000eb00000000800 */
[----:B------:R-:W3:Y:S01]  /*1b80*/  @P2 LDC R151, c[0x0][0x40c] ;  /* 0x00010300ff972b82 */ /* 0x000ee20000000800 */
[----:B0-----:R-:W-:Y:S01]  /*1b90*/  @P2 FMUL.FTZ R119, R0, R117 ;  /* 0x0000007500772220 */ /* 0x001fe20000410000 */
[----:B-1----:R-:W-:-:S06]  /*1ba0*/  @P2 FMUL.FTZ R0, R116, R141 ;  /* 0x0000008d74002220 */ /* 0x002fcc0000410000 */
[----:B------:R-:W0:Y:S01]  /*1bb0*/  @P2 LDC R153, c[0x0][0x40c] ;  /* 0x00010300ff992b82 */ /* 0x000e220000000800 */
[----:B------:R-:W-:Y:S02]  /*1bc0*/  CS2R R116, SRZ ;  /* 0x0000000000747805 */ /* 0x000fe4000001ff00 */
[----:B------:R-:W-:Y:S01]  /*1bd0*/  @P2 FMUL.FTZ R117, R0, R93 ;  /* 0x0000005d00752220 */ /* 0x000fe20000410000 */
[----:B------:R-:W-:Y:S02]  /*1be0*/  @P2 HADD2.F32 R0, -RZ, R101.H1_H1 ;  /* 0x30000065ff002230 */ /* 0x000fe40000004100 */
[----:B------:R-:W-:Y:S01]  /*1bf0*/  @P2 FMUL.FTZ R116, R119, R92 ;  /* 0x0000005c77742220 */ /* 0x000fe20000410000 */
[----:B--2---:R-:W-:Y:S01]  /*1c00*/  @P2 FMUL.FTZ R143, R118, R143 ;  /* 0x0000008f768f2220 */ /* 0x004fe20000410000 */
[----:B------:R-:W1:Y:S01]  /*1c10*/  @P2 LDC R141, c[0x0][0x40c] ;  /* 0x00010300ff8d2b82 */ /* 0x000e620000000800 */
[----:B------:R-:W-:Y:S02]  /*1c20*/  CS2R R118, SRZ ;  /* 0x0000000000767805 */ /* 0x000fe4000001ff00 */
[----:B------:R-:W-:Y:S01]  /*1c30*/  @P2 FMUL.FTZ R118, R143, R94 ;  /* 0x0000005e8f762220 */ /* 0x000fe20000410000 */
[----:B------:R-:W-:-:S02]  /*1c40*/  @P2 HADD2.F32 R143, -RZ, R103.H1_H1 ;  /* 0x30000067ff8f2230 */ /* 0x000fc40000004100 */
[----:B---3--:R-:W-:Y:S02]  /*1c50*/  @P2 FMUL.FTZ R0, R0, R151 ;  /* 0x0000009700002220 */ /* 0x008fe40000410000 */
[----:B------:R-:W2:Y:S02]  /*1c60*/  @P2 LDC R155, c[0x0][0x40c] ;  /* 0x00010300ff9b2b82 */ /* 0x000ea40000000800 */
[----:B------:R-:W-:Y:S01]  /*1c70*/  @P2 FMUL.FTZ R119, R0, R95 ;  /* 0x0000005f00772220 */ /* 0x000fe20000410000 */
[----:B------:R-:W-:-:S05]  /*1c80*/  @P2 HADD2.F32 R0, -RZ, R102.H1_H1 ;  /* 0x30000066ff002230 */ /* 0x000fca0000004100 */
[----:B------:R-:W3:Y:S01]  /*1c90*/  @P2 LDC R150, c[0x0][0x40c] ;  /* 0x00010300ff962b82 */ /* 0x000ee20000000800 */
[----:B0-----:R-:W-:Y:S01]  /*1ca0*/  @P2 FMUL.FTZ R153, R140, R153 ;  /* 0x000000998c992220 */ /* 0x001fe20000410000 */
[----:B------:R-:W-:-:S03]  /*1cb0*/  HFMA2 R140, -RZ, RZ, 0, 0 ;  /* 0x00000000ff8c7431 */ /* 0x000fc600000001ff */
[----:B------:R-:W-:Y:S01]  /*1cc0*/  @P2 FMUL.FTZ R140, R153, R96 ;  /* 0x00000060998c2220 */ /* 0x000fe20000410000 */
[----:B-1----:R-:W-:Y:S01]  /*1cd0*/  @P2 FMUL.FTZ R0, R0, R141 ;  /* 0x0000008d00002220 */ /* 0x002fe20000410000 */
[----:B------:R-:W-:-:S03]  /*1ce0*/  MOV R141, RZ ;  /* 0x000000ff008d7202 */ /* 0x000fc60000000f00 */
[----:B------:R-:W-:Y:S01]  /*1cf0*/  @P2 FMUL.FTZ R141, R0, R97 ;  /* 0x00000061008d2220 */ /* 0x000fe20000410000 */
[----:B--2---:R-:W-:Y:S01]  /*1d00*/  @P2 FMUL.FTZ R155, R142, R155 ;  /* 0x0000009b8e9b2220 */ /* 0x004fe20000410000 */
[----:B---3--:R-:W-:Y:S01]  /*1d10*/  @P2 FMUL.FTZ R150, R143, R150 ;  /* 0x000000968f962220 */ /* 0x008fe20000410000 */
[----:B------:R-:W-:Y:S02]  /*1d20*/  CS2R R142, SRZ ;  /* 0x00000000008e7805 */ /* 0x000fe4000001ff00 */
[----:B------:R-:W-:Y:S01]  /*1d30*/  @P2 FMUL.FTZ R142, R155, R98 ;  /* 0x000000629b8e2220 */ /* 0x000fe20000410000 */
[----:B------:R-:W-:-:S07]  /*1d40*/  @P2 FMUL.FTZ R143, R150, R99 ;  /* 0x00000063968f2220 */ /* 0x000fce0000410000 */
.L_x_18880:
        /* <DEDUP_REMOVED lines=164> */
[----:B------:R-:W2:Y:S01]  /*2790*/  LDC R146, c[0x0][0x448] ;  /* 0x00011200ff927b82 */ /* 0x000ea20000000800 */
[----:B------:R-:W-:-:S04]  /*27a0*/  FMUL.FTZ R0, R145, R0 ;  /* 0x0000000091007220 */ /* 0x000fc80000410000 */
[----:B------:R-:W-:Y:S01]  /*27b0*/  FMUL.FTZ R151, R0, R151 ;  /* 0x0000009700977220 */ /* 0x000fe20000410000 */
[----:B0-----:R-:W-:Y:S01]  /*27c0*/  FMUL.FTZ R0, R152, R147 ;  /* 0x0000009398007220 */ /* 0x001fe20000410000 */
[----:B-1----:R-:W-:-:S05]  /*27d0*/  FADD.FTZ R145, R153, R150 ;  /* 0x0000009699917221 */ /* 0x002fca0000010000 */
[----:B------:R-:W0:Y:S01]  /*27e0*/  SHFL.IDX PT, R0, R0, RZ, 0x1f ;  /* 0x00001fff00007589 */ /* 0x000e2200000e0000 */
[----:B------:R-:W-:Y:S02]  /*27f0*/  FFMA.FTZ R152, R152, R151, R145 ;  /* 0x0000009798987223 */ /* 0x000fe40000010091 */
[----:B------:R-:W1:Y:S03]  /*2800*/  @!P0 LDC.64 R150, c[0x0][0x3c0] ;  /* 0x0000f000ff968b82 */ /* 0x000e660000000a00 */
[----:B------:R-:W2:Y:S01]  /*2810*/  SHFL.IDX PT, R147, R152, RZ, 0x1f ;  /* 0x00001fff98937589 */ /* 0x000ea200000e0000 */
[----:B0-----:R-:W-:Y:S01]  /*2820*/  FMUL.FTZ R145, R0, R0 ;  /* 0x0000000000917220 */ /* 0x001fe20000410000 */
[----:B-1----:R-:W-:-:S04]  /*2830*/  @!P0 IMAD.WIDE R150, R144, 0x4, R150 ;  /* 0x0000000490968825 */ /* 0x002fc800078e0296 */
[----:B------:R-:W-:Y:S01]  /*2840*/  FSEL R154, R145, RZ, P1 ;  /* 0x000000ff919a7208 */ /* 0x000fe20000800000 */
[----:B--2---:R-:W-:Y:S02]  /*2850*/  FFMA.FTZ R145, R147, UR10, R146 ;  /* 0x0000000a93917c23 */ /* 0x004fe40008010092 */
        /* <DEDUP_REMOVED lines=79> */
[----:B------:R-:W-:Y:S01]  /*2d50*/  F2FP.F16.F32.PACK_AB R114, R117, R114 ;  /* 0x000000727572723e */ /* 0x000fe200000000ff */
[----:B------:R-:W-:Y:S01]  /*2d60*/  FADD.FTZ R146, -R146, R143 ;  /* 0x0000008f92927221 */ /* 0x000fe20000010100 */
[----:B------:R-:W-:Y:S01]  /*2d70*/  FMUL.FTZ R151, R145, R116 ;  /* 0x0000007491977220 */ /* 0x000fe20000410000 */
[----:B------:R-:W-:Y:S01]  /*2d80*/  FFMA.FTZ R112, R119, R4, R36 ;  /* 0x0000000477707223 */ /* 0x000fe20000010024 */
[----:B------:R-:W-:Y:S01]  /*2d90*/  FFMA.FTZ R117, R132, R5, R37 ;  /* 0x0000000584757223 */ /* 0x000fe20000010025 */
[----:B------:R-:W-:Y:S01]  /*2da0*/  F2FP.F16.F32.PACK_AB R118, R125, R118 ;  /* 0x000000767d76723e */ /* 0x000fe200000000ff */
        /* <DEDUP_REMOVED lines=48> */
[----:B------:R-:W-:Y:S01]  /*30b0*/  F2FP.F16.F32.PACK_AB R134, R138, R159 ;  /* 0x0000009f8a86723e */ /* 0x000fe200000000ff */
[----:B------:R0:W-:Y:S01]  /*30c0*/  STG.E.128 desc[UR6][R126.64], R128 ;  /* 0x000000807e007986 */ /* 0x0001e2000c101d06 */
[----:B------:R-:W-:Y:S02]  /*30d0*/  F2FP.F16.F32.PACK_AB R133, R0, R133 ;  /* 0x000000850085723e */ /* 0x000fe400000000ff */
[----:B------:R-:W-:-:S05]  /*30e0*/  F2FP.F16.F32.PACK_AB R132, R139, R132 ;  /* 0x000000848b84723e */ /* 0x000fca00000000ff */
[----:B------:R0:W-:Y:S02]  /*30f0*/  STG.E.128 desc[UR6][R136.64], R132 ;  /* 0x0000008488007986 */ /* 0x0001e4000c101d06 */
.L_x_18881:
[----:B0-----:R-:W0:Y:S01]  /*3100*/  LDC.64 R112, c[0x0][0x380] ;  /* 0x0000e000ff707b82 */ /* 0x001e220000000a00 */
[----:B------:R-:W-:Y:S01]  /*3110*/  UPLOP3.LUT UP0, UPT, UPT, UPT, UP0, 0x40, 0x4 ;  /* 0x000000000004789c */ /* 0x000fe20003f0e800 */
[----:B0-----:R-:W-:-:S04]  /*3120*/  IADD3 R144, PT, PT, R144, R112, RZ ;  /* 0x0000007090907210 */ /* 0x001fc80007ffe0ff */
[----:B------:R-:W-:-:S13]  /*3130*/  ISETP.GE.AND P0, PT, R144, R113, PT ;  /* 0x000000719000720c */ /* 0x000fda0003f06270 */
[----:B------:R-:W-:Y:S05]  /*3140*/  @!P0 BRA `(.L_x_18882) ;  /* 0xffffffd400048947 */ /* 0x000fea000383ffff */
[----:B------:R-:W-:Y:S05]  /*3150*/  EXIT ;  /* 0x000000000000794d */ /* 0x000fea0003800000 */
.L_x_18883:
        /* <DEDUP_REMOVED lines=10> */
.L_x_27317:


//--------------------- .text._ZN10layer_norm13ln_fwd_kernelINS_13Kernel_traitsIf6__halffS2_fjLj4096ELj1ELj1ELj4ELj16ENS_18Kernel_traits_baseILj4096EfS2_fS2_fjLj128EEEEELb1ELb0ELb0ELb0EEEvNS_9FwdParamsE --------------------------
	.section	.text._ZN10layer_norm13ln_fwd_kernelINS_13Kernel_traitsIf6__halffS2_fjLj4096ELj1ELj1ELj4ELj16ENS_18Kernel_traits_baseILj4096EfS2_fS2_fjLj128EEEEELb1ELb0ELb0ELb0EEEvNS_9FwdParamsE,"ax",@progbits
	.align	128
        .global         _ZN10layer_norm13ln_fwd_kernelINS_13Kernel_traitsIf6__halffS2_fjLj4096ELj1ELj1ELj4ELj16ENS_18Kernel_traits_baseILj4096EfS2_fS2_fjLj128EEEEELb1ELb0ELb0ELb0EEEvNS_9FwdParamsE
        .type           _ZN10layer_norm13ln_fwd_kernelINS_13Kernel_traitsIf6__halffS2_fjLj4096ELj1ELj1ELj4ELj16ENS_18Kernel_traits_baseILj4096EfS2_fS2_fjLj128EEEEELb1ELb0ELb0ELb0EEEvNS_9FwdParamsE,@function
        .size           _ZN10layer_norm13ln_fwd_kernelINS_13Kernel_traitsIf6__halffS2_fjLj4096ELj1ELj1ELj4ELj16ENS_18Kernel_traits_baseILj4096EfS2_fS2_fjLj128EEEEELb1ELb0ELb0ELb0EEEvNS_9FwdParamsE,(.L_x_27318 - _ZN10layer_norm13ln_fwd_kernelINS_13Kernel_traitsIf6__halffS2_fjLj4096ELj1ELj1ELj4ELj16ENS_18Kernel_traits_baseILj4096EfS2_fS2_fjLj128EEEEELb1ELb0ELb0ELb0EEEvNS_9FwdParamsE)
        .other          _ZN10layer_norm13ln_fwd_kernelINS_13Kernel_traitsIf6__halffS2_fjLj4096ELj1ELj1ELj4ELj16ENS_18Kernel_traits_baseILj4096EfS2_fS2_fjLj128EEEEELb1ELb0ELb0ELb0EEEvNS_9FwdParamsE,@"STO_CUDA_ENTRY STV_DEFAULT"
_ZN10layer_norm13ln_fwd_kernelINS_13Kernel_traitsIf6__halffS2_fjLj4096ELj1ELj1ELj4ELj16ENS_18Kernel_traits_baseILj4096EfS2_fS2_fjLj128EEEEELb1ELb0ELb0ELb0EEEvNS_9FwdParamsE:
.text._ZN10layer_norm13ln_fwd_kernelINS_13Kernel_traitsIf6__halffS2_fjLj4096ELj1ELj1ELj4ELj16ENS_18Kernel_traits_baseILj4096EfS2_fS2_fjLj128EEEEELb1ELb0ELb0ELb0EEEvNS_9FwdParamsE:
        /* <DEDUP_REMOVED lines=97> */
.L_x_18885:
        /* <DEDUP_REMOVED lines=40> */
.L_x_18886:
[----:B------:R-:W-:Y:S05]  /*0890*/  BSYNC.RECONVERGENT B0 ;  /* 0x0000000000007941 */ /* 0x000fea0003800200 */
.L_x_18884:
        /* <DEDUP_REMOVED lines=89> */
.L_x_19230:
        /* <DEDUP_REMOVED lines=42> */
.L_x_27150:
[----:B------:R-:W-:Y:S05]  /*10d0*/  BRX R92 -0x10e0                                        (*"BRANCH_TARGETS .L_x_27151,.L_x_27152,.L_x_27153"*) ;  /* 0xffffffec5cc87949 */ /* 0x000fea000383ffff */
.L_x_27153:
[----:B------:R-:W-:Y:S01]  /*10e0*/  VIADD R94, R5, 0x1 ;  /* 0x00000001055e7836 */ /* 0x000fe20000000000 */
[----:B------:R-:W-:Y:S01]  /*10f0*/  MOV R95, R6 ;  /* 0x00000006005f7202 */ /* 0x000fe20000000f00 */
[----:B------:R-:W-:Y:S01]  /*1100*/  IMAD.MOV.U32 R92, RZ, RZ, R3 ;  /* 0x000000ffff5c7224 */ /* 0x000fe200078e0003 */
[----:B------:R-:W-:Y:S06]  /*1110*/  BRA `(.L_x_18891) ;  /* 0x0000000000f07947 */ /* 0x000fec0003800000 */
.L_x_27151:
[----:B------:R-:W-:Y:S01]  /*1120*/  IMAD.MOV.U32 R92, RZ, RZ, R3 ;  /* 0x000000ffff5c7224 */ /* 0x000fe200078e0003 */
[----:B------:R-:W-:Y:S01]  /*1130*/  MOV R95, R7 ;  /* 0x00000007005f7202 */ /* 0x000fe20000000f00 */
[----:B------:R-:W-:Y:S01]  /*1140*/  IMAD.MOV.U32 R94, RZ, RZ, 0x3 ;  /* 0x00000003ff5e7424 */ /* 0x000fe200078e00ff */
[----:B------:R-:W-:Y:S06]  /*1150*/  BRA `(.L_x_18891) ;  /* 0x0000000000e07947 */ /* 0x000fec0003800000 */
.L_x_27152:
        /* <DEDUP_REMOVED lines=13> */
.L_x_18893:
[----:B------:R-:W-:Y:S05]  /*1230*/  BSYNC.RECONVERGENT B2 ;  /* 0x0000000000027941 */ /* 0x000fea0003800200 */
.L_x_18892:
        /* <DEDUP_REMOVED lines=42> */
.L_x_18891:
[----:B------:R-:W-:Y:S05]  /*14e0*/  BSYNC.RECONVERGENT B1 ;  /* 0x0000000000017941 */ /* 0x000fea0003800200 */
.L_x_18890:
        /* <DEDUP_REMOVED lines=26> */
.L_x_18896:
        /* <DEDUP_REMOVED lines=13> */
.L_x_18898:
[----:B------:R-:W-:Y:S05]  /*1760*/  BSYNC.RECONVERGENT B2 ;  /* 0x0000000000027941 */ /* 0x000fea0003800200 */
.L_x_18897:
        /* <DEDUP_REMOVED lines=43> */
.L_x_18895:
[----:B------:R-:W-:Y:S05]  /*1a20*/  BSYNC.RECONVERGENT B1 ;  /* 0x0000000000017941 */ /* 0x000fea0003800200 */
.L_x_18894:
        /* <DEDUP_REMOVED lines=22> */
.L_x_18901:
        /* <DEDUP_REMOVED lines=13> */
.L_x_18903:
[----:B------:R-:W-:Y:S05]  /*1c60*/  BSYNC.RECONVERGENT B2 ;  /* 0x0000000000027941 */ /* 0x000fea0003800200 */
.L_x_18902:
        /* <DEDUP_REMOVED lines=43> */
.L_x_18900:
[----:B------:R-:W-:Y:S05]  /*1f20*/  BSYNC.RECONVERGENT B1 ;  /* 0x0000000000017941 */ /* 0x000fea0003800200 */
.L_x_18899:
        /* <DEDUP_REMOVED lines=22> */
.L_x_18906:
        /* <DEDUP_REMOVED lines=13> */
.L_x_18908:
[----:B------:R-:W-:Y:S05]  /*2160*/  BSYNC.RECONVERGENT B2 ;  /* 0x0000000000027941 */ /* 0x000fea0003800200 */
.L_x_18907:
        /* <DEDUP_REMOVED lines=43> */
.L_x_18905:
[----:B------:R-:W-:Y:S05]  /*2420*/  BSYNC.RECONVERGENT B1 ;  /* 0x0000000000017941 */ /* 0x000fea0003800200 */
.L_x_18904:
        /* <DEDUP_REMOVED lines=22> */
.L_x_18911:
        /* <DEDUP_REMOVED lines=13> */
.L_x_18913:
[----:B------:R-:W-:Y:S05]  /*2660*/  BSYNC.RECONVERGENT B2 ;  /* 0x0000000000027941 */ /* 0x000fea0003800200 */
.L_x_18912:
        /* <DEDUP_REMOVED lines=43> */
.L_x_18910:
[----:B------:R-:W-:Y:S05]  /*2920*/  BSYNC.RECONVERGENT B1 ;  /* 0x0000000000017941 */ /* 0x000fea0003800200 */
.L_x_18909:
        /* <DEDUP_REMOVED lines=22> */
.L_x_18916:
        /* <DEDUP_REMOVED lines=13> */
.L_x_18918:
[----:B------:R-:W-:Y:S05]  /*2b60*/  BSYNC.RECONVERGENT B2 ;  /* 0x0000000000027941 */ /* 0x000fea0003800200 */
.L_x_18917:
        /* <DEDUP_REMOVED lines=43> */
.L_x_18915:
[----:B------:R-:W-:Y:S05]  /*2e20*/  BSYNC.RECONVERGENT B1 ;  /* 0x0000000000017941 */ /* 0x000fea0003800200 */
.L_x_18914:
        /* <DEDUP_REMOVED lines=22> */
.L_x_18921:
        /* <DEDUP_REMOVED lines=13> */
.L_x_18923:
[----:B------:R-:W-:Y:S05]  /*3060*/  BSYNC.RECONVERGENT B2 ;  /* 0x0000000000027941 */ /* 0x000fea0003800200 */
.L_x_18922:
        /* <DEDUP_REMOVED lines=43> */
.L_x_18920:
[----:B------:R-:W-:Y:S05]  /*3320*/  BSYNC.RECONVERGENT B1 ;  /* 0x0000000000017941 */ /* 0x000fea0003800200 */
.L_x_18919:
        /* <DEDUP_REMOVED lines=22> */
.L_x_18926:
        /* <DEDUP_REMOVED lines=15> */
.L_x_18928:
[----:B------:R-:W-:Y:S05]  /*3580*/  BSYNC.RECONVERGENT B2 ;  /* 0x0000000000027941 */ /* 0x000fea0003800200 */
.L_x_18927:
        /* <DEDUP_REMOVED lines=43> */
.L_x_18925:
[----:B------:R-:W-:Y:S05]  /*3840*/  BSYNC.RECONVERGENT B1 ;  /* 0x0000000000017941 */ /* 0x000fea0003800200 */
.L_x_18924:
        /* <DEDUP_REMOVED lines=10> */
.L_x_18889:
        /* <DEDUP_REMOVED lines=16> */
.L_x_18932:
        /* <DEDUP_REMOVED lines=13> */
.L_x_18934:
[----:B------:R-:W-:Y:S05]  /*3ac0*/  BSYNC.RECONVERGENT B2 ;  /* 0x0000000000027941 */ /* 0x000fea0003800200 */
.L_x_18933:
        /* <DEDUP_REMOVED lines=42> */
.L_x_18931:
[----:B------:R-:W-:Y:S05]  /*3d70*/  BSYNC.RECONVERGENT B1 ;  /* 0x0000000000017941 */ /* 0x000fea0003800200 */
.L_x_18930:
[----:B------:R-:W0:Y:S01]  /*3d80*/  LDC R95, c[0x0][0x404] ;  /* 0x00010100ff5f7b82 */ /* 0x000e220000000800 */
[----:B------:R-:W-:Y:S01]  /*3d90*/  I2FP.F32.U32 R3, R12 ;  /* 0x0000000c00037245 */ /* 0x000fe20000201000 */
[----:B------:R-:W-:Y:S01]  /*3da0*/  HFMA2 R94, -RZ, RZ, 0.1171875, 0 ;  /* 0x2f800000ff5e7431 */ /* 0x000fe200000001ff */
[----:B------:R-:W-:Y:S01]  /*3db0*/  ISETP.NE.AND P0, PT, R13, 0x1, PT ;  /* 0x000000010d00780c */ /* 0x000fe20003f05270 */
[----:B------:R-:W-:Y:S01]  /*3dc0*/  BSSY.RECONVERGENT B1, `(.L_x_18935) ;  /* 0x000004c000017945 */ /* 0x000fe20003800200 */
[----:B------:R-:W-:Y:S02]  /*3dd0*/  IMAD.MOV.U32 R15, RZ, RZ, 0x2 ;  /* 0x00000002ff0f7424 */ /* 0x000fe400078e00ff */
[----:B------:R-:W-:Y:S01]  /*3de0*/  FFMA.FTZ R12, R3, R94, 1.1641532182693481445e-10 ;  /* 0x2f000000030c7423 */ /* 0x000fe2000001005e */
[----:B------:R-:W1:Y:S01]  /*3df0*/  LDC R93, c[0x0][0x408] ;  /* 0x00010200ff5d7b82 */ /* 0x000e620000000800 */
[----:B-----5:R-:W-:Y:S02]  /*3e00*/  HADD2.F32 R3, -RZ, R80.H0_H0 ;  /* 0x20000050ff037230 */ /* 0x020fe40000004100 */
[----:B------:R-:W-:Y:S01]  /*3e10*/  IMAD.MOV.U32 R5, RZ, RZ, R2 ;  /* 0x000000ffff057224 */ /* 0x000fe200078e0002 */
[----:B0-----:R-:W-:-:S02]  /*3e20*/  FSETP.LE.FTZ.AND P1, PT, R12, R95, PT ;  /* 0x0000005f0c00720b */ /* 0x001fc40003f33000 */
[----:B------:R-:W-:Y:S02]  /*3e30*/  FMUL.FTZ R12, R3, UR4 ;  /* 0x00000004030c7c20 */ /* 0x000fe40008410000 */
[----:B------:R-:W-:Y:S02]  /*3e40*/  P2R R3, PR, RZ, 0x2 ;  /* 0x00000002ff037803 */ /* 0x000fe40000000000 */
[----:B-1----:R-:W-:Y:S01]  /*3e50*/  FMUL.FTZ R12, R12, R93 ;  /* 0x0000005d0c0c7220 */ /* 0x002fe20000410000 */
        /* <DEDUP_REMOVED lines=9> */
.L_x_18937:
        /* <DEDUP_REMOVED lines=13> */
.L_x_18939:
[----:B------:R-:W-:Y:S05]  /*3fc0*/  BSYNC.RECONVERGENT B2 ;  /* 0x0000000000027941 */ /* 0x000fea0003800200 */
.L_x_18938:
        /* <DEDUP_REMOVED lines=43> */
.L_x_18936:
[----:B------:R-:W-:Y:S05]  /*4280*/  BSYNC.RECONVERGENT B1 ;  /* 0x0000000000017941 */ /* 0x000fea0003800200 */
.L_x_18935:
        /* <DEDUP_REMOVED lines=19> */
.L_x_18942:
        /* <DEDUP_REMOVED lines=13> */
.L_x_18944:
[----:B------:R-:W-:Y:S05]  /*4490*/  BSYNC.RECONVERGENT B2 ;  /* 0x0000000000027941 */ /* 0x000fea0003800200 */
.L_x_18943:
        /* <DEDUP_REMOVED lines=41> */
[----:B------:R-:W-:Y:S01]  /*4730*/  IMAD.MOV.U32 R84, RZ, RZ, RZ ;  /* 0x000000ffff547224 */ /* 0x000fe200078e00ff */
[----:B------:R-:W-:-:S07]  /*4740*/  MOV R92, R14 ;  /* 0x0000000e005c7202 */ /* 0x000fce0000000f00 */
.L_x_18941:
[----:B------:R-:W-:Y:S05]  /*4750*/  BSYNC.RECONVERGENT B1 ;  /* 0x0000000000017941 */ /* 0x000fea0003800200 */
.L_x_18940:
[----:B------:R-:W-:Y:S01]  /*4760*/  I2FP.F32.U32 R5, R5 ;  /* 0x0000000500057245 */ /* 0x000fe20000201000 */
[----:B------:R-:W-:Y:S01]  /*4770*/  BSSY.RECONVERGENT B1, `(.L_x_18945) ;  /* 0x000004b000017945 */ /* 0x000fe20003800200 */
[----:B------:R-:W-:Y:S01]  /*4780*/  ISETP.NE.AND P2, PT, R84, 0x1, PT ;  /* 0x000000015400780c */ /* 0x000fe20003f45270 */
[----:B------:R-:W-:Y:S02]  /*4790*/  IMAD.MOV.U32 R85, RZ, RZ, 0x2 ;  /* 0x00000002ff557424 */ /* 0x000fe400078e00ff */
[----:B------:R-:W-:Y:S01]  /*47a0*/  FFMA.FTZ R14, R5, R94, 1.1641532182693481445e-10 ;  /* 0x2f000000050e7423 */ /* 0x000fe2000001005e */
[----:B------:R-:W-:-:S04]  /*47b0*/  HADD2.F32 R5, -RZ, R81.H0_H0 ;  /* 0x20000051ff057230 */ /* 0x000fc80000004100 */
        /* <DEDUP_REMOVED lines=13> */
.L_x_18947:
        /* <DEDUP_REMOVED lines=13> */
.L_x_18949:
[----:B------:R-:W-:Y:S05]  /*4960*/  BSYNC.RECONVERGENT B2 ;  /* 0x0000000000027941 */ /* 0x000fea0003800200 */
.L_x_18948:
        /* <DEDUP_REMOVED lines=43> */
.L_x_18946:
[----:B------:R-:W-:Y:S05]  /*4c20*/  BSYNC.RECONVERGENT B1 ;  /* 0x0000000000017941 */ /* 0x000fea0003800200 */
.L_x_18945:
[----:B------:R-:W-:Y:S01]  /*4c30*/  I2FP.F32.U32 R5, R5 ;  /* 0x0000000500057245 */ /* 0x000fe20000201000 */
[----:B------:R-:W-:Y:S01]  /*4c40*/  HADD2.F32 R81, -RZ, R81.H1_H1 ;  /* 0x30000051ff517230 */ /* 0x000fe20000004100 */
[----:B------:R-:W-:Y:S01]  /*4c50*/  ISETP.NE.AND P3, PT, R85, 0x1, PT ;  /* 0x000000015500780c */ /* 0x000fe20003f65270 */
[----:B------:R-:W-:Y:S01]  /*4c60*/  BSSY.RECONVERGENT B1, `(.L_x_18950) ;  /* 0x0000049000017945 */ /* 0x000fe20003800200 */
[----:B------:R-:W-:Y:S02]  /*4c70*/  IMAD.MOV.U32 R84, RZ, RZ, 0x2 ;  /* 0x00000002ff547424 */ /* 0x000fe400078e00ff */
[----:B------:R-:W-:Y:S01]  /*4c80*/  FFMA.FTZ R80, R5, R94, 1.1641532182693481445e-10 ;  /* 0x2f00000005507423 */ /* 0x000fe2000001005e */
[----:B------:R-:W-:-:S04]  /*4c90*/  IMAD.MOV.U32 R5, RZ, RZ, R2 ;  /* 0x000000ffff057224 */ /* 0x000fc800078e0002 */
[----:B------:R-:W-:Y:S01]  /*4ca0*/  FSETP.LE.FTZ.AND P2, PT, R80, R95, PT ;  /* 0x0000005f5000720b */ /* 0x000fe20003f53000 */
[----:B------:R-:W-:-:S04]  /*4cb0*/  FMUL.FTZ R80, R81, UR4 ;  /* 0x0000000451507c20 */ /* 0x000fc80008410000 */
        /* <DEDUP_REMOVED lines=10> */
.L_x_18952:
        /* <DEDUP_REMOVED lines=13> */
.L_x_18954:
[----:B------:R-:W-:Y:S05]  /*4e30*/  BSYNC.RECONVERGENT B2 ;  /* 0x0000000000027941 */ /* 0x000fea0003800200 */
.L_x_18953:
        /* <DEDUP_REMOVED lines=43> */
.L_x_18951:
[----:B------:R-:W-:Y:S05]  /*50f0*/  BSYNC.RECONVERGENT B1 ;  /* 0x0000000000017941 */ /* 0x000fea0003800200 */
.L_x_18950:
[----:B------:R-:W-:Y:S01]  /*5100*/  I2FP.F32.U32 R5, R5 ;  /* 0x0000000500057245 */ /* 0x000fe20000201000 */
[----:B------:R-:W-:Y:S01]  /*5110*/  BSSY.RECONVERGENT B1, `(.L_x_18955) ;  /* 0x000004b000017945 */ /* 0x000fe20003800200 */
[----:B------:R-:W-:Y:S01]  /*5120*/  ISETP.NE.AND P4, PT, R84, 0x1, PT ;  /* 0x000000015400780c */ /* 0x000fe20003f85270 */
[----:B------:R-:W-:Y:S02]  /*5130*/  HFMA2 R85, -RZ, RZ, 0, 1.1920928955078125e-07 ;  /* 0x00000002ff557431 */ /* 0x000fe400000001ff */
[----:B------:R-:W-:Y:S01]  /*5140*/  FFMA.FTZ R80, R5, R94, 1.1641532182693481445e-10 ;  /* 0x2f00000005507423 */ /* 0x000fe2000001005e */
[----:B------:R-:W-:-:S04]  /*5150*/  HADD2.F32 R5, -RZ, R82.H0_H0 ;  /* 0x20000052ff057230 */ /* 0x000fc80000004100 */
        /* <DEDUP_REMOVED lines=13> */
.L_x_18957:
        /* <DEDUP_REMOVED lines=13> */
.L_x_18959:
[----:B------:R-:W-:Y:S05]  /*5300*/  BSYNC.RECONVERGENT B2 ;  /* 0x0000000000027941 */ /* 0x000fea0003800200 */
.L_x_18958:
        /* <DEDUP_REMOVED lines=43> */
.L_x_18956:
[----:B------:R-:W-:Y:S05]  /*55c0*/  BSYNC.RECONVERGENT B1 ;  /* 0x0000000000017941 */ /* 0x000fea0003800200 */
.L_x_18955:
        /* <DEDUP_REMOVED lines=19> */
.L_x_18962:
        /* <DEDUP_REMOVED lines=13> */
.L_x_18964:
[----:B------:R-:W-:Y:S05]  /*57d0*/  BSYNC.RECONVERGENT B2 ;  /* 0x0000000000027941 */ /* 0x000fea0003800200 */
.L_x_18963:
        /* <DEDUP_REMOVED lines=43> */
.L_x_18961:
[----:B------:R-:W-:Y:S05]  /*5a90*/  BSYNC.RECONVERGENT B1 ;  /* 0x0000000000017941 */ /* 0x000fea0003800200 */
.L_x_18960:
[----:B------:R-:W-:Y:S01]  /*5aa0*/  ISETP.NE.AND P6, PT, R86, 0x1, PT ;  /* 0x000000015600780c */ /* 0x000fe20003fc5270 */
[----:B------:R-:W-:Y:S01]  /*5ab0*/  HADD2.F32 R80, -RZ, R83.H0_H0 ;  /* 0x20000053ff507230 */ /* 0x000fe20000004100 */
[----:B------:R-:W-:Y:S01]  /*5ac0*/  I2FP.F32.U32 R5, R5 ;  /* 0x0000000500057245 */ /* 0x000fe20000201000 */
[----:B------:R-:W-:Y:S01]  /*5ad0*/  BSSY.RECONVERGENT B1, `(.L_x_18965) ;  /* 0x000004b000017945 */ /* 0x000fe20003800200 */
[----:B------:R-:W-:Y:S02]  /*5ae0*/  IMAD.MOV.U32 R85, RZ, RZ, R2 ;  /* 0x000000ffff557224 */ /* 0x000fe400078e0002 */
[----:B------:R-:W-:Y:S01]  /*5af0*/  FMUL.FTZ R80, R80, UR4 ;  /* 0x0000000450507c20 */ /* 0x000fe20008410000 */
[----:B------:R-:W-:Y:S01]  /*5b00*/  FFMA.FTZ R84, R5, R94, 1.1641532182693481445e-10 ;  /* 0x2f00000005547423 */ /* 0x000fe2000001005e */
[----:B------:R-:W-:Y:S02]  /*5b10*/  IMAD.MOV.U32 R5, RZ, RZ, 0x2 ;  /* 0x00000002ff057424 */ /* 0x000fe400078e00ff */
        /* <DEDUP_REMOVED lines=11> */
.L_x_18967:
        /* <DEDUP_REMOVED lines=15> */
.L_x_18969:
[----:B------:R-:W-:Y:S05]  /*5cc0*/  BSYNC.RECONVERGENT B2 ;  /* 0x0000000000027941 */ /* 0x000fea0003800200 */
.L_x_18968:
        /* <DEDUP_REMOVED lines=43> */
.L_x_18966:
[----:B------:R-:W-:Y:S05]  /*5f80*/  BSYNC.RECONVERGENT B1 ;  /* 0x0000000000017941 */ /* 0x000fea0003800200 */
.L_x_18965:
        /* <DEDUP_REMOVED lines=16> */
.L_x_18929:
        /* <DEDUP_REMOVED lines=18> */
[----:B------:R-:W-:Y:S02]  /*61b0*/  LOP3.LUT R80, R3, R94, RZ, 0xfc, !PT ;  /* 0x0000005e03507212 */ /* 0x000fe400078efcff */
[----:B------:R-:W-:Y:S01]  /*61c0*/  MOV R3, R92 ;  /* 0x0000005c00037202 */ /* 0x000fe20000000f00 */
[----:B------:R-:W-:-:S02]  /*61d0*/  VIADD R92, R0, 0x80 ;  /* 0x00000080005c7836 */ /* 0x000fc40000000000 */
[----:B------:R0:W-:Y:S05]  /*61e0*/  STG.E.64 desc[UR6][R82.64], R80 ;  /* 0x0000005052007986 */ /* 0x0001ea000c101b06 */
.L_x_18888:
[----:B------:R-:W-:Y:S05]  /*61f0*/  BSYNC.RECONVERGENT B0 ;  /* 0x0000000000007941 */ /* 0x000fea0003800200 */
.L_x_18887:
        /* <DEDUP_REMOVED lines=30> */
.L_x_18975:
        /* <DEDUP_REMOVED lines=13> */
.L_x_18977:
[----:B------:R-:W-:Y:S05]  /*64b0*/  BSYNC.RECONVERGENT B2 ;  /* 0x0000000000027941 */ /* 0x000fea0003800200 */
.L_x_18976:
        /* <DEDUP_REMOVED lines=43> */
.L_x_18974:
[----:B------:R-:W-:Y:S05]  /*6770*/  BSYNC.RECONVERGENT B1 ;  /* 0x0000000000017941 */ /* 0x000fea0003800200 */
.L_x_18973:
        /* <DEDUP_REMOVED lines=26> */
.L_x_18980:
        /* <DEDUP_REMOVED lines=13> */
.L_x_18982:
[----:B------:R-:W-:Y:S05]  /*69f0*/  BSYNC.RECONVERGENT B2 ;  /* 0x0000000000027941 */ /* 0x000fea0003800200 */
.L_x_18981:
        /* <DEDUP_REMOVED lines=43> */
.L_x_18979:
[----:B------:R-:W-:Y:S05]  /*6cb0*/  BSYNC.RECONVERGENT B1 ;  /* 0x0000000000017941 */ /* 0x000fea0003800200 */
.L_x_18978:
        /* <DEDUP_REMOVED lines=22> */
.L_x_18985:
        /* <DEDUP_REMOVED lines=13> */
.L_x_18987:
[----:B------:R-:W-:Y:S05]  /*6ef0*/  BSYNC.RECONVERGENT B2 ;  /* 0x0000000000027941 */ /* 0x000fea0003800200 */
.L_x_18986:
        /* <DEDUP_REMOVED lines=43> */
.L_x_18984:
[----:B------:R-:W-:Y:S05]  /*71b0*/  BSYNC.RECONVERGENT B1 ;  /* 0x0000000000017941 */ /* 0x000fea0003800200 */
.L_x_18983:
        /* <DEDUP_REMOVED lines=22> */
.L_x_18990:
        /* <DEDUP_REMOVED lines=13> */
.L_x_18992:
[----:B------:R-:W-:Y:S05]  /*73f0*/  BSYNC.RECONVERGENT B2 ;  /* 0x0000000000027941 */ /* 0x000fea0003800200 */
.L_x_18991:
        /* <DEDUP_REMOVED lines=43> */
.L_x_18989:
[----:B------:R-:W-:Y:S05]  /*76b0*/  BSYNC.RECONVERGENT B1 ;  /* 0x0000000000017941 */ /* 0x000fea0003800200 */
.L_x_18988:
        /* <DEDUP_REMOVED lines=22> */
.L_x_18995:
        /* <DEDUP_REMOVED lines=13> */
.L_x_18997:
[----:B------:R-:W-:Y:S05]  /*78f0*/  BSYNC.RECONVERGENT B2 ;  /* 0x0000000000027941 */ /* 0x000fea0003800200 */
.L_x_18996:
        /* <DEDUP_REMOVED lines=43> */
.L_x_18994:
[----:B------:R-:W-:Y:S05]  /*7bb0*/  BSYNC.RECONVERGENT B1 ;  /* 0x0000000000017941 */ /* 0x000fea0003800200 */
.L_x_18993:
        /* <DEDUP_REMOVED lines=22> */
.L_x_19000:
        /* <DEDUP_REMOVED lines=13> */
.L_x_19002:
[----:B------:R-:W-:Y:S05]  /*7df0*/  BSYNC.RECONVERGENT B2 ;  /* 0x0000000000027941 */ /* 0x000fea0003800200 */
.L_x_19001:
        /* <DEDUP_REMOVED lines=43> */
.L_x_18999:
[----:B------:R-:W-:Y:S05]  /*80b0*/  BSYNC.RECONVERGENT B1 ;  /* 0x0000000000017941 */ /* 0x000fea0003800200 */
.L_x_18998:
        /* <DEDUP_REMOVED lines=22> */
.L_x_19005:
        /* <DEDUP_REMOVED lines=13> */
.L_x_19007:
[----:B------:R-:W-:Y:S05]  /*82f0*/  BSYNC.RECONVERGENT B2 ;  /* 0x0000000000027941 */ /* 0x000fea0003800200 */
.L_x_19006:
        /* <DEDUP_REMOVED lines=43> */
.L_x_19004:
[----:B------:R-:W-:Y:S05]  /*85b0*/  BSYNC.RECONVERGENT B1 ;  /* 0x0000000000017941 */ /* 0x000fea0003800200 */
.L_x_19003:
        /* <DEDUP_REMOVED lines=22> */
.L_x_19010:
        /* <DEDUP_REMOVED lines=15> */
.L_x_19012:
[----:B------:R-:W-:Y:S05]  /*8810*/  BSYNC.RECONVERGENT B2 ;  /* 0x0000000000027941 */ /* 0x000fea0003800200 */
.L_x_19011:
        /* <DEDUP_REMOVED lines=43> */
.L_x_19009:
[----:B------:R-:W-:Y:S05]  /*8ad0*/  BSYNC.RECONVERGENT B1 ;  /* 0x0000000000017941 */ /* 0x000fea0003800200 */
.L_x_19008:
        /* <DEDUP_REMOVED lines=10> */
.L_x_18972:
        /* <DEDUP_REMOVED lines=16> */
.L_x_19016:
        /* <DEDUP_REMOVED lines=13> */
.L_x_19018:
[----:B------:R-:W-:Y:S05]  /*8d50*/  BSYNC.RECONVERGENT B2 ;  /* 0x0000000000027941 */ /* 0x000fea0003800200 */
.L_x_19017:
        /* <DEDUP_REMOVED lines=43> */
.L_x_19015:
[----:B------:R-:W-:Y:S05]  /*9010*/  BSYNC.RECONVERGENT B1 ;  /* 0x0000000000017941 */ /* 0x000fea0003800200 */
.L_x_19014:
        /* <DEDUP_REMOVED lines=9> */
[----:B------:R-:W-:-:S04]  /*90b0*/  FMUL.FTZ R5, R5, UR4 ;  /* 0x0000000405057c20 */ /* 0x000fc80008410000 */
        /* <DEDUP_REMOVED lines=13> */
.L_x_19021:
        /* <DEDUP_REMOVED lines=13> */
.L_x_19023:
[----:B------:R-:W-:Y:S05]  /*9260*/  BSYNC.RECONVERGENT B2 ;  /* 0x0000000000027941 */ /* 0x000fea0003800200 */
.L_x_19022:
        /* <DEDUP_REMOVED lines=43> */
.L_x_19020:
[----:B------:R-:W-:Y:S05]  /*9520*/  BSYNC.RECONVERGENT B1 ;  /* 0x0000000000017941 */ /* 0x000fea0003800200 */
.L_x_19019:
[----:B------:R-:W-:Y:S01]  /*9530*/  ISETP.NE.AND P1, PT, R59, 0x1, PT ;  /* 0x000000013b00780c */ /* 0x000fe20003f25270 */
[----:B------:R-:W-:Y:S01]  /*9540*/  HADD2.F32 R60, -RZ, R60.H1_H1 ;  /* 0x3000003cff3c7230 */ /* 0x000fe20000004100 */
[----:B------:R-:W-:Y:S01]  /*9550*/  I2FP.F32.U32 R58, R5 ;  /* 0x00000005003a7245 */ /* 0x000fe20000201000 */
[----:B------:R-:W-:Y:S03]  /*9560*/  BSSY.RECONVERGENT B1, `(.L_x_19024) ;  /* 0x0000049000017945 */ /* 0x000fe60003800200 */
[----:B------:R-:W-:Y:S01]  /*9570*/  FMUL.FTZ R57, R60, UR4 ;  /* 0x000000043c397c20 */ /* 0x000fe20008410000 */
[----:B------:R-:W-:Y:S01]  /*9580*/  FFMA.FTZ R5, R58, R95, 1.1641532182693481445e-10 ;  /* 0x2f0000003a057423 */ /* 0x000fe2000001005f */
[----:B------:R-:W-:Y:S02]  /*9590*/  HFMA2 R60, -RZ, RZ, 0, 1.1920928955078125e-07 ;  /* 0x00000002ff3c7431 */ /* 0x000fe400000001ff */
[----:B------:R-:W-:-:S02]  /*95a0*/  FMUL.FTZ R57, R57, R94 ;  /* 0x0000005e39397220 */ /* 0x000fc40000410000 */
        /* <DEDUP_REMOVED lines=11> */
.L_x_19026:
        /* <DEDUP_REMOVED lines=13> */
.L_x_19028:
[----:B------:R-:W-:Y:S05]  /*9730*/  BSYNC.RECONVERGENT B2 ;  /* 0x0000000000027941 */ /* 0x000fea0003800200 */
.L_x_19027:
        /* <DEDUP_REMOVED lines=43> */
.L_x_19025:
[----:B------:R-:W-:Y:S05]  /*99f0*/  BSYNC.RECONVERGENT B1 ;  /* 0x0000000000017941 */ /* 0x000fea0003800200 */
.L_x_19024:
[----:B------:R-:W-:Y:S01]  /*9a00*/  I2FP.F32.U32 R58, R5 ;  /* 0x00000005003a7245 */ /* 0x000fe20000201000 */
[----:B------:R-:W-:Y:S01]  /*9a10*/  BSSY.RECONVERGENT B1, `(.L_x_19029) ;  /* 0x000004b000017945 */ /* 0x000fe20003800200 */
[----:B------:R-:W-:Y:S01]  /*9a20*/  ISETP.NE.AND P2, PT, R60, 0x1, PT ;  /* 0x000000013c00780c */ /* 0x000fe20003f45270 */
[----:B------:R-:W-:Y:S02]  /*9a30*/  IMAD.MOV.U32 R80, RZ, RZ, 0x2 ;  /* 0x00000002ff507424 */ /* 0x000fe400078e00ff */
[----:B------:R-:W-:-:S05]  /*9a40*/  FFMA.FTZ R5, R58, R95, 1.1641532182693481445e-10 ;  /* 0x2f0000003a057423 */ /* 0x000fca000001005f */
[----:B------:R-:W-:Y:S01]  /*9a50*/  FSETP.LE.FTZ.AND P1, PT, R5, R112, PT ;  /* 0x000000700500720b */ /* 0x000fe20003f33000 */
[----:B------:R-:W-:-:S05]  /*9a60*/  HADD2.F32 R5, -RZ, R61.H0_H0 ;  /* 0x2000003dff057230 */ /* 0x000fca0000004100 */
[----:B------:R-:W-:-:S04]  /*9a70*/  FMUL.FTZ R5, R5, UR4 ;  /* 0x0000000405057c20 */ /* 0x000fc80008410000 */
        /* <DEDUP_REMOVED lines=11> */
.L_x_19031:
        /* <DEDUP_REMOVED lines=13> */
.L_x_19033:
[----:B------:R-:W-:Y:S05]  /*9c00*/  BSYNC.RECONVERGENT B2 ;  /* 0x0000000000027941 */ /* 0x000fea0003800200 */
.L_x_19032:
        /* <DEDUP_REMOVED lines=41> */
[----:B------:R-:W-:Y:S02]  /*9ea0*/  IMAD.MOV.U32 R93, RZ, RZ, R80 ;  /* 0x000000ffff5d7224 */ /* 0x000fe400078e0050 */
[----:B------:R-:W-:-:S07]  /*9eb0*/  HFMA2 R80, -RZ, RZ, 0, 0 ;  /* 0x00000000ff507431 */ /* 0x000fce00000001ff */
.L_x_19030:
[----:B------:R-:W-:Y:S05]  /*9ec0*/  BSYNC.RECONVERGENT B1 ;  /* 0x0000000000017941 */ /* 0x000fea0003800200 */
.L_x_19029:
        /* <DEDUP_REMOVED lines=19> */
.L_x_19036:
        /* <DEDUP_REMOVED lines=13> */
.L_x_19038:
[----:B------:R-:W-:Y:S05]  /*a0d0*/  BSYNC.RECONVERGENT B2 ;  /* 0x0000000000027941 */ /* 0x000fea0003800200 */
.L_x_19037:
        /* <DEDUP_REMOVED lines=43> */
.L_x_19035:
[----:B------:R-:W-:Y:S05]  /*a390*/  BSYNC.RECONVERGENT B1 ;  /* 0x0000000000017941 */ /* 0x000fea0003800200 */
.L_x_19034:
        /* <DEDUP_REMOVED lines=19> */
.L_x_19041:
        /* <DEDUP_REMOVED lines=13> */
.L_x_19043:
[----:B------:R-:W-:Y:S05]  /*a5a0*/  BSYNC.RECONVERGENT B2 ;  /* 0x0000000000027941 */ /* 0x000fea0003800200 */
.L_x_19042:
        /* <DEDUP_REMOVED lines=43> */
.L_x_19040:
[----:B------:R-:W-:Y:S05]  /*a860*/  BSYNC.RECONVERGENT B1 ;  /* 0x0000000000017941 */ /* 0x000fea0003800200 */
.L_x_19039:
        /* <DEDUP_REMOVED lines=19> */
.L_x_19046:
        /* <DEDUP_REMOVED lines=13> */
.L_x_19048:
[----:B------:R-:W-:Y:S05]  /*aa70*/  BSYNC.RECONVERGENT B2 ;  /* 0x0000000000027941 */ /* 0x000fea0003800200 */
.L_x_19047:
        /* <DEDUP_REMOVED lines=43> */
.L_x_19045:
[----:B------:R-:W-:Y:S05]  /*ad30*/  BSYNC.RECONVERGENT B1 ;  /* 0x0000000000017941 */ /* 0x000fea0003800200 */
.L_x_19044:
        /* <DEDUP_REMOVED lines=19> */
.L_x_19051:
        /* <DEDUP_REMOVED lines=15> */
.L_x_19053:
[----:B------:R-:W-:Y:S05]  /*af60*/  BSYNC.RECONVERGENT B2 ;  /* 0x0000000000027941 */ /* 0x000fea0003800200 */
.L_x_19052:
        /* <DEDUP_REMOVED lines=43> */
.L_x_19050:
[----:B------:R-:W-:Y:S05]  /*b220*/  BSYNC.RECONVERGENT B1 ;  /* 0x0000000000017941 */ /* 0x000fea0003800200 */
.L_x_19049:
        /* <DEDUP_REMOVED lines=16> */
.L_x_19013:
        /* <DEDUP_REMOVED lines=22> */
.L_x_18971:
[----:B------:R-:W-:Y:S05]  /*b490*/  BSYNC.RECONVERGENT B0 ;  /* 0x0000000000007941 */ /* 0x000fea0003800200 */
.L_x_18970:
        /* <DEDUP_REMOVED lines=30> */
.L_x_19059:
        /* <DEDUP_REMOVED lines=13> */
.L_x_19061:
[----:B------:R-:W-:Y:S05]  /*b750*/  BSYNC.RECONVERGENT B2 ;  /* 0x0000000000027941 */ /* 0x000fea0003800200 */
.L_x_19060:
        /* <DEDUP_REMOVED lines=43> */
.L_x_19058:
[----:B------:R-:W-:Y:S05]  /*ba10*/  BSYNC.RECONVERGENT B1 ;  /* 0x0000000000017941 */ /* 0x000fea0003800200 */
.L_x_19057:
        /* <DEDUP_REMOVED lines=26> */
.L_x_19064:
        /* <DEDUP_REMOVED lines=13> */
.L_x_19066:
[----:B------:R-:W-:Y:S05]  /*bc90*/  BSYNC.RECONVERGENT B2 ;  /* 0x0000000000027941 */ /* 0x000fea0003800200 */
.L_x_19065:
        /* <DEDUP_REMOVED lines=43> */
.L_x_19063:
[----:B------:R-:W-:Y:S05]  /*bf50*/  BSYNC.RECONVERGENT B1 ;  /* 0x0000000000017941 */ /* 0x000fea0003800200 */
.L_x_19062:
        /* <DEDUP_REMOVED lines=22> */
.L_x_19069:
        /* <DEDUP_REMOVED lines=13> */
.L_x_19071:
[----:B------:R-:W-:Y:S05]  /*c190*/  BSYNC.RECONVERGENT B2 ;  /* 0x0000000000027941 */ /* 0x000fea0003800200 */
.L_x_19070:
        /* <DEDUP_REMOVED lines=43> */
.L_x_19068:
[----:B------:R-:W-:Y:S05]  /*c450*/  BSYNC.RECONVERGENT B1 ;  /* 0x0000000000017941 */ /* 0x000fea0003800200 */
.L_x_19067:
        /* <DEDUP_REMOVED lines=22> */
.L_x_19074:
        /* <DEDUP_REMOVED lines=13> */
.L_x_19076:
[----:B------:R-:W-:Y:S05]  /*c690*/  BSYNC.RECONVERGENT B2 ;  /* 0x0000000000027941 */ /* 0x000fea0003800200 */
.L_x_19075:
        /* <DEDUP_REMOVED lines=43> */
.L_x_19073:
[----:B------:R-:W-:Y:S05]  /*c950*/  BSYNC.RECONVERGENT B1 ;  /* 0x0000000000017941 */ /* 0x000fea0003800200 */
.L_x_19072:
        /* <DEDUP_REMOVED lines=22> */
.L_x_19079:
        /* <DEDUP_REMOVED lines=13> */
.L_x_19081:
[----:B------:R-:W-:Y:S05]  /*cb90*/  BSYNC.RECONVERGENT B2 ;  /* 0x0000000000027941 */ /* 0x000fea0003800200 */
.L_x_19080:
        /* <DEDUP_REMOVED lines=43> */
.L_x_19078:
[----:B------:R-:W-:Y:S05]  /*ce50*/  BSYNC.RECONVERGENT B1 ;  /* 0x0000000000017941 */ /* 0x000fea0003800200 */
.L_x_19077:
        /* <DEDUP_REMOVED lines=22> */
.L_x_19084:
        /* <DEDUP_REMOVED lines=13> */
.L_x_19086:
[----:B------:R-:W-:Y:S05]  /*d090*/  BSYNC.RECONVERGENT B2 ;  /* 0x0000000000027941 */ /* 0x000fea0003800200 */
.L_x_19085:
        /* <DEDUP_REMOVED lines=43> */
.L_x_19083:
[----:B------:R-:W-:Y:S05]  /*d350*/  BSYNC.RECONVERGENT B1 ;  /* 0x0000000000017941 */ /* 0x000fea0003800200 */
.L_x_19082:
        /* <DEDUP_REMOVED lines=22> */
.L_x_19089:
        /* <DEDUP_REMOVED lines=13> */
.L_x_19091:
[----:B------:R-:W-:Y:S05]  /*d590*/  BSYNC.RECONVERGENT B2 ;  /* 0x0000000000027941 */ /* 0x000fea0003800200 */
.L_x_19090:
        /* <DEDUP_REMOVED lines=43> */
.L_x_19088:
[----:B------:R-:W-:Y:S05]  /*d850*/  BSYNC.RECONVERGENT B1 ;  /* 0x0000000000017941 */ /* 0x000fea0003800200 */
.L_x_19087:
        /* <DEDUP_REMOVED lines=22> */
.L_x_19094:
        /* <DEDUP_REMOVED lines=15> */
.L_x_19096:
[----:B------:R-:W-:Y:S05]  /*dab0*/  BSYNC.RECONVERGENT B2 ;  /* 0x0000000000027941 */ /* 0x000fea0003800200 */
.L_x_19095:
        /* <DEDUP_REMOVED lines=43> */
.L_x_19093:
[----:B------:R-:W-:Y:S05]  /*dd70*/  BSYNC.RECONVERGENT B1 ;  /* 0x0000000000017941 */ /* 0x000fea0003800200 */
.L_x_19092:
        /* <DEDUP_REMOVED lines=10> */
.L_x_19056:
        /* <DEDUP_REMOVED lines=16> */
.L_x_19100:
        /* <DEDUP_REMOVED lines=13> */
.L_x_19102:
[----:B------:R-:W-:Y:S05]  /*dff0*/  BSYNC.RECONVERGENT B2 ;  /* 0x0000000000027941 */ /* 0x000fea0003800200 */
.L_x_19101:
        /* <DEDUP_REMOVED lines=43> */
.L_x_19099:
[----:B------:R-:W-:Y:S05]  /*e2b0*/  BSYNC.RECONVERGENT B1 ;  /* 0x0000000000017941 */ /* 0x000fea0003800200 */
.L_x_19098:
        /* <DEDUP_REMOVED lines=23> */
.L_x_19105:
        /* <DEDUP_REMOVED lines=13> */
.L_x_19107:
[----:B------:R-:W-:Y:S05]  /*e500*/  BSYNC.RECONVERGENT B2 ;  /* 0x0000000000027941 */ /* 0x000fea0003800200 */
.L_x_19106:
        /* <DEDUP_REMOVED lines=42> */
[----:B------:R-:W-:-:S07]  /*e7b0*/  HFMA2 R67, -RZ, RZ, 0, 0 ;  /* 0x00000000ff437431 */ /* 0x000fce00000001ff */
.L_x_19104:
[----:B------:R-:W-:Y:S05]  /*e7c0*/  BSYNC.RECONVERGENT B1 ;  /* 0x0000000000017941 */ /* 0x000fea0003800200 */
.L_x_19103:
        /* <DEDUP_REMOVED lines=19> */
.L_x_19110:
        /* <DEDUP_REMOVED lines=13> */
.L_x_19112:
[----:B------:R-:W-:Y:S05]  /*e9d0*/  BSYNC.RECONVERGENT B2 ;  /* 0x0000000000027941 */ /* 0x000fea0003800200 */
.L_x_19111:
        /* <DEDUP_REMOVED lines=43> */
.L_x_19109:
[----:B------:R-:W-:Y:S05]  /*ec90*/  BSYNC.RECONVERGENT B1 ;  /* 0x0000000000017941 */ /* 0x000fea0003800200 */
.L_x_19108:
[----:B------:R-:W-:Y:S01]  /*eca0*/  I2FP.F32.U32 R66, R5 ;  /* 0x0000000500427245 */ /* 0x000fe20000201000 */
[----:B------:R-:W-:Y:S01]  /*ecb0*/  BSSY.RECONVERGENT B1, `(.L_x_19113) ;  /* 0x000004b000017945 */ /* 0x000fe20003800200 */
[----:B------:R-:W-:Y:S01]  /*ecc0*/  ISETP.NE.AND P2, PT, R68, 0x1, PT ;  /* 0x000000014400780c */ /* 0x000fe20003f45270 */
[----:B------:R-:W-:Y:S02]  /*ecd0*/  HFMA2 R80, -RZ, RZ, 0, 1.1920928955078125e-07 ;  /* 0x00000002ff507431 */ /* 0x000fe400000001ff */
[----:B------:R-:W-:-:S05]  /*ece0*/  FFMA.FTZ R5, R66, R95, 1.1641532182693481445e-10 ;  /* 0x2f00000042057423 */ /* 0x000fca000001005f */
[----:B------:R-:W-:Y:S01]  /*ecf0*/  FSETP.LE.FTZ.AND P1, PT, R5, R112, PT ;  /* 0x000000700500720b */ /* 0x000fe20003f33000 */
[----:B------:R-:W-:-:S05]  /*ed00*/  HADD2.F32 R5, -RZ, R69.H0_H0 ;  /* 0x20000045ff057230 */ /* 0x000fca0000004100 */
        /* <DEDUP_REMOVED lines=12> */
.L_x_19115:
        /* <DEDUP_REMOVED lines=13> */
.L_x_19117:
[----:B------:R-:W-:Y:S05]  /*eea0*/  BSYNC.RECONVERGENT B2 ;  /* 0x0000000000027941 */ /* 0x000fea0003800200 */
.L_x_19116:
        /* <DEDUP_REMOVED lines=40> */
[----:B------:R-:W-:Y:S02]  /*f130*/  IMAD.MOV.U32 R93, RZ, RZ, R80 ;  /* 0x000000ffff5d7224 */ /* 0x000fe400078e0050 */
[----:B------:R-:W-:Y:S01]  /*f140*/  HFMA2 R80, -RZ, RZ, 0, 0 ;  /* 0x00000000ff507431 */ /* 0x000fe200000001ff */
[----:B------:R-:W-:-:S07]  /*f150*/  LOP3.LUT R7, R82, UR33, R81, 0x96, !PT ;  /* 0x0000002152077c12 */ /* 0x000fce000f8e9651 */
.L_x_19114:
[----:B------:R-:W-:Y:S05]  /*f160*/  BSYNC.RECONVERGENT B1 ;  /* 0x0000000000017941 */ /* 0x000fea0003800200 */
.L_x_19113:
        /* <DEDUP_REMOVED lines=19> */
.L_x_19120:
        /* <DEDUP_REMOVED lines=13> */
.L_x_19122:
[----:B------:R-:W-:Y:S05]  /*f370*/  BSYNC.RECONVERGENT B2 ;  /* 0x0000000000027941 */ /* 0x000fea0003800200 */
.L_x_19121:
        /* <DEDUP_REMOVED lines=43> */
.L_x_19119:
[----:B------:R-:W-:Y:S05]  /*f630*/  BSYNC.RECONVERGENT B1 ;  /* 0x0000000000017941 */ /* 0x000fea0003800200 */
.L_x_19118:
        /* <DEDUP_REMOVED lines=19> */
.L_x_19125:
        /* <DEDUP_REMOVED lines=13> */
.L_x_19127:
[----:B------:R-:W-:Y:S05]  /*f840*/  BSYNC.RECONVERGENT B2 ;  /* 0x0000000000027941 */ /* 0x000fea0003800200 */
.L_x_19126:
        /* <DEDUP_REMOVED lines=43> */
.L_x_19124:
[----:B------:R-:W-:Y:S05]  /*fb00*/  BSYNC.RECONVERGENT B1 ;  /* 0x0000000000017941 */ /* 0x000fea0003800200 */
.L_x_19123:
        /* <DEDUP_REMOVED lines=19> */
.L_x_19130:
        /* <DEDUP_REMOVED lines=13> */
.L_x_19132:
[----:B------:R-:W-:Y:S05]  /*fd10*/  BSYNC.RECONVERGENT B2 ;  /* 0x0000000000027941 */ /* 0x000fea0003800200 */
.L_x_19131:
        /* <DEDUP_REMOVED lines=43> */
.L_x_19129:
[----:B------:R-:W-:Y:S05]  /*ffd0*/  BSYNC.RECONVERGENT B1 ;  /* 0x0000000000017941 */ /* 0x000fea0003800200 */
.L_x_19128:
        /* <DEDUP_REMOVED lines=19> */
.L_x_19135:
        /* <DEDUP_REMOVED lines=15> */
.L_x_19137:
[----:B------:R-:W-:Y:S05]  /*10200*/  BSYNC.RECONVERGENT B2 ;  /* 0x0000000000027941 */ /* 0x000fea0003800200 */
.L_x_19136:
        /* <DEDUP_REMOVED lines=43> */
.L_x_19134:
[----:B------:R-:W-:Y:S05]  /*104c0*/  BSYNC.RECONVERGENT B1 ;  /* 0x0000000000017941 */ /* 0x000fea0003800200 */
.L_x_19133:
        /* <DEDUP_REMOVED lines=16> */
.L_x_19097:
        /* <DEDUP_REMOVED lines=22> */
.L_x_19055:
[----:B------:R-:W-:Y:S05]  /*10730*/  BSYNC.RECONVERGENT B0 ;  /* 0x0000000000007941 */ /* 0x000fea0003800200 */
.L_x_19054:
        /* <DEDUP_REMOVED lines=30> */
.L_x_19143:
        /* <DEDUP_REMOVED lines=13> */
.L_x_19145:
[----:B------:R-:W-:Y:S05]  /*109f0*/  BSYNC.RECONVERGENT B2 ;  /* 0x0000000000027941 */ /* 0x000fea0003800200 */
.L_x_19144:
        /* <DEDUP_REMOVED lines=43> */
.L_x_19142:
[----:B------:R-:W-:Y:S05]  /*10cb0*/  BSYNC.RECONVERGENT B1 ;  /* 0x0000000000017941 */ /* 0x000fea0003800200 */
.L_x_19141:
        /* <DEDUP_REMOVED lines=26> */
.L_x_19148:
        /* <DEDUP_REMOVED lines=13> */
.L_x_19150:
[----:B------:R-:W-:Y:S05]  /*10f30*/  BSYNC.RECONVERGENT B2 ;  /* 0x0000000000027941 */ /* 0x000fea0003800200 */
.L_x_19149:
        /* <DEDUP_REMOVED lines=43> */
.L_x_19147:
[----:B------:R-:W-:Y:S05]  /*111f0*/  BSYNC.RECONVERGENT B1 ;  /* 0x0000000000017941 */ /* 0x000fea0003800200 */
.L_x_19146:
        /* <DEDUP_REMOVED lines=22> */
.L_x_19153:
        /* <DEDUP_REMOVED lines=13> */
.L_x_19155:
[----:B------:R-:W-:Y:S05]  /*11430*/  BSYNC.RECONVERGENT B2 ;  /* 0x0000000000027941 */ /* 0x000fea0003800200 */
.L_x_19154:
        /* <DEDUP_REMOVED lines=43> */
.L_x_19152:
[----:B------:R-:W-:Y:S05]  /*116f0*/  BSYNC.RECONVERGENT B1 ;  /* 0x0000000000017941 */ /* 0x000fea0003800200 */
.L_x_19151:
        /* <DEDUP_REMOVED lines=22> */
.L_x_19158:
        /* <DEDUP_REMOVED lines=13> */
.L_x_19160:
[----:B------:R-:W-:Y:S05]  /*11930*/  BSYNC.RECONVERGENT B2 ;  /* 0x0000000000027941 */ /* 0x000fea0003800200 */
.L_x_19159:
        /* <DEDUP_REMOVED lines=43> */
.L_x_19157:
[----:B------:R-:W-:Y:S05]  /*11bf0*/  BSYNC.RECONVERGENT B1 ;  /* 0x0000000000017941 */ /* 0x000fea0003800200 */
.L_x_19156:
        /* <DEDUP_REMOVED lines=22> */
.L_x_19163:
        /* <DEDUP_REMOVED lines=13> */
.L_x_19165:
[----:B------:R-:W-:Y:S05]  /*11e30*/  BSYNC.RECONVERGENT B2 ;  /* 0x0000000000027941 */ /* 0x000fea0003800200 */
.L_x_19164:
        /* <DEDUP_REMOVED lines=43> */
.L_x_19162:
[----:B------:R-:W-:Y:S05]  /*120f0*/  BSYNC.RECONVERGENT B1 ;  /* 0x0000000000017941 */ /* 0x000fea0003800200 */
.L_x_19161:
        /* <DEDUP_REMOVED lines=22> */
.L_x_19168:
        /* <DEDUP_REMOVED lines=13> */
.L_x_19170:
[----:B------:R-:W-:Y:S05]  /*12330*/  BSYNC.RECONVERGENT B2 ;  /* 0x0000000000027941 */ /* 0x000fea0003800200 */
.L_x_19169:
        /* <DEDUP_REMOVED lines=43> */
.L_x_19167:
[----:B------:R-:W-:Y:S05]  /*125f0*/  BSYNC.RECONVERGENT B1 ;  /* 0x0000000000017941 */ /* 0x000fea0003800200 */
.L_x_19166:
        /* <DEDUP_REMOVED lines=22> */
.L_x_19173:
        /* <DEDUP_REMOVED lines=13> */
.L_x_19175:
[----:B------:R-:W-:Y:S05]  /*12830*/  BSYNC.RECONVERGENT B2 ;  /* 0x0000000000027941 */ /* 0x000fea0003800200 */
.L_x_19174:
        /* <DEDUP_REMOVED lines=43> */
.L_x_19172:
[----:B------:R-:W-:Y:S05]  /*12af0*/  BSYNC.RECONVERGENT B1 ;  /* 0x0000000000017941 */ /* 0x000fea0003800200 */
.L_x_19171:
        /* <DEDUP_REMOVED lines=22> */
.L_x_19178:
        /* <DEDUP_REMOVED lines=15> */
.L_x_19180:
[----:B------:R-:W-:Y:S05]  /*12d50*/  BSYNC.RECONVERGENT B2 ;  /* 0x0000000000027941 */ /* 0x000fea0003800200 */
.L_x_19179:
        /* <DEDUP_REMOVED lines=43> */
.L_x_19177:
[----:B------:R-:W-:Y:S05]  /*13010*/  BSYNC.RECONVERGENT B1 ;  /* 0x0000000000017941 */ /* 0x000fea0003800200 */
.L_x_19176:
        /* <DEDUP_REMOVED lines=10> */
.L_x_19140:
        /* <DEDUP_REMOVED lines=16> */
.L_x_19184:
        /* <DEDUP_REMOVED lines=13> */
.L_x_19186:
[----:B------:R-:W-:Y:S05]  /*13290*/  BSYNC.RECONVERGENT B2 ;  /* 0x0000000000027941 */ /* 0x000fea0003800200 */
.L_x_19185:
        /* <DEDUP_REMOVED lines=43> */
.L_x_19183:
[----:B------:R-:W-:Y:S05]  /*13550*/  BSYNC.RECONVERGENT B1 ;  /* 0x0000000000017941 */ /* 0x000fea0003800200 */
.L_x_19182:
        /* <DEDUP_REMOVED lines=23> */
.L_x_19189:
        /* <DEDUP_REMOVED lines=13> */
.L_x_19191:
[----:B------:R-:W-:Y:S05]  /*137a0*/  BSYNC.RECONVERGENT B2 ;  /* 0x0000000000027941 */ /* 0x000fea0003800200 */
.L_x_19190:
        /* <DEDUP_REMOVED lines=43> */
.L_x_19188:
[----:B------:R-:W-:Y:S05]  /*13a60*/  BSYNC.RECONVERGENT B1 ;  /* 0x0000000000017941 */ /* 0x000fea0003800200 */
.L_x_19187:
        /* <DEDUP_REMOVED lines=19> */
.L_x_19194:
        /* <DEDUP_REMOVED lines=13> */
.L_x_19196:
[----:B------:R-:W-:Y:S05]  /*13c70*/  BSYNC.RECONVERGENT B2 ;  /* 0x0000000000027941 */ /* 0x000fea0003800200 */
.L_x_19195:
        /* <DEDUP_REMOVED lines=43> */
.L_x_19193:
[----:B------:R-:W-:Y:S05]  /*13f30*/  BSYNC.RECONVERGENT B1 ;  /* 0x0000000000017941 */ /* 0x000fea0003800200 */
.L_x_19192:
        /* <DEDUP_REMOVED lines=19> */
.L_x_19199:
        /* <DEDUP_REMOVED lines=13> */
.L_x_19201:
[----:B------:R-:W-:Y:S05]  /*14140*/  BSYNC.RECONVERGENT B2 ;  /* 0x0000000000027941 */ /* 0x000fea0003800200 */
.L_x_19200:
        /* <DEDUP_REMOVED lines=43> */
.L_x_19198:
[----:B------:R-:W-:Y:S05]  /*14400*/  BSYNC.RECONVERGENT B1 ;  /* 0x0000000000017941 */ /* 0x000fea0003800200 */
.L_x_19197:
        /* <DEDUP_REMOVED lines=19> */
.L_x_19204:
        /* <DEDUP_REMOVED lines=13> */
.L_x_19206:
[----:B------:R-:W-:Y:S05]  /*14610*/  BSYNC.RECONVERGENT B2 ;  /* 0x0000000000027941 */ /* 0x000fea0003800200 */
.L_x_19205:
        /* <DEDUP_REMOVED lines=43> */
.L_x_19203:
[----:B------:R-:W-:Y:S05]  /*148d0*/  BSYNC.RECONVERGENT B1 ;  /* 0x0000000000017941 */ /* 0x000fea0003800200 */
.L_x_19202:
        /* <DEDUP_REMOVED lines=19> */
.L_x_19209:
        /* <DEDUP_REMOVED lines=13> */
.L_x_19211:
[----:B------:R-:W-:Y:S05]  /*14ae0*/  BSYNC.RECONVERGENT B2 ;  /* 0x0000000000027941 */ /* 0x000fea0003800200 */
.L_x_19210:
        /* <DEDUP_REMOVED lines=43> */
.L_x_19208:
[----:B------:R-:W-:Y:S05]  /*14da0*/  BSYNC.RECONVERGENT B1 ;  /* 0x0000000000017941 */ /* 0x000fea0003800200 */
.L_x_19207:
        /* <DEDUP_REMOVED lines=19> */
.L_x_19214:
        /* <DEDUP_REMOVED lines=13> */
.L_x_19216:
[----:B------:R-:W-:Y:S05]  /*14fb0*/  BSYNC.RECONVERGENT B2 ;  /* 0x0000000000027941 */ /* 0x000fea0003800200 */
.L_x_19215:
        /* <DEDUP_REMOVED lines=43> */
.L_x_19213:
[----:B------:R-:W-:Y:S05]  /*15270*/  BSYNC.RECONVERGENT B1 ;  /* 0x0000000000017941 */ /* 0x000fea0003800200 */
.L_x_19212:
        /* <DEDUP_REMOVED lines=19> */
.L_x_19219:
        /* <DEDUP_REMOVED lines=15> */
.L_x_19221:
[----:B------:R-:W-:Y:S05]  /*154a0*/  BSYNC.RECONVERGENT B2 ;  /* 0x0000000000027941 */ /* 0x000fea0003800200 */
.L_x_19220:
        /* <DEDUP_REMOVED lines=43> */
.L_x_19218:
[----:B------:R-:W-:Y:S05]  /*15760*/  BSYNC.RECONVERGENT B1 ;  /* 0x0000000000017941 */ /* 0x000fea0003800200 */
.L_x_19217:
        /* <DEDUP_REMOVED lines=16> */
.L_x_19181:
        /* <DEDUP_REMOVED lines=21> */
.L_x_19139:
[----:B------:R-:W-:Y:S05]  /*159c0*/  BSYNC.RECONVERGENT B0 ;  /* 0x0000000000007941 */ /* 0x000fea0003800200 */
.L_x_19138:
        /* <DEDUP_REMOVED lines=207> */
[----:B------:R-:W-:Y:S01]  /*166c0*/  F2FP.F16.F32.PACK_AB R80, R81, R80 ;  /* 0x000000505150723e */ /* 0x000fe200000000ff */
[----:B------:R-:W-:Y:S01]  /*166d0*/  FADD.FTZ R81, R14, -R93 ;  /* 0x8000005d0e517221 */ /* 0x000fe20000010000 */
[----:B------:R-:W-:Y:S01]  /*166e0*/  FFMA.FTZ R112, R94, R109, R49 ;  /* 0x0000006d5e707223 */ /* 0x000fe20000010031 */
[----:B------:R-:W-:Y:S01]  /*166f0*/  FFMA.FTZ R82, R82, R119, R55 ;  /* 0x0000007752527223 */ /* 0x000fe20000010037 */
[----:B------:R-:W0:Y:S01]  /*16700*/  LDC.64 R94, c[0x0][0x428] ;  /* 0x00010a00ff5e7b82 */ /* 0x000e220000000a00 */
[----:B------:R-:W-:-:S04]  /*16710*/  FMUL.FTZ R81, R92, R81 ;  /* 0x000000515c517220 */ /* 0x000fc80000410000 */
[----:B------:R-:W-:-:S05]  /*16720*/  FFMA.FTZ R81, R81, R118, R54 ;  /* 0x0000007651517223 */ /* 0x000fca0000010036 */
[----:B------:R-:W-:Y:S02]  /*16730*/  F2FP.F16.F32.PACK_AB R81, R82, R81 ;  /* 0x000000515251723e */ /* 0x000fe400000000ff */
[----:B------:R-:W-:Y:S01]  /*16740*/  F2FP.F16.F32.PACK_AB R82, R112, R83 ;  /* 0x000000537052723e */ /* 0x000fe200000000ff */
[----:B------:R-:W-:Y:S01]  /*16750*/  FADD.FTZ R83, R86, -R93 ;  /* 0x8000005d56537221 */ /* 0x000fe20000010000 */
[----:B------:R-:W-:-:S03]  /*16760*/  FMUL.FTZ R112, R92, R113 ;  /* 0x000000715c707220 */ /* 0x000fc60000410000 */
[----:B------:R-:W-:Y:S01]  /*16770*/  FMUL.FTZ R83, R92, R83 ;  /* 0x000000535c537220 */ /* 0x000fe20000410000 */
[----:B------:R-:W-:-:S03]  /*16780*/  FFMA.FTZ R112, R112, R111, R51 ;  /* 0x0000006f70707223 */ /* 0x000fc60000010033 */
[----:B------:R-:W-:Y:S01]  /*16790*/  FFMA.FTZ R83, R83, R110, R50 ;  /* 0x0000006e53537223 */ /* 0x000fe20000010032 */
[C---:B0-----:R-:W-:Y:S01]  /*167a0*/  IMAD.WIDE.U32 R94, R0.reuse, 0x10, R94 ;  /* 0x00000010005e7825 */ /* 0x041fe200078e005e */
[----:B------:R-:W-:-:S03]  /*167b0*/  IADD3 R0, PT, PT, R0, 0x80, RZ ;  /* 0x0000008000007810 */ /* 0x000fc60007ffe0ff */
[----:B------:R-:W-:-:S05]  /*167c0*/  F2FP.F16.F32.PACK_AB R83, R112, R83 ;  /* 0x000000537053723e */ /* 0x000fca00000000ff */
[----:B------:R0:W-:Y:S02]  /*167d0*/  STG.E.128 desc[UR6][R94.64], R80 ;  /* 0x000000505e007986 */ /* 0x0001e4000c101d06 */
.L_x_19223:
[----:B------:R-:W-:Y:S05]  /*167e0*/  BSYNC.RECONVERGENT B0 ;  /* 0x0000000000007941 */ /* 0x000fea0003800200 */
.L_x_19222:
        /* <DEDUP_REMOVED lines=31> */
[----:B0-----:R-:W-:-:S04]  /*169e0*/  IMAD.WIDE.U32 R94, R0, 0x10, R94 ;  /* 0x00000010005e7825 */ /* 0x001fc800078e005e */
[----:B------:R-:W-:Y:S01]  /*169f0*/  F2FP.F16.F32.PACK_AB R83, R112, R83 ;  /* 0x000000537053723e */ /* 0x000fe200000000ff */
[----:B------:R-:W-:-:S04]  /*16a00*/  VIADD R0, R0, 0x80 ;  /* 0x0000008000007836 */ /* 0x000fc80000000000 */
[----:B------:R1:W-:Y:S03]  /*16a10*/  STG.E.128 desc[UR6][R94.64], R80 ;  /* 0x000000505e007986 */ /* 0x0003e6000c101d06 */
.L_x_19225:
[----:B------:R-:W-:Y:S05]  /*16a20*/  BSYNC.RECONVERGENT B0 ;  /* 0x0000000000007941 */ /* 0x000fea0003800200 */
.L_x_19224:
        /* <DEDUP_REMOVED lines=35> */
.L_x_19227:
[----:B------:R-:W-:Y:S05]  /*16c60*/  BSYNC.RECONVERGENT B0 ;  /* 0x0000000000007941 */ /* 0x000fea0003800200 */
.L_x_19226:
        /* <DEDUP_REMOVED lines=25> */
[----:B------:R-:W-:Y:S01]  /*16e00*/  F2FP.F16.F32.PACK_AB R83, R115, R94 ;  /* 0x0000005e7353723e */ /* 0x000fe200000000ff */
[----:B------:R-:W-:Y:S01]  /*16e10*/  FFMA.FTZ R94, R81, R28, R20 ;  /* 0x0000001c515e7223 */ /* 0x000fe20000010014 */
[----:B------:R-:W-:Y:S01]  /*16e20*/  FFMA.FTZ R81, R95, R30, R22 ;  /* 0x0000001e5f517223 */ /* 0x000fe20000010016 */
[----:B------:R-:W-:Y:S01]  /*16e30*/  FFMA.FTZ R95, R80, R29, R21 ;  /* 0x0000001d505f7223 */ /* 0x000fe20000010015 */
[----:B------:R-:W-:-:S03]  /*16e40*/  F2FP.F16.F32.PACK_AB R82, R114, R113 ;  /* 0x000000717252723e */ /* 0x000fc600000000ff */
[----:B------:R-:W-:Y:S02]  /*16e50*/  F2FP.F16.F32.PACK_AB R81, R112, R81 ;  /* 0x000000517051723e */ /* 0x000fe400000000ff */
[----:B------:R-:W-:Y:S01]  /*16e60*/  F2FP.F16.F32.PACK_AB R80, R95, R94 ;  /* 0x0000005e5f50723e */ /* 0x000fe200000000ff */
[----:B0-----:R-:W-:-:S05]  /*16e70*/  IMAD.WIDE.U32 R92, R0, 0x10, R92 ;  /* 0x00000010005c7825 */ /* 0x001fca00078e005c */
[----:B------:R4:W-:Y:S02]  /*16e80*/  STG.E.128 desc[UR6][R92.64], R80 ;  /* 0x000000505c007986 */ /* 0x0009e4000c101d06 */
.L_x_19229:
[----:B------:R-:W-:Y:S05]  /*16e90*/  BSYNC.RECONVERGENT B0 ;  /* 0x0000000000007941 */ /* 0x000fea0003800200 */
.L_x_19228:
[----:B------:R-:W-:Y:S02]  /*16ea0*/  UIADD3 UR10, UPT, UPT, UR10, UR14, URZ ;  /* 0x0000000e0a0a7290 */ /* 0x000fe4000fffe0ff */
[----:B------:R-:W-:Y:S02]  /*16eb0*/  UPLOP3.LUT UP2, UPT, UPT, UPT, UP2, 0x40, 0x4 ;  /* 0x000000000004789c */ /* 0x000fe40003f4e820 */
[----:B------:R-:W-:-:S09]  /*16ec0*/  UISETP.GE.AND UP1, UPT, UR10, UR15, UPT ;  /* 0x0000000f0a00728c */ /* 0x000fd2000bf26270 */
[----:B------:R-:W-:Y:S05]  /*16ed0*/  BRA.U !UP1, `(.L_x_19230) ;  /* 0xfffffe9d09d47547 */ /* 0x000fea000b83ffff */
[----:B------:R-:W-:Y:S05]  /*16ee0*/  EXIT ;  /* 0x000000000000794d */ /* 0x000fea0003800000 */
.L_x_19231:
        /* <DEDUP_REMOVED lines=9> */
.L_x_27318:


//--------------------- .text._ZN10layer_norm13ln_fwd_kernelINS_13Kernel_traitsIf6__halffS2_fjLj4096ELj1ELj1ELj4ELj16ENS_18Kernel_traits_baseILj4096EfS2_fS2_fjLj128EEEEELb1ELb0ELb0ELb1EEEvNS_9FwdParamsE --------------------------
	.section	.text._ZN10layer_norm13ln_fwd_kernelINS_13Kernel_traitsIf6__halffS2_fjLj4096ELj1ELj1ELj4ELj16ENS_18Kernel_traits_baseILj4096EfS2_fS2_fjLj128EEEEELb1ELb0ELb0ELb1EEEvNS_9FwdParamsE,"ax",@progbits
	.align	128
        .global         _ZN10layer_norm13ln_fwd_kernelINS_13Kernel_traitsIf6__halffS2_fjLj4096ELj1ELj1ELj4ELj16ENS_18Kernel_traits_baseILj4096EfS2_fS2_fjLj128EEEEELb1ELb0ELb0ELb1EEEvNS_9FwdParamsE
        .type           _ZN10layer_norm13ln_fwd_kernelINS_13Kernel_traitsIf6__halffS2_fjLj4096ELj1ELj1ELj4ELj16ENS_18Kernel_traits_baseILj4096EfS2_fS2_fjLj128EEEEELb1ELb0ELb0ELb1EEEvNS_9FwdParamsE,@function
        .size           _ZN10layer_norm13ln_fwd_kernelINS_13Kernel_traitsIf6__halffS2_fjLj4096ELj1ELj1ELj4ELj16ENS_18Kernel_traits_baseILj4096EfS2_fS2_fjLj128EEEEELb1ELb0ELb0ELb1EEEvNS_9FwdParamsE,(.L_x_27319 - _ZN10layer_norm13ln_fwd_kernelINS_13Kernel_traitsIf6__halffS2_fjLj4096ELj1ELj1ELj4ELj16ENS_18Kernel_traits_baseILj4096EfS2_fS2_fjLj128EEEEELb1ELb0ELb0ELb1EEEvNS_9FwdParamsE)
        .other          _ZN10layer_norm13ln_fwd_kernelINS_13Kernel_traitsIf6__halffS2_fjLj4096ELj1ELj1ELj4ELj16ENS_18Kernel_traits_baseILj4096EfS2_fS2_fjLj128EEEEELb1ELb0ELb0ELb1EEEvNS_9FwdParamsE,@"STO_CUDA_ENTRY STV_DEFAULT"
_ZN10layer_norm13ln_fwd_kernelINS_13Kernel_traitsIf6__halffS2_fjLj4096ELj1ELj1ELj4ELj16ENS_18Kernel_traits_baseILj4096EfS2_fS2_fjLj128EEEEELb1ELb0ELb0ELb1EEEvNS_9FwdParamsE:
.text._ZN10layer_norm13ln_fwd_kernelINS_13Kernel_traitsIf6__halffS2_fjLj4096ELj1ELj1ELj4ELj16ENS_18Kernel_traits_baseILj4096EfS2_fS2_fjLj128EEEEELb1ELb0ELb0ELb1EEEvNS_9FwdParamsE:
        /* <DEDUP_REMOVED lines=66> */
.L_x_19232:
        /* <DEDUP_REMOVED lines=26> */
.L_x_19233:
        /* <DEDUP_REMOVED lines=78> */
.L_x_19433:
[----:B0-----:R-:W0:Y:S01]  /*0aa0*/  @UP0 LDCU.64 UR4, c[0x0][0x3e0] ;  /* 0x00007c00ff0407ac */ /* 0x001e220008000a00 */
[----:B------:R-:W-:Y:S01]  /*0ab0*/  PLOP3.LUT P0, PT, PT, PT, UP0, 0x80, 0x8 ;  /* 0x000000000008781c */ /* 0x000fe20003f0f008 */
[----:B------:R-:W1:Y:S01]  /*0ac0*/  LDC.64 R12, c[0x0][0x390] ;  /* 0x0000e400ff0c7b82 */ /* 0x000e620000000a00 */
[----:B------:R-:W-:-:S04]  /*0ad0*/  UIMAD UR6, UR18, UR19, URZ ;  /* 0x00000013120672a4 */ /* 0x000fc8000f8e02ff */
[----:B------:R-:W-:-:S04]  /*0ae0*/  USHF.R.S32.HI UR7, URZ, 0x1f, UR6 ;  /* 0x0000001fff077899 */ /* 0x000fc80008011406 */
[----:B------:R-:W-:Y:S02]  /*0af0*/  ULEA.HI UR7, UR7, UR6, URZ, 0x3 ;  /* 0x0000000607077291 */ /* 0x000fe4000f8f18ff */
[----:B0-----:R-:W-:-:S06]  /*0b00*/  @UP0 UIMAD.WIDE UR4, UR18, 0x2, UR4 ;  /* 0x00000002120408a5 */ /* 0x001fcc000f8e0204 */
[----:B------:R-:W-:Y:S01]  /*0b10*/  IMAD.U32 R14, RZ, RZ, UR4 ;  /* 0x00000004ff0e7e24 */ /* 0x000fe2000f8e00ff */
[----:B------:R-:W-:Y:S01]  /*0b20*/  MOV R15, UR5 ;  /* 0x00000005000f7c02 */ /* 0x000fe20008000f00 */
[----:B------:R-:W-:-:S04]  /*0b30*/  IMAD.U32 R2, RZ, RZ, UR7 ;  /* 0x00000007ff027e24 */ /* 0x000fc8000f8e00ff */
[----:B------:R-:W2:Y:S01]  /*0b40*/  @P0 LDG.E.U16 R14, desc[UR10][R14.64] ;  /* 0x0000000a0e0e0981 */ /* 0x000ea2000c1e1500 */
[----:B------:R-:W-:-:S05]  /*0b50*/  LEA.HI.SX32 R2, R2, R7, 0x1d ;  /* 0x0000000702027211 */ /* 0x000fca00078feaff */
[----:B-1----:R-:W-:-:S06]  /*0b60*/  IMAD.WIDE.U32 R8, R2, 0x10, R12 ;  /* 0x0000001002087825 */ /* 0x002fcc00078e000c */
[----:B-----5:R-:W5:Y:S01]  /*0b70*/  LDG.E.128 R8, desc[UR10][R8.64] ;  /* 0x0000000a08087981 */ /* 0x020f62000c1e1d00 */
        /* <DEDUP_REMOVED lines=23> */
.L_x_27154:
[----:B------:R-:W-:Y:S05]  /*0cf0*/  BRX R14 -0xd00                                         (*"BRANCH_TARGETS .L_x_27155,.L_x_27156,.L_x_27157"*) ;  /* 0xfffffff00ec07949 */ /* 0x000fea000383ffff */
.L_x_27157:
[----:B------:R-:W-:Y:S01]  /*0d00*/  VIADD R17, R114, 0x1 ;  /* 0x0000000172117836 */ /* 0x000fe20000000000 */
[----:B------:R-:W-:Y:S01]  /*0d10*/  MOV R16, R113 ;  /* 0x0000007100107202 */ /* 0x000fe20000000f00 */
[----:B------:R-:W-:Y:S01]  /*0d20*/  IMAD.MOV.U32 R0, RZ, RZ, R5 ;  /* 0x000000ffff007224 */ /* 0x000fe200078e0005 */
[----:B------:R-:W-:Y:S06]  /*0d30*/  BRA `(.L_x_19235) ;  /* 0x0000000000e87947 */ /* 0x000fec0003800000 */
.L_x_27155:
[----:B------:R-:W-:Y:S02]  /*0d40*/  HFMA2 R17, -RZ, RZ, 0, 1.78813934326171875e-07 ;  /* 0x00000003ff117431 */ /* 0x000fe400000001ff */
[----:B------:R-:W-:Y:S02]  /*0d50*/  IMAD.MOV.U32 R16, RZ, RZ, R113 ;  /* 0x000000ffff107224 */ /* 0x000fe400078e0071 */
[----:B------:R-:W-:Y:S01]  /*0d60*/  IMAD.MOV.U32 R0, RZ, RZ, R6 ;  /* 0x000000ffff007224 */ /* 0x000fe200078e0006 */
[----:B------:R-:W-:Y:S06]  /*0d70*/  BRA `(.L_x_19235) ;  /* 0x0000000000d87947 */ /* 0x000fec0003800000 */
.L_x_27156:
        /* <DEDUP_REMOVED lines=12> */
.L_x_19236:
        /* <DEDUP_REMOVED lines=42> */
.L_x_19235:
[----:B0-----:R-:W-:Y:S01]  /*10e0*/  I2FP.F32.U32 R15, R0 ;  /* 0x00000000000f7245 */ /* 0x001fe20000201000 */
[----:B-----5:R-:W-:Y:S01]  /*10f0*/  HADD2.F32 R0, -RZ, R8.H0_H0 ;  /* 0x20000008ff007230 */ /* 0x020fe20000004100 */
[----:B------:R-:W-:Y:S01]  /*1100*/  ISETP.NE.AND P1, PT, R17, 0x1, PT ;  /* 0x000000011100780c */ /* 0x000fe20003f25270 */
[----:B------:R-:W-:Y:S01]  /*1110*/  UMOV UR5, UR9 ;  /* 0x0000000900057c82 */ /* 0x000fe20008000000 */
[----:B------:R-:W-:Y:S01]  /*1120*/  UMOV UR4, UR8 ;  /* 0x0000000800047c82 */ /* 0x000fe20008000000 */
[----:B------:R-:W-:Y:S01]  /*1130*/  FFMA.FTZ R15, R15, R112, 1.1641532182693481445e-10 ;  /* 0x2f0000000f0f7423 */ /* 0x000fe20000010070 */
[----:B------:R-:W-:Y:S01]  /*1140*/  FMUL.FTZ R0, R0, UR6 ;  /* 0x0000000600007c20 */ /* 0x000fe20008410000 */
[----:B------:R-:W-:Y:S01]  /*1150*/  MOV R18, 0x2 ;  /* 0x0000000200127802 */ /* 0x000fe20000000f00 */
[----:B------:R-:W-:Y:S02]  /*1160*/  IMAD.MOV.U32 R14, RZ, RZ, R4 ;  /* 0x000000ffff0e7224 */ /* 0x000fe400078e0004 */
        /* <DEDUP_REMOVED lines=15> */
.L_x_19238:
        /* <DEDUP_REMOVED lines=12> */
.L_x_19239:
        /* <DEDUP_REMOVED lines=43> */
.L_x_19237:
        /* <DEDUP_REMOVED lines=21> */
.L_x_19241:
        /* <DEDUP_REMOVED lines=12> */
.L_x_19242:
        /* <DEDUP_REMOVED lines=43> */
.L_x_19240:
        /* <DEDUP_REMOVED lines=21> */
.L_x_19244:
        /* <DEDUP_REMOVED lines=12> */
.L_x_19245:
        /* <DEDUP_REMOVED lines=43> */
.L_x_19243:
        /* <DEDUP_REMOVED lines=21> */
.L_x_19247:
        /* <DEDUP_REMOVED lines=12> */
.L_x_19248:
        /* <DEDUP_REMOVED lines=43> */
.L_x_19246:
        /* <DEDUP_REMOVED lines=21> */
.L_x_19250:
        /* <DEDUP_REMOVED lines=12> */
.L_x_19251:
        /* <DEDUP_REMOVED lines=43> */
.L_x_19249:
        /* <DEDUP_REMOVED lines=21> */
.L_x_19253:
        /* <DEDUP_REMOVED lines=12> */
.L_x_19254:
        /* <DEDUP_REMOVED lines=43> */
.L_x_19252:
        /* <DEDUP_REMOVED lines=21> */
.L_x_19256:
        /* <DEDUP_REMOVED lines=14> */
.L_x_19257:
        /* <DEDUP_REMOVED lines=43> */
.L_x_19255:
        /* <DEDUP_REMOVED lines=10> */
.L_x_19234:
        /* <DEDUP_REMOVED lines=15> */
.L_x_19260:
        /* <DEDUP_REMOVED lines=12> */
.L_x_19261:
        /* <DEDUP_REMOVED lines=42> */
.L_x_19259:
[----:B------:R-:W-:Y:S01]  /*3760*/  ISETP.NE.AND P0, PT, R17, 0x1, PT ;  /* 0x000000011100780c */ /* 0x000fe20003f05270 */
[----:B------:R-:W-:Y:S01]  /*3770*/  UMOV UR4, UR8 ;  /* 0x0000000800047c82 */ /* 0x000fe20008000000 */
[----:B------:R-:W-:Y:S01]  /*3780*/  I2FP.F32.U32 R15, R0 ;  /* 0x00000000000f7245 */ /* 0x000fe20000201000 */
[----:B-----5:R-:W-:Y:S01]  /*3790*/  HADD2.F32 R0, -RZ, R8.H0_H0 ;  /* 0x20000008ff007230 */ /* 0x020fe20000004100 */
[----:B------:R-:W-:Y:S01]  /*37a0*/  UMOV UR5, UR9 ;  /* 0x0000000900057c82 */ /* 0x000fe20008000000 */
[----:B------:R-:W-:Y:S02]  /*37b0*/  HFMA2 R18, -RZ, RZ, 0, 1.1920928955078125e-07 ;  /* 0x00000002ff127431 */ /* 0x000fe400000001ff */
[----:B------:R-:W-:Y:S02]  /*37c0*/  IMAD.MOV.U32 R14, RZ, RZ, R4 ;  /* 0x000000ffff0e7224 */ /* 0x000fe400078e0004 */
[----:B------:R-:W-:Y:S01]  /*37d0*/  FFMA.FTZ R15, R15, R112, 1.1641532182693481445e-10 ;  /* 0x2f0000000f0f7423 */ /* 0x000fe20000010070 */
[----:B------:R-:W-:-:S04]  /*37e0*/  FMUL.FTZ R36, R0, UR6 ;  /* 0x0000000600247c20 */ /* 0x000fc80008410000 */
        /* <DEDUP_REMOVED lines=12> */
.L_x_19263:
        /* <DEDUP_REMOVED lines=12> */
.L_x_19264:
        /* <DEDUP_REMOVED lines=43> */
.L_x_19262:
        /* <DEDUP_REMOVED lines=18> */
.L_x_19266:
        /* <DEDUP_REMOVED lines=12> */
.L_x_19267:
        /* <DEDUP_REMOVED lines=43> */
.L_x_19265:
        /* <DEDUP_REMOVED lines=18> */
.L_x_19269:
        /* <DEDUP_REMOVED lines=12> */
.L_x_19270:
        /* <DEDUP_REMOVED lines=43> */
.L_x_19268:
        /* <DEDUP_REMOVED lines=18> */
.L_x_19272:
        /* <DEDUP_REMOVED lines=12> */
.L_x_19273:
        /* <DEDUP_REMOVED lines=43> */
.L_x_19271:
        /* <DEDUP_REMOVED lines=18> */
.L_x_19275:
        /* <DEDUP_REMOVED lines=12> */
.L_x_19276:
        /* <DEDUP_REMOVED lines=43> */
.L_x_19274:
        /* <DEDUP_REMOVED lines=18> */
.L_x_19278:
        /* <DEDUP_REMOVED lines=12> */
.L_x_19279:
        /* <DEDUP_REMOVED lines=43> */
.L_x_19277:
        /* <DEDUP_REMOVED lines=18> */
.L_x_19281:
        /* <DEDUP_REMOVED lines=14> */
.L_x_19282:
        /* <DEDUP_REMOVED lines=43> */
.L_x_19280:
        /* <DEDUP_REMOVED lines=16> */
.L_x_19258:
        /* <DEDUP_REMOVED lines=11> */
[C---:B------:R-:W-:Y:S01]  /*5950*/  VIADD R0, R2.reuse, 0x80 ;  /* 0x0000008002007836 */ /* 0x040fe20000000000 */
[----:B------:R-:W-:Y:S02]  /*5960*/  SEL R20, RZ, 0x1, !P3 ;  /* 0x00000001ff147807 */ /* 0x000fe40005800000 */
[----:B------:R-:W-:Y:S02]  /*5970*/  SEL R9, RZ, 0x1, !P6 ;  /* 0x00000001ff097807 */ /* 0x000fe40007000000 */
[----:B------:R-:W-:Y:S01]  /*5980*/  LOP3.LUT R21, R21, R20, RZ, 0xfc, !PT ;  /* 0x0000001415157212 */ /* 0x000fe200078efcff */
[----:B0-----:R-:W-:Y:S01]  /*5990*/  IMAD.WIDE.U32 R14, R2, 0x20, R120 ;  /* 0x00000020020e7825 */ /* 0x001fe200078e0078 */
[----:B------:R-:W-:-:S03]  /*59a0*/  LOP3.LUT R20, R8, R9, RZ, 0xfc, !PT ;  /* 0x0000000908147212 */ /* 0x000fc600078efcff */
        /* <DEDUP_REMOVED lines=26> */
.L_x_19285:
        /* <DEDUP_REMOVED lines=12> */
.L_x_19286:
        /* <DEDUP_REMOVED lines=40> */
[----:B------:R-:W-:Y:S02]  /*5e90*/  IMAD.MOV.U32 R14, RZ, RZ, R20 ;  /* 0x000000ffff0e7224 */ /* 0x000fe400078e0014 */
[----:B------:R-:W-:-:S07]  /*5ea0*/  HFMA2 R20, -RZ, RZ, 0, 0 ;  /* 0x00000000ff147431 */ /* 0x000fce00000001ff */
.L_x_19284:
[----:B------:R-:W-:Y:S01]  /*5eb0*/  I2FP.F32.U32 R15, R15 ;  /* 0x0000000f000f7245 */ /* 0x000fe20000201000 */
[----:B-----5:R-:W-:Y:S01]  /*5ec0*/  HADD2.F32 R16, -RZ, R8.H0_H0 ;  /* 0x20000008ff107230 */ /* 0x020fe20000004100 */
[----:B------:R-:W-:Y:S01]  /*5ed0*/  ISETP.NE.AND P1, PT, R20, 0x1, PT ;  /* 0x000000011400780c */ /* 0x000fe20003f25270 */
[----:B0-----:R-:W-:Y:S02]  /*5ee0*/  IMAD.MOV.U32 R18, RZ, RZ, 0x2 ;  /* 0x00000002ff127424 */ /* 0x001fe400078e00ff */
        /* <DEDUP_REMOVED lines=18> */
.L_x_19288:
        /* <DEDUP_REMOVED lines=12> */
.L_x_19289:
        /* <DEDUP_REMOVED lines=43> */
.L_x_19287:
        /* <DEDUP_REMOVED lines=21> */
.L_x_19291:
        /* <DEDUP_REMOVED lines=12> */
.L_x_19292:
        /* <DEDUP_REMOVED lines=42> */
.L_x_19290:
        /* <DEDUP_REMOVED lines=21> */
.L_x_19294:
        /* <DEDUP_REMOVED lines=12> */
.L_x_19295:
        /* <DEDUP_REMOVED lines=43> */
.L_x_19293:
        /* <DEDUP_REMOVED lines=21> */
.L_x_19297:
        /* <DEDUP_REMOVED lines=12> */
.L_x_19298:
        /* <DEDUP_REMOVED lines=42> */
.L_x_19296:
        /* <DEDUP_REMOVED lines=21> */
.L_x_19300:
        /* <DEDUP_REMOVED lines=12> */
.L_x_19301:
        /* <DEDUP_REMOVED lines=42> */
.L_x_19299:
[----:B------:R-:W-:Y:S01]  /*7650*/  I2FP.F32.U32 R9, R8 ;  /* 0x0000000800097245 */ /* 0x000fe20000201000 */
[----:B------:R-:W-:Y:S01]  /*7660*/  HADD2.F32 R10, -RZ, R10.H1_H1 ;  /* 0x3000000aff0a7230 */ /* 0x000fe20000004100 */
[----:B------:R-:W-:Y:S02]  /*7670*/  ISETP.NE.AND P5, PT, R17, 0x1, PT ;  /* 0x000000011100780c */ /* 0x000fe40003fa5270 */
[----:B------:R-:W-:Y:S01]  /*7680*/  MOV R8, R4 ;  /* 0x0000000400087202 */ /* 0x000fe20000000f00 */
        /* <DEDUP_REMOVED lines=17> */
.L_x_19303:
        /* <DEDUP_REMOVED lines=12> */
.L_x_19304:
        /* <DEDUP_REMOVED lines=42> */
.L_x_19302:
        /* <DEDUP_REMOVED lines=21> */
.L_x_19306:
        /* <DEDUP_REMOVED lines=14> */
.L_x_19307:
        /* <DEDUP_REMOVED lines=42> */
.L_x_19305:
        /* <DEDUP_REMOVED lines=10> */
.L_x_19283:
        /* <DEDUP_REMOVED lines=15> */
.L_x_19310:
        /* <DEDUP_REMOVED lines=12> */
.L_x_19311:
        /* <DEDUP_REMOVED lines=41> */
[----:B------:R-:W-:Y:S01]  /*84b0*/  MOV R14, R18 ;  /* 0x00000012000e7202 */ /* 0x000fe20000000f00 */
[----:B------:R-:W-:-:S07]  /*84c0*/  IMAD.MOV.U32 R18, RZ, RZ, RZ ;  /* 0x000000ffff127224 */ /* 0x000fce00078e00ff */
.L_x_19309:
[----:B------:R-:W-:Y:S01]  /*84d0*/  ISETP.NE.AND P0, PT, R18, 0x1, PT ;  /* 0x000000011200780c */ /* 0x000fe20003f05270 */
[----:B-----5:R-:W-:Y:S01]  /*84e0*/  HADD2.F32 R16, -RZ, R8.H0_H0 ;  /* 0x20000008ff107230 */ /* 0x020fe20000004100 */
[----:B------:R-:W-:Y:S01]  /*84f0*/  I2FP.F32.U32 R15, R15 ;  /* 0x0000000f000f7245 */ /* 0x000fe20000201000 */
[----:B------:R-:W-:-:S03]  /*8500*/  HFMA2 R19, -RZ, RZ, 0, 1.1920928955078125e-07 ;  /* 0x00000002ff137431 */ /* 0x000fc600000001ff */
[----:B------:R-:W-:Y:S01]  /*8510*/  FMUL.FTZ R28, R16, UR6 ;  /* 0x00000006101c7c20 */ /* 0x000fe20008410000 */
[----:B------:R-:W-:Y:S01]  /*8520*/  FFMA.FTZ R15, R15, R112, 1.1641532182693481445e-10 ;  /* 0x2f0000000f0f7423 */ /* 0x000fe20000010070 */
[----:B------:R-:W-:Y:S02]  /*8530*/  IMAD.MOV.U32 R16, RZ, RZ, R4 ;  /* 0x000000ffff107224 */ /* 0x000fe400078e0004 */
[----:B------:R-:W-:Y:S02]  /*8540*/  FMUL.FTZ R28, R28, UR5 ;  /* 0x000000051c1c7c20 */ /* 0x000fe40008410000 */
        /* <DEDUP_REMOVED lines=11> */
.L_x_19313:
        /* <DEDUP_REMOVED lines=12> */
.L_x_19314:
        /* <DEDUP_REMOVED lines=42> */
.L_x_19312:
[----:B------:R-:W-:Y:S01]  /*8960*/  ISETP.NE.AND P1, PT, R19, 0x1, PT ;  /* 0x000000011300780c */ /* 0x000fe20003f25270 */
[----:B------:R-:W-:Y:S01]  /*8970*/  HADD2.F32 R8, -RZ, R8.H1_H1 ;  /* 0x30000008ff087230 */ /* 0x000fe20000004100 */
[----:B------:R-:W-:Y:S01]  /*8980*/  I2FP.F32.U32 R17, R16 ;  /* 0x0000001000117245 */ /* 0x000fe20000201000 */
[----:B------:R-:W-:-:S03]  /*8990*/  IMAD.MOV.U32 R16, RZ, RZ, 0x2 ;  /* 0x00000002ff107424 */ /* 0x000fc600078e00ff */
        /* <DEDUP_REMOVED lines=14> */
.L_x_19316:
        /* <DEDUP_REMOVED lines=12> */
.L_x_19317:
        /* <DEDUP_REMOVED lines=42> */
.L_x_19315:
        /* <DEDUP_REMOVED lines=18> */
.L_x_19319:
        /* <DEDUP_REMOVED lines=12> */
.L_x_19320:
        /* <DEDUP_REMOVED lines=42> */
.L_x_19318:
        /* <DEDUP_REMOVED lines=18> */
.L_x_19322:
        /* <DEDUP_REMOVED lines=12> */
.L_x_19323:
        /* <DEDUP_REMOVED lines=42> */
.L_x_19321:
        /* <DEDUP_REMOVED lines=18> */
.L_x_19325:
        /* <DEDUP_REMOVED lines=12> */
.L_x_19326:
        /* <DEDUP_REMOVED lines=42> */
.L_x_19324:
[----:B------:R-:W-:Y:S01]  /*9b60*/  ISETP.NE.AND P5, PT, R17, 0x1, PT ;  /* 0x000000011100780c */ /* 0x000fe20003fa5270 */
[----:B------:R-:W-:Y:S01]  /*9b70*/  HADD2.F32 R10, -RZ, R10.H1_H1 ;  /* 0x3000000aff0a7230 */ /* 0x000fe20000004100 */
[----:B------:R-:W-:Y:S01]  /*9b80*/  I2FP.F32.U32 R9, R8 ;  /* 0x0000000800097245 */ /* 0x000fe20000201000 */
[----:B------:R-:W-:Y:S01]  /*9b90*/  IMAD.MOV.U32 R16, RZ, RZ, 0x2 ;  /* 0x00000002ff107424 */ /* 0x000fe200078e00ff */
[----:B------:R-:W-:Y:S02]  /*9ba0*/  MOV R8, R4 ;  /* 0x0000000400087202 */ /* 0x000fe40000000f00 */
        /* <DEDUP_REMOVED lines=13> */
.L_x_19328:
        /* <DEDUP_REMOVED lines=12> */
.L_x_19329:
        /* <DEDUP_REMOVED lines=43> */
.L_x_19327:
        /* <DEDUP_REMOVED lines=18> */
.L_x_19331:
        /* <DEDUP_REMOVED lines=14> */
.L_x_19332:
        /* <DEDUP_REMOVED lines=42> */
.L_x_19330:
        /* <DEDUP_REMOVED lines=16> */
.L_x_19308:
[----:B------:R-:W-:Y:S01]  /*a590*/  SEL R11, RZ, 0x1000000, !P6 ;  /* 0x01000000ff0b7807 */ /* 0x000fe20007000000 */
[----:B------:R-:W-:Y:S01]  /*a5a0*/  VIADD R115, R2, 0x100 ;  /* 0x0000010002737836 */ /* 0x000fe20000000000 */
[----:B------:R-:W-:Y:S01]  /*a5b0*/  SEL R16, RZ, 0x10000, !P5 ;  /* 0x00010000ff107807 */ /* 0x000fe20006800000 */
[----:B------:R-:W-:Y:S01]  /*a5c0*/  IMAD.WIDE.U32 R20, R0, 0x8, R118 ;  /* 0x0000000800147825 */ /* 0x000fe200078e0076 */
[----:B------:R-:W-:Y:S02]  /*a5d0*/  SEL R19, RZ, 0x100, !P4 ;  /* 0x00000100ff137807 */ /* 0x000fe40006000000 */
[----:B------:R-:W-:Y:S02]  /*a5e0*/  SEL R10, RZ, 0x1000000, !P2 ;  /* 0x01000000ff0a7807 */ /* 0x000fe40005000000 */
[----:B------:R-:W-:Y:S02]  /*a5f0*/  SEL R9, RZ, 0x10000, !P1 ;  /* 0x00010000ff097807 */ /* 0x000fe40004800000 */
[----:B------:R-:W-:-:S02]  /*a600*/  SEL R8, RZ, 0x100, !P0 ;  /* 0x00000100ff087807 */ /* 0x000fc40004000000 */
[----:B------:R-:W-:Y:S02]  /*a610*/  ISETP.NE.AND P6, PT, R15, RZ, PT ;  /* 0x000000ff0f00720c */ /* 0x000fe40003fc5270 */
[----:B------:R-:W-:Y:S01]  /*a620*/  LOP3.LUT R19, R19, R11, R16, 0xfe, !PT ;  /* 0x0000000b13137212 */ /* 0x000fe200078efe10 */
[----:B------:R-:W-:Y:S01]  /*a630*/  IMAD.WIDE.U32 R16, R0, 0x20, R120 ;  /* 0x0000002000107825 */ /* 0x000fe200078e0078 */
[----:B------:R-:W-:Y:S02]  /*a640*/  SEL R18, RZ, 0x1, !P3 ;  /* 0x00000001ff127807 */ /* 0x000fe40005800000 */
[----:B------:R-:W-:Y:S02]  /*a650*/  LOP3.LUT R8, R8, R10, R9, 0xfe, !PT ;  /* 0x0000000a08087212 */ /* 0x000fe400078efe09 */
[----:B------:R-:W-:Y:S01]  /*a660*/  SEL R9, RZ, 0x1, !P6 ;  /* 0x00000001ff097807 */ /* 0x000fe20007000000 */
[----:B------:R0:W-:Y:S01]  /*a670*/  STG.E.128 desc[UR10][R16.64], R28 ;  /* 0x0000001c10007986 */ /* 0x0001e2000c101d0a */
[----:B------:R-:W-:-:S02]  /*a680*/  LOP3.LUT R19, R19, R18, RZ, 0xfc, !PT ;  /* 0x0000001213137212 */ /* 0x000fc400078efcff */
[----:B------:R-:W-:Y:S01]  /*a690*/  LOP3.LUT R18, R8, R9, RZ, 0xfc, !PT ;  /* 0x0000000908127212 */ /* 0x000fe200078efcff */
[----:B------:R-:W-:Y:S01]  /*a6a0*/  IMAD.WIDE.U32 R8, R115, 0x10, R12 ;  /* 0x0000001073087825 */ /* 0x000fe200078e000c */
[----:B------:R0:W-:Y:S04]  /*a6b0*/  STG.E.128 desc[UR10][R16.64+0x10], R24 ;  /* 0x0000101810007986 */ /* 0x0001e8000c101d0a */
[----:B------:R0:W-:Y:S04]  /*a6c0*/  STG.E.64 desc[UR10][R20.64], R18 ;  /* 0x0000001214007986 */ /* 0x0001e8000c101b0a */
[----:B------:R-:W5:Y:S01]  /*a6d0*/  LDG.E.128 R8, desc[UR10][R8.64] ;  /* 0x0000000a08087981 */ /* 0x000f62000c1e1d00 */
[----:B------:R-:W-:Y:S05]  /*a6e0*/  BRA.U !UP1, `(.L_x_19333) ;  /* 0x00000025098c7547 */ /* 0x000fea000b800000 */
[----:B------:R-:W1:Y:S01]  /*a6f0*/  LDC.64 R104, c[0x0][0x3a0] ;  /* 0x0000e800ff687b82 */ /* 0x000e620000000a00 */
[----:B------:R-:W-:Y:S01]  /*a700*/  ISETP.NE.AND P0, PT, R106, 0x1, PT ;  /* 0x000000016a00780c */ /* 0x000fe20003f05270 */
[----:B------:R-:W-:Y:S02]  /*a710*/  HFMA2 R15, -RZ, RZ, 0, 1.1920928955078125e-07 ;  /* 0x00000002ff0f7431 */ /* 0x000fe400000001ff */
[----:B------:R-:W-:Y:S02]  /*a720*/  IMAD.MOV.U32 R107, RZ, RZ, R4 ;  /* 0x000000ffff6b7224 */ /* 0x000fe400078e0004 */
        /* <DEDUP_REMOVED lines=15> */
.L_x_19335:
        /* <DEDUP_REMOVED lines=12> */
.L_x_19336:
[----:B------:R-:W-:Y:S01]  /*a8e0*/  LOP3.LUT R4, R3, UR13, R107, 0x96, !PT ;  /* 0x0000000d03047c12 */ /* 0x000fe2000f8e966b */
[----:B0-----:R-:W-:-:S04]  /*a8f0*/  IMAD.WIDE.U32 R104, R110, -0x326172a9, RZ ;  /* 0xcd9e8d576e687825 */ /* 0x001fc800078e00ff */
        /* <DEDUP_REMOVED lines=37> */
[----:B------:R-:W-:-:S04]  /*ab50*/  IMAD.WIDE.U32 R104, R105, -0x2daee0ad, RZ ;  /* 0xd2511f5369687825 */ /* 0x000fc800078e00ff */
[----:B------:R-:W-:Y:S01]  /*ab60*/  IMAD.MOV.U32 R114, RZ, RZ, R104 ;  /* 0x000000ffff727224 */ /* 0x000fe200078e0068 */
[----:B------:R-:W-:-:S07]  /*ab70*/  LOP3.LUT R6, R106, UR38, R105, 0x96, !PT ;  /* 0x000000266a067c12 */ /* 0x000fce000f8e9669 */
.L_x_19334:
[----:B0-----:R-:W-:Y:S01]  /*ab80*/  I2FP.F32.U32 R105, R107 ;  /* 0x0000006b00697245 */ /* 0x001fe20000201000 */
        /* <DEDUP_REMOVED lines=21> */
.L_x_19338:
        /* <DEDUP_REMOVED lines=12> */
.L_x_19339:
        /* <DEDUP_REMOVED lines=40> */
[----:B------:R-:W-:Y:S02]  /*b020*/  IMAD.MOV.U32 R114, RZ, RZ, R104 ;  /* 0x000000ffff727224 */ /* 0x000fe400078e0068 */
[----:B------:R-:W-:-:S07]  /*b030*/  HFMA2 R104, -RZ, RZ, 0, 0 ;  /* 0x00000000ff687431 */ /* 0x000fce00000001ff */
.L_x_19337:
        /* <DEDUP_REMOVED lines=21> */
.L_x_19341:
        /* <DEDUP_REMOVED lines=12> */
.L_x_19342:
        /* <DEDUP_REMOVED lines=42> */
.L_x_19340:
        /* <DEDUP_REMOVED lines=21> */
.L_x_19344:
        /* <DEDUP_REMOVED lines=12> */
.L_x_19345:
        /* <DEDUP_REMOVED lines=42> */
.L_x_19343:
        /* <DEDUP_REMOVED lines=21> */
.L_x_19347:
        /* <DEDUP_REMOVED lines=12> */
.L_x_19348:
        /* <DEDUP_REMOVED lines=42> */
.L_x_19346:
        /* <DEDUP_REMOVED lines=21> */
.L_x_19350:
        /* <DEDUP_REMOVED lines=12> */
.L_x_19351:
        /* <DEDUP_REMOVED lines=42> */
.L_x_19349:
        /* <DEDUP_REMOVED lines=21> */
.L_x_19353:
        /* <DEDUP_REMOVED lines=12> */
.L_x_19354:
        /* <DEDUP_REMOVED lines=42> */
.L_x_19352:
        /* <DEDUP_REMOVED lines=21> */
.L_x_19356:
        /* <DEDUP_REMOVED lines=14> */
.L_x_19357:
        /* <DEDUP_REMOVED lines=42> */
.L_x_19355:
        /* <DEDUP_REMOVED lines=10> */
.L_x_19333:
        /* <DEDUP_REMOVED lines=15> */
.L_x_19360:
        /* <DEDUP_REMOVED lines=12> */
.L_x_19361:
        /* <DEDUP_REMOVED lines=42> */
.L_x_19359:
[----:B------:R-:W-:Y:S01]  /*d170*/  ISETP.NE.AND P0, PT, R16, 0x1, PT ;  /* 0x000000011000780c */ /* 0x000fe20003f05270 */
[----:B-----5:R-:W-:Y:S01]  /*d180*/  HADD2.F32 R14, -RZ, R8.H0_H0 ;  /* 0x20000008ff0e7230 */ /* 0x020fe20000004100 */
[----:B------:R-:W-:Y:S01]  /*d190*/  I2FP.F32.U32 R15, R15 ;  /* 0x0000000f000f7245 */ /* 0x000fe20000201000 */
[----:B------:R-:W-:-:S03]  /*d1a0*/  HFMA2 R17, -RZ, RZ, 0, 1.1920928955078125e-07 ;  /* 0x00000002ff117431 */ /* 0x000fc600000001ff */
[----:B------:R-:W-:Y:S01]  /*d1b0*/  FMUL.FTZ R19, R14, UR6 ;  /* 0x000000060e137c20 */ /* 0x000fe20008410000 */
[----:B------:R-:W-:-:S03]  /*d1c0*/  FFMA.FTZ R15, R15, R112, 1.1641532182693481445e-10 ;  /* 0x2f0000000f0f7423 */ /* 0x000fc60000010070 */
[----:B------:R-:W-:Y:S02]  /*d1d0*/  FMUL.FTZ R19, R19, UR5 ;  /* 0x0000000513137c20 */ /* 0x000fe40008410000 */
[----:B------:R-:W-:Y:S01]  /*d1e0*/  FSETP.LE.FTZ.AND P1, PT, R15, UR4, PT ;  /* 0x000000040f007c0b */ /* 0x000fe2000bf33000 */
[----:B------:R-:W-:-:S03]  /*d1f0*/  IMAD.MOV.U32 R15, RZ, RZ, R4 ;  /* 0x000000ffff0f7224 */ /* 0x000fc600078e0004 */
        /* <DEDUP_REMOVED lines=10> */
.L_x_19363:
        /* <DEDUP_REMOVED lines=12> */
.L_x_19364:
        /* <DEDUP_REMOVED lines=42> */
.L_x_19362:
[----:B------:R-:W-:Y:S01]  /*d600*/  ISETP.NE.AND P1, PT, R17, 0x1, PT ;  /* 0x000000011100780c */ /* 0x000fe20003f25270 */
[----:B------:R-:W-:Y:S01]  /*d610*/  HADD2.F32 R8, -RZ, R8.H1_H1 ;  /* 0x30000008ff087230 */ /* 0x000fe20000004100 */
[----:B------:R-:W-:Y:S02]  /*d620*/  I2FP.F32.U32 R15, R15 ;  /* 0x0000000f000f7245 */ /* 0x000fe40000201000 */
[----:B------:R-:W-:Y:S02]  /*d630*/  MOV R16, 0x2 ;  /* 0x0000000200107802 */ /* 0x000fe40000000f00 */
[----:B------:R-:W-:Y:S01]  /*d640*/  FMUL.FTZ R105, R8, UR6 ;  /* 0x0000000608697c20 */ /* 0x000fe20008410000 */
[----:B------:R-:W-:Y:S01]  /*d650*/  FFMA.FTZ R15, R15, R112, 1.1641532182693481445e-10 ;  /* 0x2f0000000f0f7423 */ /* 0x000fe20000010070 */
[----:B------:R-:W-:Y:S02]  /*d660*/  IMAD.MOV.U32 R8, RZ, RZ, R4 ;  /* 0x000000ffff087224 */ /* 0x000fe400078e0004 */
[----:B------:R-:W-:-:S02]  /*d670*/  FMUL.FTZ R105, R105, UR5 ;  /* 0x0000000569697c20 */ /* 0x000fc40008410000 */
        /* <DEDUP_REMOVED lines=10> */
.L_x_19366:
        /* <DEDUP_REMOVED lines=12> */
.L_x_19367:
        /* <DEDUP_REMOVED lines=42> */
.L_x_19365:
[----:B------:R-:W-:Y:S01]  /*da80*/  I2FP.F32.U32 R15, R8 ;  /* 0x00000008000f7245 */ /* 0x000fe20000201000 */
[----:B------:R-:W-:Y:S01]  /*da90*/  HADD2.F32 R8, -RZ, R9.H0_H0 ;  /* 0x20000009ff087230 */ /* 0x000fe20000004100 */
[----:B------:R-:W-:Y:S01]  /*daa0*/  ISETP.NE.AND P2, PT, R16, 0x1, PT ;  /* 0x000000011000780c */ /* 0x000fe20003f45270 */
[----:B------:R-:W-:Y:S02]  /*dab0*/  HFMA2 R18, -RZ, RZ, 0, 1.1920928955078125e-07 ;  /* 0x00000002ff127431 */ /* 0x000fe400000001ff */
[----:B------:R-:W-:-:S05]  /*dac0*/  FFMA.FTZ R15, R15, R112, 1.1641532182693481445e-10 ;  /* 0x2f0000000f0f7423 */ /* 0x000fca0000010070 */
[----:B------:R-:W-:Y:S01]  /*dad0*/  FSETP.LE.FTZ.AND P1, PT, R15, UR4, PT ;  /* 0x000000040f007c0b */ /* 0x000fe2000bf33000 */
[----:B------:R-:W-:Y:S01]  /*dae0*/  FMUL.FTZ R15, R8, UR6 ;  /* 0x00000006080f7c20 */ /* 0x000fe20008410000 */
[----:B------:R-:W-:-:S03]  /*daf0*/  IMAD.MOV.U32 R8, RZ, RZ, R4 ;  /* 0x000000ffff087224 */ /* 0x000fc600078e0004 */
[----:B------:R-:W-:Y:S01]  /*db00*/  FMUL.FTZ R15, R15, UR5 ;  /* 0x000000050f0f7c20 */ /* 0x000fe20008410000 */
        /* <DEDUP_REMOVED lines=9> */
.L_x_19369:
        /* <DEDUP_REMOVED lines=12> */
.L_x_19370:
        /* <DEDUP_REMOVED lines=42> */
.L_x_19368:
[----:B------:R-:W-:Y:S01]  /*df00*/  ISETP.NE.AND P3, PT, R18, 0x1, PT ;  /* 0x000000011200780c */ /* 0x000fe20003f65270 */
[----:B------:R-:W-:Y:S01]  /*df10*/  HADD2.F32 R9, -RZ, R9.H1_H1 ;  /* 0x30000009ff097230 */ /* 0x000fe20000004100 */
[----:B------:R-:W-:-:S04]  /*df20*/  I2FP.F32.U32 R17, R8 ;  /* 0x0000000800117245 */ /* 0x000fc80000201000 */
[----:B------:R-:W-:Y:S01]  /*df30*/  FMUL.FTZ R104, R9, UR6 ;  /* 0x0000000609687c20 */ /* 0x000fe20008410000 */
[----:B------:R-:W-:Y:S01]  /*df40*/  FFMA.FTZ R17, R17, R112, 1.1641532182693481445e-10 ;  /* 0x2f00000011117423 */ /* 0x000fe20000010070 */
[----:B------:R-:W-:Y:S02]  /*df50*/  IMAD.MOV.U32 R9, RZ, RZ, R4 ;  /* 0x000000ffff097224 */ /* 0x000fe400078e0004 */
[----:B------:R-:W-:Y:S02]  /*df60*/  FMUL.FTZ R104, R104, UR5 ;  /* 0x0000000568687c20 */ /* 0x000fe40008410000 */
[----:B------:R-:W-:Y:S02]  /*df70*/  FSETP.LE.FTZ.AND P2, PT, R17, UR4, PT ;  /* 0x0000000411007c0b */ /* 0x000fe4000bf53000 */
[----:B------:R-:W-:Y:S01]  /*df80*/  MOV R17, 0x2 ;  /* 0x0000000200117802 */ /* 0x000fe20000000f00 */
        /* <DEDUP_REMOVED lines=9> */
.L_x_19372:
        /* <DEDUP_REMOVED lines=12> */
.L_x_19373:
        /* <DEDUP_REMOVED lines=42> */
.L_x_19371:
        /* <DEDUP_REMOVED lines=18> */
.L_x_19375:
        /* <DEDUP_REMOVED lines=12> */
.L_x_19376:
        /* <DEDUP_REMOVED lines=42> */
.L_x_19374:
[----:B------:R-:W-:Y:S01]  /*e800*/  ISETP.NE.AND P5, PT, R18, 0x1, PT ;  /* 0x000000011200780c */ /* 0x000fe20003fa5270 */
[----:B------:R-:W-:Y:S01]  /*e810*/  HADD2.F32 R10, -RZ, R10.H1_H1 ;  /* 0x3000000aff0a7230 */ /* 0x000fe20000004100 */
[----:B------:R-:W-:Y:S02]  /*e820*/  I2FP.F32.U32 R9, R9 ;  /* 0x0000000900097245 */ /* 0x000fe40000201000 */
[----:B------:R-:W-:Y:S02]  /*e830*/  MOV R20, 0x2 ;  /* 0x0000000200147802 */ /* 0x000fe40000000f00 */
        /* <DEDUP_REMOVED lines=14> */
.L_x_19378:
        /* <DEDUP_REMOVED lines=12> */
.L_x_19379:
        /* <DEDUP_REMOVED lines=42> */
.L_x_19377:
        /* <DEDUP_REMOVED lines=18> */
.L_x_19381:
        /* <DEDUP_REMOVED lines=14> */
.L_x_19382:
        /* <DEDUP_REMOVED lines=42> */
.L_x_19380:
        /* <DEDUP_REMOVED lines=16> */
.L_x_19358:
[----:B------:R-:W-:Y:S01]  /*f220*/  SEL R105, RZ, 0x1000000, !P6 ;  /* 0x01000000ff697807 */ /* 0x000fe20007000000 */
[----:B------:R-:W-:Y:S01]  /*f230*/  IMAD.WIDE.U32 R8, R115, 0x20, R120 ;  /* 0x0000002073087825 */ /* 0x000fe200078e0078 */
[----:B------:R-:W-:Y:S02]  /*f240*/  ISETP.NE.AND P6, PT, R14, RZ, PT ;  /* 0x000000ff0e00720c */ /* 0x000fe40003fc5270 */
[----:B------:R-:W-:Y:S02]  /*f250*/  SEL R14, RZ, 0x1000000, !P2 ;  /* 0x01000000ff0e7807 */ /* 0x000fe40005000000 */
[----:B------:R-:W-:Y:S01]  /*f260*/  SEL R11, RZ, 0x10000, !P1 ;  /* 0x00010000ff0b7807 */ /* 0x000fe20004800000 */
[----:B------:R-:W-:Y:S01]  /*f270*/  STG.E.128 desc[UR10][R8.64], R20 ;  /* 0x0000001408007986 */ /* 0x000fe2000c101d0a */
[----:B------:R-:W-:Y:S02]  /*f280*/  SEL R10, RZ, 0x100, !P0 ;  /* 0x00000100ff0a7807 */ /* 0x000fe40004000000 */
[----:B------:R-:W-:Y:S01]  /*f290*/  SEL R104, RZ, 0x10000, !P5 ;  /* 0x00010000ff687807 */ /* 0x000fe20006800000 */
[----:B------:R0:W-:Y:S01]  /*f2a0*/  STG.E.128 desc[UR10][R8.64+0x10], R16 ;  /* 0x0000101008007986 */ /* 0x0001e2000c101d0a */
[----:B------:R-:W-:-:S02]  /*f2b0*/  SEL R15, RZ, 0x100, !P4 ;  /* 0x00000100ff0f7807 */ /* 0x000fc40006000000 */
[----:B------:R-:W-:Y:S02]  /*f2c0*/  LOP3.LUT R10, R10, R14, R11, 0xfe, !PT ;  /* 0x0000000e0a0a7212 */ /* 0x000fe400078efe0b */
[----:B------:R-:W-:Y:S02]  /*f2d0*/  SEL R11, RZ, 0x1, !P6 ;  /* 0x00000001ff0b7807 */ /* 0x000fe40007000000 */
[----:B------:R-:W-:Y:S02]  /*f2e0*/  IADD3 R116, PT, PT, R2, 0x180, RZ ;  /* 0x0000018002747810 */ /* 0x000fe40007ffe0ff */
[----:B------:R-:W-:Y:S02]  /*f2f0*/  LOP3.LUT R15, R15, R105, R104, 0xfe, !PT ;  /* 0x000000690f0f7212 */ /* 0x000fe400078efe68 */
[----:B------:R-:W-:Y:S01]  /*f300*/  SEL R14, RZ, 0x1, !P3 ;  /* 0x00000001ff0e7807 */ /* 0x000fe20005800000 */
[----:B------:R-:W-:Y:S01]  /*f310*/  IMAD.WIDE.U32 R12, R116, 0x10, R12 ;  /* 0x00000010740c7825 */ /* 0x000fe200078e000c */
[----:B0-----:R-:W-:-:S03]  /*f320*/  LOP3.LUT R8, R10, R11, RZ, 0xfc, !PT ;  /* 0x0000000b0a087212 */ /* 0x001fc600078efcff */
[----:B------:R-:W-:Y:S01]  /*f330*/  IMAD.WIDE.U32 R10, R115, 0x8, R118 ;  /* 0x00000008730a7825 */ /* 0x000fe200078e0076 */
[----:B------:R-:W-:-:S05]  /*f340*/  LOP3.LUT R9, R15, R14, RZ, 0xfc, !PT ;  /* 0x0000000e0f097212 */ /* 0x000fca00078efcff */
        /* <DEDUP_REMOVED lines=22> */
.L_x_19385:
        /* <DEDUP_REMOVED lines=12> */
.L_x_19386:
        /* <DEDUP_REMOVED lines=42> */
.L_x_19384:
        /* <DEDUP_REMOVED lines=22> */
.L_x_19388:
        /* <DEDUP_REMOVED lines=12> */
.L_x_19389:
        /* <DEDUP_REMOVED lines=36> */
[----:B------:R-:W-:-:S04]  /*fc70*/  IMAD.MOV.U32 R123, RZ, RZ, RZ ;  /* 0x000000ffff7b7224 */ /* 0x000fc800078e00ff */
[----:B------:R-:W-:-:S05]  /*fc80*/  IMAD.WIDE.U32 R4, R4, -0x2daee0ad, RZ ;  /* 0xd2511f5304047825 */ /* 0x000fca00078e00ff */
[----:B------:R-:W-:Y:S02]  /*fc90*/  LOP3.LUT R6, R126, UR38, R5, 0x96, !PT ;  /* 0x000000267e067c12 */ /* 0x000fe4000f8e9605 */
[----:B------:R-:W-:Y:S01]  /*fca0*/  MOV R113, R4 ;  /* 0x0000000400717202 */ /* 0x000fe20000000f00 */
[----:B------:R-:W-:-:S05]  /*fcb0*/  IMAD.WIDE.U32 R4, R124, -0x326172a9, RZ ;  /* 0xcd9e8d577c047825 */ /* 0x000fca00078e00ff */
[----:B------:R-:W-:-:S07]  /*fcc0*/  LOP3.LUT R5, R122, UR37, R5, 0x96, !PT ;  /* 0x000000257a057c12 */ /* 0x000fce000f8e9605 */
.L_x_19387:
[----:B------:R-:W-:Y:S01]  /*fcd0*/  I2FP.F32.U32 R125, R114 ;  /* 0x00000072007d7245 */ /* 0x000fe20000201000 */
[----:B------:R-:W-:Y:S01]  /*fce0*/  HADD2.F32 R12, -RZ, R12.H1_H1 ;  /* 0x3000000cff0c7230 */ /* 0x000fe20000004100 */
        /* <DEDUP_REMOVED lines=19> */
.L_x_19391:
        /* <DEDUP_REMOVED lines=12> */
.L_x_19392:
        /* <DEDUP_REMOVED lines=40> */
[----:B------:R-:W-:Y:S01]  /*10160*/  IMAD.MOV.U32 R114, RZ, RZ, RZ ;  /* 0x000000ffff727224 */ /* 0x000fe200078e00ff */
[----:B------:R-:W-:-:S07]  /*10170*/  LOP3.LUT R5, R122, UR37, R5, 0x96, !PT ;  /* 0x000000257a057c12 */ /* 0x000fce000f8e9605 */
.L_x_19390:
        /* <DEDUP_REMOVED lines=21> */
.L_x_19394:
        /* <DEDUP_REMOVED lines=12> */
.L_x_19395:
        /* <DEDUP_REMOVED lines=42> */
.L_x_19393:
        /* <DEDUP_REMOVED lines=21> */
.L_x_19397:
        /* <DEDUP_REMOVED lines=12> */
.L_x_19398:
        /* <DEDUP_REMOVED lines=42> */
.L_x_19396:
        /* <DEDUP_REMOVED lines=21> */
.L_x_19400:
        /* <DEDUP_REMOVED lines=12> */
.L_x_19401:
        /* <DEDUP_REMOVED lines=41> */
[----:B------:R-:W-:-:S07]  /*10f80*/  LOP3.LUT R5, R122, UR37, R5, 0x96, !PT ;  /* 0x000000257a057c12 */ /* 0x000fce000f8e9605 */
.L_x_19399:
        /* <DEDUP_REMOVED lines=21> */
.L_x_19403:
        /* <DEDUP_REMOVED lines=12> */
.L_x_19404:
        /* <DEDUP_REMOVED lines=42> */
.L_x_19402:
        /* <DEDUP_REMOVED lines=21> */
.L_x_19406:
        /* <DEDUP_REMOVED lines=14> */
.L_x_19407:
        /* <DEDUP_REMOVED lines=42> */
.L_x_19405:
        /* <DEDUP_REMOVED lines=10> */
.L_x_19383:
        /* <DEDUP_REMOVED lines=15> */
.L_x_19410:
        /* <DEDUP_REMOVED lines=12> */
.L_x_19411:
        /* <DEDUP_REMOVED lines=42> */
.L_x_19409:
[----:B------:R-:W-:Y:S02]  /*11e00*/  ISETP.NE.AND P0, PT, R10, 0x1, PT ;  /* 0x000000010a00780c */ /* 0x000fe40003f05270 */
[----:B------:R-:W-:Y:S01]  /*11e10*/  I2FP.F32.U32 R9, R8 ;  /* 0x0000000800097245 */ /* 0x000fe20000201000 */
[----:B-----5:R-:W-:-:S04]  /*11e20*/  HADD2.F32 R8, -RZ, R12.H0_H0 ;  /* 0x2000000cff087230 */ /* 0x020fc80000004100 */
[----:B------:R-:W-:Y:S01]  /*11e30*/  FFMA.FTZ R9, R9, R112, 1.1641532182693481445e-10 ;  /* 0x2f00000009097423 */ /* 0x000fe20000010070 */
[----:B------:R-:W-:-:S04]  /*11e40*/  FMUL.FTZ R8, R8, UR6 ;  /* 0x0000000608087c20 */ /* 0x000fc80008410000 */
[----:B------:R-:W-:Y:S01]  /*11e50*/  FSETP.LE.FTZ.AND P1, PT, R9, UR4, PT ;  /* 0x0000000409007c0b */ /* 0x000fe2000bf33000 */
[----:B------:R-:W-:Y:S01]  /*11e60*/  FMUL.FTZ R104, R8, UR5 ;  /* 0x0000000508687c20 */ /* 0x000fe20008410000 */
[----:B------:R-:W-:Y:S01]  /*11e70*/  IMAD.MOV.U32 R8, RZ, RZ, 0x2 ;  /* 0x00000002ff087424 */ /* 0x000fe200078e00ff */
[----:B------:R-:W-:Y:S02]  /*11e80*/  MOV R9, R4 ;  /* 0x0000000400097202 */ /* 0x000fe40000000f00 */
[----:B------:R-:W-:Y:S01]  /*11e90*/  P2R R117, PR, RZ, 0x2 ;  /* 0x00000002ff757803 */ /* 0x000fe20000000000 */
        /* <DEDUP_REMOVED lines=9> */
.L_x_19413:
        /* <DEDUP_REMOVED lines=12> */
.L_x_19414:
        /* <DEDUP_REMOVED lines=42> */
.L_x_19412:
        /* <DEDUP_REMOVED lines=18> */
.L_x_19416:
        /* <DEDUP_REMOVED lines=12> */
.L_x_19417:
        /* <DEDUP_REMOVED lines=42> */
.L_x_19415:
[----:B------:R-:W-:Y:S01]  /*12710*/  ISETP.NE.AND P2, PT, R10, 0x1, PT ;  /* 0x000000010a00780c */ /* 0x000fe20003f45270 */
[----:B------:R-:W-:Y:S01]  /*12720*/  HADD2.F32 R8, -RZ, R13.H0_H0 ;  /* 0x2000000dff087230 */ /* 0x000fe20000004100 */
[----:B------:R-:W-:-:S04]  /*12730*/  I2FP.F32.U32 R9, R9 ;  /* 0x0000000900097245 */ /* 0x000fc80000201000 */
[----:B------:R-:W-:Y:S01]  /*12740*/  FMUL.FTZ R8, R8, UR6 ;  /* 0x0000000608087c20 */ /* 0x000fe20008410000 */
[----:B------:R-:W-:-:S03]  /*12750*/  FFMA.FTZ R9, R9, R112, 1.1641532182693481445e-10 ;  /* 0x2f00000009097423 */ /* 0x000fc60000010070 */
[----:B------:R-:W-:Y:S01]  /*12760*/  FMUL.FTZ R106, R8, UR5 ;  /* 0x00000005086a7c20 */ /* 0x000fe20008410000 */
[----:B------:R-:W-:Y:S01]  /*12770*/  IMAD.MOV.U32 R8, RZ, RZ, 0x2 ;  /* 0x00000002ff087424 */ /* 0x000fe200078e00ff */
        /* <DEDUP_REMOVED lines=11> */
.L_x_19419:
        /* <DEDUP_REMOVED lines=12> */
.L_x_19420:
        /* <DEDUP_REMOVED lines=42> */
.L_x_19418:
        /* <DEDUP_REMOVED lines=18> */
.L_x_19422:
        /* <DEDUP_REMOVED lines=12> */
.L_x_19423:
        /* <DEDUP_REMOVED lines=42> */
.L_x_19421:
        /* <DEDUP_REMOVED lines=18> */
.L_x_19425:
        /* <DEDUP_REMOVED lines=12> */
.L_x_19426:
        /* <DEDUP_REMOVED lines=42> */
.L_x_19424:
        /* <DEDUP_REMOVED lines=18> */
.L_x_19428:
        /* <DEDUP_REMOVED lines=12> */
.L_x_19429:
        /* <DEDUP_REMOVED lines=42> */
.L_x_19427:
        /* <DEDUP_REMOVED lines=18> */
.L_x_19431:
        /* <DEDUP_REMOVED lines=14> */
.L_x_19432:
        /* <DEDUP_REMOVED lines=42> */
.L_x_19430:
        /* <DEDUP_REMOVED lines=16> */
.L_x_19408:
        /* <DEDUP_REMOVED lines=183> */
[----:B------:R-:W-:Y:S02]  /*14a20*/  FFMA.FTZ R14, R14, R119, R121 ;  /* 0x000000770e0e7223 */ /* 0x000fe40000010079 */
[----:B------:R-:W1:Y:S01]  /*14a30*/  LDC.64 R120, c[0x0][0x428] ;  /* 0x00010a00ff787b82 */ /* 0x000e620000000a00 */
[----:B------:R-:W-:-:S07]  /*14a40*/  FMUL.FTZ R15, R15, R12 ;  /* 0x0000000c0f0f7220 */ /* 0x000fce0000410000 */
[----:B------:R-:W2:Y:S01]  /*14a50*/  @!P0 LDC.64 R12, c[0x0][0x3c0] ;  /* 0x0000f000ff0c8b82 */ /* 0x000ea20000000a00 */
[C---:B0-----:R-:W-:Y:S01]  /*14a60*/  FMUL.FTZ R14, R117.reuse, R14 ;  /* 0x0000000e750e7220 */ /* 0x041fe20000410000 */
[----:B------:R-:W-:Y:S01]  /*14a70*/  FFMA.FTZ R15, R117, R15, R112 ;  /* 0x0000000f750f7223 */ /* 0x000fe20000010070 */
[----:B------:R-:W-:-:S03]  /*14a80*/  IMAD.U32 R117, RZ, RZ, UR18 ;  /* 0x00000012ff757e24 */ /* 0x000fc6000f8e00ff */
[----:B------:R-:W0:Y:S02]  /*14a90*/  SHFL.IDX PT, R119, R14, RZ, 0x1f ;  /* 0x00001fff0e777589 */ /* 0x000e2400000e0000 */
[----:B------:R-:W3:Y:S02]  /*14aa0*/  LDC R112, c[0x0][0x448] ;  /* 0x00011200ff707b82 */ /* 0x000ee40000000800 */
[----:B------:R-:W3:Y:S01]  /*14ab0*/  SHFL.IDX PT, R15, R15, RZ, 0x1f ;  /* 0x00001fff0f0f7589 */ /* 0x000ee200000e0000 */
[----:B-1----:R-:W-:-:S04]  /*14ac0*/  IMAD.WIDE.U32 R122, R0, 0x10, R120 ;  /* 0x00000010007a7825 */ /* 0x002fc800078e0078 */
[----:B------:R-:W-:-:S04]  /*14ad0*/  IMAD.WIDE.U32 R124, R115, 0x10, R120 ;  /* 0x00000010737c7825 */ /* 0x000fc800078e0078 */
[----:B--2---:R-:W-:-:S04]  /*14ae0*/  @!P0 IMAD.WIDE R12, R117, 0x4, R12 ;  /* 0x00000004750c8825 */ /* 0x004fc800078e020c */
[----:B0-----:R-:W-:Y:S01]  /*14af0*/  FMUL.FTZ R117, R119, R119 ;  /* 0x0000007777757220 */ /* 0x001fe20000410000 */
[----:B------:R0:W-:Y:S01]  /*14b00*/  @!P0 STG.E desc[UR10][R12.64], R119 ;  /* 0x000000770c008986 */ /* 0x0001e2000c10190a */
[----:B---3--:R-:W-:-:S03]  /*14b10*/  FFMA.FTZ R112, R15, UR20, R112 ;  /* 0x000000140f707c23 */ /* 0x008fc60008010070 */
[----:B------:R-:W-:Y:S02]  /*14b20*/  FSEL R117, R117, RZ, !P1 ;  /* 0x000000ff75757208 */ /* 0x000fe40004800000 */
[----:B0-----:R-:W-:-:S03]  /*14b30*/  FSEL R12, R119, RZ, P2 ;  /* 0x000000ff770c7208 */ /* 0x001fc60001000000 */
[----:B------:R-:W-:Y:S02]  /*14b40*/  FADD.FTZ R13, R112, R117 ;  /* 0x00000075700d7221 */ /* 0x000fe40000010000 */
        /* <DEDUP_REMOVED lines=21> */
[----:B------:R-:W-:Y:S01]  /*14ca0*/  FMUL.FTZ R8, R24, R35 ;  /* 0x0000002318087220 */ /* 0x000fe20000410000 */
[C---:B------:R-:W-:Y:S01]  /*14cb0*/  FADD.FTZ R20, -R12.reuse, R20 ;  /* 0x000000140c147221 */ /* 0x040fe20000010100 */
[----:B------:R-:W-:Y:S01]  /*14cc0*/  FADD.FTZ R21, -R12, R21 ;  /* 0x000000150c157221 */ /* 0x000fe20000010100 */
[----:B------:R-:W-:Y:S01]  /*14cd0*/  FFMA.FTZ R9, R9, R98, R66 ;  /* 0x0000006209097223 */ /* 0x000fe20000010042 */
        /* <DEDUP_REMOVED lines=12> */
[----:B------:R-:W-:Y:S01]  /*14da0*/  F2FP.F16.F32.PACK_AB R11, R8, R9 ;  /* 0x00000009080b723e */ /* 0x000fe200000000ff */
[C---:B------:R-:W-:Y:S01]  /*14db0*/  FMUL.FTZ R9, R24.reuse, R36 ;  /* 0x0000002418097220 */ /* 0x040fe20000410000 */
[C---:B------:R-:W-:Y:S01]  /*14dc0*/  FMUL.FTZ R13, R24.reuse, R38 ;  /* 0x00000026180d7220 */ /* 0x040fe20000410000 */
[C---:B------:R-:W-:Y:S01]  /*14dd0*/  FMUL.FTZ R12, R24.reuse, R33 ;  /* 0x00000021180c7220 */ /* 0x040fe20000410000 */
[----:B------:R-:W-:Y:S01]  /*14de0*/  FMUL.FTZ R15, R24, R32 ;  /* 0x00000020180f7220 */ /* 0x000fe20000410000 */
[----:B------:R-:W-:Y:S01]  /*14df0*/  FFMA.FTZ R8, R9, R100, R68 ;  /* 0x0000006409087223 */ /* 0x000fe20000010044 */
[----:B------:R-:W-:Y:S01]  /*14e00*/  FFMA.FTZ R9, R13, R102, R70 ;  /* 0x000000660d097223 */ /* 0x000fe20000010046 */
[----:B------:R-:W-:Y:S01]  /*14e10*/  FFMA.FTZ R33, R12, R97, R65 ;  /* 0x000000610c217223 */ /* 0x000fe20000010041 */
[----:B------:R-:W-:Y:S01]  /*14e20*/  IMAD.WIDE.U32 R34, R2, 0x10, R120 ;  /* 0x0000001002227825 */ /* 0x000fe200078e0078 */
[----:B------:R-:W0:Y:S03]  /*14e30*/  @!P0 LDC.64 R12, c[0x0][0x3c8] ;  /* 0x0000f200ff0c8b82 */ /* 0x000e260000000a00 */
[C---:B------:R-:W-:Y:S01]  /*14e40*/  FMUL.FTZ R0, R24.reuse, R37 ;  /* 0x0000002518007220 */ /* 0x040fe20000410000 */
[----:B------:R-:W-:Y:S01]  /*14e50*/  FMUL.FTZ R2, R24, R39 ;  /* 0x0000002718027220 */ /* 0x000fe20000410000 */
[----:B------:R-:W-:Y:S01]  /*14e60*/  FFMA.FTZ R10, R15, R96, R64 ;  /* 0x000000600f0a7223 */ /* 0x000fe20000010040 */
[----:B------:R-:W-:-:S04]  /*14e70*/  IMAD.WIDE.U32 R120, R116, 0x10, R120 ;  /* 0x0000001074787825 */ /* 0x000fc800078e0078 */
[----:B------:R-:W-:Y:S01]  /*14e80*/  FFMA.FTZ R15, R0, R101, R69 ;  /* 0x00000065000f7223 */ /* 0x000fe20000010045 */
[----:B------:R-:W-:Y:S01]  /*14e90*/  FFMA.FTZ R2, R2, R103, R71 ;  /* 0x0000006702027223 */ /* 0x000fe20000010047 */
[C---:B------:R-:W-:Y:S01]  /*14ea0*/  FMUL.FTZ R0, R24.reuse, R25 ;  /* 0x0000001918007220 */ /* 0x040fe20000410000 */
[----:B------:R-:W-:Y:S01]  /*14eb0*/  F2FP.F16.F32.PACK_AB R10, R33, R10 ;  /* 0x0000000a210a723e */ /* 0x000fe200000000ff */
[C---:B------:R-:W-:Y:S01]  /*14ec0*/  FMUL.FTZ R33, R24.reuse, R26 ;  /* 0x0000001a18217220 */ /* 0x040fe20000410000 */
[----:B------:R-:W-:Y:S01]  /*14ed0*/  F2FP.F16.F32.PACK_AB R8, R15, R8 ;  /* 0x000000080f08723e */ /* 0x000fe200000000ff */
[----:B------:R-:W-:Y:S01]  /*14ee0*/  FMUL.FTZ R15, R24, R14 ;  /* 0x0000000e180f7220 */ /* 0x000fe20000410000 */
[----:B------:R-:W-:Y:S01]  /*14ef0*/  F2FP.F16.F32.PACK_AB R9, R2, R9 ;  /* 0x000000090209723e */ /* 0x000fe200000000ff */
[----:B------:R-:W-:Y:S01]  /*14f00*/  FMUL.FTZ R2, R24, R27 ;  /* 0x0000001b18027220 */ /* 0x000fe20000410000 */
[----:B------:R-:W-:Y:S01]  /*14f10*/  MOV R27, UR18 ;  /* 0x00000012001b7c02 */ /* 0x000fe20008000f00 */
        /* <DEDUP_REMOVED lines=8> */
[----:B------:R-:W-:Y:S01]  /*14fa0*/  FMUL.FTZ R23, R24, R16 ;  /* 0x0000001018177220 */ /* 0x000fe20000410000 */
[----:B0-----:R-:W-:Y:S01]  /*14fb0*/  @!P0 IMAD.WIDE R26, R27, 0x4, R12 ;  /* 0x000000041b1a8825 */ /* 0x001fe200078e020c */
[----:B------:R-:W-:-:S03]  /*14fc0*/  F2FP.F16.F32.PACK_AB R14, R25, R14 ;  /* 0x0000000e190e723e */ /* 0x000fc600000000ff */
        /* <DEDUP_REMOVED lines=50> */
[----:B------:R0:W-:Y:S04]  /*152f0*/  STG.E.128 desc[UR10][R122.64], R12 ;  /* 0x0000000c7a007986 */ /* 0x0001e8000c101d0a */
[----:B------:R0:W-:Y:S04]  /*15300*/  STG.E.128 desc[UR10][R124.64], R16 ;  /* 0x000000107c007986 */ /* 0x0001e8000c101d0a */
[----:B------:R0:W-:Y:S01]  /*15310*/  STG.E.128 desc[UR10][R120.64], R20 ;  /* 0x0000001478007986 */ /* 0x0001e2000c101d0a */
[----:B------:R-:W-:Y:S05]  /*15320*/  BRA.U !UP1, `(.L_x_19433) ;  /* 0xfffffeb509dc7547 */ /* 0x000fea000b83ffff */
[----:B------:R-:W-:Y:S05]  /*15330*/  EXIT ;  /* 0x000000000000794d */ /* 0x000fea0003800000 */
.L_x_19434:
        /* <DEDUP_REMOVED lines=12> */
.L_x_27319:


//--------------------- .text._ZN10layer_norm13ln_fwd_kernelINS_13Kernel_traitsIf6__halffS2_fjLj4096ELj1ELj1ELj4ELj16ENS_18Kernel_traits_baseILj4096EfS2_fS2_fjLj128EEEEELb1ELb0ELb1ELb0EEEvNS_9FwdParamsE --------------------------
	.section	.text._ZN10layer_norm13ln_fwd_kernelINS_13Kernel_traitsIf6__halffS2_fjLj4096ELj1ELj1ELj4ELj16ENS_18Kernel_traits_baseILj4096EfS2_fS2_fjLj128EEEEELb1ELb0ELb1ELb0EEEvNS_9FwdParamsE,"ax",@progbits
	.align	128
        .global         _ZN10layer_norm13ln_fwd_kernelINS_13Kernel_traitsIf6__halffS2_fjLj4096ELj1ELj1ELj4ELj16ENS_18Kernel_traits_baseILj4096EfS2_fS2_fjLj128EEEEELb1ELb0ELb1ELb0EEEvNS_9FwdParamsE
        .type           _ZN10layer_norm13ln_fwd_kernelINS_13Kernel_traitsIf6__halffS2_fjLj4096ELj1ELj1ELj4ELj16ENS_18Kernel_traits_baseILj4096EfS2_fS2_fjLj128EEEEELb1ELb0ELb1ELb0EEEvNS_9FwdParamsE,@function
        .size           _ZN10layer_norm13ln_fwd_kernelINS_13Kernel_traitsIf6__halffS2_fjLj4096ELj1ELj1ELj4ELj16ENS_18Kernel_traits_baseILj4096EfS2_fS2_fjLj128EEEEELb1ELb0ELb1ELb0EEEvNS_9FwdParamsE,(.L_x_27320 - _ZN10layer_norm13ln_fwd_kernelINS_13Kernel_traitsIf6__halffS2_fjLj4096ELj1ELj1ELj4ELj16ENS_18Kernel_traits_baseILj4096EfS2_fS2_fjLj128EEEEELb1ELb0ELb1ELb0EEEvNS_9FwdParamsE)
        .other          _ZN10layer_norm13ln_fwd_kernelINS_13Kernel_traitsIf6__halffS2_fjLj4096ELj1ELj1ELj4ELj16ENS_18Kernel_traits_baseILj4096EfS2_fS2_fjLj128EEEEELb1ELb0ELb1ELb0EEEvNS_9FwdParamsE,@"STO_CUDA_ENTRY STV_DEFAULT"
_ZN10layer_norm13ln_fwd_kernelINS_13Kernel_traitsIf6__halffS2_fjLj4096ELj1ELj1ELj4ELj16ENS_18Kernel_traits_baseILj4096EfS2_fS2_fjLj128EEEEELb1ELb0ELb1ELb0EEEvNS_9FwdParamsE:
.text._ZN10layer_norm13ln_fwd_kernelINS_13Kernel_traitsIf6__halffS2_fjLj4096ELj1ELj1ELj4ELj16ENS_18Kernel_traits_baseILj4096EfS2_fS2_fjLj128EEEEELb1ELb0ELb1ELb0EEEvNS_9FwdParamsE:
        /* <DEDUP_REMOVED lines=95> */
.L_x_19436:
        /* <DEDUP_REMOVED lines=39> */
.L_x_19437:
[----:B------:R-:W-:Y:S05]  /*0860*/  BSYNC.RECONVERGENT B0 ;  /* 0x0000000000007941 */ /* 0x000fea0003800200 */
.L_x_19435:
        /* <DEDUP_REMOVED lines=87> */
.L_x_19845:
        /* <DEDUP_REMOVED lines=34> */
.L_x_19440:
        /* <DEDUP_REMOVED lines=25> */
.L_x_19445:
        /* <DEDUP_REMOVED lines=13> */
.L_x_19447:
[----:B------:R-:W-:Y:S05]  /*1260*/  BSYNC.RECONVERGENT B2 ;  /* 0x0000000000027941 */ /* 0x000fea0003800200 */
.L_x_19446:
        /* <DEDUP_REMOVED lines=43> */
.L_x_19444:
[----:B------:R-:W-:Y:S05]  /*1520*/  BSYNC.RECONVERGENT B1 ;  /* 0x0000000000017941 */ /* 0x000fea0003800200 */
.L_x_19443:
        /* <DEDUP_REMOVED lines=10> */
.L_x_19442:
        /* <DEDUP_REMOVED lines=19> */
.L_x_19451:
        /* <DEDUP_REMOVED lines=13> */
.L_x_19453:
[----:B------:R-:W-:Y:S05]  /*17d0*/  BSYNC.RECONVERGENT B2 ;  /* 0x0000000000027941 */ /* 0x000fea0003800200 */
.L_x_19452:
        /* <DEDUP_REMOVED lines=43> */
.L_x_19450:
[----:B------:R-:W-:Y:S05]  /*1a90*/  BSYNC.RECONVERGENT B1 ;  /* 0x0000000000017941 */ /* 0x000fea0003800200 */
.L_x_19449:
        /* <DEDUP_REMOVED lines=10> */
.L_x_19448:
        /* <DEDUP_REMOVED lines=19> */
.L_x_19457:
        /* <DEDUP_REMOVED lines=13> */
.L_x_19459:
[----:B------:R-:W-:Y:S05]  /*1d40*/  BSYNC.RECONVERGENT B2 ;  /* 0x0000000000027941 */ /* 0x000fea0003800200 */
.L_x_19458:
        /* <DEDUP_REMOVED lines=43> */
.L_x_19456:
[----:B------:R-:W-:Y:S05]  /*2000*/  BSYNC.RECONVERGENT B1 ;  /* 0x0000000000017941 */ /* 0x000fea0003800200 */
.L_x_19455:
        /* <DEDUP_REMOVED lines=10> */
.L_x_19454:
        /* <DEDUP_REMOVED lines=19> */
.L_x_19463:
        /* <DEDUP_REMOVED lines=13> */
.L_x_19465:
[----:B------:R-:W-:Y:S05]  /*22b0*/  BSYNC.RECONVERGENT B2 ;  /* 0x0000000000027941 */ /* 0x000fea0003800200 */
.L_x_19464:
        /* <DEDUP_REMOVED lines=43> */
.L_x_19462:
[----:B------:R-:W-:Y:S05]  /*2570*/  BSYNC.RECONVERGENT B1 ;  /* 0x0000000000017941 */ /* 0x000fea0003800200 */
.L_x_19461:
        /* <DEDUP_REMOVED lines=10> */
.L_x_19460:
        /* <DEDUP_REMOVED lines=19> */
.L_x_19469:
        /* <DEDUP_REMOVED lines=13> */
.L_x_19471:
[----:B------:R-:W-:Y:S05]  /*2820*/  BSYNC.RECONVERGENT B2 ;  /* 0x0000000000027941 */ /* 0x000fea0003800200 */
.L_x_19470:
        /* <DEDUP_REMOVED lines=43> */
.L_x_19468:
[----:B------:R-:W-:Y:S05]  /*2ae0*/  BSYNC.RECONVERGENT B1 ;  /* 0x0000000000017941 */ /* 0x000fea0003800200 */
.L_x_19467:
        /* <DEDUP_REMOVED lines=10> */
.L_x_19466:
        /* <DEDUP_REMOVED lines=19> */
.L_x_19475:
        /* <DEDUP_REMOVED lines=13> */
.L_x_19477:
[----:B------:R-:W-:Y:S05]  /*2d90*/  BSYNC.RECONVERGENT B2 ;  /* 0x0000000000027941 */ /* 0x000fea0003800200 */
.L_x_19476:
        /* <DEDUP_REMOVED lines=43> */
.L_x_19474:
[----:B------:R-:W-:Y:S05]  /*3050*/  BSYNC.RECONVERGENT B1 ;  /* 0x0000000000017941 */ /* 0x000fea0003800200 */
.L_x_19473:
        /* <DEDUP_REMOVED lines=10> */
.L_x_19472:
        /* <DEDUP_REMOVED lines=19> */
.L_x_19481:
        /* <DEDUP_REMOVED lines=13> */
.L_x_19483:
[----:B------:R-:W-:Y:S05]  /*3300*/  BSYNC.RECONVERGENT B2 ;  /* 0x0000000000027941 */ /* 0x000fea0003800200 */
.L_x_19482:
        /* <DEDUP_REMOVED lines=43> */
.L_x_19480:
[----:B------:R-:W-:Y:S05]  /*35c0*/  BSYNC.RECONVERGENT B1 ;  /* 0x0000000000017941 */ /* 0x000fea0003800200 */
.L_x_19479:
        /* <DEDUP_REMOVED lines=10> */
.L_x_19478:
        /* <DEDUP_REMOVED lines=19> */
.L_x_19487:
        /* <DEDUP_REMOVED lines=13> */
.L_x_19489:
[----:B------:R-:W-:Y:S05]  /*3870*/  BSYNC.RECONVERGENT B2 ;  /* 0x0000000000027941 */ /* 0x000fea0003800200 */
.L_x_19488:
        /* <DEDUP_REMOVED lines=43> */
.L_x_19486:
[----:B------:R-:W-:Y:S05]  /*3b30*/  BSYNC.RECONVERGENT B1 ;  /* 0x0000000000017941 */ /* 0x000fea0003800200 */
.L_x_19485:
        /* <DEDUP_REMOVED lines=11> */
.L_x_19441:
        /* <DEDUP_REMOVED lines=20> */
.L_x_19493:
        /* <DEDUP_REMOVED lines=13> */
.L_x_19495:
[----:B------:R-:W-:Y:S05]  /*3e00*/  BSYNC.RECONVERGENT B2 ;  /* 0x0000000000027941 */ /* 0x000fea0003800200 */
.L_x_19494:
        /* <DEDUP_REMOVED lines=42> */
.L_x_19492:
[----:B------:R-:W-:Y:S05]  /*40b0*/  BSYNC.RECONVERGENT B1 ;  /* 0x0000000000017941 */ /* 0x000fea0003800200 */
.L_x_19491:
        /* <DEDUP_REMOVED lines=9> */
.L_x_19490:
        /* <DEDUP_REMOVED lines=16> */
.L_x_19499:
        /* <DEDUP_REMOVED lines=13> */
.L_x_19501:
[----:B------:R-:W-:Y:S05]  /*4320*/  BSYNC.RECONVERGENT B2 ;  /* 0x0000000000027941 */ /* 0x000fea0003800200 */
.L_x_19500:
        /* <DEDUP_REMOVED lines=43> */
.L_x_19498:
[----:B------:R-:W-:Y:S05]  /*45e0*/  BSYNC.RECONVERGENT B1 ;  /* 0x0000000000017941 */ /* 0x000fea0003800200 */
.L_x_19497:
        /* <DEDUP_REMOVED lines=9> */
.L_x_19496:
        /* <DEDUP_REMOVED lines=16> */
.L_x_19505:
        /* <DEDUP_REMOVED lines=13> */
.L_x_19507:
[----:B------:R-:W-:Y:S05]  /*4850*/  BSYNC.RECONVERGENT B2 ;  /* 0x0000000000027941 */ /* 0x000fea0003800200 */
.L_x_19506:
        /* <DEDUP_REMOVED lines=43> */
.L_x_19504:
[----:B------:R-:W-:Y:S05]  /*4b10*/  BSYNC.RECONVERGENT B1 ;  /* 0x0000000000017941 */ /* 0x000fea0003800200 */
.L_x_19503:
        /* <DEDUP_REMOVED lines=9> */
.L_x_19502:
        /* <DEDUP_REMOVED lines=16> */
.L_x_19511:
        /* <DEDUP_REMOVED lines=13> */
.L_x_19513:
[----:B------:R-:W-:Y:S05]  /*4d80*/  BSYNC.RECONVERGENT B2 ;  /* 0x0000000000027941 */ /* 0x000fea0003800200 */
.L_x_19512:
        /* <DEDUP_REMOVED lines=43> */
.L_x_19510:
[----:B------:R-:W-:Y:S05]  /*5040*/  BSYNC.RECONVERGENT B1 ;  /* 0x0000000000017941 */ /* 0x000fea0003800200 */
.L_x_19509:
        /* <DEDUP_REMOVED lines=9> */
.L_x_19508:
        /* <DEDUP_REMOVED lines=16> */
.L_x_19517:
        /* <DEDUP_REMOVED lines=13> */
.L_x_19519:
[----:B------:R-:W-:Y:S05]  /*52b0*/  BSYNC.RECONVERGENT B2 ;  /* 0x0000000000027941 */ /* 0x000fea0003800200 */
.L_x_19518:
        /* <DEDUP_REMOVED lines=43> */
.L_x_19516:
[----:B------:R-:W-:Y:S05]  /*5570*/  BSYNC.RECONVERGENT B1 ;  /* 0x0000000000017941 */ /* 0x000fea0003800200 */
.L_x_19515:
        /* <DEDUP_REMOVED lines=9> */
.L_x_19514:
        /* <DEDUP_REMOVED lines=16> */
.L_x_19523:
        /* <DEDUP_REMOVED lines=13> */
.L_x_19525:
[----:B------:R-:W-:Y:S05]  /*57e0*/  BSYNC.RECONVERGENT B2 ;  /* 0x0000000000027941 */ /* 0x000fea0003800200 */
.L_x_19524:
        /* <DEDUP_REMOVED lines=43> */
.L_x_19522:
[----:B------:R-:W-:Y:S05]  /*5aa0*/  BSYNC.RECONVERGENT B1 ;  /* 0x0000000000017941 */ /* 0x000fea0003800200 */
.L_x_19521:
        /* <DEDUP_REMOVED lines=9> */
.L_x_19520:
        /* <DEDUP_REMOVED lines=16> */
.L_x_19529:
        /* <DEDUP_REMOVED lines=13> */
.L_x_19531:
[----:B------:R-:W-:Y:S05]  /*5d10*/  BSYNC.RECONVERGENT B2 ;  /* 0x0000000000027941 */ /* 0x000fea0003800200 */
.L_x_19530:
        /* <DEDUP_REMOVED lines=43> */
.L_x_19528:
[----:B------:R-:W-:Y:S05]  /*5fd0*/  BSYNC.RECONVERGENT B1 ;  /* 0x0000000000017941 */ /* 0x000fea0003800200 */
.L_x_19527:
        /* <DEDUP_REMOVED lines=9> */
.L_x_19526:
        /* <DEDUP_REMOVED lines=16> */
.L_x_19534:
        /* <DEDUP_REMOVED lines=13> */
.L_x_19536:
[----:B------:R-:W-:Y:S05]  /*6240*/  BSYNC.RECONVERGENT B2 ;  /* 0x0000000000027941 */ /* 0x000fea0003800200 */
.L_x_19535:
        /* <DEDUP_REMOVED lines=43> */
.L_x_19533:
[----:B------:R-:W-:Y:S05]  /*6500*/  BSYNC.RECONVERGENT B1 ;  /* 0x0000000000017941 */ /* 0x000fea0003800200 */
.L_x_19532:
        /* <DEDUP_REMOVED lines=9> */
.L_x_19484:
[----:B------:R-:W0:Y:S01]  /*65a0*/  LDC.64 R128, c[0x0][0x3a8] ;  /* 0x0000ea00ff807b82 */ /* 0x000e220000000a00 */
[----:B------:R-:W-:Y:S02]  /*65b0*/  IMAD.MOV.U32 R8, RZ, RZ, R126 ;  /* 0x000000ffff087224 */ /* 0x000fe400078e007e */
[----:B0-----:R-:W-:-:S05]  /*65c0*/  IMAD.WIDE.U32 R128, R116, 0x20, R128 ;  /* 0x0000002074807825 */ /* 0x001fca00078e0080 */
[----:B-----5:R0:W-:Y:S04]  /*65d0*/  STG.E.128 desc[UR12][R128.64], R84 ;  /* 0x0000005480007986 */ /* 0x0201e8000c101d0c */
[----:B------:R0:W-:Y:S01]  /*65e0*/  STG.E.128 desc[UR12][R128.64+0x10], R88 ;  /* 0x0000105880007986 */ /* 0x0001e2000c101d0c */
[----:B------:R-:W-:Y:S05]  /*65f0*/  BRA.U !UP2, `(.L_x_19537) ;  /* 0x000000010a507547 */ /* 0x000fea000b800000 */
[----:B------:R-:W-:Y:S01]  /*6600*/  IMAD.U32 R125, R120, 0x10000, RZ ;  /* 0x00010000787d7824 */ /* 0x000fe200078e00ff */
[----:B------:R-:W1:Y:S01]  /*6610*/  LDC.64 R126, c[0x0][0x3b0] ;  /* 0x0000ec00ff7e7b82 */ /* 0x000e620000000a00 */
[----:B------:R-:W-:Y:S02]  /*6620*/  LOP3.LUT R119, R121, 0xffff, RZ, 0xc0, !PT ;  /* 0x0000ffff79777812 */ /* 0x000fe400078ec0ff */
[----:B0-----:R-:W-:Y:S02]  /*6630*/  LOP3.LUT R128, R13, 0xff, RZ, 0xc0, !PT ;  /* 0x000000ff0d807812 */ /* 0x001fe400078ec0ff */
        /* <DEDUP_REMOVED lines=16> */
.L_x_19537:
[----:B------:R-:W-:Y:S01]  /*6740*/  IADD3 R116, PT, PT, R116, 0x80, RZ ;  /* 0x0000008074747810 */ /* 0x000fe20007ffe0ff */
[----:B------:R-:W-:-:S07]  /*6750*/  VIADD R118, R118, 0x80 ;  /* 0x0000008076767836 */ /* 0x000fce0000000000 */
.L_x_19439:
[----:B------:R-:W-:Y:S05]  /*6760*/  BSYNC.RECONVERGENT B0 ;  /* 0x0000000000007941 */ /* 0x000fea0003800200 */
.L_x_19438:
        /* <DEDUP_REMOVED lines=9> */
.L_x_19540:
[----:B------:R-:W-:Y:S05]  /*6800*/  BRA.U !UP0, `(.L_x_19541) ;  /* 0x0000002908f87547 */ /* 0x000fea000b800000 */
[----:B------:R-:W0:Y:S02]  /*6810*/  LDC.64 R92, c[0x0][0x3a0] ;  /* 0x0000e800ff5c7b82 */ /* 0x000e240000000a00 */
[----:B01----:R-:W-:-:S05]  /*6820*/  IMAD.WIDE.U32 R128, R116, 0x20, R92 ;  /* 0x0000002074807825 */ /* 0x003fca00078e005c */
        /* <DEDUP_REMOVED lines=22> */
.L_x_19545:
        /* <DEDUP_REMOVED lines=13> */
.L_x_19547:
[----:B------:R-:W-:Y:S05]  /*6a60*/  BSYNC.RECONVERGENT B2 ;  /* 0x0000000000027941 */ /* 0x000fea0003800200 */
.L_x_19546:
        /* <DEDUP_REMOVED lines=43> */
.L_x_19544:
[----:B------:R-:W-:Y:S05]  /*6d20*/  BSYNC.RECONVERGENT B1 ;  /* 0x0000000000017941 */ /* 0x000fea0003800200 */
.L_x_19543:
        /* <DEDUP_REMOVED lines=10> */
.L_x_19542:
        /* <DEDUP_REMOVED lines=19> */
.L_x_19551:
        /* <DEDUP_REMOVED lines=13> */
.L_x_19553:
[----:B------:R-:W-:Y:S05]  /*6fd0*/  BSYNC.RECONVERGENT B2 ;  /* 0x0000000000027941 */ /* 0x000fea0003800200 */
.L_x_19552:
        /* <DEDUP_REMOVED lines=43> */
.L_x_19550:
[----:B------:R-:W-:Y:S05]  /*7290*/  BSYNC.RECONVERGENT B1 ;  /* 0x0000000000017941 */ /* 0x000fea0003800200 */
.L_x_19549:
        /* <DEDUP_REMOVED lines=10> */
.L_x_19548:
        /* <DEDUP_REMOVED lines=19> */
.L_x_19557:
        /* <DEDUP_REMOVED lines=13> */
.L_x_19559:
[----:B------:R-:W-:Y:S05]  /*7540*/  BSYNC.RECONVERGENT B2 ;  /* 0x0000000000027941 */ /* 0x000fea0003800200 */
.L_x_19558:
        /* <DEDUP_REMOVED lines=43> */
.L_x_19556:
[----:B------:R-:W-:Y:S05]  /*7800*/  BSYNC.RECONVERGENT B1 ;  /* 0x0000000000017941 */ /* 0x000fea0003800200 */
.L_x_19555:
        /* <DEDUP_REMOVED lines=10> */
.L_x_19554:
        /* <DEDUP_REMOVED lines=19> */
.L_x_19563:
        /* <DEDUP_REMOVED lines=13> */
.L_x_19565:
[----:B------:R-:W-:Y:S05]  /*7ab0*/  BSYNC.RECONVERGENT B2 ;  /* 0x0000000000027941 */ /* 0x000fea0003800200 */
.L_x_19564:
        /* <DEDUP_REMOVED lines=43> */
.L_x_19562:
[----:B------:R-:W-:Y:S05]  /*7d70*/  BSYNC.RECONVERGENT B1 ;  /* 0x0000000000017941 */ /* 0x000fea0003800200 */
.L_x_19561:
        /* <DEDUP_REMOVED lines=10> */
.L_x_19560:
        /* <DEDUP_REMOVED lines=19> */
.L_x_19569:
        /* <DEDUP_REMOVED lines=13> */
.L_x_19571:
[----:B------:R-:W-:Y:S05]  /*8020*/  BSYNC.RECONVERGENT B2 ;  /* 0x0000000000027941 */ /* 0x000fea0003800200 */
.L_x_19570:
        /* <DEDUP_REMOVED lines=43> */
.L_x_19568:
[----:B------:R-:W-:Y:S05]  /*82e0*/  BSYNC.RECONVERGENT B1 ;  /* 0x0000000000017941 */ /* 0x000fea0003800200 */
.L_x_19567:
        /* <DEDUP_REMOVED lines=10> */
.L_x_19566:
        /* <DEDUP_REMOVED lines=19> */
.L_x_19575:
        /* <DEDUP_REMOVED lines=13> */
.L_x_19577:
[----:B------:R-:W-:Y:S05]  /*8590*/  BSYNC.RECONVERGENT B2 ;  /* 0x0000000000027941 */ /* 0x000fea0003800200 */
.L_x_19576:
        /* <DEDUP_REMOVED lines=43> */
.L_x_19574:
[----:B------:R-:W-:Y:S05]  /*8850*/  BSYNC.RECONVERGENT B1 ;  /* 0x0000000000017941 */ /* 0x000fea0003800200 */
.L_x_19573:
        /* <DEDUP_REMOVED lines=10> */
.L_x_19572:
        /* <DEDUP_REMOVED lines=19> */
.L_x_19581:
        /* <DEDUP_REMOVED lines=13> */
.L_x_19583:
[----:B------:R-:W-:Y:S05]  /*8b00*/  BSYNC.RECONVERGENT B2 ;  /* 0x0000000000027941 */ /* 0x000fea0003800200 */
.L_x_19582:
        /* <DEDUP_REMOVED lines=43> */
.L_x_19580:
[----:B------:R-:W-:Y:S05]  /*8dc0*/  BSYNC.RECONVERGENT B1 ;  /* 0x0000000000017941 */ /* 0x000fea0003800200 */
.L_x_19579:
        /* <DEDUP_REMOVED lines=10> */
.L_x_19578:
        /* <DEDUP_REMOVED lines=19> */
.L_x_19587:
        /* <DEDUP_REMOVED lines=13> */
.L_x_19589:
[----:B------:R-:W-:Y:S05]  /*9070*/  BSYNC.RECONVERGENT B2 ;  /* 0x0000000000027941 */ /* 0x000fea0003800200 */
.L_x_19588:
        /* <DEDUP_REMOVED lines=43> */
.L_x_19586:
[----:B------:R-:W-:Y:S05]  /*9330*/  BSYNC.RECONVERGENT B1 ;  /* 0x0000000000017941 */ /* 0x000fea0003800200 */
.L_x_19585:
        /* <DEDUP_REMOVED lines=11> */
.L_x_19541:
        /* <DEDUP_REMOVED lines=20> */
.L_x_19593:
        /* <DEDUP_REMOVED lines=13> */
.L_x_19595:
[----:B------:R-:W-:Y:S05]  /*9600*/  BSYNC.RECONVERGENT B2 ;  /* 0x0000000000027941 */ /* 0x000fea0003800200 */
.L_x_19594:
        /* <DEDUP_REMOVED lines=42> */
.L_x_19592:
[----:B------:R-:W-:Y:S05]  /*98b0*/  BSYNC.RECONVERGENT B1 ;  /* 0x0000000000017941 */ /* 0x000fea0003800200 */
.L_x_19591:
        /* <DEDUP_REMOVED lines=9> */
.L_x_19590:
        /* <DEDUP_REMOVED lines=16> */
.L_x_19599:
        /* <DEDUP_REMOVED lines=13> */
.L_x_19601:
[----:B------:R-:W-:Y:S05]  /*9b20*/  BSYNC.RECONVERGENT B2 ;  /* 0x0000000000027941 */ /* 0x000fea0003800200 */
.L_x_19600:
        /* <DEDUP_REMOVED lines=43> */
.L_x_19598:
[----:B------:R-:W-:Y:S05]  /*9de0*/  BSYNC.RECONVERGENT B1 ;  /* 0x0000000000017941 */ /* 0x000fea0003800200 */
.L_x_19597:
        /* <DEDUP_REMOVED lines=9> */
.L_x_19596:
        /* <DEDUP_REMOVED lines=16> */
.L_x_19605:
        /* <DEDUP_REMOVED lines=13> */
.L_x_19607:
[----:B------:R-:W-:Y:S05]  /*a050*/  BSYNC.RECONVERGENT B2 ;  /* 0x0000000000027941 */ /* 0x000fea0003800200 */
.L_x_19606:
        /* <DEDUP_REMOVED lines=43> */
.L_x_19604:
[----:B------:R-:W-:Y:S05]  /*a310*/  BSYNC.RECONVERGENT B1 ;  /* 0x0000000000017941 */ /* 0x000fea0003800200 */
.L_x_19603:
        /* <DEDUP_REMOVED lines=9> */
.L_x_19602:
        /* <DEDUP_REMOVED lines=16> */
.L_x_19611:
        /* <DEDUP_REMOVED lines=13> */
.L_x_19613:
[----:B------:R-:W-:Y:S05]  /*a580*/  BSYNC.RECONVERGENT B2 ;  /* 0x0000000000027941 */ /* 0x000fea0003800200 */
.L_x_19612:
        /* <DEDUP_REMOVED lines=43> */
.L_x_19610:
[----:B------:R-:W-:Y:S05]  /*a840*/  BSYNC.RECONVERGENT B1 ;  /* 0x0000000000017941 */ /* 0x000fea0003800200 */
.L_x_19609:
        /* <DEDUP_REMOVED lines=9> */
.L_x_19608:
        /* <DEDUP_REMOVED lines=16> */
.L_x_19617:
        /* <DEDUP_REMOVED lines=13> */
.L_x_19619:
[----:B------:R-:W-:Y:S05]  /*aab0*/  BSYNC.RECONVERGENT B2 ;  /* 0x0000000000027941 */ /* 0x000fea0003800200 */
.L_x_19618:
        /* <DEDUP_REMOVED lines=43> */
.L_x_19616:
[----:B------:R-:W-:Y:S05]  /*ad70*/  BSYNC.RECONVERGENT B1 ;  /* 0x0000000000017941 */ /* 0x000fea0003800200 */
.L_x_19615:
        /* <DEDUP_REMOVED lines=9> */
.L_x_19614:
        /* <DEDUP_REMOVED lines=16> */
.L_x_19623:
        /* <DEDUP_REMOVED lines=13> */
.L_x_19625:
[----:B------:R-:W-:Y:S05]  /*afe0*/  BSYNC.RECONVERGENT B2 ;  /* 0x0000000000027941 */ /* 0x000fea0003800200 */
.L_x_19624:
        /* <DEDUP_REMOVED lines=43> */
.L_x_19622:
[----:B------:R-:W-:Y:S05]  /*b2a0*/  BSYNC.RECONVERGENT B1 ;  /* 0x0000000000017941 */ /* 0x000fea0003800200 */
.L_x_19621:
        /* <DEDUP_REMOVED lines=9> */
.L_x_19620:
        /* <DEDUP_REMOVED lines=16> */
.L_x_19629:
        /* <DEDUP_REMOVED lines=13> */
.L_x_19631:
[----:B------:R-:W-:Y:S05]  /*b510*/  BSYNC.RECONVERGENT B2 ;  /* 0x0000000000027941 */ /* 0x000fea0003800200 */
.L_x_19630:
        /* <DEDUP_REMOVED lines=43> */
.L_x_19628:
[----:B------:R-:W-:Y:S05]  /*b7d0*/  BSYNC.RECONVERGENT B1 ;  /* 0x0000000000017941 */ /* 0x000fea0003800200 */
.L_x_19627:
        /* <DEDUP_REMOVED lines=9> */
.L_x_19626:
        /* <DEDUP_REMOVED lines=16> */
.L_x_19634:
        /* <DEDUP_REMOVED lines=13> */
.L_x_19636:
[----:B------:R-:W-:Y:S05]  /*ba40*/  BSYNC.RECONVERGENT B2 ;  /* 0x0000000000027941 */ /* 0x000fea0003800200 */
.L_x_19635:
        /* <DEDUP_REMOVED lines=43> */
.L_x_19633:
[----:B------:R-:W-:Y:S05]  /*bd00*/  BSYNC.RECONVERGENT B1 ;  /* 0x0000000000017941 */ /* 0x000fea0003800200 */
.L_x_19632:
        /* <DEDUP_REMOVED lines=9> */
.L_x_19584:
[----:B0-----:R-:W0:Y:S01]  /*bda0*/  LDC.64 R128, c[0x0][0x3a8] ;  /* 0x0000ea00ff807b82 */ /* 0x001e220000000a00 */
        /* <DEDUP_REMOVED lines=8> */
[----:B0-----:R-:W-:Y:S02]  /*be30*/  LOP3.LUT R128, R125, 0xff0000, RZ, 0xc0, !PT ;  /* 0x00ff00007d807812 */ /* 0x001fe400078ec0ff */
        /* <DEDUP_REMOVED lines=16> */
.L_x_19637:
[----:B------:R-:W-:Y:S01]  /*bf40*/  VIADD R116, R116, 0x80 ;  /* 0x0000008074747836 */ /* 0x000fe20000000000 */
[----:B------:R-:W-:-:S07]  /*bf50*/  IADD3 R118, PT, PT, R118, 0x80, RZ ;  /* 0x0000008076767810 */ /* 0x000fce0007ffe0ff */
.L_x_19539:
[----:B------:R-:W-:Y:S05]  /*bf60*/  BSYNC.RECONVERGENT B0 ;  /* 0x0000000000007941 */ /* 0x000fea0003800200 */
.L_x_19538:
        /* <DEDUP_REMOVED lines=9> */
.L_x_19640:
        /* <DEDUP_REMOVED lines=25> */
.L_x_19645:
        /* <DEDUP_REMOVED lines=13> */
.L_x_19647:
[----:B------:R-:W-:Y:S05]  /*c260*/  BSYNC.RECONVERGENT B2 ;  /* 0x0000000000027941 */ /* 0x000fea0003800200 */
.L_x_19646:
        /* <DEDUP_REMOVED lines=43> */
.L_x_19644:
[----:B------:R-:W-:Y:S05]  /*c520*/  BSYNC.RECONVERGENT B1 ;  /* 0x0000000000017941 */ /* 0x000fea0003800200 */
.L_x_19643:
        /* <DEDUP_REMOVED lines=10> */
.L_x_19642:
        /* <DEDUP_REMOVED lines=19> */
.L_x_19651:
        /* <DEDUP_REMOVED lines=13> */
.L_x_19653:
[----:B------:R-:W-:Y:S05]  /*c7d0*/  BSYNC.RECONVERGENT B2 ;  /* 0x0000000000027941 */ /* 0x000fea0003800200 */
.L_x_19652:
        /* <DEDUP_REMOVED lines=43> */
.L_x_19650:
[----:B------:R-:W-:Y:S05]  /*ca90*/  BSYNC.RECONVERGENT B1 ;  /* 0x0000000000017941 */ /* 0x000fea0003800200 */
.L_x_19649:
        /* <DEDUP_REMOVED lines=10> */
.L_x_19648:
        /* <DEDUP_REMOVED lines=19> */
.L_x_19657:
        /* <DEDUP_REMOVED lines=13> */
.L_x_19659:
[----:B------:R-:W-:Y:S05]  /*cd40*/  BSYNC.RECONVERGENT B2 ;  /* 0x0000000000027941 */ /* 0x000fea0003800200 */
.L_x_19658:
        /* <DEDUP_REMOVED lines=43> */
.L_x_19656:
[----:B------:R-:W-:Y:S05]  /*d000*/  BSYNC.RECONVERGENT B1 ;  /* 0x0000000000017941 */ /* 0x000fea0003800200 */
.L_x_19655:
        /* <DEDUP_REMOVED lines=10> */
.L_x_19654:
        /* <DEDUP_REMOVED lines=19> */
.L_x_19663:
        /* <DEDUP_REMOVED lines=13> */
.L_x_19665:
[----:B------:R-:W-:Y:S05]  /*d2b0*/  BSYNC.RECONVERGENT B2 ;  /* 0x0000000000027941 */ /* 0x000fea0003800200 */
.L_x_19664:
        /* <DEDUP_REMOVED lines=43> */
.L_x_19662:
[----:B------:R-:W-:Y:S05]  /*d570*/  BSYNC.RECONVERGENT B1 ;  /* 0x0000000000017941 */ /* 0x000fea0003800200 */
.L_x_19661:
        /* <DEDUP_REMOVED lines=10> */
.L_x_19660:
        /* <DEDUP_REMOVED lines=19> */
.L_x_19669:
        /* <DEDUP_REMOVED lines=13> */
.L_x_19671:
[----:B------:R-:W-:Y:S05]  /*d820*/  BSYNC.RECONVERGENT B2 ;  /* 0x0000000000027941 */ /* 0x000fea0003800200 */
.L_x_19670:
        /* <DEDUP_REMOVED lines=43> */
.L_x_19668:
[----:B------:R-:W-:Y:S05]  /*dae0*/  BSYNC.RECONVERGENT B1 ;  /* 0x0000000000017941 */ /* 0x000fea0003800200 */
.L_x_19667:
        /* <DEDUP_REMOVED lines=10> */
.L_x_19666:
        /* <DEDUP_REMOVED lines=19> */
.L_x_19675:
        /* <DEDUP_REMOVED lines=13> */
.L_x_19677:
[----:B------:R-:W-:Y:S05]  /*dd90*/  BSYNC.RECONVERGENT B2 ;  /* 0x0000000000027941 */ /* 0x000fea0003800200 */
.L_x_19676:
        /* <DEDUP_REMOVED lines=43> */
.L_x_19674:
[----:B------:R-:W-:Y:S05]  /*e050*/  BSYNC.RECONVERGENT B1 ;  /* 0x0000000000017941 */ /* 0x000fea0003800200 */
.L_x_19673:
        /* <DEDUP_REMOVED lines=10> */
.L_x_19672:
        /* <DEDUP_REMOVED lines=19> */
.L_x_19681:
        /* <DEDUP_REMOVED lines=13> */
.L_x_19683:
[----:B------:R-:W-:Y:S05]  /*e300*/  BSYNC.RECONVERGENT B2 ;  /* 0x0000000000027941 */ /* 0x000fea0003800200 */
.L_x_19682:
        /* <DEDUP_REMOVED lines=43> */
.L_x_19680:
[----:B------:R-:W-:Y:S05]  /*e5c0*/  BSYNC.RECONVERGENT B1 ;  /* 0x0000000000017941 */ /* 0x000fea0003800200 */
.L_x_19679:
        /* <DEDUP_REMOVED lines=10> */
.L_x_19678:
        /* <DEDUP_REMOVED lines=19> */
.L_x_19687:
        /* <DEDUP_REMOVED lines=13> */
.L_x_19689:
[----:B------:R-:W-:Y:S05]  /*e870*/  BSYNC.RECONVERGENT B2 ;  /* 0x0000000000027941 */ /* 0x000fea0003800200 */
.L_x_19688:
        /* <DEDUP_REMOVED lines=43> */
.L_x_19686:
[----:B------:R-:W-:Y:S05]  /*eb30*/  BSYNC.RECONVERGENT B1 ;  /* 0x0000000000017941 */ /* 0x000fea0003800200 */
.L_x_19685:
        /* <DEDUP_REMOVED lines=11> */
.L_x_19641:
        /* <DEDUP_REMOVED lines=20> */
.L_x_19693:
        /* <DEDUP_REMOVED lines=13> */
.L_x_19695:
[----:B------:R-:W-:Y:S05]  /*ee00*/  BSYNC.RECONVERGENT B2 ;  /* 0x0000000000027941 */ /* 0x000fea0003800200 */
.L_x_19694:
        /* <DEDUP_REMOVED lines=42> */
.L_x_19692:
[----:B------:R-:W-:Y:S05]  /*f0b0*/  BSYNC.RECONVERGENT B1 ;  /* 0x0000000000017941 */ /* 0x000fea0003800200 */
.L_x_19691:
        /* <DEDUP_REMOVED lines=9> */
.L_x_19690:
        /* <DEDUP_REMOVED lines=16> */
.L_x_19699:
        /* <DEDUP_REMOVED lines=13> */
.L_x_19701:
[----:B------:R-:W-:Y:S05]  /*f320*/  BSYNC.RECONVERGENT B2 ;  /* 0x0000000000027941 */ /* 0x000fea0003800200 */
.L_x_19700:
        /* <DEDUP_REMOVED lines=43> */
.L_x_19698:
[----:B------:R-:W-:Y:S05]  /*f5e0*/  BSYNC.RECONVERGENT B1 ;  /* 0x0000000000017941 */ /* 0x000fea0003800200 */
.L_x_19697:
        /* <DEDUP_REMOVED lines=9> */
.L_x_19696:
        /* <DEDUP_REMOVED lines=16> */
.L_x_19705:
        /* <DEDUP_REMOVED lines=13> */
.L_x_19707:
[----:B------:R-:W-:Y:S05]  /*f850*/  BSYNC.RECONVERGENT B2 ;  /* 0x0000000000027941 */ /* 0x000fea0003800200 */
.L_x_19706:
        /* <DEDUP_REMOVED lines=43> */
.L_x_19704:
[----:B------:R-:W-:Y:S05]  /*fb10*/  BSYNC.RECONVERGENT B1 ;  /* 0x0000000000017941 */ /* 0x000fea0003800200 */
.L_x_19703:
        /* <DEDUP_REMOVED lines=9> */
.L_x_19702:
        /* <DEDUP_REMOVED lines=16> */
.L_x_19711:
        /* <DEDUP_REMOVED lines=13> */
.L_x_19713:
[----:B------:R-:W-:Y:S05]  /*fd80*/  BSYNC.RECONVERGENT B2 ;  /* 0x0000000000027941 */ /* 0x000fea0003800200 */
.L_x_19712:
        /* <DEDUP_REMOVED lines=43> */
.L_x_19710:
[----:B------:R-:W-:Y:S05]  /*10040*/  BSYNC.RECONVERGENT B1 ;  /* 0x0000000000017941 */ /* 0x000fea0003800200 */
.L_x_19709:
        /* <DEDUP_REMOVED lines=9> */
.L_x_19708:
        /* <DEDUP_REMOVED lines=16> */
.L_x_19717:
        /* <DEDUP_REMOVED lines=13> */
.L_x_19719:
[----:B------:R-:W-:Y:S05]  /*102b0*/  BSYNC.RECONVERGENT B2 ;  /* 0x0000000000027941 */ /* 0x000fea0003800200 */
.L_x_19718:
        /* <DEDUP_REMOVED lines=43> */
.L_x_19716:
[----:B------:R-:W-:Y:S05]  /*10570*/  BSYNC.RECONVERGENT B1 ;  /* 0x0000000000017941 */ /* 0x000fea0003800200 */
.L_x_19715:
        /* <DEDUP_REMOVED lines=9> */
.L_x_19714:
        /* <DEDUP_REMOVED lines=16> */
.L_x_19723:
        /* <DEDUP_REMOVED lines=13> */
.L_x_19725:
[----:B------:R-:W-:Y:S05]  /*107e0*/  BSYNC.RECONVERGENT B2 ;  /* 0x0000000000027941 */ /* 0x000fea0003800200 */
.L_x_19724:
        /* <DEDUP_REMOVED lines=43> */
.L_x_19722:
[----:B------:R-:W-:Y:S05]  /*10aa0*/  BSYNC.RECONVERGENT B1 ;  /* 0x0000000000017941 */ /* 0x000fea0003800200 */
.L_x_19721:
        /* <DEDUP_REMOVED lines=9> */
.L_x_19720:
        /* <DEDUP_REMOVED lines=16> */
.L_x_19729:
        /* <DEDUP_REMOVED lines=13> */
.L_x_19731:
[----:B------:R-:W-:Y:S05]  /*10d10*/  BSYNC.RECONVERGENT B2 ;  /* 0x0000000000027941 */ /* 0x000fea0003800200 */
.L_x_19730:
        /* <DEDUP_REMOVED lines=43> */
.L_x_19728:
[----:B------:R-:W-:Y:S05]  /*10fd0*/  BSYNC.RECONVERGENT B1 ;  /* 0x0000000000017941 */ /* 0x000fea0003800200 */
.L_x_19727:
        /* <DEDUP_REMOVED lines=9> */
.L_x_19726:
        /* <DEDUP_REMOVED lines=16> */
.L_x_19734:
        /* <DEDUP_REMOVED lines=13> */
.L_x_19736:
[----:B------:R-:W-:Y:S05]  /*11240*/  BSYNC.RECONVERGENT B2 ;  /* 0x0000000000027941 */ /* 0x000fea0003800200 */
.L_x_19735:
        /* <DEDUP_REMOVED lines=43> */
.L_x_19733:
[----:B------:R-:W-:Y:S05]  /*11500*/  BSYNC.RECONVERGENT B1 ;  /* 0x0000000000017941 */ /* 0x000fea0003800200 */
.L_x_19732:
        /* <DEDUP_REMOVED lines=9> */
.L_x_19684:
        /* <DEDUP_REMOVED lines=26> */
.L_x_19737:
[----:B------:R-:W-:Y:S01]  /*11740*/  IADD3 R116, PT, PT, R116, 0x80, RZ ;  /* 0x0000008074747810 */ /* 0x000fe20007ffe0ff */
[----:B------:R-:W-:-:S07]  /*11750*/  VIADD R118, R118, 0x80 ;  /* 0x0000008076767836 */ /* 0x000fce0000000000 */
.L_x_19639:
[----:B------:R-:W-:Y:S05]  /*11760*/  BSYNC.RECONVERGENT B0 ;  /* 0x0000000000007941 */ /* 0x000fea0003800200 */
.L_x_19638:
        /* <DEDUP_REMOVED lines=9> */
.L_x_19740:
        /* <DEDUP_REMOVED lines=25> */
.L_x_19745:
        /* <DEDUP_REMOVED lines=13> */
.L_x_19747:
[----:B------:R-:W-:Y:S05]  /*11a60*/  BSYNC.RECONVERGENT B2 ;  /* 0x0000000000027941 */ /* 0x000fea0003800200 */
.L_x_19746:
        /* <DEDUP_REMOVED lines=43> */
.L_x_19744:
[----:B------:R-:W-:Y:S05]  /*11d20*/  BSYNC.RECONVERGENT B1 ;  /* 0x0000000000017941 */ /* 0x000fea0003800200 */
.L_x_19743:
        /* <DEDUP_REMOVED lines=10> */
.L_x_19742:
        /* <DEDUP_REMOVED lines=19> */
.L_x_19751:
        /* <DEDUP_REMOVED lines=13> */
.L_x_19753:
[----:B------:R-:W-:Y:S05]  /*11fd0*/  BSYNC.RECONVERGENT B2 ;  /* 0x0000000000027941 */ /* 0x000fea0003800200 */
.L_x_19752:
        /* <DEDUP_REMOVED lines=43> */
.L_x_19750:
[----:B------:R-:W-:Y:S05]  /*12290*/  BSYNC.RECONVERGENT B1 ;  /* 0x0000000000017941 */ /* 0x000fea0003800200 */
.L_x_19749:
        /* <DEDUP_REMOVED lines=10> */
.L_x_19748:
        /* <DEDUP_REMOVED lines=19> */
.L_x_19757:
        /* <DEDUP_REMOVED lines=13> */
.L_x_19759:
[----:B------:R-:W-:Y:S05]  /*12540*/  BSYNC.RECONVERGENT B2 ;  /* 0x0000000000027941 */ /* 0x000fea0003800200 */
.L_x_19758:
        /* <DEDUP_REMOVED lines=43> */
.L_x_19756:
[----:B------:R-:W-:Y:S05]  /*12800*/  BSYNC.RECONVERGENT B1 ;  /* 0x0000000000017941 */ /* 0x000fea0003800200 */
.L_x_19755:
        /* <DEDUP_REMOVED lines=10> */
.L_x_19754:
        /* <DEDUP_REMOVED lines=19> */
.L_x_19763:
        /* <DEDUP_REMOVED lines=13> */
.L_x_19765:
[----:B------:R-:W-:Y:S05]  /*12ab0*/  BSYNC.RECONVERGENT B2 ;  /* 0x0000000000027941 */ /* 0x000fea0003800200 */
.L_x_19764:
        /* <DEDUP_REMOVED lines=43> */
.L_x_19762:
[----:B------:R-:W-:Y:S05]  /*12d70*/  BSYNC.RECONVERGENT B1 ;  /* 0x0000000000017941 */ /* 0x000fea0003800200 */
.L_x_19761:
        /* <DEDUP_REMOVED lines=10> */
.L_x_19760:
        /* <DEDUP_REMOVED lines=19> */
.L_x_19769:
        /* <DEDUP_REMOVED lines=13> */
.L_x_19771:
[----:B------:R-:W-:Y:S05]  /*13020*/  BSYNC.RECONVERGENT B2 ;  /* 0x0000000000027941 */ /* 0x000fea0003800200 */
.L_x_19770:
        /* <DEDUP_REMOVED lines=43> */
.L_x_19768:
[----:B------:R-:W-:Y:S05]  /*132e0*/  BSYNC.RECONVERGENT B1 ;  /* 0x0000000000017941 */ /* 0x000fea0003800200 */
.L_x_19767:
        /* <DEDUP_REMOVED lines=10> */
.L_x_19766:
        /* <DEDUP_REMOVED lines=19> */
.L_x_19775:
        /* <DEDUP_REMOVED lines=13> */
.L_x_19777:
[----:B------:R-:W-:Y:S05]  /*13590*/  BSYNC.RECONVERGENT B2 ;  /* 0x0000000000027941 */ /* 0x000fea0003800200 */
.L_x_19776:
        /* <DEDUP_REMOVED lines=43> */
.L_x_19774:
[----:B------:R-:W-:Y:S05]  /*13850*/  BSYNC.RECONVERGENT B1 ;  /* 0x0000000000017941 */ /* 0x000fea0003800200 */
.L_x_19773:
        /* <DEDUP_REMOVED lines=10> */
.L_x_19772:
        /* <DEDUP_REMOVED lines=19> */
.L_x_19781:
        /* <DEDUP_REMOVED lines=13> */
.L_x_19783:
[----:B------:R-:W-:Y:S05]  /*13b00*/  BSYNC.RECONVERGENT B2 ;  /* 0x0000000000027941 */ /* 0x000fea0003800200 */
.L_x_19782:
        /* <DEDUP_REMOVED lines=43> */
.L_x_19780:
[----:B------:R-:W-:Y:S05]  /*13dc0*/  BSYNC.RECONVERGENT B1 ;  /* 0x0000000000017941 */ /* 0x000fea0003800200 */
.L_x_19779:
        /* <DEDUP_REMOVED lines=10> */
.L_x_19778:
        /* <DEDUP_REMOVED lines=19> */
.L_x_19787:
        /* <DEDUP_REMOVED lines=13> */
.L_x_19789:
[----:B------:R-:W-:Y:S05]  /*14070*/  BSYNC.RECONVERGENT B2 ;  /* 0x0000000000027941 */ /* 0x000fea0003800200 */
.L_x_19788:
        /* <DEDUP_REMOVED lines=43> */
.L_x_19786:
[----:B------:R-:W-:Y:S05]  /*14330*/  BSYNC.RECONVERGENT B1 ;  /* 0x0000000000017941 */ /* 0x000fea0003800200 */
.L_x_19785:
        /* <DEDUP_REMOVED lines=11> */
.L_x_19741:
        /* <DEDUP_REMOVED lines=20> */
.L_x_19793:
        /* <DEDUP_REMOVED lines=13> */
.L_x_19795:
[----:B------:R-:W-:Y:S05]  /*14600*/  BSYNC.RECONVERGENT B2 ;  /* 0x0000000000027941 */ /* 0x000fea0003800200 */
.L_x_19794:
        /* <DEDUP_REMOVED lines=42> */
.L_x_19792:
[----:B------:R-:W-:Y:S05]  /*148b0*/  BSYNC.RECONVERGENT B1 ;  /* 0x0000000000017941 */ /* 0x000fea0003800200 */
.L_x_19791:
        /* <DEDUP_REMOVED lines=9> */
.L_x_19790:
        /* <DEDUP_REMOVED lines=16> */
.L_x_19799:
        /* <DEDUP_REMOVED lines=13> */
.L_x_19801:
[----:B------:R-:W-:Y:S05]  /*14b20*/  BSYNC.RECONVERGENT B2 ;  /* 0x0000000000027941 */ /* 0x000fea0003800200 */
.L_x_19800:
        /* <DEDUP_REMOVED lines=43> */
.L_x_19798:
[----:B------:R-:W-:Y:S05]  /*14de0*/  BSYNC.RECONVERGENT B1 ;  /* 0x0000000000017941 */ /* 0x000fea0003800200 */
.L_x_19797:
        /* <DEDUP_REMOVED lines=9> */
.L_x_19796:
        /* <DEDUP_REMOVED lines=16> */
.L_x_19805:
        /* <DEDUP_REMOVED lines=13> */
.L_x_19807:
[----:B------:R-:W-:Y:S05]  /*15050*/  BSYNC.RECONVERGENT B2 ;  /* 0x0000000000027941 */ /* 0x000fea0003800200 */
.L_x_19806:
        /* <DEDUP_REMOVED lines=43> */
.L_x_19804:
[----:B------:R-:W-:Y:S05]  /*15310*/  BSYNC.RECONVERGENT B1 ;  /* 0x0000000000017941 */ /* 0x000fea0003800200 */
.L_x_19803:
        /* <DEDUP_REMOVED lines=9> */
.L_x_19802:
        /* <DEDUP_REMOVED lines=16> */
.L_x_19811:
        /* <DEDUP_REMOVED lines=13> */
.L_x_19813:
[----:B------:R-:W-:Y:S05]  /*15580*/  BSYNC.RECONVERGENT B2 ;  /* 0x0000000000027941 */ /* 0x000fea0003800200 */
.L_x_19812:
        /* <DEDUP_REMOVED lines=43> */
.L_x_19810:
[----:B------:R-:W-:Y:S05]  /*15840*/  BSYNC.RECONVERGENT B1 ;  /* 0x0000000000017941 */ /* 0x000fea0003800200 */
.L_x_19809:
        /* <DEDUP_REMOVED lines=9> */
.L_x_19808:
        /* <DEDUP_REMOVED lines=16> */
.L_x_19817:
        /* <DEDUP_REMOVED lines=13> */
.L_x_19819:
[----:B------:R-:W-:Y:S05]  /*15ab0*/  BSYNC.RECONVERGENT B2 ;  /* 0x0000000000027941 */ /* 0x000fea0003800200 */
.L_x_19818:
        /* <DEDUP_REMOVED lines=43> */
.L_x_19816:
[----:B------:R-:W-:Y:S05]  /*15d70*/  BSYNC.RECONVERGENT B1 ;  /* 0x0000000000017941 */ /* 0x000fea0003800200 */
.L_x_19815:
        /* <DEDUP_REMOVED lines=9> */
.L_x_19814:
        /* <DEDUP_REMOVED lines=16> */
.L_x_19823:
        /* <DEDUP_REMOVED lines=13> */
.L_x_19825:
[----:B------:R-:W-:Y:S05]  /*15fe0*/  BSYNC.RECONVERGENT B2 ;  /* 0x0000000000027941 */ /* 0x000fea0003800200 */
.L_x_19824:
        /* <DEDUP_REMOVED lines=43> */
.L_x_19822:
[----:B------:R-:W-:Y:S05]  /*162a0*/  BSYNC.RECONVERGENT B1 ;  /* 0x0000000000017941 */ /* 0x000fea0003800200 */
.L_x_19821:
        /* <DEDUP_REMOVED lines=9> */
.L_x_19820:
        /* <DEDUP_REMOVED lines=16> */
.L_x_19829:
        /* <DEDUP_REMOVED lines=13> */
.L_x_19831:
[----:B------:R-:W-:Y:S05]  /*16510*/  BSYNC.RECONVERGENT B2 ;  /* 0x0000000000027941 */ /* 0x000fea0003800200 */
.L_x_19830:
        /* <DEDUP_REMOVED lines=43> */
.L_x_19828:
[----:B------:R-:W-:Y:S05]  /*167d0*/  BSYNC.RECONVERGENT B1 ;  /* 0x0000000000017941 */ /* 0x000fea0003800200 */
.L_x_19827:
        /* <DEDUP_REMOVED lines=9> */
.L_x_19826:
[----:B------:R-:W-:Y:S01]  /*16870*/  IMAD.MOV.U32 R6, RZ, RZ, R119 ;  /* 0x000000ffff067224 */ /* 0x000fe200078e0077 */
[----:B------:R-:W-:Y:S01]  /*16880*/  MOV R8, R126 ;  /* 0x0000007e00087202 */ /* 0x000fe20000000f00 */
[----:B------:R-:W-:Y:S01]  /*16890*/  IMAD.MOV.U32 R115, RZ, RZ, RZ ;  /* 0x000000ffff737224 */ /* 0x000fe200078e00ff */
[----:B------:R-:W-:Y:S06]  /*168a0*/  BRA.U !UP2, `(.L_x_19784) ;  /* 0x000000050a4c7547 */ /* 0x000fec000b800000 */
        /* <DEDUP_REMOVED lines=16> */
.L_x_19834:
        /* <DEDUP_REMOVED lines=13> */
.L_x_19836:
[----:B------:R-:W-:Y:S05]  /*16a80*/  BSYNC.RECONVERGENT B2 ;  /* 0x0000000000027941 */ /* 0x000fea0003800200 */
.L_x_19835:
        /* <DEDUP_REMOVED lines=43> */
.L_x_19833:
[----:B------:R-:W-:Y:S05]  /*16d40*/  BSYNC.RECONVERGENT B1 ;  /* 0x0000000000017941 */ /* 0x000fea0003800200 */
.L_x_19832:
        /* <DEDUP_REMOVED lines=9> */
.L_x_19784:
        /* <DEDUP_REMOVED lines=25> */
.L_x_19739:
[----:B------:R-:W-:Y:S05]  /*16f70*/  BSYNC.RECONVERGENT B0 ;  /* 0x0000000000007941 */ /* 0x000fea0003800200 */
.L_x_19738:
        /* <DEDUP_REMOVED lines=233> */
.L_x_19839:
[----:B------:R-:W-:Y:S05]  /*17e10*/  BSYNC.RECONVERGENT B0 ;  /* 0x0000000000007941 */ /* 0x000fea0003800200 */
.L_x_19838:
        /* <DEDUP_REMOVED lines=34> */
.L_x_19841:
[----:B------:R-:W-:Y:S05]  /*18040*/  BSYNC.RECONVERGENT B0 ;  /* 0x0000000000007941 */ /* 0x000fea0003800200 */
.L_x_19840:
        /* <DEDUP_REMOVED lines=34> */
.L_x_19843:
[----:B------:R-:W-:Y:S05]  /*18270*/  BSYNC.RECONVERGENT B0 ;  /* 0x0000000000007941 */ /* 0x000fea0003800200 */
.L_x_19842:
        /* <DEDUP_REMOVED lines=33> */
.L_x_19844:
[----:B------:R-:W-:Y:S05]  /*18490*/  BSYNC.RECONVERGENT B0 ;  /* 0x0000000000007941 */ /* 0x000fea0003800200 */
.L_x_19837:
[----:B------:R-:W-:Y:S02]  /*184a0*/  UIADD3 UR22, UPT, UPT, UR22, UR20, URZ ;  /* 0x0000001416167290 */ /* 0x000fe4000fffe0ff */
[----:B------:R-:W-:Y:S02]  /*184b0*/  UPLOP3.LUT UP1, UPT, UPT, UPT, UP1, 0x40, 0x4 ;  /* 0x000000000004789c */ /* 0x000fe40003f2e810 */
[----:B------:R-:W-:-:S09]  /*184c0*/  UISETP.GE.AND UP0, UPT, UR22, UR21, UPT ;  /* 0x000000151600728c */ /* 0x000fd2000bf06270 */
[----:B------:R-:W-:Y:S05]  /*184d0*/  BRA.U !UP0, `(.L_x_19845) ;  /* 0xfffffe8908407547 */ /* 0x000fea000b83ffff */
[----:B------:R-:W-:Y:S05]  /*184e0*/  EXIT ;  /* 0x000000000000794d */ /* 0x000fea0003800000 */
.L_x_19846:
        /* <DEDUP_REMOVED lines=9> */
.L_x_27320:


//--------------------- .text._ZN10layer_norm13ln_fwd_kernelINS_13Kernel_traitsIf6__halffS2_fjLj4096ELj1ELj1ELj4ELj16ENS_18Kernel_traits_baseILj4096EfS2_fS2_fjLj128EEEEELb1ELb0ELb1ELb1EEEvNS_9FwdParamsE --------------------------
	.section	.text._ZN10layer_norm13ln_fwd_kernelINS_13Kernel_traitsIf6__halffS2_fjLj4096ELj1ELj1ELj4ELj16ENS_18Kernel_traits_baseILj4096EfS2_fS2_fjLj128EEEEELb1ELb0ELb1ELb1EEEvNS_9FwdParamsE,"ax",@progbits
	.align	128
        .global         _ZN10layer_norm13ln_fwd_kernelINS_13Kernel_traitsIf6__halffS2_fjLj4096ELj1ELj1ELj4ELj16ENS_18Kernel_traits_baseILj4096EfS2_fS2_fjLj128EEEEELb1ELb0ELb1ELb1EEEvNS_9FwdParamsE
        .type           _ZN10layer_norm13ln_fwd_kernelINS_13Kernel_traitsIf6__halffS2_fjLj4096ELj1ELj1ELj4ELj16ENS_18Kernel_traits_baseILj4096EfS2_fS2_fjLj128EEEEELb1ELb0ELb1ELb1EEEvNS_9FwdParamsE,@function
        .size           _ZN10layer_norm13ln_fwd_kernelINS_13Kernel_traitsIf6__halffS2_fjLj4096ELj1ELj1ELj4ELj16ENS_18Kernel_traits_baseILj4096EfS2_fS2_fjLj128EEEEELb1ELb0ELb1ELb1EEEvNS_9FwdParamsE,(.L_x_27321 - _ZN10layer_norm13ln_fwd_kernelINS_13Kernel_traitsIf6__halffS2_fjLj4096ELj1ELj1ELj4ELj16ENS_18Kernel_traits_baseILj4096EfS2_fS2_fjLj128EEEEELb1ELb0ELb1ELb1EEEvNS_9FwdParamsE)
        .other          _ZN10layer_norm13ln_fwd_kernelINS_13Kernel_traitsIf6__halffS2_fjLj4096ELj1ELj1ELj4ELj16ENS_18Kernel_traits_baseILj4096EfS2_fS2_fjLj128EEEEELb1ELb0ELb1ELb1EEEvNS_9FwdParamsE,@"STO_CUDA_ENTRY STV_DEFAULT"
_ZN10layer_norm13ln_fwd_kernelINS_13Kernel_traitsIf6__halffS2_fjLj4096ELj1ELj1ELj4ELj16ENS_18Kernel_traits_baseILj4096EfS2_fS2_fjLj128EEEEELb1ELb0ELb1ELb1EEEvNS_9FwdParamsE:
.text._ZN10layer_norm13ln_fwd_kernelINS_13Kernel_traitsIf6__halffS2_fjLj4096ELj1ELj1ELj4ELj16ENS_18Kernel_traits_baseILj4096EfS2_fS2_fjLj128EEEEELb1ELb0ELb1ELb1EEEvNS_9FwdParamsE:
        /* <DEDUP_REMOVED lines=21> */
[----:B------:R-:W-:Y:S02]  /*0150*/  LOP3.LUT R120, R108, 0x1f, RZ, 0xc0, !PT ;  /* 0x0000001f6c787812 */ /* 0x000fe400078ec0ff */
        /* <DEDUP_REMOVED lines=46> */
.L_x_19847:
        /* <DEDUP_REMOVED lines=26> */
.L_x_19848:
        /* <DEDUP_REMOVED lines=8> */
[----:B------:R-:W-:Y:S01]  /*0660*/  LOP3.LUT R0, R0, UR15, RZ, 0x3c, !PT ;  /* 0x0000000f00007c12 */ /* 0x000fe2000f8e3cff */
[----:B------:R-:W0:Y:S02]  /*0670*/  LDCU UR23, c[0x0][0x404] ;  /* 0x00008080ff1777ac */ /* 0x000e240008000800 */
[----:B------:R-:W-:Y:S01]  /*0680*/  IMAD R69, R107, -0x326172a9, RZ ;  /* 0xcd9e8d576b457824 */ /* 0x000fe200078e02ff */
[----:B------:R-:W-:Y:S01]  /*0690*/  LOP3.LUT R3, R106, UR14, R3, 0x96, !PT ;  /* 0x0000000e6a037c12 */ /* 0x000fe2000f8e9603 */
        /* <DEDUP_REMOVED lines=9> */
[----:B------:R-:W-:Y:S01]  /*0730*/  IMAD.HI.U32 R3, R2, -0x2daee0ad, RZ ;  /* 0xd2511f5302037827 */ /* 0x000fe200078e00ff */
[----:B------:R-:W1:Y:S03]  /*0740*/  LDCU.64 UR16, c[0x0][0x408] ;  /* 0x00008100ff1077ac */ /* 0x000e660008000a00 */
[----:B------:R-:W-:Y:S01]  /*0750*/  IMAD R69, R0, -0x326172a9, RZ ;  /* 0xcd9e8d5700457824 */ /* 0x000fe200078e02ff */
[----:B------:R-:W-:Y:S01]  /*0760*/  LOP3.LUT R3, R70, UR28, R3, 0x96, !PT ;  /* 0x0000001c46037c12 */ /* 0x000fe2000f8e9603 */
[----:B------:R-:W-:Y:S01]  /*0770*/  IMAD.HI.U32 R0, R68, -0x326172a9, RZ ;  /* 0xcd9e8d5744007827 */ /* 0x000fe200078e00ff */
[----:B------:R-:W4:Y:S03]  /*0780*/  LDCU.128 UR8, c[0x0][0x3f0] ;  /* 0x00007e00ff0877ac */ /* 0x000f260008000c00 */
        /* <DEDUP_REMOVED lines=8> */
[----:B------:R-:W-:-:S02]  /*0810*/  UPLOP3.LUT UP1, UPT, UPT, UPT, UPT, 0x40, 0x4 ;  /* 0x000000000004789c */ /* 0x000fc40003f2e870 */
        /* <DEDUP_REMOVED lines=34> */
[----:B------:R-:W-:Y:S01]  /*0a40*/  IMAD.HI.U32 R105, R68, -0x2daee0ad, RZ ;  /* 0xd2511f5344697827 */ /* 0x000fe200078e00ff */
[----:B------:R-:W-:-:S03]  /*0a50*/  LOP3.LUT R104, R3, UR41, R104, 0x96, !PT ;  /* 0x0000002903687c12 */ /* 0x000fc6000f8e9668 */
[----:B------:R-:W-:Y:S02]  /*0a60*/  HFMA2 R3, -RZ, RZ, 0, 0 ;  /* 0x00000000ff037431 */ /* 0x000fe400000001ff */
[----:B------:R-:W-:Y:S01]  /*0a70*/  IMAD R122, R68, -0x2daee0ad, RZ ;  /* 0xd2511f53447a7824 */ /* 0x000fe200078e02ff */
[----:B------:R-:W-:Y:S01]  /*0a80*/  LOP3.LUT R105, R2, UR42, R105, 0x96, !PT ;  /* 0x0000002a02697c12 */ /* 0x000fe2000f8e9669 */
[----:B01234-:R-:W-:-:S07]  /*0a90*/  IMAD R2, R0, -0x326172a9, RZ ;  /* 0xcd9e8d5700027824 */ /* 0x01ffce00078e02ff */
.L_x_20113:
[----:B------:R-:W-:-:S06]  /*0aa0*/  UIMAD.WIDE UR4, UR7, 0x4, UR8 ;  /* 0x00000004070478a5 */ /* 0x000fcc000f8e0208 */
[----:B-1----:R-:W-:Y:S02]  /*0ab0*/  IMAD.U32 R70, RZ, RZ, UR4 ;  /* 0x00000004ff467e24 */ /* 0x002fe4000f8e00ff */
[----:B------:R-:W-:-:S05]  /*0ac0*/  IMAD.U32 R71, RZ, RZ, UR5 ;  /* 0x00000005ff477e24 */ /* 0x000fca000f8e00ff */
[----:B0-----:R-:W2:Y:S01]  /*0ad0*/  LDG.E R0, desc[UR12][R70.64] ;  /* 0x0000000c46007981 */ /* 0x001ea2000c1e1900 */
[----:B------:R-:W-:-:S06]  /*0ae0*/  UIMAD.WIDE UR4, UR7, 0x4, UR10 ;  /* 0x00000004070478a5 */ /* 0x000fcc000f8e020a */
[----:B------:R-:W-:Y:S01]  /*0af0*/  IMAD.U32 R77, RZ, RZ, UR5 ;  /* 0x00000005ff4d7e24 */ /* 0x000fe2000f8e00ff */
[----:B------:R-:W-:Y:S02]  /*0b00*/  MOV R96, RZ ;  /* 0x000000ff00607202 */ /* 0x000fe40000000f00 */
        /* <DEDUP_REMOVED lines=16> */
[----:B------:R-:W-:-:S05]  /*0c10*/  IMAD.U32 R97, RZ, RZ, UR5 ;  /* 0x00000005ff617e24 */ /* 0x000fca000f8e00ff */
[----:B------:R-:W-:Y:S02]  /*0c20*/  LEA.HI.SX32 R97, R97, R108, 0x1d ;  /* 0x0000006c61617211 */ /* 0x000fe400078feaff */
[----:B--2---:R-:W-:Y:S01]  /*0c30*/  R2UR UR6, R76 ;  /* 0x000000004c0672ca */ /* 0x004fe200000e0000 */
[----:B0-----:R-:W-:-:S14]  /*0c40*/  BRA.U !UP0, `(.L_x_19849) ;  /* 0x0000002908747547 */ /* 0x001fdc000b800000 */
        /* <DEDUP_REMOVED lines=23> */
.L_x_19852:
        /* <DEDUP_REMOVED lines=12> */
.L_x_19853:
        /* <DEDUP_REMOVED lines=43> */
.L_x_19851:
        /* <DEDUP_REMOVED lines=10> */
.L_x_19850:
        /* <DEDUP_REMOVED lines=18> */
.L_x_19856:
        /* <DEDUP_REMOVED lines=12> */
.L_x_19857:
        /* <DEDUP_REMOVED lines=43> */
.L_x_19855:
        /* <DEDUP_REMOVED lines=10> */
.L_x_19854:
        /* <DEDUP_REMOVED lines=18> */
.L_x_19860:
        /* <DEDUP_REMOVED lines=12> */
.L_x_19861:
        /* <DEDUP_REMOVED lines=43> */
.L_x_19859:
        /* <DEDUP_REMOVED lines=10> */
.L_x_19858:
        /* <DEDUP_REMOVED lines=18> */
.L_x_19864:
        /* <DEDUP_REMOVED lines=12> */
.L_x_19865:
        /* <DEDUP_REMOVED lines=43> */
.L_x_19863:
        /* <DEDUP_REMOVED lines=10> */
.L_x_19862:
        /* <DEDUP_REMOVED lines=18> */
.L_x_19868:
        /* <DEDUP_REMOVED lines=12> */
.L_x_19869:
        /* <DEDUP_REMOVED lines=43> */
.L_x_19867:
        /* <DEDUP_REMOVED lines=10> */
.L_x_19866:
        /* <DEDUP_REMOVED lines=18> */
.L_x_19872:
        /* <DEDUP_REMOVED lines=12> */
.L_x_19873:
        /* <DEDUP_REMOVED lines=43> */
.L_x_19871:
        /* <DEDUP_REMOVED lines=10> */
.L_x_19870:
        /* <DEDUP_REMOVED lines=18> */
.L_x_19876:
        /* <DEDUP_REMOVED lines=12> */
.L_x_19877:
        /* <DEDUP_REMOVED lines=43> */
.L_x_19875:
        /* <DEDUP_REMOVED lines=10> */
.L_x_19874:
        /* <DEDUP_REMOVED lines=18> */
.L_x_19880:
        /* <DEDUP_REMOVED lines=12> */
.L_x_19881:
        /* <DEDUP_REMOVED lines=42> */
.L_x_19879:
        /* <DEDUP_REMOVED lines=11> */
.L_x_19849:
        /* <DEDUP_REMOVED lines=19> */
.L_x_19884:
        /* <DEDUP_REMOVED lines=12> */
.L_x_19885:
        /* <DEDUP_REMOVED lines=42> */
.L_x_19883:
        /* <DEDUP_REMOVED lines=9> */
.L_x_19882:
        /* <DEDUP_REMOVED lines=15> */
.L_x_19888:
        /* <DEDUP_REMOVED lines=12> */
.L_x_19889:
        /* <DEDUP_REMOVED lines=43> */
.L_x_19887:
        /* <DEDUP_REMOVED lines=9> */
.L_x_19886:
        /* <DEDUP_REMOVED lines=15> */
.L_x_19892:
        /* <DEDUP_REMOVED lines=12> */
.L_x_19893:
        /* <DEDUP_REMOVED lines=43> */
.L_x_19891:
        /* <DEDUP_REMOVED lines=9> */
.L_x_19890:
        /* <DEDUP_REMOVED lines=15> */
.L_x_19896:
        /* <DEDUP_REMOVED lines=12> */
.L_x_19897:
        /* <DEDUP_REMOVED lines=43> */
.L_x_19895:
        /* <DEDUP_REMOVED lines=9> */
.L_x_19894:
        /* <DEDUP_REMOVED lines=15> */
.L_x_19900:
        /* <DEDUP_REMOVED lines=12> */
.L_x_19901:
        /* <DEDUP_REMOVED lines=43> */
.L_x_19899:
        /* <DEDUP_REMOVED lines=9> */
.L_x_19898:
        /* <DEDUP_REMOVED lines=15> */
.L_x_19904:
        /* <DEDUP_REMOVED lines=12> */
.L_x_19905:
        /* <DEDUP_REMOVED lines=43> */
.L_x_19903:
        /* <DEDUP_REMOVED lines=9> */
.L_x_19902:
        /* <DEDUP_REMOVED lines=15> */
.L_x_19908:
        /* <DEDUP_REMOVED lines=12> */
.L_x_19909:
        /* <DEDUP_REMOVED lines=43> */
.L_x_19907:
        /* <DEDUP_REMOVED lines=9> */
.L_x_19906:
        /* <DEDUP_REMOVED lines=15> */
.L_x_19911:
        /* <DEDUP_REMOVED lines=12> */
.L_x_19912:
        /* <DEDUP_REMOVED lines=43> */
.L_x_19910:
        /* <DEDUP_REMOVED lines=9> */
.L_x_19878:
[----:B------:R-:W0:Y:S01]  /*5dd0*/  LDC.64 R118, c[0x0][0x3a8] ;  /* 0x0000ea00ff767b82 */ /* 0x000e220000000a00 */
        /* <DEDUP_REMOVED lines=25> */
.L_x_19913:
[----:B------:R-:W-:Y:S05]  /*5f70*/  @!P0 BRA `(.L_x_19914) ;  /* 0x00000000000c8947 */ /* 0x000fea0003800000 */
[----:B------:R-:W2:Y:S02]  /*5f80*/  LDC.64 R72, c[0x0][0x390] ;  /* 0x0000e400ff487b82 */ /* 0x000ea40000000a00 */
[----:B--2---:R-:W-:-:S06]  /*5f90*/  IMAD.WIDE.U32 R72, R89, 0x10, R72 ;  /* 0x0000001059487825 */ /* 0x004fcc00078e0048 */
[----:B------:R-:W5:Y:S02]  /*5fa0*/  LDG.E.128 R72, desc[UR12][R72.64] ;  /* 0x0000000c48487981 */ /* 0x000f64000c1e1d00 */
.L_x_19914:
[----:B------:R-:W-:Y:S01]  /*5fb0*/  VIADD R91, R97, 0x80 ;  /* 0x00000080615b7836 */ /* 0x000fe20000000000 */
[----:B------:R-:W-:Y:S06]  /*5fc0*/  BRA.U !UP0, `(.L_x_19915) ;  /* 0x0000002908747547 */ /* 0x000fec000b800000 */
[----:B------:R-:W2:Y:S01]  /*5fd0*/  LDC.64 R94, c[0x0][0x3a0] ;  /* 0x0000e800ff5e7b82 */ /* 0x000ea20000000a00 */
[----:B------:R-:W-:-:S13]  /*5fe0*/  ISETP.GT.AND P2, PT, R0, RZ, PT ;  /* 0x000000ff0000720c */ /* 0x000fda0003f44270 */
[----:B------:R-:W-:Y:S01]  /*5ff0*/  @!P2 MOV R93, R90 ;  /* 0x0000005a005da202 */ /* 0x000fe20000000f00 */
[----:B------:R-:W-:Y:S02]  /*6000*/  @!P2 IMAD.MOV.U32 R92, RZ, RZ, R88 ;  /* 0x000000ffff5ca224 */ /* 0x000fe400078e0058 */
[----:B--2---:R-:W-:-:S05]  /*6010*/  IMAD.WIDE.U32 R94, R91, 0x20, R94 ;  /* 0x000000205b5e7825 */ /* 0x004fca00078e005e */
[----:B01----:R0:W5:Y:S04]  /*6020*/  LDG.E.128 R80, desc[UR12][R94.64] ;  /* 0x0000000c5e507981 */ /* 0x003168000c1e1d00 */
[----:B------:R0:W5:Y:S01]  /*6030*/  LDG.E.128 R84, desc[UR12][R94.64+0x10] ;  /* 0x0000100c5e547981 */ /* 0x000162000c1e1d00 */
[----:B------:R-:W-:Y:S05]  /*6040*/  @!P2 BRA `(.L_x_19916) ;  /* 0x000000040040a947 */ /* 0x000fea0003800000 */
        /* <DEDUP_REMOVED lines=15> */
.L_x_19918:
        /* <DEDUP_REMOVED lines=12> */
.L_x_19919:
        /* <DEDUP_REMOVED lines=43> */
.L_x_19917:
        /* <DEDUP_REMOVED lines=10> */
.L_x_19916:
[----:B0-----:R-:W-:Y:S01]  /*6550*/  @!P2 IMAD.MOV.U32 R94, RZ, RZ, R93 ;  /* 0x000000ffff5ea224 */ /* 0x001fe200078e005d */
        /* <DEDUP_REMOVED lines=17> */
.L_x_19922:
        /* <DEDUP_REMOVED lines=12> */
.L_x_19923:
        /* <DEDUP_REMOVED lines=43> */
.L_x_19921:
        /* <DEDUP_REMOVED lines=10> */
.L_x_19920:
        /* <DEDUP_REMOVED lines=18> */
.L_x_19926:
        /* <DEDUP_REMOVED lines=12> */
.L_x_19927:
        /* <DEDUP_REMOVED lines=43> */
.L_x_19925:
        /* <DEDUP_REMOVED lines=10> */
.L_x_19924:
        /* <DEDUP_REMOVED lines=18> */
.L_x_19930:
        /* <DEDUP_REMOVED lines=12> */
.L_x_19931:
        /* <DEDUP_REMOVED lines=43> */
.L_x_19929:
        /* <DEDUP_REMOVED lines=10> */
.L_x_19928:
        /* <DEDUP_REMOVED lines=18> */
.L_x_19934:
        /* <DEDUP_REMOVED lines=12> */
.L_x_19935:
        /* <DEDUP_REMOVED lines=43> */
.L_x_19933:
        /* <DEDUP_REMOVED lines=10> */
.L_x_19932:
        /* <DEDUP_REMOVED lines=18> */
.L_x_19938:
        /* <DEDUP_REMOVED lines=12> */
.L_x_19939:
        /* <DEDUP_REMOVED lines=43> */
.L_x_19937:
        /* <DEDUP_REMOVED lines=10> */
.L_x_19936:
        /* <DEDUP_REMOVED lines=18> */
.L_x_19942:
        /* <DEDUP_REMOVED lines=12> */
.L_x_19943:
        /* <DEDUP_REMOVED lines=43> */
.L_x_19941:
        /* <DEDUP_REMOVED lines=10> */
.L_x_19940:
        /* <DEDUP_REMOVED lines=18> */
.L_x_19946:
        /* <DEDUP_REMOVED lines=12> */
.L_x_19947:
        /* <DEDUP_REMOVED lines=42> */
.L_x_19945:
        /* <DEDUP_REMOVED lines=11> */
.L_x_19915:
[----:B-1----:R-:W-:Y:S01]  /*89a0*/  MOV R82, R90 ;  /* 0x0000005a00527202 */ /* 0x002fe20000000f00 */
        /* <DEDUP_REMOVED lines=14> */
[----:B------:R-:W-:Y:S01]  /*8a90*/  @!P2 IMAD.MOV.U32 R80, RZ, RZ, R105 ;  /* 0x000000ffff50a224 */ /* 0x000fe200078e0069 */
[----:B------:R-:W-:Y:S01]  /*8aa0*/  @P2 MOV R80, R104 ;  /* 0x0000006800502202 */ /* 0x000fe20000000f00 */
[----:B------:R-:W-:Y:S01]  /*8ab0*/  @P2 IMAD.MOV.U32 R98, RZ, RZ, R88 ;  /* 0x000000ffff622224 */ /* 0x000fe200078e0058 */
[----:B------:R-:W-:Y:S06]  /*8ac0*/  BRA `(.L_x_19949) ;  /* 0x0000000000d87947 */ /* 0x000fec0003800000 */
.L_x_19950:
        /* <DEDUP_REMOVED lines=12> */
.L_x_19951:
        /* <DEDUP_REMOVED lines=42> */
.L_x_19949:
        /* <DEDUP_REMOVED lines=9> */
.L_x_19948:
        /* <DEDUP_REMOVED lines=15> */
.L_x_19954:
        /* <DEDUP_REMOVED lines=12> */
.L_x_19955:
        /* <DEDUP_REMOVED lines=43> */
.L_x_19953:
        /* <DEDUP_REMOVED lines=9> */
.L_x_19952:
        /* <DEDUP_REMOVED lines=15> */
.L_x_19958:
        /* <DEDUP_REMOVED lines=12> */
.L_x_19959:
        /* <DEDUP_REMOVED lines=43> */
.L_x_19957:
        /* <DEDUP_REMOVED lines=9> */
.L_x_19956:
        /* <DEDUP_REMOVED lines=15> */
.L_x_19962:
        /* <DEDUP_REMOVED lines=12> */
.L_x_19963:
        /* <DEDUP_REMOVED lines=43> */
.L_x_19961:
        /* <DEDUP_REMOVED lines=9> */
.L_x_19960:
        /* <DEDUP_REMOVED lines=15> */
.L_x_19966:
        /* <DEDUP_REMOVED lines=12> */
.L_x_19967:
        /* <DEDUP_REMOVED lines=43> */
.L_x_19965:
        /* <DEDUP_REMOVED lines=9> */
.L_x_19964:
        /* <DEDUP_REMOVED lines=15> */
.L_x_19970:
        /* <DEDUP_REMOVED lines=12> */
.L_x_19971:
        /* <DEDUP_REMOVED lines=43> */
.L_x_19969:
        /* <DEDUP_REMOVED lines=9> */
.L_x_19968:
        /* <DEDUP_REMOVED lines=15> */
.L_x_19974:
        /* <DEDUP_REMOVED lines=12> */
.L_x_19975:
        /* <DEDUP_REMOVED lines=43> */
.L_x_19973:
        /* <DEDUP_REMOVED lines=9> */
.L_x_19972:
        /* <DEDUP_REMOVED lines=15> */
.L_x_19977:
        /* <DEDUP_REMOVED lines=12> */
.L_x_19978:
        /* <DEDUP_REMOVED lines=43> */
.L_x_19976:
        /* <DEDUP_REMOVED lines=9> */
.L_x_19944:
[----:B------:R-:W-:Y:S01]  /*b150*/  IMAD.WIDE.U32 R90, R91, 0x20, R118 ;  /* 0x000000205b5a7825 */ /* 0x000fe200078e0076 */
[----:B------:R-:W-:-:S04]  /*b160*/  IADD3 R99, PT, PT, R96, 0x100, RZ ;  /* 0x0000010060637810 */ /* 0x000fc80007ffe0ff */
        /* <DEDUP_REMOVED lines=23> */
.L_x_19979:
[----:B------:R-:W-:Y:S05]  /*b2e0*/  @!P0 BRA `(.L_x_19980) ;  /* 0x00000000000c8947 */ /* 0x000fea0003800000 */
[----:B------:R-:W2:Y:S02]  /*b2f0*/  LDC.64 R72, c[0x0][0x390] ;  /* 0x0000e400ff487b82 */ /* 0x000ea40000000a00 */
[----:B--2---:R-:W-:-:S06]  /*b300*/  IMAD.WIDE.U32 R72, R99, 0x10, R72 ;  /* 0x0000001063487825 */ /* 0x004fcc00078e0048 */
[----:B------:R-:W5:Y:S02]  /*b310*/  LDG.E.128 R72, desc[UR12][R72.64] ;  /* 0x0000000c48487981 */ /* 0x000f64000c1e1d00 */
.L_x_19980:
[----:B------:R-:W-:Y:S01]  /*b320*/  IADD3 R101, PT, PT, R97, 0x100, RZ ;  /* 0x0000010061657810 */ /* 0x000fe20007ffe0ff */
[----:B------:R-:W-:Y:S06]  /*b330*/  BRA.U !UP0, `(.L_x_19981) ;  /* 0x0000002908747547 */ /* 0x000fec000b800000 */
[----:B------:R-:W2:Y:S01]  /*b340*/  LDC.64 R122, c[0x0][0x3a0] ;  /* 0x0000e800ff7a7b82 */ /* 0x000ea20000000a00 */
[----:B------:R-:W-:-:S13]  /*b350*/  ISETP.GT.AND P2, PT, R0, RZ, PT ;  /* 0x000000ff0000720c */ /* 0x000fda0003f44270 */
[----:B------:R-:W-:Y:S01]  /*b360*/  @!P2 IMAD.MOV.U32 R103, RZ, RZ, R102 ;  /* 0x000000ffff67a224 */ /* 0x000fe200078e0066 */
[----:B------:R-:W-:Y:S01]  /*b370*/  @!P2 MOV R100, R98 ;  /* 0x000000620064a202 */ /* 0x000fe20000000f00 */
[----:B--2---:R-:W-:-:S05]  /*b380*/  IMAD.WIDE.U32 R122, R101, 0x20, R122 ;  /* 0x00000020657a7825 */ /* 0x004fca00078e007a */
[----:B01----:R0:W5:Y:S04]  /*b390*/  LDG.E.128 R88, desc[UR12][R122.64] ;  /* 0x0000000c7a587981 */ /* 0x003168000c1e1d00 */
        /* <DEDUP_REMOVED lines=17> */
.L_x_19984:
        /* <DEDUP_REMOVED lines=12> */
.L_x_19985:
        /* <DEDUP_REMOVED lines=43> */
.L_x_19983:
        /* <DEDUP_REMOVED lines=10> */
.L_x_19982:
        /* <DEDUP_REMOVED lines=18> */
.L_x_19988:
        /* <DEDUP_REMOVED lines=12> */
.L_x_19989:
        /* <DEDUP_REMOVED lines=43> */
.L_x_19987:
        /* <DEDUP_REMOVED lines=10> */
.L_x_19986:
        /* <DEDUP_REMOVED lines=18> */
.L_x_19992:
        /* <DEDUP_REMOVED lines=12> */
.L_x_19993:
        /* <DEDUP_REMOVED lines=43> */
.L_x_19991:
        /* <DEDUP_REMOVED lines=10> */
.L_x_19990:
        /* <DEDUP_REMOVED lines=18> */
.L_x_19996:
        /* <DEDUP_REMOVED lines=12> */
.L_x_19997:
        /* <DEDUP_REMOVED lines=43> */
.L_x_19995:
        /* <DEDUP_REMOVED lines=10> */
.L_x_19994:
        /* <DEDUP_REMOVED lines=18> */
.L_x_20000:
        /* <DEDUP_REMOVED lines=12> */
.L_x_20001:
        /* <DEDUP_REMOVED lines=43> */
.L_x_19999:
        /* <DEDUP_REMOVED lines=10> */
.L_x_19998:
        /* <DEDUP_REMOVED lines=18> */
.L_x_20004:
        /* <DEDUP_REMOVED lines=12> */
.L_x_20005:
        /* <DEDUP_REMOVED lines=43> */
.L_x_20003:
        /* <DEDUP_REMOVED lines=10> */
.L_x_20002:
        /* <DEDUP_REMOVED lines=18> */
.L_x_20008:
        /* <DEDUP_REMOVED lines=12> */
.L_x_20009:
        /* <DEDUP_REMOVED lines=43> */
.L_x_20007:
        /* <DEDUP_REMOVED lines=10> */
.L_x_20006:
        /* <DEDUP_REMOVED lines=18> */
.L_x_20012:
        /* <DEDUP_REMOVED lines=12> */
.L_x_20013:
        /* <DEDUP_REMOVED lines=42> */
.L_x_20011:
        /* <DEDUP_REMOVED lines=11> */
.L_x_19981:
[----:B------:R-:W-:Y:S01]  /*dd10*/  HFMA2 R88, -RZ, RZ, 0, 0 ;  /* 0x00000000ff587431 */ /* 0x000fe200000001ff */
        /* <DEDUP_REMOVED lines=18> */
.L_x_20016:
        /* <DEDUP_REMOVED lines=12> */
.L_x_20017:
        /* <DEDUP_REMOVED lines=42> */
.L_x_20015:
        /* <DEDUP_REMOVED lines=9> */
.L_x_20014:
        /* <DEDUP_REMOVED lines=15> */
.L_x_20020:
        /* <DEDUP_REMOVED lines=12> */
.L_x_20021:
        /* <DEDUP_REMOVED lines=43> */
.L_x_20019:
        /* <DEDUP_REMOVED lines=9> */
.L_x_20018:
        /* <DEDUP_REMOVED lines=15> */
.L_x_20024:
        /* <DEDUP_REMOVED lines=12> */
.L_x_20025:
        /* <DEDUP_REMOVED lines=43> */
.L_x_20023:
        /* <DEDUP_REMOVED lines=9> */
.L_x_20022:
        /* <DEDUP_REMOVED lines=15> */
.L_x_20028:
        /* <DEDUP_REMOVED lines=12> */
.L_x_20029:
        /* <DEDUP_REMOVED lines=43> */
.L_x_20027:
        /* <DEDUP_REMOVED lines=9> */
.L_x_20026:
        /* <DEDUP_REMOVED lines=15> */
.L_x_20032:
        /* <DEDUP_REMOVED lines=12> */
.L_x_20033:
        /* <DEDUP_REMOVED lines=43> */
.L_x_20031:
        /* <DEDUP_REMOVED lines=9> */
.L_x_20030:
        /* <DEDUP_REMOVED lines=15> */
.L_x_20036:
        /* <DEDUP_REMOVED lines=12> */
.L_x_20037:
        /* <DEDUP_REMOVED lines=43> */
.L_x_20035:
        /* <DEDUP_REMOVED lines=9> */
.L_x_20034:
        /* <DEDUP_REMOVED lines=15> */
.L_x_20040:
        /* <DEDUP_REMOVED lines=12> */
.L_x_20041:
        /* <DEDUP_REMOVED lines=43> */
.L_x_20039:
        /* <DEDUP_REMOVED lines=9> */
.L_x_20038:
        /* <DEDUP_REMOVED lines=15> */
.L_x_20043:
        /* <DEDUP_REMOVED lines=12> */
.L_x_20044:
        /* <DEDUP_REMOVED lines=43> */
.L_x_20042:
        /* <DEDUP_REMOVED lines=9> */
.L_x_20010:
[----:B------:R-:W-:-:S04]  /*104c0*/  IMAD.WIDE.U32 R100, R101, 0x20, R118 ;  /* 0x0000002065647825 */ /* 0x000fc800078e0076 */
[----:B0-----:R-:W-:Y:S01]  /*104d0*/  VIADD R123, R96, 0x180 ;  /* 0x00000180607b7836 */ /* 0x001fe20000000000 */
        /* <DEDUP_REMOVED lines=23> */
.L_x_20045:
[----:B------:R-:W-:Y:S05]  /*10650*/  @!P0 BRA `(.L_x_20046) ;  /* 0x00000000000c8947 */ /* 0x000fea0003800000 */
[----:B------:R-:W2:Y:S02]  /*10660*/  LDC.64 R72, c[0x0][0x390] ;  /* 0x0000e400ff487b82 */ /* 0x000ea40000000a00 */
[----:B--2---:R-:W-:-:S06]  /*10670*/  IMAD.WIDE.U32 R72, R123, 0x10, R72 ;  /* 0x000000107b487825 */ /* 0x004fcc00078e0048 */
[----:B------:R-:W5:Y:S02]  /*10680*/  LDG.E.128 R72, desc[UR12][R72.64] ;  /* 0x0000000c48487981 */ /* 0x000f64000c1e1d00 */
.L_x_20046:
        /* <DEDUP_REMOVED lines=25> */
.L_x_20050:
        /* <DEDUP_REMOVED lines=12> */
.L_x_20051:
        /* <DEDUP_REMOVED lines=43> */
.L_x_20049:
        /* <DEDUP_REMOVED lines=10> */
.L_x_20048:
        /* <DEDUP_REMOVED lines=18> */
.L_x_20054:
        /* <DEDUP_REMOVED lines=12> */
.L_x_20055:
[----:B--2---:R-:W-:Y:S01]  /*10e10*/  IMAD.WIDE.U32 R126, R107, -0x326172a9, RZ ;  /* 0xcd9e8d576b7e7825 */ /* 0x004fe200078e00ff */
        /* <DEDUP_REMOVED lines=42> */
.L_x_20053:
[----:B------:R-:W-:Y:S01]  /*110c0*/  I2FP.F32.U32 R0, R110 ;  /* 0x0000006e00007245 */ /* 0x000fe20000201000 */
[----:B-----5:R-:W-:Y:S02]  /*110d0*/  HADD2.F32 R110, -RZ, R72.H1_H1 ;  /* 0x30000048ff6e7230 */ /* 0x020fe40000004100 */
[----:B--2---:R-:W-:-:S03]  /*110e0*/  IMAD.MOV.U32 R127, RZ, RZ, 0x2f800000 ;  /* 0x2f800000ff7f7424 */ /* 0x004fc600078e00ff */
[----:B------:R-:W-:Y:S01]  /*110f0*/  FMUL.FTZ R110, R110, UR17 ;  /* 0x000000116e6e7c20 */ /* 0x000fe20008410000 */
[----:B------:R-:W-:-:S03]  /*11100*/  FFMA.FTZ R0, R0, R127, 1.1641532182693481445e-10 ;  /* 0x2f00000000007423 */ /* 0x000fc6000001007f */
[----:B------:R-:W-:Y:S02]  /*11110*/  FMUL.FTZ R110, R110, UR16 ;  /* 0x000000106e6e7c20 */ /* 0x000fe40008410000 */
[----:B------:R-:W-:-:S04]  /*11120*/  FSETP.GTU.FTZ.AND P3, PT, R0, UR23, PT ;  /* 0x0000001700007c0b */ /* 0x000fc8000bf7c000 */
[----:B------:R-:W-:Y:S02]  /*11130*/  FSEL R0, R110, RZ, !P3 ;  /* 0x000000ff6e007208 */ /* 0x000fe40005800000 */
[----:B------:R-:W-:-:S03]  /*11140*/  SEL R110, RZ, 0x1, P3 ;  /* 0x00000001ff6e7807 */ /* 0x000fc60001800000 */
[----:B------:R-:W-:-:S07]  /*11150*/  FADD.FTZ R97, R97, R0 ;  /* 0x0000000061617221 */ /* 0x000fce0000010000 */
.L_x_20052:
        /* <DEDUP_REMOVED lines=18> */
.L_x_20058:
        /* <DEDUP_REMOVED lines=12> */
.L_x_20059:
[----:B--2---:R-:W-:Y:S01]  /*11340*/  IMAD.WIDE.U32 R126, R107, -0x326172a9, RZ ;  /* 0xcd9e8d576b7e7825 */ /* 0x004fe200078e00ff */
        /* <DEDUP_REMOVED lines=42> */
.L_x_20057:
        /* <DEDUP_REMOVED lines=10> */
.L_x_20056:
        /* <DEDUP_REMOVED lines=18> */
.L_x_20062:
        /* <DEDUP_REMOVED lines=12> */
.L_x_20063:
        /* <DEDUP_REMOVED lines=43> */
.L_x_20061:
        /* <DEDUP_REMOVED lines=10> */
.L_x_20060:
        /* <DEDUP_REMOVED lines=18> */
.L_x_20066:
        /* <DEDUP_REMOVED lines=12> */
.L_x_20067:
        /* <DEDUP_REMOVED lines=43> */
.L_x_20065:
        /* <DEDUP_REMOVED lines=10> */
.L_x_20064:
        /* <DEDUP_REMOVED lines=18> */
.L_x_20070:
        /* <DEDUP_REMOVED lines=12> */
.L_x_20071:
        /* <DEDUP_REMOVED lines=43> */
.L_x_20069:
        /* <DEDUP_REMOVED lines=10> */
.L_x_20068:
        /* <DEDUP_REMOVED lines=18> */
.L_x_20074:
        /* <DEDUP_REMOVED lines=12> */
.L_x_20075:
        /* <DEDUP_REMOVED lines=43> */
.L_x_20073:
        /* <DEDUP_REMOVED lines=10> */
.L_x_20072:
        /* <DEDUP_REMOVED lines=18> */
.L_x_20078:
        /* <DEDUP_REMOVED lines=12> */
.L_x_20079:
        /* <DEDUP_REMOVED lines=43> */
.L_x_20077:
        /* <DEDUP_REMOVED lines=11> */
.L_x_20047:
        /* <DEDUP_REMOVED lines=19> */
.L_x_20082:
        /* <DEDUP_REMOVED lines=12> */
.L_x_20083:
        /* <DEDUP_REMOVED lines=43> */
.L_x_20081:
        /* <DEDUP_REMOVED lines=9> */
.L_x_20080:
        /* <DEDUP_REMOVED lines=15> */
.L_x_20086:
        /* <DEDUP_REMOVED lines=12> */
.L_x_20087:
[----:B01----:R-:W-:Y:S01]  /*13770*/  IMAD.WIDE.U32 R100, R107, -0x326172a9, RZ ;  /* 0xcd9e8d576b647825 */ /* 0x003fe200078e00ff */
        /* <DEDUP_REMOVED lines=42> */
.L_x_20085:
        /* <DEDUP_REMOVED lines=9> */
.L_x_20084:
        /* <DEDUP_REMOVED lines=15> */
.L_x_20090:
        /* <DEDUP_REMOVED lines=12> */
.L_x_20091:
        /* <DEDUP_REMOVED lines=43> */
.L_x_20089:
        /* <DEDUP_REMOVED lines=9> */
.L_x_20088:
[----:B01----:R-:W-:Y:S01]  /*13fa0*/  MOV R101, R0 ;  /* 0x0000000000657202 */ /* 0x003fe20000000f00 */
        /* <DEDUP_REMOVED lines=14> */
.L_x_20094:
        /* <DEDUP_REMOVED lines=12> */
.L_x_20095:
        /* <DEDUP_REMOVED lines=43> */
.L_x_20093:
        /* <DEDUP_REMOVED lines=9> */
.L_x_20092:
        /* <DEDUP_REMOVED lines=15> */
.L_x_20098:
        /* <DEDUP_REMOVED lines=12> */
.L_x_20099:
        /* <DEDUP_REMOVED lines=43> */
.L_x_20097:
        /* <DEDUP_REMOVED lines=9> */
.L_x_20096:
        /* <DEDUP_REMOVED lines=15> */
.L_x_20102:
        /* <DEDUP_REMOVED lines=12> */
.L_x_20103:
        /* <DEDUP_REMOVED lines=43> */
.L_x_20101:
        /* <DEDUP_REMOVED lines=9> */
.L_x_20100:
        /* <DEDUP_REMOVED lines=15> */
.L_x_20106:
        /* <DEDUP_REMOVED lines=12> */
.L_x_20107:
        /* <DEDUP_REMOVED lines=43> */
.L_x_20105:
        /* <DEDUP_REMOVED lines=9> */
.L_x_20104:
        /* <DEDUP_REMOVED lines=15> */
.L_x_20109:
        /* <DEDUP_REMOVED lines=12> */
.L_x_20110:
        /* <DEDUP_REMOVED lines=43> */
.L_x_20108:
        /* <DEDUP_REMOVED lines=9> */
.L_x_20076:
        /* <DEDUP_REMOVED lines=56> */
.L_x_20111:
        /* <DEDUP_REMOVED lines=281> */
[----:B------:R-:W-:-:S05]  /*16d60*/  F2FP.F16.F32.PACK_AB R84, R97, R98 ;  /* 0x000000626154723e */ /* 0x000fca00000000ff */
[----:B------:R1:W-:Y:S02]  /*16d70*/  STG.E.128 desc[UR12][R94.64], R84 ;  /* 0x000000545e007986 */ /* 0x0003e4000c101d0c */
.L_x_20112:
[----:B------:R-:W-:Y:S02]  /*16d80*/  UIADD3 UR7, UPT, UPT, UR7, UR20, URZ ;  /* 0x0000001407077290 */ /* 0x000fe4000fffe0ff */
[----:B------:R-:W-:Y:S02]  /*16d90*/  UPLOP3.LUT UP1, UPT, UPT, UPT, UP1, 0x40, 0x4 ;  /* 0x000000000004789c */ /* 0x000fe40003f2e810 */
[----:B------:R-:W-:-:S09]  /*16da0*/  UISETP.GE.AND UP0, UPT, UR7, UR21, UPT ;  /* 0x000000150700728c */ /* 0x000fd2000bf06270 */
[----:B------:R-:W-:Y:S05]  /*16db0*/  BRA.U !UP0, `(.L_x_20113) ;  /* 0xfffffe9d08387547 */ /* 0x000fea000b83ffff */
[----:B------:R-:W-:Y:S05]  /*16dc0*/  EXIT ;  /* 0x000000000000794d */ /* 0x000fea0003800000 */
.L_x_20114:
        /* <DEDUP_REMOVED lines=11> */
.L_x_27321:


//--------------------- .text._ZN10layer_norm13ln_fwd_kernelINS_13Kernel_traitsIf6__halffS2_fjLj4096ELj1ELj1ELj4ELj16ENS_18Kernel_traits_baseILj4096EfS2_fS2_fjLj128EEEEELb1ELb1ELb0ELb0EEEvNS_9FwdParamsE --------------------------
	.section	.text._ZN10layer_norm13ln_fwd_kernelINS_13Kernel_traitsIf6__halffS2_fjLj4096ELj1ELj1ELj4ELj16ENS_18Kernel_traits_baseILj4096EfS2_fS2_fjLj128EEEEELb1ELb1ELb0ELb0EEEvNS_9FwdParamsE,"ax",@progbits
	.align	128
        .global         _ZN10layer_norm13ln_fwd_kernelINS_13Kernel_traitsIf6__halffS2_fjLj4096ELj1ELj1ELj4ELj16ENS_18Kernel_traits_baseILj4096EfS2_fS2_fjLj128EEEEELb1ELb1ELb0ELb0EEEvNS_9FwdParamsE
        .type           _ZN10layer_norm13ln_fwd_kernelINS_13Kernel_traitsIf6__halffS2_fjLj4096ELj1ELj1ELj4ELj16ENS_18Kernel_traits_baseILj4096EfS2_fS2_fjLj128EEEEELb1ELb1ELb0ELb0EEEvNS_9FwdParamsE,@function
        .size           _ZN10layer_norm13ln_fwd_kernelINS_13Kernel_traitsIf6__halffS2_fjLj4096ELj1ELj1ELj4ELj16ENS_18Kernel_traits_baseILj4096EfS2_fS2_fjLj128EEEEELb1ELb1ELb0ELb0EEEvNS_9FwdParamsE,(.L_x_27322 - _ZN10layer_norm13ln_fwd_kernelINS_13Kernel_traitsIf6__halffS2_fjLj4096ELj1ELj1ELj4ELj16ENS_18Kernel_traits_baseILj4096EfS2_fS2_fjLj128EEEEELb1ELb1ELb0ELb0EEEvNS_9FwdParamsE)
        .other          _ZN10layer_norm13ln_fwd_kernelINS_13Kernel_traitsIf6__halffS2_fjLj4096ELj1ELj1ELj4ELj16ENS_18Kernel_traits_baseILj4096EfS2_fS2_fjLj128EEEEELb1ELb1ELb0ELb0EEEvNS_9FwdParamsE,@"STO_CUDA_ENTRY STV_DEFAULT"
_ZN10layer_norm13ln_fwd_kernelINS_13Kernel_traitsIf6__halffS2_fjLj4096ELj1ELj1ELj4ELj16ENS_18Kernel_traits_baseILj4096EfS2_fS2_fjLj128EEEEELb1ELb1ELb0ELb0EEEvNS_9FwdParamsE:
.text._ZN10layer_norm13ln_fwd_kernelINS_13Kernel_traitsIf6__halffS2_fjLj4096ELj1ELj1ELj4ELj16ENS_18Kernel_traits_baseILj4096EfS2_fS2_fjLj128EEEEELb1ELb1ELb0ELb0EEEvNS_9FwdParamsE:
        /* <DEDUP_REMOVED lines=112> */
.L_x_20116:
        /* <DEDUP_REMOVED lines=55> */
.L_x_20117:
[----:B------:R-:W-:Y:S05]  /*0a70*/  BSYNC.RECONVERGENT B0 ;  /* 0x0000000000007941 */ /* 0x000fea0003800200 */
.L_x_20115:
        /* <DEDUP_REMOVED lines=91> */
.L_x_20465:
        /* <DEDUP_REMOVED lines=8> */
[----:B------:R-:W-:Y:S01]  /*10b0*/  PLOP3.LUT P1, PT, PT, PT, UP0, 0x80, 0x8 ;  /* 0x000000000008781c */ /* 0x000fe20003f2f008 */
[----:B------:R-:W0:Y:S01]  /*10c0*/  S2R R146, SR_TID.X ;  /* 0x0000000000927919 */ /* 0x000e220000002100 */
[----:B------:R-:W-:Y:S01]  /*10d0*/  ISETP.GE.U32.AND P2, PT, R6, 0x80, PT ;  /* 0x000000800600780c */ /* 0x000fe20003f46070 */
[----:B------:R-:W-:Y:S01]  /*10e0*/  USHF.R.S32.HI UR5, URZ, 0x1f, UR4 ;  /* 0x0000001fff057899 */ /* 0x000fe20008011404 */
[----:B------:R-:W-:Y:S03]  /*10f0*/  BSSY.RECONVERGENT B0, `(.L_x_20118) ;  /* 0x000063f000007945 */ /* 0x000fe60003800200 */
[----:B------:R-:W-:-:S03]  /*1100*/  ULEA.HI UR5, UR5, UR4, URZ, 0x3 ;  /* 0x0000000405057291 */ /* 0x000fc6000f8f18ff */
[----:B------:R-:W-:-:S03]  /*1110*/  UMOV UR4, 0x3f800000 ;  /* 0x3f80000000047882 */ /* 0x000fc60000000000 */
[----:B------:R-:W-:Y:S02]  /*1120*/  IMAD.U32 R147, RZ, RZ, UR5 ;  /* 0x00000005ff937e24 */ /* 0x000fe4000f8e00ff */
[----:B--2---:R-:W-:Y:S01]  /*1130*/  @P0 HADD2.F32 R0, -RZ, R144.H0_H0 ;  /* 0x20000090ff000230 */ /* 0x004fe20000004100 */
[----:B------:R-:W-:-:S04]  /*1140*/  P2R R144, PR, RZ, 0x4 ;  /* 0x00000004ff907803 */ /* 0x000fc80000000000 */
[----:B------:R-:W-:Y:S02]  /*1150*/  @P1 R2UR UR4, R0 ;  /* 0x00000000000412ca */ /* 0x000fe400000e0000 */
[----:B0-----:R-:W-:-:S05]  /*1160*/  LEA.HI.SX32 R0, R147, R146, 0x1d ;  /* 0x0000009293007211 */ /* 0x001fca00078feaff */
        /* <DEDUP_REMOVED lines=23> */
.L_x_27158:
[----:B-1----:R-:W-:Y:S05]  /*12e0*/  BRX R112 -0x12f0                                       (*"BRANCH_TARGETS .L_x_27159,.L_x_27160,.L_x_27161"*) ;  /* 0xffffffec70447949 */ /* 0x002fea000383ffff */
.L_x_27161:
[----:B------:R-:W-:Y:S01]  /*12f0*/  VIADD R114, R5, 0x1 ;  /* 0x0000000105727836 */ /* 0x000fe20000000000 */
[----:B------:R-:W-:Y:S01]  /*1300*/  MOV R154, R3 ;  /* 0x00000003009a7202 */ /* 0x000fe20000000f00 */
[----:B------:R-:W-:Y:S01]  /*1310*/  IMAD.MOV.U32 R115, RZ, RZ, R7 ;  /* 0x000000ffff737224 */ /* 0x000fe200078e0007 */
[----:B------:R-:W-:Y:S06]  /*1320*/  BRA `(.L_x_20122) ;  /* 0x0000000400307947 */ /* 0x000fec0003800000 */
.L_x_27159:
[----:B------:R-:W-:Y:S02]  /*1330*/  HFMA2 R114, -RZ, RZ, 0, 1.78813934326171875e-07 ;  /* 0x00000003ff727431 */ /* 0x000fe400000001ff */
[----:B------:R-:W-:Y:S02]  /*1340*/  IMAD.MOV.U32 R154, RZ, RZ, R3 ;  /* 0x000000ffff9a7224 */ /* 0x000fe400078e0003 */
[----:B------:R-:W-:Y:S01]  /*1350*/  IMAD.MOV.U32 R115, RZ, RZ, R148 ;  /* 0x000000ffff737224 */ /* 0x000fe200078e0094 */
[----:B------:R-:W-:Y:S06]  /*1360*/  BRA `(.L_x_20122) ;  /* 0x0000000400207947 */ /* 0x000fec0003800000 */
.L_x_27160:
        /* <DEDUP_REMOVED lines=13> */
.L_x_20124:
[----:B------:R-:W-:Y:S05]  /*1440*/  BSYNC.RECONVERGENT B2 ;  /* 0x0000000000027941 */ /* 0x000fea0003800200 */
.L_x_20123:
        /* <DEDUP_REMOVED lines=58> */
.L_x_20122:
[----:B-1----:R-:W-:Y:S05]  /*17f0*/  BSYNC.RECONVERGENT B1 ;  /* 0x0000000000017941 */ /* 0x002fea0003800200 */
.L_x_20121:
        /* <DEDUP_REMOVED lines=10> */
[----:B------:R-:W-:-:S03]  /*18a0*/  IMAD.MOV.U32 R5, RZ, RZ, R2 ;  /* 0x000000ffff057224 */ /* 0x000fc600078e0002 */
        /* <DEDUP_REMOVED lines=15> */
.L_x_20127:
        /* <DEDUP_REMOVED lines=13> */
.L_x_20129:
[----:B------:R-:W-:Y:S05]  /*1a70*/  BSYNC.RECONVERGENT B2 ;  /* 0x0000000000027941 */ /* 0x000fea0003800200 */
.L_x_20128:
        /* <DEDUP_REMOVED lines=59> */
.L_x_20126:
[----:B------:R-:W-:Y:S05]  /*1e30*/  BSYNC.RECONVERGENT B1 ;  /* 0x0000000000017941 */ /* 0x000fea0003800200 */
.L_x_20125:
        /* <DEDUP_REMOVED lines=22> */
.L_x_20132:
        /* <DEDUP_REMOVED lines=13> */
.L_x_20134:
[----:B------:R-:W-:Y:S05]  /*2070*/  BSYNC.RECONVERGENT B2 ;  /* 0x0000000000027941 */ /* 0x000fea0003800200 */
.L_x_20133:
        /* <DEDUP_REMOVED lines=59> */
.L_x_20131:
[----:B------:R-:W-:Y:S05]  /*2430*/  BSYNC.RECONVERGENT B1 ;  /* 0x0000000000017941 */ /* 0x000fea0003800200 */
.L_x_20130:
        /* <DEDUP_REMOVED lines=22> */
.L_x_20137:
        /* <DEDUP_REMOVED lines=13> */
.L_x_20139:
[----:B------:R-:W-:Y:S05]  /*2670*/  BSYNC.RECONVERGENT B2 ;  /* 0x0000000000027941 */ /* 0x000fea0003800200 */
.L_x_20138:
        /* <DEDUP_REMOVED lines=59> */
.L_x_20136:
[----:B------:R-:W-:Y:S05]  /*2a30*/  BSYNC.RECONVERGENT B1 ;  /* 0x0000000000017941 */ /* 0x000fea0003800200 */
.L_x_20135:
[----:B------:R-:W-:Y:S01]  /*2a40*/  I2FP.F32.U32 R116, R5 ;  /* 0x0000000500747245 */ /* 0x000fe20000201000 */
[----:B------:R-:W-:Y:S01]  /*2a50*/  HADD2.F32 R117, -RZ, R117.H1_H1 ;  /* 0x30000075ff757230 */ /* 0x000fe20000004100 */
[----:B------:R-:W-:Y:S01]  /*2a60*/  ISETP.NE.AND P3, PT, R157, 0x1, PT ;  /* 0x000000019d00780c */ /* 0x000fe20003f65270 */
[----:B------:R-:W-:Y:S01]  /*2a70*/  BSSY.RECONVERGENT B1, `(.L_x_20140) ;  /* 0x000005c000017945 */ /* 0x000fe20003800200 */
[----:B------:R-:W-:Y:S02]  /*2a80*/  IMAD.MOV.U32 R5, RZ, RZ, R2 ;  /* 0x000000ffff057224 */ /* 0x000fe400078e0002 */
        /* <DEDUP_REMOVED lines=17> */
.L_x_20142:
        /* <DEDUP_REMOVED lines=13> */
.L_x_20144:
[----:B------:R-:W-:Y:S05]  /*2c70*/  BSYNC.RECONVERGENT B2 ;  /* 0x0000000000027941 */ /* 0x000fea0003800200 */
.L_x_20143:
        /* <DEDUP_REMOVED lines=59> */
.L_x_20141:
[----:B------:R-:W-:Y:S05]  /*3030*/  BSYNC.RECONVERGENT B1 ;  /* 0x0000000000017941 */ /* 0x000fea0003800200 */
.L_x_20140:
        /* <DEDUP_REMOVED lines=22> */
.L_x_20147:
        /* <DEDUP_REMOVED lines=13> */
.L_x_20149:
[----:B------:R-:W-:Y:S05]  /*3270*/  BSYNC.RECONVERGENT B2 ;  /* 0x0000000000027941 */ /* 0x000fea0003800200 */
.L_x_20148:
        /* <DEDUP_REMOVED lines=59> */
.L_x_20146:
[----:B------:R-:W-:Y:S05]  /*3630*/  BSYNC.RECONVERGENT B1 ;  /* 0x0000000000017941 */ /* 0x000fea0003800200 */
.L_x_20145:
        /* <DEDUP_REMOVED lines=22> */
.L_x_20152:
        /* <DEDUP_REMOVED lines=13> */
.L_x_20154:
[----:B------:R-:W-:Y:S05]  /*3870*/  BSYNC.RECONVERGENT B2 ;  /* 0x0000000000027941 */ /* 0x000fea0003800200 */
.L_x_20153:
        /* <DEDUP_REMOVED lines=59> */
.L_x_20151:
[----:B------:R-:W-:Y:S05]  /*3c30*/  BSYNC.RECONVERGENT B1 ;  /* 0x0000000000017941 */ /* 0x000fea0003800200 */
.L_x_20150:
[----:B------:R-:W-:Y:S01]  /*3c40*/  I2FP.F32.U32 R118, R5 ;  /* 0x0000000500767245 */ /* 0x000fe20000201000 */
[----:B------:R-:W-:Y:S01]  /*3c50*/  HADD2.F32 R5, -RZ, R119.H0_H0 ;  /* 0x20000077ff057230 */ /* 0x000fe20000004100 */
[----:B------:R-:W-:Y:S01]  /*3c60*/  ISETP.NE.AND P6, PT, R158, 0x1, PT ;  /* 0x000000019e00780c */ /* 0x000fe20003fc5270 */
[----:B------:R-:W-:Y:S01]  /*3c70*/  BSSY.RECONVERGENT B1, `(.L_x_20155) ;  /* 0x000005e000017945 */ /* 0x000fe20003800200 */
[----:B------:R-:W-:Y:S02]  /*3c80*/  IMAD.MOV.U32 R157, RZ, RZ, R2 ;  /* 0x000000ffff9d7224 */ /* 0x000fe400078e0002 */
[----:B------:R-:W-:Y:S01]  /*3c90*/  FFMA.FTZ R118, R118, R155, 1.1641532182693481445e-10 ;  /* 0x2f00000076767423 */ /* 0x000fe2000001009b */
[----:B------:R-:W-:-:S04]  /*3ca0*/  FMUL.FTZ R156, R5, UR4 ;  /* 0x00000004059c7c20 */ /* 0x000fc80008410000 */
        /* <DEDUP_REMOVED lines=15> */
.L_x_20157:
        /* <DEDUP_REMOVED lines=15> */
.L_x_20159:
[----:B------:R-:W-:Y:S05]  /*3e90*/  BSYNC.RECONVERGENT B2 ;  /* 0x0000000000027941 */ /* 0x000fea0003800200 */
.L_x_20158:
        /* <DEDUP_REMOVED lines=59> */
.L_x_20156:
[----:B------:R-:W-:Y:S05]  /*4250*/  BSYNC.RECONVERGENT B1 ;  /* 0x0000000000017941 */ /* 0x000fea0003800200 */
.L_x_20155:
        /* <DEDUP_REMOVED lines=10> */
.L_x_20120:
        /* <DEDUP_REMOVED lines=16> */
.L_x_20163:
        /* <DEDUP_REMOVED lines=13> */
.L_x_20165:
[----:B-1----:R-:W-:Y:S05]  /*44d0*/  BSYNC.RECONVERGENT B2 ;  /* 0x0000000000027941 */ /* 0x002fea0003800200 */
.L_x_20164:
        /* <DEDUP_REMOVED lines=58> */
.L_x_20162:
[----:B-1----:R-:W-:Y:S05]  /*4880*/  BSYNC.RECONVERGENT B1 ;  /* 0x0000000000017941 */ /* 0x002fea0003800200 */
.L_x_20161:
[----:B------:R-:W0:Y:S01]  /*4890*/  LDC R147, c[0x0][0x404] ;  /* 0x00010100ff937b82 */ /* 0x000e220000000800 */
[----:B------:R-:W-:Y:S01]  /*48a0*/  I2FP.F32.U32 R112, R112 ;  /* 0x0000007000707245 */ /* 0x000fe20000201000 */
[----:B------:R-:W-:Y:S01]  /*48b0*/  IMAD.MOV.U32 R157, RZ, RZ, 0x2f800000 ;  /* 0x2f800000ff9d7424 */ /* 0x000fe200078e00ff */
[----:B------:R-:W-:Y:S01]  /*48c0*/  ISETP.NE.AND P1, PT, R113, 0x1, PT ;  /* 0x000000017100780c */ /* 0x000fe20003f25270 */
[----:B-----5:R-:W-:Y:S01]  /*48d0*/  HADD2.F32 R3, -RZ, R116.H0_H0 ;  /* 0x20000074ff037230 */ /* 0x020fe20000004100 */
[----:B------:R-:W-:Y:S01]  /*48e0*/  BSSY.RECONVERGENT B1, `(.L_x_20166) ;  /* 0x000005d000017945 */ /* 0x000fe20003800200 */
[----:B------:R-:W-:Y:S01]  /*48f0*/  FFMA.FTZ R112, R112, R157, 1.1641532182693481445e-10 ;  /* 0x2f00000070707423 */ /* 0x000fe2000001009d */
[----:B------:R-:W-:Y:S01]  /*4900*/  IMAD.MOV.U32 R114, RZ, RZ, 0x2 ;  /* 0x00000002ff727424 */ /* 0x000fe200078e00ff */
[----:B------:R-:W1:Y:S01]  /*4910*/  LDC R156, c[0x0][0x408] ;  /* 0x00010200ff9c7b82 */ /* 0x000e620000000800 */
[----:B------:R-:W-:Y:S01]  /*4920*/  FMUL.FTZ R3, R3, UR4 ;  /* 0x0000000403037c20 */ /* 0x000fe20008410000 */
        /* <DEDUP_REMOVED lines=15> */
.L_x_20168:
        /* <DEDUP_REMOVED lines=13> */
.L_x_20170:
[----:B------:R-:W-:Y:S05]  /*4af0*/  BSYNC.RECONVERGENT B2 ;  /* 0x0000000000027941 */ /* 0x000fea0003800200 */
.L_x_20169:
        /* <DEDUP_REMOVED lines=59> */
.L_x_20167:
[----:B------:R-:W-:Y:S05]  /*4eb0*/  BSYNC.RECONVERGENT B1 ;  /* 0x0000000000017941 */ /* 0x000fea0003800200 */
.L_x_20166:
        /* <DEDUP_REMOVED lines=21> */
.L_x_20173:
        /* <DEDUP_REMOVED lines=13> */
.L_x_20175:
[----:B------:R-:W-:Y:S05]  /*50e0*/  BSYNC.RECONVERGENT B2 ;  /* 0x0000000000027941 */ /* 0x000fea0003800200 */
.L_x_20174:
        /* <DEDUP_REMOVED lines=59> */
.L_x_20172:
[----:B------:R-:W-:Y:S05]  /*54a0*/  BSYNC.RECONVERGENT B1 ;  /* 0x0000000000017941 */ /* 0x000fea0003800200 */
.L_x_20171:
        /* <DEDUP_REMOVED lines=21> */
.L_x_20178:
        /* <DEDUP_REMOVED lines=13> */
.L_x_20180:
[----:B------:R-:W-:Y:S05]  /*56d0*/  BSYNC.RECONVERGENT B2 ;  /* 0x0000000000027941 */ /* 0x000fea0003800200 */
.L_x_20179:
        /* <DEDUP_REMOVED lines=59> */
.L_x_20177:
[----:B------:R-:W-:Y:S05]  /*5a90*/  BSYNC.RECONVERGENT B1 ;  /* 0x0000000000017941 */ /* 0x000fea0003800200 */
.L_x_20176:
        /* <DEDUP_REMOVED lines=21> */
.L_x_20183:
        /* <DEDUP_REMOVED lines=13> */
.L_x_20185:
[----:B------:R-:W-:Y:S05]  /*5cc0*/  BSYNC.RECONVERGENT B2 ;  /* 0x0000000000027941 */ /* 0x000fea0003800200 */
.L_x_20184:
        /* <DEDUP_REMOVED lines=59> */
.L_x_20182:
[----:B------:R-:W-:Y:S05]  /*6080*/  BSYNC.RECONVERGENT B1 ;  /* 0x0000000000017941 */ /* 0x000fea0003800200 */
.L_x_20181:
        /* <DEDUP_REMOVED lines=21> */
.L_x_20188:
        /* <DEDUP_REMOVED lines=13> */
.L_x_20190:
[----:B------:R-:W-:Y:S05]  /*62b0*/  BSYNC.RECONVERGENT B2 ;  /* 0x0000000000027941 */ /* 0x000fea0003800200 */
.L_x_20189:
        /* <DEDUP_REMOVED lines=59> */
.L_x_20187:
[----:B------:R-:W-:Y:S05]  /*6670*/  BSYNC.RECONVERGENT B1 ;  /* 0x0000000000017941 */ /* 0x000fea0003800200 */
.L_x_20186:
        /* <DEDUP_REMOVED lines=21> */
.L_x_20193:
        /* <DEDUP_REMOVED lines=13> */
.L_x_20195:
[----:B------:R-:W-:Y:S05]  /*68a0*/  BSYNC.RECONVERGENT B2 ;  /* 0x0000000000027941 */ /* 0x000fea0003800200 */
.L_x_20194:
        /* <DEDUP_REMOVED lines=59> */
.L_x_20192:
[----:B------:R-:W-:Y:S05]  /*6c60*/  BSYNC.RECONVERGENT B1 ;  /* 0x0000000000017941 */ /* 0x000fea0003800200 */
.L_x_20191:
[----:B------:R-:W-:Y:S01]  /*6c70*/  I2FP.F32.U32 R112, R5 ;  /* 0x0000000500707245 */ /* 0x000fe20000201000 */
[----:B------:R-:W-:Y:S01]  /*6c80*/  HADD2.F32 R5, -RZ, R119.H0_H0 ;  /* 0x20000077ff057230 */ /* 0x000fe20000004100 */
[----:B------:R-:W-:Y:S01]  /*6c90*/  ISETP.NE.AND P6, PT, R115, 0x1, PT ;  /* 0x000000017300780c */ /* 0x000fe20003fc5270 */
[----:B------:R-:W-:Y:S01]  /*6ca0*/  BSSY.RECONVERGENT B1, `(.L_x_20196) ;  /* 0x000005d000017945 */ /* 0x000fe20003800200 */
[----:B------:R-:W-:Y:S01]  /*6cb0*/  MOV R113, R2 ;  /* 0x0000000200717202 */ /* 0x000fe20000000f00 */
[----:B------:R-:W-:Y:S01]  /*6cc0*/  FFMA.FTZ R112, R112, R157, 1.1641532182693481445e-10 ;  /* 0x2f00000070707423 */ /* 0x000fe2000001009d */
[----:B------:R-:W-:-:S04]  /*6cd0*/  FMUL.FTZ R5, R5, UR4 ;  /* 0x0000000405057c20 */ /* 0x000fc80008410000 */
        /* <DEDUP_REMOVED lines=14> */
.L_x_20198:
        /* <DEDUP_REMOVED lines=15> */
.L_x_20200:
[----:B------:R-:W-:Y:S05]  /*6eb0*/  BSYNC.RECONVERGENT B2 ;  /* 0x0000000000027941 */ /* 0x000fea0003800200 */
.L_x_20199:
        /* <DEDUP_REMOVED lines=59> */
.L_x_20197:
[----:B------:R-:W-:Y:S05]  /*7270*/  BSYNC.RECONVERGENT B1 ;  /* 0x0000000000017941 */ /* 0x000fea0003800200 */
.L_x_20196:
[----:B------:R-:W-:Y:S01]  /*7280*/  I2FP.F32.U32 R112, R113 ;  /* 0x0000007100707245 */ /* 0x000fe20000201000 */
[----:B------:R-:W-:Y:S02]  /*7290*/  HADD2.F32 R119, -RZ, R119.H1_H1 ;  /* 0x30000077ff777230 */ /* 0x000fe40000004100 */
        /* <DEDUP_REMOVED lines=14> */
.L_x_20160:
        /* <DEDUP_REMOVED lines=9> */
[----:B------:R-:W-:Y:S01]  /*7410*/  LOP3.LUT R3, R3, R145, R158, 0xfe, !PT ;  /* 0x0000009103037212 */ /* 0x000fe200078efe9e */
[C---:B------:R-:W-:Y:S01]  /*7420*/  VIADD R145, R0.reuse, 0x80 ;  /* 0x0000008000917836 */ /* 0x040fe20000000000 */
[----:B------:R-:W-:Y:S01]  /*7430*/  SEL R158, RZ, 0x1, !P3 ;  /* 0x00000001ff9e7807 */ /* 0x000fe20005800000 */
[----:B0-----:R-:W-:-:S03]  /*7440*/  IMAD.WIDE.U32 R160, R0, 0x20, R156 ;  /* 0x0000002000a07825 */ /* 0x001fc600078e009c */
[----:B------:R-:W-:Y:S01]  /*7450*/  LOP3.LUT R159, R159, R158, RZ, 0xfc, !PT ;  /* 0x0000009e9f9f7212 */ /* 0x000fe200078efcff */
[----:B------:R-:W0:Y:S01]  /*7460*/  LDC.64 R156, c[0x0][0x3b0] ;  /* 0x0000ec00ff9c7b82 */ /* 0x000e220000000a00 */
[----:B------:R-:W-:Y:S01]  /*7470*/  SEL R158, RZ, 0x1, !P6 ;  /* 0x00000001ff9e7807 */ /* 0x000fe20007000000 */
[----:B------:R2:W-:Y:S03]  /*7480*/  STG.E.128 desc[UR6][R160.64], R112 ;  /* 0x00000070a0007986 */ /* 0x0005e6000c101d06 */
[----:B------:R-:W-:Y:S01]  /*7490*/  LOP3.LUT R158, R3, R158, RZ, 0xfc, !PT ;  /* 0x0000009e039e7212 */ /* 0x000fe200078efcff */
[----:B------:R-:W-:Y:S01]  /*74a0*/  IMAD.MOV.U32 R3, RZ, RZ, R154 ;  /* 0x000000ffff037224 */ /* 0x000fe200078e009a */
[----:B------:R2:W-:Y:S01]  /*74b0*/  STG.E.128 desc[UR6][R160.64+0x10], R116 ;  /* 0x00001074a0007986 */ /* 0x0005e2000c101d06 */
[----:B0-----:R-:W-:-:S05]  /*74c0*/  IMAD.WIDE.U32 R156, R0, 0x8, R156 ;  /* 0x00000008009c7825 */ /* 0x001fca00078e009c */
[----:B------:R2:W-:Y:S02]  /*74d0*/  STG.E.64 desc[UR6][R156.64], R158 ;  /* 0x0000009e9c007986 */ /* 0x0005e4000c101b06 */
.L_x_20119:
[----:B-1----:R-:W-:Y:S05]  /*74e0*/  BSYNC.RECONVERGENT B0 ;  /* 0x0000000000007941 */ /* 0x002fea0003800200 */
.L_x_20118:
        /* <DEDUP_REMOVED lines=30> */
.L_x_20206:
[----:B------:R-:W-:Y:S01]  /*76d0*/  IADD3 R152, PT, PT, R152, 0x1, RZ ;  /* 0x0000000198987810 */ /* 0x000fe20007ffe0ff */
[----:B------:R-:W-:Y:S03]  /*76e0*/  BSSY.RECONVERGENT B2, `(.L_x_20207) ;  /* 0x000000c000027945 */ /* 0x000fe60003800200 */
[C---:B------:R-:W-:Y:S01]  /*76f0*/  ISETP.NE.AND P0, PT, R152.reuse, RZ, PT ;  /* 0x000000ff9800720c */ /* 0x040fe20003f05270 */
[----:B--2---:R-:W-:-:S12]  /*7700*/  IMAD.WIDE.U32 R158, R152, -0x2daee0ad, RZ ;  /* 0xd2511f53989e7825 */ /* 0x004fd800078e00ff */
        /* <DEDUP_REMOVED lines=9> */
.L_x_20208:
[----:B------:R-:W-:Y:S05]  /*77a0*/  BSYNC.RECONVERGENT B2 ;  /* 0x0000000000027941 */ /* 0x000fea0003800200 */
.L_x_20207:
        /* <DEDUP_REMOVED lines=59> */
.L_x_20205:
[----:B------:R-:W-:Y:S05]  /*7b60*/  BSYNC.RECONVERGENT B1 ;  /* 0x0000000000017941 */ /* 0x000fea0003800200 */
.L_x_20204:
[----:B--2---:R-:W0:Y:S01]  /*7b70*/  LDC R160, c[0x0][0x408] ;  /* 0x00010200ffa07b82 */ /* 0x004e220000000800 */
        /* <DEDUP_REMOVED lines=8> */
[----:B------:R-:W-:Y:S01]  /*7c00*/  FFMA.FTZ R120, R120, R161, 1.1641532182693481445e-10 ;  /* 0x2f00000078787423 */ /* 0x000fe200000100a1 */
[----:B------:R-:W-:-:S02]  /*7c10*/  IMAD.MOV.U32 R5, RZ, RZ, R2 ;  /* 0x000000ffff057224 */ /* 0x000fc400078e0002 */
[----:B0-----:R-:W-:Y:S02]  /*7c20*/  FMUL.FTZ R3, R3, R160 ;  /* 0x000000a003037220 */ /* 0x001fe40000410000 */
        /* <DEDUP_REMOVED lines=14> */
.L_x_20211:
        /* <DEDUP_REMOVED lines=13> */
.L_x_20213:
[----:B------:R-:W-:Y:S05]  /*7de0*/  BSYNC.RECONVERGENT B2 ;  /* 0x0000000000027941 */ /* 0x000fea0003800200 */
.L_x_20212:
        /* <DEDUP_REMOVED lines=59> */
.L_x_20210:
[----:B------:R-:W-:Y:S05]  /*81a0*/  BSYNC.RECONVERGENT B1 ;  /* 0x0000000000017941 */ /* 0x000fea0003800200 */
.L_x_20209:
        /* <DEDUP_REMOVED lines=22> */
.L_x_20216:
        /* <DEDUP_REMOVED lines=13> */
.L_x_20218:
[----:B------:R-:W-:Y:S05]  /*83e0*/  BSYNC.RECONVERGENT B2 ;  /* 0x0000000000027941 */ /* 0x000fea0003800200 */
.L_x_20217:
        /* <DEDUP_REMOVED lines=59> */
.L_x_20215:
[----:B------:R-:W-:Y:S05]  /*87a0*/  BSYNC.RECONVERGENT B1 ;  /* 0x0000000000017941 */ /* 0x000fea0003800200 */
.L_x_20214:
        /* <DEDUP_REMOVED lines=22> */
.L_x_20221:
        /* <DEDUP_REMOVED lines=13> */
.L_x_20223:
[----:B------:R-:W-:Y:S05]  /*89e0*/  BSYNC.RECONVERGENT B2 ;  /* 0x0000000000027941 */ /* 0x000fea0003800200 */
.L_x_20222:
        /* <DEDUP_REMOVED lines=59> */
.L_x_20220:
[----:B------:R-:W-:Y:S05]  /*8da0*/  BSYNC.RECONVERGENT B1 ;  /* 0x0000000000017941 */ /* 0x000fea0003800200 */
.L_x_20219:
[----:B------:R-:W-:Y:S01]  /*8db0*/  I2FP.F32.U32 R124, R5 ;  /* 0x00000005007c7245 */ /* 0x000fe20000201000 */
[----:B------:R-:W-:Y:S01]  /*8dc0*/  HADD2.F32 R125, -RZ, R125.H1_H1 ;  /* 0x3000007dff7d7230 */ /* 0x000fe20000004100 */
[----:B------:R-:W-:Y:S01]  /*8dd0*/  ISETP.NE.AND P3, PT, R156, 0x1, PT ;  /* 0x000000019c00780c */ /* 0x000fe20003f65270 */
[----:B------:R-:W-:Y:S01]  /*8de0*/  BSSY.RECONVERGENT B1, `(.L_x_20224) ;  /* 0x000005c000017945 */ /* 0x000fe20003800200 */
[----:B------:R-:W-:Y:S02]  /*8df0*/  IMAD.MOV.U32 R5, RZ, RZ, R2 ;  /* 0x000000ffff057224 */ /* 0x000fe400078e0002 */
[----:B------:R-:W-:Y:S01]  /*8e00*/  FFMA.FTZ R124, R124, R161, 1.1641532182693481445e-10 ;  /* 0x2f0000007c7c7423 */ /* 0x000fe200000100a1 */
[----:B------:R-:W-:-:S04]  /*8e10*/  FMUL.FTZ R125, R125, UR4 ;  /* 0x000000047d7d7c20 */ /* 0x000fc80008410000 */
        /* <DEDUP_REMOVED lines=15> */
.L_x_20226:
        /* <DEDUP_REMOVED lines=13> */
.L_x_20228:
[----:B------:R-:W-:Y:S05]  /*8fe0*/  BSYNC.RECONVERGENT B2 ;  /* 0x0000000000027941 */ /* 0x000fea0003800200 */
.L_x_20227:
        /* <DEDUP_REMOVED lines=59> */
.L_x_20225:
[----:B------:R-:W-:Y:S05]  /*93a0*/  BSYNC.RECONVERGENT B1 ;  /* 0x0000000000017941 */ /* 0x000fea0003800200 */
.L_x_20224:
        /* <DEDUP_REMOVED lines=22> */
.L_x_20231:
        /* <DEDUP_REMOVED lines=13> */
.L_x_20233:
[----:B------:R-:W-:Y:S05]  /*95e0*/  BSYNC.RECONVERGENT B2 ;  /* 0x0000000000027941 */ /* 0x000fea0003800200 */
.L_x_20232:
        /* <DEDUP_REMOVED lines=59> */
.L_x_20230:
[----:B------:R-:W-:Y:S05]  /*99a0*/  BSYNC.RECONVERGENT B1 ;  /* 0x0000000000017941 */ /* 0x000fea0003800200 */
.L_x_20229:
        /* <DEDUP_REMOVED lines=8> */
[----:B------:R-:W-:-:S03]  /*9a30*/  IMAD.MOV.U32 R156, RZ, RZ, 0x2 ;  /* 0x00000002ff9c7424 */ /* 0x000fc600078e00ff */
        /* <DEDUP_REMOVED lines=13> */
.L_x_20236:
        /* <DEDUP_REMOVED lines=13> */
.L_x_20238:
[----:B------:R-:W-:Y:S05]  /*9be0*/  BSYNC.RECONVERGENT B2 ;  /* 0x0000000000027941 */ /* 0x000fea0003800200 */
.L_x_20237:
        /* <DEDUP_REMOVED lines=59> */
.L_x_20235:
[----:B------:R-:W-:Y:S05]  /*9fa0*/  BSYNC.RECONVERGENT B1 ;  /* 0x0000000000017941 */ /* 0x000fea0003800200 */
.L_x_20234:
        /* <DEDUP_REMOVED lines=22> */
.L_x_20241:
        /* <DEDUP_REMOVED lines=14> */
.L_x_20243:
[----:B------:R-:W-:Y:S05]  /*a1f0*/  BSYNC.RECONVERGENT B2 ;  /* 0x0000000000027941 */ /* 0x000fea0003800200 */
.L_x_20242:
        /* <DEDUP_REMOVED lines=60> */
.L_x_20240:
[----:B------:R-:W-:Y:S05]  /*a5c0*/  BSYNC.RECONVERGENT B1 ;  /* 0x0000000000017941 */ /* 0x000fea0003800200 */
.L_x_20239:
        /* <DEDUP_REMOVED lines=10> */
.L_x_20203:
        /* <DEDUP_REMOVED lines=16> */
.L_x_20247:
        /* <DEDUP_REMOVED lines=13> */
.L_x_20249:
[----:B------:R-:W-:Y:S05]  /*a840*/  BSYNC.RECONVERGENT B2 ;  /* 0x0000000000027941 */ /* 0x000fea0003800200 */
.L_x_20248:
        /* <DEDUP_REMOVED lines=59> */
.L_x_20246:
[----:B------:R-:W-:Y:S05]  /*ac00*/  BSYNC.RECONVERGENT B1 ;  /* 0x0000000000017941 */ /* 0x000fea0003800200 */
.L_x_20245:
[----:B--2---:R-:W0:Y:S01]  /*ac10*/  LDC R156, c[0x0][0x404] ;  /* 0x00010100ff9c7b82 */ /* 0x004e220000000800 */
        /* <DEDUP_REMOVED lines=8> */
[----:B------:R-:W-:Y:S02]  /*aca0*/  FMUL.FTZ R5, R5, UR4 ;  /* 0x0000000405057c20 */ /* 0x000fe40008410000 */
[----:B0-----:R-:W-:-:S04]  /*acb0*/  FSETP.GTU.FTZ.AND P0, PT, R3, R156, PT ;  /* 0x0000009c0300720b */ /* 0x001fc80003f1c000 */
[----:B------:R-:W-:Y:S01]  /*acc0*/  PLOP3.LUT P2, PT, P0, PT, PT, 0x8, 0x80 ;  /* 0x000000000080781c */ /* 0x000fe2000074e170 */
[----:B-1----:R-:W-:-:S03]  /*acd0*/  FMUL.FTZ R5, R5, R158 ;  /* 0x0000009e05057220 */ /* 0x002fc60000410000 */
[----:B------:R-:W-:Y:S02]  /*ace0*/  P2R R3, PR, RZ, 0x4 ;  /* 0x00000004ff037803 */ /* 0x000fe40000000000 */
[----:B------:R-:W-:Y:S02]  /*acf0*/  FSEL R161, R5, RZ, !P0 ;  /* 0x000000ff05a17208 */ /* 0x000fe40004000000 */
        /* <DEDUP_REMOVED lines=10> */
.L_x_20252:
        /* <DEDUP_REMOVED lines=13> */
.L_x_20254:
[----:B------:R-:W-:Y:S05]  /*ae70*/  BSYNC.RECONVERGENT B2 ;  /* 0x0000000000027941 */ /* 0x000fea0003800200 */
.L_x_20253:
        /* <DEDUP_REMOVED lines=59> */
.L_x_20251:
[----:B------:R-:W-:Y:S05]  /*b230*/  BSYNC.RECONVERGENT B1 ;  /* 0x0000000000017941 */ /* 0x000fea0003800200 */
.L_x_20250:
[----:B------:R-:W-:Y:S01]  /*b240*/  I2FP.F32.U32 R120, R5 ;  /* 0x0000000500787245 */ /* 0x000fe20000201000 */
[----:B------:R-:W-:Y:S01]  /*b250*/  HADD2.F32 R124, -RZ, R124.H1_H1 ;  /* 0x3000007cff7c7230 */ /* 0x000fe20000004100 */
[----:B------:R-:W-:Y:S01]  /*b260*/  ISETP.NE.AND P2, PT, R122, 0x1, PT ;  /* 0x000000017a00780c */ /* 0x000fe20003f45270 */
[----:B------:R-:W-:Y:S01]  /*b270*/  BSSY.RECONVERGENT B1, `(.L_x_20255) ;  /* 0x000005b000017945 */ /* 0x000fe20003800200 */
[----:B------:R-:W-:Y:S02]  /*b280*/  IMAD.MOV.U32 R121, RZ, RZ, 0x2 ;  /* 0x00000002ff797424 */ /* 0x000fe400078e00ff */
[----:B------:R-:W-:-:S05]  /*b290*/  FFMA.FTZ R5, R120, R159, 1.1641532182693481445e-10 ;  /* 0x2f00000078057423 */ /* 0x000fca000001009f */
[----:B------:R-:W-:Y:S01]  /*b2a0*/  FSETP.GTU.FTZ.AND P1, PT, R5, R156, PT ;  /* 0x0000009c0500720b */ /* 0x000fe20003f3c000 */
[----:B------:R-:W-:-:S03]  /*b2b0*/  FMUL.FTZ R5, R124, UR4 ;  /* 0x000000047c057c20 */ /* 0x000fc60008410000 */
[----:B------:R-:W-:Y:S01]  /*b2c0*/  PLOP3.LUT P0, PT, P1, PT, PT, 0x8, 0x80 ;  /* 0x000000000080781c */ /* 0x000fe20000f0e170 */
[----:B------:R-:W-:-:S05]  /*b2d0*/  FMUL.FTZ R5, R5, R158 ;  /* 0x0000009e05057220 */ /* 0x000fca0000410000 */
[----:B------:R-:W-:Y:S01]  /*b2e0*/  FSEL R160, R5, RZ, !P1 ;  /* 0x000000ff05a07208 */ /* 0x000fe20004800000 */
        /* <DEDUP_REMOVED lines=10> */
.L_x_20257:
        /* <DEDUP_REMOVED lines=13> */
.L_x_20259:
[----:B------:R-:W-:Y:S05]  /*b460*/  BSYNC.RECONVERGENT B2 ;  /* 0x0000000000027941 */ /* 0x000fea0003800200 */
.L_x_20258:
        /* <DEDUP_REMOVED lines=59> */
.L_x_20256:
[----:B------:R-:W-:Y:S05]  /*b820*/  BSYNC.RECONVERGENT B1 ;  /* 0x0000000000017941 */ /* 0x000fea0003800200 */
.L_x_20255:
[----:B------:R-:W-:Y:S01]  /*b830*/  I2FP.F32.U32 R120, R5 ;  /* 0x0000000500787245 */ /* 0x000fe20000201000 */
[----:B------:R-:W-:Y:S01]  /*b840*/  BSSY.RECONVERGENT B1, `(.L_x_20260) ;  /* 0x000005d000017945 */ /* 0x000fe20003800200 */
[----:B------:R-:W-:Y:S01]  /*b850*/  ISETP.NE.AND P3, PT, R121, 0x1, PT ;  /* 0x000000017900780c */ /* 0x000fe20003f65270 */
[----:B------:R-:W-:Y:S02]  /*b860*/  HFMA2 R122, -RZ, RZ, 0, 1.1920928955078125e-07 ;  /* 0x00000002ff7a7431 */ /* 0x000fe400000001ff */
[----:B------:R-:W-:-:S05]  /*b870*/  FFMA.FTZ R5, R120, R159, 1.1641532182693481445e-10 ;  /* 0x2f00000078057423 */ /* 0x000fca000001009f */
[----:B------:R-:W-:Y:S01]  /*b880*/  FSETP.GTU.FTZ.AND P2, PT, R5, R156, PT ;  /* 0x0000009c0500720b */ /* 0x000fe20003f5c000 */
[----:B------:R-:W-:-:S03]  /*b890*/  HADD2.F32 R5, -RZ, R125.H0_H0 ;  /* 0x2000007dff057230 */ /* 0x000fc60000004100 */
[----:B------:R-:W-:Y:S02]  /*b8a0*/  PLOP3.LUT P1, PT, P2, PT, PT, 0x8, 0x80 ;  /* 0x000000000080781c */ /* 0x000fe4000172e170 */
[----:B------:R-:W-:-:S04]  /*b8b0*/  FMUL.FTZ R5, R5, UR4 ;  /* 0x0000000405057c20 */ /* 0x000fc80008410000 */
[----:B------:R-:W-:-:S05]  /*b8c0*/  FMUL.FTZ R5, R5, R158 ;  /* 0x0000009e05057220 */ /* 0x000fca0000410000 */
[----:B------:R-:W-:Y:S01]  /*b8d0*/  FSEL R157, R5, RZ, !P2 ;  /* 0x000000ff059d7208 */ /* 0x000fe20005000000 */
        /* <DEDUP_REMOVED lines=10> */
.L_x_20262:
        /* <DEDUP_REMOVED lines=13> */
.L_x_20264:
[----:B------:R-:W-:Y:S05]  /*ba50*/  BSYNC.RECONVERGENT B2 ;  /* 0x0000000000027941 */ /* 0x000fea0003800200 */
.L_x_20263:
        /* <DEDUP_REMOVED lines=59> */
.L_x_20261:
[----:B------:R-:W-:Y:S05]  /*be10*/  BSYNC.RECONVERGENT B1 ;  /* 0x0000000000017941 */ /* 0x000fea0003800200 */
.L_x_20260:
        /* <DEDUP_REMOVED lines=21> */
.L_x_20267:
        /* <DEDUP_REMOVED lines=13> */
.L_x_20269:
[----:B------:R-:W-:Y:S05]  /*c040*/  BSYNC.RECONVERGENT B2 ;  /* 0x0000000000027941 */ /* 0x000fea0003800200 */
.L_x_20268:
        /* <DEDUP_REMOVED lines=59> */
.L_x_20266:
[----:B------:R-:W-:Y:S05]  /*c400*/  BSYNC.RECONVERGENT B1 ;  /* 0x0000000000017941 */ /* 0x000fea0003800200 */
.L_x_20265:
        /* <DEDUP_REMOVED lines=21> */
.L_x_20272:
        /* <DEDUP_REMOVED lines=13> */
.L_x_20274:
[----:B------:R-:W-:Y:S05]  /*c630*/  BSYNC.RECONVERGENT B2 ;  /* 0x0000000000027941 */ /* 0x000fea0003800200 */
.L_x_20273:
        /* <DEDUP_REMOVED lines=59> */
.L_x_20271:
[----:B------:R-:W-:Y:S05]  /*c9f0*/  BSYNC.RECONVERGENT B1 ;  /* 0x0000000000017941 */ /* 0x000fea0003800200 */
.L_x_20270:
        /* <DEDUP_REMOVED lines=21> */
.L_x_20277:
        /* <DEDUP_REMOVED lines=13> */
.L_x_20279:
[----:B------:R-:W-:Y:S05]  /*cc20*/  BSYNC.RECONVERGENT B2 ;  /* 0x0000000000027941 */ /* 0x000fea0003800200 */
.L_x_20278:
        /* <DEDUP_REMOVED lines=59> */
.L_x_20276:
[----:B------:R-:W-:Y:S05]  /*cfe0*/  BSYNC.RECONVERGENT B1 ;  /* 0x0000000000017941 */ /* 0x000fea0003800200 */
.L_x_20275:
        /* <DEDUP_REMOVED lines=21> */
.L_x_20282:
        /* <DEDUP_REMOVED lines=14> */
.L_x_20284:
[----:B------:R-:W-:Y:S05]  /*d220*/  BSYNC.RECONVERGENT B2 ;  /* 0x0000000000027941 */ /* 0x000fea0003800200 */
.L_x_20283:
        /* <DEDUP_REMOVED lines=60> */
.L_x_20281:
[----:B------:R-:W-:Y:S05]  /*d5f0*/  BSYNC.RECONVERGENT B1 ;  /* 0x0000000000017941 */ /* 0x000fea0003800200 */
.L_x_20280:
        /* <DEDUP_REMOVED lines=16> */
.L_x_20244:
        /* <DEDUP_REMOVED lines=19> */
[----:B0-----:R-:W-:-:S04]  /*d830*/  IMAD.WIDE.U32 R156, R145, 0x8, R156 ;  /* 0x00000008919c7825 */ /* 0x001fc800078e009c */
[----:B------:R-:W-:Y:S01]  /*d840*/  VIADD R145, R145, 0x80 ;  /* 0x0000008091917836 */ /* 0x000fe20000000000 */
[----:B------:R1:W-:Y:S06]  /*d850*/  STG.E.64 desc[UR6][R156.64], R158 ;  /* 0x0000009e9c007986 */ /* 0x0003ec000c101b06 */
.L_x_20202:
[----:B------:R-:W-:Y:S05]  /*d860*/  BSYNC.RECONVERGENT B0 ;  /* 0x0000000000007941 */ /* 0x000fea0003800200 */
.L_x_20201:
        /* <DEDUP_REMOVED lines=16> */
[----:B0-----:R-:W-:Y:S02]  /*d970*/  HFMA2 R129, -RZ, RZ, 0, 1.1920928955078125e-07 ;  /* 0x00000002ff817431 */ /* 0x001fe400000001ff */
[----:B------:R-:W-:Y:S02]  /*d980*/  IMAD.MOV.U32 R128, RZ, RZ, R2 ;  /* 0x000000ffff807224 */ /* 0x000fe400078e0002 */
[----:B-12---:R-:W-:-:S07]  /*d990*/  IMAD.MOV.U32 R156, RZ, RZ, R3 ;  /* 0x000000ffff9c7224 */ /* 0x006fce00078e0003 */
        /* <DEDUP_REMOVED lines=11> */
.L_x_20290:
        /* <DEDUP_REMOVED lines=13> */
.L_x_20292:
[----:B------:R-:W-:Y:S05]  /*db20*/  BSYNC.RECONVERGENT B2 ;  /* 0x0000000000027941 */ /* 0x000fea0003800200 */
.L_x_20291:
        /* <DEDUP_REMOVED lines=58> */
.L_x_20289:
[----:B------:R-:W-:Y:S05]  /*ded0*/  BSYNC.RECONVERGENT B1 ;  /* 0x0000000000017941 */ /* 0x000fea0003800200 */
.L_x_20288:
        /* <DEDUP_REMOVED lines=26> */
.L_x_20295:
        /* <DEDUP_REMOVED lines=13> */
.L_x_20297:
[----:B------:R-:W-:Y:S05]  /*e150*/  BSYNC.RECONVERGENT B2 ;  /* 0x0000000000027941 */ /* 0x000fea0003800200 */
.L_x_20296:
        /* <DEDUP_REMOVED lines=59> */
.L_x_20294:
[----:B------:R-:W-:Y:S05]  /*e510*/  BSYNC.RECONVERGENT B1 ;  /* 0x0000000000017941 */ /* 0x000fea0003800200 */
.L_x_20293:
        /* <DEDUP_REMOVED lines=22> */
.L_x_20300:
        /* <DEDUP_REMOVED lines=13> */
.L_x_20302:
[----:B------:R-:W-:Y:S05]  /*e750*/  BSYNC.RECONVERGENT B2 ;  /* 0x0000000000027941 */ /* 0x000fea0003800200 */
.L_x_20301:
        /* <DEDUP_REMOVED lines=59> */
.L_x_20299:
[----:B------:R-:W-:Y:S05]  /*eb10*/  BSYNC.RECONVERGENT B1 ;  /* 0x0000000000017941 */ /* 0x000fea0003800200 */
.L_x_20298:
        /* <DEDUP_REMOVED lines=22> */
.L_x_20305:
        /* <DEDUP_REMOVED lines=13> */
.L_x_20307:
[----:B------:R-:W-:Y:S05]  /*ed50*/  BSYNC.RECONVERGENT B2 ;  /* 0x0000000000027941 */ /* 0x000fea0003800200 */
.L_x_20306:
        /* <DEDUP_REMOVED lines=59> */
.L_x_20304:
[----:B------:R-:W-:Y:S05]  /*f110*/  BSYNC.RECONVERGENT B1 ;  /* 0x0000000000017941 */ /* 0x000fea0003800200 */
.L_x_20303:
        /* <DEDUP_REMOVED lines=22> */
.L_x_20310:
        /* <DEDUP_REMOVED lines=13> */
.L_x_20312:
[----:B------:R-:W-:Y:S05]  /*f350*/  BSYNC.RECONVERGENT B2 ;  /* 0x0000000000027941 */ /* 0x000fea0003800200 */
.L_x_20311:
        /* <DEDUP_REMOVED lines=59> */
.L_x_20309:
[----:B------:R-:W-:Y:S05]  /*f710*/  BSYNC.RECONVERGENT B1 ;  /* 0x0000000000017941 */ /* 0x000fea0003800200 */
.L_x_20308:
        /* <DEDUP_REMOVED lines=22> */
.L_x_20315:
        /* <DEDUP_REMOVED lines=13> */
.L_x_20317:
[----:B------:R-:W-:Y:S05]  /*f950*/  BSYNC.RECONVERGENT B2 ;  /* 0x0000000000027941 */ /* 0x000fea0003800200 */
.L_x_20316:
        /* <DEDUP_REMOVED lines=59> */
.L_x_20314:
[----:B------:R-:W-:Y:S05]  /*fd10*/  BSYNC.RECONVERGENT B1 ;  /* 0x0000000000017941 */ /* 0x000fea0003800200 */
.L_x_20313:
        /* <DEDUP_REMOVED lines=22> */
.L_x_20320:
        /* <DEDUP_REMOVED lines=13> */
.L_x_20322:
[----:B------:R-:W-:Y:S05]  /*ff50*/  BSYNC.RECONVERGENT B2 ;  /* 0x0000000000027941 */ /* 0x000fea0003800200 */
.L_x_20321:
        /* <DEDUP_REMOVED lines=59> */
.L_x_20319:
[----:B------:R-:W-:Y:S05]  /*10310*/  BSYNC.RECONVERGENT B1 ;  /* 0x0000000000017941 */ /* 0x000fea0003800200 */
.L_x_20318:
        /* <DEDUP_REMOVED lines=22> */
.L_x_20325:
        /* <DEDUP_REMOVED lines=14> */
.L_x_20327:
[----:B------:R-:W-:Y:S05]  /*10560*/  BSYNC.RECONVERGENT B2 ;  /* 0x0000000000027941 */ /* 0x000fea0003800200 */
.L_x_20326:
        /* <DEDUP_REMOVED lines=60> */
.L_x_20324:
[----:B------:R-:W-:Y:S05]  /*10930*/  BSYNC.RECONVERGENT B1 ;  /* 0x0000000000017941 */ /* 0x000fea0003800200 */
.L_x_20323:
        /* <DEDUP_REMOVED lines=10> */
.L_x_20287:
        /* <DEDUP_REMOVED lines=16> */
.L_x_20331:
        /* <DEDUP_REMOVED lines=13> */
.L_x_20333:
[----:B------:R-:W-:Y:S05]  /*10bb0*/  BSYNC.RECONVERGENT B2 ;  /* 0x0000000000027941 */ /* 0x000fea0003800200 */
.L_x_20332:
        /* <DEDUP_REMOVED lines=58> */
.L_x_20330:
[----:B------:R-:W-:Y:S05]  /*10f60*/  BSYNC.RECONVERGENT B1 ;  /* 0x0000000000017941 */ /* 0x000fea0003800200 */
.L_x_20329:
[----:B------:R-:W0:Y:S01]  /*10f70*/  LDC R157, c[0x0][0x404] ;  /* 0x00010100ff9d7b82 */ /* 0x000e220000000800 */
[----:B------:R-:W-:Y:S01]  /*10f80*/  I2FP.F32.U32 R3, R128 ;  /* 0x0000008000037245 */ /* 0x000fe20000201000 */
[----:B------:R-:W-:Y:S01]  /*10f90*/  HFMA2 R160, -RZ, RZ, 0.1171875, 0 ;  /* 0x2f800000ffa07431 */ /* 0x000fe200000001ff */
[----:B------:R-:W-:Y:S01]  /*10fa0*/  ISETP.NE.AND P1, PT, R129, 0x1, PT ;  /* 0x000000018100780c */ /* 0x000fe20003f25270 */
[----:B------:R-:W-:Y:S01]  /*10fb0*/  BSSY.RECONVERGENT B1, `(.L_x_20334) ;  /* 0x000005e000017945 */ /* 0x000fe20003800200 */
[----:B------:R-:W-:Y:S01]  /*10fc0*/  IMAD.MOV.U32 R130, RZ, RZ, 0x2 ;  /* 0x00000002ff827424 */ /* 0x000fe200078e00ff */
[----:B------:R-:W-:Y:S01]  /*10fd0*/  MOV R5, R2 ;  /* 0x0000000200057202 */ /* 0x000fe20000000f00 */
[----:B------:R-:W-:Y:S01]  /*10fe0*/  FFMA.FTZ R128, R3, R160, 1.1641532182693481445e-10 ;  /* 0x2f00000003807423 */ /* 0x000fe200000100a0 */
[----:B------:R-:W1:Y:S01]  /*10ff0*/  LDC R158, c[0x0][0x408] ;  /* 0x00010200ff9e7b82 */ /* 0x000e620000000800 */
[----:B-----5:R-:W-:-:S05]  /*11000*/  HADD2.F32 R3, -RZ, R132.H0_H0 ;  /* 0x20000084ff037230 */ /* 0x020fca0000004100 */
[----:B------:R-:W-:Y:S01]  /*11010*/  FMUL.FTZ R3, R3, UR4 ;  /* 0x0000000403037c20 */ /* 0x000fe20008410000 */
        /* <DEDUP_REMOVED lines=14> */
.L_x_20336:
        /* <DEDUP_REMOVED lines=13> */
.L_x_20338:
[----:B------:R-:W-:Y:S05]  /*111d0*/  BSYNC.RECONVERGENT B2 ;  /* 0x0000000000027941 */ /* 0x000fea0003800200 */
.L_x_20337:
        /* <DEDUP_REMOVED lines=59> */
.L_x_20335:
[----:B------:R-:W-:Y:S05]  /*11590*/  BSYNC.RECONVERGENT B1 ;  /* 0x0000000000017941 */ /* 0x000fea0003800200 */
.L_x_20334:
        /* <DEDUP_REMOVED lines=21> */
.L_x_20341:
        /* <DEDUP_REMOVED lines=13> */
.L_x_20343:
[----:B------:R-:W-:Y:S05]  /*117c0*/  BSYNC.RECONVERGENT B2 ;  /* 0x0000000000027941 */ /* 0x000fea0003800200 */
.L_x_20342:
        /* <DEDUP_REMOVED lines=59> */
.L_x_20340:
[----:B------:R-:W-:Y:S05]  /*11b80*/  BSYNC.RECONVERGENT B1 ;  /* 0x0000000000017941 */ /* 0x000fea0003800200 */
.L_x_20339:
        /* <DEDUP_REMOVED lines=21> */
.L_x_20346:
        /* <DEDUP_REMOVED lines=13> */
.L_x_20348:
[----:B------:R-:W-:Y:S05]  /*11db0*/  BSYNC.RECONVERGENT B2 ;  /* 0x0000000000027941 */ /* 0x000fea0003800200 */
.L_x_20347:
        /* <DEDUP_REMOVED lines=59> */
.L_x_20345:
[----:B------:R-:W-:Y:S05]  /*12170*/  BSYNC.RECONVERGENT B1 ;  /* 0x0000000000017941 */ /* 0x000fea0003800200 */
.L_x_20344:
        /* <DEDUP_REMOVED lines=21> */
.L_x_20351:
        /* <DEDUP_REMOVED lines=13> */
.L_x_20353:
[----:B------:R-:W-:Y:S05]  /*123a0*/  BSYNC.RECONVERGENT B2 ;  /* 0x0000000000027941 */ /* 0x000fea0003800200 */
.L_x_20352:
        /* <DEDUP_REMOVED lines=59> */
.L_x_20350:
[----:B------:R-:W-:Y:S05]  /*12760*/  BSYNC.RECONVERGENT B1 ;  /* 0x0000000000017941 */ /* 0x000fea0003800200 */
.L_x_20349:
        /* <DEDUP_REMOVED lines=21> */
.L_x_20356:
        /* <DEDUP_REMOVED lines=13> */
.L_x_20358:
[----:B------:R-:W-:Y:S05]  /*12990*/  BSYNC.RECONVERGENT B2 ;  /* 0x0000000000027941 */ /* 0x000fea0003800200 */
.L_x_20357:
        /* <DEDUP_REMOVED lines=59> */
.L_x_20355:
[----:B------:R-:W-:Y:S05]  /*12d50*/  BSYNC.RECONVERGENT B1 ;  /* 0x0000000000017941 */ /* 0x000fea0003800200 */
.L_x_20354:
        /* <DEDUP_REMOVED lines=21> */
.L_x_20361:
        /* <DEDUP_REMOVED lines=13> */
.L_x_20363:
[----:B------:R-:W-:Y:S05]  /*12f80*/  BSYNC.RECONVERGENT B2 ;  /* 0x0000000000027941 */ /* 0x000fea0003800200 */
.L_x_20362:
        /* <DEDUP_REMOVED lines=59> */
.L_x_20360:
[----:B------:R-:W-:Y:S05]  /*13340*/  BSYNC.RECONVERGENT B1 ;  /* 0x0000000000017941 */ /* 0x000fea0003800200 */
.L_x_20359:
        /* <DEDUP_REMOVED lines=21> */
.L_x_20366:
        /* <DEDUP_REMOVED lines=14> */
.L_x_20368:
[----:B------:R-:W-:Y:S05]  /*13580*/  BSYNC.RECONVERGENT B2 ;  /* 0x0000000000027941 */ /* 0x000fea0003800200 */
.L_x_20367:
        /* <DEDUP_REMOVED lines=60> */
.L_x_20365:
[----:B------:R-:W-:Y:S05]  /*13950*/  BSYNC.RECONVERGENT B1 ;  /* 0x0000000000017941 */ /* 0x000fea0003800200 */
.L_x_20364:
        /* <DEDUP_REMOVED lines=16> */
.L_x_20328:
        /* <DEDUP_REMOVED lines=17> */
[----:B------:R-:W-:Y:S01]  /*13b70*/  MOV R3, R156 ;  /* 0x0000009c00037202 */ /* 0x000fe20000000f00 */
[C---:B-1----:R-:W-:Y:S02]  /*13b80*/  IMAD.WIDE.U32 R158, R145.reuse, 0x8, R158 ;  /* 0x00000008919e7825 */ /* 0x042fe400078e009e */
[----:B------:R0:W-:Y:S02]  /*13b90*/  STG.E.128 desc[UR6][R162.64+0x10], R132 ;  /* 0x00001084a2007986 */ /* 0x0001e4000c101d06 */
[----:B------:R-:W-:Y:S02]  /*13ba0*/  VIADD R145, R145, 0x80 ;  /* 0x0000008091917836 */ /* 0x000fe40000000000 */
[----:B------:R0:W-:Y:S05]  /*13bb0*/  STG.E.64 desc[UR6][R158.64], R160 ;  /* 0x000000a09e007986 */ /* 0x0001ea000c101b06 */
.L_x_20286:
[----:B------:R-:W-:Y:S05]  /*13bc0*/  BSYNC.RECONVERGENT B0 ;  /* 0x0000000000007941 */ /* 0x000fea0003800200 */
.L_x_20285:
        /* <DEDUP_REMOVED lines=15> */
[----:B---3--:R-:W-:Y:S02]  /*13cc0*/  HFMA2 R137, -RZ, RZ, 0, 1.1920928955078125e-07 ;  /* 0x00000002ff897431 */ /* 0x008fe400000001ff */
[----:B------:R-:W-:Y:S01]  /*13cd0*/  IMAD.MOV.U32 R136, RZ, RZ, R2 ;  /* 0x000000ffff887224 */ /* 0x000fe200078e0002 */
[----:B-12---:R-:W-:-:S08]  /*13ce0*/  MOV R156, R3 ;  /* 0x00000003009c7202 */ /* 0x006fd00000000f00 */
        /* <DEDUP_REMOVED lines=11> */
.L_x_20374:
        /* <DEDUP_REMOVED lines=13> */
.L_x_20376:
[----:B------:R-:W-:Y:S05]  /*13e70*/  BSYNC.RECONVERGENT B2 ;  /* 0x0000000000027941 */ /* 0x000fea0003800200 */
.L_x_20375:
        /* <DEDUP_REMOVED lines=58> */
.L_x_20373:
[----:B------:R-:W-:Y:S05]  /*14220*/  BSYNC.RECONVERGENT B1 ;  /* 0x0000000000017941 */ /* 0x000fea0003800200 */
.L_x_20372:
[----:B0-----:R-:W0:Y:S01]  /*14230*/  LDC R160, c[0x0][0x408] ;  /* 0x00010200ffa07b82 */ /* 0x001e220000000800 */
        /* <DEDUP_REMOVED lines=25> */
.L_x_20379:
        /* <DEDUP_REMOVED lines=13> */
.L_x_20381:
[----:B------:R-:W-:Y:S05]  /*144a0*/  BSYNC.RECONVERGENT B2 ;  /* 0x0000000000027941 */ /* 0x000fea0003800200 */
.L_x_20380:
        /* <DEDUP_REMOVED lines=59> */
.L_x_20378:
[----:B------:R-:W-:Y:S05]  /*14860*/  BSYNC.RECONVERGENT B1 ;  /* 0x0000000000017941 */ /* 0x000fea0003800200 */
.L_x_20377:
        /* <DEDUP_REMOVED lines=23> */
.L_x_20384:
        /* <DEDUP_REMOVED lines=13> */
.L_x_20386:
[----:B------:R-:W-:Y:S05]  /*14ab0*/  BSYNC.RECONVERGENT B2 ;  /* 0x0000000000027941 */ /* 0x000fea0003800200 */
.L_x_20385:
        /* <DEDUP_REMOVED lines=59> */
.L_x_20383:
[----:B------:R-:W-:Y:S05]  /*14e70*/  BSYNC.RECONVERGENT B1 ;  /* 0x0000000000017941 */ /* 0x000fea0003800200 */
.L_x_20382:
        /* <DEDUP_REMOVED lines=22> */
.L_x_20389:
        /* <DEDUP_REMOVED lines=13> */
.L_x_20391:
[----:B------:R-:W-:Y:S05]  /*150b0*/  BSYNC.RECONVERGENT B2 ;  /* 0x0000000000027941 */ /* 0x000fea0003800200 */
.L_x_20390:
        /* <DEDUP_REMOVED lines=59> */
.L_x_20388:
[----:B------:R-:W-:Y:S05]  /*15470*/  BSYNC.RECONVERGENT B1 ;  /* 0x0000000000017941 */ /* 0x000fea0003800200 */
.L_x_20387:
[----:B------:R-:W-:Y:S01]  /*15480*/  I2FP.F32.U32 R140, R5 ;  /* 0x00000005008c7245 */ /* 0x000fe20000201000 */
[----:B------:R-:W-:Y:S01]  /*15490*/  HADD2.F32 R141, -RZ, R141.H1_H1 ;  /* 0x3000008dff8d7230 */ /* 0x000fe20000004100 */
        /* <DEDUP_REMOVED lines=20> */
.L_x_20394:
        /* <DEDUP_REMOVED lines=13> */
.L_x_20396:
[----:B------:R-:W-:Y:S05]  /*156b0*/  BSYNC.RECONVERGENT B2 ;  /* 0x0000000000027941 */ /* 0x000fea0003800200 */
.L_x_20395:
        /* <DEDUP_REMOVED lines=59> */
.L_x_20393:
[----:B------:R-:W-:Y:S05]  /*15a70*/  BSYNC.RECONVERGENT B1 ;  /* 0x0000000000017941 */ /* 0x000fea0003800200 */
.L_x_20392:
        /* <DEDUP_REMOVED lines=22> */
.L_x_20399:
        /* <DEDUP_REMOVED lines=13> */
.L_x_20401:
[----:B------:R-:W-:Y:S05]  /*15cb0*/  BSYNC.RECONVERGENT B2 ;  /* 0x0000000000027941 */ /* 0x000fea0003800200 */
.L_x_20400:
        /* <DEDUP_REMOVED lines=59> */
.L_x_20398:
[----:B------:R-:W-:Y:S05]  /*16070*/  BSYNC.RECONVERGENT B1 ;  /* 0x0000000000017941 */ /* 0x000fea0003800200 */
.L_x_20397:
        /* <DEDUP_REMOVED lines=22> */
.L_x_20404:
        /* <DEDUP_REMOVED lines=13> */
.L_x_20406:
[----:B------:R-:W-:Y:S05]  /*162b0*/  BSYNC.RECONVERGENT B2 ;  /* 0x0000000000027941 */ /* 0x000fea0003800200 */
.L_x_20405:
        /* <DEDUP_REMOVED lines=59> */
.L_x_20403:
[----:B------:R-:W-:Y:S05]  /*16670*/  BSYNC.RECONVERGENT B1 ;  /* 0x0000000000017941 */ /* 0x000fea0003800200 */
.L_x_20402:
        /* <DEDUP_REMOVED lines=22> */
.L_x_20409:
        /* <DEDUP_REMOVED lines=14> */
.L_x_20411:
[----:B------:R-:W-:Y:S05]  /*168c0*/  BSYNC.RECONVERGENT B2 ;  /* 0x0000000000027941 */ /* 0x000fea0003800200 */
.L_x_20410:
        /* <DEDUP_REMOVED lines=60> */
.L_x_20408:
[----:B------:R-:W-:Y:S05]  /*16c90*/  BSYNC.RECONVERGENT B1 ;  /* 0x0000000000017941 */ /* 0x000fea0003800200 */
.L_x_20407:
        /* <DEDUP_REMOVED lines=10> */
.L_x_20371:
        /* <DEDUP_REMOVED lines=16> */
.L_x_20415:
        /* <DEDUP_REMOVED lines=13> */
.L_x_20417:
[----:B------:R-:W-:Y:S05]  /*16f10*/  BSYNC.RECONVERGENT B2 ;  /* 0x0000000000027941 */ /* 0x000fea0003800200 */
.L_x_20416:
        /* <DEDUP_REMOVED lines=58> */
.L_x_20414:
[----:B------:R-:W-:Y:S05]  /*172c0*/  BSYNC.RECONVERGENT B1 ;  /* 0x0000000000017941 */ /* 0x000fea0003800200 */
.L_x_20413:
[----:B------:R-:W1:Y:S01]  /*172d0*/  LDC R138, c[0x0][0x404] ;  /* 0x00010100ff8a7b82 */ /* 0x000e620000000800 */
[----:B------:R-:W-:Y:S01]  /*172e0*/  I2FP.F32.U32 R136, R136 ;  /* 0x0000008800887245 */ /* 0x000fe20000201000 */
[----:B0-----:R-:W-:Y:S02]  /*172f0*/  HFMA2 R159, -RZ, RZ, 0.1171875, 0 ;  /* 0x2f800000ff9f7431 */ /* 0x001fe400000001ff */
[----:B-----5:R-:W-:Y:S01]  /*17300*/  HADD2.F32 R5, -RZ, R140.H0_H0 ;  /* 0x2000008cff057230 */ /* 0x020fe20000004100 */
[----:B------:R-:W-:Y:S01]  /*17310*/  ISETP.NE.AND P2, PT, R137, 0x1, PT ;  /* 0x000000018900780c */ /* 0x000fe20003f45270 */
[----:B------:R-:W-:Y:S01]  /*17320*/  BSSY.RECONVERGENT B1, `(.L_x_20418) ;  /* 0x000005d000017945 */ /* 0x000fe20003800200 */
[----:B------:R-:W-:Y:S02]  /*17330*/  IMAD.MOV.U32 R139, RZ, RZ, 0x2 ;  /* 0x00000002ff8b7424 */ /* 0x000fe400078e00ff */
[----:B------:R-:W-:Y:S01]  /*17340*/  FFMA.FTZ R3, R136, R159, 1.1641532182693481445e-10 ;  /* 0x2f00000088037423 */ /* 0x000fe2000001009f */
[----:B------:R-:W0:Y:S01]  /*17350*/  LDC R158, c[0x0][0x408] ;  /* 0x00010200ff9e7b82 */ /* 0x000e220000000800 */
[----:B------:R-:W-:-:S03]  /*17360*/  FMUL.FTZ R5, R5, UR4 ;  /* 0x0000000405057c20 */ /* 0x000fc60008410000 */
[----:B-1----:R-:W-:-:S04]  /*17370*/  FSETP.GTU.FTZ.AND P1, PT, R3, R138, PT ;  /* 0x0000008a0300720b */ /* 0x002fc80003f3c000 */
[----:B------:R-:W-:Y:S01]  /*17380*/  PLOP3.LUT P3, PT, P1, PT, PT, 0x8, 0x80 ;  /* 0x000000000080781c */ /* 0x000fe20000f6e170 */
[----:B0-----:R-:W-:-:S03]  /*17390*/  FMUL.FTZ R5, R5, R158 ;  /* 0x0000009e05057220 */ /* 0x001fc60000410000 */
        /* <DEDUP_REMOVED lines=12> */
.L_x_20420:
        /* <DEDUP_REMOVED lines=13> */
.L_x_20422:
[----:B------:R-:W-:Y:S05]  /*17530*/  BSYNC.RECONVERGENT B2 ;  /* 0x0000000000027941 */ /* 0x000fea0003800200 */
.L_x_20421:
        /* <DEDUP_REMOVED lines=59> */
.L_x_20419:
[----:B------:R-:W-:Y:S05]  /*178f0*/  BSYNC.RECONVERGENT B1 ;  /* 0x0000000000017941 */ /* 0x000fea0003800200 */
.L_x_20418:
        /* <DEDUP_REMOVED lines=22> */
.L_x_20425:
        /* <DEDUP_REMOVED lines=13> */
.L_x_20427:
[----:B------:R-:W-:Y:S05]  /*17b30*/  BSYNC.RECONVERGENT B2 ;  /* 0x0000000000027941 */ /* 0x000fea0003800200 */
.L_x_20426:
        /* <DEDUP_REMOVED lines=59> */
.L_x_20424:
[----:B------:R-:W-:Y:S05]  /*17ef0*/  BSYNC.RECONVERGENT B1 ;  /* 0x0000000000017941 */ /* 0x000fea0003800200 */
.L_x_20423:
[----:B------:R-:W-:Y:S01]  /*17f00*/  I2FP.F32.U32 R136, R5 ;  /* 0x0000000500887245 */ /* 0x000fe20000201000 */
[----:B------:R-:W-:Y:S01]  /*17f10*/  HADD2.F32 R137, -RZ, R141.H0_H0 ;  /* 0x2000008dff897230 */ /* 0x000fe20000004100 */
        /* <DEDUP_REMOVED lines=19> */
.L_x_20430:
        /* <DEDUP_REMOVED lines=13> */
.L_x_20432:
[----:B------:R-:W-:Y:S05]  /*18120*/  BSYNC.RECONVERGENT B2 ;  /* 0x0000000000027941 */ /* 0x000fea0003800200 */
.L_x_20431:
        /* <DEDUP_REMOVED lines=59> */
.L_x_20429:
[----:B------:R-:W-:Y:S05]  /*184e0*/  BSYNC.RECONVERGENT B1 ;  /* 0x0000000000017941 */ /* 0x000fea0003800200 */
.L_x_20428:
        /* <DEDUP_REMOVED lines=21> */
.L_x_20435:
        /* <DEDUP_REMOVED lines=13> */
.L_x_20437:
[----:B------:R-:W-:Y:S05]  /*18710*/  BSYNC.RECONVERGENT B2 ;  /* 0x0000000000027941 */ /* 0x000fea0003800200 */
.L_x_20436:
        /* <DEDUP_REMOVED lines=59> */
.L_x_20434:
[----:B------:R-:W-:Y:S05]  /*18ad0*/  BSYNC.RECONVERGENT B1 ;  /* 0x0000000000017941 */ /* 0x000fea0003800200 */
.L_x_20433:
        /* <DEDUP_REMOVED lines=21> */
.L_x_20440:
        /* <DEDUP_REMOVED lines=13> */
.L_x_20442:
[----:B------:R-:W-:Y:S05]  /*18d00*/  BSYNC.RECONVERGENT B2 ;  /* 0x0000000000027941 */ /* 0x000fea0003800200 */
.L_x_20441:
        /* <DEDUP_REMOVED lines=59> */
.L_x_20439:
[----:B------:R-:W-:Y:S05]  /*190c0*/  BSYNC.RECONVERGENT B1 ;  /* 0x0000000000017941 */ /* 0x000fea0003800200 */
.L_x_20438:
        /* <DEDUP_REMOVED lines=21> */
.L_x_20445:
        /* <DEDUP_REMOVED lines=13> */
.L_x_20447:
[----:B------:R-:W-:Y:S05]  /*192f0*/  BSYNC.RECONVERGENT B2 ;  /* 0x0000000000027941 */ /* 0x000fea0003800200 */
.L_x_20446:
        /* <DEDUP_REMOVED lines=59> */
.L_x_20444:
[----:B------:R-:W-:Y:S05]  /*196b0*/  BSYNC.RECONVERGENT B1 ;  /* 0x0000000000017941 */ /* 0x000fea0003800200 */
.L_x_20443:
        /* <DEDUP_REMOVED lines=21> */
.L_x_20450:
        /* <DEDUP_REMOVED lines=14> */
.L_x_20452:
[----:B------:R-:W-:Y:S05]  /*198f0*/  BSYNC.RECONVERGENT B2 ;  /* 0x0000000000027941 */ /* 0x000fea0003800200 */
.L_x_20451:
        /* <DEDUP_REMOVED lines=60> */
.L_x_20449:
[----:B------:R-:W-:Y:S05]  /*19cc0*/  BSYNC.RECONVERGENT B1 ;  /* 0x0000000000017941 */ /* 0x000fea0003800200 */
.L_x_20448:
[----:B------:R-:W-:Y:S01]  /*19cd0*/  I2FP.F32.U32 R136, R137 ;  /* 0x0000008900887245 */ /* 0x000fe20000201000 */
[----:B------:R-:W-:Y:S02]  /*19ce0*/  HADD2.F32 R143, -RZ, R143.H1_H1 ;  /* 0x3000008fff8f7230 */ /* 0x000fe40000004100 */
[----:B------:R-:W-:Y:S02]  /*19cf0*/  FMUL.FTZ R137, R160, R97 ;  /* 0x00000061a0897220 */ /* 0x000fe40000410000 */
[----:B------:R-:W-:Y:S01]  /*19d00*/  FFMA.FTZ R159, R136, R159, 1.1641532182693481445e-10 ;  /* 0x2f000000889f7423 */ /* 0x000fe2000001009f */
[----:B------:R-:W-:Y:S01]  /*19d10*/  FMUL.FTZ R143, R143, UR4 ;  /* 0x000000048f8f7c20 */ /* 0x000fe20008410000 */
[----:B------:R-:W-:-:S03]  /*19d20*/  FMUL.FTZ R136, R161, R96 ;  /* 0x00000060a1887220 */ /* 0x000fc60000410000 */
        /* <DEDUP_REMOVED lines=10> */
.L_x_20412:
        /* <DEDUP_REMOVED lines=22> */
.L_x_20370:
[----:B------:R-:W-:Y:S05]  /*19f30*/  BSYNC.RECONVERGENT B0 ;  /* 0x0000000000007941 */ /* 0x000fea0003800200 */
.L_x_20369:
        /* <DEDUP_REMOVED lines=134> */
.L_x_20454:
[----:B------:R-:W-:Y:S05]  /*1a7a0*/  BSYNC.RECONVERGENT B0 ;  /* 0x0000000000007941 */ /* 0x000fea0003800200 */
.L_x_20453:
        /* <DEDUP_REMOVED lines=13> */
.L_x_20456:
[----:B------:R-:W-:Y:S05]  /*1a880*/  BSYNC.RECONVERGENT B0 ;  /* 0x0000000000007941 */ /* 0x000fea0003800200 */
.L_x_20455:
        /* <DEDUP_REMOVED lines=67> */
[----:B------:R-:W-:Y:S01]  /*1acc0*/  F2FP.F16.F32.PACK_AB R144, R145, R144 ;  /* 0x000000909190723e */ /* 0x000fe200000000ff */
        /* <DEDUP_REMOVED lines=14> */
[----:B------:R-:W-:-:S03]  /*1adb0*/  F2FP.F16.F32.PACK_AB R145, R160, R161 ;  /* 0x000000a1a091723e */ /* 0x000fc600000000ff */
[----:B------:R-:W-:Y:S02]  /*1adc0*/  F2FP.F16.F32.PACK_AB R146, R162, R147 ;  /* 0x00000093a292723e */ /* 0x000fe400000000ff */
[----:B------:R-:W-:-:S05]  /*1add0*/  F2FP.F16.F32.PACK_AB R147, R164, R163 ;  /* 0x000000a3a493723e */ /* 0x000fca00000000ff */
[----:B------:R1:W-:Y:S02]  /*1ade0*/  STG.E.128 desc[UR6][R158.64], R144 ;  /* 0x000000909e007986 */ /* 0x0003e4000c101d06 */
.L_x_20458:
[----:B------:R-:W-:Y:S05]  /*1adf0*/  BSYNC.RECONVERGENT B0 ;  /* 0x0000000000007941 */ /* 0x000fea0003800200 */
.L_x_20457:
        /* <DEDUP_REMOVED lines=15> */
[----:B------:R-:W-:Y:S01]  /*1aef0*/  F2FP.F16.F32.PACK_AB R144, R145, R144 ;  /* 0x000000909190723e */ /* 0x000fe200000000ff */
        /* <DEDUP_REMOVED lines=11> */
[----:B------:R-:W-:Y:S01]  /*1afb0*/  F2FP.F16.F32.PACK_AB R145, R160, R147 ;  /* 0x00000093a091723e */ /* 0x000fe200000000ff */
[----:B------:R-:W-:Y:S01]  /*1afc0*/  FFMA.FTZ R162, R162, R37, R45 ;  /* 0x00000025a2a27223 */ /* 0x000fe2000001002d */
[----:B------:R-:W-:Y:S01]  /*1afd0*/  FFMA.FTZ R155, R155, R38, R46 ;  /* 0x000000269b9b7223 */ /* 0x000fe2000001002e */
[----:B0-----:R-:W-:-:S03]  /*1afe0*/  IMAD.WIDE.U32 R158, R0, 0x10, R158 ;  /* 0x00000010009e7825 */ /* 0x001fc600078e009e */
[----:B------:R-:W-:Y:S01]  /*1aff0*/  F2FP.F16.F32.PACK_AB R146, R162, R161 ;  /* 0x000000a1a292723e */ /* 0x000fe200000000ff */
[----:B------:R-:W-:Y:S01]  /*1b000*/  VIADD R0, R0, 0x80 ;  /* 0x0000008000007836 */ /* 0x000fe20000000000 */
[----:B------:R-:W-:-:S05]  /*1b010*/  F2FP.F16.F32.PACK_AB R147, R164, R155 ;  /* 0x0000009ba493723e */ /* 0x000fca00000000ff */
[----:B------:R2:W-:Y:S02]  /*1b020*/  STG.E.128 desc[UR6][R158.64], R144 ;  /* 0x000000909e007986 */ /* 0x0005e4000c101d06 */
.L_x_20460:
[----:B------:R-:W-:Y:S05]  /*1b030*/  BSYNC.RECONVERGENT B0 ;  /* 0x0000000000007941 */ /* 0x000fea0003800200 */
.L_x_20459:
        /* <DEDUP_REMOVED lines=17> */
[----:B------:R-:W-:Y:S01]  /*1b150*/  F2FP.F16.F32.PACK_AB R144, R145, R144 ;  /* 0x000000909190723e */ /* 0x000fe200000000ff */
        /* <DEDUP_REMOVED lines=17> */
.L_x_20462:
[----:B------:R-:W-:Y:S05]  /*1b270*/  BSYNC.RECONVERGENT B0 ;  /* 0x0000000000007941 */ /* 0x000fea0003800200 */
.L_x_20461:
        /* <DEDUP_REMOVED lines=27> */
[----:B------:R-:W-:-:S03]  /*1b430*/  FFMA.FTZ R144, R144, R81, R89 ;  /* 0x0000005190907223 */ /* 0x000fc60000010059 */
[----:B------:R-:W-:Y:S02]  /*1b440*/  F2FP.F16.F32.PACK_AB R146, R158, R159 ;  /* 0x0000009f9e92723e */ /* 0x000fe400000000ff */
[----:B------:R-:W-:Y:S01]  /*1b450*/  F2FP.F16.F32.PACK_AB R145, R156, R145 ;  /* 0x000000919c91723e */ /* 0x000fe200000000ff */
[----:B0-----:R-:W-:Y:S01]  /*1b460*/  IMAD.WIDE.U32 R154, R0, 0x10, R154 ;  /* 0x00000010009a7825 */ /* 0x001fe200078e009a */
[----:B------:R-:W-:-:S05]  /*1b470*/  F2FP.F16.F32.PACK_AB R144, R144, R157 ;  /* 0x0000009d9090723e */ /* 0x000fca00000000ff */
[----:B------:R4:W-:Y:S02]  /*1b480*/  STG.E.128 desc[UR6][R154.64], R144 ;  /* 0x000000909a007986 */ /* 0x0009e4000c101d06 */
.L_x_20464:
[----:B------:R-:W-:Y:S05]  /*1b490*/  BSYNC.RECONVERGENT B0 ;  /* 0x0000000000007941 */ /* 0x000fea0003800200 */
.L_x_20463:
[----:B------:R-:W-:Y:S02]  /*1b4a0*/  UIADD3 UR14, UPT, UPT, UR14, UR12, URZ ;  /* 0x0000000c0e0e7290 */ /* 0x000fe4000fffe0ff */
[----:B------:R-:W-:Y:S02]  /*1b4b0*/  UPLOP3.LUT UP2, UPT, UPT, UPT, UP2, 0x40, 0x4 ;  /* 0x000000000004789c */ /* 0x000fe40003f4e820 */
[----:B------:R-:W-:-:S09]  /*1b4c0*/  UISETP.GE.AND UP1, UPT, UR14, UR13, UPT ;  /* 0x0000000d0e00728c */ /* 0x000fd2000bf26270 */
[----:B------:R-:W-:Y:S05]  /*1b4d0*/  BRA.U !UP1, `(.L_x_20465) ;  /* 0xfffffe5909d47547 */ /* 0x000fea000b83ffff */
[----:B------:R-:W-:Y:S05]  /*1b4e0*/  EXIT ;  /* 0x000000000000794d */ /* 0x000fea0003800000 */
.L_x_20466:
        /* <DEDUP_REMOVED lines=9> */
.L_x_27322:


//--------------------- .text._ZN10layer_norm13ln_fwd_kernelINS_13Kernel_traitsIf6__halffS2_fjLj4096ELj1ELj1ELj4ELj16ENS_18Kernel_traits_baseILj4096EfS2_fS2_fjLj128EEEEELb1ELb1ELb0ELb1EEEvNS_9FwdParamsE --------------------------
	.section	.text._ZN10layer_norm13ln_fwd_kernelINS_13Kernel_traitsIf6__halffS2_fjLj4096ELj1ELj1ELj4ELj16ENS_18Kernel_traits_baseILj4096EfS2_fS2_fjLj128EEEEELb1ELb1ELb0ELb1EEEvNS_9FwdParamsE,"ax",@progbits
	.align	128
        .global         _ZN10layer_norm13ln_fwd_kernelINS_13Kernel_traitsIf6__halffS2_fjLj4096ELj1ELj1ELj4ELj16ENS_18Kernel_traits_baseILj4096EfS2_fS2_fjLj128EEEEELb1ELb1ELb0ELb1EEEvNS_9FwdParamsE
        .type           _ZN10layer_norm13ln_fwd_kernelINS_13Kernel_traitsIf6__halffS2_fjLj4096ELj1ELj1ELj4ELj16ENS_18Kernel_traits_baseILj4096EfS2_fS2_fjLj128EEEEELb1ELb1ELb0ELb1EEEvNS_9FwdParamsE,@function
        .size           _ZN10layer_norm13ln_fwd_kernelINS_13Kernel_traitsIf6__halffS2_fjLj4096ELj1ELj1ELj4ELj16ENS_18Kernel_traits_baseILj4096EfS2_fS2_fjLj128EEEEELb1ELb1ELb0ELb1EEEvNS_9FwdParamsE,(.L_x_27323 - _ZN10layer_norm13ln_fwd_kernelINS_13Kernel_traitsIf6__halffS2_fjLj4096ELj1ELj1ELj4ELj16ENS_18Kernel_traits_baseILj4096EfS2_fS2_fjLj128EEEEELb1ELb1ELb0ELb1EEEvNS_9FwdParamsE)
        .other          _ZN10layer_norm13ln_fwd_kernelINS_13Kernel_traitsIf6__halffS2_fjLj4096ELj1ELj1ELj4ELj16ENS_18Kernel_traits_baseILj4096EfS2_fS2_fjLj128EEEEELb1ELb1ELb0ELb1EEEvNS_9FwdParamsE,@"STO_CUDA_ENTRY STV_DEFAULT"
_ZN10layer_norm13ln_fwd_kernelINS_13Kernel_traitsIf6__halffS2_fjLj4096ELj1ELj1ELj4ELj16ENS_18Kernel_traits_baseILj4096EfS2_fS2_fjLj128EEEEELb1ELb1ELb0ELb1EEEvNS_9FwdParamsE:
.text._ZN10layer_norm13ln_fwd_kernelINS_13Kernel_traitsIf6__halffS2_fjLj4096ELj1ELj1ELj4ELj16ENS_18Kernel_traits_baseILj4096EfS2_fS2_fjLj128EEEEELb1ELb1ELb0ELb1EEEvNS_9FwdParamsE:
        /* <DEDUP_REMOVED lines=75> */
.L_x_20467:
        /* <DEDUP_REMOVED lines=36> */
.L_x_20468:
        /* <DEDUP_REMOVED lines=16> */
[----:B------:R-:W-:Y:S01]  /*07f0*/  IMAD.HI.U32 R7, R5, -0x326172a9, RZ ;  /* 0xcd9e8d5705077827 */ /* 0x000fe200078e00ff */
[----:B------:R-:W-:-:S02]  /*0800*/  UPLOP3.LUT UP1, UPT, UPT, UPT, UPT, 0x40, 0x4 ;  /* 0x000000000004789c */ /* 0x000fc40003f2e870 */
[----:B0-----:R-:W-:Y:S01]  /*0810*/  UISETP.NE.U32.AND UP0, UPT, UR4, URZ, UPT ;  /* 0x000000ff0400728c */ /* 0x001fe2000bf05070 */
[----:B------:R-:W-:Y:S01]  /*0820*/  IMAD R11, R4, -0x2daee0ad, RZ ;  /* 0xd2511f53040b7824 */ /* 0x000fe200078e02ff */
[----:B------:R-:W-:Y:S01]  /*0830*/  LOP3.LUT R7, R8, UR20, R7, 0x96, !PT ;  /* 0x0000001408077c12 */ /* 0x000fe2000f8e9607 */
[----:B------:R-:W-:Y:S01]  /*0840*/  IMAD R5, R5, -0x326172a9, RZ ;  /* 0xcd9e8d5705057824 */ /* 0x000fe200078e02ff */
[----:B------:R-:W-:Y:S01]  /*0850*/  UISETP.NE.AND.EX UP0, UPT, UR5, URZ, UPT, UP0 ;  /* 0x000000ff0500728c */ /* 0x000fe2000bf05300 */
[----:B------:R-:W-:-:S04]  /*0860*/  IMAD.HI.U32 R4, R9, -0x326172a9, RZ ;  /* 0xcd9e8d5709047827 */ /* 0x000fc800078e00ff */
        /* <DEDUP_REMOVED lines=8> */
[----:B------:R-:W-:Y:S01]  /*08f0*/  IMAD.HI.U32 R5, R8, -0x326172a9, RZ ;  /* 0xcd9e8d5708057827 */ /* 0x000fe200078e00ff */
[----:B------:R-:W3:Y:S03]  /*0900*/  LDCU UR8, c[0x0][0x408] ;  /* 0x00008100ff0877ac */ /* 0x000ee60008000800 */
        /* <DEDUP_REMOVED lines=8> */
[----:B------:R-:W-:Y:S01]  /*0990*/  IMAD R12, R5, -0x2daee0ad, RZ ;  /* 0xd2511f53050c7824 */ /* 0x000fe200078e02ff */
[----:B------:R-:W4:Y:S01]  /*09a0*/  LDCU.64 UR14, c[0x0][0x3a0] ;  /* 0x00007400ff0e77ac */ /* 0x000f220008000a00 */
        /* <DEDUP_REMOVED lines=33> */
.L_x_20672:
[----:B0-----:R-:W0:Y:S01]  /*0bc0*/  @UP0 LDCU.64 UR4, c[0x0][0x3e0] ;  /* 0x00007c00ff0407ac */ /* 0x001e220008000a00 */
[----:B------:R-:W1:Y:S01]  /*0bd0*/  S2R R152, SR_TID.X ;  /* 0x0000000000987919 */ /* 0x000e620000002100 */
[----:B------:R-:W-:Y:S01]  /*0be0*/  PLOP3.LUT P0, PT, PT, PT, UP0, 0x80, 0x8 ;  /* 0x000000000008781c */ /* 0x000fe20003f0f008 */
[----:B------:R-:W2:Y:S01]  /*0bf0*/  LDC.64 R140, c[0x0][0x390] ;  /* 0x0000e400ff8c7b82 */ /* 0x000ea20000000a00 */
[----:B------:R-:W-:Y:S02]  /*0c00*/  UIMAD UR6, UR9, UR18, URZ ;  /* 0x00000012090672a4 */ /* 0x000fe4000f8e02ff */
[----:B0-----:R-:W-:-:S06]  /*0c10*/  @UP0 UIMAD.WIDE UR4, UR9, 0x2, UR4 ;  /* 0x00000002090408a5 */ /* 0x001fcc000f8e0204 */
[----:B------:R-:W-:Y:S01]  /*0c20*/  IMAD.U32 R12, RZ, RZ, UR4 ;  /* 0x00000004ff0c7e24 */ /* 0x000fe2000f8e00ff */
[----:B------:R-:W-:Y:S01]  /*0c30*/  MOV R13, UR5 ;  /* 0x00000005000d7c02 */ /* 0x000fe20008000f00 */
[----:B------:R-:W-:-:S04]  /*0c40*/  USHF.R.S32.HI UR4, URZ, 0x1f, UR6 ;  /* 0x0000001fff047899 */ /* 0x000fc80008011406 */
[----:B------:R-:W3:Y:S01]  /*0c50*/  @P0 LDG.E.U16 R12, desc[UR10][R12.64] ;  /* 0x0000000a0c0c0981 */ /* 0x000ee2000c1e1500 */
[----:B------:R-:W-:-:S06]  /*0c60*/  ULEA.HI UR4, UR4, UR6, URZ, 0x3 ;  /* 0x0000000604047291 */ /* 0x000fcc000f8f18ff */
[----:B------:R-:W-:-:S05]  /*0c70*/  IMAD.U32 R7, RZ, RZ, UR4 ;  /* 0x00000004ff077e24 */ /* 0x000fca000f8e00ff */
[----:B-1----:R-:W-:-:S05]  /*0c80*/  LEA.HI.SX32 R7, R7, R152, 0x1d ;  /* 0x0000009807077211 */ /* 0x002fca00078feaff */
[----:B--2---:R-:W-:-:S06]  /*0c90*/  IMAD.WIDE.U32 R8, R7, 0x10, R140 ;  /* 0x0000001007087825 */ /* 0x004fcc00078e008c */
[----:B-----5:R-:W5:Y:S01]  /*0ca0*/  LDG.E.128 R8, desc[UR10][R8.64] ;  /* 0x0000000a08087981 */ /* 0x020f62000c1e1d00 */
[----:B------:R-:W-:Y:S01]  /*0cb0*/  PLOP3.LUT P0, PT, PT, PT, UP0, 0x80, 0x8 ;  /* 0x000000000008781c */ /* 0x000fe20003f0f008 */
[----:B------:R-:W-:Y:S01]  /*0cc0*/  UMOV UR6, 0x3f800000 ;  /* 0x3f80000000067882 */ /* 0x000fe20000000000 */
[----:B------:R-:W-:Y:S01]  /*0cd0*/  PLOP3.LUT P1, PT, PT, PT, UP0, 0x80, 0x8 ;  /* 0x000000000008781c */ /* 0x000fe20003f2f008 */
[----:B------:R-:W-:Y:S01]  /*0ce0*/  UIADD3 UR24, UPT, UPT, UR12, 0x5384540f, URZ ;  /* 0x5384540f0c187890 */ /* 0x000fe2000fffe0ff */
[----:B------:R-:W-:Y:S01]  /*0cf0*/  IMAD.MOV.U32 R150, RZ, RZ, 0x2f800000 ;  /* 0x2f800000ff967424 */ /* 0x000fe200078e00ff */
[----:B------:R-:W-:Y:S02]  /*0d00*/  UIADD3 UR25, UPT, UPT, UR12, -0x4ab325aa, URZ ;  /* 0xb54cda560c197890 */ /* 0x000fe4000fffe0ff */
[----:B------:R-:W-:Y:S02]  /*0d10*/  UIADD3 UR26, UPT, UPT, UR13, -0x56f99767, URZ ;  /* 0xa90668990d1a7890 */ /* 0x000fe4000fffe0ff */
[----:B------:R-:W-:-:S02]  /*0d20*/  UIADD3 UR27, UPT, UPT, UR13, 0x646e171e, URZ ;  /* 0x646e171e0d1b7890 */ /* 0x000fc4000fffe0ff */
[----:B------:R-:W-:Y:S02]  /*0d30*/  UIADD3 UR30, UPT, UPT, UR13, 0x32370b8f, URZ ;  /* 0x32370b8f0d1e7890 */ /* 0x000fe4000fffe0ff */
[----:B------:R-:W-:Y:S02]  /*0d40*/  UIADD3 UR31, UPT, UPT, UR13, 0x76cf5d0a, URZ ;  /* 0x76cf5d0a0d1f7890 */ /* 0x000fe4000fffe0ff */
[----:B------:R-:W-:Y:S02]  /*0d50*/  UIADD3 UR32, UPT, UPT, UR13, -0x4498517b, URZ ;  /* 0xbb67ae850d207890 */ /* 0x000fe4000fffe0ff */
[----:B------:R-:W-:Y:S02]  /*0d60*/  UIADD3 UR33, UPT, UPT, UR13, -0x126145ec, URZ ;  /* 0xed9eba140d217890 */ /* 0x000fe4000fffe0ff */
[----:B------:R-:W-:Y:S02]  /*0d70*/  UIADD3 UR34, UPT, UPT, UR13, 0x1fd5c5a3, URZ ;  /* 0x1fd5c5a30d227890 */ /* 0x000fe4000fffe0ff */
[----:B------:R-:W-:-:S02]  /*0d80*/  UIADD3 UR35, UPT, UPT, UR12, 0x78dde6e4, URZ ;  /* 0x78dde6e40c237890 */ /* 0x000fc4000fffe0ff */
        /* <DEDUP_REMOVED lines=21> */
.L_x_27162:
[----:B------:R-:W-:Y:S05]  /*0ee0*/  BRX R12 -0xef0                                         (*"BRANCH_TARGETS .L_x_27163,.L_x_27164,.L_x_27165"*) ;  /* 0xfffffff00c447949 */ /* 0x000fea000383ffff */
.L_x_27165:
[----:B------:R-:W-:Y:S01]  /*0ef0*/  VIADD R15, R149, 0x1 ;  /* 0x00000001950f7836 */ /* 0x000fe20000000000 */
[----:B------:R-:W-:Y:S01]  /*0f00*/  MOV R14, R147 ;  /* 0x00000093000e7202 */ /* 0x000fe20000000f00 */
[----:B------:R-:W-:Y:S01]  /*0f10*/  IMAD.MOV.U32 R16, RZ, RZ, R5 ;  /* 0x000000ffff107224 */ /* 0x000fe200078e0005 */
[----:B------:R-:W-:Y:S06]  /*0f20*/  BRA `(.L_x_20470) ;  /* 0x0000000000e47947 */ /* 0x000fec0003800000 */
.L_x_27163:
[----:B------:R-:W-:Y:S02]  /*0f30*/  HFMA2 R15, -RZ, RZ, 0, 1.78813934326171875e-07 ;  /* 0x00000003ff0f7431 */ /* 0x000fe400000001ff */
[----:B------:R-:W-:Y:S02]  /*0f40*/  IMAD.MOV.U32 R14, RZ, RZ, R147 ;  /* 0x000000ffff0e7224 */ /* 0x000fe400078e0093 */
[----:B------:R-:W-:Y:S01]  /*0f50*/  IMAD.MOV.U32 R16, RZ, RZ, R4 ;  /* 0x000000ffff107224 */ /* 0x000fe200078e0004 */
[----:B------:R-:W-:Y:S06]  /*0f60*/  BRA `(.L_x_20470) ;  /* 0x0000000000d47947 */ /* 0x000fec0003800000 */
.L_x_27164:
        /* <DEDUP_REMOVED lines=12> */
.L_x_20471:
        /* <DEDUP_REMOVED lines=41> */
.L_x_20470:
        /* <DEDUP_REMOVED lines=24> */
.L_x_20473:
        /* <DEDUP_REMOVED lines=12> */
.L_x_20474:
        /* <DEDUP_REMOVED lines=42> */
.L_x_20472:
        /* <DEDUP_REMOVED lines=22> */
.L_x_20476:
        /* <DEDUP_REMOVED lines=12> */
.L_x_20477:
        /* <DEDUP_REMOVED lines=42> */
.L_x_20475:
        /* <DEDUP_REMOVED lines=21> */
.L_x_20479:
        /* <DEDUP_REMOVED lines=12> */
.L_x_20480:
        /* <DEDUP_REMOVED lines=42> */
.L_x_20478:
        /* <DEDUP_REMOVED lines=21> */
.L_x_20482:
        /* <DEDUP_REMOVED lines=12> */
.L_x_20483:
        /* <DEDUP_REMOVED lines=41> */
[----:B------:R-:W-:-:S07]  /*25b0*/  IMAD.MOV.U32 R13, RZ, RZ, RZ ;  /* 0x000000ffff0d7224 */ /* 0x000fce00078e00ff */
.L_x_20481:
        /* <DEDUP_REMOVED lines=21> */
.L_x_20485:
        /* <DEDUP_REMOVED lines=12> */
.L_x_20486:
        /* <DEDUP_REMOVED lines=42> */
.L_x_20484:
        /* <DEDUP_REMOVED lines=21> */
.L_x_20488:
        /* <DEDUP_REMOVED lines=12> */
.L_x_20489:
        /* <DEDUP_REMOVED lines=42> */
.L_x_20487:
        /* <DEDUP_REMOVED lines=11> */
[----:B------:R-:W-:Y:S01]  /*2fd0*/  FFMA.FTZ R30, R9, R70, R38 ;  /* 0x00000046091e7223 */ /* 0x000fe20000010026 */
        /* <DEDUP_REMOVED lines=9> */
.L_x_20491:
        /* <DEDUP_REMOVED lines=14> */
.L_x_20492:
        /* <DEDUP_REMOVED lines=42> */
.L_x_20490:
        /* <DEDUP_REMOVED lines=10> */
.L_x_20469:
        /* <DEDUP_REMOVED lines=15> */
.L_x_20495:
        /* <DEDUP_REMOVED lines=12> */
.L_x_20496:
        /* <DEDUP_REMOVED lines=41> */
.L_x_20494:
[----:B------:R-:W-:Y:S01]  /*38d0*/  I2FP.F32.U32 R13, R12 ;  /* 0x0000000c000d7245 */ /* 0x000fe20000201000 */
[----:B-----5:R-:W-:Y:S01]  /*38e0*/  HADD2.F32 R12, -RZ, R8.H0_H0 ;  /* 0x20000008ff0c7230 */ /* 0x020fe20000004100 */
[----:B------:R-:W-:Y:S01]  /*38f0*/  ISETP.NE.AND P2, PT, R15, 0x1, PT ;  /* 0x000000010f00780c */ /* 0x000fe20003f45270 */
[----:B------:R-:W-:Y:S01]  /*3900*/  UMOV UR4, UR7 ;  /* 0x0000000700047c82 */ /* 0x000fe20008000000 */
[----:B------:R-:W-:Y:S01]  /*3910*/  UMOV UR5, UR8 ;  /* 0x0000000800057c82 */ /* 0x000fe20008000000 */
[----:B------:R-:W-:Y:S01]  /*3920*/  FFMA.FTZ R13, R13, R150, 1.1641532182693481445e-10 ;  /* 0x2f0000000d0d7423 */ /* 0x000fe20000010096 */
[----:B------:R-:W-:Y:S01]  /*3930*/  FMUL.FTZ R12, R12, UR6 ;  /* 0x000000060c0c7c20 */ /* 0x000fe20008410000 */
[----:B------:R-:W-:-:S03]  /*3940*/  MOV R16, 0x2 ;  /* 0x0000000200107802 */ /* 0x000fc60000000f00 */
[----:B------:R-:W-:Y:S01]  /*3950*/  FSETP.GTU.FTZ.AND P1, PT, R13, UR4, PT ;  /* 0x000000040d007c0b */ /* 0x000fe2000bf3c000 */
[----:B------:R-:W-:Y:S01]  /*3960*/  FMUL.FTZ R13, R12, UR5 ;  /* 0x000000050c0d7c20 */ /* 0x000fe20008410000 */
[----:B------:R-:W-:Y:S02]  /*3970*/  IMAD.MOV.U32 R12, RZ, RZ, R144 ;  /* 0x000000ffff0c7224 */ /* 0x000fe400078e0090 */
        /* <DEDUP_REMOVED lines=12> */
.L_x_20498:
        /* <DEDUP_REMOVED lines=12> */
.L_x_20499:
        /* <DEDUP_REMOVED lines=42> */
.L_x_20497:
[----:B------:R-:W-:Y:S01]  /*3da0*/  I2FP.F32.U32 R15, R12 ;  /* 0x0000000c000f7245 */ /* 0x000fe20000201000 */
[----:B------:R-:W-:Y:S01]  /*3db0*/  HADD2.F32 R8, -RZ, R8.H1_H1 ;  /* 0x30000008ff087230 */ /* 0x000fe20000004100 */
[----:B------:R-:W-:Y:S01]  /*3dc0*/  ISETP.NE.AND P2, PT, R16, 0x1, PT ;  /* 0x000000011000780c */ /* 0x000fe20003f45270 */
[----:B------:R-:W-:Y:S02]  /*3dd0*/  IMAD.MOV.U32 R17, RZ, RZ, 0x2 ;  /* 0x00000002ff117424 */ /* 0x000fe400078e00ff */
        /* <DEDUP_REMOVED lines=17> */
.L_x_20501:
        /* <DEDUP_REMOVED lines=12> */
.L_x_20502:
        /* <DEDUP_REMOVED lines=42> */
.L_x_20500:
[----:B------:R-:W-:Y:S01]  /*4250*/  I2FP.F32.U32 R15, R12 ;  /* 0x0000000c000f7245 */ /* 0x000fe20000201000 */
[----:B------:R-:W-:Y:S01]  /*4260*/  HADD2.F32 R12, -RZ, R9.H0_H0 ;  /* 0x20000009ff0c7230 */ /* 0x000fe20000004100 */
        /* <DEDUP_REMOVED lines=18> */
.L_x_20504:
        /* <DEDUP_REMOVED lines=12> */
.L_x_20505:
        /* <DEDUP_REMOVED lines=42> */
.L_x_20503:
[----:B------:R-:W-:Y:S01]  /*46f0*/  ISETP.NE.AND P4, PT, R16, 0x1, PT ;  /* 0x000000011000780c */ /* 0x000fe20003f85270 */
[----:B------:R-:W-:Y:S01]  /*4700*/  HADD2.F32 R9, -RZ, R9.H1_H1 ;  /* 0x30000009ff097230 */ /* 0x000fe20000004100 */
[----:B------:R-:W-:-:S04]  /*4710*/  I2FP.F32.U32 R17, R12 ;  /* 0x0000000c00117245 */ /* 0x000fc80000201000 */
[----:B------:R-:W-:Y:S01]  /*4720*/  FMUL.FTZ R9, R9, UR6 ;  /* 0x0000000609097c20 */ /* 0x000fe20008410000 */
[----:B------:R-:W-:-:S03]  /*4730*/  FFMA.FTZ R17, R17, R150, 1.1641532182693481445e-10 ;  /* 0x2f00000011117423 */ /* 0x000fc60000010096 */
[----:B------:R-:W-:Y:S01]  /*4740*/  FMUL.FTZ R12, R9, UR5 ;  /* 0x00000005090c7c20 */ /* 0x000fe20008410000 */
[----:B------:R-:W-:Y:S01]  /*4750*/  IMAD.MOV.U32 R9, RZ, RZ, R144 ;  /* 0x000000ffff097224 */ /* 0x000fe200078e0090 */
[----:B------:R-:W-:Y:S01]  /*4760*/  FSETP.GTU.FTZ.AND P3, PT, R17, UR4, PT ;  /* 0x0000000411007c0b */ /* 0x000fe2000bf7c000 */
[----:B------:R-:W-:-:S03]  /*4770*/  HFMA2 R17, -RZ, RZ, 0, 1.1920928955078125e-07 ;  /* 0x00000002ff117431 */ /* 0x000fc600000001ff */
        /* <DEDUP_REMOVED lines=11> */
.L_x_20507:
        /* <DEDUP_REMOVED lines=12> */
.L_x_20508:
        /* <DEDUP_REMOVED lines=42> */
.L_x_20506:
        /* <DEDUP_REMOVED lines=20> */
.L_x_20510:
        /* <DEDUP_REMOVED lines=12> */
.L_x_20511:
        /* <DEDUP_REMOVED lines=42> */
.L_x_20509:
        /* <DEDUP_REMOVED lines=20> */
.L_x_20513:
        /* <DEDUP_REMOVED lines=12> */
.L_x_20514:
        /* <DEDUP_REMOVED lines=42> */
.L_x_20512:
[----:B------:R-:W-:Y:S01]  /*54d0*/  I2FP.F32.U32 R17, R16 ;  /* 0x0000001000117245 */ /* 0x000fe20000201000 */
[----:B------:R-:W-:Y:S01]  /*54e0*/  HADD2.F32 R16, -RZ, R11.H0_H0 ;  /* 0x2000000bff107230 */ /* 0x000fe20000004100 */
[----:B------:R-:W-:Y:S01]  /*54f0*/  ISETP.NE.AND P6, PT, R19, 0x1, PT ;  /* 0x000000011300780c */ /* 0x000fe20003fc5270 */
[----:B------:R-:W-:Y:S02]  /*5500*/  HFMA2 R22, -RZ, RZ, 0, 1.1920928955078125e-07 ;  /* 0x00000002ff167431 */ /* 0x000fe400000001ff */
[----:B------:R-:W-:Y:S01]  /*5510*/  FFMA.FTZ R17, R17, R150, 1.1641532182693481445e-10 ;  /* 0x2f00000011117423 */ /* 0x000fe20000010096 */
[----:B------:R-:W-:Y:S01]  /*5520*/  FMUL.FTZ R18, R16, UR6 ;  /* 0x0000000610127c20 */ /* 0x000fe20008410000 */
[----:B------:R-:W-:-:S03]  /*5530*/  IMAD.MOV.U32 R16, RZ, RZ, R144 ;  /* 0x000000ffff107224 */ /* 0x000fc600078e0090 */
        /* <DEDUP_REMOVED lines=13> */
.L_x_20516:
        /* <DEDUP_REMOVED lines=14> */
.L_x_20517:
        /* <DEDUP_REMOVED lines=42> */
.L_x_20515:
        /* <DEDUP_REMOVED lines=16> */
.L_x_20493:
        /* <DEDUP_REMOVED lines=44> */
.L_x_20520:
        /* <DEDUP_REMOVED lines=12> */
.L_x_20521:
        /* <DEDUP_REMOVED lines=41> */
.L_x_20519:
        /* <DEDUP_REMOVED lines=22> */
.L_x_20523:
        /* <DEDUP_REMOVED lines=12> */
.L_x_20524:
        /* <DEDUP_REMOVED lines=42> */
.L_x_20522:
        /* <DEDUP_REMOVED lines=22> */
.L_x_20526:
        /* <DEDUP_REMOVED lines=12> */
.L_x_20527:
        /* <DEDUP_REMOVED lines=42> */
.L_x_20525:
        /* <DEDUP_REMOVED lines=21> */
.L_x_20529:
        /* <DEDUP_REMOVED lines=12> */
.L_x_20530:
        /* <DEDUP_REMOVED lines=42> */
.L_x_20528:
        /* <DEDUP_REMOVED lines=21> */
.L_x_20532:
        /* <DEDUP_REMOVED lines=12> */
.L_x_20533:
        /* <DEDUP_REMOVED lines=41> */
[----:B------:R-:W-:-:S07]  /*7370*/  LOP3.LUT R4, R4, UR29, R15, 0x96, !PT ;  /* 0x0000001d04047c12 */ /* 0x000fce000f8e960f */
.L_x_20531:
        /* <DEDUP_REMOVED lines=21> */
.L_x_20535:
        /* <DEDUP_REMOVED lines=12> */
.L_x_20536:
        /* <DEDUP_REMOVED lines=42> */
.L_x_20534:
        /* <DEDUP_REMOVED lines=21> */
.L_x_20538:
        /* <DEDUP_REMOVED lines=12> */
.L_x_20539:
        /* <DEDUP_REMOVED lines=42> */
.L_x_20537:
        /* <DEDUP_REMOVED lines=21> */
.L_x_20541:
        /* <DEDUP_REMOVED lines=14> */
.L_x_20542:
        /* <DEDUP_REMOVED lines=42> */
.L_x_20540:
        /* <DEDUP_REMOVED lines=10> */
.L_x_20518:
        /* <DEDUP_REMOVED lines=15> */
.L_x_20545:
        /* <DEDUP_REMOVED lines=12> */
.L_x_20546:
        /* <DEDUP_REMOVED lines=42> */
.L_x_20544:
[----:B------:R-:W-:Y:S01]  /*86a0*/  I2FP.F32.U32 R13, R13 ;  /* 0x0000000d000d7245 */ /* 0x000fe20000201000 */
[----:B-----5:R-:W-:Y:S01]  /*86b0*/  HADD2.F32 R14, -RZ, R8.H0_H0 ;  /* 0x20000008ff0e7230 */ /* 0x020fe20000004100 */
[----:B------:R-:W-:Y:S01]  /*86c0*/  ISETP.NE.AND P2, PT, R15, 0x1, PT ;  /* 0x000000010f00780c */ /* 0x000fe20003f45270 */
[----:B------:R-:W-:Y:S02]  /*86d0*/  IMAD.MOV.U32 R16, RZ, RZ, 0x2 ;  /* 0x00000002ff107424 */ /* 0x000fe400078e00ff */
[----:B------:R-:W-:Y:S01]  /*86e0*/  FFMA.FTZ R13, R13, R150, 1.1641532182693481445e-10 ;  /* 0x2f0000000d0d7423 */ /* 0x000fe20000010096 */
[----:B------:R-:W-:-:S04]  /*86f0*/  FMUL.FTZ R14, R14, UR6 ;  /* 0x000000060e0e7c20 */ /* 0x000fc80008410000 */
        /* <DEDUP_REMOVED lines=15> */
.L_x_20548:
        /* <DEDUP_REMOVED lines=12> */
.L_x_20549:
        /* <DEDUP_REMOVED lines=42> */
.L_x_20547:
[----:B------:R-:W-:Y:S01]  /*8b50*/  I2FP.F32.U32 R13, R13 ;  /* 0x0000000d000d7245 */ /* 0x000fe20000201000 */
[----:B------:R-:W-:Y:S01]  /*8b60*/  HADD2.F32 R8, -RZ, R8.H1_H1 ;  /* 0x30000008ff087230 */ /* 0x000fe20000004100 */
        /* <DEDUP_REMOVED lines=19> */
.L_x_20551:
        /* <DEDUP_REMOVED lines=12> */
.L_x_20552:
        /* <DEDUP_REMOVED lines=42> */
.L_x_20550:
        /* <DEDUP_REMOVED lines=20> */
.L_x_20554:
        /* <DEDUP_REMOVED lines=12> */
.L_x_20555:
        /* <DEDUP_REMOVED lines=42> */
.L_x_20553:
        /* <DEDUP_REMOVED lines=20> */
.L_x_20557:
        /* <DEDUP_REMOVED lines=12> */
.L_x_20558:
        /* <DEDUP_REMOVED lines=42> */
.L_x_20556:
        /* <DEDUP_REMOVED lines=20> */
.L_x_20560:
        /* <DEDUP_REMOVED lines=12> */
.L_x_20561:
        /* <DEDUP_REMOVED lines=42> */
.L_x_20559:
        /* <DEDUP_REMOVED lines=20> */
.L_x_20563:
        /* <DEDUP_REMOVED lines=12> */
.L_x_20564:
        /* <DEDUP_REMOVED lines=42> */
.L_x_20562:
        /* <DEDUP_REMOVED lines=20> */
.L_x_20566:
        /* <DEDUP_REMOVED lines=14> */
.L_x_20567:
        /* <DEDUP_REMOVED lines=40> */
[----:B------:R-:W-:Y:S02]  /*a720*/  LOP3.LUT R4, R4, UR29, R9, 0x96, !PT ;  /* 0x0000001d04047c12 */ /* 0x000fe4000f8e9609 */
[----:B------:R-:W-:-:S07]  /*a730*/  MOV R12, R8 ;  /* 0x00000008000c7202 */ /* 0x000fce0000000f00 */
.L_x_20565:
        /* <DEDUP_REMOVED lines=16> */
.L_x_20543:
        /* <DEDUP_REMOVED lines=42> */
.L_x_20570:
        /* <DEDUP_REMOVED lines=12> */
.L_x_20571:
        /* <DEDUP_REMOVED lines=43> */
.L_x_20569:
        /* <DEDUP_REMOVED lines=22> */
.L_x_20573:
        /* <DEDUP_REMOVED lines=12> */
.L_x_20574:
        /* <DEDUP_REMOVED lines=43> */
.L_x_20572:
        /* <DEDUP_REMOVED lines=22> */
.L_x_20576:
        /* <DEDUP_REMOVED lines=12> */
.L_x_20577:
        /* <DEDUP_REMOVED lines=43> */
.L_x_20575:
        /* <DEDUP_REMOVED lines=21> */
.L_x_20579:
        /* <DEDUP_REMOVED lines=12> */
.L_x_20580:
        /* <DEDUP_REMOVED lines=43> */
.L_x_20578:
        /* <DEDUP_REMOVED lines=21> */
.L_x_20582:
        /* <DEDUP_REMOVED lines=12> */
.L_x_20583:
        /* <DEDUP_REMOVED lines=43> */
.L_x_20581:
        /* <DEDUP_REMOVED lines=21> */
.L_x_20585:
        /* <DEDUP_REMOVED lines=12> */
.L_x_20586:
        /* <DEDUP_REMOVED lines=43> */
.L_x_20584:
        /* <DEDUP_REMOVED lines=21> */
.L_x_20588:
        /* <DEDUP_REMOVED lines=12> */
.L_x_20589:
        /* <DEDUP_REMOVED lines=43> */
.L_x_20587:
        /* <DEDUP_REMOVED lines=21> */
.L_x_20591:
        /* <DEDUP_REMOVED lines=14> */
.L_x_20592:
        /* <DEDUP_REMOVED lines=41> */
[----:B------:R-:W-:Y:S02]  /*cfb0*/  LOP3.LUT R4, R4, UR29, R159, 0x96, !PT ;  /* 0x0000001d04047c12 */ /* 0x000fe4000f8e969f */
[----:B------:R-:W-:-:S07]  /*cfc0*/  MOV R149, R158 ;  /* 0x0000009e00957202 */ /* 0x000fce0000000f00 */
.L_x_20590:
        /* <DEDUP_REMOVED lines=10> */
.L_x_20568:
        /* <DEDUP_REMOVED lines=15> */
.L_x_20595:
        /* <DEDUP_REMOVED lines=12> */
.L_x_20596:
        /* <DEDUP_REMOVED lines=43> */
.L_x_20594:
[----:B------:R-:W-:Y:S01]  /*d4d0*/  I2FP.F32.U32 R13, R13 ;  /* 0x0000000d000d7245 */ /* 0x000fe20000201000 */
[----:B-----5:R-:W-:Y:S01]  /*d4e0*/  HADD2.F32 R12, -RZ, R8.H0_H0 ;  /* 0x20000008ff0c7230 */ /* 0x020fe20000004100 */
        /* <DEDUP_REMOVED lines=19> */
.L_x_20598:
        /* <DEDUP_REMOVED lines=12> */
.L_x_20599:
        /* <DEDUP_REMOVED lines=43> */
.L_x_20597:
        /* <DEDUP_REMOVED lines=21> */
.L_x_20601:
        /* <DEDUP_REMOVED lines=12> */
.L_x_20602:
        /* <DEDUP_REMOVED lines=43> */
.L_x_20600:
        /* <DEDUP_REMOVED lines=20> */
.L_x_20604:
        /* <DEDUP_REMOVED lines=12> */
.L_x_20605:
        /* <DEDUP_REMOVED lines=43> */
.L_x_20603:
[----:B------:R-:W-:Y:S01]  /*e300*/  ISETP.NE.AND P4, PT, R16, 0x1, PT ;  /* 0x000000011000780c */ /* 0x000fe20003f85270 */
[----:B------:R-:W-:Y:S01]  /*e310*/  HADD2.F32 R9, -RZ, R9.H1_H1 ;  /* 0x30000009ff097230 */ /* 0x000fe20000004100 */
[----:B------:R-:W-:Y:S01]  /*e320*/  I2FP.F32.U32 R13, R13 ;  /* 0x0000000d000d7245 */ /* 0x000fe20000201000 */
[----:B------:R-:W-:-:S03]  /*e330*/  IMAD.MOV.U32 R14, RZ, RZ, 0x2 ;  /* 0x00000002ff0e7424 */ /* 0x000fc600078e00ff */
[----:B------:R-:W-:Y:S01]  /*e340*/  FMUL.FTZ R9, R9, UR6 ;  /* 0x0000000609097c20 */ /* 0x000fe20008410000 */
[----:B------:R-:W-:-:S03]  /*e350*/  FFMA.FTZ R13, R13, R150, 1.1641532182693481445e-10 ;  /* 0x2f0000000d0d7423 */ /* 0x000fc60000010096 */
[----:B------:R-:W-:Y:S02]  /*e360*/  FMUL.FTZ R9, R9, UR5 ;  /* 0x0000000509097c20 */ /* 0x000fe40008410000 */
        /* <DEDUP_REMOVED lines=13> */
.L_x_20607:
        /* <DEDUP_REMOVED lines=12> */
.L_x_20608:
        /* <DEDUP_REMOVED lines=43> */
.L_x_20606:
        /* <DEDUP_REMOVED lines=20> */
.L_x_20610:
        /* <DEDUP_REMOVED lines=12> */
.L_x_20611:
        /* <DEDUP_REMOVED lines=43> */
.L_x_20609:
        /* <DEDUP_REMOVED lines=20> */
.L_x_20613:
        /* <DEDUP_REMOVED lines=12> */
.L_x_20614:
        /* <DEDUP_REMOVED lines=43> */
.L_x_20612:
[----:B------:R-:W-:Y:S01]  /*f110*/  HADD2.F32 R14, -RZ, R11.H0_H0 ;  /* 0x2000000bff0e7230 */ /* 0x000fe20000004100 */
[----:B------:R-:W-:Y:S01]  /*f120*/  I2FP.F32.U32 R17, R10 ;  /* 0x0000000a00117245 */ /* 0x000fe20000201000 */
[----:B------:R-:W-:Y:S01]  /*f130*/  HFMA2 R10, -RZ, RZ, 0, 1.1920928955078125e-07 ;  /* 0x00000002ff0a7431 */ /* 0x000fe200000001ff */
[----:B------:R-:W-:Y:S02]  /*f140*/  ISETP.NE.AND P6, PT, R18, 0x1, PT ;  /* 0x000000011200780c */ /* 0x000fe40003fc5270 */
[----:B------:R-:W-:Y:S01]  /*f150*/  FMUL.FTZ R14, R14, UR6 ;  /* 0x000000060e0e7c20 */ /* 0x000fe20008410000 */
[----:B------:R-:W-:-:S03]  /*f160*/  FFMA.FTZ R17, R17, R150, 1.1641532182693481445e-10 ;  /* 0x2f00000011117423 */ /* 0x000fc60000010096 */
[----:B------:R-:W-:Y:S02]  /*f170*/  FMUL.FTZ R14, R14, UR5 ;  /* 0x000000050e0e7c20 */ /* 0x000fe40008410000 */
        /* <DEDUP_REMOVED lines=13> */
.L_x_20616:
        /* <DEDUP_REMOVED lines=14> */
.L_x_20617:
        /* <DEDUP_REMOVED lines=43> */
.L_x_20615:
        /* <DEDUP_REMOVED lines=11> */
[----:B------:R-:W-:-:S04]  /*f690*/  FSETP.GTU.FTZ.AND P6, PT, R11, UR4, PT ;  /* 0x000000040b007c0b */ /* 0x000fc8000bfdc000 */
[----:B------:R-:W-:Y:S01]  /*f6a0*/  FSEL R148, R18, RZ, !P6 ;  /* 0x000000ff12947208 */ /* 0x000fe20007000000 */
[----:B------:R-:W-:Y:S01]  /*f6b0*/  FMUL.FTZ R18, R15, R58 ;  /* 0x0000003a0f127220 */ /* 0x000fe20000410000 */
[----:B------:R-:W-:-:S03]  /*f6c0*/  PLOP3.LUT P6, PT, P6, PT, PT, 0x8, 0x80 ;  /* 0x000000000080781c */ /* 0x000fc600037ce170 */
[----:B------:R-:W-:-:S10]  /*f6d0*/  FMUL.FTZ R15, R148, R55 ;  /* 0x00000037940f7220 */ /* 0x000fd40000410000 */
.L_x_20593:
        /* <DEDUP_REMOVED lines=42> */
.L_x_20620:
        /* <DEDUP_REMOVED lines=12> */
.L_x_20621:
        /* <DEDUP_REMOVED lines=43> */
.L_x_20619:
        /* <DEDUP_REMOVED lines=22> */
.L_x_20623:
        /* <DEDUP_REMOVED lines=12> */
.L_x_20624:
        /* <DEDUP_REMOVED lines=43> */
.L_x_20622:
        /* <DEDUP_REMOVED lines=21> */
.L_x_20626:
        /* <DEDUP_REMOVED lines=12> */
.L_x_20627:
        /* <DEDUP_REMOVED lines=43> */
.L_x_20625:
        /* <DEDUP_REMOVED lines=21> */
.L_x_20629:
        /* <DEDUP_REMOVED lines=12> */
.L_x_20630:
        /* <DEDUP_REMOVED lines=43> */
.L_x_20628:
        /* <DEDUP_REMOVED lines=21> */
.L_x_20632:
        /* <DEDUP_REMOVED lines=12> */
.L_x_20633:
        /* <DEDUP_REMOVED lines=43> */
.L_x_20631:
        /* <DEDUP_REMOVED lines=21> */
.L_x_20635:
        /* <DEDUP_REMOVED lines=12> */
.L_x_20636:
        /* <DEDUP_REMOVED lines=43> */
.L_x_20634:
        /* <DEDUP_REMOVED lines=21> */
.L_x_20638:
        /* <DEDUP_REMOVED lines=12> */
.L_x_20639:
        /* <DEDUP_REMOVED lines=43> */
.L_x_20637:
[----:B------:R-:W-:Y:S01]  /*11980*/  I2FP.F32.U32 R149, R142 ;  /* 0x0000008e00957245 */ /* 0x000fe20000201000 */
[----:B------:R-:W-:Y:S01]  /*11990*/  HADD2.F32 R142, -RZ, R143.H0_H0 ;  /* 0x2000008fff8e7230 */ /* 0x000fe20000004100 */
        /* <DEDUP_REMOVED lines=19> */
.L_x_20641:
        /* <DEDUP_REMOVED lines=14> */
.L_x_20642:
        /* <DEDUP_REMOVED lines=43> */
.L_x_20640:
        /* <DEDUP_REMOVED lines=10> */
.L_x_20618:
        /* <DEDUP_REMOVED lines=15> */
.L_x_20645:
        /* <DEDUP_REMOVED lines=12> */
.L_x_20646:
        /* <DEDUP_REMOVED lines=43> */
.L_x_20644:
        /* <DEDUP_REMOVED lines=21> */
.L_x_20648:
        /* <DEDUP_REMOVED lines=12> */
.L_x_20649:
        /* <DEDUP_REMOVED lines=43> */
.L_x_20647:
[----:B------:R-:W-:Y:S01]  /*12820*/  ISETP.NE.AND P2, PT, R8, 0x1, PT ;  /* 0x000000010800780c */ /* 0x000fe20003f45270 */
[----:B------:R-:W-:Y:S01]  /*12830*/  HADD2.F32 R140, -RZ, R140.H1_H1 ;  /* 0x3000008cff8c7230 */ /* 0x000fe20000004100 */
        /* <DEDUP_REMOVED lines=18> */
.L_x_20651:
        /* <DEDUP_REMOVED lines=12> */
.L_x_20652:
        /* <DEDUP_REMOVED lines=43> */
.L_x_20650:
        /* <DEDUP_REMOVED lines=20> */
.L_x_20654:
        /* <DEDUP_REMOVED lines=12> */
.L_x_20655:
        /* <DEDUP_REMOVED lines=43> */
.L_x_20653:
[----:B------:R-:W-:Y:S01]  /*13180*/  ISETP.NE.AND P4, PT, R8, 0x1, PT ;  /* 0x000000010800780c */ /* 0x000fe20003f85270 */
[----:B------:R-:W-:Y:S01]  /*13190*/  HADD2.F32 R141, -RZ, R141.H1_H1 ;  /* 0x3000008dff8d7230 */ /* 0x000fe20000004100 */
[----:B------:R-:W-:-:S04]  /*131a0*/  I2FP.F32.U32 R9, R9 ;  /* 0x0000000900097245 */ /* 0x000fc80000201000 */
[----:B------:R-:W-:Y:S01]  /*131b0*/  FMUL.FTZ R141, R141, UR6 ;  /* 0x000000068d8d7c20 */ /* 0x000fe20008410000 */
[----:B------:R-:W-:-:S03]  /*131c0*/  FFMA.FTZ R9, R9, R150, 1.1641532182693481445e-10 ;  /* 0x2f00000009097423 */ /* 0x000fc60000010096 */
[----:B------:R-:W-:Y:S01]  /*131d0*/  FMUL.FTZ R11, R141, UR5 ;  /* 0x000000058d0b7c20 */ /* 0x000fe20008410000 */
[----:B------:R-:W-:Y:S01]  /*131e0*/  HFMA2 R141, -RZ, RZ, 0, 1.1920928955078125e-07 ;  /* 0x00000002ff8d7431 */ /* 0x000fe200000001ff */
        /* <DEDUP_REMOVED lines=13> */
.L_x_20657:
        /* <DEDUP_REMOVED lines=12> */
.L_x_20658:
        /* <DEDUP_REMOVED lines=43> */
.L_x_20656:
        /* <DEDUP_REMOVED lines=20> */
.L_x_20660:
        /* <DEDUP_REMOVED lines=12> */
.L_x_20661:
        /* <DEDUP_REMOVED lines=43> */
.L_x_20659:
        /* <DEDUP_REMOVED lines=20> */
.L_x_20663:
        /* <DEDUP_REMOVED lines=12> */
.L_x_20664:
        /* <DEDUP_REMOVED lines=43> */
.L_x_20662:
        /* <DEDUP_REMOVED lines=20> */
.L_x_20666:
        /* <DEDUP_REMOVED lines=14> */
.L_x_20667:
        /* <DEDUP_REMOVED lines=43> */
.L_x_20665:
        /* <DEDUP_REMOVED lines=16> */
.L_x_20643:
        /* <DEDUP_REMOVED lines=145> */
.L_x_20669:
[----:B------:R-:W-:Y:S05]  /*14e70*/  BSYNC.RECONVERGENT B0 ;  /* 0x0000000000007941 */ /* 0x000fea0003800200 */
.L_x_20668:
        /* <DEDUP_REMOVED lines=14> */
.L_x_20671:
[----:B------:R-:W-:Y:S05]  /*14f60*/  BSYNC.RECONVERGENT B0 ;  /* 0x0000000000007941 */ /* 0x000fea0003800200 */
.L_x_20670:
        /* <DEDUP_REMOVED lines=81> */
[----:B------:R-:W-:Y:S01]  /*15480*/  F2FP.F16.F32.PACK_AB R11, R10, R11 ;  /* 0x0000000b0a0b723e */ /* 0x000fe200000000ff */
[----:B------:R-:W-:Y:S01]  /*15490*/  FMUL.FTZ R14, R151, R35 ;  /* 0x00000023970e7220 */ /* 0x000fe20000410000 */
[----:B------:R-:W-:Y:S01]  /*154a0*/  IMAD.WIDE.U32 R30, R146, 0x10, R16 ;  /* 0x00000010921e7825 */ /* 0x000fe200078e0010 */
[----:B------:R-:W-:-:S03]  /*154b0*/  F2FP.F16.F32.PACK_AB R10, R8, R9 ;  /* 0x00000009080a723e */ /* 0x000fc600000000ff */
        /* <DEDUP_REMOVED lines=13> */
[----:B------:R-:W-:Y:S01]  /*15590*/  F2FP.F16.F32.PACK_AB R9, R14, R9 ;  /* 0x000000090e09723e */ /* 0x000fe200000000ff */
[----:B------:R-:W-:Y:S01]  /*155a0*/  FADD.FTZ R155, -R150, R13 ;  /* 0x0000000d969b7221 */ /* 0x000fe20000010100 */
[C---:B------:R-:W-:Y:S01]  /*155b0*/  FMUL.FTZ R14, R151.reuse, R27 ;  /* 0x0000001b970e7220 */ /* 0x040fe20000410000 */
[----:B------:R-:W-:Y:S01]  /*155c0*/  F2FP.F16.F32.PACK_AB R15, R16, R15 ;  /* 0x0000000f100f723e */ /* 0x000fe200000000ff */
[C---:B------:R-:W-:Y:S01]  /*155d0*/  FMUL.FTZ R13, R151.reuse, R20 ;  /* 0x00000014970d7220 */ /* 0x040fe20000410000 */
[----:B------:R-:W0:Y:S01]  /*155e0*/  @!P0 LDC.64 R16, c[0x0][0x3c8] ;  /* 0x0000f200ff108b82 */ /* 0x000e220000000a00 */
[----:B------:R-:W-:Y:S01]  /*155f0*/  F2FP.F16.F32.PACK_AB R8, R8, R7 ;  /* 0x000000070808723e */ /* 0x000fe200000000ff */
        /* <DEDUP_REMOVED lines=11> */
[----:B------:R-:W-:Y:S01]  /*156b0*/  F2FP.F16.F32.PACK_AB R14, R14, R13 ;  /* 0x0000000d0e0e723e */ /* 0x000fe200000000ff */
[C---:B------:R-:W-:Y:S01]  /*156c0*/  FMUL.FTZ R23, R151.reuse, R18 ;  /* 0x0000001297177220 */ /* 0x040fe20000410000 */
        /* <DEDUP_REMOVED lines=20> */
[----:B------:R-:W-:-:S03]  /*15810*/  F2FP.F16.F32.PACK_AB R17, R20, R23 ;  /* 0x000000171411723e */ /* 0x000fc600000000ff */
        /* <DEDUP_REMOVED lines=34> */
[----:B------:R-:W-:-:S03]  /*15a40*/  F2FP.F16.F32.PACK_AB R20, R27, R20 ;  /* 0x000000141b14723e */ /* 0x000fc600000000ff */
[----:B------:R0:W-:Y:S04]  /*15a50*/  STG.E.128 desc[UR10][R162.64], R16 ;  /* 0x00000010a2007986 */ /* 0x0001e8000c101d0a */
[----:B------:R0:W-:Y:S01]  /*15a60*/  STG.E.128 desc[UR10][R164.64], R20 ;  /* 0x00000014a4007986 */ /* 0x0001e2000c101d0a */
[----:B------:R-:W-:Y:S05]  /*15a70*/  BRA.U !UP2, `(.L_x_20672) ;  /* 0xfffffeb10a507547 */ /* 0x000fea000b83ffff */
[----:B------:R-:W-:Y:S05]  /*15a80*/  EXIT ;  /* 0x000000000000794d */ /* 0x000fea0003800000 */
.L_x_20673:
        /* <DEDUP_REMOVED lines=15> */
.L_x_27323:


//--------------------- .text._ZN10layer_norm13ln_fwd_kernelINS_13Kernel_traitsIf6__halffS2_fjLj4096ELj1ELj1ELj4ELj16ENS_18Kernel_traits_baseILj4096EfS2_fS2_fjLj128EEEEELb1ELb1ELb1ELb0EEEvNS_9FwdParamsE --------------------------
	.section	.text._ZN10layer_norm13ln_fwd_kernelINS_13Kernel_traitsIf6__halffS2_fjLj4096ELj1ELj1ELj4ELj16ENS_18Kernel_traits_baseILj4096EfS2_fS2_fjLj128EEEEELb1ELb1ELb1ELb0EEEvNS_9FwdParamsE,"ax",@progbits
	.align	128
        .global         _ZN10layer_norm13ln_fwd_kernelINS_13Kernel_traitsIf6__halffS2_fjLj4096ELj1ELj1ELj4ELj16ENS_18Kernel_traits_baseILj4096EfS2_fS2_fjLj128EEEEELb1ELb1ELb1ELb0EEEvNS_9FwdParamsE
        .type           _ZN10layer_norm13ln_fwd_kernelINS_13Kernel_traitsIf6__halffS2_fjLj4096ELj1ELj1ELj4ELj16ENS_18Kernel_traits_baseILj4096EfS2_fS2_fjLj128EEEEELb1ELb1ELb1ELb0EEEvNS_9FwdParamsE,@function
        .size           _ZN10layer_norm13ln_fwd_kernelINS_13Kernel_traitsIf6__halffS2_fjLj4096ELj1ELj1ELj4ELj16ENS_18Kernel_traits_baseILj4096EfS2_fS2_fjLj128EEEEELb1ELb1ELb1ELb0EEEvNS_9FwdParamsE,(.L_x_27324 - _ZN10layer_norm13ln_fwd_kernelINS_13Kernel_traitsIf6__halffS2_fjLj4096ELj1ELj1ELj4ELj16ENS_18Kernel_traits_baseILj4096EfS2_fS2_fjLj128EEEEELb1ELb1ELb1ELb0EEEvNS_9FwdParamsE)
        .other          _ZN10layer_norm13ln_fwd_kernelINS_13Kernel_traitsIf6__halffS2_fjLj4096ELj1ELj1ELj4ELj16ENS_18Kernel_traits_baseILj4096EfS2_fS2_fjLj128EEEEELb1ELb1ELb1ELb0EEEvNS_9FwdParamsE,@"STO_CUDA_ENTRY STV_DEFAULT"
_ZN10layer_norm13ln_fwd_kernelINS_13Kernel_traitsIf6__halffS2_fjLj4096ELj1ELj1ELj4ELj16ENS_18Kernel_traits_baseILj4096EfS2_fS2_fjLj128EEEEELb1ELb1ELb1ELb0EEEvNS_9FwdParamsE:
.text._ZN10layer_norm13ln_fwd_kernelINS_13Kernel_traitsIf6__halffS2_fjLj4096ELj1ELj1ELj4ELj16ENS_18Kernel_traits_baseILj4096EfS2_fS2_fjLj128EEEEELb1ELb1ELb1ELb0EEEvNS_9FwdParamsE:
        /* <DEDUP_REMOVED lines=111> */
.L_x_20675:
        /* <DEDUP_REMOVED lines=55> */
.L_x_20676:
[----:B------:R-:W-:Y:S05]  /*0a60*/  BSYNC.RECONVERGENT B0 ;  /* 0x0000000000007941 */ /* 0x000fea0003800200 */
.L_x_20674:
        /* <DEDUP_REMOVED lines=88> */
.L_x_21085:
        /* <DEDUP_REMOVED lines=28> */
.L_x_20679:
        /* <DEDUP_REMOVED lines=26> */
.L_x_20684:
        /* <DEDUP_REMOVED lines=13> */
.L_x_20686:
[----:B------:R-:W-:Y:S05]  /*1420*/  BSYNC.RECONVERGENT B2 ;  /* 0x0000000000027941 */ /* 0x000fea0003800200 */
.L_x_20685:
        /* <DEDUP_REMOVED lines=60> */
.L_x_20683:
[----:B------:R-:W-:Y:S05]  /*17f0*/  BSYNC.RECONVERGENT B1 ;  /* 0x0000000000017941 */ /* 0x000fea0003800200 */
.L_x_20682:
        /* <DEDUP_REMOVED lines=9> */
[----:B------:R-:W-:-:S07]  /*1890*/  FFMA.FTZ R112, R113, R92, R8 ;  /* 0x0000005c71707223 */ /* 0x000fce0000010008 */
.L_x_20681:
        /* <DEDUP_REMOVED lines=16> */
.L_x_20690:
        /* <DEDUP_REMOVED lines=13> */
.L_x_20692:
[----:B------:R-:W-:Y:S05]  /*1a70*/  BSYNC.RECONVERGENT B2 ;  /* 0x0000000000027941 */ /* 0x000fea0003800200 */
.L_x_20691:
        /* <DEDUP_REMOVED lines=9> */
[----:B------:R-:W-:-:S04]  /*1b10*/  IMAD.WIDE.U32 R114, R113, -0x2daee0ad, RZ ;  /* 0xd2511f5371727825 */ /* 0x000fc800078e00ff */
[----:B------:R-:W-:Y:S02]  /*1b20*/  VIADD R119, R3, 0x76cf5d0a ;  /* 0x76cf5d0a03777836 */ /* 0x000fe40000000000 */
[----:B------:R-:W-:-:S03]  /*1b30*/  IMAD.WIDE.U32 R116, R116, -0x326172a9, RZ ;  /* 0xcd9e8d5774747825 */ /* 0x000fc600078e00ff */
[----:B------:R-:W-:Y:S01]  /*1b40*/  LOP3.LUT R119, R119, R118, R115, 0x96, !PT ;  /* 0x0000007677777212 */ /* 0x000fe200078e9673 */
[C---:B------:R-:W-:Y:S01]  /*1b50*/  VIADD R113, R2.reuse, 0x3c6ef372 ;  /* 0x3c6ef37202717836 */ /* 0x040fe20000000000 */
[----:B------:R-:W-:-:S04]  /*1b60*/  IADD3 R115, PT, PT, R2, -0x255992d5, RZ ;  /* 0xdaa66d2b02737810 */ /* 0x000fc80007ffe0ff */
        /* <DEDUP_REMOVED lines=9> */
[C---:B------:R-:W-:Y:S02]  /*1c00*/  IADD3 R113, PT, PT, R2.reuse, 0x78dde6e4, RZ ;  /* 0x78dde6e402717810 */ /* 0x040fe40007ffe0ff */
        /* <DEDUP_REMOVED lines=30> */
[----:B------:R-:W-:Y:S02]  /*1df0*/  VIADD R113, R3, 0x96a522ad ;  /* 0x96a522ad03717836 */ /* 0x000fe40000000000 */
[----:B------:R-:W-:Y:S02]  /*1e00*/  IMAD.MOV.U32 R164, RZ, RZ, R170 ;  /* 0x000000ffffa47224 */ /* 0x000fe400078e00aa */
[----:B------:R-:W-:Y:S01]  /*1e10*/  IMAD.MOV.U32 R115, RZ, RZ, RZ ;  /* 0x000000ffff737224 */ /* 0x000fe200078e00ff */
[----:B------:R-:W-:Y:S02]  /*1e20*/  LOP3.LUT R162, R113, R114, R119, 0x96, !PT ;  /* 0x0000007271a27212 */ /* 0x000fe400078e9677 */
[----:B------:R-:W-:Y:S01]  /*1e30*/  MOV R113, R168 ;  /* 0x000000a800717202 */ /* 0x000fe20000000f00 */
[----:B------:R-:W-:-:S07]  /*1e40*/  IMAD.MOV.U32 R168, RZ, RZ, R118 ;  /* 0x000000ffffa87224 */ /* 0x000fce00078e0076 */
.L_x_20689:
[----:B------:R-:W-:Y:S05]  /*1e50*/  BSYNC.RECONVERGENT B1 ;  /* 0x0000000000017941 */ /* 0x000fea0003800200 */
.L_x_20688:
        /* <DEDUP_REMOVED lines=9> */
[----:B------:R-:W-:-:S07]  /*1ef0*/  FFMA.FTZ R113, R114, R93, R9 ;  /* 0x0000005d72717223 */ /* 0x000fce0000010009 */
.L_x_20687:
        /* <DEDUP_REMOVED lines=16> */
.L_x_20696:
        /* <DEDUP_REMOVED lines=13> */
.L_x_20698:
[----:B------:R-:W-:Y:S05]  /*20d0*/  BSYNC.RECONVERGENT B2 ;  /* 0x0000000000027941 */ /* 0x000fea0003800200 */
.L_x_20697:
[----:B------:R-:W-:Y:S01]  /*20e0*/  IMAD.WIDE.U32 R116, R174, -0x326172a9, RZ ;  /* 0xcd9e8d57ae747825 */ /* 0x000fe200078e00ff */
[----:B------:R-:W-:Y:S02]  /*20f0*/  LOP3.LUT R170, R149, R115, R3, 0x96, !PT ;  /* 0x0000007395aa7212 */ /* 0x000fe400078e9603 */
        /* <DEDUP_REMOVED lines=59> */
.L_x_20695:
[----:B------:R-:W-:Y:S05]  /*24b0*/  BSYNC.RECONVERGENT B1 ;  /* 0x0000000000017941 */ /* 0x000fea0003800200 */
.L_x_20694:
        /* <DEDUP_REMOVED lines=10> */
.L_x_20693:
        /* <DEDUP_REMOVED lines=16> */
.L_x_20702:
        /* <DEDUP_REMOVED lines=13> */
.L_x_20704:
[----:B------:R-:W-:Y:S05]  /*2730*/  BSYNC.RECONVERGENT B2 ;  /* 0x0000000000027941 */ /* 0x000fea0003800200 */
.L_x_20703:
        /* <DEDUP_REMOVED lines=61> */
.L_x_20701:
[----:B------:R-:W-:Y:S05]  /*2b10*/  BSYNC.RECONVERGENT B1 ;  /* 0x0000000000017941 */ /* 0x000fea0003800200 */
.L_x_20700:
        /* <DEDUP_REMOVED lines=10> */
.L_x_20699:
[----:B------:R-:W-:Y:S01]  /*2bc0*/  IMAD.MOV.U32 R118, RZ, RZ, R117 ;  /* 0x000000ffff767224 */ /* 0x000fe200078e0075 */
[----:B-----5:R-:W-:Y:S01]  /*2bd0*/  MOV R116, R4 ;  /* 0x0000000400747202 */ /* 0x020fe20000000f00 */
        /* <DEDUP_REMOVED lines=14> */
.L_x_20708:
        /* <DEDUP_REMOVED lines=13> */
.L_x_20710:
[----:B------:R-:W-:Y:S05]  /*2d90*/  BSYNC.RECONVERGENT B2 ;  /* 0x0000000000027941 */ /* 0x000fea0003800200 */
.L_x_20709:
        /* <DEDUP_REMOVED lines=17> */
[C---:B------:R-:W-:Y:S02]  /*2eb0*/  IADD3 R117, PT, PT, R2.reuse, -0x255992d5, RZ ;  /* 0xdaa66d2b02757810 */ /* 0x040fe40007ffe0ff */
[----:B------:R-:W-:Y:S01]  /*2ec0*/  IADD3 R153, PT, PT, R2, 0x78dde6e4, RZ ;  /* 0x78dde6e402997810 */ /* 0x000fe20007ffe0ff */
        /* <DEDUP_REMOVED lines=12> */
[----:B------:R-:W-:Y:S01]  /*2f90*/  IADD3 R167, PT, PT, R3, 0x646e171e, RZ ;  /* 0x646e171e03a77810 */ /* 0x000fe20007ffe0ff */
[C---:B------:R-:W-:Y:S02]  /*2fa0*/  VIADD R117, R2.reuse, 0x1715609d ;  /* 0x1715609d02757836 */ /* 0x040fe40000000000 */
[----:B------:R-:W-:-:S03]  /*2fb0*/  VIADD R153, R2, 0xb54cda56 ;  /* 0xb54cda5602997836 */ /* 0x000fc60000000000 */
[----:B------:R-:W-:Y:S01]  /*2fc0*/  LOP3.LUT R117, R117, R118, R173, 0x96, !PT ;  /* 0x0000007675757212 */ /* 0x000fe200078e96ad */
[----:B------:R-:W-:-:S04]  /*2fd0*/  IMAD.WIDE.U32 R118, R119, -0x326172a9, RZ ;  /* 0xcd9e8d5777767825 */ /* 0x000fc800078e00ff */
[----:B------:R-:W-:Y:S01]  /*2fe0*/  IMAD.WIDE.U32 R116, R117, -0x2daee0ad, RZ ;  /* 0xd2511f5375747825 */ /* 0x000fe200078e00ff */
[----:B------:R-:W-:Y:S02]  /*2ff0*/  LOP3.LUT R153, R153, R172, R119, 0x96, !PT ;  /* 0x000000ac99997212 */ /* 0x000fe400078e9677 */
[----:B------:R-:W-:Y:S02]  /*3000*/  IADD3 R119, PT, PT, R3, 0x1fd5c5a3, RZ ;  /* 0x1fd5c5a303777810 */ /* 0x000fe40007ffe0ff */
[----:B------:R-:W-:Y:S01]  /*3010*/  LOP3.LUT R167, R167, R170, R117, 0x96, !PT ;  /* 0x000000aaa7a77212 */ /* 0x000fe200078e9675 */
[----:B------:R-:W-:-:S04]  /*3020*/  IMAD.WIDE.U32 R170, R153, -0x2daee0ad, RZ ;  /* 0xd2511f5399aa7825 */ /* 0x000fc800078e00ff */
[----:B------:R-:W-:Y:S01]  /*3030*/  IMAD.WIDE.U32 R172, R167, -0x326172a9, RZ ;  /* 0xcd9e8d57a7ac7825 */ /* 0x000fe200078e00ff */
[----:B------:R-:W-:-:S03]  /*3040*/  LOP3.LUT R119, R119, R116, R171, 0x96, !PT ;  /* 0x0000007477777212 */ /* 0x000fc600078e96ab */
[C---:B------:R-:W-:Y:S02]  /*3050*/  VIADD R117, R2.reuse, 0x5384540f ;  /* 0x5384540f02757836 */ /* 0x040fe40000000000 */
[----:B------:R-:W-:Y:S02]  /*3060*/  VIADD R153, R2, 0xf1bbcdc8 ;  /* 0xf1bbcdc802997836 */ /* 0x000fe40000000000 */
        /* <DEDUP_REMOVED lines=11> */
[----:B------:R-:W-:Y:S01]  /*3120*/  MOV R116, R168 ;  /* 0x000000a800747202 */ /* 0x000fe20000000f00 */
[----:B------:R-:W-:Y:S01]  /*3130*/  IMAD.MOV.U32 R164, RZ, RZ, R172 ;  /* 0x000000ffffa47224 */ /* 0x000fe200078e00ac */
[----:B------:R-:W-:Y:S01]  /*3140*/  LOP3.LUT R160, R117, R118, R173, 0x96, !PT ;  /* 0x0000007675a07212 */ /* 0x000fe200078e96ad */
[----:B------:R-:W-:Y:S02]  /*3150*/  IMAD.MOV.U32 R168, RZ, RZ, R170 ;  /* 0x000000ffffa87224 */ /* 0x000fe400078e00aa */
[----:B------:R-:W-:-:S07]  /*3160*/  IMAD.MOV.U32 R118, RZ, RZ, RZ ;  /* 0x000000ffff767224 */ /* 0x000fce00078e00ff */
.L_x_20707:
[----:B------:R-:W-:Y:S05]  /*3170*/  BSYNC.RECONVERGENT B1 ;  /* 0x0000000000017941 */ /* 0x000fea0003800200 */
.L_x_20706:
[----:B------:R-:W-:Y:S01]  /*3180*/  I2FP.F32.U32 R116, R116 ;  /* 0x0000007400747245 */ /* 0x000fe20000201000 */
[----:B------:R-:W-:Y:S02]  /*3190*/  HFMA2 R119, -RZ, RZ, 0.1171875, 0 ;  /* 0x2f800000ff777431 */ /* 0x000fe400000001ff */
[----:B------:R-:W-:-:S03]  /*31a0*/  HADD2.F32 R117, -RZ, R14.H0_H0 ;  /* 0x2000000eff757230 */ /* 0x000fc60000004100 */
[----:B------:R-:W-:Y:S02]  /*31b0*/  FFMA.FTZ R116, R116, R119, 1.1641532182693481445e-10 ;  /* 0x2f00000074747423 */ /* 0x000fe40000010077 */
[----:B------:R-:W-:-:S04]  /*31c0*/  FMUL.FTZ R117, R117, UR13 ;  /* 0x0000000d75757c20 */ /* 0x000fc80008410000 */
[----:B------:R-:W-:Y:S01]  /*31d0*/  FMUL.FTZ R117, R117, UR12 ;  /* 0x0000000c75757c20 */ /* 0x000fe20008410000 */
[----:B------:R-:W-:-:S04]  /*31e0*/  FSETP.GTU.FTZ.AND P3, PT, R116, UR7, PT ;  /* 0x0000000774007c0b */ /* 0x000fc8000bf7c000 */
[----:B------:R-:W-:Y:S02]  /*31f0*/  FSEL R117, R117, RZ, !P3 ;  /* 0x000000ff75757208 */ /* 0x000fe40005800000 */
[----:B------:R-:W-:-:S03]  /*3200*/  SEL R153, RZ, 0x1, P3 ;  /* 0x00000001ff997807 */ /* 0x000fc60001800000 */
[----:B------:R-:W-:-:S07]  /*3210*/  FFMA.FTZ R116, R117, R88, R4 ;  /* 0x0000005875747223 */ /* 0x000fce0000010004 */
.L_x_20705:
        /* <DEDUP_REMOVED lines=16> */
.L_x_20714:
        /* <DEDUP_REMOVED lines=13> */
.L_x_20716:
[----:B------:R-:W-:Y:S05]  /*33f0*/  BSYNC.RECONVERGENT B2 ;  /* 0x0000000000027941 */ /* 0x000fea0003800200 */
.L_x_20715:
        /* <DEDUP_REMOVED lines=61> */
.L_x_20713:
[----:B------:R-:W-:Y:S05]  /*37d0*/  BSYNC.RECONVERGENT B1 ;  /* 0x0000000000017941 */ /* 0x000fea0003800200 */
.L_x_20712:
[----:B------:R-:W-:Y:S01]  /*37e0*/  I2FP.F32.U32 R117, R117 ;  /* 0x0000007500757245 */ /* 0x000fe20000201000 */
[----:B------:R-:W-:Y:S02]  /*37f0*/  HADD2.F32 R118, -RZ, R14.H1_H1 ;  /* 0x3000000eff767230 */ /* 0x000fe40000004100 */
        /* <DEDUP_REMOVED lines=8> */
.L_x_20711:
        /* <DEDUP_REMOVED lines=16> */
.L_x_20720:
        /* <DEDUP_REMOVED lines=13> */
.L_x_20722:
[----:B------:R-:W-:Y:S05]  /*3a50*/  BSYNC.RECONVERGENT B2 ;  /* 0x0000000000027941 */ /* 0x000fea0003800200 */
.L_x_20721:
        /* <DEDUP_REMOVED lines=61> */
.L_x_20719:
[----:B------:R-:W-:Y:S05]  /*3e30*/  BSYNC.RECONVERGENT B1 ;  /* 0x0000000000017941 */ /* 0x000fea0003800200 */
.L_x_20718:
[----:B------:R-:W-:Y:S01]  /*3e40*/  I2FP.F32.U32 R118, R118 ;  /* 0x0000007600767245 */ /* 0x000fe20000201000 */
[----:B------:R-:W-:Y:S02]  /*3e50*/  HADD2.F32 R119, -RZ, R15.H0_H0 ;  /* 0x2000000fff777230 */ /* 0x000fe40000004100 */
        /* <DEDUP_REMOVED lines=8> */
.L_x_20717:
        /* <DEDUP_REMOVED lines=16> */
.L_x_20726:
        /* <DEDUP_REMOVED lines=13> */
.L_x_20728:
[----:B------:R-:W-:Y:S05]  /*40b0*/  BSYNC.RECONVERGENT B2 ;  /* 0x0000000000027941 */ /* 0x000fea0003800200 */
.L_x_20727:
        /* <DEDUP_REMOVED lines=23> */
[----:B------:R-:W-:-:S03]  /*4230*/  IADD3 R119, PT, PT, R2, 0x78dde6e4, RZ ;  /* 0x78dde6e402777810 */ /* 0x000fc60007ffe0ff */
[----:B------:R-:W-:Y:S01]  /*4240*/  VIADD R167, R3, 0xed9eba14 ;  /* 0xed9eba1403a77836 */ /* 0x000fe20000000000 */
        /* <DEDUP_REMOVED lines=29> */
[----:B------:R-:W-:Y:S02]  /*4420*/  IADD3 R167, PT, PT, R2, -0x700cb87f, RZ ;  /* 0x8ff3478102a77810 */ /* 0x000fe40007ffe0ff */
[----:B------:R-:W-:Y:S01]  /*4430*/  LOP3.LUT R162, R119, R170, R177, 0x96, !PT ;  /* 0x000000aa77a27212 */ /* 0x000fe200078e96b1 */
[----:B------:R-:W-:Y:S01]  /*4440*/  IMAD.MOV.U32 R164, RZ, RZ, R178 ;  /* 0x000000ffffa47224 */ /* 0x000fe200078e00b2 */
[----:B------:R-:W-:Y:S01]  /*4450*/  LOP3.LUT R160, R167, R172, R179, 0x96, !PT ;  /* 0x000000aca7a07212 */ /* 0x000fe200078e96b3 */
[----:B------:R-:W-:Y:S01]  /*4460*/  IMAD.MOV.U32 R167, RZ, RZ, RZ ;  /* 0x000000ffffa77224 */ /* 0x000fe200078e00ff */
[----:B------:R-:W-:Y:S01]  /*4470*/  MOV R119, R168 ;  /* 0x000000a800777202 */ /* 0x000fe20000000f00 */
[----:B------:R-:W-:-:S07]  /*4480*/  IMAD.MOV.U32 R168, RZ, RZ, R176 ;  /* 0x000000ffffa87224 */ /* 0x000fce00078e00b0 */
.L_x_20725:
[----:B------:R-:W-:Y:S05]  /*4490*/  BSYNC.RECONVERGENT B1 ;  /* 0x0000000000017941 */ /* 0x000fea0003800200 */
.L_x_20724:
[----:B------:R-:W-:Y:S01]  /*44a0*/  I2FP.F32.U32 R119, R119 ;  /* 0x0000007700777245 */ /* 0x000fe20000201000 */
[----:B------:R-:W-:Y:S02]  /*44b0*/  HFMA2 R158, -RZ, RZ, 0.1171875, 0 ;  /* 0x2f800000ff9e7431 */ /* 0x000fe400000001ff */
[----:B------:R-:W-:-:S03]  /*44c0*/  HADD2.F32 R156, -RZ, R15.H1_H1 ;  /* 0x3000000fff9c7230 */ /* 0x000fc60000004100 */
[----:B------:R-:W-:Y:S02]  /*44d0*/  FFMA.FTZ R119, R119, R158, 1.1641532182693481445e-10 ;  /* 0x2f00000077777423 */ /* 0x000fe4000001009e */
[----:B------:R-:W-:-:S04]  /*44e0*/  FMUL.FTZ R156, R156, UR13 ;  /* 0x0000000d9c9c7c20 */ /* 0x000fc80008410000 */
[----:B------:R-:W-:Y:S01]  /*44f0*/  FMUL.FTZ R156, R156, UR12 ;  /* 0x0000000c9c9c7c20 */ /* 0x000fe20008410000 */
[----:B------:R-:W-:-:S04]  /*4500*/  FSETP.GTU.FTZ.AND P2, PT, R119, UR7, PT ;  /* 0x0000000777007c0b */ /* 0x000fc8000bf5c000 */
[----:B------:R-:W-:Y:S02]  /*4510*/  FSEL R158, R156, RZ, !P2 ;  /* 0x000000ff9c9e7208 */ /* 0x000fe40005000000 */
[----:B------:R-:W-:-:S03]  /*4520*/  SEL R156, RZ, 0x1, P2 ;  /* 0x00000001ff9c7807 */ /* 0x000fc60001000000 */
[----:B------:R-:W-:Y:S01]  /*4530*/  FFMA.FTZ R119, R158, R91, R7 ;  /* 0x0000005b9e777223 */ /* 0x000fe20000010007 */
[----:B------:R-:W-:Y:S06]  /*4540*/  BRA `(.L_x_20723) ;  /* 0x0000003000cc7947 */ /* 0x000fec0003800000 */
.L_x_20680:
[----:B------:R-:W-:Y:S01]  /*4550*/  IMAD.MOV.U32 R114, RZ, RZ, R167 ;  /* 0x000000ffff727224 */ /* 0x000fe200078e00a7 */
[----:B------:R-:W-:Y:S01]  /*4560*/  MOV R112, RZ ;  /* 0x000000ff00707202 */ /* 0x000fe20000000f00 */
        /* <DEDUP_REMOVED lines=18> */
.L_x_20732:
        /* <DEDUP_REMOVED lines=13> */
.L_x_20734:
[----:B0-----:R-:W-:Y:S05]  /*4760*/  BSYNC.RECONVERGENT B2 ;  /* 0x0000000000027941 */ /* 0x001fea0003800200 */
.L_x_20733:
        /* <DEDUP_REMOVED lines=60> */
.L_x_20731:
[----:B0-----:R-:W-:Y:S05]  /*4b30*/  BSYNC.RECONVERGENT B1 ;  /* 0x0000000000017941 */ /* 0x001fea0003800200 */
.L_x_20730:
        /* <DEDUP_REMOVED lines=10> */
.L_x_20729:
        /* <DEDUP_REMOVED lines=16> */
.L_x_20738:
        /* <DEDUP_REMOVED lines=13> */
.L_x_20740:
[----:B0-----:R-:W-:Y:S05]  /*4db0*/  BSYNC.RECONVERGENT B2 ;  /* 0x0000000000027941 */ /* 0x001fea0003800200 */
.L_x_20739:
        /* <DEDUP_REMOVED lines=61> */
.L_x_20737:
[----:B0-----:R-:W-:Y:S05]  /*5190*/  BSYNC.RECONVERGENT B1 ;  /* 0x0000000000017941 */ /* 0x001fea0003800200 */
.L_x_20736:
        /* <DEDUP_REMOVED lines=10> */
.L_x_20735:
[----:B------:R-:W-:Y:S01]  /*5240*/  IMAD.MOV.U32 R116, RZ, RZ, R115 ;  /* 0x000000ffff747224 */ /* 0x000fe200078e0073 */
[----:B------:R-:W-:Y:S01]  /*5250*/  MOV R114, RZ ;  /* 0x000000ff00727202 */ /* 0x000fe20000000f00 */
        /* <DEDUP_REMOVED lines=14> */
.L_x_20744:
        /* <DEDUP_REMOVED lines=13> */
.L_x_20746:
[----:B0-----:R-:W-:Y:S05]  /*5410*/  BSYNC.RECONVERGENT B2 ;  /* 0x0000000000027941 */ /* 0x001fea0003800200 */
.L_x_20745:
        /* <DEDUP_REMOVED lines=56> */
[----:B------:R-:W-:Y:S01]  /*57a0*/  IMAD.MOV.U32 R164, RZ, RZ, R170 ;  /* 0x000000ffffa47224 */ /* 0x000fe200078e00aa */
[----:B------:R-:W-:Y:S01]  /*57b0*/  LOP3.LUT R162, R117, R114, R119, 0x96, !PT ;  /* 0x0000007275a27212 */ /* 0x000fe200078e9677 */
[----:B------:R-:W-:Y:S01]  /*57c0*/  IMAD.MOV.U32 R116, RZ, RZ, RZ ;  /* 0x000000ffff747224 */ /* 0x000fe200078e00ff */
[----:B------:R-:W-:Y:S01]  /*57d0*/  MOV R114, R168 ;  /* 0x000000a800727202 */ /* 0x000fe20000000f00 */
[----:B------:R-:W-:-:S07]  /*57e0*/  IMAD.MOV.U32 R168, RZ, RZ, R118 ;  /* 0x000000ffffa87224 */ /* 0x000fce00078e0076 */
.L_x_20743:
[----:B0-----:R-:W-:Y:S05]  /*57f0*/  BSYNC.RECONVERGENT B1 ;  /* 0x0000000000017941 */ /* 0x001fea0003800200 */
.L_x_20742:
        /* <DEDUP_REMOVED lines=10> */
.L_x_20741:
        /* <DEDUP_REMOVED lines=16> */
.L_x_20750:
        /* <DEDUP_REMOVED lines=13> */
.L_x_20752:
[----:B0-----:R-:W-:Y:S05]  /*5a70*/  BSYNC.RECONVERGENT B2 ;  /* 0x0000000000027941 */ /* 0x001fea0003800200 */
.L_x_20751:
        /* <DEDUP_REMOVED lines=61> */
.L_x_20749:
[----:B0-----:R-:W-:Y:S05]  /*5e50*/  BSYNC.RECONVERGENT B1 ;  /* 0x0000000000017941 */ /* 0x001fea0003800200 */
.L_x_20748:
        /* <DEDUP_REMOVED lines=10> */
.L_x_20747:
        /* <DEDUP_REMOVED lines=16> */
.L_x_20756:
        /* <DEDUP_REMOVED lines=13> */
.L_x_20758:
[----:B0-----:R-:W-:Y:S05]  /*60d0*/  BSYNC.RECONVERGENT B2 ;  /* 0x0000000000027941 */ /* 0x001fea0003800200 */
.L_x_20757:
        /* <DEDUP_REMOVED lines=61> */
.L_x_20755:
[----:B0-----:R-:W-:Y:S05]  /*64b0*/  BSYNC.RECONVERGENT B1 ;  /* 0x0000000000017941 */ /* 0x001fea0003800200 */
.L_x_20754:
        /* <DEDUP_REMOVED lines=10> */
.L_x_20753:
        /* <DEDUP_REMOVED lines=16> */
.L_x_20762:
        /* <DEDUP_REMOVED lines=13> */
.L_x_20764:
[----:B0-----:R-:W-:Y:S05]  /*6730*/  BSYNC.RECONVERGENT B2 ;  /* 0x0000000000027941 */ /* 0x001fea0003800200 */
.L_x_20763:
        /* <DEDUP_REMOVED lines=61> */
.L_x_20761:
[----:B0-----:R-:W-:Y:S05]  /*6b10*/  BSYNC.RECONVERGENT B1 ;  /* 0x0000000000017941 */ /* 0x001fea0003800200 */
.L_x_20760:
        /* <DEDUP_REMOVED lines=10> */
.L_x_20759:
        /* <DEDUP_REMOVED lines=16> */
.L_x_20768:
        /* <DEDUP_REMOVED lines=13> */
.L_x_20770:
[----:B0-----:R-:W-:Y:S05]  /*6d90*/  BSYNC.RECONVERGENT B2 ;  /* 0x0000000000027941 */ /* 0x001fea0003800200 */
.L_x_20769:
        /* <DEDUP_REMOVED lines=61> */
.L_x_20767:
[----:B0-----:R-:W-:Y:S05]  /*7170*/  BSYNC.RECONVERGENT B1 ;  /* 0x0000000000017941 */ /* 0x001fea0003800200 */
.L_x_20766:
        /* <DEDUP_REMOVED lines=10> */
.L_x_20765:
        /* <DEDUP_REMOVED lines=16> */
.L_x_20773:
        /* <DEDUP_REMOVED lines=13> */
.L_x_20775:
[----:B0-----:R-:W-:Y:S05]  /*73f0*/  BSYNC.RECONVERGENT B2 ;  /* 0x0000000000027941 */ /* 0x001fea0003800200 */
.L_x_20774:
        /* <DEDUP_REMOVED lines=61> */
.L_x_20772:
[----:B0-----:R-:W-:Y:S05]  /*77d0*/  BSYNC.RECONVERGENT B1 ;  /* 0x0000000000017941 */ /* 0x001fea0003800200 */
.L_x_20771:
        /* <DEDUP_REMOVED lines=10> */
.L_x_20723:
        /* <DEDUP_REMOVED lines=26> */
.L_x_20776:
[----:B------:R-:W-:Y:S01]  /*7a20*/  IADD3 R166, PT, PT, R166, 0x80, RZ ;  /* 0x00000080a6a67810 */ /* 0x000fe20007ffe0ff */
[----:B------:R-:W-:-:S07]  /*7a30*/  VIADD R165, R165, 0x80 ;  /* 0x00000080a5a57836 */ /* 0x000fce0000000000 */
.L_x_20678:
[----:B0-----:R-:W-:Y:S05]  /*7a40*/  BSYNC.RECONVERGENT B0 ;  /* 0x0000000000007941 */ /* 0x001fea0003800200 */
.L_x_20677:
        /* <DEDUP_REMOVED lines=15> */
[----:B--2---:R-:W-:Y:S01]  /*7b40*/  IMAD.MOV.U32 R168, RZ, RZ, R158 ;  /* 0x000000ffffa87224 */ /* 0x004fe200078e009e */
[----:B0-----:R-:W-:Y:S02]  /*7b50*/  MOV R122, R167 ;  /* 0x000000a7007a7202 */ /* 0x001fe40000000f00 */
        /* <DEDUP_REMOVED lines=18> */
.L_x_20783:
        /* <DEDUP_REMOVED lines=13> */
.L_x_20785:
[----:B------:R-:W-:Y:S05]  /*7d50*/  BSYNC.RECONVERGENT B2 ;  /* 0x0000000000027941 */ /* 0x000fea0003800200 */
.L_x_20784:
        /* <DEDUP_REMOVED lines=60> */
.L_x_20782:
[----:B------:R-:W-:Y:S05]  /*8120*/  BSYNC.RECONVERGENT B1 ;  /* 0x0000000000017941 */ /* 0x000fea0003800200 */
.L_x_20781:
        /* <DEDUP_REMOVED lines=10> */
.L_x_20780:
        /* <DEDUP_REMOVED lines=16> */
.L_x_20789:
        /* <DEDUP_REMOVED lines=13> */
.L_x_20791:
[----:B------:R-:W-:Y:S05]  /*83a0*/  BSYNC.RECONVERGENT B2 ;  /* 0x0000000000027941 */ /* 0x000fea0003800200 */
.L_x_20790:
        /* <DEDUP_REMOVED lines=61> */
.L_x_20788:
[----:B------:R-:W-:Y:S05]  /*8780*/  BSYNC.RECONVERGENT B1 ;  /* 0x0000000000017941 */ /* 0x000fea0003800200 */
.L_x_20787:
        /* <DEDUP_REMOVED lines=9> */
[----:B------:R-:W-:-:S07]  /*8820*/  FFMA.FTZ R121, R122, R69, R9 ;  /* 0x000000457a797223 */ /* 0x000fce0000010009 */
.L_x_20786:
        /* <DEDUP_REMOVED lines=16> */
.L_x_20795:
        /* <DEDUP_REMOVED lines=13> */
.L_x_20797:
[----:B------:R-:W-:Y:S05]  /*8a00*/  BSYNC.RECONVERGENT B2 ;  /* 0x0000000000027941 */ /* 0x000fea0003800200 */
.L_x_20796:
[----:B------:R-:W-:Y:S01]  /*8a10*/  IMAD.WIDE.U32 R124, R174, -0x326172a9, RZ ;  /* 0xcd9e8d57ae7c7825 */ /* 0x000fe200078e00ff */
[----:B-1----:R-:W-:Y:S02]  /*8a20*/  LOP3.LUT R170, R149, R123, R3, 0x96, !PT ;  /* 0x0000007b95aa7212 */ /* 0x002fe400078e9603 */
        /* <DEDUP_REMOVED lines=59> */
.L_x_20794:
[----:B------:R-:W-:Y:S05]  /*8de0*/  BSYNC.RECONVERGENT B1 ;  /* 0x0000000000017941 */ /* 0x000fea0003800200 */
.L_x_20793:
        /* <DEDUP_REMOVED lines=10> */
.L_x_20792:
        /* <DEDUP_REMOVED lines=16> */
.L_x_20801:
        /* <DEDUP_REMOVED lines=13> */
.L_x_20803:
[----:B------:R-:W-:Y:S05]  /*9060*/  BSYNC.RECONVERGENT B2 ;  /* 0x0000000000027941 */ /* 0x000fea0003800200 */
.L_x_20802:
        /* <DEDUP_REMOVED lines=61> */
.L_x_20800:
[----:B------:R-:W-:Y:S05]  /*9440*/  BSYNC.RECONVERGENT B1 ;  /* 0x0000000000017941 */ /* 0x000fea0003800200 */
.L_x_20799:
        /* <DEDUP_REMOVED lines=10> */
.L_x_20798:
        /* <DEDUP_REMOVED lines=16> */
.L_x_20807:
        /* <DEDUP_REMOVED lines=13> */
.L_x_20809:
[----:B------:R-:W-:Y:S05]  /*96c0*/  BSYNC.RECONVERGENT B2 ;  /* 0x0000000000027941 */ /* 0x000fea0003800200 */
.L_x_20808:
        /* <DEDUP_REMOVED lines=61> */
.L_x_20806:
[----:B------:R-:W-:Y:S05]  /*9aa0*/  BSYNC.RECONVERGENT B1 ;  /* 0x0000000000017941 */ /* 0x000fea0003800200 */
.L_x_20805:
        /* <DEDUP_REMOVED lines=10> */
.L_x_20804:
        /* <DEDUP_REMOVED lines=16> */
.L_x_20813:
        /* <DEDUP_REMOVED lines=13> */
.L_x_20815:
[----:B------:R-:W-:Y:S05]  /*9d20*/  BSYNC.RECONVERGENT B2 ;  /* 0x0000000000027941 */ /* 0x000fea0003800200 */
.L_x_20814:
        /* <DEDUP_REMOVED lines=61> */
.L_x_20812:
[----:B------:R-:W-:Y:S05]  /*a100*/  BSYNC.RECONVERGENT B1 ;  /* 0x0000000000017941 */ /* 0x000fea0003800200 */
.L_x_20811:
        /* <DEDUP_REMOVED lines=10> */
.L_x_20810:
        /* <DEDUP_REMOVED lines=16> */
.L_x_20819:
        /* <DEDUP_REMOVED lines=13> */
.L_x_20821:
[----:B------:R-:W-:Y:S05]  /*a380*/  BSYNC.RECONVERGENT B2 ;  /* 0x0000000000027941 */ /* 0x000fea0003800200 */
.L_x_20820:
        /* <DEDUP_REMOVED lines=61> */
.L_x_20818:
[----:B------:R-:W-:Y:S05]  /*a760*/  BSYNC.RECONVERGENT B1 ;  /* 0x0000000000017941 */ /* 0x000fea0003800200 */
.L_x_20817:
        /* <DEDUP_REMOVED lines=10> */
.L_x_20816:
        /* <DEDUP_REMOVED lines=16> */
.L_x_20825:
        /* <DEDUP_REMOVED lines=13> */
.L_x_20827:
[----:B------:R-:W-:Y:S05]  /*a9e0*/  BSYNC.RECONVERGENT B2 ;  /* 0x0000000000027941 */ /* 0x000fea0003800200 */
.L_x_20826:
        /* <DEDUP_REMOVED lines=61> */
.L_x_20824:
[----:B------:R-:W-:Y:S05]  /*adc0*/  BSYNC.RECONVERGENT B1 ;  /* 0x0000000000017941 */ /* 0x000fea0003800200 */
.L_x_20823:
        /* <DEDUP_REMOVED lines=11> */
.L_x_20779:
        /* <DEDUP_REMOVED lines=20> */
.L_x_20831:
        /* <DEDUP_REMOVED lines=13> */
.L_x_20833:
[----:B------:R-:W-:Y:S05]  /*b090*/  BSYNC.RECONVERGENT B2 ;  /* 0x0000000000027941 */ /* 0x000fea0003800200 */
.L_x_20832:
        /* <DEDUP_REMOVED lines=60> */
.L_x_20830:
[----:B------:R-:W-:Y:S05]  /*b460*/  BSYNC.RECONVERGENT B1 ;  /* 0x0000000000017941 */ /* 0x000fea0003800200 */
.L_x_20829:
        /* <DEDUP_REMOVED lines=10> */
.L_x_20828:
        /* <DEDUP_REMOVED lines=16> */
.L_x_20837:
        /* <DEDUP_REMOVED lines=13> */
.L_x_20839:
[----:B------:R-:W-:Y:S05]  /*b6e0*/  BSYNC.RECONVERGENT B2 ;  /* 0x0000000000027941 */ /* 0x000fea0003800200 */
.L_x_20838:
        /* <DEDUP_REMOVED lines=61> */
.L_x_20836:
[----:B------:R-:W-:Y:S05]  /*bac0*/  BSYNC.RECONVERGENT B1 ;  /* 0x0000000000017941 */ /* 0x000fea0003800200 */
.L_x_20835:
        /* <DEDUP_REMOVED lines=10> */
.L_x_20834:
        /* <DEDUP_REMOVED lines=16> */
.L_x_20843:
        /* <DEDUP_REMOVED lines=13> */
.L_x_20845:
[----:B------:R-:W-:Y:S05]  /*bd40*/  BSYNC.RECONVERGENT B2 ;  /* 0x0000000000027941 */ /* 0x000fea0003800200 */
.L_x_20844:
        /* <DEDUP_REMOVED lines=61> */
.L_x_20842:
[----:B------:R-:W-:Y:S05]  /*c120*/  BSYNC.RECONVERGENT B1 ;  /* 0x0000000000017941 */ /* 0x000fea0003800200 */
.L_x_20841:
        /* <DEDUP_REMOVED lines=10> */
.L_x_20840:
        /* <DEDUP_REMOVED lines=16> */
.L_x_20849:
        /* <DEDUP_REMOVED lines=13> */
.L_x_20851:
[----:B------:R-:W-:Y:S05]  /*c3a0*/  BSYNC.RECONVERGENT B2 ;  /* 0x0000000000027941 */ /* 0x000fea0003800200 */
.L_x_20850:
        /* <DEDUP_REMOVED lines=61> */
.L_x_20848:
[----:B------:R-:W-:Y:S05]  /*c780*/  BSYNC.RECONVERGENT B1 ;  /* 0x0000000000017941 */ /* 0x000fea0003800200 */
.L_x_20847:
        /* <DEDUP_REMOVED lines=10> */
.L_x_20846:
        /* <DEDUP_REMOVED lines=16> */
.L_x_20855:
        /* <DEDUP_REMOVED lines=13> */
.L_x_20857:
[----:B------:R-:W-:Y:S05]  /*ca00*/  BSYNC.RECONVERGENT B2 ;  /* 0x0000000000027941 */ /* 0x000fea0003800200 */
.L_x_20856:
        /* <DEDUP_REMOVED lines=61> */
.L_x_20854:
[----:B------:R-:W-:Y:S05]  /*cde0*/  BSYNC.RECONVERGENT B1 ;  /* 0x0000000000017941 */ /* 0x000fea0003800200 */
.L_x_20853:
        /* <DEDUP_REMOVED lines=10> */
.L_x_20852:
        /* <DEDUP_REMOVED lines=16> */
.L_x_20861:
        /* <DEDUP_REMOVED lines=13> */
.L_x_20863:
[----:B------:R-:W-:Y:S05]  /*d060*/  BSYNC.RECONVERGENT B2 ;  /* 0x0000000000027941 */ /* 0x000fea0003800200 */
.L_x_20862:
        /* <DEDUP_REMOVED lines=61> */
.L_x_20860:
[----:B------:R-:W-:Y:S05]  /*d440*/  BSYNC.RECONVERGENT B1 ;  /* 0x0000000000017941 */ /* 0x000fea0003800200 */
.L_x_20859:
        /* <DEDUP_REMOVED lines=10> */
.L_x_20858:
        /* <DEDUP_REMOVED lines=16> */
.L_x_20867:
        /* <DEDUP_REMOVED lines=13> */
.L_x_20869:
[----:B------:R-:W-:Y:S05]  /*d6c0*/  BSYNC.RECONVERGENT B2 ;  /* 0x0000000000027941 */ /* 0x000fea0003800200 */
.L_x_20868:
        /* <DEDUP_REMOVED lines=61> */
.L_x_20866:
[----:B------:R-:W-:Y:S05]  /*daa0*/  BSYNC.RECONVERGENT B1 ;  /* 0x0000000000017941 */ /* 0x000fea0003800200 */
.L_x_20865:
        /* <DEDUP_REMOVED lines=10> */
.L_x_20864:
        /* <DEDUP_REMOVED lines=16> */
.L_x_20872:
        /* <DEDUP_REMOVED lines=13> */
.L_x_20874:
[----:B------:R-:W-:Y:S05]  /*dd20*/  BSYNC.RECONVERGENT B2 ;  /* 0x0000000000027941 */ /* 0x000fea0003800200 */
.L_x_20873:
        /* <DEDUP_REMOVED lines=61> */
.L_x_20871:
[----:B------:R-:W-:Y:S05]  /*e100*/  BSYNC.RECONVERGENT B1 ;  /* 0x0000000000017941 */ /* 0x000fea0003800200 */
.L_x_20870:
        /* <DEDUP_REMOVED lines=10> */
.L_x_20822:
        /* <DEDUP_REMOVED lines=26> */
.L_x_20875:
[----:B------:R-:W-:Y:S01]  /*e350*/  IADD3 R166, PT, PT, R166, 0x80, RZ ;  /* 0x00000080a6a67810 */ /* 0x000fe20007ffe0ff */
[----:B------:R-:W-:-:S07]  /*e360*/  VIADD R165, R165, 0x80 ;  /* 0x00000080a5a57836 */ /* 0x000fce0000000000 */
.L_x_20778:
[----:B------:R-:W-:Y:S05]  /*e370*/  BSYNC.RECONVERGENT B0 ;  /* 0x0000000000007941 */ /* 0x000fea0003800200 */
.L_x_20777:
        /* <DEDUP_REMOVED lines=34> */
.L_x_20882:
        /* <DEDUP_REMOVED lines=13> */
.L_x_20884:
[----:B------:R-:W-:Y:S05]  /*e670*/  BSYNC.RECONVERGENT B2 ;  /* 0x0000000000027941 */ /* 0x000fea0003800200 */
.L_x_20883:
        /* <DEDUP_REMOVED lines=60> */
.L_x_20881:
[----:B------:R-:W-:Y:S05]  /*ea40*/  BSYNC.RECONVERGENT B1 ;  /* 0x0000000000017941 */ /* 0x000fea0003800200 */
.L_x_20880:
        /* <DEDUP_REMOVED lines=10> */
.L_x_20879:
        /* <DEDUP_REMOVED lines=16> */
.L_x_20888:
        /* <DEDUP_REMOVED lines=13> */
.L_x_20890:
[----:B------:R-:W-:Y:S05]  /*ecc0*/  BSYNC.RECONVERGENT B2 ;  /* 0x0000000000027941 */ /* 0x000fea0003800200 */
.L_x_20889:
        /* <DEDUP_REMOVED lines=61> */
.L_x_20887:
[----:B------:R-:W-:Y:S05]  /*f0a0*/  BSYNC.RECONVERGENT B1 ;  /* 0x0000000000017941 */ /* 0x000fea0003800200 */
.L_x_20886:
        /* <DEDUP_REMOVED lines=10> */
.L_x_20885:
        /* <DEDUP_REMOVED lines=16> */
.L_x_20894:
        /* <DEDUP_REMOVED lines=13> */
.L_x_20896:
[----:B------:R-:W-:Y:S05]  /*f320*/  BSYNC.RECONVERGENT B2 ;  /* 0x0000000000027941 */ /* 0x000fea0003800200 */
.L_x_20895:
        /* <DEDUP_REMOVED lines=61> */
.L_x_20893:
[----:B------:R-:W-:Y:S05]  /*f700*/  BSYNC.RECONVERGENT B1 ;  /* 0x0000000000017941 */ /* 0x000fea0003800200 */
.L_x_20892:
        /* <DEDUP_REMOVED lines=10> */
.L_x_20891:
        /* <DEDUP_REMOVED lines=16> */
.L_x_20900:
        /* <DEDUP_REMOVED lines=13> */
.L_x_20902:
[----:B------:R-:W-:Y:S05]  /*f980*/  BSYNC.RECONVERGENT B2 ;  /* 0x0000000000027941 */ /* 0x000fea0003800200 */
.L_x_20901:
        /* <DEDUP_REMOVED lines=61> */
.L_x_20899:
[----:B------:R-:W-:Y:S05]  /*fd60*/  BSYNC.RECONVERGENT B1 ;  /* 0x0000000000017941 */ /* 0x000fea0003800200 */
.L_x_20898:
        /* <DEDUP_REMOVED lines=10> */
.L_x_20897:
        /* <DEDUP_REMOVED lines=16> */
.L_x_20906:
        /* <DEDUP_REMOVED lines=13> */
.L_x_20908:
[----:B------:R-:W-:Y:S05]  /*ffe0*/  BSYNC.RECONVERGENT B2 ;  /* 0x0000000000027941 */ /* 0x000fea0003800200 */
.L_x_20907:
        /* <DEDUP_REMOVED lines=61> */
.L_x_20905:
[----:B------:R-:W-:Y:S05]  /*103c0*/  BSYNC.RECONVERGENT B1 ;  /* 0x0000000000017941 */ /* 0x000fea0003800200 */
.L_x_20904:
        /* <DEDUP_REMOVED lines=10> */
.L_x_20903:
        /* <DEDUP_REMOVED lines=16> */
.L_x_20912:
        /* <DEDUP_REMOVED lines=13> */
.L_x_20914:
[----:B------:R-:W-:Y:S05]  /*10640*/  BSYNC.RECONVERGENT B2 ;  /* 0x0000000000027941 */ /* 0x000fea0003800200 */
.L_x_20913:
        /* <DEDUP_REMOVED lines=61> */
.L_x_20911:
[----:B------:R-:W-:Y:S05]  /*10a20*/  BSYNC.RECONVERGENT B1 ;  /* 0x0000000000017941 */ /* 0x000fea0003800200 */
.L_x_20910:
        /* <DEDUP_REMOVED lines=10> */
.L_x_20909:
        /* <DEDUP_REMOVED lines=16> */
.L_x_20918:
        /* <DEDUP_REMOVED lines=13> */
.L_x_20920:
[----:B------:R-:W-:Y:S05]  /*10ca0*/  BSYNC.RECONVERGENT B2 ;  /* 0x0000000000027941 */ /* 0x000fea0003800200 */
.L_x_20919:
        /* <DEDUP_REMOVED lines=61> */
.L_x_20917:
[----:B------:R-:W-:Y:S05]  /*11080*/  BSYNC.RECONVERGENT B1 ;  /* 0x0000000000017941 */ /* 0x000fea0003800200 */
.L_x_20916:
        /* <DEDUP_REMOVED lines=10> */
.L_x_20915:
        /* <DEDUP_REMOVED lines=16> */
.L_x_20924:
        /* <DEDUP_REMOVED lines=13> */
.L_x_20926:
[----:B------:R-:W-:Y:S05]  /*11300*/  BSYNC.RECONVERGENT B2 ;  /* 0x0000000000027941 */ /* 0x000fea0003800200 */
.L_x_20925:
        /* <DEDUP_REMOVED lines=61> */
.L_x_20923:
[----:B------:R-:W-:Y:S05]  /*116e0*/  BSYNC.RECONVERGENT B1 ;  /* 0x0000000000017941 */ /* 0x000fea0003800200 */
.L_x_20922:
        /* <DEDUP_REMOVED lines=11> */
.L_x_20878:
        /* <DEDUP_REMOVED lines=20> */
.L_x_20930:
        /* <DEDUP_REMOVED lines=13> */
.L_x_20932:
[----:B------:R-:W-:Y:S05]  /*119b0*/  BSYNC.RECONVERGENT B2 ;  /* 0x0000000000027941 */ /* 0x000fea0003800200 */
.L_x_20931:
        /* <DEDUP_REMOVED lines=60> */
.L_x_20929:
[----:B------:R-:W-:Y:S05]  /*11d80*/  BSYNC.RECONVERGENT B1 ;  /* 0x0000000000017941 */ /* 0x000fea0003800200 */
.L_x_20928:
        /* <DEDUP_REMOVED lines=10> */
.L_x_20927:
        /* <DEDUP_REMOVED lines=16> */
.L_x_20936:
        /* <DEDUP_REMOVED lines=13> */
.L_x_20938:
[----:B------:R-:W-:Y:S05]  /*12000*/  BSYNC.RECONVERGENT B2 ;  /* 0x0000000000027941 */ /* 0x000fea0003800200 */
.L_x_20937:
        /* <DEDUP_REMOVED lines=61> */
.L_x_20935:
[----:B------:R-:W-:Y:S05]  /*123e0*/  BSYNC.RECONVERGENT B1 ;  /* 0x0000000000017941 */ /* 0x000fea0003800200 */
.L_x_20934:
        /* <DEDUP_REMOVED lines=10> */
.L_x_20933:
        /* <DEDUP_REMOVED lines=16> */
.L_x_20942:
        /* <DEDUP_REMOVED lines=13> */
.L_x_20944:
[----:B------:R-:W-:Y:S05]  /*12660*/  BSYNC.RECONVERGENT B2 ;  /* 0x0000000000027941 */ /* 0x000fea0003800200 */
.L_x_20943:
        /* <DEDUP_REMOVED lines=61> */
.L_x_20941:
[----:B------:R-:W-:Y:S05]  /*12a40*/  BSYNC.RECONVERGENT B1 ;  /* 0x0000000000017941 */ /* 0x000fea0003800200 */
.L_x_20940:
        /* <DEDUP_REMOVED lines=10> */
.L_x_20939:
        /* <DEDUP_REMOVED lines=16> */
.L_x_20948:
        /* <DEDUP_REMOVED lines=13> */
.L_x_20950:
[----:B------:R-:W-:Y:S05]  /*12cc0*/  BSYNC.RECONVERGENT B2 ;  /* 0x0000000000027941 */ /* 0x000fea0003800200 */
.L_x_20949:
        /* <DEDUP_REMOVED lines=61> */
.L_x_20947:
[----:B------:R-:W-:Y:S05]  /*130a0*/  BSYNC.RECONVERGENT B1 ;  /* 0x0000000000017941 */ /* 0x000fea0003800200 */
.L_x_20946:
        /* <DEDUP_REMOVED lines=10> */
.L_x_20945:
        /* <DEDUP_REMOVED lines=16> */
.L_x_20954:
        /* <DEDUP_REMOVED lines=13> */
.L_x_20956:
[----:B------:R-:W-:Y:S05]  /*13320*/  BSYNC.RECONVERGENT B2 ;  /* 0x0000000000027941 */ /* 0x000fea0003800200 */
.L_x_20955:
        /* <DEDUP_REMOVED lines=61> */
.L_x_20953:
[----:B------:R-:W-:Y:S05]  /*13700*/  BSYNC.RECONVERGENT B1 ;  /* 0x0000000000017941 */ /* 0x000fea0003800200 */
.L_x_20952:
        /* <DEDUP_REMOVED lines=10> */
.L_x_20951:
        /* <DEDUP_REMOVED lines=16> */
.L_x_20960:
        /* <DEDUP_REMOVED lines=13> */
.L_x_20962:
[----:B------:R-:W-:Y:S05]  /*13980*/  BSYNC.RECONVERGENT B2 ;  /* 0x0000000000027941 */ /* 0x000fea0003800200 */
.L_x_20961:
        /* <DEDUP_REMOVED lines=61> */
.L_x_20959:
[----:B------:R-:W-:Y:S05]  /*13d60*/  BSYNC.RECONVERGENT B1 ;  /* 0x0000000000017941 */ /* 0x000fea0003800200 */
.L_x_20958:
        /* <DEDUP_REMOVED lines=10> */
.L_x_20957:
        /* <DEDUP_REMOVED lines=16> */
.L_x_20966:
        /* <DEDUP_REMOVED lines=13> */
.L_x_20968:
[----:B------:R-:W-:Y:S05]  /*13fe0*/  BSYNC.RECONVERGENT B2 ;  /* 0x0000000000027941 */ /* 0x000fea0003800200 */
.L_x_20967:
        /* <DEDUP_REMOVED lines=61> */
.L_x_20965:
[----:B------:R-:W-:Y:S05]  /*143c0*/  BSYNC.RECONVERGENT B1 ;  /* 0x0000000000017941 */ /* 0x000fea0003800200 */
.L_x_20964:
        /* <DEDUP_REMOVED lines=10> */
.L_x_20963:
        /* <DEDUP_REMOVED lines=16> */
.L_x_20971:
        /* <DEDUP_REMOVED lines=13> */
.L_x_20973:
[----:B------:R-:W-:Y:S05]  /*14640*/  BSYNC.RECONVERGENT B2 ;  /* 0x0000000000027941 */ /* 0x000fea0003800200 */
.L_x_20972:
        /* <DEDUP_REMOVED lines=61> */
.L_x_20970:
[----:B------:R-:W-:Y:S05]  /*14a20*/  BSYNC.RECONVERGENT B1 ;  /* 0x0000000000017941 */ /* 0x000fea0003800200 */
.L_x_20969:
        /* <DEDUP_REMOVED lines=10> */
.L_x_20921:
        /* <DEDUP_REMOVED lines=26> */
.L_x_20974:
[----:B------:R-:W-:Y:S01]  /*14c70*/  IADD3 R166, PT, PT, R166, 0x80, RZ ;  /* 0x00000080a6a67810 */ /* 0x000fe20007ffe0ff */
[----:B------:R-:W-:-:S07]  /*14c80*/  VIADD R165, R165, 0x80 ;  /* 0x00000080a5a57836 */ /* 0x000fce0000000000 */
.L_x_20877:
[----:B------:R-:W-:Y:S05]  /*14c90*/  BSYNC.RECONVERGENT B0 ;  /* 0x0000000000007941 */ /* 0x000fea0003800200 */
.L_x_20876:
        /* <DEDUP_REMOVED lines=34> */
.L_x_20981:
        /* <DEDUP_REMOVED lines=13> */
.L_x_20983:
[----:B------:R-:W-:Y:S05]  /*14f90*/  BSYNC.RECONVERGENT B2 ;  /* 0x0000000000027941 */ /* 0x000fea0003800200 */
.L_x_20982:
        /* <DEDUP_REMOVED lines=61> */
.L_x_20980:
[----:B------:R-:W-:Y:S05]  /*15370*/  BSYNC.RECONVERGENT B1 ;  /* 0x0000000000017941 */ /* 0x000fea0003800200 */
.L_x_20979:
        /* <DEDUP_REMOVED lines=10> */
.L_x_20978:
        /* <DEDUP_REMOVED lines=16> */
.L_x_20987:
        /* <DEDUP_REMOVED lines=13> */
.L_x_20989:
[----:B------:R-:W-:Y:S05]  /*155f0*/  BSYNC.RECONVERGENT B2 ;  /* 0x0000000000027941 */ /* 0x000fea0003800200 */
.L_x_20988:
        /* <DEDUP_REMOVED lines=61> */
.L_x_20986:
[----:B------:R-:W-:Y:S05]  /*159d0*/  BSYNC.RECONVERGENT B1 ;  /* 0x0000000000017941 */ /* 0x000fea0003800200 */
.L_x_20985:
        /* <DEDUP_REMOVED lines=10> */
.L_x_20984:
        /* <DEDUP_REMOVED lines=16> */
.L_x_20993:
        /* <DEDUP_REMOVED lines=13> */
.L_x_20995:
[----:B------:R-:W-:Y:S05]  /*15c50*/  BSYNC.RECONVERGENT B2 ;  /* 0x0000000000027941 */ /* 0x000fea0003800200 */
.L_x_20994:
        /* <DEDUP_REMOVED lines=61> */
.L_x_20992:
[----:B------:R-:W-:Y:S05]  /*16030*/  BSYNC.RECONVERGENT B1 ;  /* 0x0000000000017941 */ /* 0x000fea0003800200 */
.L_x_20991:
        /* <DEDUP_REMOVED lines=10> */
.L_x_20990:
        /* <DEDUP_REMOVED lines=16> */
.L_x_20999:
        /* <DEDUP_REMOVED lines=13> */
.L_x_21001:
[----:B------:R-:W-:Y:S05]  /*162b0*/  BSYNC.RECONVERGENT B2 ;  /* 0x0000000000027941 */ /* 0x000fea0003800200 */
.L_x_21000:
[----:B------:R-:W-:Y:S01]  /*162c0*/  IMAD.WIDE.U32 R142, R174, -0x326172a9, RZ ;  /* 0xcd9e8d57ae8e7825 */ /* 0x000fe200078e00ff */
[----:B012---:R-:W-:Y:S02]  /*162d0*/  LOP3.LUT R170, R149, R141, R3, 0x96, !PT ;  /* 0x0000008d95aa7212 */ /* 0x007fe400078e9603 */
        /* <DEDUP_REMOVED lines=59> */
.L_x_20998:
[----:B------:R-:W-:Y:S05]  /*16690*/  BSYNC.RECONVERGENT B1 ;  /* 0x0000000000017941 */ /* 0x000fea0003800200 */
.L_x_20997:
        /* <DEDUP_REMOVED lines=10> */
.L_x_20996:
        /* <DEDUP_REMOVED lines=16> */
.L_x_21005:
        /* <DEDUP_REMOVED lines=13> */
.L_x_21007:
[----:B------:R-:W-:Y:S05]  /*16910*/  BSYNC.RECONVERGENT B2 ;  /* 0x0000000000027941 */ /* 0x000fea0003800200 */
.L_x_21006:
        /* <DEDUP_REMOVED lines=61> */
.L_x_21004:
[----:B------:R-:W-:Y:S05]  /*16cf0*/  BSYNC.RECONVERGENT B1 ;  /* 0x0000000000017941 */ /* 0x000fea0003800200 */
.L_x_21003:
        /* <DEDUP_REMOVED lines=10> */
.L_x_21002:
        /* <DEDUP_REMOVED lines=16> */
.L_x_21011:
        /* <DEDUP_REMOVED lines=13> */
.L_x_21013:
[----:B------:R-:W-:Y:S05]  /*16f70*/  BSYNC.RECONVERGENT B2 ;  /* 0x0000000000027941 */ /* 0x000fea0003800200 */
.L_x_21012:
[----:B-12---:R-:W-:Y:S01]  /*16f80*/  IMAD.WIDE.U32 R168, R174, -0x326172a9, RZ ;  /* 0xcd9e8d57aea87825 */ /* 0x006fe200078e00ff */
        /* <DEDUP_REMOVED lines=60> */
.L_x_21010:
[----:B------:R-:W-:Y:S05]  /*17350*/  BSYNC.RECONVERGENT B1 ;  /* 0x0000000000017941 */ /* 0x000fea0003800200 */
.L_x_21009:
        /* <DEDUP_REMOVED lines=10> */
.L_x_21008:
[----:B-12---:R-:W-:Y:S01]  /*17400*/  MOV R168, R143 ;  /* 0x0000008f00a87202 */ /* 0x006fe20000000f00 */
        /* <DEDUP_REMOVED lines=15> */
.L_x_21017:
        /* <DEDUP_REMOVED lines=13> */
.L_x_21019:
[----:B------:R-:W-:Y:S05]  /*175d0*/  BSYNC.RECONVERGENT B2 ;  /* 0x0000000000027941 */ /* 0x000fea0003800200 */
.L_x_21018:
        /* <DEDUP_REMOVED lines=61> */
.L_x_21016:
[----:B------:R-:W-:Y:S05]  /*179b0*/  BSYNC.RECONVERGENT B1 ;  /* 0x0000000000017941 */ /* 0x000fea0003800200 */
.L_x_21015:
        /* <DEDUP_REMOVED lines=10> */
.L_x_21014:
        /* <DEDUP_REMOVED lines=20> */
.L_x_21023:
        /* <DEDUP_REMOVED lines=13> */
.L_x_21025:
[----:B------:R-:W-:Y:S05]  /*17c70*/  BSYNC.RECONVERGENT B2 ;  /* 0x0000000000027941 */ /* 0x000fea0003800200 */
.L_x_21024:
        /* <DEDUP_REMOVED lines=61> */
.L_x_21022:
[----:B------:R-:W-:Y:S05]  /*18050*/  BSYNC.RECONVERGENT B1 ;  /* 0x0000000000017941 */ /* 0x000fea0003800200 */
.L_x_21021:
        /* <DEDUP_REMOVED lines=9> */
[----:B------:R-:W-:Y:S01]  /*180f0*/  FFMA.FTZ R143, R0, R19, R7 ;  /* 0x00000013008f7223 */ /* 0x000fe20000010007 */
[----:B------:R-:W-:Y:S06]  /*18100*/  BRA `(.L_x_21020) ;  /* 0x0000003000e07947 */ /* 0x000fec0003800000 */
.L_x_20977:
        /* <DEDUP_REMOVED lines=20> */
.L_x_21029:
        /* <DEDUP_REMOVED lines=13> */
.L_x_21031:
[----:B------:R-:W-:Y:S05]  /*18320*/  BSYNC.RECONVERGENT B2 ;  /* 0x0000000000027941 */ /* 0x000fea0003800200 */
.L_x_21030:
        /* <DEDUP_REMOVED lines=61> */
.L_x_21028:
[----:B------:R-:W-:Y:S05]  /*18700*/  BSYNC.RECONVERGENT B1 ;  /* 0x0000000000017941 */ /* 0x000fea0003800200 */
.L_x_21027:
        /* <DEDUP_REMOVED lines=10> */
.L_x_21026:
        /* <DEDUP_REMOVED lines=16> */
.L_x_21035:
        /* <DEDUP_REMOVED lines=13> */
.L_x_21037:
[----:B------:R-:W-:Y:S05]  /*18980*/  BSYNC.RECONVERGENT B2 ;  /* 0x0000000000027941 */ /* 0x000fea0003800200 */
.L_x_21036:
        /* <DEDUP_REMOVED lines=61> */
.L_x_21034:
[----:B------:R-:W-:Y:S05]  /*18d60*/  BSYNC.RECONVERGENT B1 ;  /* 0x0000000000017941 */ /* 0x000fea0003800200 */
.L_x_21033:
        /* <DEDUP_REMOVED lines=10> */
.L_x_21032:
        /* <DEDUP_REMOVED lines=16> */
.L_x_21041:
        /* <DEDUP_REMOVED lines=13> */
.L_x_21043:
[----:B------:R-:W-:Y:S05]  /*18fe0*/  BSYNC.RECONVERGENT B2 ;  /* 0x0000000000027941 */ /* 0x000fea0003800200 */
.L_x_21042:
        /* <DEDUP_REMOVED lines=61> */
.L_x_21040:
[----:B------:R-:W-:Y:S05]  /*193c0*/  BSYNC.RECONVERGENT B1 ;  /* 0x0000000000017941 */ /* 0x000fea0003800200 */
.L_x_21039:
        /* <DEDUP_REMOVED lines=10> */
.L_x_21038:
        /* <DEDUP_REMOVED lines=16> */
.L_x_21047:
        /* <DEDUP_REMOVED lines=13> */
.L_x_21049:
[----:B------:R-:W-:Y:S05]  /*19640*/  BSYNC.RECONVERGENT B2 ;  /* 0x0000000000027941 */ /* 0x000fea0003800200 */
.L_x_21048:
        /* <DEDUP_REMOVED lines=61> */
.L_x_21046:
[----:B------:R-:W-:Y:S05]  /*19a20*/  BSYNC.RECONVERGENT B1 ;  /* 0x0000000000017941 */ /* 0x000fea0003800200 */
.L_x_21045:
        /* <DEDUP_REMOVED lines=10> */
.L_x_21044:
        /* <DEDUP_REMOVED lines=16> */
.L_x_21053:
        /* <DEDUP_REMOVED lines=13> */
.L_x_21055:
[----:B------:R-:W-:Y:S05]  /*19ca0*/  BSYNC.RECONVERGENT B2 ;  /* 0x0000000000027941 */ /* 0x000fea0003800200 */
.L_x_21054:
        /* <DEDUP_REMOVED lines=61> */
.L_x_21052:
[----:B------:R-:W-:Y:S05]  /*1a080*/  BSYNC.RECONVERGENT B1 ;  /* 0x0000000000017941 */ /* 0x000fea0003800200 */
.L_x_21051:
        /* <DEDUP_REMOVED lines=10> */
.L_x_21050:
        /* <DEDUP_REMOVED lines=16> */
.L_x_21059:
        /* <DEDUP_REMOVED lines=13> */
.L_x_21061:
[----:B------:R-:W-:Y:S05]  /*1a300*/  BSYNC.RECONVERGENT B2 ;  /* 0x0000000000027941 */ /* 0x000fea0003800200 */
.L_x_21060:
        /* <DEDUP_REMOVED lines=61> */
.L_x_21058:
[----:B------:R-:W-:Y:S05]  /*1a6e0*/  BSYNC.RECONVERGENT B1 ;  /* 0x0000000000017941 */ /* 0x000fea0003800200 */
.L_x_21057:
        /* <DEDUP_REMOVED lines=10> */
.L_x_21056:
[----:B-12---:R-:W-:Y:S01]  /*1a790*/  MOV R168, R143 ;  /* 0x0000008f00a87202 */ /* 0x006fe20000000f00 */
        /* <DEDUP_REMOVED lines=15> */
.L_x_21065:
        /* <DEDUP_REMOVED lines=13> */
.L_x_21067:
[----:B------:R-:W-:Y:S05]  /*1a960*/  BSYNC.RECONVERGENT B2 ;  /* 0x0000000000027941 */ /* 0x000fea0003800200 */
.L_x_21066:
        /* <DEDUP_REMOVED lines=61> */
.L_x_21064:
[----:B------:R-:W-:Y:S05]  /*1ad40*/  BSYNC.RECONVERGENT B1 ;  /* 0x0000000000017941 */ /* 0x000fea0003800200 */
.L_x_21063:
        /* <DEDUP_REMOVED lines=10> */
.L_x_21062:
        /* <DEDUP_REMOVED lines=20> */
.L_x_21070:
        /* <DEDUP_REMOVED lines=13> */
.L_x_21072:
[----:B------:R-:W-:Y:S05]  /*1b000*/  BSYNC.RECONVERGENT B2 ;  /* 0x0000000000027941 */ /* 0x000fea0003800200 */
.L_x_21071:
        /* <DEDUP_REMOVED lines=61> */
.L_x_21069:
[----:B------:R-:W-:Y:S05]  /*1b3e0*/  BSYNC.RECONVERGENT B1 ;  /* 0x0000000000017941 */ /* 0x000fea0003800200 */
.L_x_21068:
        /* <DEDUP_REMOVED lines=10> */
.L_x_21020:
        /* <DEDUP_REMOVED lines=25> */
.L_x_20976:
[----:B------:R-:W-:Y:S05]  /*1b620*/  BSYNC.RECONVERGENT B0 ;  /* 0x0000000000007941 */ /* 0x000fea0003800200 */
.L_x_20975:
        /* <DEDUP_REMOVED lines=135> */
.L_x_21074:
[----:B------:R-:W-:Y:S05]  /*1bea0*/  BSYNC.RECONVERGENT B0 ;  /* 0x0000000000007941 */ /* 0x000fea0003800200 */
.L_x_21073:
        /* <DEDUP_REMOVED lines=12> */
.L_x_21076:
[----:B------:R-:W-:Y:S05]  /*1bf70*/  BSYNC.RECONVERGENT B0 ;  /* 0x0000000000007941 */ /* 0x000fea0003800200 */
.L_x_21075:
        /* <DEDUP_REMOVED lines=91> */
.L_x_21079:
[----:B------:R-:W-:Y:S05]  /*1c530*/  BSYNC.RECONVERGENT B0 ;  /* 0x0000000000007941 */ /* 0x000fea0003800200 */
.L_x_21078:
        /* <DEDUP_REMOVED lines=35> */
.L_x_21081:
[----:B------:R-:W-:Y:S05]  /*1c770*/  BSYNC.RECONVERGENT B0 ;  /* 0x0000000000007941 */ /* 0x000fea0003800200 */
.L_x_21080:
        /* <DEDUP_REMOVED lines=34> */
.L_x_21083:
[----:B------:R-:W-:Y:S05]  /*1c9a0*/  BSYNC.RECONVERGENT B0 ;  /* 0x0000000000007941 */ /* 0x000fea0003800200 */
.L_x_21082:
        /* <DEDUP_REMOVED lines=31> */
[----:B------:R-:W-:-:S05]  /*1cba0*/  F2FP.F16.F32.PACK_AB R168, R166, R161 ;  /* 0x000000a1a6a8723e */ /* 0x000fca00000000ff */
[----:B------:R3:W-:Y:S02]  /*1cbb0*/  STG.E.128 desc[UR8][R172.64], R168 ;  /* 0x000000a8ac007986 */ /* 0x0007e4000c101d08 */
.L_x_21084:
[----:B------:R-:W-:Y:S05]  /*1cbc0*/  BSYNC.RECONVERGENT B0 ;  /* 0x0000000000007941 */ /* 0x000fea0003800200 */
.L_x_21077:
[----:B0123--:R-:W0:Y:S01]  /*1cbd0*/  LDC.64 R168, c[0x0][0x380] ;  /* 0x0000e000ffa87b82 */ /* 0x00fe220000000a00 */
[----:B------:R-:W-:Y:S01]  /*1cbe0*/  UPLOP3.LUT UP1, UPT, UPT, UPT, UP1, 0x40, 0x4 ;  /* 0x000000000004789c */ /* 0x000fe20003f2e810 */
[----:B0-----:R-:W-:-:S04]  /*1cbf0*/  IADD3 R144, PT, PT, R144, R168, RZ ;  /* 0x000000a890907210 */ /* 0x001fc80007ffe0ff */
[----:B------:R-:W-:-:S13]  /*1cc00*/  ISETP.GE.AND P0, PT, R144, R169, PT ;  /* 0x000000a99000720c */ /* 0x000fda0003f06270 */
[----:B------:R-:W-:Y:S05]  /*1cc10*/  @!P0 BRA `(.L_x_21085) ;  /* 0xfffffe4000f48947 */ /* 0x000fea000383ffff */
[----:B------:R-:W-:Y:S05]  /*1cc20*/  EXIT ;  /* 0x000000000000794d */ /* 0x000fea0003800000 */
.L_x_21086:
        /* <DEDUP_REMOVED lines=13> */
.L_x_27324:


//--------------------- .text._ZN10layer_norm13ln_fwd_kernelINS_13Kernel_traitsIf6__halffS2_fjLj4096ELj1ELj1ELj4ELj16ENS_18Kernel_traits_baseILj4096EfS2_fS2_fjLj128EEEEELb1ELb1ELb1ELb1EEEvNS_9FwdParamsE --------------------------
	.section	.text._ZN10layer_norm13ln_fwd_kernelINS_13Kernel_traitsIf6__halffS2_fjLj4096ELj1ELj1ELj4ELj16ENS_18Kernel_traits_baseILj4096EfS2_fS2_fjLj128EEEEELb1ELb1ELb1ELb1EEEvNS_9FwdParamsE,"ax",@progbits
	.align	128
        .global         _ZN10layer_norm13ln_fwd_kernelINS_13Kernel_traitsIf6__halffS2_fjLj4096ELj1ELj1ELj4ELj16ENS_18Kernel_traits_baseILj4096EfS2_fS2_fjLj128EEEEELb1ELb1ELb1ELb1EEEvNS_9FwdParamsE
        .type           _ZN10layer_norm13ln_fwd_kernelINS_13Kernel_traitsIf6__halffS2_fjLj4096ELj1ELj1ELj4ELj16ENS_18Kernel_traits_baseILj4096EfS2_fS2_fjLj128EEEEELb1ELb1ELb1ELb1EEEvNS_9FwdParamsE,@function
        .size           _ZN10layer_norm13ln_fwd_kernelINS_13Kernel_traitsIf6__halffS2_fjLj4096ELj1ELj1ELj4ELj16ENS_18Kernel_traits_baseILj4096EfS2_fS2_fjLj128EEEEELb1ELb1ELb1ELb1EEEvNS_9FwdParamsE,(.L_x_27325 - _ZN10layer_norm13ln_fwd_kernelINS_13Kernel_traitsIf6__halffS2_fjLj4096ELj1ELj1ELj4ELj16ENS_18Kernel_traits_baseILj4096EfS2_fS2_fjLj128EEEEELb1ELb1ELb1ELb1EEEvNS_9FwdParamsE)
        .other          _ZN10layer_norm13ln_fwd_kernelINS_13Kernel_traitsIf6__halffS2_fjLj4096ELj1ELj1ELj4ELj16ENS_18Kernel_traits_baseILj4096EfS2_fS2_fjLj128EEEEELb1ELb1ELb1ELb1EEEvNS_9FwdParamsE,@"STO_CUDA_ENTRY STV_DEFAULT"
_ZN10layer_norm13ln_fwd_kernelINS_13Kernel_traitsIf6__halffS2_fjLj4096ELj1ELj1ELj4ELj16ENS_18Kernel_traits_baseILj4096EfS2_fS2_fjLj128EEEEELb1ELb1ELb1ELb1EEEvNS_9FwdParamsE:
.text._ZN10layer_norm13ln_fwd_kernelINS_13Kernel_traitsIf6__halffS2_fjLj4096ELj1ELj1ELj4ELj16ENS_18Kernel_traits_baseILj4096EfS2_fS2_fjLj128EEEEELb1ELb1ELb1ELb1EEEvNS_9FwdParamsE:
        /* <DEDUP_REMOVED lines=75> */
.L_x_21087:
        /* <DEDUP_REMOVED lines=36> */
.L_x_21088:
        /* <DEDUP_REMOVED lines=75> */
.L_x_21354:
        /* <DEDUP_REMOVED lines=65> */
.L_x_21092:
        /* <DEDUP_REMOVED lines=12> */
.L_x_21093:
        /* <DEDUP_REMOVED lines=46> */
.L_x_21091:
        /* <DEDUP_REMOVED lines=10> */
.L_x_21090:
        /* <DEDUP_REMOVED lines=15> */
.L_x_21096:
        /* <DEDUP_REMOVED lines=12> */
.L_x_21097:
        /* <DEDUP_REMOVED lines=46> */
.L_x_21095:
        /* <DEDUP_REMOVED lines=10> */
.L_x_21094:
        /* <DEDUP_REMOVED lines=15> */
.L_x_21100:
        /* <DEDUP_REMOVED lines=12> */
.L_x_21101:
        /* <DEDUP_REMOVED lines=46> */
.L_x_21099:
        /* <DEDUP_REMOVED lines=9> */
[----:B------:R-:W-:-:S07]  /*1e40*/  FFMA.FTZ R10, R11, R78, R114 ;  /* 0x0000004e0b0a7223 */ /* 0x000fce0000010072 */
.L_x_21098:
        /* <DEDUP_REMOVED lines=15> */
.L_x_21104:
        /* <DEDUP_REMOVED lines=12> */
.L_x_21105:
        /* <DEDUP_REMOVED lines=46> */
.L_x_21103:
        /* <DEDUP_REMOVED lines=10> */
.L_x_21102:
        /* <DEDUP_REMOVED lines=15> */
.L_x_21108:
        /* <DEDUP_REMOVED lines=12> */
.L_x_21109:
        /* <DEDUP_REMOVED lines=46> */
.L_x_21107:
        /* <DEDUP_REMOVED lines=10> */
.L_x_21106:
        /* <DEDUP_REMOVED lines=15> */
.L_x_21112:
        /* <DEDUP_REMOVED lines=12> */
.L_x_21113:
        /* <DEDUP_REMOVED lines=46> */
.L_x_21111:
        /* <DEDUP_REMOVED lines=10> */
.L_x_21110:
        /* <DEDUP_REMOVED lines=15> */
.L_x_21116:
        /* <DEDUP_REMOVED lines=12> */
.L_x_21117:
        /* <DEDUP_REMOVED lines=46> */
.L_x_21115:
        /* <DEDUP_REMOVED lines=10> */
.L_x_21114:
        /* <DEDUP_REMOVED lines=15> */
.L_x_21120:
        /* <DEDUP_REMOVED lines=12> */
.L_x_21121:
        /* <DEDUP_REMOVED lines=46> */
.L_x_21119:
        /* <DEDUP_REMOVED lines=11> */
.L_x_21089:
        /* <DEDUP_REMOVED lines=19> */
.L_x_21124:
        /* <DEDUP_REMOVED lines=12> */
.L_x_21125:
        /* <DEDUP_REMOVED lines=46> */
.L_x_21123:
        /* <DEDUP_REMOVED lines=10> */
.L_x_21122:
        /* <DEDUP_REMOVED lines=15> */
.L_x_21128:
        /* <DEDUP_REMOVED lines=12> */
.L_x_21129:
        /* <DEDUP_REMOVED lines=46> */
.L_x_21127:
        /* <DEDUP_REMOVED lines=10> */
.L_x_21126:
        /* <DEDUP_REMOVED lines=15> */
.L_x_21132:
        /* <DEDUP_REMOVED lines=12> */
.L_x_21133:
        /* <DEDUP_REMOVED lines=46> */
.L_x_21131:
        /* <DEDUP_REMOVED lines=10> */
.L_x_21130:
        /* <DEDUP_REMOVED lines=15> */
.L_x_21136:
        /* <DEDUP_REMOVED lines=12> */
.L_x_21137:
        /* <DEDUP_REMOVED lines=46> */
.L_x_21135:
        /* <DEDUP_REMOVED lines=10> */
.L_x_21134:
        /* <DEDUP_REMOVED lines=15> */
.L_x_21140:
        /* <DEDUP_REMOVED lines=12> */
.L_x_21141:
        /* <DEDUP_REMOVED lines=46> */
.L_x_21139:
        /* <DEDUP_REMOVED lines=10> */
.L_x_21138:
        /* <DEDUP_REMOVED lines=15> */
.L_x_21144:
        /* <DEDUP_REMOVED lines=12> */
.L_x_21145:
        /* <DEDUP_REMOVED lines=46> */
.L_x_21143:
        /* <DEDUP_REMOVED lines=10> */
.L_x_21142:
        /* <DEDUP_REMOVED lines=15> */
.L_x_21148:
        /* <DEDUP_REMOVED lines=12> */
.L_x_21149:
        /* <DEDUP_REMOVED lines=46> */
.L_x_21147:
        /* <DEDUP_REMOVED lines=10> */
.L_x_21146:
        /* <DEDUP_REMOVED lines=15> */
.L_x_21151:
        /* <DEDUP_REMOVED lines=12> */
.L_x_21152:
        /* <DEDUP_REMOVED lines=46> */
.L_x_21150:
        /* <DEDUP_REMOVED lines=10> */
.L_x_21118:
        /* <DEDUP_REMOVED lines=11> */
[----:B0-----:R-:W-:Y:S01]  /*62c0*/  IMAD.U32 R124, R149, 0x10000, RZ ;  /* 0x00010000957c7824 */ /* 0x001fe200078e00ff */
        /* <DEDUP_REMOVED lines=9> */
[----:B------:R-:W-:Y:S01]  /*6360*/  LOP3.LUT R126, R5, 0xff, RZ, 0xc0, !PT ;  /* 0x000000ff057e7812 */ /* 0x000fe200078ec0ff */
[----:B------:R-:W-:Y:S01]  /*6370*/  IMAD.WIDE.U32 R128, R128, 0x100, RZ ;  /* 0x0000010080807825 */ /* 0x000fe200078e00ff */
[----:B------:R-:W-:-:S03]  /*6380*/  LOP3.LUT R137, R0, 0xff, R7, 0xf8, !PT ;  /* 0x000000ff00897812 */ /* 0x000fc600078ef807 */
[----:B------:R-:W-:-:S05]  /*6390*/  IMAD.WIDE.U32 R126, R126, 0x10000, RZ ;  /* 0x000100007e7e7825 */ /* 0x000fca00078e00ff */
[----:B------:R-:W-:Y:S02]  /*63a0*/  LOP3.LUT R127, R127, R137, R131, 0xfe, !PT ;  /* 0x000000897f7f7212 */ /* 0x000fe400078efe83 */
[----:B------:R-:W-:Y:S02]  /*63b0*/  LOP3.LUT R126, R128, R130, R126, 0xfe, !PT ;  /* 0x00000082807e7212 */ /* 0x000fe400078efe7e */
[----:B------:R-:W-:Y:S01]  /*63c0*/  LOP3.LUT R127, R127, R129, RZ, 0xfc, !PT ;  /* 0x000000817f7f7212 */ /* 0x000fe200078efcff */
[----:B0-----:R-:W-:Y:S01]  /*63d0*/  IMAD.WIDE.U32 R124, R135, 0x8, R124 ;  /* 0x00000008877c7825 */ /* 0x001fe200078e007c */
[----:B------:R-:W-:-:S05]  /*63e0*/  LOP3.LUT R126, R126, 0xff, R3, 0xf8, !PT ;  /* 0x000000ff7e7e7812 */ /* 0x000fca00078ef803 */
[----:B------:R1:W-:Y:S02]  /*63f0*/  STG.E.64 desc[UR18][R124.64], R126 ;  /* 0x0000007e7c007986 */ /* 0x0003e4000c101b12 */
.L_x_21153:
[----:B-----5:R2:W5:Y:S04]  /*6400*/  @P1 LDG.E.128 R108, desc[UR18][R120.64] ;  /* 0x00000012786c1981 */ /* 0x020568000c1e1d00 */
[----:B------:R2:W5:Y:S04]  /*6410*/  @P0 LDG.E.128 R112, desc[UR18][R122.64] ;  /* 0x000000127a700981 */ /* 0x000568000c1e1d00 */
[----:B------:R2:W5:Y:S01]  /*6420*/  @P0 LDG.E.128 R116, desc[UR18][R122.64+0x10] ;  /* 0x000010127a740981 */ /* 0x000562000c1e1d00 */
[----:B------:R-:W-:Y:S05]  /*6430*/  @!P0 BRA `(.L_x_21154) ;  /* 0x0000002800788947 */ /* 0x000fea0003800000 */
[----:B------:R-:W-:Y:S01]  /*6440*/  ISETP.GT.AND P2, PT, R132, RZ, PT ;  /* 0x000000ff8400720c */ /* 0x000fe20003f44270 */
[----:B------:R-:W-:Y:S01]  /*6450*/  IMAD.MOV.U32 R0, RZ, RZ, R134 ;  /* 0x000000ffff007224 */ /* 0x000fe200078e0086 */
[----:B--2---:R-:W-:Y:S01]  /*6460*/  MOV R120, R133 ;  /* 0x0000008500787202 */ /* 0x004fe20000000f00 */
[----:B-----5:R-:W-:-:S10]  /*6470*/  IMAD.MOV.U32 R140, RZ, RZ, R112 ;  /* 0x000000ffff8c7224 */ /* 0x020fd400078e0070 */
[----:B------:R-:W-:Y:S05]  /*6480*/  @!P2 BRA `(.L_x_21155) ;  /* 0x00000004004ca947 */ /* 0x000fea0003800000 */
        /* <DEDUP_REMOVED lines=15> */
.L_x_21157:
        /* <DEDUP_REMOVED lines=12> */
.L_x_21158:
        /* <DEDUP_REMOVED lines=46> */
.L_x_21156:
        /* <DEDUP_REMOVED lines=10> */
.L_x_21155:
        /* <DEDUP_REMOVED lines=15> */
.L_x_21161:
        /* <DEDUP_REMOVED lines=12> */
.L_x_21162:
        /* <DEDUP_REMOVED lines=46> */
.L_x_21160:
        /* <DEDUP_REMOVED lines=10> */
.L_x_21159:
        /* <DEDUP_REMOVED lines=15> */
.L_x_21165:
        /* <DEDUP_REMOVED lines=12> */
.L_x_21166:
        /* <DEDUP_REMOVED lines=46> */
.L_x_21164:
        /* <DEDUP_REMOVED lines=10> */
.L_x_21163:
        /* <DEDUP_REMOVED lines=15> */
.L_x_21169:
        /* <DEDUP_REMOVED lines=12> */
.L_x_21170:
        /* <DEDUP_REMOVED lines=46> */
.L_x_21168:
        /* <DEDUP_REMOVED lines=10> */
.L_x_21167:
        /* <DEDUP_REMOVED lines=15> */
.L_x_21173:
        /* <DEDUP_REMOVED lines=12> */
.L_x_21174:
        /* <DEDUP_REMOVED lines=46> */
.L_x_21172:
        /* <DEDUP_REMOVED lines=10> */
.L_x_21171:
        /* <DEDUP_REMOVED lines=15> */
.L_x_21177:
        /* <DEDUP_REMOVED lines=12> */
.L_x_21178:
        /* <DEDUP_REMOVED lines=46> */
.L_x_21176:
        /* <DEDUP_REMOVED lines=10> */
.L_x_21175:
        /* <DEDUP_REMOVED lines=15> */
.L_x_21181:
        /* <DEDUP_REMOVED lines=12> */
.L_x_21182:
        /* <DEDUP_REMOVED lines=46> */
.L_x_21180:
        /* <DEDUP_REMOVED lines=10> */
.L_x_21179:
        /* <DEDUP_REMOVED lines=15> */
.L_x_21185:
        /* <DEDUP_REMOVED lines=12> */
.L_x_21186:
        /* <DEDUP_REMOVED lines=46> */
.L_x_21184:
[----:B------:R-:W-:Y:S01]  /*8d70*/  I2FP.F32.U32 R120, R121 ;  /* 0x0000007900787245 */ /* 0x000fe20000201000 */
[----:B------:R-:W-:Y:S01]  /*8d80*/  HADD2.F32 R122, -RZ, R111.H1_H1 ;  /* 0x3000006fff7a7230 */ /* 0x000fe20000004100 */
[----:B------:R-:W-:-:S04]  /*8d90*/  MOV R121, 0x2f800000 ;  /* 0x2f80000000797802 */ /* 0x000fc80000000f00 */
        /* <DEDUP_REMOVED lines=8> */
.L_x_21154:
[----:B--2---:R-:W-:Y:S01]  /*8e20*/  IMAD.MOV.U32 R120, RZ, RZ, R133 ;  /* 0x000000ffff787224 */ /* 0x004fe200078e0085 */
        /* <DEDUP_REMOVED lines=18> */
.L_x_21189:
        /* <DEDUP_REMOVED lines=12> */
.L_x_21190:
        /* <DEDUP_REMOVED lines=46> */
.L_x_21188:
        /* <DEDUP_REMOVED lines=10> */
.L_x_21187:
        /* <DEDUP_REMOVED lines=15> */
.L_x_21193:
        /* <DEDUP_REMOVED lines=12> */
.L_x_21194:
        /* <DEDUP_REMOVED lines=46> */
.L_x_21192:
        /* <DEDUP_REMOVED lines=10> */
.L_x_21191:
        /* <DEDUP_REMOVED lines=15> */
.L_x_21197:
[----:B------:R-:W-:-:S04]  /*99b0*/  VIADD R159, R159, 0x1 ;  /* 0x000000019f9f7836 */ /* 0x000fc80000000000 */
        /* <DEDUP_REMOVED lines=11> */
.L_x_21198:
        /* <DEDUP_REMOVED lines=46> */
.L_x_21196:
        /* <DEDUP_REMOVED lines=10> */
.L_x_21195:
        /* <DEDUP_REMOVED lines=15> */
.L_x_21201:
        /* <DEDUP_REMOVED lines=12> */
.L_x_21202:
        /* <DEDUP_REMOVED lines=46> */
.L_x_21200:
        /* <DEDUP_REMOVED lines=10> */
.L_x_21199:
        /* <DEDUP_REMOVED lines=15> */
.L_x_21205:
        /* <DEDUP_REMOVED lines=12> */
.L_x_21206:
        /* <DEDUP_REMOVED lines=46> */
.L_x_21204:
        /* <DEDUP_REMOVED lines=10> */
.L_x_21203:
        /* <DEDUP_REMOVED lines=15> */
.L_x_21209:
        /* <DEDUP_REMOVED lines=12> */
.L_x_21210:
        /* <DEDUP_REMOVED lines=46> */
.L_x_21208:
        /* <DEDUP_REMOVED lines=10> */
.L_x_21207:
        /* <DEDUP_REMOVED lines=15> */
.L_x_21213:
        /* <DEDUP_REMOVED lines=12> */
.L_x_21214:
        /* <DEDUP_REMOVED lines=46> */
.L_x_21212:
        /* <DEDUP_REMOVED lines=10> */
.L_x_21211:
        /* <DEDUP_REMOVED lines=15> */
.L_x_21216:
        /* <DEDUP_REMOVED lines=12> */
.L_x_21217:
        /* <DEDUP_REMOVED lines=46> */
.L_x_21215:
        /* <DEDUP_REMOVED lines=10> */
.L_x_21183:
        /* <DEDUP_REMOVED lines=11> */
[----:B------:R-:W-:Y:S02]  /*b890*/  SHF.L.U32 R120, R149, 0x10, RZ ;  /* 0x0000001095787819 */ /* 0x000fe400000006ff */
        /* <DEDUP_REMOVED lines=9> */
[----:B------:R-:W0:Y:S02]  /*b930*/  LDC.64 R120, c[0x0][0x3b0] ;  /* 0x0000ec00ff787b82 */ /* 0x000e240000000a00 */
[----:B------:R-:W-:Y:S02]  /*b940*/  LOP3.LUT R133, R122, 0xff, R7, 0xf8, !PT ;  /* 0x000000ff7a857812 */ /* 0x000fe400078ef807 */
[----:B------:R-:W-:Y:S02]  /*b950*/  LOP3.LUT R122, R4, 0xff, RZ, 0xc0, !PT ;  /* 0x000000ff047a7812 */ /* 0x000fe400078ec0ff */
[----:B------:R-:W-:Y:S01]  /*b960*/  LOP3.LUT R133, R125, R133, R127, 0xfe, !PT ;  /* 0x000000857d857212 */ /* 0x000fe200078efe7f */
[----:B------:R-:W-:Y:S02]  /*b970*/  VIADD R125, R135, 0x80 ;  /* 0x00000080877d7836 */ /* 0x000fe40000000000 */
[----:B------:R-:W-:-:S03]  /*b980*/  IMAD.WIDE.U32 R122, R122, 0x100, RZ ;  /* 0x000001007a7a7825 */ /* 0x000fc600078e00ff */
[----:B------:R-:W-:Y:S02]  /*b990*/  LOP3.LUT R124, R122, R126, R124, 0xfe, !PT ;  /* 0x0000007e7a7c7212 */ /* 0x000fe400078efe7c */
[----:B------:R-:W-:Y:S02]  /*b9a0*/  LOP3.LUT R123, R133, R123, RZ, 0xfc, !PT ;  /* 0x0000007b857b7212 */ /* 0x000fe400078efcff */
[----:B------:R-:W-:Y:S01]  /*b9b0*/  LOP3.LUT R122, R124, 0xff, R3, 0xf8, !PT ;  /* 0x000000ff7c7a7812 */ /* 0x000fe200078ef803 */
[----:B0-----:R-:W-:-:S05]  /*b9c0*/  IMAD.WIDE.U32 R120, R125, 0x8, R120 ;  /* 0x000000087d787825 */ /* 0x001fca00078e0078 */
[----:B------:R0:W-:Y:S02]  /*b9d0*/  STG.E.64 desc[UR18][R120.64], R122 ;  /* 0x0000007a78007986 */ /* 0x0001e4000c101b12 */
.L_x_21218:
[----:B-----5:R1:W5:Y:S04]  /*b9e0*/  @P1 LDG.E.128 R108, desc[UR18][R130.64] ;  /* 0x00000012826c1981 */ /* 0x020368000c1e1d00 */
[----:B------:R1:W5:Y:S04]  /*b9f0*/  @P0 LDG.E.128 R112, desc[UR18][R128.64] ;  /* 0x0000001280700981 */ /* 0x000368000c1e1d00 */
[----:B------:R1:W5:Y:S01]  /*ba00*/  @P0 LDG.E.128 R116, desc[UR18][R128.64+0x10] ;  /* 0x0000101280740981 */ /* 0x000362000c1e1d00 */
[----:B------:R-:W-:Y:S05]  /*ba10*/  @!P0 BRA `(.L_x_21219) ;  /* 0x0000002800788947 */ /* 0x000fea0003800000 */
[----:B------:R-:W-:Y:S01]  /*ba20*/  ISETP.GT.AND P2, PT, R132, RZ, PT ;  /* 0x000000ff8400720c */ /* 0x000fe20003f44270 */
[----:B------:R-:W-:Y:S01]  /*ba30*/  IMAD.MOV.U32 R133, RZ, RZ, R0 ;  /* 0x000000ffff857224 */ /* 0x000fe200078e0000 */
[----:B0-----:R-:W-:Y:S02]  /*ba40*/  MOV R120, R134 ;  /* 0x0000008600787202 */ /* 0x001fe40000000f00 */
[----:B-1---5:R-:W-:-:S09]  /*ba50*/  MOV R128, R112 ;  /* 0x0000007000807202 */ /* 0x022fd20000000f00 */
        /* <DEDUP_REMOVED lines=16> */
.L_x_21222:
        /* <DEDUP_REMOVED lines=12> */
.L_x_21223:
        /* <DEDUP_REMOVED lines=46> */
.L_x_21221:
        /* <DEDUP_REMOVED lines=10> */
.L_x_21220:
        /* <DEDUP_REMOVED lines=15> */
.L_x_21226:
        /* <DEDUP_REMOVED lines=12> */
.L_x_21227:
        /* <DEDUP_REMOVED lines=46> */
.L_x_21225:
        /* <DEDUP_REMOVED lines=10> */
.L_x_21224:
        /* <DEDUP_REMOVED lines=15> */
.L_x_21230:
        /* <DEDUP_REMOVED lines=12> */
.L_x_21231:
        /* <DEDUP_REMOVED lines=46> */
.L_x_21229:
[----:B------:R-:W-:Y:S01]  /*c960*/  I2FP.F32.U32 R0, R5 ;  /* 0x0000000500007245 */ /* 0x000fe20000201000 */
[----:B------:R-:W-:Y:S01]  /*c970*/  HADD2.F32 R121, -RZ, R109.H0_H0 ;  /* 0x2000006dff797230 */ /* 0x000fe20000004100 */
[----:B------:R-:W-:-:S04]  /*c980*/  MOV R5, 0x2f800000 ;  /* 0x2f80000000057802 */ /* 0x000fc80000000f00 */
[----:B------:R-:W-:Y:S01]  /*c990*/  FMUL.FTZ R121, R121, UR17 ;  /* 0x0000001179797c20 */ /* 0x000fe20008410000 */
[----:B------:R-:W-:-:S03]  /*c9a0*/  FFMA.FTZ R0, R0, R5, 1.1641532182693481445e-10 ;  /* 0x2f00000000007423 */ /* 0x000fc60000010005 */
[----:B------:R-:W-:Y:S02]  /*c9b0*/  FMUL.FTZ R121, R121, UR16 ;  /* 0x0000001079797c20 */ /* 0x000fe40008410000 */
[----:B------:R-:W-:-:S04]  /*c9c0*/  FSETP.GTU.FTZ.AND P3, PT, R0, UR22, PT ;  /* 0x0000001600007c0b */ /* 0x000fc8000bf7c000 */
[----:B------:R-:W-:Y:S02]  /*c9d0*/  FSEL R121, R121, RZ, !P3 ;  /* 0x000000ff79797208 */ /* 0x000fe40005800000 */
[----:B------:R-:W-:-:S03]  /*c9e0*/  SEL R5, RZ, 0x1, P3 ;  /* 0x00000001ff057807 */ /* 0x000fc60001800000 */
[----:B------:R-:W-:-:S07]  /*c9f0*/  FFMA.FTZ R130, R121, R94, R114 ;  /* 0x0000005e79827223 */ /* 0x000fce0000010072 */
.L_x_21228:
        /* <DEDUP_REMOVED lines=15> */
.L_x_21234:
        /* <DEDUP_REMOVED lines=12> */
.L_x_21235:
        /* <DEDUP_REMOVED lines=45> */
[----:B------:R-:W-:-:S07]  /*ce80*/  LOP3.LUT R157, R122, UR38, R121, 0x96, !PT ;  /* 0x000000267a9d7c12 */ /* 0x000fce000f8e9679 */
.L_x_21233:
        /* <DEDUP_REMOVED lines=10> */
.L_x_21232:
        /* <DEDUP_REMOVED lines=15> */
.L_x_21238:
        /* <DEDUP_REMOVED lines=12> */
.L_x_21239:
        /* <DEDUP_REMOVED lines=46> */
.L_x_21237:
[----:B------:R-:W-:Y:S02]  /*d3c0*/  I2FP.F32.U32 R0, R7 ;  /* 0x0000000700007245 */ /* 0x000fe40000201000 */
[----:B------:R-:W-:-:S05]  /*d3d0*/  MOV R7, 0x2f800000 ;  /* 0x2f80000000077802 */ /* 0x000fca0000000f00 */
[----:B------:R-:W-:Y:S01]  /*d3e0*/  FFMA.FTZ R0, R0, R7, 1.1641532182693481445e-10 ;  /* 0x2f00000000007423 */ /* 0x000fe20000010007 */
[----:B------:R-:W-:-:S04]  /*d3f0*/  HADD2.F32 R7, -RZ, R110.H0_H0 ;  /* 0x2000006eff077230 */ /* 0x000fc80000004100 */
[----:B------:R-:W-:Y:S01]  /*d400*/  FSETP.GTU.FTZ.AND P3, PT, R0, UR22, PT ;  /* 0x0000001600007c0b */ /* 0x000fe2000bf7c000 */
[----:B------:R-:W-:-:S04]  /*d410*/  FMUL.FTZ R7, R7, UR17 ;  /* 0x0000001107077c20 */ /* 0x000fc80008410000 */
[----:B------:R-:W-:-:S05]  /*d420*/  FMUL.FTZ R7, R7, UR16 ;  /* 0x0000001007077c20 */ /* 0x000fca0008410000 */
[----:B------:R-:W-:Y:S02]  /*d430*/  FSEL R121, R7, RZ, !P3 ;  /* 0x000000ff07797208 */ /* 0x000fe40005800000 */
[----:B------:R-:W-:-:S03]  /*d440*/  SEL R7, RZ, 0x1, P3 ;  /* 0x00000001ff077807 */ /* 0x000fc60001800000 */
[----:B------:R-:W-:-:S07]  /*d450*/  FFMA.FTZ R120, R121, R96, R116 ;  /* 0x0000006079787223 */ /* 0x000fce0000010074 */
.L_x_21236:
        /* <DEDUP_REMOVED lines=15> */
.L_x_21242:
        /* <DEDUP_REMOVED lines=12> */
.L_x_21243:
[----:B------:R-:W-:Y:S01]  /*d610*/  LOP3.LUT R126, R2, UR21, R125, 0x96, !PT ;  /* 0x00000015027e7c12 */ /* 0x000fe2000f8e967d */
[----:B------:R-:W-:Y:S01]  /*d620*/  IMAD.WIDE.U32 R122, R160, -0x326172a9, RZ ;  /* 0xcd9e8d57a07a7825 */ /* 0x000fe200078e00ff */
[----:B------:R-:W-:Y:S01]  /*d630*/  UIADD3 UR5, UPT, UPT, UR20, -0x61c88647, URZ ;  /* 0x9e3779b914057890 */ /* 0x000fe2000fffe0ff */
[----:B------:R-:W-:Y:S02]  /*d640*/  MOV R0, R133 ;  /* 0x0000008500007202 */ /* 0x000fe40000000f00 */
        /* <DEDUP_REMOVED lines=42> */
.L_x_21241:
[----:B------:R-:W-:Y:S01]  /*d8f0*/  I2FP.F32.U32 R0, R0 ;  /* 0x0000000000007245 */ /* 0x000fe20000201000 */
[----:B------:R-:W-:-:S04]  /*d900*/  IMAD.MOV.U32 R121, RZ, RZ, 0x2f800000 ;  /* 0x2f800000ff797424 */ /* 0x000fc800078e00ff */
        /* <DEDUP_REMOVED lines=8> */
.L_x_21240:
        /* <DEDUP_REMOVED lines=15> */
.L_x_21246:
        /* <DEDUP_REMOVED lines=13> */
.L_x_21247:
[----:B------:R-:W-:Y:S01]  /*db50*/  LOP3.LUT R126, R2, UR21, R125, 0x96, !PT ;  /* 0x00000015027e7c12 */ /* 0x000fe2000f8e967d */
[----:B------:R-:W-:-:S04]  /*db60*/  IMAD.WIDE.U32 R122, R160, -0x326172a9, RZ ;  /* 0xcd9e8d57a07a7825 */ /* 0x000fc800078e00ff */
[----:B------:R-:W-:Y:S01]  /*db70*/  IMAD.WIDE.U32 R126, R126, -0x326172a9, RZ ;  /* 0xcd9e8d577e7e7825 */ /* 0x000fe200078e00ff */
[----:B------:R-:W-:-:S03]  /*db80*/  LOP3.LUT R123, R158, UR20, R123, 0x96, !PT ;  /* 0x000000149e7b7c12 */ /* 0x000fc6000f8e967b */
[----:B------:R-:W-:Y:S01]  /*db90*/  IMAD.MOV.U32 R0, RZ, RZ, RZ ;  /* 0x000000ffff007224 */ /* 0x000fe200078e00ff */
        /* <DEDUP_REMOVED lines=39> */
[----:B------:R-:W-:-:S07]  /*de10*/  MOV R133, R122 ;  /* 0x0000007a00857202 */ /* 0x000fce0000000f00 */
.L_x_21245:
[----:B------:R-:W-:Y:S02]  /*de20*/  I2FP.F32.U32 R122, R124 ;  /* 0x0000007c007a7245 */ /* 0x000fe40000201000 */
        /* <DEDUP_REMOVED lines=9> */
.L_x_21244:
        /* <DEDUP_REMOVED lines=15> */
.L_x_21250:
        /* <DEDUP_REMOVED lines=13> */
.L_x_21251:
[----:B------:R-:W-:Y:S01]  /*e080*/  LOP3.LUT R150, R2, UR21, R127, 0x96, !PT ;  /* 0x0000001502967c12 */ /* 0x000fe2000f8e967f */
[----:B------:R-:W-:-:S04]  /*e090*/  IMAD.WIDE.U32 R124, R160, -0x326172a9, RZ ;  /* 0xcd9e8d57a07c7825 */ /* 0x000fc800078e00ff */
        /* <DEDUP_REMOVED lines=43> */
.L_x_21249:
        /* <DEDUP_REMOVED lines=9> */
[----:B------:R-:W-:Y:S01]  /*e3e0*/  FFMA.FTZ R123, R0, R99, R119 ;  /* 0x00000063007b7223 */ /* 0x000fe20000010077 */
[----:B------:R-:W-:Y:S06]  /*e3f0*/  BRA `(.L_x_21248) ;  /* 0x0000002800707947 */ /* 0x000fec0003800000 */
.L_x_21219:
        /* <DEDUP_REMOVED lines=19> */
.L_x_21254:
        /* <DEDUP_REMOVED lines=12> */
.L_x_21255:
        /* <DEDUP_REMOVED lines=46> */
.L_x_21253:
        /* <DEDUP_REMOVED lines=10> */
.L_x_21252:
        /* <DEDUP_REMOVED lines=15> */
.L_x_21258:
        /* <DEDUP_REMOVED lines=12> */
.L_x_21259:
        /* <DEDUP_REMOVED lines=46> */
.L_x_21257:
        /* <DEDUP_REMOVED lines=10> */
.L_x_21256:
        /* <DEDUP_REMOVED lines=15> */
.L_x_21262:
        /* <DEDUP_REMOVED lines=12> */
.L_x_21263:
        /* <DEDUP_REMOVED lines=46> */
.L_x_21261:
        /* <DEDUP_REMOVED lines=10> */
.L_x_21260:
        /* <DEDUP_REMOVED lines=15> */
.L_x_21266:
        /* <DEDUP_REMOVED lines=12> */
.L_x_21267:
        /* <DEDUP_REMOVED lines=46> */
.L_x_21265:
        /* <DEDUP_REMOVED lines=10> */
.L_x_21264:
        /* <DEDUP_REMOVED lines=15> */
.L_x_21270:
        /* <DEDUP_REMOVED lines=12> */
.L_x_21271:
        /* <DEDUP_REMOVED lines=46> */
.L_x_21269:
[----:B------:R-:W-:Y:S01]  /*fd90*/  I2FP.F32.U32 R0, R7 ;  /* 0x0000000700007245 */ /* 0x000fe20000201000 */
[----:B------:R-:W-:-:S05]  /*fda0*/  HFMA2 R7, -RZ, RZ, 0.1171875, 0 ;  /* 0x2f800000ff077431 */ /* 0x000fca00000001ff */
[----:B------:R-:W-:Y:S01]  /*fdb0*/  FFMA.FTZ R0, R0, R7, 1.1641532182693481445e-10 ;  /* 0x2f00000000007423 */ /* 0x000fe20000010007 */
[----:B-----5:R-:W-:-:S04]  /*fdc0*/  HADD2.F32 R7, -RZ, R110.H0_H0 ;  /* 0x2000006eff077230 */ /* 0x020fc80000004100 */
[----:B------:R-:W-:Y:S01]  /*fdd0*/  FSETP.GTU.FTZ.AND P2, PT, R0, UR22, PT ;  /* 0x0000001600007c0b */ /* 0x000fe2000bf5c000 */
[----:B------:R-:W-:-:S04]  /*fde0*/  FMUL.FTZ R7, R7, UR17 ;  /* 0x0000001107077c20 */ /* 0x000fc80008410000 */
[----:B------:R-:W-:-:S05]  /*fdf0*/  FMUL.FTZ R7, R7, UR16 ;  /* 0x0000001007077c20 */ /* 0x000fca0008410000 */
[----:B------:R-:W-:Y:S02]  /*fe00*/  FSEL R121, R7, RZ, !P2 ;  /* 0x000000ff07797208 */ /* 0x000fe40005000000 */
[----:B------:R-:W-:-:S03]  /*fe10*/  SEL R7, RZ, 0x1, P2 ;  /* 0x00000001ff077807 */ /* 0x000fc60001000000 */
[----:B------:R-:W-:-:S07]  /*fe20*/  FMUL.FTZ R120, R121, R96 ;  /* 0x0000006079787220 */ /* 0x000fce0000410000 */
.L_x_21268:
        /* <DEDUP_REMOVED lines=15> */
.L_x_21274:
        /* <DEDUP_REMOVED lines=12> */
.L_x_21275:
        /* <DEDUP_REMOVED lines=46> */
.L_x_21273:
[----:B------:R-:W-:Y:S01]  /*102c0*/  I2FP.F32.U32 R0, R0 ;  /* 0x0000000000007245 */ /* 0x000fe20000201000 */
[----:B------:R-:W-:-:S04]  /*102d0*/  IMAD.MOV.U32 R121, RZ, RZ, 0x2f800000 ;  /* 0x2f800000ff797424 */ /* 0x000fc800078e00ff */
        /* <DEDUP_REMOVED lines=8> */
.L_x_21272:
        /* <DEDUP_REMOVED lines=15> */
.L_x_21278:
        /* <DEDUP_REMOVED lines=13> */
.L_x_21279:
        /* <DEDUP_REMOVED lines=45> */
.L_x_21277:
[----:B------:R-:W-:Y:S02]  /*107f0*/  I2FP.F32.U32 R122, R124 ;  /* 0x0000007c007a7245 */ /* 0x000fe40000201000 */
[----:B------:R-:W-:-:S05]  /*10800*/  MOV R123, 0x2f800000 ;  /* 0x2f800000007b7802 */ /* 0x000fca0000000f00 */
        /* <DEDUP_REMOVED lines=8> */
.L_x_21276:
        /* <DEDUP_REMOVED lines=15> */
.L_x_21281:
        /* <DEDUP_REMOVED lines=13> */
.L_x_21282:
        /* <DEDUP_REMOVED lines=45> */
.L_x_21280:
        /* <DEDUP_REMOVED lines=10> */
.L_x_21248:
        /* <DEDUP_REMOVED lines=26> */
.L_x_21283:
        /* <DEDUP_REMOVED lines=30> */
.L_x_21287:
        /* <DEDUP_REMOVED lines=13> */
.L_x_21288:
        /* <DEDUP_REMOVED lines=43> */
[----:B------:R-:W-:Y:S01]  /*114c0*/  HFMA2 R124, -RZ, RZ, 0, 0 ;  /* 0x00000000ff7c7431 */ /* 0x000fe200000001ff */
[----:B------:R-:W-:-:S07]  /*114d0*/  LOP3.LUT R157, R126, UR38, R125, 0x96, !PT ;  /* 0x000000267e9d7c12 */ /* 0x000fce000f8e967d */
.L_x_21286:
        /* <DEDUP_REMOVED lines=10> */
.L_x_21285:
        /* <DEDUP_REMOVED lines=15> */
.L_x_21291:
        /* <DEDUP_REMOVED lines=13> */
.L_x_21292:
        /* <DEDUP_REMOVED lines=45> */
.L_x_21290:
        /* <DEDUP_REMOVED lines=10> */
.L_x_21289:
        /* <DEDUP_REMOVED lines=15> */
.L_x_21295:
        /* <DEDUP_REMOVED lines=13> */
.L_x_21296:
        /* <DEDUP_REMOVED lines=45> */
.L_x_21294:
        /* <DEDUP_REMOVED lines=10> */
.L_x_21293:
        /* <DEDUP_REMOVED lines=15> */
.L_x_21299:
        /* <DEDUP_REMOVED lines=13> */
.L_x_21300:
        /* <DEDUP_REMOVED lines=45> */
.L_x_21298:
        /* <DEDUP_REMOVED lines=10> */
.L_x_21297:
        /* <DEDUP_REMOVED lines=15> */
.L_x_21303:
        /* <DEDUP_REMOVED lines=13> */
.L_x_21304:
        /* <DEDUP_REMOVED lines=45> */
.L_x_21302:
[----:B------:R-:W-:Y:S01]  /*129a0*/  I2FP.F32.U32 R7, R7 ;  /* 0x0000000700077245 */ /* 0x000fe20000201000 */
[----:B------:R-:W-:-:S04]  /*129b0*/  IMAD.MOV.U32 R124, RZ, RZ, 0x2f800000 ;  /* 0x2f800000ff7c7424 */ /* 0x000fc800078e00ff */
        /* <DEDUP_REMOVED lines=8> */
.L_x_21301:
        /* <DEDUP_REMOVED lines=15> */
.L_x_21307:
        /* <DEDUP_REMOVED lines=13> */
.L_x_21308:
        /* <DEDUP_REMOVED lines=46> */
.L_x_21306:
        /* <DEDUP_REMOVED lines=10> */
.L_x_21305:
        /* <DEDUP_REMOVED lines=15> */
.L_x_21311:
        /* <DEDUP_REMOVED lines=13> */
.L_x_21312:
        /* <DEDUP_REMOVED lines=46> */
.L_x_21310:
        /* <DEDUP_REMOVED lines=10> */
.L_x_21309:
        /* <DEDUP_REMOVED lines=15> */
.L_x_21315:
        /* <DEDUP_REMOVED lines=13> */
.L_x_21316:
        /* <DEDUP_REMOVED lines=46> */
.L_x_21314:
[----:B------:R-:W-:Y:S01]  /*13960*/  I2FP.F32.U32 R127, R127 ;  /* 0x0000007f007f7245 */ /* 0x000fe20000201000 */
[----:B------:R-:W-:-:S04]  /*13970*/  IMAD.MOV.U32 R150, RZ, RZ, 0x2f800000 ;  /* 0x2f800000ff967424 */ /* 0x000fc800078e00ff */
[----:B------:R-:W-:-:S05]  /*13980*/  FFMA.FTZ R127, R127, R150, 1.1641532182693481445e-10 ;  /* 0x2f0000007f7f7423 */ /* 0x000fca0000010096 */
[----:B------:R-:W-:Y:S01]  /*13990*/  FSETP.GTU.FTZ.AND P0, PT, R127, UR22, PT ;  /* 0x000000167f007c0b */ /* 0x000fe2000bf1c000 */
[----:B------:R-:W-:-:S03]  /*139a0*/  HADD2.F32 R127, -RZ, R111.H1_H1 ;  /* 0x3000006fff7f7230 */ /* 0x000fc60000004100 */
[----:B------:R-:W-:Y:S02]  /*139b0*/  SEL R150, RZ, 0x1, P0 ;  /* 0x00000001ff967807 */ /* 0x000fe40000000000 */
[----:B------:R-:W-:-:S04]  /*139c0*/  FMUL.FTZ R127, R127, UR17 ;  /* 0x000000117f7f7c20 */ /* 0x000fc80008410000 */
[----:B------:R-:W-:-:S05]  /*139d0*/  FMUL.FTZ R127, R127, UR16 ;  /* 0x000000107f7f7c20 */ /* 0x000fca0008410000 */
[----:B------:R-:W-:-:S05]  /*139e0*/  FSEL R162, R127, RZ, !P0 ;  /* 0x000000ff7fa27208 */ /* 0x000fca0004000000 */
[----:B------:R-:W-:Y:S01]  /*139f0*/  FFMA.FTZ R127, R162, R107, R119 ;  /* 0x0000006ba27f7223 */ /* 0x000fe20000010077 */
[----:B------:R-:W-:Y:S06]  /*13a00*/  BRA `(.L_x_21313) ;  /* 0x00000028007c7947 */ /* 0x000fec0003800000 */
.L_x_21284:
        /* <DEDUP_REMOVED lines=19> */
.L_x_21319:
        /* <DEDUP_REMOVED lines=13> */
.L_x_21320:
        /* <DEDUP_REMOVED lines=45> */
.L_x_21318:
        /* <DEDUP_REMOVED lines=10> */
.L_x_21317:
        /* <DEDUP_REMOVED lines=15> */
.L_x_21323:
        /* <DEDUP_REMOVED lines=13> */
.L_x_21324:
        /* <DEDUP_REMOVED lines=45> */
.L_x_21322:
        /* <DEDUP_REMOVED lines=10> */
.L_x_21321:
        /* <DEDUP_REMOVED lines=15> */
.L_x_21327:
        /* <DEDUP_REMOVED lines=13> */
.L_x_21328:
        /* <DEDUP_REMOVED lines=45> */
.L_x_21326:
        /* <DEDUP_REMOVED lines=10> */
.L_x_21325:
        /* <DEDUP_REMOVED lines=15> */
.L_x_21331:
        /* <DEDUP_REMOVED lines=13> */
.L_x_21332:
        /* <DEDUP_REMOVED lines=45> */
.L_x_21330:
        /* <DEDUP_REMOVED lines=10> */
.L_x_21329:
        /* <DEDUP_REMOVED lines=15> */
.L_x_21335:
        /* <DEDUP_REMOVED lines=13> */
.L_x_21336:
        /* <DEDUP_REMOVED lines=45> */
.L_x_21334:
[----:B------:R-:W-:Y:S01]  /*153a0*/  I2FP.F32.U32 R7, R7 ;  /* 0x0000000700077245 */ /* 0x000fe20000201000 */
[----:B------:R-:W-:-:S05]  /*153b0*/  HFMA2 R124, -RZ, RZ, 0.1171875, 0 ;  /* 0x2f800000ff7c7431 */ /* 0x000fca00000001ff */
        /* <DEDUP_REMOVED lines=8> */
.L_x_21333:
        /* <DEDUP_REMOVED lines=15> */
.L_x_21339:
        /* <DEDUP_REMOVED lines=13> */
.L_x_21340:
        /* <DEDUP_REMOVED lines=46> */
.L_x_21338:
[----:B------:R-:W-:Y:S01]  /*158e0*/  I2FP.F32.U32 R125, R125 ;  /* 0x0000007d007d7245 */ /* 0x000fe20000201000 */
[----:B------:R-:W-:-:S05]  /*158f0*/  HFMA2 R126, -RZ, RZ, 0.1171875, 0 ;  /* 0x2f800000ff7e7431 */ /* 0x000fca00000001ff */
        /* <DEDUP_REMOVED lines=8> */
.L_x_21337:
        /* <DEDUP_REMOVED lines=15> */
.L_x_21343:
        /* <DEDUP_REMOVED lines=13> */
.L_x_21344:
        /* <DEDUP_REMOVED lines=46> */
.L_x_21342:
        /* <DEDUP_REMOVED lines=10> */
.L_x_21341:
        /* <DEDUP_REMOVED lines=15> */
.L_x_21346:
        /* <DEDUP_REMOVED lines=13> */
.L_x_21347:
        /* <DEDUP_REMOVED lines=46> */
.L_x_21345:
[----:B------:R-:W-:Y:S01]  /*16360*/  I2FP.F32.U32 R127, R127 ;  /* 0x0000007f007f7245 */ /* 0x000fe20000201000 */
[----:B------:R-:W-:-:S05]  /*16370*/  HFMA2 R150, -RZ, RZ, 0.1171875, 0 ;  /* 0x2f800000ff967431 */ /* 0x000fca00000001ff */
[----:B------:R-:W-:-:S05]  /*16380*/  FFMA.FTZ R127, R127, R150, 1.1641532182693481445e-10 ;  /* 0x2f0000007f7f7423 */ /* 0x000fca0000010096 */
[----:B------:R-:W-:Y:S01]  /*16390*/  FSETP.GTU.FTZ.AND P0, PT, R127, UR22, PT ;  /* 0x000000167f007c0b */ /* 0x000fe2000bf1c000 */
[----:B-----5:R-:W-:-:S03]  /*163a0*/  HADD2.F32 R127, -RZ, R111.H1_H1 ;  /* 0x3000006fff7f7230 */ /* 0x020fc60000004100 */
[----:B------:R-:W-:Y:S02]  /*163b0*/  SEL R150, RZ, 0x1, P0 ;  /* 0x00000001ff967807 */ /* 0x000fe40000000000 */
[----:B------:R-:W-:-:S04]  /*163c0*/  FMUL.FTZ R127, R127, UR17 ;  /* 0x000000117f7f7c20 */ /* 0x000fc80008410000 */
[----:B------:R-:W-:-:S05]  /*163d0*/  FMUL.FTZ R127, R127, UR16 ;  /* 0x000000107f7f7c20 */ /* 0x000fca0008410000 */
[----:B------:R-:W-:-:S05]  /*163e0*/  FSEL R162, R127, RZ, !P0 ;  /* 0x000000ff7fa27208 */ /* 0x000fca0004000000 */
[----:B------:R-:W-:-:S07]  /*163f0*/  FMUL.FTZ R127, R162, R107 ;  /* 0x0000006ba27f7220 */ /* 0x000fce0000410000 */
.L_x_21313:
        /* <DEDUP_REMOVED lines=24> */
.L_x_21348:
        /* <DEDUP_REMOVED lines=128> */
.L_x_21350:
[----:B------:R-:W-:Y:S05]  /*16d80*/  BSYNC.RECONVERGENT B0 ;  /* 0x0000000000007941 */ /* 0x000fea0003800200 */
.L_x_21349:
        /* <DEDUP_REMOVED lines=15> */
.L_x_21352:
[----:B------:R-:W-:Y:S05]  /*16e80*/  BSYNC.RECONVERGENT B0 ;  /* 0x0000000000007941 */ /* 0x000fea0003800200 */
.L_x_21351:
        /* <DEDUP_REMOVED lines=69> */
[----:B------:R-:W-:Y:S01]  /*172e0*/  F2FP.F16.F32.PACK_AB R146, R145, R146 ;  /* 0x000000929192723e */ /* 0x000fe200000000ff */
        /* <DEDUP_REMOVED lines=13> */
[----:B------:R-:W-:Y:S01]  /*173c0*/  F2FP.F16.F32.PACK_AB R145, R10, R145 ;  /* 0x000000910a91723e */ /* 0x000fe200000000ff */
[----:B------:R-:W-:Y:S01]  /*173d0*/  FFMA.FTZ R9, R8, R13, R45 ;  /* 0x0000000d08097223 */ /* 0x000fe2000001002d */
[----:B------:R-:W0:Y:S01]  /*173e0*/  LDC.64 R10, c[0x0][0x428] ;  /* 0x00010a00ff0a7b82 */ /* 0x000e220000000a00 */
[----:B------:R-:W-:Y:S01]  /*173f0*/  LEA.HI.SX32 R8, R163, R0, 0x1d ;  /* 0x00000000a3087211 */ /* 0x000fe200078feaff */
[C---:B------:R-:W-:Y:S01]  /*17400*/  FADD.FTZ R136, -R153.reuse, R136 ;  /* 0x0000008899887221 */ /* 0x040fe20000010100 */
[----:B------:R-:W-:Y:S01]  /*17410*/  F2FP.F16.F32.PACK_AB R147, R162, R147 ;  /* 0x00000093a293723e */ /* 0x000fe200000000ff */
[----:B------:R-:W-:Y:S01]  /*17420*/  FADD.FTZ R139, -R153, R139 ;  /* 0x0000008b998b7221 */ /* 0x000fe20000010100 */
[----:B------:R-:W-:Y:S01]  /*17430*/  F2FP.F16.F32.PACK_AB R144, R9, R144 ;  /* 0x000000900990723e */ /* 0x000fe200000000ff */
        /* <DEDUP_REMOVED lines=54> */
[----:B------:R-:W-:Y:S01]  /*177a0*/  FFMA.FTZ R137, R121, R33, R65 ;  /* 0x0000002179897223 */ /* 0x000fe20000010041 */
[C---:B------:R-:W-:Y:S01]  /*177b0*/  FMUL.FTZ R124, R152.reuse, R124 ;  /* 0x0000007c987c7220 */ /* 0x040fe20000410000 */
[C---:B------:R-:W-:Y:S01]  /*177c0*/  FMUL.FTZ R125, R152.reuse, R125 ;  /* 0x0000007d987d7220 */ /* 0x040fe20000410000 */
[C---:B------:R-:W-:Y:S01]  /*177d0*/  FMUL.FTZ R132, R152.reuse, R132 ;  /* 0x0000008498847220 */ /* 0x040fe20000410000 */
[C---:B------:R-:W-:Y:S01]  /*177e0*/  FMUL.FTZ R133, R152.reuse, R133 ;  /* 0x0000008598857220 */ /* 0x040fe20000410000 */
[----:B------:R-:W-:Y:S01]  /*177f0*/  F2FP.F16.F32.PACK_AB R122, R137, R120 ;  /* 0x00000078897a723e */ /* 0x000fe200000000ff */
        /* <DEDUP_REMOVED lines=21> */
[----:B------:R-:W-:Y:S02]  /*17950*/  F2FP.F16.F32.PACK_AB R120, R127, R120 ;  /* 0x000000787f78723e */ /* 0x000fe400000000ff */
[----:B------:R-:W-:Y:S02]  /*17960*/  F2FP.F16.F32.PACK_AB R11, R147, R146 ;  /* 0x00000092930b723e */ /* 0x000fe400000000ff */
        /* <DEDUP_REMOVED lines=8> */
[----:B------:R-:W-:-:S05]  /*179f0*/  F2FP.F16.F32.PACK_AB R124, R133, R132 ;  /* 0x00000084857c723e */ /* 0x000fca00000000ff */
[----:B------:R1:W-:Y:S02]  /*17a00*/  STG.E.128 desc[UR18][R144.64], R124 ;  /* 0x0000007c90007986 */ /* 0x0003e4000c101d12 */
.L_x_21353:
[----:B------:R-:W-:Y:S02]  /*17a10*/  UIADD3 UR7, UPT, UPT, UR7, UR12, URZ ;  /* 0x0000000c07077290 */ /* 0x000fe4000fffe0ff */
[----:B------:R-:W-:Y:S02]  /*17a20*/  UPLOP3.LUT UP0, UPT, UPT, UPT, UP0, 0x40, 0x4 ;  /* 0x000000000004789c */ /* 0x000fe40003f0e800 */
[----:B------:R-:W-:-:S09]  /*17a30*/  UISETP.GE.AND UP1, UPT, UR7, UR13, UPT ;  /* 0x0000000d0700728c */ /* 0x000fd2000bf26270 */
[----:B------:R-:W-:Y:S05]  /*17a40*/  BRA.U !UP1, `(.L_x_21354) ;  /* 0xfffffe9109547547 */ /* 0x000fea000b83ffff */
[----:B------:R-:W-:Y:S05]  /*17a50*/  EXIT ;  /* 0x000000000000794d */ /* 0x000fea0003800000 */
.L_x_21355:
        /* <DEDUP_REMOVED lines=10> */
.L_x_27325:


//--------------------- .text._ZN10layer_norm13ln_fwd_kernelINS_13Kernel_traitsI6__halfffffjLj4096ELj1ELj1ELj4ELj16ENS_18Kernel_traits_baseILj4096ES2_ffffjLj128EEEEELb0ELb0ELb0ELb0EEEvNS_9FwdParamsE --------------------------
	.section	.text._ZN10layer_norm13ln_fwd_kernelINS_13Kernel_traitsI6__halfffffjLj4096ELj1ELj1ELj4ELj16ENS_18Kernel_traits_baseILj4096ES2_ffffjLj128EEEEELb0ELb0ELb0ELb0EEEvNS_9FwdParamsE,"ax",@progbits
	.align	128
        .global         _ZN10layer_norm13ln_fwd_kernelINS_13Kernel_traitsI6__halfffffjLj4096ELj1ELj1ELj4ELj16ENS_18Kernel_traits_baseILj4096ES2_ffffjLj128EEEEELb0ELb0ELb0ELb0EEEvNS_9FwdParamsE
        .type           _ZN10layer_norm13ln_fwd_kernelINS_13Kernel_traitsI6__halfffffjLj4096ELj1ELj1ELj4ELj16ENS_18Kernel_traits_baseILj4096ES2_ffffjLj128EEEEELb0ELb0ELb0ELb0EEEvNS_9FwdParamsE,@function
        .size           _ZN10layer_norm13ln_fwd_kernelINS_13Kernel_traitsI6__halfffffjLj4096ELj1ELj1ELj4ELj16ENS_18Kernel_traits_baseILj4096ES2_ffffjLj128EEEEELb0ELb0ELb0ELb0EEEvNS_9FwdParamsE,(.L_x_27326 - _ZN10layer_norm13ln_fwd_kernelINS_13Kernel_traitsI6__halfffffjLj4096ELj1ELj1ELj4ELj16ENS_18Kernel_traits_baseILj4096ES2_ffffjLj128EEEEELb0ELb0ELb0ELb0EEEvNS_9FwdParamsE)
        .other          _ZN10layer_norm13ln_fwd_kernelINS_13Kernel_traitsI6__halfffffjLj4096ELj1ELj1ELj4ELj16ENS_18Kernel_traits_baseILj4096ES2_ffffjLj128EEEEELb0ELb0ELb0ELb0EEEvNS_9FwdParamsE,@"STO_CUDA_ENTRY STV_DEFAULT"
_ZN10layer_norm13ln_fwd_kernelINS_13Kernel_traitsI6__halfffffjLj4096ELj1ELj1ELj4ELj16ENS_18Kernel_traits_baseILj4096ES2_ffffjLj128EEEEELb0ELb0ELb0ELb0EEEvNS_9FwdParamsE:
.text._ZN10layer_norm13ln_fwd_kernelINS_13Kernel_traitsI6__halfffffjLj4096ELj1ELj1ELj4ELj16ENS_18Kernel_traits_baseILj4096ES2_ffffjLj128EEEEELb0ELb0ELb0ELb0EEEvNS_9FwdParamsE:
        /* <DEDUP_REMOVED lines=20> */
[C---:B------:R-:W-:Y:S02]  /*0140*/  ISETP.GE.U32.AND P3, PT, R2.reuse, 0x180, PT ;  /* 0x000001800200780c */ /* 0x040fe40003f66070 */
[C---:B------:R-:W-:Y:S02]  /*0150*/  ISETP.GE.U32.AND P4, PT, R2.reuse, 0x200, PT ;  /* 0x000002000200780c */ /* 0x040fe40003f86070 */
[C---:B------:R-:W-:Y:S02]  /*0160*/  ISETP.GE.U32.AND P5, PT, R2.reuse, 0x280, PT ;  /* 0x000002800200780c */ /* 0x040fe40003fa6070 */
[----:B------:R-:W-:-:S02]  /*0170*/  ISETP.GE.U32.AND P6, PT, R2, 0x300, PT ;  /* 0x000003000200780c */ /* 0x000fc40003fc6070 */
[----:B------:R-:W-:Y:S01]  /*0180*/  ISETP.GE.U32.AND P0, PT, R2, 0x380, PT ;  /* 0x000003800200780c */ /* 0x000fe20003f06070 */
[----:B------:R-:W0:Y:S08]  /*0190*/  @P1 LDC.64 R6, c[0x0][0x3d0] ;  /* 0x0000f400ff061b82 */ /* 0x000e300000000a00 */
[----:B------:R-:W1:Y:S08]  /*01a0*/  @P1 LDC.64 R22, c[0x0][0x438] ;  /* 0x00010e00ff161b82 */ /* 0x000e700000000a00 */
[----:B------:R-:W2:Y:S08]  /*01b0*/  @P2 LDC.64 R24, c[0x0][0x3d0] ;  /* 0x0000f400ff182b82 */ /* 0x000eb00000000a00 */
[----:B------:R-:W3:Y:S01]  /*01c0*/  @P2 LDC.64 R26, c[0x0][0x438] ;  /* 0x00010e00ff1a2b82 */ /* 0x000ee20000000a00 */
[----:B0-----:R-:W-:-:S05]  /*01d0*/  @P1 IMAD.WIDE.U32 R6, R20, 0x8, R6 ;  /* 0x0000000814061825 */ /* 0x001fca00078e0006 */
[----:B------:R0:W5:Y:S02]  /*01e0*/  @P1 LDG.E.64 R104, desc[UR6][R6.64] ;  /* 0x0000000606681981 */ /* 0x000164000c1e1b00 */
[----:B------:R-:W4:Y:S01]  /*01f0*/  @P3 LDC.64 R28, c[0x0][0x3d0] ;  /* 0x0000f400ff1c3b82 */ /* 0x000f220000000a00 */
[C---:B-1----:R-:W-:Y:S01]  /*0200*/  @P1 IMAD.WIDE.U32 R22, R20.reuse, 0x8, R22 ;  /* 0x0000000814161825 */ /* 0x042fe200078e0016 */
[----:B------:R-:W-:-:S04]  /*0210*/  @P1 LOP3.LUT R20, R20, 0x80, RZ, 0xfc, !PT ;  /* 0x0000008014141812 */ /* 0x000fc800078efcff */
[----:B------:R0:W5:Y:S02]  /*0220*/  @P1 LD.E.64 R42, desc[UR6][R22.64] ;  /* 0x00000006162a1980 */ /* 0x000164000c101b00 */
[----:B------:R-:W1:Y:S01]  /*0230*/  @P3 LDC.64 R44, c[0x0][0x438] ;  /* 0x00010e00ff2c3b82 */ /* 0x000e620000000a00 */
[----:B--2---:R-:W-:-:S05]  /*0240*/  @P2 IMAD.WIDE.U32 R24, R20, 0x8, R24 ;  /* 0x0000000814182825 */ /* 0x004fca00078e0018 */
[----:B------:R0:W5:Y:S02]  /*0250*/  @P2 LDG.E.64 R10, desc[UR6][R24.64] ;  /* 0x00000006180a2981 */ /* 0x000164000c1e1b00 */
[----:B------:R-:W2:Y:S01]  /*0260*/  @P4 LDC.64 R46, c[0x0][0x3d0] ;  /* 0x0000f400ff2e4b82 */ /* 0x000ea20000000a00 */
[C---:B---3--:R-:W-:Y:S01]  /*0270*/  @P2 IMAD.WIDE.U32 R26, R20.reuse, 0x8, R26 ;  /* 0x00000008141a2825 */ /* 0x048fe200078e001a */
[----:B------:R-:W-:-:S04]  /*0280*/  @P2 IADD3 R20, PT, PT, R20, 0x80, RZ ;  /* 0x0000008014142810 */ /* 0x000fc80007ffe0ff */
[----:B------:R0:W5:Y:S02]  /*0290*/  @P2 LD.E.64 R40, desc[UR6][R26.64] ;  /* 0x000000061a282980 */ /* 0x000164000c101b00 */
[----:B------:R-:W3:Y:S01]  /*02a0*/  @P4 LDC.64 R48, c[0x0][0x438] ;  /* 0x00010e00ff304b82 */ /* 0x000ee20000000a00 */
[----:B----4-:R-:W-:-:S05]  /*02b0*/  @P3 IMAD.WIDE.U32 R28, R20, 0x8, R28 ;  /* 0x00000008141c3825 */ /* 0x010fca00078e001c */
[----:B------:R0:W5:Y:S02]  /*02c0*/  @P3 LDG.E.64 R8, desc[UR6][R28.64] ;  /* 0x000000061c083981 */ /* 0x000164000c1e1b00 */
[----:B------:R-:W4:Y:S01]  /*02d0*/  @P5 LDC.64 R50, c[0x0][0x3d0] ;  /* 0x0000f400ff325b82 */ /* 0x000f220000000a00 */
[C---:B-1----:R-:W-:Y:S01]  /*02e0*/  @P3 IMAD.WIDE.U32 R44, R20.reuse, 0x8, R44 ;  /* 0x00000008142c3825 */ /* 0x042fe200078e002c */
[----:B------:R-:W-:-:S04]  /*02f0*/  @P3 IADD3 R20, PT, PT, R20, 0x80, RZ ;  /* 0x0000008014143810 */ /* 0x000fc80007ffe0ff */
        /* <DEDUP_REMOVED lines=17> */
[----:B------:R0:W5:Y:S01]  /*0410*/  @P6 LDG.E.64 R16, desc[UR6][R54.64] ;  /* 0x0000000636106981 */ /* 0x000162000c1e1b00 */
[C---:B---3--:R-:W-:Y:S01]  /*0420*/  @P6 IMAD.WIDE.U32 R56, R20.reuse, 0x8, R56 ;  /* 0x0000000814386825 */ /* 0x048fe200078e0038 */
[----:B------:R-:W-:-:S04]  /*0430*/  @P6 IADD3 R20, PT, PT, R20, 0x80, RZ ;  /* 0x0000008014146810 */ /* 0x000fc80007ffe0ff */
[----:B------:R0:W5:Y:S01]  /*0440*/  @P6 LD.E.64 R32, desc[UR6][R56.64] ;  /* 0x0000000638206980 */ /* 0x000162000c101b00 */
[----:B----4-:R-:W-:-:S05]  /*0450*/  @P0 IMAD.WIDE.U32 R58, R20, 0x8, R58 ;  /* 0x00000008143a0825 */ /* 0x010fca00078e003a */
[----:B------:R0:W5:Y:S01]  /*0460*/  @P0 LDG.E.64 R18, desc[UR6][R58.64] ;  /* 0x000000063a120981 */ /* 0x000162000c1e1b00 */
[----:B-1----:R-:W-:-:S05]  /*0470*/  @P0 IMAD.WIDE.U32 R60, R20, 0x8, R60 ;  /* 0x00000008143c0825 */ /* 0x002fca00078e003c */
[----:B------:R0:W5:Y:S01]  /*0480*/  @P0 LD.E.64 R30, desc[UR6][R60.64] ;  /* 0x000000063c1e0980 */ /* 0x000162000c101b00 */
[----:B------:R-:W-:Y:S02]  /*0490*/  ISETP.GE.U32.AND P1, PT, R2, 0x400, PT ;  /* 0x000004000200780c */ /* 0x000fe40003f26070 */
[----:B------:R-:W-:-:S11]  /*04a0*/  @P0 IADD3 R20, PT, PT, R20, 0x80, RZ ;  /* 0x0000008014140810 */ /* 0x000fd60007ffe0ff */
[----:B0-----:R-:W-:Y:S05]  /*04b0*/  @!P1 BRA `(.L_x_21358) ;  /* 0x0000000000d89947 */ /* 0x001fea0003800000 */
[----:B------:R-:W0:Y:S08]  /*04c0*/  LDC.64 R22, c[0x0][0x3d0] ;  /* 0x0000f400ff167b82 */ /* 0x000e300000000a00 */
[----:B------:R-:W1:Y:S01]  /*04d0*/  LDC.64 R6, c[0x0][0x438] ;  /* 0x00010e00ff067b82 */ /* 0x000e620000000a00 */
[----:B0-----:R-:W-:-:S06]  /*04e0*/  IMAD.WIDE.U32 R22, R20, 0x8, R22 ;  /* 0x0000000814167825 */ /* 0x001fcc00078e0016 */
[----:B------:R-:W5:Y:S01]  /*04f0*/  LDG.E.64 R22, desc[UR6][R22.64] ;  /* 0x0000000616167981 */ /* 0x000f62000c1e1b00 */
[----:B-1----:R-:W-:-:S06]  /*0500*/  IMAD.WIDE.U32 R6, R20, 0x8, R6 ;  /* 0x0000000814067825 */ /* 0x002fcc00078e0006 */
[----:B------:R-:W5:Y:S01]  /*0510*/  LD.E.64 R6, desc[UR6][R6.64] ;  /* 0x0000000606067980 */ /* 0x000f62000c101b00 */
[----:B------:R-:W-:Y:S05]  /*0520*/  BRA `(.L_x_21358) ;  /* 0x0000000000bc7947 */ /* 0x000fea0003800000 */
.L_x_21357:
        /* <DEDUP_REMOVED lines=11> */
[C---:B0-----:R-:W-:Y:S01]  /*05e0*/  @P6 IMAD.WIDE.U32 R24, R20.reuse, 0x8, R24 ;  /* 0x0000000814186825 */ /* 0x041fe200078e0018 */
[----:B------:R-:W-:-:S02]  /*05f0*/  @P6 LOP3.LUT R20, R20, 0x80, RZ, 0xfc, !PT ;  /* 0x0000008014146812 */ /* 0x000fc400078efcff */
[----:B------:R-:W-:Y:S02]  /*0600*/  @P6 CS2R R42, SRZ ;  /* 0x00000000002a6805 */ /* 0x000fe4000001ff00 */
[----:B------:R0:W5:Y:S01]  /*0610*/  @P6 LDG.E.64 R104, desc[UR6][R24.64] ;  /* 0x0000000618686981 */ /* 0x000162000c1e1b00 */
[----:B------:R-:W-:Y:S01]  /*0620*/  ISETP.GE.U32.AND P6, PT, R2, 0x400, PT ;  /* 0x000004000200780c */ /* 0x000fe20003fc6070 */
[----:B------:R-:W4:Y:S01]  /*0630*/  @P2 LDC.64 R46, c[0x0][0x3d0] ;  /* 0x0000f400ff2e2b82 */ /* 0x000f220000000a00 */
[C---:B-1----:R-:W-:Y:S01]  /*0640*/  @P5 IMAD.WIDE.U32 R26, R20.reuse, 0x8, R26 ;  /* 0x00000008141a5825 */ /* 0x042fe200078e001a */
[----:B------:R-:W-:-:S04]  /*0650*/  @P5 IADD3 R20, PT, PT, R20, 0x80, RZ ;  /* 0x0000008014145810 */ /* 0x000fc80007ffe0ff */
[----:B------:R1:W5:Y:S02]  /*0660*/  @P5 LDG.E.64 R10, desc[UR6][R26.64] ;  /* 0x000000061a0a5981 */ /* 0x000364000c1e1b00 */
[----:B------:R-:W1:Y:S01]  /*0670*/  @P1 LDC.64 R48, c[0x0][0x3d0] ;  /* 0x0000f400ff301b82 */ /* 0x000e620000000a00 */
[C---:B--2---:R-:W-:Y:S01]  /*0680*/  @P4 IMAD.WIDE.U32 R28, R20.reuse, 0x8, R28 ;  /* 0x00000008141c4825 */ /* 0x044fe200078e001c */
[----:B------:R-:W-:-:S04]  /*0690*/  @P4 IADD3 R20, PT, PT, R20, 0x80, RZ ;  /* 0x0000008014144810 */ /* 0x000fc80007ffe0ff */
[----:B------:R2:W5:Y:S02]  /*06a0*/  @P4 LDG.E.64 R8, desc[UR6][R28.64] ;  /* 0x000000061c084981 */ /* 0x000564000c1e1b00 */
[----:B------:R-:W2:Y:S01]  /*06b0*/  @P0 LDC.64 R50, c[0x0][0x3d0] ;  /* 0x0000f400ff320b82 */ /* 0x000ea20000000a00 */
[C---:B---3--:R-:W-:Y:S01]  /*06c0*/  @P3 IMAD.WIDE.U32 R44, R20.reuse, 0x8, R44 ;  /* 0x00000008142c3825 */ /* 0x048fe200078e002c */
[----:B------:R-:W-:-:S04]  /*06d0*/  @P3 IADD3 R20, PT, PT, R20, 0x80, RZ ;  /* 0x0000008014143810 */ /* 0x000fc80007ffe0ff */
[----:B------:R3:W5:Y:S02]  /*06e0*/  @P3 LDG.E.64 R12, desc[UR6][R44.64] ;  /* 0x000000062c0c3981 */ /* 0x000764000c1e1b00 */
[----:B0-----:R-:W0:Y:S01]  /*06f0*/  @P6 LDC.64 R24, c[0x0][0x3d0] ;  /* 0x0000f400ff186b82 */ /* 0x001e220000000a00 */
[C---:B----4-:R-:W-:Y:S01]  /*0700*/  @P2 IMAD.WIDE.U32 R46, R20.reuse, 0x8, R46 ;  /* 0x00000008142e2825 */ /* 0x050fe200078e002e */
[----:B------:R-:W-:-:S04]  /*0710*/  @P2 IADD3 R20, PT, PT, R20, 0x80, RZ ;  /* 0x0000008014142810 */ /* 0x000fc80007ffe0ff */
[----:B------:R3:W5:Y:S01]  /*0720*/  @P2 LDG.E.64 R14, desc[UR6][R46.64] ;  /* 0x000000062e0e2981 */ /* 0x000762000c1e1b00 */
[C---:B-1----:R-:W-:Y:S01]  /*0730*/  @P1 IMAD.WIDE.U32 R48, R20.reuse, 0x8, R48 ;  /* 0x0000000814301825 */ /* 0x042fe200078e0030 */
[----:B------:R-:W-:-:S04]  /*0740*/  @P1 IADD3 R20, PT, PT, R20, 0x80, RZ ;  /* 0x0000008014141810 */ /* 0x000fc80007ffe0ff */
[----:B------:R3:W5:Y:S01]  /*0750*/  @P1 LDG.E.64 R16, desc[UR6][R48.64] ;  /* 0x0000000630101981 */ /* 0x000762000c1e1b00 */
[C---:B--2---:R-:W-:Y:S01]  /*0760*/  @P0 IMAD.WIDE.U32 R50, R20.reuse, 0x8, R50 ;  /* 0x0000000814320825 */ /* 0x044fe200078e0032 */
[----:B------:R-:W-:-:S04]  /*0770*/  @P0 IADD3 R20, PT, PT, R20, 0x80, RZ ;  /* 0x0000008014140810 */ /* 0x000fc80007ffe0ff */
[----:B------:R3:W5:Y:S01]  /*0780*/  @P0 LDG.E.64 R18, desc[UR6][R50.64] ;  /* 0x0000000632120981 */ /* 0x000762000c1e1b00 */
[----:B0-----:R-:W-:-:S05]  /*0790*/  @P6 IMAD.WIDE.U32 R20, R20, 0x8, R24 ;  /* 0x0000000814146825 */ /* 0x001fca00078e0018 */
[----:B------:R3:W5:Y:S01]  /*07a0*/  @P6 LDG.E.64 R22, desc[UR6][R20.64] ;  /* 0x0000000614166981 */ /* 0x000762000c1e1b00 */
[----:B------:R-:W-:Y:S02]  /*07b0*/  @P5 CS2R R40, SRZ ;  /* 0x0000000000285805 */ /* 0x000fe4000001ff00 */
[----:B------:R-:W-:Y:S02]  /*07c0*/  @P4 CS2R R38, SRZ ;  /* 0x0000000000264805 */ /* 0x000fe4000001ff00 */
[----:B------:R-:W-:Y:S02]  /*07d0*/  @P3 CS2R R36, SRZ ;  /* 0x0000000000243805 */ /* 0x000fe4000001ff00 */
[----:B------:R-:W-:Y:S02]  /*07e0*/  @P2 CS2R R34, SRZ ;  /* 0x0000000000222805 */ /* 0x000fe4000001ff00 */
[----:B------:R-:W-:Y:S02]  /*07f0*/  @P1 CS2R R32, SRZ ;  /* 0x0000000000201805 */ /* 0x000fe4000001ff00 */
[----:B------:R-:W-:-:S02]  /*0800*/  @P0 CS2R R30, SRZ ;  /* 0x00000000001e0805 */ /* 0x000fc4000001ff00 */
[----:B---3--:R-:W-:-:S07]  /*0810*/  @P6 CS2R R6, SRZ ;  /* 0x0000000000066805 */ /* 0x008fce000001ff00 */
.L_x_21358:
[----:B------:R-:W-:Y:S05]  /*0820*/  BSYNC.RECONVERGENT B0 ;  /* 0x0000000000007941 */ /* 0x000fea0003800200 */
.L_x_21356:
[----:B------:R-:W0:Y:S02]  /*0830*/  LDCU UR4, c[0x0][0x384] ;  /* 0x00007080ff0477ac */ /* 0x000e240008000800 */
[----:B0-----:R-:W-:-:S13]  /*0840*/  ISETP.GE.AND P0, PT, R0, UR4, PT ;  /* 0x0000000400007c0c */ /* 0x001fda000bf06270 */
[----:B------:R-:W-:Y:S05]  /*0850*/  @P0 EXIT ;  /* 0x000000000000094d */ /* 0x000fea0003800000 */
[----:B-----5:R-:W-:Y:S01]  /*0860*/  MOV R20, R11 ;  /* 0x0000000b00147202 */ /* 0x020fe20000000f00 */
[----:B------:R-:W0:Y:S01]  /*0870*/  LDCU.64 UR4, c[0x0][0x3e0] ;  /* 0x00007c00ff0477ac */ /* 0x000e220008000a00 */
[--C-:B------:R-:W-:Y:S02]  /*0880*/  SHF.R.U64 R60, R10, 0x10, R11.reuse ;  /* 0x000000100a3c7819 */ /* 0x100fe4000000120b */
[----:B------:R-:W-:Y:S01]  /*0890*/  SHF.R.U32.HI R21, RZ, 0x10, R11 ;  /* 0x00000010ff157819 */ /* 0x000fe2000001160b */
[----:B------:R-:W1:Y:S01]  /*08a0*/  LDCU UR12, c[0x0][0x388] ;  /* 0x00007100ff0c77ac */ /* 0x000e620008000800 */
[----:B------:R-:W-:Y:S02]  /*08b0*/  MOV R62, R8 ;  /* 0x00000008003e7202 */ /* 0x000fe40000000f00 */
[----:B------:R-:W-:Y:S01]  /*08c0*/  MOV R11, R9 ;  /* 0x00000009000b7202 */ /* 0x000fe20000000f00 */
[----:B------:R-:W2:Y:S01]  /*08d0*/  LDCU.U8 UR10, c[0x0][0x410] ;  /* 0x00008200ff0a77ac */ /* 0x000ea20008000000 */
[----:B------:R-:W-:-:S02]  /*08e0*/  SHF.R.U64 R64, R8, 0x10, R9 ;  /* 0x0000001008407819 */ /* 0x000fc40000001209 */
[----:B------:R-:W-:Y:S01]  /*08f0*/  SHF.R.U32.HI R24, RZ, 0x10, R9 ;  /* 0x00000010ff187819 */ /* 0x000fe20000011609 */
[----:B------:R-:W3:Y:S01]  /*0900*/  LDCU UR11, c[0x0][0x400] ;  /* 0x00008000ff0b77ac */ /* 0x000ee20008000800 */
[----:B------:R-:W-:Y:S02]  /*0910*/  MOV R66, R12 ;  /* 0x0000000c00427202 */ /* 0x000fe40000000f00 */
[----:B------:R-:W-:Y:S01]  /*0920*/  MOV R8, R13 ;  /* 0x0000000d00087202 */ /* 0x000fe20000000f00 */
[----:B------:R-:W4:Y:S01]  /*0930*/  LDCU.64 UR8, c[0x0][0x3a0] ;  /* 0x00007400ff0877ac */ /* 0x000f220008000a00 */
[----:B------:R-:W-:Y:S02]  /*0940*/  MOV R70, R14 ;  /* 0x0000000e00467202 */ /* 0x000fe40000000f00 */
[----:B------:R-:W-:Y:S01]  /*0950*/  MOV R9, R15 ;  /* 0x0000000f00097202 */ /* 0x000fe20000000f00 */
[----:B0-----:R-:W-:Y:S01]  /*0960*/  UISETP.NE.U32.AND UP0, UPT, UR4, URZ, UPT ;  /* 0x000000ff0400728c */ /* 0x001fe2000bf05070 */
[----:B------:R-:W-:Y:S01]  /*0970*/  PRMT R66, R66, 0x5410, R8 ;  /* 0x0000541042427816 */ /* 0x000fe20000000008 */
[----:B------:R-:W-:Y:S01]  /*0980*/  UPLOP3.LUT UP1, UPT, UPT, UPT, UPT, 0x40, 0x4 ;  /* 0x000000000004789c */ /* 0x000fe20003f2e870 */
[----:B------:R-:W-:Y:S01]  /*0990*/  PRMT R70, R70, 0x5410, R9 ;  /* 0x0000541046467816 */ /* 0x000fe20000000009 */
[----:B------:R-:W-:Y:S01]  /*09a0*/  UISETP.NE.AND.EX UP0, UPT, UR5, URZ, UPT, UP0 ;  /* 0x000000ff0500728c */ /* 0x000fe2000bf05300 */
[----:B------:R-:W-:-:S02]  /*09b0*/  MOV R8, R104 ;  /* 0x0000006800087202 */ /* 0x000fc40000000f00 */
[----:B------:R-:W-:Y:S02]  /*09c0*/  MOV R9, R105 ;  /* 0x0000006900097202 */ /* 0x000fe40000000f00 */
[----:B------:R-:W-:Y:S02]  /*09d0*/  SHF.R.U64 R86, R38, 0x10, R39 ;  /* 0x0000001026567819 */ /* 0x000fe40000001227 */
[----:B------:R-:W-:Y:S02]  /*09e0*/  PRMT R82, R8, 0x5410, R9 ;  /* 0x0000541008527816 */ /* 0x000fe40000000009 */
[----:B------:R-:W-:Y:S02]  /*09f0*/  SHF.R.U32.HI R9, RZ, 0x10, R39 ;  /* 0x00000010ff097819 */ /* 0x000fe40000011627 */
[--C-:B------:R-:W-:Y:S02]  /*0a00*/  SHF.R.U64 R84, R40, 0x10, R41.reuse ;  /* 0x0000001028547819 */ /* 0x100fe40000001229 */
[----:B------:R-:W-:-:S02]  /*0a10*/  SHF.R.U32.HI R8, RZ, 0x10, R41 ;  /* 0x00000010ff087819 */ /* 0x000fc40000011629 */
[----:B------:R-:W-:Y:S02]  /*0a20*/  PRMT R86, R86, 0x5410, R9 ;  /* 0x0000541056567816 */ /* 0x000fe40000000009 */
[----:B------:R-:W-:Y:S02]  /*0a30*/  PRMT R84, R84, 0x5410, R8 ;  /* 0x0000541054547816 */ /* 0x000fe40000000008 */
[--C-:B------:R-:W-:Y:S02]  /*0a40*/  SHF.R.U64 R90, R34, 0x10, R35.reuse ;  /* 0x00000010225a7819 */ /* 0x100fe40000001223 */
[----:B------:R-:W-:Y:S02]  /*0a50*/  SHF.R.U32.HI R9, RZ, 0x10, R35 ;  /* 0x00000010ff097819 */ /* 0x000fe40000011623 */
[--C-:B------:R-:W-:Y:S02]  /*0a60*/  SHF.R.U64 R88, R36, 0x10, R37.reuse ;  /* 0x0000001024587819 */ /* 0x100fe40000001225 */
[----:B------:R-:W-:-:S02]  /*0a70*/  SHF.R.U32.HI R8, RZ, 0x10, R37 ;  /* 0x00000010ff087819 */ /* 0x000fc40000011625 */
[----:B------:R-:W-:Y:S02]  /*0a80*/  SHF.R.S32.HI R5, RZ, 0x2, R5 ;  /* 0x00000002ff057819 */ /* 0x000fe40000011405 */
[----:B------:R-:W-:Y:S02]  /*0a90*/  PRMT R90, R90, 0x5410, R9 ;  /* 0x000054105a5a7816 */ /* 0x000fe40000000009 */
[----:B------:R-:W-:Y:S02]  /*0aa0*/  PRMT R88, R88, 0x5410, R8 ;  /* 0x0000541058587816 */ /* 0x000fe40000000008 */
[--C-:B------:R-:W-:Y:S02]  /*0ab0*/  SHF.R.U64 R92, R32, 0x10, R33.reuse ;  /* 0x00000010205c7819 */ /* 0x100fe40000001221 */
[----:B------:R-:W-:Y:S02]  /*0ac0*/  SHF.R.U32.HI R9, RZ, 0x10, R33 ;  /* 0x00000010ff097819 */ /* 0x000fe40000011621 */
[----:B------:R-:W-:-:S02]  /*0ad0*/  LOP3.LUT R8, R5, 0x7f, RZ, 0xc0, !PT ;  /* 0x0000007f05087812 */ /* 0x000fc400078ec0ff */
[----:B------:R-:W-:Y:S02]  /*0ae0*/  PRMT R92, R92, 0x5410, R9 ;  /* 0x000054105c5c7816 */ /* 0x000fe40000000009 */
[----:B------:R-:W-:Y:S01]  /*0af0*/  VIADDMNMX R9, R8, -R3, RZ, !PT ;  /* 0x8000000308097246 */ /* 0x000fe200078001ff */
[----:B------:R-:W-:Y:S01]  /*0b00*/  IMAD R8, R4, -0x20, R8 ;  /* 0xffffffe004087824 */ /* 0x000fe200078e0208 */
[----:B------:R-:W-:Y:S02]  /*0b10*/  LOP3.LUT R3, R5, 0xffffff80, RZ, 0xc0, !PT ;  /* 0xffffff8005037812 */ /* 0x000fe400078ec0ff */
[----:B------:R-:W-:Y:S02]  /*0b20*/  VIMNMX R4, PT, PT, R9, 0x20, PT ;  /* 0x0000002009047848 */ /* 0x000fe40003fe0100 */
[----:B------:R-:W-:Y:S02]  /*0b30*/  SHF.R.U64 R68, R12, 0x10, R13 ;  /* 0x000000100c447819 */ /* 0x000fe4000000120d */
[----:B------:R-:W-:-:S02]  /*0b40*/  LEA R4, R4, R3, 0x2 ;  /* 0x0000000304047211 */ /* 0x000fc400078e10ff */
[----:B------:R-:W-:Y:S02]  /*0b50*/  MOV R74, R16 ;  /* 0x00000010004a7202 */ /* 0x000fe40000000f00 */
[----:B------:R-:W-:Y:S02]  /*0b60*/  I2FP.F32.U32 R4, R4 ;  /* 0x0000000400047245 */ /* 0x000fe40000201000 */
[----:B------:R-:W-:Y:S02]  /*0b70*/  MOV R12, R17 ;  /* 0x00000011000c7202 */ /* 0x000fe40000000f00 */
[----:B------:R-:W-:Y:S02]  /*0b80*/  VIMNMX R8, PT, PT, RZ, R8, !PT ;  /* 0x00000008ff087248 */ /* 0x000fe40007fe0100 */
[----:B------:R-:W0:Y:S01]  /*0b90*/  MUFU.RCP R4, R4 ;  /* 0x0000000400047308 */ /* 0x000e220000001000 */
[--C-:B------:R-:W-:Y:S02]  /*0ba0*/  SHF.R.U64 R94, R30, 0x10, R31.reuse ;  /* 0x000000101e5e7819 */ /* 0x100fe4000000121f */
[----:B------:R-:W-:-:S02]  /*0bb0*/  SHF.R.U32.HI R5, RZ, 0x10, R31 ;  /* 0x00000010ff057819 */ /* 0x000fc4000001161f */
[----:B------:R-:W-:Y:S02]  /*0bc0*/  MOV R58, R10 ;  /* 0x0000000a003a7202 */ /* 0x000fe40000000f00 */
[----:B------:R-:W-:Y:S02]  /*0bd0*/  SHF.R.U32.HI R25, RZ, 0x10, R13 ;  /* 0x00000010ff197819 */ /* 0x000fe4000001160d */
[--C-:B------:R-:W-:Y:S02]  /*0be0*/  SHF.R.U64 R72, R14, 0x10, R15.reuse ;  /* 0x000000100e487819 */ /* 0x100fe4000000120f */
[----:B------:R-:W-:Y:S02]  /*0bf0*/  SHF.R.U32.HI R26, RZ, 0x10, R15 ;  /* 0x00000010ff1a7819 */ /* 0x000fe4000001160f */
[----:B------:R-:W-:Y:S02]  /*0c00*/  PRMT R62, R62, 0x5410, R11 ;  /* 0x000054103e3e7816 */ /* 0x000fe4000000000b */
[----:B------:R-:W-:-:S02]  /*0c10*/  PRMT R74, R74, 0x5410, R12 ;  /* 0x000054104a4a7816 */ /* 0x000fc4000000000c */
[----:B------:R-:W-:Y:S02]  /*0c20*/  SHF.R.U64 R76, R16, 0x10, R17 ;  /* 0x00000010104c7819 */ /* 0x000fe40000001211 */
[----:B------:R-:W-:Y:S02]  /*0c30*/  MOV R78, R18 ;  /* 0x00000012004e7202 */ /* 0x000fe40000000f00 */
[----:B------:R-:W-:Y:S02]  /*0c40*/  SHF.R.U64 R80, R18, 0x10, R19 ;  /* 0x0000001012507819 */ /* 0x000fe40000001213 */
[----:B------:R-:W-:Y:S02]  /*0c50*/  MOV R14, R22 ;  /* 0x00000016000e7202 */ /* 0x000fe40000000f00 */
[----:B------:R-:W-:Y:S02]  /*0c60*/  MOV R15, R23 ;  /* 0x00000017000f7202 */ /* 0x000fe40000000f00 */
[----:B------:R-:W-:-:S02]  /*0c70*/  SHF.R.U64 R13, R22, 0x10, R23 ;  /* 0x00000010160d7819 */ /* 0x000fc40000001217 */
[----:B------:R-:W-:Y:S02]  /*0c80*/  SHF.R.U32.HI R10, RZ, 0x10, R23 ;  /* 0x00000010ff0a7819 */ /* 0x000fe40000011617 */
[----:B------:R-:W-:Y:S01]  /*0c90*/  VIMNMX R8, PT, PT, R8, 0x20, PT ;  /* 0x0000002008087848 */ /* 0x000fe20003fe0100 */
[----:B------:R-:W-:Y:S01]  /*0ca0*/  HADD2.F32 R9, -RZ, R13.H0_H0 ;  /* 0x2000000dff097230 */ /* 0x000fe20000004100 */
[--C-:B------:R-:W-:Y:S01]  /*0cb0*/  SHF.R.U64 R12, R6, 0x10, R7.reuse ;  /* 0x00000010060c7819 */ /* 0x100fe20000001207 */
[----:B------:R-:W-:Y:S01]  /*0cc0*/  HADD2.F32 R10, -RZ, R10.H0_H0 ;  /* 0x2000000aff0a7230 */ /* 0x000fe20000004100 */
[----:B------:R-:W-:Y:S02]  /*0cd0*/  SHF.R.U32.HI R11, RZ, 0x10, R7 ;  /* 0x00000010ff0b7819 */ /* 0x000fe40000011607 */
[----:B------:R-:W-:Y:S01]  /*0ce0*/  SHF.R.U32.HI R17, RZ, 0x10, R17 ;  /* 0x00000010ff117819 */ /* 0x000fe20000011611 */
[----:B------:R-:W-:Y:S01]  /*0cf0*/  HADD2.F32 R12, -RZ, R12.H0_H0 ;  /* 0x2000000cff0c7230 */ /* 0x000fe20000004100 */
[----:B------:R-:W-:Y:S01]  /*0d00*/  MOV R16, R19 ;  /* 0x0000001300107202 */ /* 0x000fe20000000f00 */
[----:B------:R-:W-:Y:S01]  /*0d10*/  HADD2.F32 R11, -RZ, R11.H0_H0 ;  /* 0x2000000bff0b7230 */ /* 0x000fe20000004100 */
[----:B------:R-:W-:-:S02]  /*0d20*/  SHF.R.U32.HI R18, RZ, 0x10, R19 ;  /* 0x00000010ff127819 */ /* 0x000fc40000011613 */
[----:B------:R-:W-:Y:S01]  /*0d30*/  PRMT R94, R94, 0x5410, R5 ;  /* 0x000054105e5e7816 */ /* 0x000fe20000000005 */
[----:B------:R-:W-:Y:S01]  /*0d40*/  HADD2.F32 R5, -RZ, R6.H0_H0 ;  /* 0x20000006ff057230 */ /* 0x000fe20000004100 */
[----:B------:R-:W-:Y:S01]  /*0d50*/  LEA R3, R8, R3, 0x2 ;  /* 0x0000000308037211 */ /* 0x000fe200078e10ff */
[----:B------:R-:W-:Y:S01]  /*0d60*/  HADD2.F32 R6, -RZ, R7.H0_H0 ;  /* 0x20000007ff067230 */ /* 0x000fe20000004100 */
[----:B------:R-:W-:Y:S01]  /*0d70*/  PRMT R58, R58, 0x5410, R20 ;  /* 0x000054103a3a7816 */ /* 0x000fe20000000014 */
[----:B------:R-:W-:Y:S01]  /*0d80*/  HADD2.F32 R8, -RZ, R14.H0_H0 ;  /* 0x2000000eff087230 */ /* 0x000fe20000004100 */
[----:B------:R-:W-:Y:S01]  /*0d90*/  PRMT R60, R60, 0x5410, R21 ;  /* 0x000054103c3c7816 */ /* 0x000fe20000000015 */
[----:B------:R-:W-:Y:S01]  /*0da0*/  HADD2.F32 R7, -RZ, R15.H0_H0 ;  /* 0x2000000fff077230 */ /* 0x000fe20000004100 */
[----:B------:R-:W-:Y:S02]  /*0db0*/  PRMT R64, R64, 0x5410, R24 ;  /* 0x0000541040407816 */ /* 0x000fe40000000018 */
[----:B------:R-:W-:-:S02]  /*0dc0*/  PRMT R68, R68, 0x5410, R25 ;  /* 0x0000541044447816 */ /* 0x000fc40000000019 */
[----:B------:R-:W-:Y:S02]  /*0dd0*/  PRMT R72, R72, 0x5410, R26 ;  /* 0x0000541048487816 */ /* 0x000fe4000000001a */
[----:B------:R-:W-:Y:S02]  /*0de0*/  PRMT R76, R76, 0x5410, R17 ;  /* 0x000054104c4c7816 */ /* 0x000fe40000000011 */
[----:B------:R-:W-:Y:S02]  /*0df0*/  PRMT R78, R78, 0x5410, R16 ;  /* 0x000054104e4e7816 */ /* 0x000fe40000000010 */
[----:B------:R-:W-:Y:S02]  /*0e00*/  PRMT R80, R80, 0x5410, R18 ;  /* 0x0000541050507816 */ /* 0x000fe40000000012 */
[----:B01234-:R-:W-:-:S13]  /*0e10*/  PLOP3.LUT P0, PT, PT, PT, UP0, 0x80, 0x8 ;  /* 0x000000000008781c */ /* 0x01ffda0003f0f008 */
.L_x_21403:
[----:B------:R-:W0:Y:S01]  /*0e20*/  @P0 LDC.64 R48, c[0x0][0x3e0] ;  /* 0x0000f800ff300b82 */ /* 0x000e220000000a00 */
[----:B------:R-:W-:Y:S01]  /*0e30*/  HFMA2 R18, -RZ, RZ, 1.875, 0 ;  /* 0x3f800000ff127431 */ /* 0x000fe200000001ff */
[----:B------:R-:W1:Y:S06]  /*0e40*/  S2R R16, SR_TID.X ;  /* 0x0000000000107919 */ /* 0x000e6c0000002100 */
[----:B------:R-:W2:Y:S01]  /*0e50*/  LDC.64 R28, c[0x0][0x3e0] ;  /* 0x0000f800ff1c7b82 */ /* 0x000ea20000000a00 */
[----:B0-----:R-:W-:-:S05]  /*0e60*/  @P0 IMAD.WIDE R48, R0, 0x4, R48 ;  /* 0x0000000400300825 */ /* 0x001fca00078e0230 */
[----:B------:R0:W5:Y:S01]  /*0e70*/  @P0 LDG.E R18, desc[UR6][R48.64] ;  /* 0x0000000630120981 */ /* 0x000162000c1e1900 */
[----:B------:R-:W-:Y:S01]  /*0e80*/  IMAD R14, R0, UR12, RZ ;  /* 0x0000000c000e7c24 */ /* 0x000fe2000f8e02ff */
[----:B------:R-:W-:Y:S01]  /*0e90*/  ISETP.GE.U32.AND P1, PT, R2, 0x80, PT ;  /* 0x000000800200780c */ /* 0x000fe20003f26070 */
[----:B------:R-:W-:Y:S01]  /*0ea0*/  BSSY.RECONVERGENT B0, `(.L_x_21359) ;  /* 0x000002b000007945 */ /* 0x000fe20003800200 */
[----:B--2---:R-:W-:Y:S02]  /*0eb0*/  LOP3.LUT P5, RZ, R28, UR8, RZ, 0xfc, !PT ;  /* 0x000000081cff7c12 */ /* 0x004fe4000f8afcff */
[----:B------:R-:W-:Y:S02]  /*0ec0*/  SHF.R.S32.HI R51, RZ, 0x1f, R14 ;  /* 0x0000001fff337819 */ /* 0x000fe4000001140e */
[----:B------:R-:W-:Y:S02]  /*0ed0*/  LOP3.LUT P5, RZ, R29, UR9, RZ, 0xfc, P5 ;  /* 0x000000091dff7c12 */ /* 0x000fe4000a8afcff */
[----:B------:R-:W-:-:S04]  /*0ee0*/  LEA.HI R51, R51, R14, RZ, 0x2 ;  /* 0x0000000e33337211 */ /* 0x000fc800078f10ff */
[----:B-1----:R-:W-:-:S04]  /*0ef0*/  LEA.HI.SX32 R14, R51, R16, 0x1e ;  /* 0x00000010330e7211 */ /* 0x002fc800078ff2ff */
[----:B------:R-:W-:Y:S01]  /*0f00*/  MOV R22, R14 ;  /* 0x0000000e00167202 */ /* 0x000fe20000000f00 */
[----:B0-----:R-:W-:Y:S06]  /*0f10*/  @!P1 BRA `(.L_x_21360) ;  /* 0x00000000008c9947 */ /* 0x001fec0003800000 */
[----:B------:R-:W-:Y:S01]  /*0f20*/  ISETP.NE.U32.AND P2, PT, RZ, UR8, PT ;  /* 0x00000008ff007c0c */ /* 0x000fe2000bf45070 */
[----:B------:R-:W0:Y:S03]  /*0f30*/  LDC.64 R48, c[0x0][0x390] ;  /* 0x0000e400ff307b82 */ /* 0x000e260000000a00 */
[----:B------:R-:W-:-:S13]  /*0f40*/  ISETP.NE.AND.EX P2, PT, RZ, UR9, PT, P2 ;  /* 0x00000009ff007c0c */ /* 0x000fda000bf45320 */
[----:B------:R-:W1:Y:S01]  /*0f50*/  @P2 LDC.64 R52, c[0x0][0x3a0] ;  /* 0x0000e800ff342b82 */ /* 0x000e620000000a00 */
[----:B0-----:R-:W-:-:S06]  /*0f60*/  IMAD.WIDE.U32 R48, R14, 0x10, R48 ;  /* 0x000000100e307825 */ /* 0x001fcc00078e0030 */
[----:B------:R-:W2:Y:S01]  /*0f70*/  LDG.E.128 R48, desc[UR6][R48.64] ;  /* 0x0000000630307981 */ /* 0x000ea2000c1e1d00 */
[----:B-1----:R-:W-:-:S06]  /*0f80*/  @P2 IMAD.WIDE.U32 R52, R14, 0x10, R52 ;  /* 0x000000100e342825 */ /* 0x002fcc00078e0034 */
[----:B------:R-:W2:Y:S02]  /*0f90*/  @P2 LDG.E.128 R52, desc[UR6][R52.64] ;  /* 0x0000000634342981 */ /* 0x000ea4000c1e1d00 */
[-C--:B--2--5:R-:W-:Y:S01]  /*0fa0*/  @P2 FFMA.FTZ R13, R48, R18.reuse, R52 ;  /* 0x00000012300d2223 */ /* 0x0a4fe20000010034 */
[-C--:B------:R-:W-:Y:S01]  /*0fb0*/  @P2 FFMA.FTZ R57, R49, R18.reuse, R53 ;  /* 0x0000001231392223 */ /* 0x080fe20000010035 */
[-C--:B------:R-:W-:Y:S01]  /*0fc0*/  @P2 FFMA.FTZ R73, R50, R18.reuse, R54 ;  /* 0x0000001232492223 */ /* 0x080fe20000010036 */
[----:B------:R-:W-:Y:S02]  /*0fd0*/  @P2 FFMA.FTZ R89, R51, R18, R55 ;  /* 0x0000001233592223 */ /* 0x000fe40000010037 */
[----:B------:R-:W-:Y:S02]  /*0fe0*/  @P2 MOV R44, R13 ;  /* 0x0000000d002c2202 */ /* 0x000fe40000000f00 */
[----:B------:R-:W-:Y:S02]  /*0ff0*/  @P2 MOV R45, R57 ;  /* 0x00000039002d2202 */ /* 0x000fe40000000f00 */
[----:B------:R-:W-:-:S02]  /*1000*/  @P2 MOV R46, R73 ;  /* 0x00000049002e2202 */ /* 0x000fc40000000f00 */
[----:B------:R-:W-:Y:S01]  /*1010*/  @P2 MOV R47, R89 ;  /* 0x00000059002f2202 */ /* 0x000fe20000000f00 */
[----:B------:R-:W-:Y:S06]  /*1020*/  @P2 BRA `(.L_x_21361) ;  /* 0x0000000000382947 */ /* 0x000fec0003800000 */
[----:B------:R-:W-:-:S04]  /*1030*/  ISETP.NE.U32.AND P0, PT, R28, RZ, PT ;  /* 0x000000ff1c00720c */ /* 0x000fc80003f05070 */
[----:B------:R-:W-:-:S13]  /*1040*/  ISETP.NE.AND.EX P0, PT, R29, RZ, PT, P0 ;  /* 0x000000ff1d00720c */ /* 0x000fda0003f05300 */
[-C--:B------:R-:W-:Y:S01]  /*1050*/  @P0 FMUL.FTZ R44, R48, R18.reuse ;  /* 0x00000012302c0220 */ /* 0x080fe20000410000 */
[-C--:B------:R-:W-:Y:S01]  /*1060*/  @P0 FMUL.FTZ R45, R49, R18.reuse ;  /* 0x00000012312d0220 */ /* 0x080fe20000410000 */
[-C--:B------:R-:W-:Y:S01]  /*1070*/  @P0 FMUL.FTZ R46, R50, R18.reuse ;  /* 0x00000012322e0220 */ /* 0x080fe20000410000 */
[----:B------:R-:W-:Y:S02]  /*1080*/  @P0 FMUL.FTZ R47, R51, R18 ;  /* 0x00000012332f0220 */ /* 0x000fe40000410000 */
[----:B------:R-:W-:Y:S01]  /*1090*/  @P0 MOV R13, R44 ;  /* 0x0000002c000d0202 */ /* 0x000fe20000000f00 */
[-C--:B------:R-:W-:Y:S01]  /*10a0*/  @!P0 FMUL.FTZ R13, R48, R18.reuse ;  /* 0x00000012300d8220 */ /* 0x080fe20000410000 */
[----:B------:R-:W-:Y:S01]  /*10b0*/  @P0 MOV R57, R45 ;  /* 0x0000002d00390202 */ /* 0x000fe20000000f00 */
[----:B------:R-:W-:Y:S01]  /*10c0*/  @!P0 FMUL.FTZ R57, R49, R18 ;  /* 0x0000001231398220 */ /* 0x000fe20000410000 */
[----:B------:R-:W-:Y:S01]  /*10d0*/  @P0 MOV R73, R46 ;  /* 0x0000002e00490202 */ /* 0x000fe20000000f00 */
[-C--:B------:R-:W-:Y:S01]  /*10e0*/  @!P0 FMUL.FTZ R73, R50, R18.reuse ;  /* 0x0000001232498220 */ /* 0x080fe20000410000 */
[----:B------:R-:W-:Y:S01]  /*10f0*/  @P0 MOV R89, R47 ;  /* 0x0000002f00590202 */ /* 0x000fe20000000f00 */
[----:B------:R-:W-:-:S07]  /*1100*/  @!P0 FMUL.FTZ R89, R51, R18 ;  /* 0x0000001233598220 */ /* 0x000fce0000410000 */
.L_x_21361:
[----:B------:R-:W0:Y:S01]  /*1110*/  @P5 LDC.64 R48, c[0x0][0x3a8] ;  /* 0x0000ea00ff305b82 */ /* 0x000e220000000a00 */
[C---:B------:R-:W-:Y:S01]  /*1120*/  IADD3 R22, PT, PT, R14.reuse, 0x80, RZ ;  /* 0x000000800e167810 */ /* 0x040fe20007ffe0ff */
[----:B0-----:R-:W-:-:S05]  /*1130*/  @P5 IMAD.WIDE.U32 R48, R14, 0x10, R48 ;  /* 0x000000100e305825 */ /* 0x001fca00078e0030 */
[----:B------:R0:W-:Y:S02]  /*1140*/  @P5 STG.E.128 desc[UR6][R48.64], R44 ;  /* 0x0000002c30005986 */ /* 0x0001e4000c101d06 */
.L_x_21360:
[----:B------:R-:W-:Y:S05]  /*1150*/  BSYNC.RECONVERGENT B0 ;  /* 0x0000000000007941 */ /* 0x000fea0003800200 */
.L_x_21359:
        /* <DEDUP_REMOVED lines=21> */
[----:B------:R-:W-:Y:S01]  /*12b0*/  ISETP.NE.U32.AND P2, PT, R28, RZ, PT ;  /* 0x000000ff1c00720c */ /* 0x000fe20003f45070 */
[-C--:B------:R-:W-:Y:S01]  /*12c0*/  FMUL.FTZ R15, R48, R18.reuse ;  /* 0x00000012300f7220 */ /* 0x080fe20000410000 */
[-C--:B------:R-:W-:Y:S01]  /*12d0*/  FMUL.FTZ R59, R49, R18.reuse ;  /* 0x00000012313b7220 */ /* 0x080fe20000410000 */
[-C--:B------:R-:W-:Y:S01]  /*12e0*/  FMUL.FTZ R75, R50, R18.reuse ;  /* 0x00000012324b7220 */ /* 0x080fe20000410000 */
[----:B------:R-:W-:Y:S01]  /*12f0*/  ISETP.NE.AND.EX P2, PT, R29, RZ, PT, P2 ;  /* 0x000000ff1d00720c */ /* 0x000fe20003f45320 */
[----:B------:R-:W-:-:S12]  /*1300*/  FMUL.FTZ R91, R51, R18 ;  /* 0x00000012335b7220 */ /* 0x000fd80000410000 */
[----:B------:R-:W-:Y:S02]  /*1310*/  @P2 MOV R44, R15 ;  /* 0x0000000f002c2202 */ /* 0x000fe40000000f00 */
[----:B------:R-:W-:Y:S02]  /*1320*/  @P2 MOV R45, R59 ;  /* 0x0000003b002d2202 */ /* 0x000fe40000000f00 */
[----:B------:R-:W-:Y:S02]  /*1330*/  @P2 MOV R46, R75 ;  /* 0x0000004b002e2202 */ /* 0x000fe40000000f00 */
[----:B------:R-:W-:-:S07]  /*1340*/  @P2 MOV R47, R91 ;  /* 0x0000005b002f2202 */ /* 0x000fce0000000f00 */
.L_x_21364:
[----:B------:R-:W0:Y:S02]  /*1350*/  @P5 LDC.64 R48, c[0x0][0x3a8] ;  /* 0x0000ea00ff305b82 */ /* 0x000e240000000a00 */
[C---:B0-----:R-:W-:Y:S01]  /*1360*/  @P5 IMAD.WIDE.U32 R48, R22.reuse, 0x10, R48 ;  /* 0x0000001016305825 */ /* 0x041fe200078e0030 */
[----:B------:R-:W-:-:S04]  /*1370*/  IADD3 R22, PT, PT, R22, 0x80, RZ ;  /* 0x0000008016167810 */ /* 0x000fc80007ffe0ff */
[----:B------:R1:W-:Y:S03]  /*1380*/  @P5 STG.E.128 desc[UR6][R48.64], R44 ;  /* 0x0000002c30005986 */ /* 0x0003e6000c101d06 */
.L_x_21363:
[----:B------:R-:W-:Y:S05]  /*1390*/  BSYNC.RECONVERGENT B0 ;  /* 0x0000000000007941 */ /* 0x000fea0003800200 */
.L_x_21362:
        /* <DEDUP_REMOVED lines=31> */
.L_x_21367:
[----:B------:R-:W0:Y:S02]  /*1590*/  @P5 LDC.64 R48, c[0x0][0x3a8] ;  /* 0x0000ea00ff305b82 */ /* 0x000e240000000a00 */
[C---:B0-----:R-:W-:Y:S01]  /*15a0*/  @P5 IMAD.WIDE.U32 R48, R22.reuse, 0x10, R48 ;  /* 0x0000001016305825 */ /* 0x041fe200078e0030 */
[----:B------:R-:W-:-:S04]  /*15b0*/  IADD3 R22, PT, PT, R22, 0x80, RZ ;  /* 0x0000008016167810 */ /* 0x000fc80007ffe0ff */
[----:B------:R2:W-:Y:S03]  /*15c0*/  @P5 STG.E.128 desc[UR6][R48.64], R44 ;  /* 0x0000002c30005986 */ /* 0x0005e6000c101d06 */
.L_x_21366:
[----:B------:R-:W-:Y:S05]  /*15d0*/  BSYNC.RECONVERGENT B0 ;  /* 0x0000000000007941 */ /* 0x000fea0003800200 */
.L_x_21365:
[----:B------:R-:W-:Y:S01]  /*15e0*/  ISETP.GE.U32.AND P2, PT, R2, 0x200, PT ;  /* 0x000002000200780c */ /* 0x000fe20003f46070 */
[----:B------:R-:W-:Y:S03]  /*15f0*/  BSSY.RECONVERGENT B0, `(.L_x_21368) ;  /* 0x0000022000007945 */ /* 0x000fe60003800200 */
[----:B------:R-:W-:-:S09]  /*1600*/  P2R R26, PR, RZ, 0x4 ;  /* 0x00000004ff1a7803 */ /* 0x000fd20000000000 */
[----:B------:R-:W-:Y:S05]  /*1610*/  @!P2 BRA `(.L_x_21369) ;  /* 0x00000000007ca947 */ /* 0x000fea0003800000 */
[----:B------:R-:W-:Y:S01]  /*1620*/  ISETP.NE.U32.AND P2, PT, RZ, UR8, PT ;  /* 0x00000008ff007c0c */ /* 0x000fe2000bf45070 */
[----:B012---:R-:W0:Y:S03]  /*1630*/  LDC.64 R48, c[0x0][0x390] ;  /* 0x0000e400ff307b82 */ /* 0x007e260000000a00 */
        /* <DEDUP_REMOVED lines=25> */
.L_x_21370:
[----:B------:R-:W0:Y:S02]  /*17d0*/  @P5 LDC.64 R48, c[0x0][0x3a8] ;  /* 0x0000ea00ff305b82 */ /* 0x000e240000000a00 */
[C---:B0-----:R-:W-:Y:S01]  /*17e0*/  @P5 IMAD.WIDE.U32 R48, R22.reuse, 0x10, R48 ;  /* 0x0000001016305825 */ /* 0x041fe200078e0030 */
[----:B------:R-:W-:-:S04]  /*17f0*/  IADD3 R22, PT, PT, R22, 0x80, RZ ;  /* 0x0000008016167810 */ /* 0x000fc80007ffe0ff */
[----:B------:R3:W-:Y:S03]  /*1800*/  @P5 STG.E.128 desc[UR6][R48.64], R44 ;  /* 0x0000002c30005986 */ /* 0x0007e6000c101d06 */
.L_x_21369:
[----:B------:R-:W-:Y:S05]  /*1810*/  BSYNC.RECONVERGENT B0 ;  /* 0x0000000000007941 */ /* 0x000fea0003800200 */
.L_x_21368:
[----:B------:R-:W-:Y:S01]  /*1820*/  ISETP.GE.U32.AND P2, PT, R2, 0x280, PT ;  /* 0x000002800200780c */ /* 0x000fe20003f46070 */
[----:B------:R-:W-:Y:S03]  /*1830*/  BSSY.RECONVERGENT B0, `(.L_x_21371) ;  /* 0x0000022000007945 */ /* 0x000fe60003800200 */
[----:B------:R-:W-:-:S09]  /*1840*/  P2R R56, PR, RZ, 0x4 ;  /* 0x00000004ff387803 */ /* 0x000fd20000000000 */
[----:B------:R-:W-:Y:S05]  /*1850*/  @!P2 BRA `(.L_x_21372) ;  /* 0x00000000007ca947 */ /* 0x000fea0003800000 */
[----:B------:R-:W-:Y:S01]  /*1860*/  ISETP.NE.U32.AND P2, PT, RZ, UR8, PT ;  /* 0x00000008ff007c0c */ /* 0x000fe2000bf45070 */
[----:B0123--:R-:W0:Y:S03]  /*1870*/  LDC.64 R48, c[0x0][0x390] ;  /* 0x0000e400ff307b82 */ /* 0x00fe260000000a00 */
        /* <DEDUP_REMOVED lines=25> */
.L_x_21373:
[----:B------:R-:W0:Y:S02]  /*1a10*/  @P5 LDC.64 R48, c[0x0][0x3a8] ;  /* 0x0000ea00ff305b82 */ /* 0x000e240000000a00 */
[C---:B0-----:R-:W-:Y:S01]  /*1a20*/  @P5 IMAD.WIDE.U32 R48, R22.reuse, 0x10, R48 ;  /* 0x0000001016305825 */ /* 0x041fe200078e0030 */
[----:B------:R-:W-:-:S04]  /*1a30*/  IADD3 R22, PT, PT, R22, 0x80, RZ ;  /* 0x0000008016167810 */ /* 0x000fc80007ffe0ff */
[----:B------:R4:W-:Y:S03]  /*1a40*/  @P5 STG.E.128 desc[UR6][R48.64], R44 ;  /* 0x0000002c30005986 */ /* 0x0009e6000c101d06 */
.L_x_21372:
[----:B------:R-:W-:Y:S05]  /*1a50*/  BSYNC.RECONVERGENT B0 ;  /* 0x0000000000007941 */ /* 0x000fea0003800200 */
.L_x_21371:
[----:B------:R-:W-:Y:S01]  /*1a60*/  ISETP.GE.U32.AND P2, PT, R2, 0x300, PT ;  /* 0x000003000200780c */ /* 0x000fe20003f46070 */
[----:B------:R-:W-:-:S12]  /*1a70*/  BSSY.RECONVERGENT B0, `(.L_x_21374) ;  /* 0x0000021000007945 */ /* 0x000fd80003800200 */
[----:B------:R-:W-:Y:S05]  /*1a80*/  @!P2 BRA `(.L_x_21375) ;  /* 0x00000000007ca947 */ /* 0x000fea0003800000 */
[----:B------:R-:W-:Y:S01]  /*1a90*/  ISETP.NE.U32.AND P3, PT, RZ, UR8, PT ;  /* 0x00000008ff007c0c */ /* 0x000fe2000bf65070 */
[----:B01234-:R-:W0:Y:S03]  /*1aa0*/  LDC.64 R48, c[0x0][0x390] ;  /* 0x0000e400ff307b82 */ /* 0x01fe260000000a00 */
        /* <DEDUP_REMOVED lines=25> */
.L_x_21376:
[----:B------:R-:W0:Y:S02]  /*1c40*/  @P5 LDC.64 R48, c[0x0][0x3a8] ;  /* 0x0000ea00ff305b82 */ /* 0x000e240000000a00 */
[C---:B0-----:R-:W-:Y:S01]  /*1c50*/  @P5 IMAD.WIDE.U32 R48, R22.reuse, 0x10, R48 ;  /* 0x0000001016305825 */ /* 0x041fe200078e0030 */
[----:B------:R-:W-:-:S04]  /*1c60*/  IADD3 R22, PT, PT, R22, 0x80, RZ ;  /* 0x0000008016167810 */ /* 0x000fc80007ffe0ff */
[----:B------:R0:W-:Y:S03]  /*1c70*/  @P5 STG.E.128 desc[UR6][R48.64], R44 ;  /* 0x0000002c30005986 */ /* 0x0001e6000c101d06 */
.L_x_21375:
[----:B------:R-:W-:Y:S05]  /*1c80*/  BSYNC.RECONVERGENT B0 ;  /* 0x0000000000007941 */ /* 0x000fea0003800200 */
.L_x_21374:
        /* <DEDUP_REMOVED lines=30> */
.L_x_21379:
[----:B------:R-:W0:Y:S02]  /*1e70*/  @P5 LDC.64 R48, c[0x0][0x3a8] ;  /* 0x0000ea00ff305b82 */ /* 0x000e240000000a00 */
[C---:B0-----:R-:W-:Y:S01]  /*1e80*/  @P5 IMAD.WIDE.U32 R48, R22.reuse, 0x10, R48 ;  /* 0x0000001016305825 */ /* 0x041fe200078e0030 */
[----:B------:R-:W-:-:S04]  /*1e90*/  IADD3 R22, PT, PT, R22, 0x80, RZ ;  /* 0x0000008016167810 */ /* 0x000fc80007ffe0ff */
[----:B------:R0:W-:Y:S03]  /*1ea0*/  @P5 STG.E.128 desc[UR6][R48.64], R44 ;  /* 0x0000002c30005986 */ /* 0x0001e6000c101d06 */
.L_x_21378:
[----:B------:R-:W-:Y:S05]  /*1eb0*/  BSYNC.RECONVERGENT B0 ;  /* 0x0000000000007941 */ /* 0x000fea0003800200 */
.L_x_21377:
        /* <DEDUP_REMOVED lines=30> */
.L_x_21382:
[----:B------:R-:W0:Y:S02]  /*20a0*/  @P5 LDC.64 R28, c[0x0][0x3a8] ;  /* 0x0000ea00ff1c5b82 */ /* 0x000e240000000a00 */
[----:B0-----:R-:W-:-:S05]  /*20b0*/  @P5 IMAD.WIDE.U32 R28, R22, 0x10, R28 ;  /* 0x00000010161c5825 */ /* 0x001fca00078e001c */
[----:B------:R0:W-:Y:S02]  /*20c0*/  @P5 STG.E.128 desc[UR6][R28.64], R44 ;  /* 0x0000002c1c005986 */ /* 0x0001e4000c101d06 */
.L_x_21381:
[----:B------:R-:W-:Y:S05]  /*20d0*/  BSYNC.RECONVERGENT B0 ;  /* 0x0000000000007941 */ /* 0x000fea0003800200 */
.L_x_21380:
[----:B-----5:R-:W-:Y:S01]  /*20e0*/  FADD.FTZ R18, RZ, R13 ;  /* 0x0000000dff127221 */ /* 0x020fe20000010000 */
[C---:B------:R-:W-:Y:S01]  /*20f0*/  ISETP.GT.U32.AND P5, PT, R2.reuse, 0xff, PT ;  /* 0x000000ff0200780c */ /* 0x040fe20003fa4070 */
[----:B------:R-:W-:Y:S01]  /*2100*/  BSSY.RECONVERGENT B0, `(.L_x_21383) ;  /* 0x000008d000007945 */ /* 0x000fe20003800200 */
[C---:B------:R-:W-:Y:S01]  /*2110*/  ISETP.GT.U32.AND P6, PT, R2.reuse, 0x17f, PT ;  /* 0x0000017f0200780c */ /* 0x040fe20003fc4070 */
[----:B------:R-:W-:Y:S01]  /*2120*/  FADD.FTZ R18, R57, R18 ;  /* 0x0000001239127221 */ /* 0x000fe20000010000 */
[----:B0-----:R-:W-:Y:S02]  /*2130*/  P2R R28, PR, RZ, 0x1 ;  /* 0x00000001ff1c7803 */ /* 0x001fe40000000000 */
[----:B------:R-:W-:Y:S01]  /*2140*/  ISETP.GT.U32.AND P0, PT, R2, 0x1ff, PT ;  /* 0x000001ff0200780c */ /* 0x000fe20003f04070 */
[----:B------:R-:W-:-:S04]  /*2150*/  FADD.FTZ R18, R73, R18 ;  /* 0x0000001249127221 */ /* 0x000fc80000010000 */
[----:B------:R-:W-:-:S05]  /*2160*/  FADD.FTZ R18, R89, R18 ;  /* 0x0000001259127221 */ /* 0x000fca0000010000 */
[----:B------:R-:W-:-:S05]  /*2170*/  FSEL R18, R18, RZ, P1 ;  /* 0x000000ff12127208 */ /* 0x000fca0000800000 */
[----:B------:R-:W-:-:S04]  /*2180*/  FADD.FTZ R22, R15, R18 ;  /* 0x000000120f167221 */ /* 0x000fc80000010000 */
[----:B------:R-:W-:-:S04]  /*2190*/  FADD.FTZ R22, R59, R22 ;  /* 0x000000163b167221 */ /* 0x000fc80000010000 */
[----:B------:R-:W-:-:S04]  /*21a0*/  FADD.FTZ R22, R75, R22 ;  /* 0x000000164b167221 */ /* 0x000fc80000010000 */
[----:B------:R-:W-:-:S04]  /*21b0*/  @P5 FADD.FTZ R18, R91, R22 ;  /* 0x000000165b125221 */ /* 0x000fc80000010000 */
[----:B------:R-:W-:-:S04]  /*21c0*/  FADD.FTZ R22, R17, R18 ;  /* 0x0000001211167221 */ /* 0x000fc80000010000 */
[----:B------:R-:W-:-:S04]  /*21d0*/  FADD.FTZ R22, R61, R22 ;  /* 0x000000163d167221 */ /* 0x000fc80000010000 */
[----:B------:R-:W-:-:S04]  /*21e0*/  FADD.FTZ R22, R77, R22 ;  /* 0x000000164d167221 */ /* 0x000fc80000010000 */
[----:B------:R-:W-:-:S04]  /*21f0*/  @P6 FADD.FTZ R18, R93, R22 ;  /* 0x000000165d126221 */ /* 0x000fc80000010000 */
        /* <DEDUP_REMOVED lines=29> */
[----:B-1234-:R-:W0:Y:S02]  /*23d0*/  SHFL.BFLY PT, R49, R22, 0x4, 0x1f ;  /* 0x0c801f0016317f89 */ /* 0x01ee2400000e0000 */
        /* <DEDUP_REMOVED lines=95> */
.L_x_21384:
[----:B------:R-:W-:Y:S05]  /*29d0*/  BSYNC.RECONVERGENT B0 ;  /* 0x0000000000007941 */ /* 0x000fea0003800200 */
.L_x_21383:
[----:B0-----:R-:W-:Y:S01]  /*29e0*/  LOP3.LUT R18, R16, 0x1f, RZ, 0xc0, !PT ;  /* 0x0000001f10127812 */ /* 0x001fe200078ec0ff */
[----:B------:R-:W-:Y:S01]  /*29f0*/  BAR.SYNC.DEFER_BLOCKING 0x0 ;  /* 0x0000000000007b1d */ /* 0x000fe20000010000 */
[----:B------:R-:W-:Y:S01]  /*2a00*/  HFMA2 R22, -RZ, RZ, 0, 0 ;  /* 0x00000000ff167431 */ /* 0x000fe200000001ff */
[----:B------:R-:W-:Y:S02]  /*2a10*/  CS2R R28, SRZ ;  /* 0x00000000001c7805 */ /* 0x000fe4000001ff00 */
[----:B------:R-:W-:Y:S02]  /*2a20*/  ISETP.GT.U32.AND P5, PT, R18, 0x3, PT ;  /* 0x000000031200780c */ /* 0x000fe40003fa4070 */
[----:B------:R-:W-:Y:S11]  /*2a30*/  BSSY.RECONVERGENT B0, `(.L_x_21385) ;  /* 0x000000a000007945 */ /* 0x000ff60003800200 */
        /* <DEDUP_REMOVED lines=9> */
.L_x_21386:
[----:B------:R-:W-:Y:S05]  /*2ad0*/  BSYNC.RECONVERGENT B0 ;  /* 0x0000000000007941 */ /* 0x000fea0003800200 */
.L_x_21385:
[----:B------:R-:W2:Y:S01]  /*2ae0*/  SHFL.DOWN PT, R49, R22, 0x2, 0x1f ;  /* 0x08401f0016317f89 */ /* 0x000ea200000e0000 */
[-C--:B------:R-:W-:Y:S01]  /*2af0*/  I2FP.F32.S32 R53, R22.reuse ;  /* 0x0000001600357245 */ /* 0x080fe20000201400 */
[----:B------:R-:W-:Y:S01]  /*2b00*/  BSSY.RECONVERGENT B0, `(.L_x_21387) ;  /* 0x000004f000007945 */ /* 0x000fe20003800200 */
[----:B------:R-:W-:Y:S01]  /*2b10*/  ISETP.NE.AND P5, PT, R16, RZ, PT ;  /* 0x000000ff1000720c */ /* 0x000fe20003fa5270 */
[----:B-1----:R-:W1:Y:S01]  /*2b20*/  SHFL.DOWN PT, R51, R28, 0x2, 0x1f ;  /* 0x08401f001c337f89 */ /* 0x002e6200000e0000 */
[----:B------:R-:W3:Y:S01]  /*2b30*/  LDC R16, c[0x0][0x448] ;  /* 0x00011200ff107b82 */ /* 0x000ee20000000800 */
[----:B------:R-:W-:Y:S02]  /*2b40*/  ISETP.NE.AND P6, PT, RZ, UR10, PT ;  /* 0x0000000aff007c0c */ /* 0x000fe4000bfc5270 */
[CC--:B--2---:R-:W-:Y:S02]  /*2b50*/  IADD3 R48, PT, PT, R49.reuse, R22.reuse, RZ ;  /* 0x0000001631307210 */ /* 0x0c4fe40007ffe0ff */
[----:B0-----:R-:W-:Y:S01]  /*2b60*/  IADD3 R18, PT, PT, R49, R22, RZ ;  /* 0x0000001631127210 */ /* 0x001fe20007ffe0ff */
[----:B-1----:R-:W-:Y:S01]  /*2b70*/  FADD.FTZ R50, -R51, R28 ;  /* 0x0000001c33327221 */ /* 0x002fe20000010100 */
[----:B------:R-:W-:-:S02]  /*2b80*/  I2FP.F32.S32 R49, R49 ;  /* 0x0000003100317245 */ /* 0x000fc40000201400 */
[----:B------:R-:W-:Y:S01]  /*2b90*/  I2FP.F32.S32 R22, R48 ;  /* 0x0000003000167245 */ /* 0x000fe20000201400 */
[----:B------:R-:W-:Y:S02]  /*2ba0*/  FMUL.FTZ R50, R50, R50 ;  /* 0x0000003232327220 */ /* 0x000fe40000410000 */
[----:B------:R-:W-:Y:S02]  /*2bb0*/  FMUL.FTZ R52, R51, R49 ;  /* 0x0000003133347220 */ /* 0x000fe40000410000 */
[----:B------:R-:W-:Y:S02]  /*2bc0*/  FMUL.FTZ R50, R50, R53 ;  /* 0x0000003532327220 */ /* 0x000fe40000410000 */
[----:B------:R-:W-:Y:S02]  /*2bd0*/  FFMA.FTZ R53, R53, R28, R52 ;  /* 0x0000001c35357223 */ /* 0x000fe40000010034 */
[----:B------:R-:W0:Y:S01]  /*2be0*/  SHFL.DOWN PT, R28, R29, 0x2, 0x1f ;  /* 0x08401f001d1c7f89 */ /* 0x000e2200000e0000 */
[----:B------:R-:W-:Y:S01]  /*2bf0*/  FMUL.FTZ R50, R50, R49 ;  /* 0x0000003132327220 */ /* 0x000fe20000410000 */
[----:B0-----:R-:W-:-:S02]  /*2c00*/  FADD.FTZ R49, R28, R29 ;  /* 0x0000001d1c317221 */ /* 0x001fc40000010000 */
[----:B------:R-:W0:Y:S02]  /*2c10*/  MUFU.RCP R28, R22 ;  /* 0x00000016001c7308 */ /* 0x000e240000001000 */
[C---:B0-----:R-:W-:Y:S01]  /*2c20*/  FMUL.FTZ R53, R28.reuse, R53 ;  /* 0x000000351c357220 */ /* 0x041fe20000410000 */
[----:B------:R-:W-:Y:S02]  /*2c30*/  FFMA.FTZ R48, R28, R50, R49 ;  /* 0x000000321c307223 */ /* 0x000fe40000010031 */
[----:B------:R-:W-:Y:S04]  /*2c40*/  SHFL.DOWN PT, R49, R18, 0x1, 0x1f ;  /* 0x08201f0012317f89 */ /* 0x000fe800000e0000 */
[----:B------:R-:W0:Y:S04]  /*2c50*/  SHFL.DOWN PT, R28, R53, 0x1, 0x1f ;  /* 0x08201f00351c7f89 */ /* 0x000e2800000e0000 */
[----:B------:R-:W1:Y:S01]  /*2c60*/  SHFL.DOWN PT, R29, R48, 0x1, 0x1f ;  /* 0x08201f00301d7f89 */ /* 0x000e6200000e0000 */
[----:B0-----:R-:W-:-:S04]  /*2c70*/  FADD.FTZ R50, R53, -R28 ;  /* 0x8000001c35327221 */ /* 0x001fc80000010000 */
[----:B------:R-:W-:Y:S01]  /*2c80*/  FMUL.FTZ R51, R50, R50 ;  /* 0x0000003232337220 */ /* 0x000fe20000410000 */
[-C--:B------:R-:W-:Y:S01]  /*2c90*/  IADD3 R50, PT, PT, R18, R49.reuse, RZ ;  /* 0x0000003112327210 */ /* 0x080fe20007ffe0ff */
[----:B-1----:R-:W-:Y:S01]  /*2ca0*/  FADD.FTZ R29, R48, R29 ;  /* 0x0000001d301d7221 */ /* 0x002fe20000010000 */
[----:B------:R-:W-:Y:S01]  /*2cb0*/  I2FP.F32.S32 R49, R49 ;  /* 0x0000003100317245 */ /* 0x000fe20000201400 */
[----:B------:R-:W-:Y:S01]  /*2cc0*/  FMUL.FTZ R51, R22, R51 ;  /* 0x0000003316337220 */ /* 0x000fe20000410000 */
[----:B------:R-:W-:-:S03]  /*2cd0*/  I2FP.F32.S32 R50, R50 ;  /* 0x0000003200327245 */ /* 0x000fc60000201400 */
[-C--:B------:R-:W-:Y:S01]  /*2ce0*/  FMUL.FTZ R51, R51, R49.reuse ;  /* 0x0000003133337220 */ /* 0x080fe20000410000 */
[----:B------:R-:W-:Y:S02]  /*2cf0*/  FMUL.FTZ R49, R28, R49 ;  /* 0x000000311c317220 */ /* 0x000fe40000410000 */
[----:B------:R-:W0:Y:S02]  /*2d00*/  MUFU.RCP R50, R50 ;  /* 0x0000003200327308 */ /* 0x000e240000001000 */
[----:B------:R-:W-:-:S04]  /*2d10*/  FFMA.FTZ R49, R22, R53, R49 ;  /* 0x0000003516317223 */ /* 0x000fc80000010031 */
[C---:B0-----:R-:W-:Y:S01]  /*2d20*/  FMUL.FTZ R18, R50.reuse, R49 ;  /* 0x0000003132127220 */ /* 0x041fe20000410000 */
[----:B------:R-:W-:Y:S02]  /*2d30*/  FFMA.FTZ R51, R50, R51, R29 ;  /* 0x0000003332337223 */ /* 0x000fe4000001001d */
[----:B------:R-:W0:Y:S02]  /*2d40*/  @!P5 LDC.64 R28, c[0x0][0x3c0] ;  /* 0x0000f000ff1cdb82 */ /* 0x000e240000000a00 */
[----:B------:R-:W1:Y:S04]  /*2d50*/  SHFL.IDX PT, R55, R18, RZ, 0x1f ;  /* 0x00001fff12377589 */ /* 0x000e6800000e0000 */
[----:B------:R-:W3:Y:S01]  /*2d60*/  SHFL.IDX PT, R51, R51, RZ, 0x1f ;  /* 0x00001fff33337589 */ /* 0x000ee200000e0000 */
[----:B0-----:R-:W-:-:S04]  /*2d70*/  @!P5 IMAD.WIDE R48, R0, 0x4, R28 ;  /* 0x000000040030d825 */ /* 0x001fc800078e021c */
[C---:B-1----:R-:W-:Y:S01]  /*2d80*/  FMUL.FTZ R22, R55.reuse, R55 ;  /* 0x0000003737167220 */ /* 0x042fe20000410000 */
[----:B------:R-:W0:Y:S01]  /*2d90*/  @!P5 LDC.64 R28, c[0x0][0x3c8] ;  /* 0x0000f200ff1cdb82 */ /* 0x000e220000000a00 */
[----:B------:R-:W-:Y:S01]  /*2da0*/  FSEL R18, R55, RZ, !P6 ;  /* 0x000000ff37127208 */ /* 0x000fe20007000000 */
[----:B------:R1:W-:Y:S01]  /*2db0*/  @!P5 STG.E desc[UR6][R48.64], R55 ;  /* 0x000000373000d986 */ /* 0x0003e2000c101906 */
[----:B---3--:R-:W-:Y:S01]  /*2dc0*/  FFMA.FTZ R16, R51, UR11, R16 ;  /* 0x0000000b33107c23 */ /* 0x008fe20008010010 */
[----:B------:R-:W-:-:S05]  /*2dd0*/  FSEL R53, R22, RZ, P6 ;  /* 0x000000ff16357208 */ /* 0x000fca0003000000 */
[----:B------:R-:W-:-:S06]  /*2de0*/  FADD.FTZ R16, R16, R53 ;  /* 0x0000003510107221 */ /* 0x000fcc0000010000 */
[----:B------:R-:W2:Y:S01]  /*2df0*/  MUFU.RSQ R16, R16 ;  /* 0x0000001000107308 */ /* 0x000ea20000001400 */
[----:B0-----:R-:W-:-:S05]  /*2e00*/  @!P5 IMAD.WIDE R28, R0, 0x4, R28 ;  /* 0x00000004001cd825 */ /* 0x001fca00078e021c */
[----:B--2---:R1:W-:Y:S01]  /*2e10*/  @!P5 STG.E desc[UR6][R28.64], R16 ;  /* 0x000000101c00d986 */ /* 0x0043e2000c101906 */
[----:B------:R-:W-:Y:S05]  /*2e20*/  @!P1 BRA `(.L_x_21388) ;  /* 0x0000000000709947 */ /* 0x000fea0003800000 */
[----:B-1----:R-:W-:Y:S01]  /*2e30*/  FADD.FTZ R29, R13, -R18 ;  /* 0x800000120d1d7221 */ /* 0x002fe20000010000 */
[----:B------:R-:W-:Y:S01]  /*2e40*/  HADD2.F32 R48, -RZ, R82.H0_H0 ;  /* 0x20000052ff307230 */ /* 0x000fe20000004100 */
[----:B------:R-:W-:Y:S01]  /*2e50*/  SHF.R.U64 R28, R42, 0x10, R43 ;  /* 0x000000102a1c7819 */ /* 0x000fe2000000122b */
[----:B------:R-:W-:Y:S02]  /*2e60*/  HADD2.F32 R22, -RZ, R42.H0_H0 ;  /* 0x2000002aff167230 */ /* 0x000fe40000004100 */
[----:B------:R-:W-:Y:S01]  /*2e70*/  FMUL.FTZ R29, R16, R29 ;  /* 0x0000001d101d7220 */ /* 0x000fe20000410000 */
[----:B------:R-:W-:Y:S02]  /*2e80*/  HADD2.F32 R50, -RZ, R82.H1_H1 ;  /* 0x30000052ff327230 */ /* 0x000fe40000004100 */
[----:B------:R-:W-:Y:S02]  /*2e90*/  HADD2.F32 R28, -RZ, R28.H0_H0 ;  /* 0x2000001cff1c7230 */ /* 0x000fe40000004100 */
[----:B------:R-:W-:Y:S01]  /*2ea0*/  FFMA.FTZ R48, R29, R48, R22 ;  /* 0x000000301d307223 */ /* 0x000fe20000010016 */
[----:B------:R-:W-:Y:S01]  /*2eb0*/  SHF.R.U64 R22, R104, 0x10, R105 ;  /* 0x0000001068167819 */ /* 0x000fe20000001269 */
[----:B------:R-:W-:-:S04]  /*2ec0*/  FADD.FTZ R29, R57, -R18 ;  /* 0x80000012391d7221 */ /* 0x000fc80000010000 */
[----:B------:R-:W-:Y:S02]  /*2ed0*/  HADD2.F32 R22, -RZ, R22.H0_H0 ;  /* 0x20000016ff167230 */ /* 0x000fe40000004100 */
[----:B------:R-:W-:-:S04]  /*2ee0*/  FMUL.FTZ R29, R16, R29 ;  /* 0x0000001d101d7220 */ /* 0x000fc80000410000 */
[----:B------:R-:W-:Y:S01]  /*2ef0*/  FFMA.FTZ R49, R29, R22, R28 ;  /* 0x000000161d317223 */ /* 0x000fe2000001001c */
[----:B------:R-:W-:Y:S01]  /*2f00*/  FADD.FTZ R29, R73, -R18 ;  /* 0x80000012491d7221 */ /* 0x000fe20000010000 */
[----:B------:R-:W-:Y:S01]  /*2f10*/  HADD2.F32 R22, -RZ, R43.H0_H0 ;  /* 0x2000002bff167230 */ /* 0x000fe20000004100 */
[----:B------:R-:W-:Y:S02]  /*2f20*/  SHF.R.U32.HI R28, RZ, 0x10, R43 ;  /* 0x00000010ff1c7819 */ /* 0x000fe4000001162b */
[----:B------:R-:W-:-:S03]  /*2f30*/  FMUL.FTZ R29, R16, R29 ;  /* 0x0000001d101d7220 */ /* 0x000fc60000410000 */
[----:B------:R-:W-:Y:S02]  /*2f40*/  HADD2.F32 R28, -RZ, R28.H0_H0 ;  /* 0x2000001cff1c7230 */ /* 0x000fe40000004100 */
[----:B------:R-:W-:Y:S01]  /*2f50*/  FFMA.FTZ R50, R29, R50, R22 ;  /* 0x000000321d327223 */ /* 0x000fe20000010016 */
[----:B------:R-:W-:Y:S01]  /*2f60*/  SHF.R.U32.HI R22, RZ, 0x10, R105 ;  /* 0x00000010ff167819 */ /* 0x000fe20000011669 */
[----:B------:R-:W-:-:S04]  /*2f70*/  FADD.FTZ R29, R89, -R18 ;  /* 0x80000012591d7221 */ /* 0x000fc80000010000 */
[----:B------:R-:W-:Y:S02]  /*2f80*/  HADD2.F32 R22, -RZ, R22.H0_H0 ;  /* 0x20000016ff167230 */ /* 0x000fe40000004100 */
[----:B------:R-:W-:-:S04]  /*2f90*/  FMUL.FTZ R29, R16, R29 ;  /* 0x0000001d101d7220 */ /* 0x000fc80000410000 */
[----:B------:R-:W-:Y:S02]  /*2fa0*/  FFMA.FTZ R51, R29, R22, R28 ;  /* 0x000000161d337223 */ /* 0x000fe4000001001c */
[----:B------:R-:W0:Y:S02]  /*2fb0*/  LDC.64 R28, c[0x0][0x428] ;  /* 0x00010a00ff1c7b82 */ /* 0x000e240000000a00 */
[C---:B0-----:R-:W-:Y:S01]  /*2fc0*/  IMAD.WIDE.U32 R28, R14.reuse, 0x10, R28 ;  /* 0x000000100e1c7825 */ /* 0x041fe200078e001c */
[----:B------:R-:W-:-:S04]  /*2fd0*/  IADD3 R14, PT, PT, R14, 0x80, RZ ;  /* 0x000000800e0e7810 */ /* 0x000fc80007ffe0ff */
[----:B------:R0:W-:Y:S03]  /*2fe0*/  STG.E.128 desc[UR6][R28.64], R48 ;  /* 0x000000301c007986 */ /* 0x0001e6000c101d06 */
.L_x_21388:
[----:B------:R-:W-:Y:S05]  /*2ff0*/  BSYNC.RECONVERGENT B0 ;  /* 0x0000000000007941 */ /* 0x000fea0003800200 */
.L_x_21387:
[----:B------:R-:W-:Y:S01]  /*3000*/  ISETP.NE.AND P1, PT, R20, RZ, PT ;  /* 0x000000ff1400720c */ /* 0x000fe20003f25270 */
[----:B------:R-:W-:-:S12]  /*3010*/  BSSY.RECONVERGENT B0, `(.L_x_21389) ;  /* 0x000001a000007945 */ /* 0x000fd80003800200 */
[----:B------:R-:W-:Y:S05]  /*3020*/  @!P1 BRA `(.L_x_21390) ;  /* 0x0000000000609947 */ /* 0x000fea0003800000 */
[----:B01----:R-:W-:Y:S01]  /*3030*/  FADD.FTZ R29, R15, -R18 ;  /* 0x800000120f1d7221 */ /* 0x003fe20000010000 */
[----:B------:R-:W-:Y:S02]  /*3040*/  HADD2.F32 R48, -RZ, R58.H0_H0 ;  /* 0x2000003aff307230 */ /* 0x000fe40000004100 */
[----:B------:R-:W-:Y:S02]  /*3050*/  HADD2.F32 R20, -RZ, R40.H0_H0 ;  /* 0x20000028ff147230 */ /* 0x000fe40000004100 */
[----:B------:R-:W-:Y:S01]  /*3060*/  FMUL.FTZ R29, R16, R29 ;  /* 0x0000001d101d7220 */ /* 0x000fe20000410000 */
[----:B------:R-:W-:Y:S02]  /*3070*/  HADD2.F32 R22, -RZ, R84.H0_H0 ;  /* 0x20000054ff167230 */ /* 0x000fe40000004100 */
[----:B------:R-:W-:Y:S02]  /*3080*/  HADD2.F32 R50, -RZ, R58.H1_H1 ;  /* 0x3000003aff327230 */ /* 0x000fe40000004100 */
[----:B------:R-:W-:Y:S01]  /*3090*/  FFMA.FTZ R48, R29, R48, R20 ;  /* 0x000000301d307223 */ /* 0x000fe20000010014 */
[----:B------:R-:W-:Y:S01]  /*30a0*/  FADD.FTZ R29, R59, -R18 ;  /* 0x800000123b1d7221 */ /* 0x000fe20000010000 */
[----:B------:R-:W-:-:S03]  /*30b0*/  HADD2.F32 R20, -RZ, R60.H0_H0 ;  /* 0x2000003cff147230 */ /* 0x000fc60000004100 */
[----:B------:R-:W-:-:S04]  /*30c0*/  FMUL.FTZ R29, R16, R29 ;  /* 0x0000001d101d7220 */ /* 0x000fc80000410000 */
[----:B------:R-:W-:Y:S01]  /*30d0*/  FFMA.FTZ R49, R29, R20, R22 ;  /* 0x000000141d317223 */ /* 0x000fe20000010016 */
[----:B------:R-:W-:Y:S01]  /*30e0*/  FADD.FTZ R29, R75, -R18 ;  /* 0x800000124b1d7221 */ /* 0x000fe20000010000 */
[----:B------:R-:W-:Y:S02]  /*30f0*/  HADD2.F32 R20, -RZ, R41.H0_H0 ;  /* 0x20000029ff147230 */ /* 0x000fe40000004100 */
[----:B------:R-:W-:Y:S02]  /*3100*/  HADD2.F32 R22, -RZ, R84.H1_H1 ;  /* 0x30000054ff167230 */ /* 0x000fe40000004100 */
[----:B------:R-:W-:-:S04]  /*3110*/  FMUL.FTZ R29, R16, R29 ;  /* 0x0000001d101d7220 */ /* 0x000fc80000410000 */
[----:B------:R-:W-:Y:S01]  /*3120*/  FFMA.FTZ R50, R29, R50, R20 ;  /* 0x000000321d327223 */ /* 0x000fe20000010014 */
[----:B------:R-:W-:Y:S01]  /*3130*/  FADD.FTZ R29, R91, -R18 ;  /* 0x800000125b1d7221 */ /* 0x000fe20000010000 */
[----:B------:R-:W-:-:S03]  /*3140*/  HADD2.F32 R20, -RZ, R60.H1_H1 ;  /* 0x3000003cff147230 */ /* 0x000fc60000004100 */
[----:B------:R-:W-:-:S04]  /*3150*/  FMUL.FTZ R29, R16, R29 ;  /* 0x0000001d101d7220 */ /* 0x000fc80000410000 */
[----:B------:R-:W-:Y:S02]  /*3160*/  FFMA.FTZ R51, R29, R20, R22 ;  /* 0x000000141d337223 */ /* 0x000fe40000010016 */
[----:B------:R-:W0:Y:S02]  /*3170*/  LDC.64 R28, c[0x0][0x428] ;  /* 0x00010a00ff1c7b82 */ /* 0x000e240000000a00 */
[C---:B0-----:R-:W-:Y:S01]  /*3180*/  IMAD.WIDE.U32 R28, R14.reuse, 0x10, R28 ;  /* 0x000000100e1c7825 */ /* 0x041fe200078e001c */
[----:B------:R-:W-:-:S04]  /*3190*/  IADD3 R14, PT, PT, R14, 0x80, RZ ;  /* 0x000000800e0e7810 */ /* 0x000fc80007ffe0ff */
[----:B------:R2:W-:Y:S03]  /*31a0*/  STG.E.128 desc[UR6][R28.64], R48 ;  /* 0x000000301c007986 */ /* 0x0005e6000c101d06 */
.L_x_21390:
[----:B------:R-:W-:Y:S05]  /*31b0*/  BSYNC.RECONVERGENT B0 ;  /* 0x0000000000007941 */ /* 0x000fea0003800200 */
.L_x_21389:
[----:B------:R-:W-:Y:S01]  /*31c0*/  ISETP.NE.AND P1, PT, R24, RZ, PT ;  /* 0x000000ff1800720c */ /* 0x000fe20003f25270 */
[----:B------:R-:W-:-:S12]  /*31d0*/  BSSY.RECONVERGENT B0, `(.L_x_21391) ;  /* 0x000001a000007945 */ /* 0x000fd80003800200 */
[----:B------:R-:W-:Y:S05]  /*31e0*/  @!P1 BRA `(.L_x_21392) ;  /* 0x0000000000609947 */ /* 0x000fea0003800000 */
[----:B012---:R-:W-:Y:S01]  /*31f0*/  FADD.FTZ R29, R17, -R18 ;  /* 0x80000012111d7221 */ /* 0x007fe20000010000 */
        /* <DEDUP_REMOVED lines=23> */
.L_x_21392:
[----:B------:R-:W-:Y:S05]  /*3370*/  BSYNC.RECONVERGENT B0 ;  /* 0x0000000000007941 */ /* 0x000fea0003800200 */
.L_x_21391:
[----:B------:R-:W-:Y:S01]  /*3380*/  ISETP.NE.AND P1, PT, R26, RZ, PT ;  /* 0x000000ff1a00720c */ /* 0x000fe20003f25270 */
[----:B------:R-:W-:-:S12]  /*3390*/  BSSY.RECONVERGENT B0, `(.L_x_21393) ;  /* 0x000001a000007945 */ /* 0x000fd80003800200 */
[----:B------:R-:W-:Y:S05]  /*33a0*/  @!P1 BRA `(.L_x_21394) ;  /* 0x0000000000609947 */ /* 0x000fea0003800000 */
[----:B0123--:R-:W-:Y:S01]  /*33b0*/  FADD.FTZ R29, R19, -R18 ;  /* 0x80000012131d7221 */ /* 0x00ffe20000010000 */
        /* <DEDUP_REMOVED lines=23> */
.L_x_21394:
[----:B------:R-:W-:Y:S05]  /*3530*/  BSYNC.RECONVERGENT B0 ;  /* 0x0000000000007941 */ /* 0x000fea0003800200 */
.L_x_21393:
[----:B------:R-:W-:Y:S01]  /*3540*/  ISETP.NE.AND P1, PT, R56, RZ, PT ;  /* 0x000000ff3800720c */ /* 0x000fe20003f25270 */
[----:B------:R-:W-:-:S12]  /*3550*/  BSSY.RECONVERGENT B0, `(.L_x_21395) ;  /* 0x000001a000007945 */ /* 0x000fd80003800200 */
[----:B------:R-:W-:Y:S05]  /*3560*/  @!P1 BRA `(.L_x_21396) ;  /* 0x0000000000609947 */ /* 0x000fea0003800000 */
[----:B01234-:R-:W-:Y:S01]  /*3570*/  FADD.FTZ R29, R21, -R18 ;  /* 0x80000012151d7221 */ /* 0x01ffe20000010000 */
        /* <DEDUP_REMOVED lines=23> */
.L_x_21396:
[----:B------:R-:W-:Y:S05]  /*36f0*/  BSYNC.RECONVERGENT B0 ;  /* 0x0000000000007941 */ /* 0x000fea0003800200 */
.L_x_21395:
[----:B------:R-:W-:Y:S04]  /*3700*/  BSSY.RECONVERGENT B0, `(.L_x_21397) ;  /* 0x000001a000007945 */ /* 0x000fe80003800200 */
        /* <DEDUP_REMOVED lines=25> */
.L_x_21398:
[----:B------:R-:W-:Y:S05]  /*38a0*/  BSYNC.RECONVERGENT B0 ;  /* 0x0000000000007941 */ /* 0x000fea0003800200 */
.L_x_21397:
        /* <DEDUP_REMOVED lines=26> */
.L_x_21400:
[----:B------:R-:W-:Y:S05]  /*3a50*/  BSYNC.RECONVERGENT B0 ;  /* 0x0000000000007941 */ /* 0x000fea0003800200 */
.L_x_21399:
[----:B------:R-:W-:Y:S04]  /*3a60*/  BSSY.RECONVERGENT B0, `(.L_x_21401) ;  /* 0x0000011000007945 */ /* 0x000fe80003800200 */
[----:B------:R-:W-:Y:S05]  /*3a70*/  @!P4 BRA `(.L_x_21402) ;  /* 0x00000000003cc947 */ /* 0x000fea0003800000 */
[--C-:B01234-:R-:W-:Y:S01]  /*3a80*/  FADD.FTZ R29, R27, -R18.reuse ;  /* 0x800000121b1d7221 */ /* 0x11ffe20000010000 */
[--C-:B------:R-:W-:Y:S01]  /*3a90*/  FADD.FTZ R49, R71, -R18.reuse ;  /* 0x8000001247317221 */ /* 0x100fe20000010000 */
[--C-:B------:R-:W-:Y:S01]  /*3aa0*/  FADD.FTZ R51, R87, -R18.reuse ;  /* 0x8000001257337221 */ /* 0x100fe20000010000 */
[----:B------:R-:W-:Y:S01]  /*3ab0*/  FADD.FTZ R53, R103, -R18 ;  /* 0x8000001267357221 */ /* 0x000fe20000010000 */
[C---:B------:R-:W-:Y:S01]  /*3ac0*/  FMUL.FTZ R48, R16.reuse, R29 ;  /* 0x0000001d10307220 */ /* 0x040fe20000410000 */
[C---:B------:R-:W-:Y:S01]  /*3ad0*/  FMUL.FTZ R49, R16.reuse, R49 ;  /* 0x0000003110317220 */ /* 0x040fe20000410000 */
[----:B------:R-:W0:Y:S01]  /*3ae0*/  LDC.64 R28, c[0x0][0x428] ;  /* 0x00010a00ff1c7b82 */ /* 0x000e220000000a00 */
[C---:B------:R-:W-:Y:S01]  /*3af0*/  FMUL.FTZ R51, R16.reuse, R51 ;  /* 0x0000003310337220 */ /* 0x040fe20000410000 */
[----:B------:R-:W-:Y:S01]  /*3b00*/  FMUL.FTZ R16, R16, R53 ;  /* 0x0000003510107220 */ /* 0x000fe20000410000 */
[----:B------:R-:W-:Y:S01]  /*3b10*/  FFMA.FTZ R48, R48, R8, R5 ;  /* 0x0000000830307223 */ /* 0x000fe20000010005 */
[----:B------:R-:W-:Y:S01]  /*3b20*/  FFMA.FTZ R49, R49, R9, R12 ;  /* 0x0000000931317223 */ /* 0x000fe2000001000c */
[----:B------:R-:W-:Y:S01]  /*3b30*/  FFMA.FTZ R50, R51, R7, R6 ;  /* 0x0000000733327223 */ /* 0x000fe20000010006 */
[----:B------:R-:W-:Y:S01]  /*3b40*/  FFMA.FTZ R51, R16, R10, R11 ;  /* 0x0000000a10337223 */ /* 0x000fe2000001000b */
[----:B0-----:R-:W-:-:S05]  /*3b50*/  IMAD.WIDE.U32 R28, R14, 0x10, R28 ;  /* 0x000000100e1c7825 */ /* 0x001fca00078e001c */
[----:B------:R0:W-:Y:S02]  /*3b60*/  STG.E.128 desc[UR6][R28.64], R48 ;  /* 0x000000301c007986 */ /* 0x0001e4000c101d06 */
.L_x_21402:
[----:B------:R-:W-:Y:S05]  /*3b70*/  BSYNC.RECONVERGENT B0 ;  /* 0x0000000000007941 */ /* 0x000fea0003800200 */
.L_x_21401:
[----:B01234-:R-:W0:Y:S01]  /*3b80*/  LDC.64 R28, c[0x0][0x380] ;  /* 0x0000e000ff1c7b82 */ /* 0x01fe220000000a00 */
[----:B------:R-:W-:Y:S01]  /*3b90*/  UPLOP3.LUT UP1, UPT, UPT, UPT, UP1, 0x40, 0x4 ;  /* 0x000000000004789c */ /* 0x000fe20003f2e810 */
[----:B0-----:R-:W-:-:S04]  /*3ba0*/  IADD3 R0, PT, PT, R0, R28, RZ ;  /* 0x0000001c00007210 */ /* 0x001fc80007ffe0ff */
[----:B------:R-:W-:-:S13]  /*3bb0*/  ISETP.GE.AND P1, PT, R0, R29, PT ;  /* 0x0000001d0000720c */ /* 0x000fda0003f26270 */
[----:B------:R-:W-:Y:S05]  /*3bc0*/  @!P1 BRA `(.L_x_21403) ;  /* 0xffffffd000949947 */ /* 0x000fea000383ffff */
[----:B------:R-:W-:Y:S05]  /*3bd0*/  EXIT ;  /* 0x000000000000794d */ /* 0x000fea0003800000 */
.L_x_21404:
        /* <DEDUP_REMOVED lines=10> */
.L_x_27326:


//--------------------- .text._ZN10layer_norm13ln_fwd_kernelINS_13Kernel_traitsI6__halfffffjLj4096ELj1ELj1ELj4ELj16ENS_18Kernel_traits_baseILj4096ES2_ffffjLj128EEEEELb0ELb0ELb0ELb1EEEvNS_9FwdParamsE --------------------------
	.section	.text._ZN10layer_norm13ln_fwd_kernelINS_13Kernel_traitsI6__halfffffjLj4096ELj1ELj1ELj4ELj16ENS_18Kernel_traits_baseILj4096ES2_ffffjLj128EEEEELb0ELb0ELb0ELb1EEEvNS_9FwdParamsE,"ax",@progbits
	.align	128
        .global         _ZN10layer_norm13ln_fwd_kernelINS_13Kernel_traitsI6__halfffffjLj4096ELj1ELj1ELj4ELj16ENS_18Kernel_traits_baseILj4096ES2_ffffjLj128EEEEELb0ELb0ELb0ELb1EEEvNS_9FwdParamsE
        .type           _ZN10layer_norm13ln_fwd_kernelINS_13Kernel_traitsI6__halfffffjLj4096ELj1ELj1ELj4ELj16ENS_18Kernel_traits_baseILj4096ES2_ffffjLj128EEEEELb0ELb0ELb0ELb1EEEvNS_9FwdParamsE,@function
        .size           _ZN10layer_norm13ln_fwd_kernelINS_13Kernel_traitsI6__halfffffjLj4096ELj1ELj1ELj4ELj16ENS_18Kernel_traits_baseILj4096ES2_ffffjLj128EEEEELb0ELb0ELb0ELb1EEEvNS_9FwdParamsE,(.L_x_27327 - _ZN10layer_norm13ln_fwd_kernelINS_13Kernel_traitsI6__halfffffjLj4096ELj1ELj1ELj4ELj16ENS_18Kernel_traits_baseILj4096ES2_ffffjLj128EEEEELb0ELb0ELb0ELb1EEEvNS_9FwdParamsE)
        .other          _ZN10layer_norm13ln_fwd_kernelINS_13Kernel_traitsI6__halfffffjLj4096ELj1ELj1ELj4ELj16ENS_18Kernel_traits_baseILj4096ES2_ffffjLj128EEEEELb0ELb0ELb0ELb1EEEvNS_9FwdParamsE,@"STO_CUDA_ENTRY STV_DEFAULT"
_ZN10layer_norm13ln_fwd_kernelINS_13Kernel_traitsI6__halfffffjLj4096ELj1ELj1ELj4ELj16ENS_18Kernel_traits_baseILj4096ES2_ffffjLj128EEEEELb0ELb0ELb0ELb1EEEvNS_9FwdParamsE:
.text._ZN10layer_norm13ln_fwd_kernelINS_13Kernel_traitsI6__halfffffjLj4096ELj1ELj1ELj4ELj16ENS_18Kernel_traits_baseILj4096ES2_ffffjLj128EEEEELb0ELb0ELb0ELb1EEEvNS_9FwdParamsE:
[----:B------:R-:W-:Y:S01]  /*0000*/  LDC R1, c[0x0][0x37c] ;  /* 0x0000df00ff017b82 */ /* 0x000fe20000000800 */
[----:B------:R-:W0:Y:S07]  /*0010*/  LDCU.64 UR10, c[0x0][0x438] ;  /* 0x00008700ff0a77ac */ /* 0x000e2e0008000a00 */
[----:B------:R-:W1:Y:S01]  /*0020*/  LDC.64 R36, c[0x0][0x3e0] ;  /* 0x0000f800ff247b82 */ /* 0x000e620000000a00 */
[----:B------:R-:W2:Y:S01]  /*0030*/  S2R R91, SR_TID.X ;  /* 0x00000000005b7919 */ /* 0x000ea20000002100 */
[----:B------:R-:W1:Y:S01]  /*0040*/  LDCU.64 UR8, c[0x0][0x3a0] ;  /* 0x00007400ff0877ac */ /* 0x000e620008000a00 */
[----:B------:R-:W3:Y:S05]  /*0050*/  LDCU.64 UR6, c[0x0][0x358] ;  /* 0x00006b00ff0677ac */ /* 0x000eea0008000a00 */
[----:B------:R-:W4:Y:S01]  /*0060*/  S2UR UR4, SR_CTAID.X ;  /* 0x00000000000479c3 */ /* 0x000f220000002500 */
[----:B0-----:R-:W-:-:S04]  /*0070*/  UISETP.NE.U32.AND UP0, UPT, UR10, URZ, UPT ;  /* 0x000000ff0a00728c */ /* 0x001fc8000bf05070 */
[----:B------:R-:W-:Y:S01]  /*0080*/  UISETP.NE.AND.EX UP0, UPT, UR11, URZ, UPT, UP0 ;  /* 0x000000ff0b00728c */ /* 0x000fe2000bf05300 */
[----:B-1----:R-:W-:-:S04]  /*0090*/  LOP3.LUT P0, RZ, R36, UR8, RZ, 0xfc, !PT ;  /* 0x0000000824ff7c12 */ /* 0x002fc8000f80fcff */
[----:B------:R-:W-:Y:S02]  /*00a0*/  LOP3.LUT P0, RZ, R37, UR9, RZ, 0xfc, P0 ;  /* 0x0000000925ff7c12 */ /* 0x000fe4000800fcff */
[----:B----4-:R-:W-:Y:S02]  /*00b0*/  MOV R92, UR4 ;  /* 0x00000004005c7c02 */ /* 0x010fe40008000f00 */
[----:B--23--:R-:W-:Y:S09]  /*00c0*/  BRA.U !UP0, `(.L_x_21405) ;  /* 0x0000000108547547 */ /* 0x00cff2000b800000 */
[----:B------:R-:W0:Y:S08]  /*00d0*/  LDC.64 R26, c[0x0][0x3d0] ;  /* 0x0000f400ff1a7b82 */ /* 0x000e300000000a00 */
[----:B------:R-:W1:Y:S01]  /*00e0*/  LDC.64 R28, c[0x0][0x438] ;  /* 0x00010e00ff1c7b82 */ /* 0x000e620000000a00 */
[----:B0-----:R-:W-:-:S05]  /*00f0*/  IMAD.WIDE.U32 R26, R91, 0x8, R26 ;  /* 0x000000085b1a7825 */ /* 0x001fca00078e001a */
[----:B------:R0:W5:Y:S01]  /*0100*/  LDG.E.64 R10, desc[UR6][R26.64] ;  /* 0x000000061a0a7981 */ /* 0x000162000c1e1b00 */
[----:B-1----:R-:W-:-:S03]  /*0110*/  IMAD.WIDE.U32 R28, R91, 0x8, R28 ;  /* 0x000000085b1c7825 */ /* 0x002fc600078e001c */
[----:B------:R0:W5:Y:S04]  /*0120*/  LDG.E.64 R12, desc[UR6][R26.64+0x400] ;  /* 0x000400061a0c7981 */ /* 0x000168000c1e1b00 */
        /* <DEDUP_REMOVED lines=13> */
[----:B------:R0:W5:Y:S01]  /*0200*/  LDG.E.64 R6, desc[UR6][R28.64+0x1c00] ;  /* 0x001c00061c067981 */ /* 0x000162000c1e1b00 */
[----:B------:R-:W-:Y:S05]  /*0210*/  BRA `(.L_x_21406) ;  /* 0x0000000000487947 */ /* 0x000fea0003800000 */
.L_x_21405:
[----:B------:R-:W0:Y:S02]  /*0220*/  LDC.64 R2, c[0x0][0x3d0] ;  /* 0x0000f400ff027b82 */ /* 0x000e240000000a00 */
[----:B0-----:R-:W-:-:S05]  /*0230*/  IMAD.WIDE.U32 R26, R91, 0x8, R2 ;  /* 0x000000085b1a7825 */ /* 0x001fca00078e0002 */
        /* <DEDUP_REMOVED lines=8> */
[----:B------:R-:W-:-:S02]  /*02c0*/  CS2R R6, SRZ ;  /* 0x0000000000067805 */ /* 0x000fc4000001ff00 */
[----:B------:R-:W-:Y:S02]  /*02d0*/  CS2R R4, SRZ ;  /* 0x0000000000047805 */ /* 0x000fe4000001ff00 */
[----:B------:R-:W-:Y:S02]  /*02e0*/  CS2R R2, SRZ ;  /* 0x0000000000027805 */ /* 0x000fe4000001ff00 */
[----:B------:R-:W-:Y:S02]  /*02f0*/  CS2R R8, SRZ ;  /* 0x0000000000087805 */ /* 0x000fe4000001ff00 */
[----:B------:R-:W-:Y:S02]  /*0300*/  CS2R R58, SRZ ;  /* 0x00000000003a7805 */ /* 0x000fe4000001ff00 */
[----:B------:R-:W-:Y:S02]  /*0310*/  CS2R R66, SRZ ;  /* 0x0000000000427805 */ /* 0x000fe4000001ff00 */
[----:B------:R-:W-:-:S02]  /*0320*/  CS2R R32, SRZ ;  /* 0x0000000000207805 */ /* 0x000fc4000001ff00 */
[----:B0-----:R-:W-:-:S07]  /*0330*/  CS2R R30, SRZ ;  /* 0x00000000001e7805 */ /* 0x001fce000001ff00 */
.L_x_21406:
[----:B------:R-:W1:Y:S02]  /*0340*/  LDCU UR4, c[0x0][0x384] ;  /* 0x00007080ff0477ac */ /* 0x000e640008000800 */
[----:B-1----:R-:W-:-:S13]  /*0350*/  ISETP.GE.AND P1, PT, R92, UR4, PT ;  /* 0x000000045c007c0c */ /* 0x002fda000bf26270 */
[----:B------:R-:W-:Y:S05]  /*0360*/  @P1 EXIT ;  /* 0x000000000000194d */ /* 0x000fea0003800000 */
[----:B-----5:R-:W-:Y:S01]  /*0370*/  MOV R72, R14 ;  /* 0x0000000e00487202 */ /* 0x020fe20000000f00 */
[----:B------:R-:W-:Y:S01]  /*0380*/  HADD2.F32 R63, -RZ, R58.H0_H0 ;  /* 0x2000003aff3f7230 */ /* 0x000fe20000004100 */
[----:B------:R-:W-:Y:S01]  /*0390*/  SHF.R.U64 R70, R14, 0x10, R15 ;  /* 0x000000100e467819 */ /* 0x000fe2000000120f */
[----:B------:R-:W-:Y:S01]  /*03a0*/  HADD2.F32 R0, -RZ, R9.H0_H0 ;  /* 0x20000009ff007230 */ /* 0x000fe20000004100 */
[----:B------:R-:W-:Y:S01]  /*03b0*/  MOV R90, R10 ;  /* 0x0000000a005a7202 */ /* 0x000fe20000000f00 */
[----:B------:R-:W-:Y:S01]  /*03c0*/  HADD2.F32 R71, -RZ, R66.H0_H0 ;  /* 0x20000042ff477230 */ /* 0x000fe20000004100 */
[----:B------:R-:W-:Y:S01]  /*03d0*/  SHF.R.U64 R88, R10, 0x10, R11 ;  /* 0x000000100a587819 */ /* 0x000fe2000000120b */
[----:B------:R-:W-:Y:S01]  /*03e0*/  HADD2.F32 R55, -RZ, R8.H0_H0 ;  /* 0x20000008ff377230 */ /* 0x000fe20000004100 */
[----:B------:R-:W-:Y:S01]  /*03f0*/  MOV R68, R15 ;  /* 0x0000000f00447202 */ /* 0x000fe20000000f00 */
[----:B------:R-:W-:Y:S01]  /*0400*/  HADD2.F32 R89, -RZ, R30.H0_H0 ;  /* 0x2000001eff597230 */ /* 0x000fe20000004100 */
[----:B------:R-:W-:Y:S01]  /*0410*/  SHF.R.U32.HI R14, RZ, 0x10, R15 ;  /* 0x00000010ff0e7819 */ /* 0x000fe2000001160f */
[----:B------:R-:W-:Y:S01]  /*0420*/  HADD2.F32 R85, -RZ, R31.H0_H0 ;  /* 0x2000001fff557230 */ /* 0x000fe20000004100 */
[----:B------:R-:W-:Y:S01]  /*0430*/  MOV R86, R11 ;  /* 0x0000000b00567202 */ /* 0x000fe20000000f00 */
[----:B------:R-:W-:Y:S01]  /*0440*/  HADD2.F32 R81, -RZ, R32.H0_H0 ;  /* 0x20000020ff517230 */ /* 0x000fe20000004100 */
[----:B------:R-:W-:Y:S01]  /*0450*/  SHF.R.U32.HI R84, RZ, 0x10, R11 ;  /* 0x00000010ff547819 */ /* 0x000fe2000001160b */
[----:B------:R-:W-:Y:S01]  /*0460*/  HADD2.F32 R77, -RZ, R33.H0_H0 ;  /* 0x20000021ff4d7230 */ /* 0x000fe20000004100 */
[----:B------:R-:W-:Y:S01]  /*0470*/  MOV R82, R12 ;  /* 0x0000000c00527202 */ /* 0x000fe20000000f00 */
[----:B------:R-:W-:Y:S01]  /*0480*/  HADD2.F32 R90, -RZ, R90.H0_H0 ;  /* 0x2000005aff5a7230 */ /* 0x000fe20000004100 */
[----:B------:R-:W-:Y:S01]  /*0490*/  MOV R78, R13 ;  /* 0x0000000d004e7202 */ /* 0x000fe20000000f00 */
[----:B------:R-:W-:Y:S01]  /*04a0*/  HADD2.F32 R86, -RZ, R86.H0_H0 ;  /* 0x20000056ff567230 */ /* 0x000fe20000004100 */
[--C-:B------:R-:W-:Y:S01]  /*04b0*/  SHF.R.U64 R80, R12, 0x10, R13.reuse ;  /* 0x000000100c507819 */ /* 0x100fe2000000120d */
        /* <DEDUP_REMOVED lines=27> */
[----:B0-----:R-:W-:Y:S01]  /*0670*/  MOV R28, R22 ;  /* 0x00000016001c7202 */ /* 0x001fe20000000f00 */
[----:B------:R-:W-:Y:S01]  /*0680*/  HADD2.F32 R12, -RZ, R12.H0_H0 ;  /* 0x2000000cff0c7230 */ /* 0x000fe20000004100 */
[----:B------:R-:W-:Y:S01]  /*0690*/  MOV R29, R23 ;  /* 0x00000017001d7202 */ /* 0x000fe20000000f00 */
[----:B------:R-:W-:Y:S01]  /*06a0*/  HADD2.F32 R13, -RZ, R13.H0_H0 ;  /* 0x2000000dff0d7230 */ /* 0x000fe20000004100 */
[--C-:B------:R-:W-:Y:S01]  /*06b0*/  SHF.R.U64 R16, R22, 0x10, R23.reuse ;  /* 0x0000001016107819 */ /* 0x100fe20000001217 */
[----:B------:R-:W-:Y:S01]  /*06c0*/  UPLOP3.LUT UP0, UPT, UPT, UPT, UPT, 0x40, 0x4 ;  /* 0x000000000004789c */ /* 0x000fe20003f0e870 */
[----:B------:R-:W-:Y:S01]  /*06d0*/  SHF.R.U32.HI R17, RZ, 0x10, R23 ;  /* 0x00000010ff117819 */ /* 0x000fe20000011617 */
[----:B------:R-:W0:Y:S01]  /*06e0*/  LDCU UR8, c[0x0][0x388] ;  /* 0x00007100ff0877ac */ /* 0x000e220008000800 */
[----:B------:R-:W-:Y:S01]  /*06f0*/  MOV R34, R24 ;  /* 0x0000001800227202 */ /* 0x000fe20000000f00 */
[----:B------:R-:W-:Y:S01]  /*0700*/  HADD2.F32 R16, -RZ, R16.H0_H0 ;  /* 0x20000010ff107230 */ /* 0x000fe20000004100 */
[----:B------:R-:W-:Y:S01]  /*0710*/  MOV R35, R25 ;  /* 0x0000001900237202 */ /* 0x000fe20000000f00 */
[----:B------:R-:W-:Y:S01]  /*0720*/  HADD2.F32 R17, -RZ, R17.H0_H0 ;  /* 0x20000011ff117230 */ /* 0x000fe20000004100 */
[--C-:B------:R-:W-:Y:S01]  /*0730*/  SHF.R.U64 R20, R24, 0x10, R25.reuse ;  /* 0x0000001018147819 */ /* 0x100fe20000001219 */
[----:B------:R-:W1:Y:S01]  /*0740*/  LDCU.U8 UR14, c[0x0][0x410] ;  /* 0x00008200ff0e77ac */ /* 0x000e620008000000 */
[----:B------:R-:W-:-:S02]  /*0750*/  SHF.R.U32.HI R21, RZ, 0x10, R25 ;  /* 0x00000010ff157819 */ /* 0x000fc40000011619 */
[--C-:B------:R-:W-:Y:S01]  /*0760*/  SHF.R.U64 R87, R30, 0x10, R31.reuse ;  /* 0x000000101e577819 */ /* 0x100fe2000000121f */
[----:B------:R-:W-:Y:S01]  /*0770*/  HADD2.F32 R20, -RZ, R20.H0_H0 ;  /* 0x20000014ff147230 */ /* 0x000fe20000004100 */
[----:B------:R-:W-:Y:S01]  /*0780*/  SHF.R.U32.HI R83, RZ, 0x10, R31 ;  /* 0x00000010ff537819 */ /* 0x000fe2000001161f */
[----:B------:R-:W-:Y:S01]  /*0790*/  HADD2.F32 R21, -RZ, R21.H0_H0 ;  /* 0x20000015ff157230 */ /* 0x000fe20000004100 */
        /* <DEDUP_REMOVED lines=28> */
[----:B------:R-:W-:Y:S01]  /*0960*/  ISETP.NE.U32.AND P1, PT, R36, RZ, PT ;  /* 0x000000ff2400720c */ /* 0x000fe20003f25070 */
[----:B------:R-:W-:Y:S01]  /*0970*/  HADD2.F32 R6, -RZ, R6.H0_H0 ;  /* 0x20000006ff067230 */ /* 0x000fe20000004100 */
[----:B------:R-:W2:Y:S01]  /*0980*/  LDCU UR9, c[0x0][0x400] ;  /* 0x00008000ff0977ac */ /* 0x000ea20008000800 */
[----:B------:R-:W-:Y:S01]  /*0990*/  HADD2.F32 R7, -RZ, R7.H0_H0 ;  /* 0x20000007ff077230 */ /* 0x000fe20000004100 */
[----:B------:R-:W-:Y:S01]  /*09a0*/  ISETP.NE.AND.EX P1, PT, R37, RZ, PT, P1 ;  /* 0x000000ff2500720c */ /* 0x000fe20003f25310 */
[----:B------:R-:W-:Y:S01]  /*09b0*/  HADD2.F32 R14, -RZ, R28.H0_H0 ;  /* 0x2000001cff0e7230 */ /* 0x000fe20000004100 */
[----:B------:R-:W3:Y:S01]  /*09c0*/  LDCU.64 UR12, c[0x0][0x3e0] ;  /* 0x00007c00ff0c77ac */ /* 0x000ee20008000a00 */
[----:B------:R-:W-:-:S02]  /*09d0*/  HADD2.F32 R15, -RZ, R29.H0_H0 ;  /* 0x2000001dff0f7230 */ /* 0x000fc40000004100 */
[----:B------:R-:W-:Y:S01]  /*09e0*/  HADD2.F32 R18, -RZ, R34.H0_H0 ;  /* 0x20000022ff127230 */ /* 0x000fe20000004100 */
[----:B------:R-:W4:Y:S01]  /*09f0*/  LDCU.64 UR10, c[0x0][0x3a0] ;  /* 0x00007400ff0a77ac */ /* 0x000f220008000a00 */
[----:B------:R-:W-:Y:S02]  /*0a00*/  HADD2.F32 R19, -RZ, R35.H0_H0 ;  /* 0x20000023ff137230 */ /* 0x000fe40000004100 */
[----:B------:R-:W-:Y:S02]  /*0a10*/  HADD2.F32 R79, -RZ, R79.H0_H0 ;  /* 0x2000004fff4f7230 */ /* 0x000fe40000004100 */
[----:B------:R-:W-:Y:S02]  /*0a20*/  HADD2.F32 R73, -RZ, R73.H0_H0 ;  /* 0x20000049ff497230 */ /* 0x000fe40000004100 */
[----:B------:R-:W-:Y:S02]  /*0a30*/  HADD2.F32 R69, -RZ, R69.H0_H0 ;  /* 0x20000045ff457230 */ /* 0x000fe40000004100 */
[----:B------:R-:W-:-:S02]  /*0a40*/  HADD2.F32 R65, -RZ, R65.H0_H0 ;  /* 0x20000041ff417230 */ /* 0x000fc40000004100 */
[----:B------:R-:W-:Y:S02]  /*0a50*/  HADD2.F32 R61, -RZ, R61.H0_H0 ;  /* 0x2000003dff3d7230 */ /* 0x000fe40000004100 */
        /* <DEDUP_REMOVED lines=8> */
[----:B01234-:R-:W-:-:S07]  /*0ae0*/  HADD2.F32 R52, -RZ, R52.H0_H0 ;  /* 0x20000034ff347230 */ /* 0x01ffce0000004100 */
.L_x_21419:
[----:B------:R-:W-:Y:S01]  /*0af0*/  ISETP.NE.U32.AND P2, PT, RZ, UR10, PT ;  /* 0x0000000aff007c0c */ /* 0x000fe2000bf45070 */
[----:B0-----:R-:W0:Y:S01]  /*0b00*/  @P1 LDC.64 R34, c[0x0][0x3e0] ;  /* 0x0000f800ff221b82 */ /* 0x001e220000000a00 */
[----:B------:R-:W-:Y:S02]  /*0b10*/  IMAD R32, R92, UR8, RZ ;  /* 0x000000085c207c24 */ /* 0x000fe4000f8e02ff */
[----:B------:R-:W-:Y:S01]  /*0b20*/  HFMA2 R44, -RZ, RZ, 1.875, 0 ;  /* 0x3f800000ff2c7431 */ /* 0x000fe200000001ff */
[----:B------:R-:W-:Y:S02]  /*0b30*/  ISETP.NE.AND.EX P2, PT, RZ, UR11, PT, P2 ;  /* 0x0000000bff007c0c */ /* 0x000fe4000bf45320 */
[----:B------:R-:W-:Y:S02]  /*0b40*/  SHF.R.S32.HI R33, RZ, 0x1f, R32 ;  /* 0x0000001fff217819 */ /* 0x000fe40000011420 */
[----:B------:R-:W1:Y:S02]  /*0b50*/  LDC.64 R116, c[0x0][0x390] ;  /* 0x0000e400ff747b82 */ /* 0x000e640000000a00 */
[----:B------:R-:W-:-:S04]  /*0b60*/  LEA.HI R32, R33, R32, RZ, 0x2 ;  /* 0x0000002021207211 */ /* 0x000fc800078f10ff */
[----:B------:R-:W-:-:S03]  /*0b70*/  LEA.HI.SX32 R41, R32, R91, 0x1e ;  /* 0x0000005b20297211 */ /* 0x000fc600078ff2ff */
[----:B------:R-:W2:Y:S01]  /*0b80*/  @P2 LDC.64 R36, c[0x0][0x3a0] ;  /* 0x0000e800ff242b82 */ /* 0x000ea20000000a00 */
[----:B0-----:R-:W-:-:S07]  /*0b90*/  @P1 IMAD.WIDE R34, R92, 0x4, R34 ;  /* 0x000000045c221825 */ /* 0x001fce00078e0222 */
[----:B------:R-:W0:Y:S01]  /*0ba0*/  @P0 LDC.64 R74, c[0x0][0x3a8] ;  /* 0x0000ea00ff4a0b82 */ /* 0x000e220000000a00 */
[----:B------:R-:W3:Y:S01]  /*0bb0*/  @P1 LDG.E R44, desc[UR6][R34.64] ;  /* 0x00000006222c1981 */ /* 0x000ee2000c1e1900 */
[----:B-1----:R-:W-:-:S06]  /*0bc0*/  IMAD.WIDE.U32 R32, R41, 0x10, R116 ;  /* 0x0000001029207825 */ /* 0x002fcc00078e0074 */
[----:B------:R-:W1:Y:S01]  /*0bd0*/  @P2 LDC.64 R48, c[0x0][0x3a0] ;  /* 0x0000e800ff302b82 */ /* 0x000e620000000a00 */
[----:B------:R-:W3:Y:S01]  /*0be0*/  LDG.E.128 R32, desc[UR6][R32.64] ;  /* 0x0000000620207981 */ /* 0x000ee2000c1e1d00 */
[----:B--2---:R-:W-:-:S06]  /*0bf0*/  @P2 IMAD.WIDE.U32 R36, R41, 0x10, R36 ;  /* 0x0000001029242825 */ /* 0x004fcc00078e0024 */
[----:B------:R-:W3:Y:S01]  /*0c00*/  @P2 LDG.E.128 R36, desc[UR6][R36.64] ;  /* 0x0000000624242981 */ /* 0x000ee2000c1e1d00 */
[C---:B------:R-:W-:Y:S01]  /*0c10*/  IADD3 R40, PT, PT, R41.reuse, 0x80, RZ ;  /* 0x0000008029287810 */ /* 0x040fe20007ffe0ff */
[----:B0-----:R-:W-:-:S04]  /*0c20*/  @P0 IMAD.WIDE.U32 R74, R41, 0x10, R74 ;  /* 0x00000010294a0825 */ /* 0x001fc800078e004a */
[----:B------:R-:W-:-:S04]  /*0c30*/  IMAD.WIDE.U32 R50, R40, 0x10, R116 ;  /* 0x0000001028327825 */ /* 0x000fc800078e0074 */
[-C--:B---3--:R-:W-:Y:S01]  /*0c40*/  @P2 FFMA.FTZ R42, R32, R44.reuse, R36 ;  /* 0x0000002c202a2223 */ /* 0x088fe20000010024 */
[-C--:B------:R-:W-:Y:S01]  /*0c50*/  @P2 FFMA.FTZ R43, R33, R44.reuse, R37 ;  /* 0x0000002c212b2223 */ /* 0x080fe20000010025 */
[-C--:B------:R-:W-:Y:S01]  /*0c60*/  @P2 FFMA.FTZ R45, R34, R44.reuse, R38 ;  /* 0x0000002c222d2223 */ /* 0x080fe20000010026 */
[----:B------:R-:W-:Y:S01]  /*0c70*/  @P2 FFMA.FTZ R47, R35, R44, R39 ;  /* 0x0000002c232f2223 */ /* 0x000fe20000010027 */
[----:B-1----:R-:W-:Y:S01]  /*0c80*/  @P2 IMAD.WIDE.U32 R38, R40, 0x10, R48 ;  /* 0x0000001028262825 */ /* 0x002fe200078e0030 */
[----:B------:R-:W-:Y:S02]  /*0c90*/  @P2 MOV R28, R42 ;  /* 0x0000002a001c2202 */ /* 0x000fe40000000f00 */
[----:B------:R-:W-:Y:S02]  /*0ca0*/  @P2 MOV R29, R43 ;  /* 0x0000002b001d2202 */ /* 0x000fe40000000f00 */
[----:B------:R-:W-:Y:S02]  /*0cb0*/  @P2 MOV R30, R45 ;  /* 0x0000002d001e2202 */ /* 0x000fe40000000f00 */
[----:B------:R-:W-:Y:S01]  /*0cc0*/  @P2 MOV R31, R47 ;  /* 0x0000002f001f2202 */ /* 0x000fe20000000f00 */
[----:B------:R-:W-:Y:S06]  /*0cd0*/  @P2 BRA `(.L_x_21407) ;  /* 0x00000000003c2947 */ /* 0x000fec0003800000 */
[----:B------:R-:W0:Y:S02]  /*0ce0*/  LDC.64 R36, c[0x0][0x3e0] ;  /* 0x0000f800ff247b82 */ /* 0x000e240000000a00 */
[----:B0-----:R-:W-:-:S04]  /*0cf0*/  ISETP.NE.U32.AND P1, PT, R36, RZ, PT ;  /* 0x000000ff2400720c */ /* 0x001fc80003f25070 */
        /* <DEDUP_REMOVED lines=13> */
.L_x_21407:
[----:B------:R0:W-:Y:S01]  /*0dd0*/  @P0 STG.E.128 desc[UR6][R74.64], R28 ;  /* 0x0000001c4a000986 */ /* 0x0001e2000c101d06 */
[----:B------:R-:W1:Y:S03]  /*0de0*/  @P0 LDC.64 R96, c[0x0][0x3a8] ;  /* 0x0000ea00ff600b82 */ /* 0x000e660000000a00 */
[----:B------:R-:W2:Y:S04]  /*0df0*/  LDG.E.128 R32, desc[UR6][R50.64] ;  /* 0x0000000632207981 */ /* 0x000ea8000c1e1d00 */
[----:B------:R-:W2:Y:S01]  /*0e00*/  @P2 LDG.E.128 R36, desc[UR6][R38.64] ;  /* 0x0000000626242981 */ /* 0x000ea2000c1e1d00 */
[----:B------:R-:W3:Y:S01]  /*0e10*/  @P2 LDC.64 R94, c[0x0][0x3a0] ;  /* 0x0000e800ff5e2b82 */ /* 0x000ee20000000a00 */
[----:B------:R-:W-:Y:S01]  /*0e20*/  IADD3 R46, PT, PT, R41, 0x100, RZ ;  /* 0x00000100292e7810 */ /* 0x000fe20007ffe0ff */
[----:B-1----:R-:W-:-:S04]  /*0e30*/  @P0 IMAD.WIDE.U32 R96, R40, 0x10, R96 ;  /* 0x0000001028600825 */ /* 0x002fc800078e0060 */
[-C--:B--2---:R-:W-:Y:S01]  /*0e40*/  @P2 FFMA.FTZ R48, R32, R44.reuse, R36 ;  /* 0x0000002c20302223 */ /* 0x084fe20000010024 */
[-C--:B------:R-:W-:Y:S01]  /*0e50*/  @P2 FFMA.FTZ R49, R33, R44.reuse, R37 ;  /* 0x0000002c21312223 */ /* 0x080fe20000010025 */
[-C--:B------:R-:W-:Y:S01]  /*0e60*/  @P2 FFMA.FTZ R50, R34, R44.reuse, R38 ;  /* 0x0000002c22322223 */ /* 0x080fe20000010026 */
[----:B0-----:R-:W-:Y:S01]  /*0e70*/  @P2 FFMA.FTZ R74, R35, R44, R39 ;  /* 0x0000002c234a2223 */ /* 0x001fe20000010027 */
[C---:B------:R-:W-:Y:S01]  /*0e80*/  IMAD.WIDE.U32 R38, R46.reuse, 0x10, R116 ;  /* 0x000000102e267825 */ /* 0x040fe200078e0074 */
[----:B------:R-:W-:Y:S02]  /*0e90*/  @P2 MOV R28, R48 ;  /* 0x00000030001c2202 */ /* 0x000fe40000000f00 */
[----:B------:R-:W-:Y:S01]  /*0ea0*/  @P2 MOV R29, R49 ;  /* 0x00000031001d2202 */ /* 0x000fe20000000f00 */
[----:B---3--:R-:W-:Y:S01]  /*0eb0*/  @P2 IMAD.WIDE.U32 R36, R46, 0x10, R94 ;  /* 0x000000102e242825 */ /* 0x008fe200078e005e */
[----:B------:R-:W-:Y:S02]  /*0ec0*/  @P2 MOV R30, R50 ;  /* 0x00000032001e2202 */ /* 0x000fe40000000f00 */
[----:B------:R-:W-:Y:S01]  /*0ed0*/  @P2 MOV R31, R74 ;  /* 0x0000004a001f2202 */ /* 0x000fe20000000f00 */
[----:B------:R-:W-:Y:S06]  /*0ee0*/  @P2 BRA `(.L_x_21408) ;  /* 0x0000000000282947 */ /* 0x000fec0003800000 */
[----:B------:R-:W-:Y:S01]  /*0ef0*/  ISETP.NE.U32.AND P3, PT, RZ, UR12, PT ;  /* 0x0000000cff007c0c */ /* 0x000fe2000bf65070 */
[-C--:B------:R-:W-:Y:S01]  /*0f00*/  FMUL.FTZ R48, R32, R44.reuse ;  /* 0x0000002c20307220 */ /* 0x080fe20000410000 */
[-C--:B------:R-:W-:Y:S01]  /*0f10*/  FMUL.FTZ R49, R33, R44.reuse ;  /* 0x0000002c21317220 */ /* 0x080fe20000410000 */
[-C--:B------:R-:W-:Y:S01]  /*0f20*/  FMUL.FTZ R50, R34, R44.reuse ;  /* 0x0000002c22327220 */ /* 0x080fe20000410000 */
[----:B------:R-:W-:Y:S01]  /*0f30*/  ISETP.NE.AND.EX P3, PT, RZ, UR13, PT, P3 ;  /* 0x0000000dff007c0c */ /* 0x000fe2000bf65330 */
[----:B------:R-:W-:-:S12]  /*0f40*/  FMUL.FTZ R74, R35, R44 ;  /* 0x0000002c234a7220 */ /* 0x000fd80000410000 */
[----:B------:R-:W-:Y:S02]  /*0f50*/  @P3 MOV R28, R48 ;  /* 0x00000030001c3202 */ /* 0x000fe40000000f00 */
[----:B------:R-:W-:Y:S02]  /*0f60*/  @P3 MOV R29, R49 ;  /* 0x00000031001d3202 */ /* 0x000fe40000000f00 */
[----:B------:R-:W-:Y:S02]  /*0f70*/  @P3 MOV R30, R50 ;  /* 0x00000032001e3202 */ /* 0x000fe40000000f00 */
[----:B------:R-:W-:-:S07]  /*0f80*/  @P3 MOV R31, R74 ;  /* 0x0000004a001f3202 */ /* 0x000fce0000000f00 */
.L_x_21408:
[----:B------:R0:W-:Y:S01]  /*0f90*/  @P0 STG.E.128 desc[UR6][R96.64], R28 ;  /* 0x0000001c60000986 */ /* 0x0001e2000c101d06 */
[----:B------:R-:W1:Y:S03]  /*0fa0*/  @P0 LDC.64 R100, c[0x0][0x3a8] ;  /* 0x0000ea00ff640b82 */ /* 0x000e660000000a00 */
[----:B------:R-:W2:Y:S05]  /*0fb0*/  LDG.E.128 R32, desc[UR6][R38.64] ;  /* 0x0000000626207981 */ /* 0x000eaa000c1e1d00 */
[----:B------:R-:W3:Y:S01]  /*0fc0*/  @P2 LDC.64 R98, c[0x0][0x3a0] ;  /* 0x0000e800ff622b82 */ /* 0x000ee20000000a00 */
[----:B------:R-:W2:Y:S01]  /*0fd0*/  @P2 LDG.E.128 R36, desc[UR6][R36.64] ;  /* 0x0000000624242981 */ /* 0x000ea2000c1e1d00 */
        /* <DEDUP_REMOVED lines=23> */
.L_x_21409:
        /* <DEDUP_REMOVED lines=9> */
[-C--:B0-----:R-:W-:Y:S01]  /*11e0*/  @P2 FFMA.FTZ R100, R34, R44.reuse, R38 ;  /* 0x0000002c22642223 */ /* 0x081fe20000010026 */
[----:B------:R-:W-:Y:S01]  /*11f0*/  @P2 FFMA.FTZ R102, R35, R44, R39 ;  /* 0x0000002c23662223 */ /* 0x000fe20000010027 */
        /* <DEDUP_REMOVED lines=17> */
.L_x_21410:
        /* <DEDUP_REMOVED lines=28> */
.L_x_21411:
        /* <DEDUP_REMOVED lines=11> */
[C---:B---3--:R-:W-:Y:S01]  /*1580*/  @P2 IMAD.WIDE.U32 R36, R101.reuse, 0x10, R112 ;  /* 0x0000001065242825 */ /* 0x048fe200078e0070 */
[----:B------:R-:W-:Y:S02]  /*1590*/  @P2 MOV R28, R107 ;  /* 0x0000006b001c2202 */ /* 0x000fe40000000f00 */
[----:B------:R-:W-:Y:S01]  /*15a0*/  @P2 MOV R29, R108 ;  /* 0x0000006c001d2202 */ /* 0x000fe20000000f00 */
[----:B------:R-:W-:Y:S01]  /*15b0*/  IMAD.WIDE.U32 R38, R101, 0x10, R116 ;  /* 0x0000001065267825 */ /* 0x000fe200078e0074 */
        /* <DEDUP_REMOVED lines=13> */
.L_x_21412:
[----:B------:R0:W-:Y:S01]  /*1690*/  @P0 STG.E.128 desc[UR6][R114.64], R28 ;  /* 0x0000001c72000986 */ /* 0x0001e2000c101d06 */
[----:B------:R-:W1:Y:S03]  /*16a0*/  @P0 LDC.64 R120, c[0x0][0x3a8] ;  /* 0x0000ea00ff780b82 */ /* 0x000e660000000a00 */
[----:B------:R-:W2:Y:S05]  /*16b0*/  LDG.E.128 R32, desc[UR6][R38.64] ;  /* 0x0000000626207981 */ /* 0x000eaa000c1e1d00 */
[----:B------:R-:W3:Y:S01]  /*16c0*/  @P2 LDC.64 R118, c[0x0][0x3a0] ;  /* 0x0000e800ff762b82 */ /* 0x000ee20000000a00 */
[----:B------:R-:W2:Y:S02]  /*16d0*/  @P2 LDG.E.128 R36, desc[UR6][R36.64] ;  /* 0x0000000624242981 */ /* 0x000ea4000c1e1d00 */
[-C--:B--2---:R-:W-:Y:S01]  /*16e0*/  @P2 FFMA.FTZ R112, R32, R44.reuse, R36 ;  /* 0x0000002c20702223 */ /* 0x084fe20000010024 */
[-C--:B------:R-:W-:Y:S01]  /*16f0*/  @P2 FFMA.FTZ R113, R33, R44.reuse, R37 ;  /* 0x0000002c21712223 */ /* 0x080fe20000010025 */
[-C--:B0-----:R-:W-:Y:S01]  /*1700*/  @P2 FFMA.FTZ R114, R34, R44.reuse, R38 ;  /* 0x0000002c22722223 */ /* 0x081fe20000010026 */
[----:B------:R-:W-:-:S02]  /*1710*/  @P2 FFMA.FTZ R115, R35, R44, R39 ;  /* 0x0000002c23732223 */ /* 0x000fc40000010027 */
[----:B------:R-:W-:Y:S02]  /*1720*/  @P2 MOV R28, R112 ;  /* 0x00000070001c2202 */ /* 0x000fe40000000f00 */
[----:B------:R-:W-:Y:S02]  /*1730*/  @P2 MOV R29, R113 ;  /* 0x00000071001d2202 */ /* 0x000fe40000000f00 */
[----:B------:R-:W-:Y:S02]  /*1740*/  @P2 MOV R30, R114 ;  /* 0x00000072001e2202 */ /* 0x000fe40000000f00 */
[----:B------:R-:W-:Y:S01]  /*1750*/  @P2 MOV R31, R115 ;  /* 0x00000073001f2202 */ /* 0x000fe20000000f00 */
[----:B-1-3--:R-:W-:Y:S06]  /*1760*/  @P2 BRA `(.L_x_21413) ;  /* 0x0000000000282947 */ /* 0x00afec0003800000 */
        /* <DEDUP_REMOVED lines=10> */
.L_x_21413:
[----:B------:R-:W-:Y:S01]  /*1810*/  IADD3 R110, PT, PT, R41, 0x380, RZ ;  /* 0x00000380296e7810 */ /* 0x000fe20007ffe0ff */
[----:B------:R-:W-:-:S04]  /*1820*/  @P0 IMAD.WIDE.U32 R120, R101, 0x10, R120 ;  /* 0x0000001065780825 */ /* 0x000fc800078e0078 */
[C---:B------:R-:W-:Y:S01]  /*1830*/  IMAD.WIDE.U32 R32, R110.reuse, 0x10, R116 ;  /* 0x000000106e207825 */ /* 0x040fe200078e0074 */
[----:B------:R0:W-:Y:S03]  /*1840*/  @P0 STG.E.128 desc[UR6][R120.64], R28 ;  /* 0x0000001c78000986 */ /* 0x0001e6000c101d06 */
[----:B------:R-:W-:Y:S02]  /*1850*/  @P2 IMAD.WIDE.U32 R36, R110, 0x10, R118 ;  /* 0x000000106e242825 */ /* 0x000fe400078e0076 */
[----:B------:R-:W2:Y:S04]  /*1860*/  LDG.E.128 R32, desc[UR6][R32.64] ;  /* 0x0000000620207981 */ /* 0x000ea8000c1e1d00 */
[----:B------:R-:W2:Y:S02]  /*1870*/  @P2 LDG.E.128 R36, desc[UR6][R36.64] ;  /* 0x0000000624242981 */ /* 0x000ea4000c1e1d00 */
[-C--:B--2---:R-:W-:Y:S01]  /*1880*/  @P2 FFMA.FTZ R36, R32, R44.reuse, R36 ;  /* 0x0000002c20242223 */ /* 0x084fe20000010024 */
[-C--:B------:R-:W-:Y:S01]  /*1890*/  @P2 FFMA.FTZ R37, R33, R44.reuse, R37 ;  /* 0x0000002c21252223 */ /* 0x080fe20000010025 */
[-C--:B------:R-:W-:Y:S01]  /*18a0*/  @P2 FFMA.FTZ R38, R34, R44.reuse, R38 ;  /* 0x0000002c22262223 */ /* 0x080fe20000010026 */
[----:B------:R-:W-:-:S02]  /*18b0*/  @P2 FFMA.FTZ R39, R35, R44, R39 ;  /* 0x0000002c23272223 */ /* 0x000fc40000010027 */
[----:B0-----:R-:W-:Y:S02]  /*18c0*/  @P2 MOV R28, R36 ;  /* 0x00000024001c2202 */ /* 0x001fe40000000f00 */
[----:B------:R-:W-:Y:S02]  /*18d0*/  @P2 MOV R29, R37 ;  /* 0x00000025001d2202 */ /* 0x000fe40000000f00 */
        /* <DEDUP_REMOVED lines=13> */
.L_x_21414:
[----:B------:R-:W-:Y:S01]  /*19b0*/  FADD.FTZ R32, RZ, R42 ;  /* 0x0000002aff207221 */ /* 0x000fe20000010000 */
[----:B------:R-:W-:Y:S01]  /*19c0*/  LOP3.LUT P2, RZ, R91, 0x1f, RZ, 0xc0, !PT ;  /* 0x0000001f5bff7812 */ /* 0x000fe2000784c0ff */
        /* <DEDUP_REMOVED lines=128> */
.L_x_21416:
[----:B------:R-:W-:Y:S05]  /*21d0*/  BSYNC.RECONVERGENT B0 ;  /* 0x0000000000007941 */ /* 0x000fea0003800200 */
.L_x_21415:
[----:B0-----:R-:W-:Y:S01]  /*21e0*/  LOP3.LUT R32, R91, 0x1f, RZ, 0xc0, !PT ;  /* 0x0000001f5b207812 */ /* 0x001fe200078ec0ff */
[----:B------:R-:W-:Y:S01]  /*21f0*/  BAR.SYNC.DEFER_BLOCKING 0x0 ;  /* 0x0000000000007b1d */ /* 0x000fe20000010000 */
[----:B------:R-:W-:Y:S02]  /*2200*/  HFMA2 R118, -RZ, RZ, 0, 0 ;  /* 0x00000000ff767431 */ /* 0x000fe400000001ff */
[----:B------:R-:W-:Y:S02]  /*2210*/  ISETP.GT.U32.AND P2, PT, R32, 0x3, PT ;  /* 0x000000032000780c */ /* 0x000fe40003f44070 */
[----:B------:R-:W-:Y:S01]  /*2220*/  CS2R R32, SRZ ;  /* 0x0000000000207805 */ /* 0x000fe2000001ff00 */
[----:B------:R-:W-:Y:S10]  /*2230*/  BSSY.RECONVERGENT B0, `(.L_x_21417) ;  /* 0x000000a000007945 */ /* 0x000ff40003800200 */
[----:B------:R-:W-:Y:S05]  /*2240*/  @P2 BRA `(.L_x_21418) ;  /* 0x0000000000202947 */ /* 0x000fea0003800000 */
[----:B------:R-:W0:Y:S01]  /*2250*/  S2UR UR5, SR_CgaCtaId ;  /* 0x00000000000579c3 */ /* 0x000e220000008800 */
[----:B------:R-:W-:Y:S01]  /*2260*/  UMOV UR4, 0x400 ;  /* 0x0000040000047882 */ /* 0x000fe20000000000 */
[----:B------:R-:W-:Y:S02]  /*2270*/  SHF.L.U32 R32, R91, 0x3, RZ ;  /* 0x000000035b207819 */ /* 0x000fe400000006ff */
[----:B------:R-:W-:Y:S02]  /*2280*/  MOV R118, 0x400 ;  /* 0x0000040000767802 */ /* 0x000fe40000000f00 */
[----:B------:R-:W-:Y:S01]  /*2290*/  LOP3.LUT R32, R32, 0xf8, RZ, 0xc0, !PT ;  /* 0x000000f820207812 */ /* 0x000fe200078ec0ff */
[----:B0-----:R-:W-:-:S04]  /*22a0*/  ULEA UR4, UR5, UR4, 0x18 ;  /* 0x0000000405047291 */ /* 0x001fc8000f8ec0ff */
[----:B------:R-:W-:-:S09]  /*22b0*/  @UP0 UIADD3 UR4, UPT, UPT, UR4, 0x20, URZ ;  /* 0x0000002004040890 */ /* 0x000fd2000fffe0ff */
[----:B------:R-:W0:Y:S03]  /*22c0*/  LDS.64 R32, [R32+UR4] ;  /* 0x0000000420207984 */ /* 0x000e260008000a00 */
.L_x_21418:
[----:B------:R-:W-:Y:S05]  /*22d0*/  BSYNC.RECONVERGENT B0 ;  /* 0x0000000000007941 */ /* 0x000fea0003800200 */
.L_x_21417:
[----:B------:R-:W1:Y:S01]  /*22e0*/  SHFL.DOWN PT, R117, R118, 0x2, 0x1f ;  /* 0x08401f0076757f89 */ /* 0x000e6200000e0000 */
[----:B------:R-:W-:Y:S01]  /*22f0*/  I2FP.F32.U32 R121, R118 ;  /* 0x0000007600797245 */ /* 0x000fe20000201000 */
[----:B------:R-:W-:Y:S01]  /*2300*/  UPLOP3.LUT UP0, UPT, UPT, UPT, UP0, 0x40, 0x4 ;  /* 0x000000000004789c */ /* 0x000fe20003f0e800 */
[----:B------:R-:W-:Y:S01]  /*2310*/  ISETP.NE.AND P2, PT, R91, RZ, PT ;  /* 0x000000ff5b00720c */ /* 0x000fe20003f45270 */
[----:B0-----:R-:W0:Y:S01]  /*2320*/  SHFL.DOWN PT, R119, R32, 0x2, 0x1f ;  /* 0x08401f0020777f89 */ /* 0x001e2200000e0000 */
[----:B------:R-:W-:-:S03]  /*2330*/  ISETP.NE.AND P3, PT, RZ, UR14, PT ;  /* 0x0000000eff007c0c */ /* 0x000fc6000bf65270 */
[----:B------:R-:W2:Y:S01]  /*2340*/  SHFL.DOWN PT, R116, R33, 0x2, 0x1f ;  /* 0x08401f0021747f89 */ /* 0x000ea200000e0000 */
[----:B-1----:R-:W-:Y:S02]  /*2350*/  IADD3 R35, PT, PT, R117, R118, RZ ;  /* 0x0000007675237210 */ /* 0x002fe40007ffe0ff */
[----:B------:R-:W-:Y:S02]  /*2360*/  I2FP.F32.S32 R117, R117 ;  /* 0x0000007500757245 */ /* 0x000fe40000201400 */
[----:B------:R-:W-:Y:S01]  /*2370*/  I2FP.F32.S32 R34, R35 ;  /* 0x0000002300227245 */ /* 0x000fe20000201400 */
[C---:B0-----:R-:W-:Y:S02]  /*2380*/  FADD.FTZ R120, -R119.reuse, R32 ;  /* 0x0000002077787221 */ /* 0x041fe40000010100 */
[----:B------:R-:W-:Y:S01]  /*2390*/  FMUL.FTZ R122, R119, R117 ;  /* 0x00000075777a7220 */ /* 0x000fe20000410000 */
[----:B------:R-:W0:Y:S01]  /*23a0*/  MUFU.RCP R44, R34 ;  /* 0x00000022002c7308 */ /* 0x000e220000001000 */
[----:B------:R-:W-:Y:S01]  /*23b0*/  FMUL.FTZ R120, R120, R120 ;  /* 0x0000007878787220 */ /* 0x000fe20000410000 */
[----:B--2---:R-:W-:Y:S01]  /*23c0*/  FADD.FTZ R33, R116, R33 ;  /* 0x0000002174217221 */ /* 0x004fe20000010000 */
[----:B------:R-:W-:-:S02]  /*23d0*/  FFMA.FTZ R119, R121, R32, R122 ;  /* 0x0000002079777223 */ /* 0x000fc4000001007a */
[----:B------:R-:W1:Y:S01]  /*23e0*/  SHFL.DOWN PT, R32, R35, 0x1, 0x1f ;  /* 0x08201f0023207f89 */ /* 0x000e6200000e0000 */
[----:B------:R-:W-:-:S04]  /*23f0*/  FMUL.FTZ R120, R120, R121 ;  /* 0x0000007978787220 */ /* 0x000fc80000410000 */
[----:B------:R-:W-:Y:S01]  /*2400*/  FMUL.FTZ R120, R120, R117 ;  /* 0x0000007578787220 */ /* 0x000fe20000410000 */
[----:B0-----:R-:W-:-:S03]  /*2410*/  FMUL.FTZ R119, R44, R119 ;  /* 0x000000772c777220 */ /* 0x001fc60000410000 */
[----:B------:R-:W-:Y:S02]  /*2420*/  FFMA.FTZ R44, R44, R120, R33 ;  /* 0x000000782c2c7223 */ /* 0x000fe40000010021 */
[----:B------:R-:W0:Y:S04]  /*2430*/  SHFL.DOWN PT, R118, R119, 0x1, 0x1f ;  /* 0x08201f0077767f89 */ /* 0x000e2800000e0000 */
[----:B------:R-:W2:Y:S01]  /*2440*/  SHFL.DOWN PT, R33, R44, 0x1, 0x1f ;  /* 0x08201f002c217f89 */ /* 0x000ea200000e0000 */
[-C--:B-1----:R-:W-:Y:S02]  /*2450*/  IADD3 R116, PT, PT, R35, R32.reuse, RZ ;  /* 0x0000002023747210 */ /* 0x082fe40007ffe0ff */
[----:B------:R-:W-:Y:S02]  /*2460*/  I2FP.F32.S32 R32, R32 ;  /* 0x0000002000207245 */ /* 0x000fe40000201400 */
[----:B------:R-:W-:-:S06]  /*2470*/  I2FP.F32.S32 R116, R116 ;  /* 0x0000007400747245 */ /* 0x000fcc0000201400 */
[----:B------:R-:W1:Y:S01]  /*2480*/  MUFU.RCP R116, R116 ;  /* 0x0000007400747308 */ /* 0x000e620000001000 */
[----:B0-----:R-:W-:Y:S01]  /*2490*/  FADD.FTZ R117, R119, -R118 ;  /* 0x8000007677757221 */ /* 0x001fe20000010000 */
[----:B------:R-:W-:-:S03]  /*24a0*/  FMUL.FTZ R35, R118, R32 ;  /* 0x0000002076237220 */ /* 0x000fc60000410000 */
[----:B------:R-:W-:Y:S01]  /*24b0*/  FMUL.FTZ R117, R117, R117 ;  /* 0x0000007575757220 */ /* 0x000fe20000410000 */
[----:B--2---:R-:W-:Y:S01]  /*24c0*/  FADD.FTZ R33, R44, R33 ;  /* 0x000000212c217221 */ /* 0x004fe20000010000 */
[C---:B------:R-:W-:Y:S02]  /*24d0*/  FFMA.FTZ R35, R34.reuse, R119, R35 ;  /* 0x0000007722237223 */ /* 0x040fe40000010023 */
[----:B------:R-:W-:-:S04]  /*24e0*/  FMUL.FTZ R117, R34, R117 ;  /* 0x0000007522757220 */ /* 0x000fc80000410000 */
[----:B------:R-:W-:-:S04]  /*24f0*/  FMUL.FTZ R117, R117, R32 ;  /* 0x0000002075757220 */ /* 0x000fc80000410000 */
[C---:B-1----:R-:W-:Y:S01]  /*2500*/  FFMA.FTZ R118, R116.reuse, R117, R33 ;  /* 0x0000007574767223 */ /* 0x042fe20000010021 */
[----:B------:R-:W-:Y:S01]  /*2510*/  FMUL.FTZ R116, R116, R35 ;  /* 0x0000002374747220 */ /* 0x000fe20000410000 */
[----:B------:R-:W0:Y:S04]  /*2520*/  LDC R117, c[0x0][0x448] ;  /* 0x00011200ff757b82 */ /* 0x000e280000000800 */
[----:B------:R-:W1:Y:S04]  /*2530*/  SHFL.IDX PT, R119, R116, RZ, 0x1f ;  /* 0x00001fff74777589 */ /* 0x000e6800000e0000 */
[----:B------:R-:W0:Y:S01]  /*2540*/  SHFL.IDX PT, R118, R118, RZ, 0x1f ;  /* 0x00001fff76767589 */ /* 0x000e2200000e0000 */
[----:B------:R-:W2:Y:S08]  /*2550*/  @!P2 LDC.64 R34, c[0x0][0x3c0] ;  /* 0x0000f000ff22ab82 */ /* 0x000eb00000000a00 */
[----:B------:R-:W3:Y:S01]  /*2560*/  @!P2 LDC.64 R32, c[0x0][0x3c8] ;  /* 0x0000f200ff20ab82 */ /* 0x000ee20000000a00 */
[----:B-1----:R-:W-:Y:S01]  /*2570*/  FMUL.FTZ R44, R119, R119 ;  /* 0x00000077772c7220 */ /* 0x002fe20000410000 */
[----:B0-----:R-:W-:-:S04]  /*2580*/  FFMA.FTZ R117, R118, UR9, R117 ;  /* 0x0000000976757c23 */ /* 0x001fc80008010075 */
[----:B------:R-:W-:Y:S01]  /*2590*/  FSEL R120, R44, RZ, P3 ;  /* 0x000000ff2c787208 */ /* 0x000fe20001800000 */
[----:B--2---:R-:W-:Y:S01]  /*25a0*/  @!P2 IMAD.WIDE R34, R92, 0x4, R34 ;  /* 0x000000045c22a825 */ /* 0x004fe200078e0222 */
[----:B------:R-:W-:-:S03]  /*25b0*/  FSEL R44, R119, RZ, !P3 ;  /* 0x000000ff772c7208 */ /* 0x000fc60005800000 */
[----:B------:R-:W-:Y:S01]  /*25c0*/  FADD.FTZ R117, R117, R120 ;  /* 0x0000007875757221 */ /* 0x000fe20000010000 */
[----:B------:R0:W-:Y:S01]  /*25d0*/  @!P2 STG.E desc[UR6][R34.64], R119 ;  /* 0x000000772200a986 */ /* 0x0001e2000c101906 */
[----:B------:R-:W-:Y:S01]  /*25e0*/  FADD.FTZ R116, -R44, R97 ;  /* 0x000000612c747221 */ /* 0x000fe20000010100 */
[----:B---3--:R-:W-:Y:S01]  /*25f0*/  @!P2 IMAD.WIDE R32, R92, 0x4, R32 ;  /* 0x000000045c20a825 */ /* 0x008fe200078e0220 */
[----:B------:R-:W1:Y:S03]  /*2600*/  MUFU.RSQ R97, R117 ;  /* 0x0000007500617308 */ /* 0x000e660000001400 */
        /* <DEDUP_REMOVED lines=11> */
[----:B------:R-:W0:Y:S01]  /*26c0*/  LDC.64 R42, c[0x0][0x428] ;  /* 0x00010a00ff2a7b82 */ /* 0x000e220000000a00 */
[C---:B------:R-:W-:Y:S01]  /*26d0*/  FADD.FTZ R93, -R44.reuse, R93 ;  /* 0x0000005d2c5d7221 */ /* 0x040fe20000010100 */
[C---:B------:R-:W-:Y:S01]  /*26e0*/  FADD.FTZ R94, -R44.reuse, R94 ;  /* 0x0000005e2c5e7221 */ /* 0x040fe20000010100 */
[C---:B------:R-:W-:Y:S01]  /*26f0*/  FADD.FTZ R98, -R44.reuse, R98 ;  /* 0x000000622c627221 */ /* 0x040fe20000010100 */
[C---:B------:R-:W-:Y:S01]  /*2700*/  FADD.FTZ R99, -R44.reuse, R99 ;  /* 0x000000632c637221 */ /* 0x040fe20000010100 */
[C---:B------:R-:W-:Y:S01]  /*2710*/  FADD.FTZ R100, -R44.reuse, R100 ;  /* 0x000000642c647221 */ /* 0x040fe20000010100 */
[----:B-1----:R1:W-:Y:S01]  /*2720*/  @!P2 STG.E desc[UR6][R32.64], R97 ;  /* 0x000000612000a986 */ /* 0x0023e2000c101906 */
        /* <DEDUP_REMOVED lines=12> */
[C---:B------:R-:W-:Y:S01]  /*27f0*/  FMUL.FTZ R33, R97.reuse, R35 ;  /* 0x0000002361217220 */ /* 0x040fe20000410000 */
[C---:B------:R-:W-:Y:S01]  /*2800*/  FMUL.FTZ R34, R97.reuse, R45 ;  /* 0x0000002d61227220 */ /* 0x040fe20000410000 */
[C---:B------:R-:W-:Y:S01]  /*2810*/  FMUL.FTZ R35, R97.reuse, R47 ;  /* 0x0000002f61237220 */ /* 0x040fe20000410000 */
[C---:B------:R-:W-:Y:S01]  /*2820*/  FADD.FTZ R36, -R44.reuse, R36 ;  /* 0x000000242c247221 */ /* 0x040fe20000010100 */
[C---:B------:R-:W-:Y:S01]  /*2830*/  FADD.FTZ R37, -R44.reuse, R37 ;  /* 0x000000252c257221 */ /* 0x040fe20000010100 */
[C---:B------:R-:W-:Y:S01]  /*2840*/  FADD.FTZ R38, -R44.reuse, R38 ;  /* 0x000000262c267221 */ /* 0x040fe20000010100 */
[----:B------:R-:W-:Y:S01]  /*2850*/  FADD.FTZ R39, -R44, R39 ;  /* 0x000000272c277221 */ /* 0x000fe20000010100 */
[C---:B------:R-:W-:Y:S01]  /*2860*/  FMUL.FTZ R44, R97.reuse, R112 ;  /* 0x00000070612c7220 */ /* 0x040fe20000410000 */
[----:B------:R-:W-:Y:S01]  /*2870*/  FMUL.FTZ R45, R97, R113 ;  /* 0x00000071612d7220 */ /* 0x000fe20000410000 */
[----:B------:R-:W-:Y:S01]  /*2880*/  FFMA.FTZ R32, R32, R90, R89 ;  /* 0x0000005a20207223 */ /* 0x000fe20000010059 */
[----:B------:R-:W-:Y:S01]  /*2890*/  FFMA.FTZ R33, R33, R88, R87 ;  /* 0x0000005821217223 */ /* 0x000fe20000010057 */
[----:B------:R-:W-:Y:S01]  /*28a0*/  FFMA.FTZ R34, R34, R86, R85 ;  /* 0x0000005622227223 */ /* 0x000fe20000010055 */
[----:B------:R-:W-:Y:S01]  /*28b0*/  FFMA.FTZ R35, R35, R84, R83 ;  /* 0x0000005423237223 */ /* 0x000fe20000010053 */
[----:B0-----:R-:W-:-:S04]  /*28c0*/  IMAD.WIDE.U32 R112, R41, 0x10, R42 ;  /* 0x0000001029707825 */ /* 0x001fc800078e002a */
[C---:B------:R-:W-:Y:S01]  /*28d0*/  FMUL.FTZ R74, R97.reuse, R74 ;  /* 0x0000004a614a7220 */ /* 0x040fe20000410000 */
[C---:B------:R-:W-:Y:S01]  /*28e0*/  FMUL.FTZ R75, R97.reuse, R75 ;  /* 0x0000004b614b7220 */ /* 0x040fe20000410000 */
[C---:B------:R-:W-:Y:S01]  /*28f0*/  FMUL.FTZ R119, R97.reuse, R48 ;  /* 0x0000003061777220 */ /* 0x040fe20000410000 */
[----:B------:R-:W-:Y:S01]  /*2900*/  FMUL.FTZ R48, R97, R36 ;  /* 0x0000002461307220 */ /* 0x000fe20000410000 */
[----:B------:R0:W-:Y:S01]  /*2910*/  STG.E.128 desc[UR6][R112.64], R32 ;  /* 0x0000002070007986 */ /* 0x0001e2000c101d06 */
        /* <DEDUP_REMOVED lines=17> */
[----:B0-----:R-:W-:Y:S01]  /*2a30*/  FFMA.FTZ R35, R74, R76, R73 ;  /* 0x0000004c4a237223 */ /* 0x001fe20000010049 */
[C---:B------:R-:W-:Y:S01]  /*2a40*/  FMUL.FTZ R111, R97.reuse, R111 ;  /* 0x0000006f616f7220 */ /* 0x040fe20000410000 */
[----:B------:R-:W0:Y:S01]  /*2a50*/  LDC.64 R74, c[0x0][0x380] ;  /* 0x0000e000ff4a7b82 */ /* 0x000e220000000a00 */
        /* <DEDUP_REMOVED lines=13> */
[----:B------:R1:W-:Y:S01]  /*2b30*/  STG.E.128 desc[UR6][R40.64], R32 ;  /* 0x0000002028007986 */ /* 0x0003e2000c101d06 */
[----:B------:R-:W-:-:S04]  /*2b40*/  IMAD.WIDE.U32 R112, R51, 0x10, R42 ;  /* 0x0000001033707825 */ /* 0x000fc800078e002a */
[----:B------:R-:W-:Y:S01]  /*2b50*/  FFMA.FTZ R44, R44, R14, R4 ;  /* 0x0000000e2c2c7223 */ /* 0x000fe20000010004 */
[----:B------:R-:W-:Y:S01]  /*2b60*/  FFMA.FTZ R45, R45, R16, R25 ;  /* 0x000000102d2d7223 */ /* 0x000fe20000010019 */
[----:B------:R2:W-:Y:S01]  /*2b70*/  STG.E.128 desc[UR6][R122.64], R36 ;  /* 0x000000247a007986 */ /* 0x0005e2000c101d06 */
        /* <DEDUP_REMOVED lines=9> */
[----:B0-----:R-:W-:-:S03]  /*2c10*/  IADD3 R92, PT, PT, R92, R74, RZ ;  /* 0x0000004a5c5c7210 */ /* 0x001fc60007ffe0ff */
[----:B------:R-:W-:-:S04]  /*2c20*/  IMAD.WIDE.U32 R118, R110, 0x10, R42 ;  /* 0x000000106e767825 */ /* 0x000fc800078e002a */
[----:B-1----:R-:W-:Y:S01]  /*2c30*/  FFMA.FTZ R32, R98, R64, R63 ;  /* 0x0000004062207223 */ /* 0x002fe2000001003f */
[----:B------:R-:W-:Y:S01]  /*2c40*/  FFMA.FTZ R33, R99, R62, R61 ;  /* 0x0000003e63217223 */ /* 0x000fe2000001003d */
[----:B------:R-:W-:Y:S01]  /*2c50*/  FFMA.FTZ R34, R100, R60, R59 ;  /* 0x0000003c64227223 */ /* 0x000fe2000001003b */
[----:B------:R-:W-:Y:S01]  /*2c60*/  FFMA.FTZ R35, R102, R58, R57 ;  /* 0x0000003a66237223 */ /* 0x000fe20000010039 */
[----:B--2---:R-:W-:Y:S01]  /*2c70*/  FFMA.FTZ R36, R103, R56, R55 ;  /* 0x0000003867247223 */ /* 0x004fe20000010037 */
[----:B------:R-:W-:Y:S01]  /*2c80*/  FFMA.FTZ R37, R104, R54, R53 ;  /* 0x0000003668257223 */ /* 0x000fe20000010035 */
[----:B------:R-:W-:Y:S01]  /*2c90*/  FFMA.FTZ R38, R105, R8, R0 ;  /* 0x0000000869267223 */ /* 0x000fe20000010000 */
[----:B------:R-:W-:Y:S01]  /*2ca0*/  FFMA.FTZ R39, R106, R9, R22 ;  /* 0x000000096a277223 */ /* 0x000fe20000010016 */
[----:B------:R-:W-:Y:S01]  /*2cb0*/  FFMA.FTZ R40, R107, R10, R2 ;  /* 0x0000000a6b287223 */ /* 0x000fe20000010002 */
[----:B------:R-:W-:Y:S01]  /*2cc0*/  FFMA.FTZ R41, R108, R12, R23 ;  /* 0x0000000c6c297223 */ /* 0x000fe20000010017 */
[----:B------:R-:W-:Y:S01]  /*2cd0*/  FFMA.FTZ R42, R109, R11, R3 ;  /* 0x0000000b6d2a7223 */ /* 0x000fe20000010003 */
[----:B------:R-:W-:Y:S01]  /*2ce0*/  FFMA.FTZ R43, R111, R13, R24 ;  /* 0x0000000d6f2b7223 */ /* 0x000fe20000010018 */
[----:B------:R0:W-:Y:S01]  /*2cf0*/  STG.E.128 desc[UR6][R112.64], R32 ;  /* 0x0000002070007986 */ /* 0x0001e2000c101d06 */
[----:B------:R-:W-:-:S03]  /*2d00*/  ISETP.GE.AND P2, PT, R92, R75, PT ;  /* 0x0000004b5c00720c */ /* 0x000fc60003f46270 */
[----:B------:R0:W-:Y:S04]  /*2d10*/  STG.E.128 desc[UR6][R120.64], R36 ;  /* 0x0000002478007986 */ /* 0x0001e8000c101d06 */
[----:B------:R0:W-:Y:S04]  /*2d20*/  STG.E.128 desc[UR6][R94.64], R40 ;  /* 0x000000285e007986 */ /* 0x0001e8000c101d06 */
[----:B------:R0:W-:Y:S04]  /*2d30*/  STG.E.128 desc[UR6][R116.64], R44 ;  /* 0x0000002c74007986 */ /* 0x0001e8000c101d06 */
[----:B------:R0:W-:Y:S01]  /*2d40*/  STG.E.128 desc[UR6][R118.64], R48 ;  /* 0x0000003076007986 */ /* 0x0001e2000c101d06 */
[----:B------:R-:W-:Y:S05]  /*2d50*/  @!P2 BRA `(.L_x_21419) ;  /* 0xffffffdc0064a947 */ /* 0x000fea000383ffff */
[----:B------:R-:W-:Y:S05]  /*2d60*/  EXIT ;  /* 0x000000000000794d */ /* 0x000fea0003800000 */
.L_x_21420:
        /* <DEDUP_REMOVED lines=9> */
.L_x_27327:


//--------------------- .text._ZN10layer_norm13ln_fwd_kernelINS_13Kernel_traitsI6__halfffffjLj4096ELj1ELj1ELj4ELj16ENS_18Kernel_traits_baseILj4096ES2_ffffjLj128EEEEELb0ELb0ELb1ELb0EEEvNS_9FwdParamsE --------------------------
	.section	.text._ZN10layer_norm13ln_fwd_kernelINS_13Kernel_traitsI6__halfffffjLj4096ELj1ELj1ELj4ELj16ENS_18Kernel_traits_baseILj4096ES2_ffffjLj128EEEEELb0ELb0ELb1ELb0EEEvNS_9FwdParamsE,"ax",@progbits
	.align	128
        .global         _ZN10layer_norm13ln_fwd_kernelINS_13Kernel_traitsI6__halfffffjLj4096ELj1ELj1ELj4ELj16ENS_18Kernel_traits_baseILj4096ES2_ffffjLj128EEEEELb0ELb0ELb1ELb0EEEvNS_9FwdParamsE
        .type           _ZN10layer_norm13ln_fwd_kernelINS_13Kernel_traitsI6__halfffffjLj4096ELj1ELj1ELj4ELj16ENS_18Kernel_traits_baseILj4096ES2_ffffjLj128EEEEELb0ELb0ELb1ELb0EEEvNS_9FwdParamsE,@function
        .size           _ZN10layer_norm13ln_fwd_kernelINS_13Kernel_traitsI6__halfffffjLj4096ELj1ELj1ELj4ELj16ENS_18Kernel_traits_baseILj4096ES2_ffffjLj128EEEEELb0ELb0ELb1ELb0EEEvNS_9FwdParamsE,(.L_x_27328 - _ZN10layer_norm13ln_fwd_kernelINS_13Kernel_traitsI6__halfffffjLj4096ELj1ELj1ELj4ELj16ENS_18Kernel_traits_baseILj4096ES2_ffffjLj128EEEEELb0ELb0ELb1ELb0EEEvNS_9FwdParamsE)
        .other          _ZN10layer_norm13ln_fwd_kernelINS_13Kernel_traitsI6__halfffffjLj4096ELj1ELj1ELj4ELj16ENS_18Kernel_traits_baseILj4096ES2_ffffjLj128EEEEELb0ELb0ELb1ELb0EEEvNS_9FwdParamsE,@"STO_CUDA_ENTRY STV_DEFAULT"
_ZN10layer_norm13ln_fwd_kernelINS_13Kernel_traitsI6__halfffffjLj4096ELj1ELj1ELj4ELj16ENS_18Kernel_traits_baseILj4096ES2_ffffjLj128EEEEELb0ELb0ELb1ELb0EEEvNS_9FwdParamsE:
.text._ZN10layer_norm13ln_fwd_kernelINS_13Kernel_traitsI6__halfffffjLj4096ELj1ELj1ELj4ELj16ENS_18Kernel_traits_baseILj4096ES2_ffffjLj128EEEEELb0ELb0ELb1ELb0EEEvNS_9FwdParamsE:
        /* <DEDUP_REMOVED lines=12> */
[----:B------:R-:W-:-:S04]  /*00c0*/  LOP3.LUT R3, R66, 0x60, RZ, 0xc0, !PT ;  /* 0x0000006042037812 */ /* 0x000fc800078ec0ff */
[C---:B------:R-:W-:Y:S02]  /*00d0*/  LOP3.LUT R65, R3.reuse, 0x7f, R0, 0x36, !PT ;  /* 0x0000007f03417812 */ /* 0x040fe400078e3600 */
[----:B------:R-:W-:Y:S02]  /*00e0*/  LOP3.LUT R30, R3, R0, RZ, 0xfc, !PT ;  /* 0x00000000031e7212 */ /* 0x000fe400078efcff */
[----:B------:R-:W-:Y:S01]  /*00f0*/  LEA.HI.SX32 R65, R2, R65, 0x1e ;  /* 0x0000004102417211 */ /* 0x000fe200078ff2ff */
[----:B---34-:R-:W-:Y:S06]  /*0100*/  BRA.U !UP0, `(.L_x_21422) ;  /* 0x0000000508047547 */ /* 0x018fec000b800000 */
        /* <DEDUP_REMOVED lines=62> */
[----:B-1----:R-:W-:-:S05]  /*04f0*/  IMAD.WIDE.U32 R30, R30, 0x8, R34 ;  /* 0x000000081e1e7825 */ /* 0x002fca00078e0022 */
[----:B------:R0:W5:Y:S01]  /*0500*/  LD.E.64 R60, desc[UR14][R30.64] ;  /* 0x0000000e1e3c7980 */ /* 0x000162000c101b00 */
[----:B------:R-:W-:Y:S05]  /*0510*/  BRA `(.L_x_21423) ;  /* 0x0000000000bc7947 */ /* 0x000fea0003800000 */
.L_x_21422:
        /* <DEDUP_REMOVED lines=47> */
.L_x_21423:
[----:B------:R-:W-:Y:S05]  /*0810*/  BSYNC.RECONVERGENT B0 ;  /* 0x0000000000007941 */ /* 0x000fea0003800200 */
.L_x_21421:
[----:B------:R-:W1:Y:S02]  /*0820*/  LDCU UR4, c[0x0][0x384] ;  /* 0x00007080ff0477ac */ /* 0x000e640008000800 */
[----:B-1----:R-:W-:-:S06]  /*0830*/  UISETP.GE.AND UP0, UPT, UR6, UR4, UPT ;  /* 0x000000040600728c */ /* 0x002fcc000bf06270 */
[----:B------:R-:W-:-:S13]  /*0840*/  PLOP3.LUT P0, PT, PT, PT, UP0, 0x80, 0x8 ;  /* 0x000000000008781c */ /* 0x000fda0003f0f008 */
[----:B------:R-:W-:Y:S05]  /*0850*/  @P0 EXIT ;  /* 0x000000000000094d */ /* 0x000fea0003800000 */
[----:B-----5:R-:W-:Y:S01]  /*0860*/  MOV R72, R22 ;  /* 0x0000001600487202 */ /* 0x020fe20000000f00 */
[----:B------:R-:W1:Y:S01]  /*0870*/  LDCU UR7, c[0x0][0x40c] ;  /* 0x00008180ff0777ac */ /* 0x000e620008000800 */
[----:B------:R-:W-:Y:S02]  /*0880*/  SHF.R.U64 R73, R22, 0x10, R23 ;  /* 0x0000001016497819 */ /* 0x000fe40000001217 */
[----:B------:R-:W-:Y:S01]  /*0890*/  MOV R22, R21 ;  /* 0x0000001500167202 */ /* 0x000fe20000000f00 */
[----:B------:R-:W2:Y:S01]  /*08a0*/  LDCU UR22, c[0x0][0x388] ;  /* 0x00007100ff1677ac */ /* 0x000ea20008000800 */
[--C-:B------:R-:W-:Y:S02]  /*08b0*/  SHF.R.U64 R75, R20, 0x10, R21.reuse ;  /* 0x00000010144b7819 */ /* 0x100fe40000001215 */
[----:B------:R-:W-:Y:S01]  /*08c0*/  SHF.R.U32.HI R35, RZ, 0x10, R21 ;  /* 0x00000010ff237819 */ /* 0x000fe20000011615 */
[----:B------:R-:W3:Y:S01]  /*08d0*/  LDCU.U8 UR18, c[0x0][0x410] ;  /* 0x00008200ff1277ac */ /* 0x000ee20008000000 */
[----:B------:R-:W-:-:S02]  /*08e0*/  MOV R74, R20 ;  /* 0x00000014004a7202 */ /* 0x000fc40000000f00 */
[----:B------:R-:W-:Y:S01]  /*08f0*/  MOV R76, R4 ;  /* 0x00000004004c7202 */ /* 0x000fe20000000f00 */
[----:B------:R-:W4:Y:S01]  /*0900*/  LDCU UR19, c[0x0][0x400] ;  /* 0x00008000ff1377ac */ /* 0x000f220008000800 */
[----:B------:R-:W-:Y:S02]  /*0910*/  MOV R21, R5 ;  /* 0x0000000500157202 */ /* 0x000fe40000000f00 */
[----:B------:R-:W-:Y:S01]  /*0920*/  PRMT R74, R74, 0x5410, R22 ;  /* 0x000054104a4a7816 */ /* 0x000fe20000000016 */
[----:B------:R-:W0:Y:S01]  /*0930*/  LDCU.64 UR16, c[0x0][0x3a0] ;  /* 0x00007400ff1077ac */ /* 0x000e220008000a00 */
[----:B------:R-:W-:Y:S02]  /*0940*/  PRMT R76, R76, 0x5410, R21 ;  /* 0x000054104c4c7816 */ /* 0x000fe40000000015 */
[----:B------:R-:W-:Y:S01]  /*0950*/  MOV R21, R68 ;  /* 0x0000004400157202 */ /* 0x000fe20000000f00 */
[----:B------:R-:W0:Y:S01]  /*0960*/  LDCU.128 UR8, c[0x0][0x3f0] ;  /* 0x00007e00ff0877ac */ /* 0x000e220008000c00 */
[----:B------:R-:W-:-:S02]  /*0970*/  MOV R22, R69 ;  /* 0x0000004500167202 */ /* 0x000fc40000000f00 */
[--C-:B------:R-:W-:Y:S01]  /*0980*/  SHF.R.U64 R87, R16, 0x10, R17.reuse ;  /* 0x0000001010577819 */ /* 0x100fe20000001211 */
[----:B------:R-:W0:Y:S01]  /*0990*/  LDCU.64 UR20, c[0x0][0x380] ;  /* 0x00007000ff1477ac */ /* 0x000e220008000a00 */
[----:B------:R-:W-:Y:S02]  /*09a0*/  PRMT R86, R21, 0x5410, R22 ;  /* 0x0000541015567816 */ /* 0x000fe40000000016 */
[----:B------:R-:W-:Y:S01]  /*09b0*/  SHF.R.U32.HI R21, RZ, 0x10, R17 ;  /* 0x00000010ff157819 */ /* 0x000fe20000011611 */
[----:B------:R-:W-:Y:S01]  /*09c0*/  UPLOP3.LUT UP0, UPT, UPT, UPT, UPT, 0x40, 0x4 ;  /* 0x000000000004789c */ /* 0x000fe20003f0e870 */
[----:B------:R-:W-:Y:S02]  /*09d0*/  SHF.R.U64 R89, R12, 0x10, R13 ;  /* 0x000000100c597819 */ /* 0x000fe4000000120d */
[----:B------:R-:W-:Y:S02]  /*09e0*/  PRMT R87, R87, 0x5410, R21 ;  /* 0x0000541057577816 */ /* 0x000fe40000000015 */
[----:B------:R-:W-:-:S02]  /*09f0*/  SHF.R.U32.HI R21, RZ, 0x10, R13 ;  /* 0x00000010ff157819 */ /* 0x000fc4000001160d */
[----:B------:R-:W-:Y:S02]  /*0a00*/  SHF.R.S32.HI R2, RZ, 0x2, R2 ;  /* 0x00000002ff027819 */ /* 0x000fe40000011402 */
[----:B------:R-:W-:Y:S02]  /*0a10*/  PRMT R89, R89, 0x5410, R21 ;  /* 0x0000541059597816 */ /* 0x000fe40000000015 */
[C---:B------:R-:W-:Y:S02]  /*0a20*/  LOP3.LUT R21, R2.reuse, 0x7f, RZ, 0xc0, !PT ;  /* 0x0000007f02157812 */ /* 0x040fe400078ec0ff */
[----:B------:R-:W-:Y:S02]  /*0a30*/  LOP3.LUT R2, R2, 0xffffff80, RZ, 0xc0, !PT ;  /* 0xffffff8002027812 */ /* 0x000fe400078ec0ff */
[----:B------:R-:W-:Y:S01]  /*0a40*/  VIADDMNMX R3, R21, -R3, RZ, !PT ;  /* 0x8000000315037246 */ /* 0x000fe200078001ff */
[----:B------:R-:W-:Y:S01]  /*0a50*/  IMAD R0, R0, -0x20, R21 ;  /* 0xffffffe000007824 */ /* 0x000fe200078e0215 */
[----:B------:R-:W-:-:S02]  /*0a60*/  SHF.R.U64 R88, R14, 0x10, R15 ;  /* 0x000000100e587819 */ /* 0x000fc4000000120f */
[----:B------:R-:W-:Y:S02]  /*0a70*/  VIMNMX R3, PT, PT, R3, 0x20, PT ;  /* 0x0000002003037848 */ /* 0x000fe40003fe0100 */
[----:B------:R-:W-:Y:S02]  /*0a80*/  SHF.R.U32.HI R22, RZ, 0x10, R15 ;  /* 0x00000010ff167819 */ /* 0x000fe4000001160f */
[----:B------:R-:W-:Y:S02]  /*0a90*/  LEA R3, R3, R2, 0x2 ;  /* 0x0000000203037211 */ /* 0x000fe400078e10ff */
[----:B------:R-:W-:Y:S02]  /*0aa0*/  PRMT R88, R88, 0x5410, R22 ;  /* 0x0000541058587816 */ /* 0x000fe40000000016 */
[--C-:B------:R-:W-:Y:S02]  /*0ab0*/  SHF.R.U64 R90, R10, 0x10, R11.reuse ;  /* 0x000000100a5a7819 */ /* 0x100fe4000000120b */
[----:B------:R-:W-:-:S02]  /*0ac0*/  SHF.R.U32.HI R22, RZ, 0x10, R11 ;  /* 0x00000010ff167819 */ /* 0x000fc4000001160b */
[----:B------:R-:W-:Y:S02]  /*0ad0*/  I2FP.F32.U32 R64, R3 ;  /* 0x0000000300407245 */ /* 0x000fe40000201000 */
[----:B------:R-:W-:Y:S02]  /*0ae0*/  PRMT R90, R90, 0x5410, R22 ;  /* 0x000054105a5a7816 */ /* 0x000fe40000000016 */
[--C-:B------:R-:W-:Y:S02]  /*0af0*/  SHF.R.U64 R91, R8, 0x10, R9.reuse ;  /* 0x00000010085b7819 */ /* 0x100fe40000001209 */
[----:B------:R-:W-:Y:S01]  /*0b00*/  SHF.R.U32.HI R22, RZ, 0x10, R9 ;  /* 0x00000010ff167819 */ /* 0x000fe20000011609 */
[----:B------:R-:W0:Y:S01]  /*0b10*/  MUFU.RCP R64, R64 ;  /* 0x0000004000407308 */ /* 0x000e220000001000 */
[----:B------:R-:W-:Y:S02]  /*0b20*/  VIMNMX R0, PT, PT, RZ, R0, !PT ;  /* 0x00000000ff007248 */ /* 0x000fe40007fe0100 */
[----:B------:R-:W-:-:S02]  /*0b30*/  PRMT R91, R91, 0x5410, R22 ;  /* 0x000054105b5b7816 */ /* 0x000fc40000000016 */
[--C-:B------:R-:W-:Y:S02]  /*0b40*/  SHF.R.U64 R92, R6, 0x10, R7.reuse ;  /* 0x00000010065c7819 */ /* 0x100fe40000001207 */
[----:B------:R-:W-:Y:S02]  /*0b50*/  SHF.R.U32.HI R22, RZ, 0x10, R7 ;  /* 0x00000010ff167819 */ /* 0x000fe40000011607 */
[----:B------:R-:W-:Y:S01]  /*0b60*/  VIMNMX R21, PT, PT, R0, 0x20, PT ;  /* 0x0000002000157848 */ /* 0x000fe20003fe0100 */
[----:B------:R-:W-:Y:S01]  /*0b70*/  HADD2.F32 R0, -RZ, R61.H0_H0 ;  /* 0x2000003dff007230 */ /* 0x000fe20000004100 */
[----:B------:R-:W-:Y:S02]  /*0b80*/  MOV R70, R24 ;  /* 0x0000001800467202 */ /* 0x000fe40000000f00 */
[----:B------:R-:W-:Y:S02]  /*0b90*/  SHF.R.U64 R71, R24, 0x10, R25 ;  /* 0x0000001018477819 */ /* 0x000fe40000001219 */
[----:B------:R-:W-:-:S02]  /*0ba0*/  SHF.R.U64 R77, R4, 0x10, R5 ;  /* 0x00000010044d7819 */ /* 0x000fc40000001205 */
[----:B------:R-:W-:Y:S02]  /*0bb0*/  SHF.R.U32.HI R36, RZ, 0x10, R5 ;  /* 0x00000010ff247819 */ /* 0x000fe40000011605 */
[----:B------:R-:W-:Y:S02]  /*0bc0*/  MOV R24, R23 ;  /* 0x0000001700187202 */ /* 0x000fe40000000f00 */
[----:B------:R-:W-:Y:S02]  /*0bd0*/  SHF.R.U32.HI R34, RZ, 0x10, R23 ;  /* 0x00000010ff227819 */ /* 0x000fe40000011617 */
[----:B------:R-:W-:Y:S02]  /*0be0*/  MOV R78, R26 ;  /* 0x0000001a004e7202 */ /* 0x000fe40000000f00 */
[----:B------:R-:W-:Y:S02]  /*0bf0*/  SHF.R.U64 R79, R26, 0x10, R27 ;  /* 0x000000101a4f7819 */ /* 0x000fe4000000121b */
[----:B------:R-:W-:-:S02]  /*0c00*/  MOV R5, R33 ;  /* 0x0000002100057202 */ /* 0x000fc40000000f00 */
[----:B------:R-:W-:Y:S02]  /*0c10*/  SHF.R.U64 R4, R32, 0x10, R33 ;  /* 0x0000001020047819 */ /* 0x000fe40000001221 */
[----:B------:R-:W-:Y:S01]  /*0c20*/  PRMT R92, R92, 0x5410, R22 ;  /* 0x000054105c5c7816 */ /* 0x000fe20000000016 */
[----:B------:R-:W-:Y:S01]  /*0c30*/  HADD2.F32 R3, -RZ, R5.H0_H0 ;  /* 0x20000005ff037230 */ /* 0x000fe20000004100 */
[----:B------:R-:W-:Y:S01]  /*0c40*/  LEA R62, R21, R2, 0x2 ;  /* 0x00000002153e7211 */ /* 0x000fe200078e10ff */
[----:B------:R-:W-:Y:S01]  /*0c50*/  HADD2.F32 R2, -RZ, R4.H0_H0 ;  /* 0x20000004ff027230 */ /* 0x000fe20000004100 */
[----:B0-----:R-:W-:Y:S02]  /*0c60*/  MOV R30, R25 ;  /* 0x00000019001e7202 */ /* 0x001fe40000000f00 */
[----:B------:R-:W-:Y:S02]  /*0c70*/  SHF.R.U32.HI R31, RZ, 0x10, R25 ;  /* 0x00000010ff1f7819 */ /* 0x000fe40000011619 */
[----:B------:R-:W-:-:S02]  /*0c80*/  MOV R23, R27 ;  /* 0x0000001b00177202 */ /* 0x000fc40000000f00 */
[----:B------:R-:W-:Y:S02]  /*0c90*/  SHF.R.U32.HI R26, RZ, 0x10, R27 ;  /* 0x00000010ff1a7819 */ /* 0x000fe4000001161b */
[----:B------:R-:W-:Y:S02]  /*0ca0*/  MOV R63, R32 ;  /* 0x00000020003f7202 */ /* 0x000fe40000000f00 */
[----:B------:R-:W-:Y:S02]  /*0cb0*/  SHF.R.U32.HI R20, RZ, 0x10, R33 ;  /* 0x00000010ff147819 */ /* 0x000fe40000011621 */
        /* <DEDUP_REMOVED lines=10> */
[----:B------:R-:W-:-:S02]  /*0d60*/  SHF.R.U32.HI R27, RZ, 0x10, R29 ;  /* 0x00000010ff1b7819 */ /* 0x000fc4000001161d */
        /* <DEDUP_REMOVED lines=10> */
.L_x_21460:
[----:B------:R-:W-:-:S06]  /*0e10*/  UIMAD.WIDE UR4, UR6, 0x4, UR8 ;  /* 0x00000004060478a5 */ /* 0x000fcc000f8e0208 */
[----:B01234-:R-:W-:Y:S02]  /*0e20*/  MOV R80, UR4 ;  /* 0x0000000400507c02 */ /* 0x01ffe40008000f00 */
[----:B------:R-:W-:-:S05]  /*0e30*/  MOV R81, UR5 ;  /* 0x0000000500517c02 */ /* 0x000fca0008000f00 */
[----:B------:R0:W2:Y:S01]  /*0e40*/  LDG.E R57, desc[UR14][R80.64] ;  /* 0x0000000e50397981 */ /* 0x0000a2000c1e1900 */
[----:B------:R-:W-:Y:S01]  /*0e50*/  UIMAD.WIDE UR12, UR6, 0x4, UR10 ;  /* 0x00000004060c78a5 */ /* 0x000fe2000f8e020a */
[C---:B------:R-:W-:Y:S01]  /*0e60*/  ISETP.GE.U32.AND P6, PT, R65.reuse, 0x100, PT ;  /* 0x000001004100780c */ /* 0x040fe20003fc6070 */
[----:B------:R-:W-:Y:S01]  /*0e70*/  UIMAD UR4, UR6, UR22, URZ ;  /* 0x00000016060472a4 */ /* 0x000fe2000f8e02ff */
[C---:B------:R-:W-:Y:S01]  /*0e80*/  ISETP.GE.U32.AND P0, PT, R65.reuse, 0x80, PT ;  /* 0x000000804100780c */ /* 0x040fe20003f06070 */
[----:B------:R-:W-:Y:S01]  /*0e90*/  HFMA2 R58, -RZ, RZ, 0, 0 ;  /* 0x00000000ff3a7431 */ /* 0x000fe200000001ff */
[----:B------:R-:W-:Y:S01]  /*0ea0*/  ISETP.GE.U32.AND P4, PT, R65, 0x180, PT ;  /* 0x000001804100780c */ /* 0x000fe20003f86070 */
[----:B------:R-:W-:Y:S01]  /*0eb0*/  USHF.R.S32.HI UR5, URZ, 0x1f, UR4 ;  /* 0x0000001fff057899 */ /* 0x000fe20008011404 */
[----:B0-----:R-:W-:-:S03]  /*0ec0*/  MOV R80, UR12 ;  /* 0x0000000c00507c02 */ /* 0x001fc60008000f00 */
[----:B------:R-:W-:Y:S01]  /*0ed0*/  ULEA.HI UR5, UR5, UR4, URZ, 0x2 ;  /* 0x0000000405057291 */ /* 0x000fe2000f8f10ff */
[----:B------:R-:W-:Y:S02]  /*0ee0*/  MOV R81, UR13 ;  /* 0x0000000d00517c02 */ /* 0x000fe40008000f00 */
[----:B--2---:R-:W-:-:S13]  /*0ef0*/  ISETP.GE.AND P5, PT, R57, 0x1, PT ;  /* 0x000000013900780c */ /* 0x004fda0003fa6270 */
[----:B------:R-:W-:-:S05]  /*0f00*/  @P5 IADD3 R56, PT, PT, R57, -0x1, RZ ;  /* 0xffffffff39385810 */ /* 0x000fca0007ffe0ff */
[----:B------:R-:W-:-:S05]  /*0f10*/  @P5 IMAD R56, R56, UR22, RZ ;  /* 0x0000001638385c24 */ /* 0x000fca000f8e02ff */
[----:B------:R-:W-:-:S04]  /*0f20*/  @P5 SHF.R.S32.HI R59, RZ, 0x1f, R56 ;  /* 0x0000001fff3b5819 */ /* 0x000fc80000011438 */
[----:B------:R-:W-:Y:S02]  /*0f30*/  @P5 LEA.HI R59, R59, R56, RZ, 0x2 ;  /* 0x000000383b3b5211 */ /* 0x000fe400078f10ff */
[----:B------:R-:W-:Y:S02]  /*0f40*/  P2R R56, PR, RZ, 0x40 ;  /* 0x00000040ff387803 */ /* 0x000fe40000000000 */
[----:B------:R-:W-:-:S04]  /*0f50*/  @P5 LEA.HI.SX32 R58, R59, R66, 0x1e ;  /* 0x000000423b3a5211 */ /* 0x000fc800078ff2ff */
[----:B------:R0:W5:Y:S01]  /*0f60*/  LDG.E R56, desc[UR14][R80.64] ;  /* 0x0000000e50387981 */ /* 0x000162000c1e1900 */
[----:B------:R-:W-:Y:S01]  /*0f70*/  P2R R59, PR, RZ, 0x10 ;  /* 0x00000010ff3b7803 */ /* 0x000fe20000000000 */
[----:B------:R-:W-:Y:S01]  /*0f80*/  BSSY.RECONVERGENT B0, `(.L_x_21424) ;  /* 0x000001f000007945 */ /* 0x000fe20003800200 */
[----:B------:R-:W-:-:S04]  /*0f90*/  MOV R59, UR5 ;  /* 0x00000005003b7c02 */ /* 0x000fc80008000f00 */
[----:B------:R-:W-:Y:S01]  /*0fa0*/  LEA.HI.SX32 R66, R59, R66, 0x1e ;  /* 0x000000423b427211 */ /* 0x000fe200078ff2ff */
[----:B------:R-:W-:Y:S06]  /*0fb0*/  @!P0 BRA `(.L_x_21425) ;  /* 0x00000000006c8947 */ /* 0x000fec0003800000 */
[----:B------:R-:W-:Y:S01]  /*0fc0*/  ISETP.NE.U32.AND P1, PT, RZ, UR16, PT ;  /* 0x00000010ff007c0c */ /* 0x000fe2000bf25070 */
[----:B------:R-:W0:Y:S03]  /*0fd0*/  @P5 LDC.64 R26, c[0x0][0x390] ;  /* 0x0000e400ff1a5b82 */ /* 0x000e260000000a00 */
[----:B------:R-:W-:-:S13]  /*0fe0*/  ISETP.NE.AND.EX P1, PT, RZ, UR17, PT, P1 ;  /* 0x00000011ff007c0c */ /* 0x000fda000bf25310 */
[----:B------:R-:W1:Y:S01]  /*0ff0*/  @P1 LDC.64 R24, c[0x0][0x3a0] ;  /* 0x0000e800ff181b82 */ /* 0x000e620000000a00 */
[----:B0-----:R-:W-:-:S05]  /*1000*/  @P5 IMAD.WIDE.U32 R80, R58, 0x10, R26 ;  /* 0x000000103a505825 */ /* 0x001fca00078e001a */
[----:B------:R0:W2:Y:S01]  /*1010*/  @P5 LDG.E.128 R20, desc[UR14][R80.64] ;  /* 0x0000000e50145981 */ /* 0x0000a2000c1e1d00 */
[C---:B------:R-:W-:Y:S02]  /*1020*/  ISETP.GT.AND P3, PT, R57.reuse, RZ, P1 ;  /* 0x000000ff3900720c */ /* 0x040fe40000f64270 */
[----:B------:R-:W-:Y:S01]  /*1030*/  ISETP.GT.AND P2, PT, R57, RZ, PT ;  /* 0x000000ff3900720c */ /* 0x000fe20003f44270 */
[----:B0-----:R-:W0:Y:S01]  /*1040*/  LDC.64 R80, c[0x0][0x3a8] ;  /* 0x0000ea00ff507b82 */ /* 0x001e220000000a00 */
[----:B-1----:R-:W-:-:S06]  /*1050*/  @P1 IMAD.WIDE.U32 R26, R66, 0x10, R24 ;  /* 0x00000010421a1825 */ /* 0x002fcc00078e0018 */
[----:B------:R-:W3:Y:S01]  /*1060*/  @P1 LDG.E.128 R24, desc[UR14][R26.64] ;  /* 0x0000000e1a181981 */ /* 0x000ee2000c1e1d00 */
[----:B------:R-:W-:Y:S01]  /*1070*/  IADD3 R58, PT, PT, R58, 0x80, RZ ;  /* 0x000000803a3a7810 */ /* 0x000fe20007ffe0ff */
[C---:B0-----:R-:W-:Y:S01]  /*1080*/  IMAD.WIDE.U32 R80, R66.reuse, 0x10, R80 ;  /* 0x0000001042507825 */ /* 0x041fe200078e0050 */
[----:B------:R-:W-:-:S03]  /*1090*/  IADD3 R66, PT, PT, R66, 0x80, RZ ;  /* 0x0000008042427810 */ /* 0x000fc60007ffe0ff */
[C---:B--2---:R-:W-:Y:S01]  /*10a0*/  @!P1 FMUL.FTZ R59, R20.reuse, UR7 ;  /* 0x00000007143b9c20 */ /* 0x044fe20008410000 */
[----:B---3--:R-:W-:-:S04]  /*10b0*/  @P3 FFMA.FTZ R24, R20, UR7, R24 ;  /* 0x0000000714183c23 */ /* 0x008fc80008010018 */
[----:B------:R-:W-:Y:S01]  /*10c0*/  @!P1 FSEL R24, R59, RZ, P2 ;  /* 0x000000ff3b189208 */ /* 0x000fe20001000000 */
[C---:B------:R-:W-:Y:S01]  /*10d0*/  @!P1 FMUL.FTZ R59, R21.reuse, UR7 ;  /* 0x00000007153b9c20 */ /* 0x040fe20008410000 */
[----:B------:R-:W-:Y:S01]  /*10e0*/  @P3 FFMA.FTZ R25, R21, UR7, R25 ;  /* 0x0000000715193c23 */ /* 0x000fe20008010019 */
[C---:B------:R-:W-:Y:S01]  /*10f0*/  @P3 FFMA.FTZ R26, R22.reuse, UR7, R26 ;  /* 0x00000007161a3c23 */ /* 0x040fe2000801001a */
[----:B------:R-:W-:Y:S02]  /*1100*/  @P3 FFMA.FTZ R27, R23, UR7, R27 ;  /* 0x00000007171b3c23 */ /* 0x000fe4000801001b */
[----:B------:R-:W-:Y:S01]  /*1110*/  @!P1 FSEL R25, R59, RZ, P2 ;  /* 0x000000ff3b199208 */ /* 0x000fe20001000000 */
[----:B------:R-:W-:-:S05]  /*1120*/  @!P1 FMUL.FTZ R59, R22, UR7 ;  /* 0x00000007163b9c20 */ /* 0x000fca0008410000 */
[----:B------:R-:W-:Y:S01]  /*1130*/  @!P1 FSEL R26, R59, RZ, P2 ;  /* 0x000000ff3b1a9208 */ /* 0x000fe20001000000 */
[----:B------:R-:W-:-:S05]  /*1140*/  @!P1 FMUL.FTZ R59, R23, UR7 ;  /* 0x00000007173b9c20 */ /* 0x000fca0008410000 */
[----:B------:R-:W-:-:S05]  /*1150*/  @!P1 FSEL R27, R59, RZ, P2 ;  /* 0x000000ff3b1b9208 */ /* 0x000fca0001000000 */
[----:B------:R1:W-:Y:S02]  /*1160*/  STG.E.128 desc[UR14][R80.64], R24 ;  /* 0x0000001850007986 */ /* 0x0003e4000c101d0e */
.L_x_21425:
[----:B------:R-:W-:Y:S05]  /*1170*/  BSYNC.RECONVERGENT B0 ;  /* 0x0000000000007941 */ /* 0x000fea0003800200 */
.L_x_21424:
[----:B------:R-:W-:Y:S04]  /*1180*/  BSSY.RECONVERGENT B0, `(.L_x_21426) ;  /* 0x000001d000007945 */ /* 0x000fe80003800200 */
[----:B------:R-:W-:Y:S05]  /*1190*/  @!P6 BRA `(.L_x_21427) ;  /* 0x00000000006ce947 */ /* 0x000fea0003800000 */
[----:B------:R-:W-:Y:S01]  /*11a0*/  ISETP.NE.U32.AND P1, PT, RZ, UR16, PT ;  /* 0x00000010ff007c0c */ /* 0x000fe2000bf25070 */
[----:B01----:R-:W0:Y:S03]  /*11b0*/  @P5 LDC.64 R80, c[0x0][0x390] ;  /* 0x0000e400ff505b82 */ /* 0x003e260000000a00 */
        /* <DEDUP_REMOVED lines=25> */
.L_x_21427:
[----:B------:R-:W-:Y:S05]  /*1350*/  BSYNC.RECONVERGENT B0 ;  /* 0x0000000000007941 */ /* 0x000fea0003800200 */
.L_x_21426:
[----:B------:R-:W-:Y:S04]  /*1360*/  BSSY.RECONVERGENT B0, `(.L_x_21428) ;  /* 0x000001d000007945 */ /* 0x000fe80003800200 */
[----:B------:R-:W-:Y:S05]  /*1370*/  @!P4 BRA `(.L_x_21429) ;  /* 0x00000000006cc947 */ /* 0x000fea0003800000 */
[----:B------:R-:W-:Y:S01]  /*1380*/  ISETP.NE.U32.AND P1, PT, RZ, UR16, PT ;  /* 0x00000010ff007c0c */ /* 0x000fe2000bf25070 */
[----:B012---:R-:W0:Y:S03]  /*1390*/  @P5 LDC.64 R80, c[0x0][0x390] ;  /* 0x0000e400ff505b82 */ /* 0x007e260000000a00 */
        /* <DEDUP_REMOVED lines=25> */
.L_x_21429:
[----:B------:R-:W-:Y:S05]  /*1530*/  BSYNC.RECONVERGENT B0 ;  /* 0x0000000000007941 */ /* 0x000fea0003800200 */
.L_x_21428:
[----:B------:R-:W-:Y:S01]  /*1540*/  ISETP.GE.U32.AND P1, PT, R65, 0x200, PT ;  /* 0x000002004100780c */ /* 0x000fe20003f26070 */
[----:B------:R-:W-:Y:S03]  /*1550*/  BSSY.RECONVERGENT B0, `(.L_x_21430) ;  /* 0x000001e000007945 */ /* 0x000fe60003800200 */
[----:B------:R-:W-:-:S09]  /*1560*/  P2R R59, PR, RZ, 0x2 ;  /* 0x00000002ff3b7803 */ /* 0x000fd20000000000 */
[----:B------:R-:W-:Y:S05]  /*1570*/  @!P1 BRA `(.L_x_21431) ;  /* 0x00000000006c9947 */ /* 0x000fea0003800000 */
[----:B------:R-:W-:Y:S01]  /*1580*/  ISETP.NE.U32.AND P1, PT, RZ, UR16, PT ;  /* 0x00000010ff007c0c */ /* 0x000fe2000bf25070 */
[----:B0123--:R-:W0:Y:S03]  /*1590*/  @P5 LDC.64 R80, c[0x0][0x390] ;  /* 0x0000e400ff505b82 */ /* 0x00fe260000000a00 */
[----:B------:R-:W-:-:S13]  /*15a0*/  ISETP.NE.AND.EX P1, PT, RZ, UR17, PT, P1 ;  /* 0x00000011ff007c0c */ /* 0x000fda000bf25310 */
[----:B------:R-:W1:Y:S01]  /*15b0*/  @P1 LDC.64 R36, c[0x0][0x3a0] ;  /* 0x0000e800ff241b82 */ /* 0x000e620000000a00 */
[----:B0-----:R-:W-:-:S05]  /*15c0*/  @P5 IMAD.WIDE.U32 R80, R58, 0x10, R80 ;  /* 0x000000103a505825 */ /* 0x001fca00078e0050 */
[----:B------:R0:W2:Y:S01]  /*15d0*/  @P5 LDG.E.128 R20, desc[UR14][R80.64] ;  /* 0x0000000e50145981 */ /* 0x0000a2000c1e1d00 */
[----:B------:R-:W-:Y:S01]  /*15e0*/  ISETP.GT.AND P2, PT, R57, RZ, P1 ;  /* 0x000000ff3900720c */ /* 0x000fe20000f44270 */
[----:B0-----:R-:W0:Y:S01]  /*15f0*/  LDC.64 R80, c[0x0][0x3a8] ;  /* 0x0000ea00ff507b82 */ /* 0x001e220000000a00 */
[----:B-1----:R-:W-:-:S05]  /*1600*/  @P1 IMAD.WIDE.U32 R82, R66, 0x10, R36 ;  /* 0x0000001042521825 */ /* 0x002fca00078e0024 */
[----:B------:R-:W3:Y:S01]  /*1610*/  @P1 LDG.E.128 R36, desc[UR14][R82.64] ;  /* 0x0000000e52241981 */ /* 0x000ee2000c1e1d00 */
[----:B------:R-:W-:Y:S01]  /*1620*/  IADD3 R58, PT, PT, R58, 0x80, RZ ;  /* 0x000000803a3a7810 */ /* 0x000fe20007ffe0ff */
[C---:B0-----:R-:W-:Y:S01]  /*1630*/  IMAD.WIDE.U32 R80, R66.reuse, 0x10, R80 ;  /* 0x0000001042507825 */ /* 0x041fe200078e0050 */
[----:B------:R-:W-:-:S03]  /*1640*/  IADD3 R66, PT, PT, R66, 0x80, RZ ;  /* 0x0000008042427810 */ /* 0x000fc60007ffe0ff */
[C---:B--2---:R-:W-:Y:S01]  /*1650*/  @!P1 FMUL.FTZ R59, R20.reuse, UR7 ;  /* 0x00000007143b9c20 */ /* 0x044fe20008410000 */
[----:B---3--:R-:W-:Y:S01]  /*1660*/  @P2 FFMA.FTZ R36, R20, UR7, R36 ;  /* 0x0000000714242c23 */ /* 0x008fe20008010024 */
[----:B------:R-:W-:Y:S01]  /*1670*/  @P2 FFMA.FTZ R37, R21, UR7, R37 ;  /* 0x0000000715252c23 */ /* 0x000fe20008010025 */
[----:B------:R-:W-:Y:S01]  /*1680*/  @P2 FFMA.FTZ R38, R22, UR7, R38 ;  /* 0x0000000716262c23 */ /* 0x000fe20008010026 */
[----:B------:R-:W-:Y:S01]  /*1690*/  @P2 FFMA.FTZ R39, R23, UR7, R39 ;  /* 0x0000000717272c23 */ /* 0x000fe20008010027 */
[----:B------:R-:W-:-:S04]  /*16a0*/  ISETP.GT.AND P2, PT, R57, RZ, PT ;  /* 0x000000ff3900720c */ /* 0x000fc80003f44270 */
[----:B------:R-:W-:Y:S01]  /*16b0*/  @!P1 FSEL R36, R59, RZ, P2 ;  /* 0x000000ff3b249208 */ /* 0x000fe20001000000 */
[----:B------:R-:W-:-:S05]  /*16c0*/  @!P1 FMUL.FTZ R59, R21, UR7 ;  /* 0x00000007153b9c20 */ /* 0x000fca0008410000 */
[----:B------:R-:W-:Y:S01]  /*16d0*/  @!P1 FSEL R37, R59, RZ, P2 ;  /* 0x000000ff3b259208 */ /* 0x000fe20001000000 */
[----:B------:R-:W-:-:S05]  /*16e0*/  @!P1 FMUL.FTZ R59, R22, UR7 ;  /* 0x00000007163b9c20 */ /* 0x000fca0008410000 */
[----:B------:R-:W-:Y:S01]  /*16f0*/  @!P1 FSEL R38, R59, RZ, P2 ;  /* 0x000000ff3b269208 */ /* 0x000fe20001000000 */
[----:B------:R-:W-:-:S05]  /*1700*/  @!P1 FMUL.FTZ R59, R23, UR7 ;  /* 0x00000007173b9c20 */ /* 0x000fca0008410000 */
[----:B------:R-:W-:-:S05]  /*1710*/  @!P1 FSEL R39, R59, RZ, P2 ;  /* 0x000000ff3b279208 */ /* 0x000fca0001000000 */
[----:B------:R4:W-:Y:S02]  /*1720*/  STG.E.128 desc[UR14][R80.64], R36 ;  /* 0x0000002450007986 */ /* 0x0009e4000c101d0e */
.L_x_21431:
[----:B------:R-:W-:Y:S05]  /*1730*/  BSYNC.RECONVERGENT B0 ;  /* 0x0000000000007941 */ /* 0x000fea0003800200 */
.L_x_21430:
[----:B------:R-:W-:Y:S01]  /*1740*/  ISETP.GE.U32.AND P1, PT, R65, 0x280, PT ;  /* 0x000002804100780c */ /* 0x000fe20003f26070 */
[----:B------:R-:W-:-:S12]  /*1750*/  BSSY.RECONVERGENT B0, `(.L_x_21432) ;  /* 0x000001d000007945 */ /* 0x000fd80003800200 */
[----:B------:R-:W-:Y:S05]  /*1760*/  @!P1 BRA `(.L_x_21433) ;  /* 0x00000000006c9947 */ /* 0x000fea0003800000 */
[----:B------:R-:W-:Y:S01]  /*1770*/  ISETP.NE.U32.AND P2, PT, RZ, UR16, PT ;  /* 0x00000010ff007c0c */ /* 0x000fe2000bf45070 */
[----:B01234-:R-:W0:Y:S03]  /*1780*/  @P5 LDC.64 R80, c[0x0][0x390] ;  /* 0x0000e400ff505b82 */ /* 0x01fe260000000a00 */
        /* <DEDUP_REMOVED lines=12> */
[C---:B------:R-:W-:Y:S01]  /*1850*/  @!P2 FMUL.FTZ R59, R21.reuse, UR7 ;  /* 0x00000007153bac20 */ /* 0x040fe20008410000 */
[----:B---3--:R-:W-:Y:S01]  /*1860*/  @P3 FFMA.FTZ R40, R20, UR7, R40 ;  /* 0x0000000714283c23 */ /* 0x008fe20008010028 */
[----:B------:R-:W-:Y:S01]  /*1870*/  @P3 FFMA.FTZ R41, R21, UR7, R41 ;  /* 0x0000000715293c23 */ /* 0x000fe20008010029 */
[----:B------:R-:W-:Y:S01]  /*1880*/  @P3 FFMA.FTZ R42, R22, UR7, R42 ;  /* 0x00000007162a3c23 */ /* 0x000fe2000801002a */
[----:B------:R-:W-:Y:S01]  /*1890*/  @P3 FFMA.FTZ R43, R23, UR7, R43 ;  /* 0x00000007172b3c23 */ /* 0x000fe2000801002b */
[----:B------:R-:W-:-:S04]  /*18a0*/  ISETP.GT.AND P3, PT, R57, RZ, PT ;  /* 0x000000ff3900720c */ /* 0x000fc80003f64270 */
[----:B------:R-:W-:Y:S01]  /*18b0*/  @!P2 FSEL R40, R67, RZ, P3 ;  /* 0x000000ff4328a208 */ /* 0x000fe20001800000 */
[----:B------:R-:W-:Y:S01]  /*18c0*/  @!P2 FMUL.FTZ R67, R22, UR7 ;  /* 0x000000071643ac20 */ /* 0x000fe20008410000 */
[----:B------:R-:W-:Y:S01]  /*18d0*/  @!P2 FSEL R41, R59, RZ, P3 ;  /* 0x000000ff3b29a208 */ /* 0x000fe20001800000 */
[----:B------:R-:W-:-:S03]  /*18e0*/  @!P2 FMUL.FTZ R59, R23, UR7 ;  /* 0x00000007173bac20 */ /* 0x000fc60008410000 */
[----:B------:R-:W-:Y:S02]  /*18f0*/  @!P2 FSEL R42, R67, RZ, P3 ;  /* 0x000000ff432aa208 */ /* 0x000fe40001800000 */
[----:B------:R-:W-:-:S05]  /*1900*/  @!P2 FSEL R43, R59, RZ, P3 ;  /* 0x000000ff3b2ba208 */ /* 0x000fca0001800000 */
[----:B------:R0:W-:Y:S02]  /*1910*/  STG.E.128 desc[UR14][R80.64], R40 ;  /* 0x0000002850007986 */ /* 0x0001e4000c101d0e */
.L_x_21433:
[----:B------:R-:W-:Y:S05]  /*1920*/  BSYNC.RECONVERGENT B0 ;  /* 0x0000000000007941 */ /* 0x000fea0003800200 */
.L_x_21432:
        /* <DEDUP_REMOVED lines=30> */
.L_x_21435:
[----:B------:R-:W-:Y:S05]  /*1b10*/  BSYNC.RECONVERGENT B0 ;  /* 0x0000000000007941 */ /* 0x000fea0003800200 */
.L_x_21434:
        /* <DEDUP_REMOVED lines=30> */
.L_x_21437:
[----:B------:R-:W-:Y:S05]  /*1d00*/  BSYNC.RECONVERGENT B0 ;  /* 0x0000000000007941 */ /* 0x000fea0003800200 */
.L_x_21436:
[----:B------:R-:W-:Y:S01]  /*1d10*/  ISETP.GE.U32.AND P4, PT, R65, 0x400, PT ;  /* 0x000004004100780c */ /* 0x000fe20003f86070 */
[----:B------:R-:W-:-:S12]  /*1d20*/  BSSY.RECONVERGENT B0, `(.L_x_21438) ;  /* 0x000001b000007945 */ /* 0x000fd80003800200 */
[----:B------:R-:W-:Y:S05]  /*1d30*/  @!P4 BRA `(.L_x_21439) ;  /* 0x000000000064c947 */ /* 0x000fea0003800000 */
[----:B------:R-:W0:Y:S02]  /*1d40*/  @P5 LDC.64 R52, c[0x0][0x390] ;  /* 0x0000e400ff345b82 */ /* 0x000e240000000a00 */
[----:B0-----:R-:W-:-:S05]  /*1d50*/  @P5 IMAD.WIDE.U32 R58, R58, 0x10, R52 ;  /* 0x000000103a3a5825 */ /* 0x001fca00078e0034 */
[----:B------:R-:W2:Y:S01]  /*1d60*/  @P5 LDG.E.128 R20, desc[UR14][R58.64] ;  /* 0x0000000e3a145981 */ /* 0x000ea2000c1e1d00 */
[----:B------:R-:W-:-:S04]  /*1d70*/  ISETP.NE.U32.AND P5, PT, RZ, UR16, PT ;  /* 0x00000010ff007c0c */ /* 0x000fc8000bfa5070 */
[----:B------:R-:W-:-:S13]  /*1d80*/  ISETP.NE.AND.EX P5, PT, RZ, UR17, PT, P5 ;  /* 0x00000011ff007c0c */ /* 0x000fda000bfa5350 */
[----:B------:R-:W1:Y:S02]  /*1d90*/  @P5 LDC.64 R52, c[0x0][0x3a0] ;  /* 0x0000e800ff345b82 */ /* 0x000e640000000a00 */
[----:B-1234-:R-:W-:-:S05]  /*1da0*/  @P5 IMAD.WIDE.U32 R80, R66, 0x10, R52 ;  /* 0x0000001042505825 */ /* 0x01efca00078e0034 */
[----:B------:R-:W2:Y:S01]  /*1db0*/  @P5 LDG.E.128 R52, desc[UR14][R80.64] ;  /* 0x0000000e50345981 */ /* 0x000ea2000c1e1d00 */
[----:B------:R-:W-:Y:S01]  /*1dc0*/  ISETP.GT.AND P6, PT, R57, RZ, P5 ;  /* 0x000000ff3900720c */ /* 0x000fe20002fc4270 */
[----:B------:R-:W-:Y:S01]  /*1dd0*/  @!P5 FMUL.FTZ R58, R21, UR7 ;  /* 0x00000007153adc20 */ /* 0x000fe20008410000 */
[----:B------:R-:W-:-:S11]  /*1de0*/  @!P5 FMUL.FTZ R59, R20, UR7 ;  /* 0x00000007143bdc20 */ /* 0x000fd60008410000 */
[----:B--2---:R-:W-:Y:S01]  /*1df0*/  @P6 FFMA.FTZ R52, R20, UR7, R52 ;  /* 0x0000000714346c23 */ /* 0x004fe20008010034 */
[----:B------:R-:W-:Y:S01]  /*1e00*/  @P6 FFMA.FTZ R53, R21, UR7, R53 ;  /* 0x0000000715356c23 */ /* 0x000fe20008010035 */
[----:B------:R-:W-:Y:S01]  /*1e10*/  @P6 FFMA.FTZ R54, R22, UR7, R54 ;  /* 0x0000000716366c23 */ /* 0x000fe20008010036 */
[----:B------:R-:W-:Y:S01]  /*1e20*/  @P6 FFMA.FTZ R55, R23, UR7, R55 ;  /* 0x0000000717376c23 */ /* 0x000fe20008010037 */
[----:B------:R-:W-:Y:S01]  /*1e30*/  ISETP.GT.AND P6, PT, R57, RZ, PT ;  /* 0x000000ff3900720c */ /* 0x000fe20003fc4270 */
[----:B------:R-:W-:-:S03]  /*1e40*/  @!P5 FMUL.FTZ R57, R23, UR7 ;  /* 0x000000071739dc20 */ /* 0x000fc60008410000 */
[----:B------:R-:W-:Y:S01]  /*1e50*/  @!P5 FSEL R53, R58, RZ, P6 ;  /* 0x000000ff3a35d208 */ /* 0x000fe20003000000 */
[----:B------:R-:W-:Y:S01]  /*1e60*/  @!P5 FMUL.FTZ R58, R22, UR7 ;  /* 0x00000007163adc20 */ /* 0x000fe20008410000 */
[----:B------:R-:W-:Y:S02]  /*1e70*/  @!P5 FSEL R52, R59, RZ, P6 ;  /* 0x000000ff3b34d208 */ /* 0x000fe40003000000 */
[----:B------:R-:W-:Y:S02]  /*1e80*/  @!P5 FSEL R55, R57, RZ, P6 ;  /* 0x000000ff3937d208 */ /* 0x000fe40003000000 */
[----:B------:R-:W-:Y:S02]  /*1e90*/  @!P5 FSEL R54, R58, RZ, P6 ;  /* 0x000000ff3a36d208 */ /* 0x000fe40003000000 */
[----:B------:R-:W0:Y:S02]  /*1ea0*/  LDC.64 R58, c[0x0][0x3a8] ;  /* 0x0000ea00ff3a7b82 */ /* 0x000e240000000a00 */
[----:B0-----:R-:W-:-:S05]  /*1eb0*/  IMAD.WIDE.U32 R58, R66, 0x10, R58 ;  /* 0x00000010423a7825 */ /* 0x001fca00078e003a */
[----:B------:R0:W-:Y:S02]  /*1ec0*/  STG.E.128 desc[UR14][R58.64], R52 ;  /* 0x000000343a007986 */ /* 0x0001e4000c101d0e */
.L_x_21439:
[----:B------:R-:W-:Y:S05]  /*1ed0*/  BSYNC.RECONVERGENT B0 ;  /* 0x0000000000007941 */ /* 0x000fea0003800200 */
.L_x_21438:
[----:B0-----:R-:W-:Y:S01]  /*1ee0*/  FADD.FTZ R58, RZ, R24 ;  /* 0x00000018ff3a7221 */ /* 0x001fe20000010000 */
[C---:B------:R-:W-:Y:S01]  /*1ef0*/  ISETP.GT.U32.AND P5, PT, R65.reuse, 0xff, PT ;  /* 0x000000ff4100780c */ /* 0x040fe20003fa4070 */
[----:B------:R-:W-:Y:S01]  /*1f00*/  BSSY.RECONVERGENT B0, `(.L_x_21440) ;  /* 0x000008e000007945 */ /* 0x000fe20003800200 */
[----:B------:R-:W-:Y:S01]  /*1f10*/  ISETP.GT.U32.AND P6, PT, R65, 0x17f, PT ;  /* 0x0000017f4100780c */ /* 0x000fe20003fc4070 */
[----:B------:R-:W-:Y:S01]  /*1f20*/  FADD.FTZ R57, R25, R58 ;  /* 0x0000003a19397221 */ /* 0x000fe20000010000 */
[----:B------:R-:W-:Y:S02]  /*1f30*/  P2R R59, PR, RZ, 0x2 ;  /* 0x00000002ff3b7803 */ /* 0x000fe40000000000 */
        /* <DEDUP_REMOVED lines=49> */
[----:B------:R-:W-:-:S03]  /*2250*/  FADD.FTZ R57, R25, -R58 ;  /* 0x8000003a19397221 */ /* 0x000fc60000010000 */
[----:B------:R-:W-:-:S04]  /*2260*/  FFMA.FTZ R66, R66, R66, RZ ;  /* 0x0000004242427223 */ /* 0x000fc800000100ff */
[----:B------:R-:W-:Y:S01]  /*2270*/  FFMA.FTZ R57, R57, R57, R66 ;  /* 0x0000003939397223 */ /* 0x000fe20000010042 */
[----:B------:R-:W-:-:S04]  /*2280*/  FADD.FTZ R66, R26, -R58 ;  /* 0x8000003a1a427221 */ /* 0x000fc80000010000 */
[----:B------:R-:W-:Y:S01]  /*2290*/  FFMA.FTZ R66, R66, R66, R57 ;  /* 0x0000004242427223 */ /* 0x000fe20000010039 */
[----:B------:R-:W-:-:S04]  /*22a0*/  FADD.FTZ R57, R27, -R58 ;  /* 0x8000003a1b397221 */ /* 0x000fc80000010000 */
[----:B------:R-:W-:Y:S01]  /*22b0*/  FFMA.FTZ R66, R57, R57, R66 ;  /* 0x0000003939427223 */ /* 0x000fe20000010042 */
[----:B------:R-:W-:-:S04]  /*22c0*/  FADD.FTZ R57, R29, -R58 ;  /* 0x8000003a1d397221 */ /* 0x000fc80000010000 */
[----:B------:R-:W-:Y:S01]  /*22d0*/  FSEL R67, R66, RZ, P0 ;  /* 0x000000ff42437208 */ /* 0x000fe20000000000 */
[----:B------:R-:W-:-:S04]  /*22e0*/  FADD.FTZ R66, R28, -R58 ;  /* 0x8000003a1c427221 */ /* 0x000fc80000010000 */
        /* <DEDUP_REMOVED lines=58> */
[----:B------:R-:W-:-:S05]  /*2690*/  @P5 FFMA.FTZ R67, R57, R57, R66 ;  /* 0x0000003939435223 */ /* 0x000fca0000010042 */
[----:B------:R-:W0:Y:S02]  /*26a0*/  SHFL.BFLY PT, R66, R67, 0x1, 0x1f ;  /* 0x0c201f0043427f89 */ /* 0x000e2400000e0000 */
[----:B0-----:R-:W-:Y:S02]  /*26b0*/  FADD.FTZ R81, R67, R66 ;  /* 0x0000004243517221 */ /* 0x001fe40000010000 */
[----:B------:R-:W0:Y:S03]  /*26c0*/  S2R R66, SR_TID.X ;  /* 0x0000000000427919 */ /* 0x000e260000002100 */
[----:B------:R-:W1:Y:S02]  /*26d0*/  SHFL.BFLY PT, R82, R81, 0x2, 0x1f ;  /* 0x0c401f0051527f89 */ /* 0x000e6400000e0000 */
[----:B-1----:R-:W-:Y:S01]  /*26e0*/  FADD.FTZ R82, R81, R82 ;  /* 0x0000005251527221 */ /* 0x002fe20000010000 */
[----:B0-----:R-:W-:-:S04]  /*26f0*/  LOP3.LUT P5, R67, R66, 0x1f, RZ, 0xc0, !PT ;  /* 0x0000001f42437812 */ /* 0x001fc800078ac0ff */
        /* <DEDUP_REMOVED lines=14> */
.L_x_21441:
[----:B------:R-:W-:Y:S05]  /*27e0*/  BSYNC.RECONVERGENT B0 ;  /* 0x0000000000007941 */ /* 0x000fea0003800200 */
.L_x_21440:
        /* <DEDUP_REMOVED lines=14> */
.L_x_21443:
[----:B------:R-:W-:Y:S05]  /*28d0*/  BSYNC.RECONVERGENT B0 ;  /* 0x0000000000007941 */ /* 0x000fea0003800200 */
.L_x_21442:
[----:B0-----:R-:W0:Y:S01]  /*28e0*/  SHFL.DOWN PT, R81, R58, 0x2, 0x1f ;  /* 0x08401f003a517f89 */ /* 0x001e2200000e0000 */
[----:B------:R-:W-:Y:S02]  /*28f0*/  I2FP.F32.S32 R67, R57 ;  /* 0x0000003900437245 */ /* 0x000fe40000201400 */
[----:B------:R-:W-:Y:S01]  /*2900*/  ISETP.NE.AND P6, PT, R66, RZ, PT ;  /* 0x000000ff4200720c */ /* 0x000fe20003fc5270 */
[----:B------:R-:W1:Y:S01]  /*2910*/  SHFL.DOWN PT, R80, R57, 0x2, 0x1f ;  /* 0x08401f0039507f89 */ /* 0x000e6200000e0000 */
[----:B------:R-:W-:Y:S02]  /*2920*/  ISETP.NE.AND P5, PT, RZ, UR18, PT ;  /* 0x00000012ff007c0c */ /* 0x000fe4000bfa5270 */
[----:B-----5:R-:W-:-:S13]  /*2930*/  R2UR UR4, R56 ;  /* 0x00000000380472ca */ /* 0x020fda00000e0000 */
[----:B------:R-:W-:Y:S01]  /*2940*/  UISETP.GE.AND UP1, UPT, UR4, 0x1, UPT ;  /* 0x000000010400788c */ /* 0x000fe2000bf26270 */
[----:B0-----:R-:W-:-:S04]  /*2950*/  FADD.FTZ R82, -R81, R58 ;  /* 0x0000003a51527221 */ /* 0x001fc80000010100 */
[----:B------:R-:W-:-:S04]  /*2960*/  FMUL.FTZ R82, R82, R82 ;  /* 0x0000005252527220 */ /* 0x000fc80000410000 */
[----:B------:R-:W-:Y:S01]  /*2970*/  FMUL.FTZ R83, R82, R67 ;  /* 0x0000004352537220 */ /* 0x000fe20000410000 */
[----:B-1----:R-:W-:-:S05]  /*2980*/  I2FP.F32.S32 R82, R80 ;  /* 0x0000005000527245 */ /* 0x002fca0000201400 */
[-C--:B------:R-:W-:Y:S01]  /*2990*/  FMUL.FTZ R83, R83, R82.reuse ;  /* 0x0000005253537220 */ /* 0x080fe20000410000 */
[----:B------:R-:W-:-:S04]  /*29a0*/  FMUL.FTZ R82, R81, R82 ;  /* 0x0000005251527220 */ /* 0x000fc80000410000 */
[----:B------:R-:W-:Y:S01]  /*29b0*/  FFMA.FTZ R67, R67, R58, R82 ;  /* 0x0000003a43437223 */ /* 0x000fe20000010052 */
[CC--:B------:R-:W-:Y:S01]  /*29c0*/  IADD3 R58, PT, PT, R80.reuse, R57.reuse, RZ ;  /* 0x00000039503a7210 */ /* 0x0c0fe20007ffe0ff */
[----:B------:R-:W0:Y:S01]  /*29d0*/  SHFL.DOWN PT, R82, R59, 0x2, 0x1f ;  /* 0x08401f003b527f89 */ /* 0x000e2200000e0000 */
[----:B------:R-:W-:Y:S02]  /*29e0*/  IADD3 R80, PT, PT, R80, R57, RZ ;  /* 0x0000003950507210 */ /* 0x000fe40007ffe0ff */
[----:B------:R-:W-:-:S03]  /*29f0*/  I2FP.F32.S32 R58, R58 ;  /* 0x0000003a003a7245 */ /* 0x000fc60000201400 */
[----:B------:R-:W1:Y:S01]  /*2a00*/  SHFL.DOWN PT, R81, R80, 0x1, 0x1f ;  /* 0x08201f0050517f89 */ /* 0x000e6200000e0000 */
[----:B------:R-:W2:Y:S01]  /*2a10*/  MUFU.RCP R57, R58 ;  /* 0x0000003a00397308 */ /* 0x000ea20000001000 */
[----:B0-----:R-:W-:-:S04]  /*2a20*/  FADD.FTZ R82, R82, R59 ;  /* 0x0000003b52527221 */ /* 0x001fc80000010000 */
[C---:B--2---:R-:W-:Y:S01]  /*2a30*/  FFMA.FTZ R83, R57.reuse, R83, R82 ;  /* 0x0000005339537223 */ /* 0x044fe20000010052 */
[----:B------:R-:W-:Y:S01]  /*2a40*/  FMUL.FTZ R82, R57, R67 ;  /* 0x0000004339527220 */ /* 0x000fe20000410000 */
[-C--:B-1----:R-:W-:Y:S02]  /*2a50*/  IADD3 R59, PT, PT, R80, R81.reuse, RZ ;  /* 0x00000051503b7210 */ /* 0x082fe40007ffe0ff */
[----:B------:R-:W-:Y:S02]  /*2a60*/  I2FP.F32.S32 R81, R81 ;  /* 0x0000005100517245 */ /* 0x000fe40000201400 */
[----:B------:R-:W0:Y:S01]  /*2a70*/  SHFL.DOWN PT, R67, R82, 0x1, 0x1f ;  /* 0x08201f0052437f89 */ /* 0x000e2200000e0000 */
[----:B------:R-:W-:-:S04]  /*2a80*/  I2FP.F32.S32 R59, R59 ;  /* 0x0000003b003b7245 */ /* 0x000fc80000201400 */
[----:B------:R-:W1:Y:S01]  /*2a90*/  MUFU.RCP R80, R59 ;  /* 0x0000003b00507308 */ /* 0x000e620000001000 */
[----:B0-----:R-:W-:Y:S01]  /*2aa0*/  FADD.FTZ R57, R82, -R67 ;  /* 0x8000004352397221 */ /* 0x001fe20000010000 */
[----:B------:R-:W-:-:S03]  /*2ab0*/  FMUL.FTZ R67, R67, R81 ;  /* 0x0000005143437220 */ /* 0x000fc60000410000 */
[----:B------:R-:W-:Y:S01]  /*2ac0*/  FMUL.FTZ R57, R57, R57 ;  /* 0x0000003939397220 */ /* 0x000fe20000410000 */
[----:B------:R-:W-:-:S03]  /*2ad0*/  FFMA.FTZ R67, R58, R82, R67 ;  /* 0x000000523a437223 */ /* 0x000fc60000010043 */
[----:B------:R-:W-:Y:S02]  /*2ae0*/  FMUL.FTZ R57, R58, R57 ;  /* 0x000000393a397220 */ /* 0x000fe40000410000 */
[----:B------:R-:W0:Y:S02]  /*2af0*/  SHFL.DOWN PT, R58, R83, 0x1, 0x1f ;  /* 0x08201f00533a7f89 */ /* 0x000e2400000e0000 */
[----:B------:R-:W-:Y:S01]  /*2b00*/  FMUL.FTZ R57, R57, R81 ;  /* 0x0000005139397220 */ /* 0x000fe20000410000 */
[----:B0-----:R-:W-:Y:S01]  /*2b10*/  FADD.FTZ R81, R83, R58 ;  /* 0x0000003a53517221 */ /* 0x001fe20000010000 */
[----:B-1----:R-:W-:-:S03]  /*2b20*/  FMUL.FTZ R58, R80, R67 ;  /* 0x00000043503a7220 */ /* 0x002fc60000410000 */
[----:B------:R-:W-:Y:S02]  /*2b30*/  FFMA.FTZ R57, R80, R57, R81 ;  /* 0x0000003950397223 */ /* 0x000fe40000010051 */
[----:B------:R-:W0:Y:S01]  /*2b40*/  LDC R80, c[0x0][0x448] ;  /* 0x00011200ff507b82 */ /* 0x000e220000000800 */
[----:B------:R-:W1:Y:S04]  /*2b50*/  SHFL.IDX PT, R58, R58, RZ, 0x1f ;  /* 0x00001fff3a3a7589 */ /* 0x000e6800000e0000 */
[----:B------:R-:W0:Y:S01]  /*2b60*/  SHFL.IDX PT, R57, R57, RZ, 0x1f ;  /* 0x00001fff39397589 */ /* 0x000e2200000e0000 */
[----:B-1----:R-:W-:Y:S01]  /*2b70*/  FMUL.FTZ R67, R58, R58 ;  /* 0x0000003a3a437220 */ /* 0x002fe20000410000 */
[----:B0-----:R-:W-:-:S04]  /*2b80*/  FFMA.FTZ R80, R57, UR19, R80 ;  /* 0x0000001339507c23 */ /* 0x001fc80008010050 */
[----:B------:R-:W-:Y:S02]  /*2b90*/  FSEL R67, R67, RZ, P5 ;  /* 0x000000ff43437208 */ /* 0x000fe40002800000 */
[----:B------:R-:W-:-:S03]  /*2ba0*/  MOV R57, UR6 ;  /* 0x0000000600397c02 */ /* 0x000fc60008000f00 */
[----:B------:R-:W-:Y:S02]  /*2bb0*/  FADD.FTZ R59, R80, R67 ;  /* 0x00000043503b7221 */ /* 0x000fe40000010000 */
[----:B------:R-:W0:Y:S04]  /*2bc0*/  @!P6 LDC.64 R80, c[0x0][0x3c0] ;  /* 0x0000f000ff50eb82 */ /* 0x000e280000000a00 */
[----:B------:R-:W1:Y:S02]  /*2bd0*/  MUFU.RSQ R59, R59 ;  /* 0x0000003b003b7308 */ /* 0x000e640000001400 */
[----:B-1----:R-:W-:Y:S01]  /*2be0*/  R2UR UR12, R59 ;  /* 0x000000003b0c72ca */ /* 0x002fe200000e0000 */
[C---:B0-----:R-:W-:Y:S02]  /*2bf0*/  @!P6 IMAD.WIDE R82, R57.reuse, 0x4, R80 ;  /* 0x000000043952e825 */ /* 0x041fe400078e0250 */
[----:B------:R-:W0:Y:S03]  /*2c00*/  @!P6 LDC.64 R80, c[0x0][0x3c8] ;  /* 0x0000f200ff50eb82 */ /* 0x000e260000000a00 */
[----:B------:R1:W-:Y:S01]  /*2c10*/  @!P6 STG.E desc[UR14][R82.64], R58 ;  /* 0x0000003a5200e986 */ /* 0x0003e2000c10190e */
[----:B0-----:R-:W-:-:S06]  /*2c20*/  @!P6 IMAD.WIDE R80, R57, 0x4, R80 ;  /* 0x000000043950e825 */ /* 0x001fcc00078e0250 */
[----:B------:R-:W-:-:S05]  /*2c30*/  MOV R57, UR12 ;  /* 0x0000000c00397c02 */ /* 0x000fca0008000f00 */
[----:B------:R1:W-:Y:S01]  /*2c40*/  @!P6 STG.E desc[UR14][R80.64], R57 ;  /* 0x000000395000e986 */ /* 0x0003e2000c10190e */
        /* <DEDUP_REMOVED lines=12> */
[----:B------:R-:W-:Y:S01]  /*2d10*/  HADD2.F32 R57, -RZ, R86.H0_H0 ;  /* 0x20000056ff397230 */ /* 0x000fe20000004100 */
[----:B------:R-:W-:Y:S01]  /*2d20*/  SHF.R.U64 R58, R68, 0x10, R69 ;  /* 0x00000010443a7819 */ /* 0x000fe20000001245 */
[----:B------:R-:W-:Y:S02]  /*2d30*/  HADD2.F32 R56, -RZ, R18.H0_H0 ;  /* 0x20000012ff387230 */ /* 0x000fe40000004100 */
[----:B------:R-:W-:Y:S01]  /*2d40*/  FMUL.FTZ R59, R59, UR12 ;  /* 0x0000000c3b3b7c20 */ /* 0x000fe20008410000 */
[----:B------:R-:W-:Y:S01]  /*2d50*/  FADD.FTZ R81, R26, -UR4 ;  /* 0x800000041a517e21 */ /* 0x000fe20008010000 */
[----:B------:R-:W-:Y:S02]  /*2d60*/  HADD2.F32 R58, -RZ, R58.H0_H0 ;  /* 0x2000003aff3a7230 */ /* 0x000fe40000004100 */
[----:B------:R-:W-:Y:S01]  /*2d70*/  FFMA.FTZ R56, R59, R57, R56 ;  /* 0x000000393b387223 */ /* 0x000fe20000010038 */
[----:B------:R-:W-:Y:S01]  /*2d80*/  SHF.R.U64 R57, R18, 0x10, R19 ;  /* 0x0000001012397819 */ /* 0x000fe20000001213 */
[----:B------:R-:W-:Y:S01]  /*2d90*/  FADD.FTZ R59, R25, -UR4 ;  /* 0x80000004193b7e21 */ /* 0x000fe20008010000 */
[----:B------:R-:W-:-:S03]  /*2da0*/  FMUL.FTZ R81, R81, UR12 ;  /* 0x0000000c51517c20 */ /* 0x000fc60008410000 */
[----:B------:R-:W-:Y:S02]  /*2db0*/  HADD2.F32 R57, -RZ, R57.H0_H0 ;  /* 0x20000039ff397230 */ /* 0x000fe40000004100 */
[----:B------:R-:W-:Y:S01]  /*2dc0*/  FMUL.FTZ R80, R59, UR12 ;  /* 0x0000000c3b507c20 */ /* 0x000fe20008410000 */
[----:B------:R-:W-:-:S03]  /*2dd0*/  HADD2.F32 R59, -RZ, R86.H1_H1 ;  /* 0x30000056ff3b7230 */ /* 0x000fc60000004100 */
[----:B------:R-:W-:Y:S01]  /*2de0*/  FFMA.FTZ R57, R80, R58, R57 ;  /* 0x0000003a50397223 */ /* 0x000fe20000010039 */
[----:B------:R-:W-:Y:S01]  /*2df0*/  HADD2.F32 R58, -RZ, R19.H0_H0 ;  /* 0x20000013ff3a7230 */ /* 0x000fe20000004100 */
[----:B------:R-:W-:-:S04]  /*2e00*/  SHF.R.U32.HI R80, RZ, 0x10, R69 ;  /* 0x00000010ff507819 */ /* 0x000fc80000011645 */
[----:B------:R-:W-:Y:S01]  /*2e10*/  FFMA.FTZ R58, R81, R59, R58 ;  /* 0x0000003b513a7223 */ /* 0x000fe2000001003a */
[----:B------:R-:W-:Y:S01]  /*2e20*/  SHF.R.U32.HI R59, RZ, 0x10, R19 ;  /* 0x00000010ff3b7819 */ /* 0x000fe20000011613 */
[----:B------:R-:W-:Y:S01]  /*2e30*/  FADD.FTZ R81, R27, -UR4 ;  /* 0x800000041b517e21 */ /* 0x000fe20008010000 */
[----:B------:R-:W-:-:S03]  /*2e40*/  HADD2.F32 R80, -RZ, R80.H0_H0 ;  /* 0x20000050ff507230 */ /* 0x000fc60000004100 */
[----:B------:R-:W-:Y:S02]  /*2e50*/  HADD2.F32 R59, -RZ, R59.H0_H0 ;  /* 0x2000003bff3b7230 */ /* 0x000fe40000004100 */
[----:B------:R-:W-:-:S04]  /*2e60*/  FMUL.FTZ R82, R81, UR12 ;  /* 0x0000000c51527c20 */ /* 0x000fc80008410000 */
[----:B------:R-:W-:Y:S02]  /*2e70*/  FFMA.FTZ R59, R82, R80, R59 ;  /* 0x00000050523b7223 */ /* 0x000fe4000001003b */
[----:B------:R-:W0:Y:S02]  /*2e80*/  LDC.64 R80, c[0x0][0x428] ;  /* 0x00010a00ff507b82 */ /* 0x000e240000000a00 */
[C---:B0-----:R-:W-:Y:S01]  /*2e90*/  IMAD.WIDE.U32 R80, R67.reuse, 0x10, R80 ;  /* 0x0000001043507825 */ /* 0x041fe200078e0050 */
[----:B------:R-:W-:-:S04]  /*2ea0*/  IADD3 R67, PT, PT, R67, 0x80, RZ ;  /* 0x0000008043437810 */ /* 0x000fc80007ffe0ff */
[----:B------:R0:W-:Y:S03]  /*2eb0*/  STG.E.128 desc[UR14][R80.64], R56 ;  /* 0x0000003850007986 */ /* 0x0001e6000c101d0e */
.L_x_21446:
[----:B------:R-:W-:Y:S05]  /*2ec0*/  BSYNC.RECONVERGENT B0 ;  /* 0x0000000000007941 */ /* 0x000fea0003800200 */
.L_x_21445:
[----:B------:R-:W-:Y:S01]  /*2ed0*/  ISETP.GE.U32.AND P0, PT, R65, 0x100, PT ;  /* 0x000001004100780c */ /* 0x000fe20003f06070 */
[----:B------:R-:W-:-:S12]  /*2ee0*/  BSSY.RECONVERGENT B0, `(.L_x_21447) ;  /* 0x000001a000007945 */ /* 0x000fd80003800200 */
[----:B------:R-:W-:Y:S05]  /*2ef0*/  @!P0 BRA `(.L_x_21448) ;  /* 0x0000000000608947 */ /* 0x000fea0003800000 */
[----:B0-----:R-:W-:Y:S01]  /*2f00*/  FADD.FTZ R59, R28, -UR4 ;  /* 0x800000041c3b7e21 */ /* 0x001fe20008010000 */
[----:B------:R-:W-:Y:S02]  /*2f10*/  HADD2.F32 R57, -RZ, R70.H0_H0 ;  /* 0x20000046ff397230 */ /* 0x000fe40000004100 */
[----:B------:R-:W-:Y:S01]  /*2f20*/  FADD.FTZ R80, R29, -UR4 ;  /* 0x800000041d507e21 */ /* 0x000fe20008010000 */
[----:B------:R-:W-:Y:S02]  /*2f30*/  HADD2.F32 R56, -RZ, R16.H0_H0 ;  /* 0x20000010ff387230 */ /* 0x000fe40000004100 */
[----:B------:R-:W-:Y:S01]  /*2f40*/  FMUL.FTZ R59, R59, UR12 ;  /* 0x0000000c3b3b7c20 */ /* 0x000fe20008410000 */
[----:B------:R-:W-:Y:S02]  /*2f50*/  HADD2.F32 R58, -RZ, R71.H0_H0 ;  /* 0x20000047ff3a7230 */ /* 0x000fe40000004100 */
[----:B------:R-:W-:Y:S01]  /*2f60*/  FMUL.FTZ R80, R80, UR12 ;  /* 0x0000000c50507c20 */ /* 0x000fe20008410000 */
[----:B------:R-:W-:Y:S01]  /*2f70*/  FADD.FTZ R81, R30, -UR4 ;  /* 0x800000041e517e21 */ /* 0x000fe20008010000 */
[----:B------:R-:W-:Y:S01]  /*2f80*/  FFMA.FTZ R56, R59, R57, R56 ;  /* 0x000000393b387223 */ /* 0x000fe20000010038 */
[----:B------:R-:W-:-:S02]  /*2f90*/  HADD2.F32 R57, -RZ, R87.H0_H0 ;  /* 0x20000057ff397230 */ /* 0x000fc40000004100 */
[----:B------:R-:W-:Y:S01]  /*2fa0*/  FADD.FTZ R82, R31, -UR4 ;  /* 0x800000041f527e21 */ /* 0x000fe20008010000 */
[----:B------:R-:W-:Y:S02]  /*2fb0*/  HADD2.F32 R59, -RZ, R70.H1_H1 ;  /* 0x30000046ff3b7230 */ /* 0x000fe40000004100 */
[----:B------:R-:W-:Y:S01]  /*2fc0*/  FMUL.FTZ R81, R81, UR12 ;  /* 0x0000000c51517c20 */ /* 0x000fe20008410000 */
[----:B------:R-:W-:Y:S01]  /*2fd0*/  FFMA.FTZ R57, R80, R58, R57 ;  /* 0x0000003a50397223 */ /* 0x000fe20000010039 */
[----:B------:R-:W-:Y:S02]  /*2fe0*/  HADD2.F32 R58, -RZ, R17.H0_H0 ;  /* 0x20000011ff3a7230 */ /* 0x000fe40000004100 */
[----:B------:R-:W-:Y:S01]  /*2ff0*/  FMUL.FTZ R82, R82, UR12 ;  /* 0x0000000c52527c20 */ /* 0x000fe20008410000 */
[----:B------:R-:W-:Y:S02]  /*3000*/  HADD2.F32 R80, -RZ, R71.H1_H1 ;  /* 0x30000047ff507230 */ /* 0x000fe40000004100 */
[----:B------:R-:W-:Y:S01]  /*3010*/  FFMA.FTZ R58, R81, R59, R58 ;  /* 0x0000003b513a7223 */ /* 0x000fe2000001003a */
[----:B------:R-:W-:-:S05]  /*3020*/  HADD2.F32 R59, -RZ, R87.H1_H1 ;  /* 0x30000057ff3b7230 */ /* 0x000fca0000004100 */
[----:B------:R-:W-:Y:S02]  /*3030*/  FFMA.FTZ R59, R82, R80, R59 ;  /* 0x00000050523b7223 */ /* 0x000fe4000001003b */
[----:B------:R-:W0:Y:S02]  /*3040*/  LDC.64 R80, c[0x0][0x428] ;  /* 0x00010a00ff507b82 */ /* 0x000e240000000a00 */
[C---:B0-----:R-:W-:Y:S01]  /*3050*/  IMAD.WIDE.U32 R80, R67.reuse, 0x10, R80 ;  /* 0x0000001043507825 */ /* 0x041fe200078e0050 */
[----:B------:R-:W-:-:S04]  /*3060*/  IADD3 R67, PT, PT, R67, 0x80, RZ ;  /* 0x0000008043437810 */ /* 0x000fc80007ffe0ff */
[----:B------:R1:W-:Y:S03]  /*3070*/  STG.E.128 desc[UR14][R80.64], R56 ;  /* 0x0000003850007986 */ /* 0x0003e6000c101d0e */
.L_x_21448:
[----:B------:R-:W-:Y:S05]  /*3080*/  BSYNC.RECONVERGENT B0 ;  /* 0x0000000000007941 */ /* 0x000fea0003800200 */
.L_x_21447:
[----:B------:R-:W-:Y:S01]  /*3090*/  ISETP.GE.U32.AND P0, PT, R65, 0x180, PT ;  /* 0x000001804100780c */ /* 0x000fe20003f06070 */
[----:B------:R-:W-:-:S12]  /*30a0*/  BSSY.RECONVERGENT B0, `(.L_x_21449) ;  /* 0x000001a000007945 */ /* 0x000fd80003800200 */
[----:B------:R-:W-:Y:S05]  /*30b0*/  @!P0 BRA `(.L_x_21450) ;  /* 0x0000000000608947 */ /* 0x000fea0003800000 */
[----:B01----:R-:W-:Y:S01]  /*30c0*/  FADD.FTZ R59, R32, -UR4 ;  /* 0x80000004203b7e21 */ /* 0x003fe20008010000 */
        /* <DEDUP_REMOVED lines=23> */
.L_x_21450:
[----:B------:R-:W-:Y:S05]  /*3240*/  BSYNC.RECONVERGENT B0 ;  /* 0x0000000000007941 */ /* 0x000fea0003800200 */
.L_x_21449:
[----:B------:R-:W-:Y:S01]  /*3250*/  ISETP.GE.U32.AND P0, PT, R65, 0x200, PT ;  /* 0x000002004100780c */ /* 0x000fe20003f06070 */
[----:B------:R-:W-:-:S12]  /*3260*/  BSSY.RECONVERGENT B0, `(.L_x_21451) ;  /* 0x000001a000007945 */ /* 0x000fd80003800200 */
[----:B------:R-:W-:Y:S05]  /*3270*/  @!P0 BRA `(.L_x_21452) ;  /* 0x0000000000608947 */ /* 0x000fea0003800000 */
[----:B012---:R-:W-:Y:S01]  /*3280*/  FADD.FTZ R59, R36, -UR4 ;  /* 0x80000004243b7e21 */ /* 0x007fe20008010000 */
        /* <DEDUP_REMOVED lines=23> */
.L_x_21452:
[----:B------:R-:W-:Y:S05]  /*3400*/  BSYNC.RECONVERGENT B0 ;  /* 0x0000000000007941 */ /* 0x000fea0003800200 */
.L_x_21451:
[----:B------:R-:W-:Y:S04]  /*3410*/  BSSY.RECONVERGENT B0, `(.L_x_21453) ;  /* 0x000001a000007945 */ /* 0x000fe80003800200 */
[----:B------:R-:W-:Y:S05]  /*3420*/  @!P1 BRA `(.L_x_21454) ;  /* 0x0000000000609947 */ /* 0x000fea0003800000 */
[----:B0123--:R-:W-:Y:S01]  /*3430*/  FADD.FTZ R59, R40, -UR4 ;  /* 0x80000004283b7e21 */ /* 0x00ffe20008010000 */
        /* <DEDUP_REMOVED lines=23> */
.L_x_21454:
[----:B------:R-:W-:Y:S05]  /*35b0*/  BSYNC.RECONVERGENT B0 ;  /* 0x0000000000007941 */ /* 0x000fea0003800200 */
.L_x_21453:
[----:B------:R-:W-:Y:S04]  /*35c0*/  BSSY.RECONVERGENT B0, `(.L_x_21455) ;  /* 0x000001a000007945 */ /* 0x000fe80003800200 */
[----:B------:R-:W-:Y:S05]  /*35d0*/  @!P2 BRA `(.L_x_21456) ;  /* 0x000000000060a947 */ /* 0x000fea0003800000 */
[----:B01234-:R-:W-:Y:S01]  /*35e0*/  FADD.FTZ R59, R44, -UR4 ;  /* 0x800000042c3b7e21 */ /* 0x01ffe20008010000 */
        /* <DEDUP_REMOVED lines=23> */
.L_x_21456:
[----:B------:R-:W-:Y:S05]  /*3760*/  BSYNC.RECONVERGENT B0 ;  /* 0x0000000000007941 */ /* 0x000fea0003800200 */
.L_x_21455:
        /* <DEDUP_REMOVED lines=26> */
.L_x_21458:
[----:B------:R-:W-:Y:S05]  /*3910*/  BSYNC.RECONVERGENT B0 ;  /* 0x0000000000007941 */ /* 0x000fea0003800200 */
.L_x_21457:
[----:B------:R-:W-:Y:S04]  /*3920*/  BSSY.RECONVERGENT B0, `(.L_x_21444) ;  /* 0x0000011000007945 */ /* 0x000fe80003800200 */
[----:B------:R-:W-:Y:S05]  /*3930*/  @!P4 BRA `(.L_x_21459) ;  /* 0x00000000003cc947 */ /* 0x000fea0003800000 */
[----:B------:R-:W5:Y:S01]  /*3940*/  LDC.64 R82, c[0x0][0x428] ;  /* 0x00010a00ff527b82 */ /* 0x000f620000000a00 */
[----:B01234-:R-:W-:Y:S01]  /*3950*/  FADD.FTZ R57, R52, -UR4 ;  /* 0x8000000434397e21 */ /* 0x01ffe20008010000 */
[----:B------:R-:W-:Y:S01]  /*3960*/  FADD.FTZ R58, R53, -UR4 ;  /* 0x80000004353a7e21 */ /* 0x000fe20008010000 */
[----:B------:R-:W-:Y:S01]  /*3970*/  FADD.FTZ R59, R54, -UR4 ;  /* 0x80000004363b7e21 */ /* 0x000fe20008010000 */
[----:B------:R-:W-:Y:S01]  /*3980*/  FADD.FTZ R80, R55, -UR4 ;  /* 0x8000000437507e21 */ /* 0x000fe20008010000 */
[----:B------:R-:W-:Y:S01]  /*3990*/  FMUL.FTZ R57, R57, UR12 ;  /* 0x0000000c39397c20 */ /* 0x000fe20008410000 */
[----:B------:R-:W-:Y:S01]  /*39a0*/  FMUL.FTZ R58, R58, UR12 ;  /* 0x0000000c3a3a7c20 */ /* 0x000fe20008410000 */
[----:B------:R-:W-:Y:S01]  /*39b0*/  FMUL.FTZ R59, R59, UR12 ;  /* 0x0000000c3b3b7c20 */ /* 0x000fe20008410000 */
[----:B------:R-:W-:Y:S01]  /*39c0*/  FMUL.FTZ R80, R80, UR12 ;  /* 0x0000000c50507c20 */ /* 0x000fe20008410000 */
[----:B------:R-:W-:Y:S01]  /*39d0*/  FFMA.FTZ R56, R57, R63, R60 ;  /* 0x0000003f39387223 */ /* 0x000fe2000001003c */
[----:B------:R-:W-:Y:S01]  /*39e0*/  FFMA.FTZ R57, R58, R2, R5 ;  /* 0x000000023a397223 */ /* 0x000fe20000010005 */
[----:B------:R-:W-:Y:S01]  /*39f0*/  FFMA.FTZ R58, R59, R3, R0 ;  /* 0x000000033b3a7223 */ /* 0x000fe20000010000 */
[----:B------:R-:W-:Y:S01]  /*3a00*/  FFMA.FTZ R59, R80, R4, R61 ;  /* 0x00000004503b7223 */ /* 0x000fe2000001003d */
[----:B-----5:R-:W-:-:S05]  /*3a10*/  IMAD.WIDE.U32 R82, R67, 0x10, R82 ;  /* 0x0000001043527825 */ /* 0x020fca00078e0052 */
[----:B------:R0:W-:Y:S02]  /*3a20*/  STG.E.128 desc[UR14][R82.64], R56 ;  /* 0x0000003852007986 */ /* 0x0001e4000c101d0e */
.L_x_21459:
[----:B------:R-:W-:Y:S05]  /*3a30*/  BSYNC.RECONVERGENT B0 ;  /* 0x0000000000007941 */ /* 0x000fea0003800200 */
.L_x_21444:
[----:B------:R-:W-:Y:S02]  /*3a40*/  UIADD3 UR6, UPT, UPT, UR6, UR20, URZ ;  /* 0x0000001406067290 */ /* 0x000fe4000fffe0ff */
[----:B------:R-:W-:Y:S02]  /*3a50*/  UPLOP3.LUT UP0, UPT, UPT, UPT, UP0, 0x40, 0x4 ;  /* 0x000000000004789c */ /* 0x000fe40003f0e800 */
[----:B------:R-:W-:-:S09]  /*3a60*/  UISETP.GE.AND UP1, UPT, UR6, UR21, UPT ;  /* 0x000000150600728c */ /* 0x000fd2000bf26270 */
[----:B------:R-:W-:Y:S05]  /*3a70*/  BRA.U !UP1, `(.L_x_21460) ;  /* 0xffffffd109e47547 */ /* 0x000fea000b83ffff */
[----:B------:R-:W-:Y:S05]  /*3a80*/  EXIT ;  /* 0x000000000000794d */ /* 0x000fea0003800000 */
.L_x_21461:
        /* <DEDUP_REMOVED lines=15> */
.L_x_27328:


//--------------------- .text._ZN10layer_norm13ln_fwd_kernelINS_13Kernel_traitsI6__halfffffjLj4096ELj1ELj1ELj4ELj16ENS_18Kernel_traits_baseILj4096ES2_ffffjLj128EEEEELb0ELb0ELb1ELb1EEEvNS_9FwdParamsE --------------------------
	.section	.text._ZN10layer_norm13ln_fwd_kernelINS_13Kernel_traitsI6__halfffffjLj4096ELj1ELj1ELj4ELj16ENS_18Kernel_traits_baseILj4096ES2_ffffjLj128EEEEELb0ELb0ELb1ELb1EEEvNS_9FwdParamsE,"ax",@progbits
	.align	128
        .global         _ZN10layer_norm13ln_fwd_kernelINS_13Kernel_traitsI6__halfffffjLj4096ELj1ELj1ELj4ELj16ENS_18Kernel_traits_baseILj4096ES2_ffffjLj128EEEEELb0ELb0ELb1ELb1EEEvNS_9FwdParamsE
        .type           _ZN10layer_norm13ln_fwd_kernelINS_13Kernel_traitsI6__halfffffjLj4096ELj1ELj1ELj4ELj16ENS_18Kernel_traits_baseILj4096ES2_ffffjLj128EEEEELb0ELb0ELb1ELb1EEEvNS_9FwdParamsE,@function
        .size           _ZN10layer_norm13ln_fwd_kernelINS_13Kernel_traitsI6__halfffffjLj4096ELj1ELj1ELj4ELj16ENS_18Kernel_traits_baseILj4096ES2_ffffjLj128EEEEELb0ELb0ELb1ELb1EEEvNS_9FwdParamsE,(.L_x_27329 - _ZN10layer_norm13ln_fwd_kernelINS_13Kernel_traitsI6__halfffffjLj4096ELj1ELj1ELj4ELj16ENS_18Kernel_traits_baseILj4096ES2_ffffjLj128EEEEELb0ELb0ELb1ELb1EEEvNS_9FwdParamsE)
        .other          _ZN10layer_norm13ln_fwd_kernelINS_13Kernel_traitsI6__halfffffjLj4096ELj1ELj1ELj4ELj16ENS_18Kernel_traits_baseILj4096ES2_ffffjLj128EEEEELb0ELb0ELb1ELb1EEEvNS_9FwdParamsE,@"STO_CUDA_ENTRY STV_DEFAULT"
_ZN10layer_norm13ln_fwd_kernelINS_13Kernel_traitsI6__halfffffjLj4096ELj1ELj1ELj4ELj16ENS_18Kernel_traits_baseILj4096ES2_ffffjLj128EEEEELb0ELb0ELb1ELb1EEEvNS_9FwdParamsE:
.text._ZN10layer_norm13ln_fwd_kernelINS_13Kernel_traitsI6__halfffffjLj4096ELj1ELj1ELj4ELj16ENS_18Kernel_traits_baseILj4096ES2_ffffjLj128EEEEELb0ELb0ELb1ELb1EEEvNS_9FwdParamsE:
        /* <DEDUP_REMOVED lines=30> */
.L_x_21462:
[----:B------:R-:W0:Y:S01]  /*01e0*/  LDC.64 R2, c[0x0][0x3d0] ;  /* 0x0000f400ff027b82 */ /* 0x000e220000000a00 */
[----:B------:R-:W-:Y:S02]  /*01f0*/  CS2R R52, SRZ ;  /* 0x0000000000347805 */ /* 0x000fe4000001ff00 */
[----:B------:R-:W-:Y:S02]  /*0200*/  CS2R R50, SRZ ;  /* 0x0000000000327805 */ /* 0x000fe4000001ff00 */
[----:B------:R-:W-:Y:S02]  /*0210*/  CS2R R48, SRZ ;  /* 0x0000000000307805 */ /* 0x000fe4000001ff00 */
[----:B------:R-:W-:Y:S02]  /*0220*/  CS2R R46, SRZ ;  /* 0x00000000002e7805 */ /* 0x000fe4000001ff00 */
[----:B------:R-:W-:Y:S02]  /*0230*/  CS2R R44, SRZ ;  /* 0x00000000002c7805 */ /* 0x000fe4000001ff00 */
[----:B------:R-:W-:-:S02]  /*0240*/  CS2R R42, SRZ ;  /* 0x00000000002a7805 */ /* 0x000fc4000001ff00 */
[----:B------:R-:W-:Y:S01]  /*0250*/  CS2R R40, SRZ ;  /* 0x0000000000287805 */ /* 0x000fe2000001ff00 */
[----:B0-----:R-:W-:-:S05]  /*0260*/  IMAD.WIDE.U32 R2, R0, 0x8, R2 ;  /* 0x0000000800027825 */ /* 0x001fca00078e0002 */
[----:B------:R-:W5:Y:S04]  /*0270*/  LDG.E.64 R8, desc[UR14][R2.64] ;  /* 0x0000000e02087981 */ /* 0x000f68000c1e1b00 */
[----:B------:R-:W5:Y:S04]  /*0280*/  LDG.E.64 R10, desc[UR14][R2.64+0x400] ;  /* 0x0004000e020a7981 */ /* 0x000f68000c1e1b00 */
[----:B------:R-:W5:Y:S04]  /*0290*/  LDG.E.64 R12, desc[UR14][R2.64+0x800] ;  /* 0x0008000e020c7981 */ /* 0x000f68000c1e1b00 */
[----:B------:R-:W5:Y:S04]  /*02a0*/  LDG.E.64 R14, desc[UR14][R2.64+0xc00] ;  /* 0x000c000e020e7981 */ /* 0x000f68000c1e1b00 */
[----:B------:R-:W5:Y:S04]  /*02b0*/  LDG.E.64 R16, desc[UR14][R2.64+0x1000] ;  /* 0x0010000e02107981 */ /* 0x000f68000c1e1b00 */
[----:B------:R-:W5:Y:S04]  /*02c0*/  LDG.E.64 R18, desc[UR14][R2.64+0x1400] ;  /* 0x0014000e02127981 */ /* 0x000f68000c1e1b00 */
[----:B------:R-:W5:Y:S04]  /*02d0*/  LDG.E.64 R6, desc[UR14][R2.64+0x1800] ;  /* 0x0018000e02067981 */ /* 0x000f68000c1e1b00 */
[----:B------:R0:W5:Y:S02]  /*02e0*/  LDG.E.64 R4, desc[UR14][R2.64+0x1c00] ;  /* 0x001c000e02047981 */ /* 0x000164000c1e1b00 */
[----:B0-----:R-:W-:-:S07]  /*02f0*/  CS2R R2, SRZ ;  /* 0x0000000000027805 */ /* 0x001fce000001ff00 */
.L_x_21463:
[----:B------:R-:W1:Y:S02]  /*0300*/  LDCU UR4, c[0x0][0x384] ;  /* 0x00007080ff0477ac */ /* 0x000e640008000800 */
[----:B-1----:R-:W-:-:S06]  /*0310*/  UISETP.GE.AND UP0, UPT, UR7, UR4, UPT ;  /* 0x000000040700728c */ /* 0x002fcc000bf06270 */
[----:B------:R-:W-:-:S13]  /*0320*/  PLOP3.LUT P0, PT, PT, PT, UP0, 0x80, 0x8 ;  /* 0x000000000008781c */ /* 0x000fda0003f0f008 */
[----:B------:R-:W-:Y:S05]  /*0330*/  @P0 EXIT ;  /* 0x000000000000094d */ /* 0x000fea0003800000 */
[----:B-----5:R-:W-:Y:S01]  /*0340*/  MOV R75, R4 ;  /* 0x00000004004b7202 */ /* 0x020fe20000000f00 */
[----:B------:R-:W1:Y:S01]  /*0350*/  LDCU.U8 UR4, c[0x0][0x410] ;  /* 0x00008200ff0477ac */ /* 0x000e620008000000 */
[----:B------:R-:W-:Y:S02]  /*0360*/  SHF.R.U64 R78, R4, 0x10, R5 ;  /* 0x00000010044e7819 */ /* 0x000fe40000001205 */
[--C-:B------:R-:W-:Y:S01]  /*0370*/  SHF.R.U64 R79, R2, 0x10, R3.reuse ;  /* 0x00000010024f7819 */ /* 0x100fe20000001203 */
[----:B------:R-:W2:Y:S01]  /*0380*/  LDCU UR16, c[0x0][0x388] ;  /* 0x00007100ff1077ac */ /* 0x000ea20008000800 */
[----:B------:R-:W-:Y:S02]  /*0390*/  SHF.R.U32.HI R4, RZ, 0x10, R3 ;  /* 0x00000010ff047819 */ /* 0x000fe40000011603 */
[----:B------:R-:W-:Y:S01]  /*03a0*/  MOV R73, R6 ;  /* 0x0000000600497202 */ /* 0x000fe20000000f00 */
[----:B------:R-:W3:Y:S01]  /*03b0*/  LDCU UR17, c[0x0][0x400] ;  /* 0x00008000ff1177ac */ /* 0x000ee20008000800 */
[----:B------:R-:W-:-:S02]  /*03c0*/  SHF.R.U64 R74, R6, 0x10, R7 ;  /* 0x00000010064a7819 */ /* 0x000fc40000001207 */
[----:B------:R-:W-:Y:S01]  /*03d0*/  MOV R6, R5 ;  /* 0x0000000500067202 */ /* 0x000fe20000000f00 */
[----:B------:R-:W4:Y:S01]  /*03e0*/  LDCU UR6, c[0x0][0x40c] ;  /* 0x00008180ff0677ac */ /* 0x000f220008000800 */
[----:B------:R-:W-:Y:S02]  /*03f0*/  PRMT R79, R79, 0x5410, R4 ;  /* 0x000054104f4f7816 */ /* 0x000fe40000000004 */
[----:B------:R-:W-:Y:S01]  /*0400*/  SHF.R.U32.HI R5, RZ, 0x10, R5 ;  /* 0x00000010ff057819 */ /* 0x000fe20000011605 */
[----:B------:R-:W0:Y:S01]  /*0410*/  LDCU.128 UR8, c[0x0][0x3f0] ;  /* 0x00007e00ff0877ac */ /* 0x000e220008000c00 */
[--C-:B------:R-:W-:Y:S02]  /*0420*/  SHF.R.U64 R80, R40, 0x10, R41.reuse ;  /* 0x0000001028507819 */ /* 0x100fe40000001229 */
[----:B------:R-:W-:Y:S01]  /*0430*/  SHF.R.U32.HI R4, RZ, 0x10, R41 ;  /* 0x00000010ff047819 */ /* 0x000fe20000011629 */
[----:B------:R-:W0:Y:S01]  /*0440*/  LDCU.64 UR18, c[0x0][0x3a0] ;  /* 0x00007400ff1277ac */ /* 0x000e220008000a00 */
[----:B------:R-:W-:-:S02]  /*0450*/  PRMT R78, R78, 0x5410, R5 ;  /* 0x000054104e4e7816 */ /* 0x000fc40000000005 */
[----:B------:R-:W-:Y:S01]  /*0460*/  PRMT R80, R80, 0x5410, R4 ;  /* 0x0000541050507816 */ /* 0x000fe20000000004 */
[----:B------:R-:W0:Y:S01]  /*0470*/  LDCU.64 UR20, c[0x0][0x380] ;  /* 0x00007000ff1477ac */ /* 0x000e220008000a00 */
[--C-:B------:R-:W-:Y:S02]  /*0480*/  SHF.R.U64 R81, R42, 0x10, R43.reuse ;  /* 0x000000102a517819 */ /* 0x100fe4000000122b */
[----:B------:R-:W-:Y:S01]  /*0490*/  SHF.R.U32.HI R5, RZ, 0x10, R43 ;  /* 0x00000010ff057819 */ /* 0x000fe2000001162b */
[----:B------:R-:W-:Y:S01]  /*04a0*/  UPLOP3.LUT UP0, UPT, UPT, UPT, UPT, 0x40, 0x4 ;  /* 0x000000000004789c */ /* 0x000fe20003f0e870 */
[--C-:B------:R-:W-:Y:S02]  /*04b0*/  SHF.R.U64 R82, R44, 0x10, R45.reuse ;  /* 0x000000102c527819 */ /* 0x100fe4000000122d */
[----:B------:R-:W-:Y:S02]  /*04c0*/  SHF.R.U32.HI R4, RZ, 0x10, R45 ;  /* 0x00000010ff047819 */ /* 0x000fe4000001162d */
[----:B------:R-:W-:-:S02]  /*04d0*/  PRMT R81, R81, 0x5410, R5 ;  /* 0x0000541051517816 */ /* 0x000fc40000000005 */
[----:B------:R-:W-:Y:S02]  /*04e0*/  PRMT R82, R82, 0x5410, R4 ;  /* 0x0000541052527816 */ /* 0x000fe40000000004 */
[--C-:B------:R-:W-:Y:S02]  /*04f0*/  SHF.R.U64 R83, R46, 0x10, R47.reuse ;  /* 0x000000102e537819 */ /* 0x100fe4000000122f */
[----:B------:R-:W-:Y:S02]  /*0500*/  SHF.R.U32.HI R4, RZ, 0x10, R47 ;  /* 0x00000010ff047819 */ /* 0x000fe4000001162f */
[--C-:B------:R-:W-:Y:S02]  /*0510*/  SHF.R.U64 R84, R48, 0x10, R49.reuse ;  /* 0x0000001030547819 */ /* 0x100fe40000001231 */
[----:B------:R-:W-:Y:S02]  /*0520*/  SHF.R.U32.HI R5, RZ, 0x10, R49 ;  /* 0x00000010ff057819 */ /* 0x000fe40000011631 */
[----:B0-----:R-:W-:-:S02]  /*0530*/  MOV R20, R9 ;  /* 0x0000000900147202 */ /* 0x001fc40000000f00 */
[--C-:B------:R-:W-:Y:S02]  /*0540*/  SHF.R.U64 R57, R8, 0x10, R9.reuse ;  /* 0x0000001008397819 */ /* 0x100fe40000001209 */
[----:B------:R-:W-:Y:S02]  /*0550*/  SHF.R.U32.HI R21, RZ, 0x10, R9 ;  /* 0x00000010ff157819 */ /* 0x000fe40000011609 */
[----:B------:R-:W-:Y:S02]  /*0560*/  MOV R56, R8 ;  /* 0x0000000800387202 */ /* 0x000fe40000000f00 */
[----:B------:R-:W-:Y:S02]  /*0570*/  MOV R58, R10 ;  /* 0x0000000a003a7202 */ /* 0x000fe40000000f00 */
[----:B------:R-:W-:Y:S02]  /*0580*/  SHF.R.U64 R59, R10, 0x10, R11 ;  /* 0x000000100a3b7819 */ /* 0x000fe4000000120b */
[----:B------:R-:W-:-:S02]  /*0590*/  MOV R9, R13 ;  /* 0x0000000d00097202 */ /* 0x000fc40000000f00 */
[--C-:B------:R-:W-:Y:S02]  /*05a0*/  SHF.R.U64 R62, R12, 0x10, R13.reuse ;  /* 0x000000100c3e7819 */ /* 0x100fe4000000120d */
[----:B------:R-:W-:Y:S02]  /*05b0*/  SHF.R.U32.HI R23, RZ, 0x10, R13 ;  /* 0x00000010ff177819 */ /* 0x000fe4000001160d */
[----:B------:R-:W-:Y:S02]  /*05c0*/  MOV R63, R14 ;  /* 0x0000000e003f7202 */ /* 0x000fe40000000f00 */
[----:B------:R-:W-:Y:S02]  /*05d0*/  SHF.R.U64 R68, R14, 0x10, R15 ;  /* 0x000000100e447819 */ /* 0x000fe4000000120f */
[----:B------:R-:W-:Y:S02]  /*05e0*/  MOV R8, R11 ;  /* 0x0000000b00087202 */ /* 0x000fe40000000f00 */
[----:B------:R-:W-:-:S02]  /*05f0*/  SHF.R.U32.HI R22, RZ, 0x10, R11 ;  /* 0x00000010ff167819 */ /* 0x000fc4000001160b */
[----:B------:R-:W-:Y:S02]  /*0600*/  MOV R60, R12 ;  /* 0x0000000c003c7202 */ /* 0x000fe40000000f00 */
[----:B------:R-:W-:Y:S02]  /*0610*/  MOV R10, R15 ;  /* 0x0000000f000a7202 */ /* 0x000fe40000000f00 */
[----:B------:R-:W-:Y:S02]  /*0620*/  SHF.R.U32.HI R14, RZ, 0x10, R15 ;  /* 0x00000010ff0e7819 */ /* 0x000fe4000001160f */
[----:B------:R-:W-:Y:S02]  /*0630*/  MOV R69, R16 ;  /* 0x0000001000457202 */ /* 0x000fe40000000f00 */
[----:B------:R-:W-:Y:S02]  /*0640*/  SHF.R.U64 R70, R16, 0x10, R17 ;  /* 0x0000001010467819 */ /* 0x000fe40000001211 */
[----:B------:R-:W-:-:S02]  /*0650*/  MOV R13, R7 ;  /* 0x00000007000d7202 */ /* 0x000fc40000000f00 */
[----:B------:R-:W-:Y:S02]  /*0660*/  PRMT R83, R83, 0x5410, R4 ;  /* 0x0000541053537816 */ /* 0x000fe40000000004 */
[----:B------:R-:W-:Y:S02]  /*0670*/  PRMT R84, R84, 0x5410, R5 ;  /* 0x0000541054547816 */ /* 0x000fe40000000005 */
[----:B------:R-:W-:Y:S02]  /*0680*/  MOV R11, R17 ;  /* 0x00000011000b7202 */ /* 0x000fe40000000f00 */
[----:B------:R-:W-:Y:S02]  /*0690*/  SHF.R.U32.HI R15, RZ, 0x10, R17 ;  /* 0x00000010ff0f7819 */ /* 0x000fe40000011611 */
[----:B------:R-:W-:Y:S02]  /*06a0*/  MOV R71, R18 ;  /* 0x0000001200477202 */ /* 0x000fe40000000f00 */
[----:B------:R-:W-:-:S02]  /*06b0*/  MOV R12, R19 ;  /* 0x00000013000c7202 */ /* 0x000fc40000000f00 */
[--C-:B------:R-:W-:Y:S02]  /*06c0*/  SHF.R.U64 R72, R18, 0x10, R19.reuse ;  /* 0x0000001012487819 */ /* 0x100fe40000001213 */
[----:B------:R-:W-:Y:S02]  /*06d0*/  SHF.R.U32.HI R16, RZ, 0x10, R19 ;  /* 0x00000010ff107819 */ /* 0x000fe40000011613 */
[----:B------:R-:W-:Y:S02]  /*06e0*/  SHF.R.U32.HI R7, RZ, 0x10, R7 ;  /* 0x00000010ff077819 */ /* 0x000fe40000011607 */
[--C-:B------:R-:W-:Y:S02]  /*06f0*/  SHF.R.U64 R85, R50, 0x10, R51.reuse ;  /* 0x0000001032557819 */ /* 0x100fe40000001233 */
[----:B------:R-:W-:Y:S02]  /*0700*/  SHF.R.U32.HI R4, RZ, 0x10, R51 ;  /* 0x00000010ff047819 */ /* 0x000fe40000011633 */
[----:B-1----:R-:W-:-:S02]  /*0710*/  ISETP.NE.AND P0, PT, RZ, UR4, PT ;  /* 0x00000004ff007c0c */ /* 0x002fc4000bf05270 */
[--C-:B------:R-:W-:Y:S02]  /*0720*/  SHF.R.U64 R86, R52, 0x10, R53.reuse ;  /* 0x0000001034567819 */ /* 0x100fe40000001235 */
[----:B------:R-:W-:Y:S02]  /*0730*/  SHF.R.U32.HI R5, RZ, 0x10, R53 ;  /* 0x00000010ff057819 */ /* 0x000fe40000011635 */
        /* <DEDUP_REMOVED lines=15> */
[----:B------:R-:W-:-:S02]  /*0830*/  P2R R55, PR, RZ, 0x1 ;  /* 0x00000001ff377803 */ /* 0x000fc40000000000 */
[----:B------:R-:W-:Y:S02]  /*0840*/  PRMT R85, R85, 0x5410, R4 ;  /* 0x0000541055557816 */ /* 0x000fe40000000004 */
[----:B--234-:R-:W-:-:S07]  /*0850*/  PRMT R86, R86, 0x5410, R5 ;  /* 0x0000541056567816 */ /* 0x01cfce0000000005 */
.L_x_21467:
[----:B------:R-:W-:Y:S01]  /*0860*/  UIMAD.WIDE UR4, UR7, 0x4, UR8 ;  /* 0x00000004070478a5 */ /* 0x000fe2000f8e0208 */
[----:B------:R-:W-:Y:S02]  /*0870*/  ISETP.NE.U32.AND P0, PT, RZ, UR18, PT ;  /* 0x00000012ff007c0c */ /* 0x000fe4000bf05070 */
[----:B------:R-:W-:Y:S02]  /*0880*/  PLOP3.LUT P6, PT, PT, PT, PT, 0x8, 0x80 ;  /* 0x000000000080781c */ /* 0x000fe40003fce170 */
[----:B------:R-:W-:Y:S02]  /*0890*/  PLOP3.LUT P5, PT, PT, PT, PT, 0x8, 0x80 ;  /* 0x000000000080781c */ /* 0x000fe40003fae170 */
[----:B------:R-:W-:Y:S02]  /*08a0*/  PLOP3.LUT P4, PT, PT, PT, PT, 0x8, 0x80 ;  /* 0x000000000080781c */ /* 0x000fe40003f8e170 */
[----:B------:R-:W-:Y:S01]  /*08b0*/  PLOP3.LUT P3, PT, PT, PT, PT, 0x8, 0x80 ;  /* 0x000000000080781c */ /* 0x000fe20003f6e170 */
[----:B-1----:R-:W-:Y:S01]  /*08c0*/  HFMA2 R37, -RZ, RZ, 0, 0 ;  /* 0x00000000ff257431 */ /* 0x002fe200000001ff */
[----:B------:R-:W-:Y:S01]  /*08d0*/  MOV R8, UR4 ;  /* 0x0000000400087c02 */ /* 0x000fe20008000f00 */
[----:B0-----:R-:W0:Y:S01]  /*08e0*/  LDC.64 R88, c[0x0][0x3a8] ;  /* 0x0000ea00ff587b82 */ /* 0x001e220000000a00 */
[----:B------:R-:W-:-:S05]  /*08f0*/  MOV R9, UR5 ;  /* 0x0000000500097c02 */ /* 0x000fca0008000f00 */
[----:B------:R-:W2:Y:S01]  /*0900*/  LDG.E R8, desc[UR14][R8.64] ;  /* 0x0000000e08087981 */ /* 0x000ea2000c1e1900 */
[----:B------:R-:W-:Y:S01]  /*0910*/  ISETP.NE.AND.EX P0, PT, RZ, UR19, PT, P0 ;  /* 0x00000013ff007c0c */ /* 0x000fe2000bf05300 */
[----:B------:R-:W-:-:S04]  /*0920*/  UIMAD UR4, UR7, UR16, URZ ;  /* 0x00000010070472a4 */ /* 0x000fc8000f8e02ff */
[----:B------:R-:W-:-:S04]  /*0930*/  USHF.R.S32.HI UR5, URZ, 0x1f, UR4 ;  /* 0x0000001fff057899 */ /* 0x000fc80008011404 */
[----:B------:R-:W-:-:S04]  /*0940*/  ULEA.HI UR5, UR5, UR4, URZ, 0x2 ;  /* 0x0000000405057291 */ /* 0x000fc8000f8f10ff */
[----:B------:R-:W-:Y:S01]  /*0950*/  VOTEU.ANY UP1, P0 ;  /* 0x0000000000ff7886 */ /* 0x000fe20000020100 */
[----:B------:R-:W-:Y:S02]  /*0960*/  PLOP3.LUT P2, PT, PT, PT, UP1, 0x80, 0x8 ;  /* 0x000000000008781c */ /* 0x000fe40003f4f018 */
[----:B------:R-:W-:-:S04]  /*0970*/  MOV R11, UR5 ;  /* 0x00000005000b7c02 */ /* 0x000fc80008000f00 */
[----:B------:R-:W-:-:S07]  /*0980*/  LEA.HI.SX32 R36, R11, R0, 0x1e ;  /* 0x000000000b247211 */ /* 0x000fce00078ff2ff */
[----:B------:R-:W1:Y:S02]  /*0990*/  @P2 LDC.64 R14, c[0x0][0x3a0] ;  /* 0x0000e800ff0e2b82 */ /* 0x000e640000000a00 */
[----:B-1----:R-:W-:-:S05]  /*09a0*/  @P2 IMAD.WIDE.U32 R14, R36, 0x10, R14 ;  /* 0x00000010240e2825 */ /* 0x002fca00078e000e */
[----:B------:R1:W3:Y:S01]  /*09b0*/  @P2 LDG.E.128 R28, desc[UR14][R14.64] ;  /* 0x0000000e0e1c2981 */ /* 0x0002e2000c1e1d00 */
[----:B--2---:R-:W-:-:S04]  /*09c0*/  ISETP.GT.AND P0, PT, R8, RZ, PT ;  /* 0x000000ff0800720c */ /* 0x004fc80003f04270 */
[----:B------:R-:W-:-:S04]  /*09d0*/  @P2 PLOP3.LUT P1, PT, P0, PT, PT, 0x80, 0x8 ;  /* 0x000000000008281c */ /* 0x000fc8000072f070 */
[----:B------:R-:W-:Y:S02]  /*09e0*/  @P2 PLOP3.LUT P6, PT, P1, PT, PT, 0x80, 0x8 ;  /* 0x000000000008281c */ /* 0x000fe40000fcf070 */
[----:B------:R-:W-:Y:S02]  /*09f0*/  @P2 PLOP3.LUT P5, PT, P1, PT, PT, 0x80, 0x8 ;  /* 0x000000000008281c */ /* 0x000fe40000faf070 */
[----:B------:R-:W-:Y:S02]  /*0a00*/  @P2 PLOP3.LUT P4, PT, P1, PT, PT, 0x80, 0x8 ;  /* 0x000000000008281c */ /* 0x000fe40000f8f070 */
[----:B------:R-:W-:Y:S02]  /*0a10*/  @P2 PLOP3.LUT P3, PT, P1, PT, PT, 0x80, 0x8 ;  /* 0x000000000008281c */ /* 0x000fe40000f6f070 */
[----:B------:R-:W-:Y:S02]  /*0a20*/  @!P2 PLOP3.LUT P1, PT, P0, PT, PT, 0x80, 0x8 ;  /* 0x000000000008a81c */ /* 0x000fe4000072f070 */
[----:B------:R-:W-:-:S13]  /*0a30*/  ISETP.GE.AND P0, PT, R8, 0x1, PT ;  /* 0x000000010800780c */ /* 0x000fda0003f06270 */
[----:B------:R-:W2:Y:S01]  /*0a40*/  @P0 LDC.64 R12, c[0x0][0x390] ;  /* 0x0000e400ff0c0b82 */ /* 0x000ea20000000a00 */
[----:B------:R-:W-:-:S05]  /*0a50*/  @P0 IADD3 R8, PT, PT, R8, -0x1, RZ ;  /* 0xffffffff08080810 */ /* 0x000fca0007ffe0ff */
[----:B------:R-:W-:Y:S02]  /*0a60*/  @P0 IMAD R8, R8, UR16, RZ ;  /* 0x0000001008080c24 */ /* 0x000fe4000f8e02ff */
[----:B------:R-:W4:Y:S03]  /*0a70*/  @P0 LDC.64 R10, c[0x0][0x390] ;  /* 0x0000e400ff0a0b82 */ /* 0x000f260000000a00 */
[----:B------:R-:W-:-:S04]  /*0a80*/  @P0 SHF.R.S32.HI R9, RZ, 0x1f, R8 ;  /* 0x0000001fff090819 */ /* 0x000fc80000011408 */
[----:B------:R-:W-:Y:S01]  /*0a90*/  @P0 LEA.HI R9, R9, R8, RZ, 0x2 ;  /* 0x0000000809090211 */ /* 0x000fe200078f10ff */
[----:B------:R-:W-:Y:S01]  /*0aa0*/  @UP1 UMOV UR4, UR6 ;  /* 0x0000000600041c82 */ /* 0x000fe20008000000 */
[----:B------:R-:W-:Y:S01]  /*0ab0*/  UIMAD.WIDE UR12, UR7, 0x4, UR10 ;  /* 0x00000004070c78a5 */ /* 0x000fe2000f8e020a */
[----:B-1----:R-:W-:Y:S01]  /*0ac0*/  IADD3 R15, PT, PT, R36, 0x80, RZ ;  /* 0x00000080240f7810 */ /* 0x002fe20007ffe0ff */
[----:B------:R-:W1:Y:S01]  /*0ad0*/  @P0 LDC.64 R18, c[0x0][0x390] ;  /* 0x0000e400ff120b82 */ /* 0x000e620000000a00 */
[----:B------:R-:W-:-:S05]  /*0ae0*/  @P0 LEA.HI.SX32 R37, R9, R0, 0x1e ;  /* 0x0000000009250211 */ /* 0x000fca00078ff2ff */
[C---:B--2---:R-:W-:Y:S02]  /*0af0*/  @P0 IMAD.WIDE.U32 R12, R37.reuse, 0x10, R12 ;  /* 0x00000010250c0825 */ /* 0x044fe400078e000c */
[----:B------:R-:W2:Y:S03]  /*0b00*/  @P2 LDC.64 R8, c[0x0][0x3a0] ;  /* 0x0000e800ff082b82 */ /* 0x000ea60000000a00 */
[----:B------:R-:W3:Y:S01]  /*0b10*/  @P0 LDG.E.128 R4, desc[UR14][R12.64] ;  /* 0x0000000e0c040981 */ /* 0x000ee2000c1e1d00 */
[----:B------:R-:W-:Y:S02]  /*0b20*/  @P0 IADD3 R21, PT, PT, R37, 0x80, RZ ;  /* 0x0000008025150810 */ /* 0x000fe40007ffe0ff */
[----:B------:R-:W-:Y:S02]  /*0b30*/  MOV R16, UR12 ;  /* 0x0000000c00107c02 */ /* 0x000fe40008000f00 */
[----:B------:R-:W-:Y:S01]  /*0b40*/  MOV R17, UR13 ;  /* 0x0000000d00117c02 */ /* 0x000fe20008000f00 */
[----:B----4-:R-:W-:Y:S01]  /*0b50*/  @P0 IMAD.WIDE.U32 R20, R21, 0x10, R10 ;  /* 0x0000001015140825 */ /* 0x010fe200078e000a */
[----:B------:R-:W4:Y:S03]  /*0b60*/  @P0 LDC.64 R24, c[0x0][0x390] ;  /* 0x0000e400ff180b82 */ /* 0x000f260000000a00 */
[----:B------:R1:W5:Y:S05]  /*0b70*/  LDG.E R61, desc[UR14][R16.64] ;  /* 0x0000000e103d7981 */ /* 0x00036a000c1e1900 */
[----:B------:R-:W4:Y:S01]  /*0b80*/  @P0 LDC.64 R32, c[0x0][0x390] ;  /* 0x0000e400ff200b82 */ /* 0x000f220000000a00 */
[----:B--2---:R-:W-:-:S07]  /*0b90*/  @P2 IMAD.WIDE.U32 R10, R15, 0x10, R8 ;  /* 0x000000100f0a2825 */ /* 0x004fce00078e0008 */
[----:B------:R-:W2:Y:S08]  /*0ba0*/  @P0 LDC.64 R38, c[0x0][0x390] ;  /* 0x0000e400ff260b82 */ /* 0x000eb00000000a00 */
[----:B------:R-:W2:Y:S08]  /*0bb0*/  @P0 LDC.64 R66, c[0x0][0x390] ;  /* 0x0000e400ff420b82 */ /* 0x000eb00000000a00 */
[----:B------:R-:W2:Y:S01]  /*0bc0*/  @P0 LDC.64 R76, c[0x0][0x390] ;  /* 0x0000e400ff4c0b82 */ /* 0x000ea20000000a00 */
[----:B---3--:R-:W-:Y:S01]  /*0bd0*/  @P6 FFMA.FTZ R28, R4, UR4, R28 ;  /* 0x00000004041c6c23 */ /* 0x008fe2000801001c */
[----:B------:R-:W-:Y:S01]  /*0be0*/  @P5 FFMA.FTZ R29, R5, UR4, R29 ;  /* 0x00000004051d5c23 */ /* 0x000fe2000801001d */
[----:B------:R-:W-:Y:S01]  /*0bf0*/  @P4 FFMA.FTZ R30, R6, UR4, R30 ;  /* 0x00000004061e4c23 */ /* 0x000fe2000801001e */
[----:B------:R-:W-:Y:S01]  /*0c00*/  @P3 FFMA.FTZ R31, R7, UR4, R31 ;  /* 0x00000004071f3c23 */ /* 0x000fe2000801001f */
[----:B------:R-:W-:-:S02]  /*0c10*/  @!UP1 UMOV UR4, UR6 ;  /* 0x0000000600049c82 */ /* 0x000fc40008000000 */
[----:B------:R-:W-:Y:S01]  /*0c20*/  @!P2 FMUL.FTZ R12, R4, UR4 ;  /* 0x00000004040cac20 */ /* 0x000fe20008410000 */
[----:B------:R-:W-:-:S04]  /*0c30*/  @!P2 FMUL.FTZ R13, R5, UR4 ;  /* 0x00000004050dac20 */ /* 0x000fc80008410000 */
[----:B------:R-:W-:Y:S01]  /*0c40*/  @!P2 FSEL R28, R12, RZ, P1 ;  /* 0x000000ff0c1ca208 */ /* 0x000fe20000800000 */
[----:B------:R-:W-:Y:S01]  /*0c50*/  @!P2 FMUL.FTZ R12, R6, UR4 ;  /* 0x00000004060cac20 */ /* 0x000fe20008410000 */
[----:B------:R-:W-:Y:S01]  /*0c60*/  @!P2 FSEL R29, R13, RZ, P1 ;  /* 0x000000ff0d1da208 */ /* 0x000fe20000800000 */
[----:B------:R-:W-:-:S03]  /*0c70*/  @!P2 FMUL.FTZ R13, R7, UR4 ;  /* 0x00000004070dac20 */ /* 0x000fc60008410000 */
[----:B------:R-:W-:Y:S02]  /*0c80*/  @!P2 FSEL R30, R12, RZ, P1 ;  /* 0x000000ff0c1ea208 */ /* 0x000fe40000800000 */
[----:B------:R-:W-:Y:S01]  /*0c90*/  @!P2 FSEL R31, R13, RZ, P1 ;  /* 0x000000ff0d1fa208 */ /* 0x000fe20000800000 */
[----:B0-----:R-:W-:-:S05]  /*0ca0*/  IMAD.WIDE.U32 R12, R36, 0x10, R88 ;  /* 0x00000010240c7825 */ /* 0x001fca00078e0058 */
[----:B------:R0:W-:Y:S04]  /*0cb0*/  STG.E.128 desc[UR14][R12.64], R28 ;  /* 0x0000001c0c007986 */ /* 0x0001e8000c101d0e */
[----:B------:R3:W4:Y:S04]  /*0cc0*/  @P0 LDG.E.128 R4, desc[UR14][R20.64] ;  /* 0x0000000e14040981 */ /* 0x000728000c1e1d00 */
[----:B------:R-:W2:Y:S01]  /*0cd0*/  @P2 LDG.E.128 R8, desc[UR14][R10.64] ;  /* 0x0000000e0a082981 */ /* 0x000ea2000c1e1d00 */
[----:B------:R-:W-:Y:S02]  /*0ce0*/  PLOP3.LUT P5, PT, PT, PT, PT, 0x8, 0x80 ;  /* 0x000000000080781c */ /* 0x000fe40003fae170 */
[----:B------:R-:W-:-:S02]  /*0cf0*/  @P2 PLOP3.LUT P5, PT, P1, PT, PT, 0x80, 0x8 ;  /* 0x000000000008281c */ /* 0x000fc40000faf070 */
[----:B------:R-:W-:Y:S01]  /*0d00*/  PLOP3.LUT P4, PT, PT, PT, PT, 0x8, 0x80 ;  /* 0x000000000080781c */ /* 0x000fe20003f8e170 */
[----:B0-----:R-:W0:Y:S01]  /*0d10*/  @P2 LDC.64 R12, c[0x0][0x3a0] ;  /* 0x0000e800ff0c2b82 */ /* 0x001e220000000a00 */
[----:B------:R-:W-:Y:S02]  /*0d20*/  @P2 PLOP3.LUT P4, PT, P1, PT, PT, 0x80, 0x8 ;  /* 0x000000000008281c */ /* 0x000fe40000f8f070 */
[----:B------:R-:W-:Y:S02]  /*0d30*/  PLOP3.LUT P3, PT, PT, PT, PT, 0x8, 0x80 ;  /* 0x000000000080781c */ /* 0x000fe40003f6e170 */
[----:B------:R-:W-:Y:S02]  /*0d40*/  @P2 PLOP3.LUT P3, PT, P1, PT, PT, 0x80, 0x8 ;  /* 0x000000000008281c */ /* 0x000fe40000f6f070 */
[----:B-1----:R-:W-:Y:S02]  /*0d50*/  IADD3 R17, PT, PT, R36, 0x100, RZ ;  /* 0x0000010024117810 */ /* 0x002fe40007ffe0ff */
[----:B---3--:R-:W-:Y:S01]  /*0d60*/  @P0 IADD3 R21, PT, PT, R37, 0x100, RZ ;  /* 0x0000010025150810 */ /* 0x008fe20007ffe0ff */
[----:B------:R-:W-:-:S04]  /*0d70*/  IMAD.WIDE.U32 R22, R15, 0x10, R88 ;  /* 0x000000100f167825 */ /* 0x000fc800078e0058 */
[----:B------:R-:W-:-:S04]  /*0d80*/  @P0 IMAD.WIDE.U32 R18, R21, 0x10, R18 ;  /* 0x0000001015120825 */ /* 0x000fc800078e0012 */
[C---:B----4-:R-:W-:Y:S01]  /*0d90*/  @!P2 FMUL.FTZ R14, R4.reuse, UR4 ;  /* 0x00000004040eac20 */ /* 0x050fe20008410000 */
[----:B--2---:R-:W-:Y:S01]  /*0da0*/  @P5 FFMA.FTZ R8, R4, UR4, R8 ;  /* 0x0000000404085c23 */ /* 0x004fe20008010008 */
[----:B------:R-:W-:Y:S02]  /*0db0*/  PLOP3.LUT P5, PT, PT, PT, PT, 0x8, 0x80 ;  /* 0x000000000080781c */ /* 0x000fe40003fae170 */
[----:B------:R-:W-:Y:S01]  /*0dc0*/  @P2 PLOP3.LUT P5, PT, P1, PT, PT, 0x80, 0x8 ;  /* 0x000000000008281c */ /* 0x000fe20000faf070 */
[C---:B------:R-:W-:Y:S01]  /*0dd0*/  @!P2 FMUL.FTZ R16, R5.reuse, UR4 ;  /* 0x000000040510ac20 */ /* 0x040fe20008410000 */
[----:B------:R-:W-:Y:S01]  /*0de0*/  @P4 FFMA.FTZ R9, R5, UR4, R9 ;  /* 0x0000000405094c23 */ /* 0x000fe20008010009 */
[----:B------:R-:W-:Y:S01]  /*0df0*/  @!P2 FSEL R8, R14, RZ, P1 ;  /* 0x000000ff0e08a208 */ /* 0x000fe20000800000 */
[----:B------:R-:W-:Y:S02]  /*0e00*/  @!P2 FMUL.FTZ R14, R6, UR4 ;  /* 0x00000004060eac20 */ /* 0x000fe40008410000 */
[----:B------:R-:W-:Y:S01]  /*0e10*/  @!P2 FSEL R9, R16, RZ, P1 ;  /* 0x000000ff1009a208 */ /* 0x000fe20000800000 */
[----:B------:R-:W-:Y:S01]  /*0e20*/  @!P2 FMUL.FTZ R16, R7, UR4 ;  /* 0x000000040710ac20 */ /* 0x000fe20008410000 */
[----:B------:R-:W-:Y:S01]  /*0e30*/  @P3 FFMA.FTZ R10, R6, UR4, R10 ;  /* 0x00000004060a3c23 */ /* 0x000fe2000801000a */
[----:B------:R-:W-:Y:S01]  /*0e40*/  @!P2 FSEL R10, R14, RZ, P1 ;  /* 0x000000ff0e0aa208 */ /* 0x000fe20000800000 */
[----:B0-----:R-:W-:-:S04]  /*0e50*/  @P2 IMAD.WIDE.U32 R14, R17, 0x10, R12 ;  /* 0x00000010110e2825 */ /* 0x001fc800078e000c */
[----:B------:R-:W-:Y:S01]  /*0e60*/  @P5 FFMA.FTZ R11, R7, UR4, R11 ;  /* 0x00000004070b5c23 */ /* 0x000fe2000801000b */
[----:B------:R-:W-:-:S05]  /*0e70*/  @!P2 FSEL R11, R16, RZ, P1 ;  /* 0x000000ff100ba208 */ /* 0x000fca0000800000 */
[----:B------:R0:W-:Y:S04]  /*0e80*/  STG.E.128 desc[UR14][R22.64], R8 ;  /* 0x0000000816007986 */ /* 0x0001e8000c101d0e */
[----:B------:R1:W2:Y:S04]  /*0e90*/  @P0 LDG.E.128 R4, desc[UR14][R18.64] ;  /* 0x0000000e12040981 */ /* 0x0002a8000c1e1d00 */
[----:B------:R-:W2:Y:S01]  /*0ea0*/  @P2 LDG.E.128 R12, desc[UR14][R14.64] ;  /* 0x0000000e0e0c2981 */ /* 0x000ea2000c1e1d00 */
[----:B------:R-:W-:Y:S02]  /*0eb0*/  PLOP3.LUT P5, PT, PT, PT, PT, 0x8, 0x80 ;  /* 0x000000000080781c */ /* 0x000fe40003fae170 */
[----:B------:R-:W-:-:S02]  /*0ec0*/  @P2 PLOP3.LUT P5, PT, P1, PT, PT, 0x80, 0x8 ;  /* 0x000000000008281c */ /* 0x000fc40000faf070 */
[----:B------:R-:W-:Y:S02]  /*0ed0*/  PLOP3.LUT P4, PT, PT, PT, PT, 0x8, 0x80 ;  /* 0x000000000080781c */ /* 0x000fe40003f8e170 */
[----:B------:R-:W-:Y:S01]  /*0ee0*/  @P2 PLOP3.LUT P4, PT, P1, PT, PT, 0x80, 0x8 ;  /* 0x000000000008281c */ /* 0x000fe20000f8f070 */
[----:B0-----:R-:W0:Y:S01]  /*0ef0*/  @P2 LDC.64 R22, c[0x0][0x3a0] ;  /* 0x0000e800ff162b82 */ /* 0x001e220000000a00 */
[----:B------:R-:W-:Y:S02]  /*0f00*/  PLOP3.LUT P3, PT, PT, PT, PT, 0x8, 0x80 ;  /* 0x000000000080781c */ /* 0x000fe40003f6e170 */
[----:B------:R-:W-:Y:S02]  /*0f10*/  @P2 PLOP3.LUT P3, PT, P1, PT, PT, 0x80, 0x8 ;  /* 0x000000000008281c */ /* 0x000fe40000f6f070 */
[----:B-1----:R-:W-:Y:S02]  /*0f20*/  @P0 IADD3 R19, PT, PT, R37, 0x180, RZ ;  /* 0x0000018025130810 */ /* 0x002fe40007ffe0ff */
[----:B------:R-:W-:Y:S01]  /*0f30*/  IADD3 R21, PT, PT, R36, 0x180, RZ ;  /* 0x0000018024157810 */ /* 0x000fe20007ffe0ff */
[----:B------:R-:W-:-:S04]  /*0f40*/  IMAD.WIDE.U32 R26, R17, 0x10, R88 ;  /* 0x00000010111a7825 */ /* 0x000fc800078e0058 */
[----:B------:R-:W-:-:S04]  /*0f50*/  @P0 IMAD.WIDE.U32 R24, R19, 0x10, R24 ;  /* 0x0000001013180825 */ /* 0x000fc800078e0018 */
[----:B0-----:R-:W-:-:S04]  /*0f60*/  @P2 IMAD.WIDE.U32 R22, R21, 0x10, R22 ;  /* 0x0000001015162825 */ /* 0x001fc800078e0016 */
[C---:B--2---:R-:W-:Y:S01]  /*0f70*/  @P5 FFMA.FTZ R12, R4.reuse, UR4, R12 ;  /* 0x00000004040c5c23 */ /* 0x044fe2000801000c */
[----:B------:R-:W-:Y:S02]  /*0f80*/  PLOP3.LUT P5, PT, PT, PT, PT, 0x8, 0x80 ;  /* 0x000000000080781c */ /* 0x000fe40003fae170 */
[----:B------:R-:W-:Y:S01]  /*0f90*/  @P2 PLOP3.LUT P5, PT, P1, PT, PT, 0x80, 0x8 ;  /* 0x000000000008281c */ /* 0x000fe20000faf070 */
[----:B------:R-:W-:Y:S01]  /*0fa0*/  @!P2 FMUL.FTZ R16, R4, UR4 ;  /* 0x000000040410ac20 */ /* 0x000fe20008410000 */
[C---:B------:R-:W-:Y:S01]  /*0fb0*/  @!P2 FMUL.FTZ R18, R5.reuse, UR4 ;  /* 0x000000040512ac20 */ /* 0x040fe20008410000 */
[----:B------:R-:W-:-:S03]  /*0fc0*/  @P4 FFMA.FTZ R13, R5, UR4, R13 ;  /* 0x00000004050d4c23 */ /* 0x000fc6000801000d */
[----:B------:R-:W-:Y:S01]  /*0fd0*/  @!P2 FSEL R12, R16, RZ, P1 ;  /* 0x000000ff100ca208 */ /* 0x000fe20000800000 */
[----:B------:R-:W-:Y:S01]  /*0fe0*/  @!P2 FMUL.FTZ R16, R7, UR4 ;  /* 0x000000040710ac20 */ /* 0x000fe20008410000 */
[----:B------:R-:W-:Y:S01]  /*0ff0*/  @!P2 FSEL R13, R18, RZ, P1 ;  /* 0x000000ff120da208 */ /* 0x000fe20000800000 */
[C---:B------:R-:W-:Y:S01]  /*1000*/  @!P2 FMUL.FTZ R18, R6.reuse, UR4 ;  /* 0x000000040612ac20 */ /* 0x040fe20008410000 */
[----:B------:R-:W-:-:S03]  /*1010*/  @P3 FFMA.FTZ R14, R6, UR4, R14 ;  /* 0x00000004060e3c23 */ /* 0x000fc6000801000e */
[----:B------:R-:W-:Y:S01]  /*1020*/  @P5 FFMA.FTZ R15, R7, UR4, R15 ;  /* 0x00000004070f5c23 */ /* 0x000fe2000801000f */
[----:B------:R-:W-:Y:S02]  /*1030*/  @!P2 FSEL R14, R18, RZ, P1 ;  /* 0x000000ff120ea208 */ /* 0x000fe40000800000 */
[----:B------:R-:W-:-:S05]  /*1040*/  @!P2 FSEL R15, R16, RZ, P1 ;  /* 0x000000ff100fa208 */ /* 0x000fca0000800000 */
[----:B------:R0:W-:Y:S04]  /*1050*/  STG.E.128 desc[UR14][R26.64], R12 ;  /* 0x0000000c1a007986 */ /* 0x0001e8000c101d0e */
[----:B------:R-:W2:Y:S04]  /*1060*/  @P0 LDG.E.128 R4, desc[UR14][R24.64] ;  /* 0x0000000e18040981 */ /* 0x000ea8000c1e1d00 */
[----:B------:R1:W2:Y:S01]  /*1070*/  @P2 LDG.E.128 R16, desc[UR14][R22.64] ;  /* 0x0000000e16102981 */ /* 0x0002a2000c1e1d00 */
        /* <DEDUP_REMOVED lines=85> */
[----:B------:R1:W2:Y:S04]  /*15d0*/  @P0 LDG.E.128 R4, desc[UR14][R66.64] ;  /* 0x0000000e42040981 */ /* 0x0002a8000c1e1d00 */
[----:B------:R3:W2:Y:S01]  /*15e0*/  @P2 LDG.E.128 R32, desc[UR14][R64.64] ;  /* 0x0000000e40202981 */ /* 0x0006a2000c1e1d00 */
[----:B------:R-:W-:Y:S02]  /*15f0*/  PLOP3.LUT P5, PT, PT, PT, PT, 0x8, 0x80 ;  /* 0x000000000080781c */ /* 0x000fe40003fae170 */
[----:B------:R-:W-:-:S02]  /*1600*/  @P2 PLOP3.LUT P5, PT, P1, PT, PT, 0x80, 0x8 ;  /* 0x000000000008281c */ /* 0x000fc40000faf070 */
[----:B------:R-:W-:Y:S01]  /*1610*/  PLOP3.LUT P3, PT, PT, PT, PT, 0x8, 0x80 ;  /* 0x000000000080781c */ /* 0x000fe20003f6e170 */
[----:B-1----:R-:W1:Y:S01]  /*1620*/  @P2 LDC.64 R66, c[0x0][0x3a0] ;  /* 0x0000e800ff422b82 */ /* 0x002e620000000a00 */
[----:B------:R-:W-:Y:S02]  /*1630*/  @P2 PLOP3.LUT P3, PT, P1, PT, PT, 0x80, 0x8 ;  /* 0x000000000008281c */ /* 0x000fe40000f6f070 */
[----:B------:R-:W-:Y:S02]  /*1640*/  @P0 IADD3 R37, PT, PT, R37, 0x380, RZ ;  /* 0x0000038025250810 */ /* 0x000fe40007ffe0ff */
[----:B------:R-:W-:Y:S02]  /*1650*/  PLOP3.LUT P4, PT, PT, PT, PT, 0x8, 0x80 ;  /* 0x000000000080781c */ /* 0x000fe40003f8e170 */
[----:B------:R-:W-:Y:S01]  /*1660*/  @P2 PLOP3.LUT P4, PT, P1, PT, PT, 0x80, 0x8 ;  /* 0x000000000008281c */ /* 0x000fe20000f8f070 */
[----:B------:R-:W-:Y:S01]  /*1670*/  @P0 IMAD.WIDE.U32 R76, R37, 0x10, R76 ;  /* 0x00000010254c0825 */ /* 0x000fe200078e004c */
[----:B---3--:R-:W-:-:S03]  /*1680*/  IADD3 R65, PT, PT, R36, 0x380, RZ ;  /* 0x0000038024417810 */ /* 0x008fc60007ffe0ff */
[----:B0-----:R-:W-:-:S04]  /*1690*/  IMAD.WIDE.U32 R90, R39, 0x10, R88 ;  /* 0x00000010275a7825 */ /* 0x001fc800078e0058 */
[----:B------:R-:W-:Y:S01]  /*16a0*/  FADD.FTZ R64, RZ, R28 ;  /* 0x0000001cff407221 */ /* 0x000fe20000010000 */
        /* <DEDUP_REMOVED lines=9> */
[----:B------:R-:W-:Y:S01]  /*1740*/  @!P2 FMUL.FTZ R37, R7, UR4 ;  /* 0x000000040725ac20 */ /* 0x000fe20008410000 */
[----:B------:R-:W-:Y:S02]  /*1750*/  @P4 FFMA.FTZ R33, R5, UR4, R33 ;  /* 0x0000000405214c23 */ /* 0x000fe40008010021 */
[----:B------:R-:W-:Y:S01]  /*1760*/  @!P2 FSEL R33, R38, RZ, P1 ;  /* 0x000000ff2621a208 */ /* 0x000fe20000800000 */
[----:B------:R-:W-:Y:S01]  /*1770*/  @P5 FFMA.FTZ R35, R7, UR4, R35 ;  /* 0x0000000407235c23 */ /* 0x000fe20008010023 */
[----:B------:R-:W-:Y:S01]  /*1780*/  @!P2 FSEL R35, R37, RZ, P1 ;  /* 0x000000ff2523a208 */ /* 0x000fe20000800000 */
[----:B-1----:R-:W-:-:S04]  /*1790*/  @P2 IMAD.WIDE.U32 R36, R65, 0x10, R66 ;  /* 0x0000001041242825 */ /* 0x002fc800078e0042 */
[----:B------:R-:W-:Y:S04]  /*17a0*/  STG.E.128 desc[UR14][R90.64], R32 ;  /* 0x000000205a007986 */ /* 0x000fe8000c101d0e */
[----:B------:R-:W2:Y:S04]  /*17b0*/  @P0 LDG.E.128 R4, desc[UR14][R76.64] ;  /* 0x0000000e4c040981 */ /* 0x000ea8000c1e1d00 */
[----:B------:R-:W3:Y:S01]  /*17c0*/  @P2 LDG.E.128 R36, desc[UR14][R36.64] ;  /* 0x0000000e24242981 */ /* 0x000ee2000c1e1d00 */
        /* <DEDUP_REMOVED lines=20> */
[----:B------:R-:W-:-:S03]  /*1910*/  PLOP3.LUT P0, PT, PT, PT, PT, 0x8, 0x80 ;  /* 0x000000000080781c */ /* 0x000fc60003f0e170 */
[----:B------:R-:W-:Y:S01]  /*1920*/  FADD.FTZ R67, R64, R25 ;  /* 0x0000001940437221 */ /* 0x000fe20000010000 */
[----:B------:R-:W-:-:S03]  /*1930*/  @P2 PLOP3.LUT P0, PT, P1, PT, PT, 0x80, 0x8 ;  /* 0x000000000008281c */ /* 0x000fc60000f0f070 */
[----:B------:R-:W-:Y:S01]  /*1940*/  FADD.FTZ R64, R67, R26 ;  /* 0x0000001a43407221 */ /* 0x000fe20000010000 */
[----:B------:R-:W-:Y:S02]  /*1950*/  PLOP3.LUT P3, PT, PT, PT, PT, 0x8, 0x80 ;  /* 0x000000000080781c */ /* 0x000fe40003f6e170 */
[----:B------:R-:W-:Y:S01]  /*1960*/  @P2 PLOP3.LUT P3, PT, P1, PT, PT, 0x80, 0x8 ;  /* 0x000000000008281c */ /* 0x000fe20000f6f070 */
[----:B------:R-:W-:Y:S01]  /*1970*/  FADD.FTZ R67, R64, R27 ;  /* 0x0000001b40437221 */ /* 0x000fe20000010000 */
[----:B------:R-:W-:-:S03]  /*1980*/  PLOP3.LUT P4, PT, PT, PT, PT, 0x8, 0x80 ;  /* 0x000000000080781c */ /* 0x000fc60003f8e170 */
[----:B------:R-:W-:Y:S01]  /*1990*/  FADD.FTZ R66, R67, R32 ;  /* 0x0000002043427221 */ /* 0x000fe20000010000 */
[----:B------:R-:W-:-:S03]  /*19a0*/  @P2 PLOP3.LUT P4, PT, P1, PT, PT, 0x80, 0x8 ;  /* 0x000000000008281c */ /* 0x000fc60000f8f070 */
[----:B------:R-:W-:-:S04]  /*19b0*/  FADD.FTZ R67, R66, R33 ;  /* 0x0000002142437221 */ /* 0x000fc80000010000 */
[----:B------:R-:W-:-:S04]  /*19c0*/  FADD.FTZ R66, R67, R34 ;  /* 0x0000002243427221 */ /* 0x000fc80000010000 */
[----:B------:R-:W-:Y:S01]  /*19d0*/  FADD.FTZ R67, R66, R35 ;  /* 0x0000002342437221 */ /* 0x000fe20000010000 */
[C---:B--2---:R-:W-:Y:S01]  /*19e0*/  @!P2 FMUL.FTZ R64, R4.reuse, UR4 ;  /* 0x000000040440ac20 */ /* 0x044fe20008410000 */
[----:B---3--:R-:W-:-:S04]  /*19f0*/  @P0 FFMA.FTZ R36, R4, UR4, R36 ;  /* 0x0000000404240c23 */ /* 0x008fc80008010024 */
[----:B------:R-:W-:Y:S01]  /*1a00*/  @!P2 FSEL R36, R64, RZ, P1 ;  /* 0x000000ff4024a208 */ /* 0x000fe20000800000 */
[C---:B------:R-:W-:Y:S01]  /*1a10*/  @!P2 FMUL.FTZ R64, R5.reuse, UR4 ;  /* 0x000000040540ac20 */ /* 0x040fe20008410000 */
[----:B------:R-:W-:Y:S01]  /*1a20*/  PLOP3.LUT P0, PT, PT, PT, PT, 0x8, 0x80 ;  /* 0x000000000080781c */ /* 0x000fe20003f0e170 */
[----:B------:R-:W-:Y:S01]  /*1a30*/  @P3 FFMA.FTZ R37, R5, UR4, R37 ;  /* 0x0000000405253c23 */ /* 0x000fe20008010025 */
[----:B------:R-:W-:Y:S02]  /*1a40*/  @P2 PLOP3.LUT P0, PT, P1, PT, PT, 0x80, 0x8 ;  /* 0x000000000008281c */ /* 0x000fe40000f0f070 */
[----:B------:R-:W-:Y:S01]  /*1a50*/  @!P2 FSEL R37, R64, RZ, P1 ;  /* 0x000000ff4025a208 */ /* 0x000fe20000800000 */
[C---:B------:R-:W-:Y:S01]  /*1a60*/  @!P2 FMUL.FTZ R64, R6.reuse, UR4 ;  /* 0x000000040640ac20 */ /* 0x040fe20008410000 */
[----:B------:R-:W-:Y:S01]  /*1a70*/  @P4 FFMA.FTZ R38, R6, UR4, R38 ;  /* 0x0000000406264c23 */ /* 0x000fe20008010026 */
[----:B------:R-:W-:-:S03]  /*1a80*/  FADD.FTZ R66, R67, R36 ;  /* 0x0000002443427221 */ /* 0x000fc60000010000 */
[----:B------:R-:W-:Y:S01]  /*1a90*/  @!P2 FSEL R38, R64, RZ, P1 ;  /* 0x000000ff4026a208 */ /* 0x000fe20000800000 */
[----:B------:R-:W-:Y:S01]  /*1aa0*/  @!P2 FMUL.FTZ R64, R7, UR4 ;  /* 0x000000040740ac20 */ /* 0x000fe20008410000 */
[----:B------:R-:W-:-:S03]  /*1ab0*/  FADD.FTZ R67, R66, R37 ;  /* 0x0000002542437221 */ /* 0x000fc60000010000 */
[----:B------:R-:W-:Y:S01]  /*1ac0*/  @P0 FFMA.FTZ R39, R7, UR4, R39 ;  /* 0x0000000407270c23 */ /* 0x000fe20008010027 */
[----:B------:R-:W-:Y:S01]  /*1ad0*/  @!P2 FSEL R39, R64, RZ, P1 ;  /* 0x000000ff4027a208 */ /* 0x000fe20000800000 */
        /* <DEDUP_REMOVED lines=73> */
[C---:B------:R-:W-:Y:S01]  /*1f70*/  FADD.FTZ R66, -R64.reuse, R38 ;  /* 0x0000002640427221 */ /* 0x040fe20000010100 */
[----:B------:R-:W-:-:S03]  /*1f80*/  FADD.FTZ R91, -R64, R39 ;  /* 0x00000027405b7221 */ /* 0x000fc60000010100 */
[----:B------:R-:W-:-:S04]  /*1f90*/  FFMA.FTZ R66, R66, R66, R67 ;  /* 0x0000004242427223 */ /* 0x000fc80000010043 */
[----:B------:R-:W-:-:S05]  /*1fa0*/  FFMA.FTZ R91, R91, R91, R66 ;  /* 0x0000005b5b5b7223 */ /* 0x000fca0000010042 */
[----:B------:R-:W0:Y:S02]  /*1fb0*/  SHFL.BFLY PT, R90, R91, 0x1, 0x1f ;  /* 0x0c201f005b5a7f89 */ /* 0x000e2400000e0000 */
[----:B0-----:R-:W-:-:S05]  /*1fc0*/  FADD.FTZ R90, R91, R90 ;  /* 0x0000005a5b5a7221 */ /* 0x001fca0000010000 */
[----:B------:R-:W0:Y:S02]  /*1fd0*/  SHFL.BFLY PT, R87, R90, 0x2, 0x1f ;  /* 0x0c401f005a577f89 */ /* 0x000e2400000e0000 */
[----:B0-----:R-:W-:-:S05]  /*1fe0*/  FADD.FTZ R87, R90, R87 ;  /* 0x000000575a577221 */ /* 0x001fca0000010000 */
[----:B------:R-:W0:Y:S01]  /*1ff0*/  SHFL.BFLY PT, R76, R87, 0x4, 0x1f ;  /* 0x0c801f00574c7f89 */ /* 0x000e2200000e0000 */
[----:B------:R-:W-:Y:S01]  /*2000*/  ISETP.GT.U32.AND P1, PT, R54, 0x3, PT ;  /* 0x000000033600780c */ /* 0x000fe20003f24070 */
[----:B0-----:R-:W-:-:S05]  /*2010*/  FADD.FTZ R76, R87, R76 ;  /* 0x0000004c574c7221 */ /* 0x001fca0000010000 */
[----:B------:R-:W0:Y:S07]  /*2020*/  SHFL.BFLY PT, R67, R76, 0x8, 0x1f ;  /* 0x0d001f004c437f89 */ /* 0x000e2e00000e0000 */
[----:B------:R-:W1:Y:S01]  /*2030*/  @!P1 S2R R66, SR_CgaCtaId ;  /* 0x0000000000429919 */ /* 0x000e620000008800 */
[----:B------:R-:W-:Y:S01]  /*2040*/  IMAD.WIDE.U32 R92, R65, 0x10, R88 ;  /* 0x00000010415c7825 */ /* 0x000fe200078e0058 */
[----:B------:R-:W-:Y:S02]  /*2050*/  PLOP3.LUT P0, PT, PT, PT, UP0, 0x80, 0x8 ;  /* 0x000000000008781c */ /* 0x000fe40003f0f008 */
[----:B------:R-:W-:-:S02]  /*2060*/  PLOP3.LUT P2, PT, PT, PT, PT, 0x8, 0x80 ;  /* 0x000000000080781c */ /* 0x000fc40003f4e170 */
[----:B------:R-:W-:Y:S01]  /*2070*/  STG.E.128 desc[UR14][R92.64], R36 ;  /* 0x000000245c007986 */ /* 0x000fe2000c101d0e */
[----:B------:R-:W-:Y:S01]  /*2080*/  @!P1 PLOP3.LUT P2, PT, P0, PT, PT, 0x80, 0x8 ;  /* 0x000000000008981c */ /* 0x000fe2000074f070 */
[----:B0-----:R-:W-:-:S05]  /*2090*/  FADD.FTZ R77, R76, R67 ;  /* 0x000000434c4d7221 */ /* 0x001fca0000010000 */
[----:B------:R-:W0:Y:S01]  /*20a0*/  SHFL.BFLY PT, R88, R77, 0x10, 0x1f ;  /* 0x0e001f004d587f89 */ /* 0x000e2200000e0000 */
[----:B------:R-:W-:Y:S02]  /*20b0*/  ISETP.NE.AND P0, PT, R54, RZ, PT ;  /* 0x000000ff3600720c */ /* 0x000fe40003f05270 */
[----:B------:R-:W-:-:S04]  /*20c0*/  @!P1 MOV R89, 0x400 ;  /* 0x0000040000599802 */ /* 0x000fc80000000f00 */
[----:B-1----:R-:W-:Y:S01]  /*20d0*/  @!P1 LEA R89, R66, R89, 0x18 ;  /* 0x0000005942599211 */ /* 0x002fe200078ec0ff */
[----:B------:R-:W-:Y:S03]  /*20e0*/  BSSY.RECONVERGENT B0, `(.L_x_21464) ;  /* 0x000000d000007945 */ /* 0x000fe60003800200 */
[----:B------:R-:W-:Y:S02]  /*20f0*/  @P2 IADD3 R89, PT, PT, R89, 0x20, RZ ;  /* 0x0000002059592810 */ /* 0x000fe40007ffe0ff */
[----:B------:R-:W-:Y:S02]  /*2100*/  CS2R R66, SRZ ;  /* 0x0000000000427805 */ /* 0x000fe4000001ff00 */
[----:B------:R-:W-:Y:S01]  /*2110*/  @!P1 LEA R89, R54, R89, 0x3 ;  /* 0x0000005936599211 */ /* 0x000fe200078e18ff */
        /* <DEDUP_REMOVED lines=9> */
.L_x_21465:
[----:B------:R-:W-:Y:S05]  /*21b0*/  BSYNC.RECONVERGENT B0 ;  /* 0x0000000000007941 */ /* 0x000fea0003800200 */
.L_x_21464:
[----:B------:R-:W-:Y:S01]  /*21c0*/  BAR.SYNC.DEFER_BLOCKING 0x0 ;  /* 0x0000000000007b1d */ /* 0x000fe20000010000 */
[----:B------:R-:W-:Y:S01]  /*21d0*/  HFMA2 R91, -RZ, RZ, 0, 0 ;  /* 0x00000000ff5b7431 */ /* 0x000fe200000001ff */
[----:B------:R-:W-:Y:S02]  /*21e0*/  @!P1 MOV R91, 0x400 ;  /* 0x00000400005b9802 */ /* 0x000fe40000000f00 */
[----:B------:R-:W-:Y:S02]  /*21f0*/  ISETP.NE.AND P2, PT, R55, RZ, PT ;  /* 0x000000ff3700720c */ /* 0x000fe40003f45270 */
[----:B0-----:R-:W-:Y:S01]  /*2200*/  I2FP.F32.U32 R65, R91 ;  /* 0x0000005b00417245 */ /* 0x001fe20000201000 */
[----:B------:R-:W0:Y:S01]  /*2210*/  SHFL.DOWN PT, R76, R91, 0x2, 0x1f ;  /* 0x08401f005b4c7f89 */ /* 0x000e2200000e0000 */
[----:B------:R-:W-:Y:S02]  /*2220*/  ISETP.NE.AND P0, PT, R0, RZ, PT ;  /* 0x000000ff0000720c */ /* 0x000fe40003f05270 */
[----:B-----5:R-:W-:Y:S01]  /*2230*/  R2UR UR4, R61 ;  /* 0x000000003d0472ca */ /* 0x020fe200000e0000 */
[----:B------:R1:W2:-:S12]  /*2240*/  @!P1 LDS.64 R66, [R89] ;  /* 0x0000000059429984 */ /* 0x0002980000000a00 */
[----:B------:R-:W-:Y:S01]  /*2250*/  UISETP.GE.AND UP1, UPT, UR4, 0x1, UPT ;  /* 0x000000010400788c */ /* 0x000fe2000bf26270 */
        /* <DEDUP_REMOVED lines=10> */
[----:B------:R-:W1:Y:S01]  /*2300*/  SHFL.DOWN PT, R88, R77, 0x1, 0x1f ;  /* 0x08201f004d587f89 */ /* 0x000e6200000e0000 */
[----:B--2---:R-:W-:Y:S01]  /*2310*/  FADD.FTZ R91, R92, R67 ;  /* 0x000000435c5b7221 */ /* 0x004fe20000010000 */
[----:B0-----:R-:W-:Y:S01]  /*2320*/  FMUL.FTZ R66, R90, R87 ;  /* 0x000000575a427220 */ /* 0x001fe20000410000 */
[----:B------:R-:W-:-:S04]  /*2330*/  FMUL.FTZ R65, R76, R65 ;  /* 0x000000414c417220 */ /* 0x000fc80000410000 */
[----:B------:R-:W-:Y:S02]  /*2340*/  FMUL.FTZ R87, R65, R64 ;  /* 0x0000004041577220 */ /* 0x000fe40000410000 */
[----:B------:R-:W0:Y:S02]  /*2350*/  SHFL.DOWN PT, R65, R66, 0x1, 0x1f ;  /* 0x08201f0042417f89 */ /* 0x000e2400000e0000 */
[----:B------:R-:W-:-:S05]  /*2360*/  FFMA.FTZ R87, R90, R87, R91 ;  /* 0x000000575a577223 */ /* 0x000fca000001005b */
[----:B------:R-:W2:Y:S01]  /*2370*/  SHFL.DOWN PT, R76, R87, 0x1, 0x1f ;  /* 0x08201f00574c7f89 */ /* 0x000ea200000e0000 */
[-C--:B-1----:R-:W-:Y:S02]  /*2380*/  IADD3 R64, PT, PT, R77, R88.reuse, RZ ;  /* 0x000000584d407210 */ /* 0x082fe40007ffe0ff */
[----:B------:R-:W-:Y:S02]  /*2390*/  I2FP.F32.S32 R88, R88 ;  /* 0x0000005800587245 */ /* 0x000fe40000201400 */
[----:B------:R-:W-:Y:S01]  /*23a0*/  I2FP.F32.S32 R64, R64 ;  /* 0x0000004000407245 */ /* 0x000fe20000201400 */
[----:B0-----:R-:W-:-:S05]  /*23b0*/  FADD.FTZ R67, R66, -R65 ;  /* 0x8000004142437221 */ /* 0x001fca0000010000 */
[----:B------:R-:W0:Y:S01]  /*23c0*/  MUFU.RCP R64, R64 ;  /* 0x0000004000407308 */ /* 0x000e220000001000 */
[----:B------:R-:W-:Y:S01]  /*23d0*/  FMUL.FTZ R90, R65, R88 ;  /* 0x00000058415a7220 */ /* 0x000fe20000410000 */
[----:B------:R-:W-:-:S03]  /*23e0*/  FMUL.FTZ R92, R67, R67 ;  /* 0x00000043435c7220 */ /* 0x000fc60000410000 */
[----:B------:R-:W-:Y:S01]  /*23f0*/  FFMA.FTZ R65, R89, R66, R90 ;  /* 0x0000004259417223 */ /* 0x000fe2000001005a */
[----:B--2---:R-:W-:Y:S01]  /*2400*/  FADD.FTZ R67, R87, R76 ;  /* 0x0000004c57437221 */ /* 0x004fe20000010000 */
[----:B------:R-:W-:Y:S01]  /*2410*/  FMUL.FTZ R89, R89, R92 ;  /* 0x0000005c59597220 */ /* 0x000fe20000410000 */
[----:B------:R-:W1:Y:S03]  /*2420*/  @!P0 LDC.64 R76, c[0x0][0x3c8] ;  /* 0x0000f200ff4c8b82 */ /* 0x000e660000000a00 */
[----:B------:R-:W-:Y:S01]  /*2430*/  FMUL.FTZ R89, R89, R88 ;  /* 0x0000005859597220 */ /* 0x000fe20000410000 */
[----:B0-----:R-:W-:-:S03]  /*2440*/  FMUL.FTZ R65, R64, R65 ;  /* 0x0000004140417220 */ /* 0x001fc60000410000 */
[----:B------:R-:W-:Y:S02]  /*2450*/  FFMA.FTZ R64, R64, R89, R67 ;  /* 0x0000005940407223 */ /* 0x000fe40000010043 */
[----:B------:R-:W0:Y:S01]  /*2460*/  LDC R67, c[0x0][0x448] ;  /* 0x00011200ff437b82 */ /* 0x000e220000000800 */
[----:B------:R-:W2:Y:S04]  /*2470*/  SHFL.IDX PT, R65, R65, RZ, 0x1f ;  /* 0x00001fff41417589 */ /* 0x000ea800000e0000 */
[----:B------:R-:W0:Y:S03]  /*2480*/  SHFL.IDX PT, R64, R64, RZ, 0x1f ;  /* 0x00001fff40407589 */ /* 0x000e2600000e0000 */
[----:B------:R-:W3:Y:S01]  /*2490*/  @!P0 LDC.64 R88, c[0x0][0x3c0] ;  /* 0x0000f000ff588b82 */ /* 0x000ee20000000a00 */
[----:B--2---:R-:W-:Y:S01]  /*24a0*/  FMUL.FTZ R66, R65, R65 ;  /* 0x0000004141427220 */ /* 0x004fe20000410000 */
[----:B0-----:R-:W-:-:S04]  /*24b0*/  FFMA.FTZ R67, R64, UR17, R67 ;  /* 0x0000001140437c23 */ /* 0x001fc80008010043 */
[----:B------:R-:W-:Y:S02]  /*24c0*/  FSEL R66, R66, RZ, P2 ;  /* 0x000000ff42427208 */ /* 0x000fe40001000000 */
[----:B------:R-:W-:-:S03]  /*24d0*/  MOV R64, UR7 ;  /* 0x0000000700407c02 */ /* 0x000fc60008000f00 */
[----:B------:R-:W-:Y:S02]  /*24e0*/  FADD.FTZ R67, R67, R66 ;  /* 0x0000004243437221 */ /* 0x000fe40000010000 */
[----:B-1----:R-:W-:Y:S02]  /*24f0*/  @!P0 IMAD.WIDE R76, R64, 0x4, R76 ;  /* 0x00000004404c8825 */ /* 0x002fe400078e024c */
[----:B------:R-:W0:Y:S02]  /*2500*/  MUFU.RSQ R66, R67 ;  /* 0x0000004300427308 */ /* 0x000e240000001400 */
[----:B0-----:R-:W-:Y:S02]  /*2510*/  R2UR UR13, R66 ;  /* 0x00000000420d72ca */ /* 0x001fe400000e0000 */
[----:B------:R-:W-:-:S05]  /*2520*/  MOV R66, UR7 ;  /* 0x0000000700427c02 */ /* 0x000fca0008000f00 */
[----:B---3--:R-:W-:-:S05]  /*2530*/  @!P0 IMAD.WIDE R88, R66, 0x4, R88 ;  /* 0x0000000442588825 */ /* 0x008fca00078e0258 */
[----:B------:R0:W-:Y:S01]  /*2540*/  @!P0 STG.E desc[UR14][R88.64], R65 ;  /* 0x0000004158008986 */ /* 0x0001e2000c10190e */
[----:B------:R-:W-:-:S05]  /*2550*/  MOV R64, UR13 ;  /* 0x0000000d00407c02 */ /* 0x000fca0008000f00 */
[----:B------:R0:W-:Y:S01]  /*2560*/  @!P0 STG.E desc[UR14][R76.64], R64 ;  /* 0x000000404c008986 */ /* 0x0001e2000c10190e */
[----:B------:R-:W-:Y:S05]  /*2570*/  BRA.U !UP1, `(.L_x_21466) ;  /* 0x0000000d09007547 */ /* 0x000fea000b800000 */
[----:B0-----:R-:W-:Y:S01]  /*2580*/  FSEL R65, R65, RZ, !P2 ;  /* 0x000000ff41417208 */ /* 0x001fe20005000000 */
[----:B------:R-:W-:Y:S01]  /*2590*/  UIADD3 UR4, UPT, UPT, UR4, -0x1, URZ ;  /* 0xffffffff04047890 */ /* 0x000fe2000fffe0ff */
[----:B------:R-:W0:Y:S01]  /*25a0*/  LDC.64 R88, c[0x0][0x428] ;  /* 0x00010a00ff587b82 */ /* 0x000e220000000a00 */
[----:B------:R-:W-:Y:S01]  /*25b0*/  HADD2.F32 R61, -RZ, R56.H0_H0 ;  /* 0x20000038ff3d7230 */ /* 0x000fe20000004100 */
[----:B------:R-:W-:Y:S01]  /*25c0*/  R2UR UR12, R65 ;  /* 0x00000000410c72ca */ /* 0x000fe200000e0000 */
[----:B------:R-:W-:Y:S01]  /*25d0*/  UIMAD UR4, UR4, UR16, URZ ;  /* 0x00000010040472a4 */ /* 0x000fe2000f8e02ff */
[----:B------:R-:W-:-:S03]  /*25e0*/  HADD2.F32 R64, -RZ, R57.H0_H0 ;  /* 0x20000039ff407230 */ /* 0x000fc60000004100 */
[----:B------:R-:W-:-:S04]  /*25f0*/  USHF.R.S32.HI UR5, URZ, 0x1f, UR4 ;  /* 0x0000001fff057899 */ /* 0x000fc80008011404 */
[----:B------:R-:W-:-:S04]  /*2600*/  ULEA.HI UR5, UR5, UR4, URZ, 0x2 ;  /* 0x0000000405057291 */ /* 0x000fc8000f8f10ff */
[----:B------:R-:W-:Y:S01]  /*2610*/  FADD.FTZ R65, R28, -UR12 ;  /* 0x8000000c1c417e21 */ /* 0x000fe20008010000 */
[----:B------:R-:W-:Y:S02]  /*2620*/  HADD2.F32 R28, -RZ, R2.H0_H0 ;  /* 0x20000002ff1c7230 */ /* 0x000fe40000004100 */
[----:B------:R-:W-:Y:S01]  /*2630*/  FADD.FTZ R66, R29, -UR12 ;  /* 0x8000000c1d427e21 */ /* 0x000fe20008010000 */
[----:B------:R-:W-:Y:S02]  /*2640*/  HADD2.F32 R29, -RZ, R79.H0_H0 ;  /* 0x2000004fff1d7230 */ /* 0x000fe40000004100 */
[----:B------:R-:W-:Y:S01]  /*2650*/  FMUL.FTZ R65, R65, UR13 ;  /* 0x0000000d41417c20 */ /* 0x000fe20008410000 */
[----:B------:R-:W-:Y:S01]  /*2660*/  FADD.FTZ R90, R9, -UR12 ;  /* 0x8000000c095a7e21 */ /* 0x000fe20008010000 */
[----:B------:R-:W-:Y:S01]  /*2670*/  FMUL.FTZ R66, R66, UR13 ;  /* 0x0000000d42427c20 */ /* 0x000fe20008410000 */
[----:B------:R-:W-:Y:S01]  /*2680*/  MOV R9, UR5 ;  /* 0x0000000500097c02 */ /* 0x000fe20008000f00 */
[----:B------:R-:W-:Y:S01]  /*2690*/  FFMA.FTZ R28, R65, R61, R28 ;  /* 0x0000003d411c7223 */ /* 0x000fe2000001001c */
[----:B------:R-:W-:Y:S01]  /*26a0*/  FADD.FTZ R65, R30, -UR12 ;  /* 0x8000000c1e417e21 */ /* 0x000fe20008010000 */
[----:B------:R-:W-:Y:S01]  /*26b0*/  FADD.FTZ R61, R31, -UR12 ;  /* 0x8000000c1f3d7e21 */ /* 0x000fe20008010000 */
[----:B------:R-:W-:-:S02]  /*26c0*/  HADD2.F32 R31, -RZ, R56.H1_H1 ;  /* 0x30000038ff1f7230 */ /* 0x000fc40000004100 */
[----:B------:R-:W-:Y:S01]  /*26d0*/  FFMA.FTZ R29, R66, R64, R29 ;  /* 0x00000040421d7223 */ /* 0x000fe2000001001d */
[----:B------:R-:W-:Y:S02]  /*26e0*/  HADD2.F32 R30, -RZ, R3.H0_H0 ;  /* 0x20000003ff1e7230 */ /* 0x000fe40000004100 */
[----:B------:R-:W-:Y:S01]  /*26f0*/  FMUL.FTZ R65, R65, UR13 ;  /* 0x0000000d41417c20 */ /* 0x000fe20008410000 */
[----:B------:R-:W-:Y:S02]  /*2700*/  HADD2.F32 R66, -RZ, R57.H1_H1 ;  /* 0x30000039ff427230 */ /* 0x000fe40000004100 */
[----:B------:R-:W-:Y:S01]  /*2710*/  FADD.FTZ R77, R12, -UR12 ;  /* 0x8000000c0c4d7e21 */ /* 0x000fe20008010000 */
[----:B------:R-:W-:Y:S01]  /*2720*/  FMUL.FTZ R12, R61, UR13 ;  /* 0x0000000d3d0c7c20 */ /* 0x000fe20008410000 */
[----:B------:R-:W-:Y:S01]  /*2730*/  FFMA.FTZ R30, R65, R31, R30 ;  /* 0x0000001f411e7223 */ /* 0x000fe2000001001e */
[----:B------:R-:W-:Y:S01]  /*2740*/  HADD2.F32 R31, -RZ, R79.H1_H1 ;  /* 0x3000004fff1f7230 */ /* 0x000fe20000004100 */
[----:B------:R-:W-:Y:S01]  /*2750*/  LEA.HI.SX32 R61, R9, R0, 0x1e ;  /* 0x00000000093d7211 */ /* 0x000fe200078ff2ff */
[----:B------:R-:W-:Y:S01]  /*2760*/  FADD.FTZ R87, R8, -UR12 ;  /* 0x8000000c08577e21 */ /* 0x000fe20008010000 */
[----:B------:R-:W-:Y:S01]  /*2770*/  FADD.FTZ R8, R13, -UR12 ;  /* 0x8000000c0d087e21 */ /* 0x000fe20008010000 */
[----:B------:R-:W-:Y:S01]  /*2780*/  FADD.FTZ R65, R14, -UR12 ;  /* 0x8000000c0e417e21 */ /* 0x000fe20008010000 */
[----:B------:R-:W-:Y:S01]  /*2790*/  FADD.FTZ R76, R15, -UR12 ;  /* 0x8000000c0f4c7e21 */ /* 0x000fe20008010000 */
[----:B------:R-:W-:Y:S01]  /*27a0*/  FFMA.FTZ R31, R12, R66, R31 ;  /* 0x000000420c1f7223 */ /* 0x000fe2000001001f */
[----:B------:R-:W-:-:S02]  /*27b0*/  HADD2.F32 R15, -RZ, R58.H0_H0 ;  /* 0x2000003aff0f7230 */ /* 0x000fc40000004100 */
[----:B------:R-:W-:Y:S01]  /*27c0*/  FMUL.FTZ R87, R87, UR13 ;  /* 0x0000000d57577c20 */ /* 0x000fe20008410000 */
[----:B------:R-:W-:Y:S02]  /*27d0*/  HADD2.F32 R12, -RZ, R40.H0_H0 ;  /* 0x20000028ff0c7230 */ /* 0x000fe40000004100 */
[----:B------:R-:W-:Y:S01]  /*27e0*/  FMUL.FTZ R90, R90, UR13 ;  /* 0x0000000d5a5a7c20 */ /* 0x000fe20008410000 */
[----:B------:R-:W-:Y:S02]  /*27f0*/  HADD2.F32 R14, -RZ, R59.H0_H0 ;  /* 0x2000003bff0e7230 */ /* 0x000fe40000004100 */
[----:B------:R-:W-:Y:S01]  /*2800*/  FADD.FTZ R10, R10, -UR12 ;  /* 0x8000000c0a0a7e21 */ /* 0x000fe20008010000 */
[----:B------:R-:W-:Y:S02]  /*2810*/  HADD2.F32 R13, -RZ, R80.H0_H0 ;  /* 0x20000050ff0d7230 */ /* 0x000fe40000004100 */
[----:B------:R-:W-:Y:S01]  /*2820*/  FADD.FTZ R64, R11, -UR12 ;  /* 0x8000000c0b407e21 */ /* 0x000fe20008010000 */
[----:B0-----:R-:W-:-:S04]  /*2830*/  IMAD.WIDE.U32 R92, R61, 0x10, R88 ;  /* 0x000000103d5c7825 */ /* 0x001fc800078e0058 */
[----:B------:R-:W-:Y:S01]  /*2840*/  FADD.FTZ R66, R18, -UR12 ;  /* 0x8000000c12427e21 */ /* 0x000fe20008010000 */
[----:B------:R-:W-:Y:S01]  /*2850*/  FADD.FTZ R67, R19, -UR12 ;  /* 0x8000000c13437e21 */ /* 0x000fe20008010000 */
[----:B------:R-:W-:Y:S01]  /*2860*/  FFMA.FTZ R12, R87, R15, R12 ;  /* 0x0000000f570c7223 */ /* 0x000fe2000001000c */
[----:B------:R-:W-:Y:S01]  /*2870*/  FFMA.FTZ R13, R90, R14, R13 ;  /* 0x0000000e5a0d7223 */ /* 0x000fe2000001000d */
[----:B------:R0:W-:Y:S01]  /*2880*/  STG.E.128 desc[UR14][R92.64], R28 ;  /* 0x0000001c5c007986 */ /* 0x0001e2000c101d0e */
[----:B------:R-:W-:Y:S02]  /*2890*/  HADD2.F32 R19, -RZ, R58.H1_H1 ;  /* 0x3000003aff137230 */ /* 0x000fe40000004100 */
[----:B------:R-:W-:Y:S01]  /*28a0*/  FMUL.FTZ R64, R64, UR13 ;  /* 0x0000000d40407c20 */ /* 0x000fe20008410000 */
[----:B------:R-:W-:Y:S02]  /*28b0*/  HADD2.F32 R14, -RZ, R41.H0_H0 ;  /* 0x20000029ff0e7230 */ /* 0x000fe40000004100 */
[----:B------:R-:W-:Y:S01]  /*28c0*/  FADD.FTZ R9, R16, -UR12 ;  /* 0x8000000c10097e21 */ /* 0x000fe20008010000 */
[----:B------:R-:W-:-:S02]  /*28d0*/  HADD2.F32 R18, -RZ, R59.H1_H1 ;  /* 0x3000003bff127230 */ /* 0x000fc40000004100 */
[----:B------:R-:W-:Y:S01]  /*28e0*/  FADD.FTZ R11, R17, -UR12 ;  /* 0x8000000c110b7e21 */ /* 0x000fe20008010000 */
[----:B------:R-:W-:Y:S02]  /*28f0*/  HADD2.F32 R15, -RZ, R80.H1_H1 ;  /* 0x30000050ff0f7230 */ /* 0x000fe40000004100 */
[----:B------:R-:W-:Y:S01]  /*2900*/  FMUL.FTZ R77, R77, UR13 ;  /* 0x0000000d4d4d7c20 */ /* 0x000fe20008410000 */
[----:B------:R-:W-:Y:S02]  /*2910*/  HADD2.F32 R17, -RZ, R60.H0_H0 ;  /* 0x2000003cff117230 */ /* 0x000fe40000004100 */
[----:B------:R-:W-:Y:S01]  /*2920*/  FMUL.FTZ R65, R65, UR13 ;  /* 0x0000000d41417c20 */ /* 0x000fe20008410000 */
[----:B------:R-:W-:Y:S02]  /*2930*/  HADD2.F32 R16, -RZ, R42.H0_H0 ;  /* 0x2000002aff107230 */ /* 0x000fe40000004100 */
[----:B------:R-:W-:Y:S01]  /*2940*/  FFMA.FTZ R15, R64, R18, R15 ;  /* 0x00000012400f7223 */ /* 0x000fe2000001000f */
[----:B------:R-:W-:-:S02]  /*2950*/  HADD2.F32 R18, -RZ, R43.H0_H0 ;  /* 0x2000002bff127230 */ /* 0x000fc40000004100 */
[----:B------:R-:W-:Y:S01]  /*2960*/  FMUL.FTZ R8, R8, UR13 ;  /* 0x0000000d08087c20 */ /* 0x000fe20008410000 */
[----:B------:R-:W-:Y:S01]  /*2970*/  FMUL.FTZ R76, R76, UR13 ;  /* 0x0000000d4c4c7c20 */ /* 0x000fe20008410000 */
[----:B------:R-:W-:Y:S01]  /*2980*/  FFMA.FTZ R16, R77, R17, R16 ;  /* 0x000000114d107223 */ /* 0x000fe20000010010 */
[----:B------:R-:W-:Y:S02]  /*2990*/  HADD2.F32 R17, -RZ, R81.H0_H0 ;  /* 0x20000051ff117230 */ /* 0x000fe40000004100 */
[----:B0-----:R-:W-:Y:S01]  /*29a0*/  FMUL.FTZ R29, R10, UR13 ;  /* 0x0000000d0a1d7c20 */ /* 0x001fe20008410000 */
[--C-:B------:R-:W-:Y:S02]  /*29b0*/  HADD2.F32 R28, -RZ, R62.reuse.H0_H0 ;  /* 0x2000003eff1c7230 */ /* 0x100fe40000004100 */
[----:B------:R-:W-:Y:S01]  /*29c0*/  FMUL.FTZ R9, R9, UR13 ;  /* 0x0000000d09097c20 */ /* 0x000fe20008410000 */
[----:B------:R-:W-:Y:S02]  /*29d0*/  HADD2.F32 R10, -RZ, R62.H1_H1 ;  /* 0x3000003eff0a7230 */ /* 0x000fe40000004100 */
[----:B------:R-:W-:Y:S01]  /*29e0*/  FFMA.FTZ R14, R29, R19, R14 ;  /* 0x000000131d0e7223 */ /* 0x000fe2000001000e */
[----:B------:R-:W-:-:S02]  /*29f0*/  HADD2.F32 R29, -RZ, R60.H1_H1 ;  /* 0x3000003cff1d7230 */ /* 0x000fc40000004100 */
[----:B------:R-:W-:Y:S01]  /*2a00*/  FFMA.FTZ R17, R8, R28, R17 ;  /* 0x0000001c08117223 */ /* 0x000fe20000010011 */
[----:B------:R-:W-:Y:S01]  /*2a10*/  HADD2.F32 R19, -RZ, R81.H1_H1 ;  /* 0x30000051ff137230 */ /* 0x000fe20000004100 */
[----:B------:R-:W-:Y:S01]  /*2a20*/  IADD3 R31, PT, PT, R61, 0x100, RZ ;  /* 0x000001003d1f7810 */ /* 0x000fe20007ffe0ff */
[----:B------:R-:W-:Y:S02]  /*2a30*/  HADD2.F32 R8, -RZ, R44.H0_H0 ;  /* 0x2000002cff087230 */ /* 0x000fe40000004100 */
[----:B------:R-:W-:Y:S01]  /*2a40*/  FFMA.FTZ R18, R65, R29, R18 ;  /* 0x0000001d41127223 */ /* 0x000fe20000010012 */
[----:B------:R-:W-:Y:S01]  /*2a50*/  IADD3 R65, PT, PT, R61, 0x80, RZ ;  /* 0x000000803d417810 */ /* 0x000fe20007ffe0ff */
[----:B------:R-:W-:Y:S01]  /*2a60*/  FFMA.FTZ R19, R76, R10, R19 ;  /* 0x0000000a4c137223 */ /* 0x000fe20000010013 */
[----:B------:R-:W-:Y:S02]  /*2a70*/  HADD2.F32 R29, -RZ, R63.H0_H0 ;  /* 0x2000003fff1d7230 */ /* 0x000fe40000004100 */
[----:B------:R-:W-:Y:S01]  /*2a80*/  FADD.FTZ R20, R20, -UR12 ;  /* 0x8000000c14147e21 */ /* 0x000fe20008010000 */
[----:B------:R-:W-:-:S02]  /*2a90*/  HADD2.F32 R64, -RZ, R68.H0_H0 ;  /* 0x20000044ff407230 */ /* 0x000fc40000004100 */
[----:B------:R-:W-:Y:S01]  /*2aa0*/  FADD.FTZ R21, R21, -UR12 ;  /* 0x8000000c15157e21 */ /* 0x000fe20008010000 */
[----:B------:R-:W-:-:S04]  /*2ab0*/  IMAD.WIDE.U32 R76, R65, 0x10, R88 ;  /* 0x00000010414c7825 */ /* 0x000fc800078e0058 */
[----:B------:R-:W-:Y:S01]  /*2ac0*/  FFMA.FTZ R8, R9, R29, R8 ;  /* 0x0000001d09087223 */ /* 0x000fe20000010008 */
[----:B------:R-:W-:Y:S01]  /*2ad0*/  FADD.FTZ R24, R24, -UR12 ;  /* 0x8000000c18187e21 */ /* 0x000fe20008010000 */
[----:B------:R-:W-:Y:S01]  /*2ae0*/  FADD.FTZ R22, R22, -UR12 ;  /* 0x8000000c16167e21 */ /* 0x000fe20008010000 */
[----:B------:R-:W-:Y:S01]  /*2af0*/  HADD2.F32 R9, -RZ, R82.H0_H0 ;  /* 0x20000052ff097230 */ /* 0x000fe20000004100 */
[----:B------:R0:W-:Y:S01]  /*2b00*/  STG.E.128 desc[UR14][R76.64], R12 ;  /* 0x0000000c4c007986 */ /* 0x0001e2000c101d0e */
[----:B------:R-:W-:-:S04]  /*2b10*/  IMAD.WIDE.U32 R90, R31, 0x10, R88 ;  /* 0x000000101f5a7825 */ /* 0x000fc800078e0058 */
[----:B------:R-:W-:Y:S01]  /*2b20*/  FADD.FTZ R23, R23, -UR12 ;  /* 0x8000000c17177e21 */ /* 0x000fe20008010000 */
[----:B------:R-:W-:Y:S01]  /*2b30*/  FADD.FTZ R25, R25, -UR12 ;  /* 0x8000000c19197e21 */ /* 0x000fe20008010000 */
[----:B------:R-:W-:Y:S01]  /*2b40*/  FADD.FTZ R32, R32, -UR12 ;  /* 0x8000000c20207e21 */ /* 0x000fe20008010000 */
[----:B------:R-:W-:Y:S01]  /*2b50*/  HADD2.F32 R29, -RZ, R69.H0_H0 ;  /* 0x20000045ff1d7230 */ /* 0x000fe20000004100 */
[----:B------:R1:W-:Y:S01]  /*2b60*/  STG.E.128 desc[UR14][R90.64], R16 ;  /* 0x000000105a007986 */ /* 0x0003e2000c101d0e */
[----:B------:R-:W-:Y:S02]  /*2b70*/  HADD2.F32 R28, -RZ, R46.H0_H0 ;  /* 0x2000002eff1c7230 */ /* 0x000fe40000004100 */
[----:B------:R-:W-:Y:S01]  /*2b80*/  FADD.FTZ R26, R26, -UR12 ;  /* 0x8000000c1a1a7e21 */ /* 0x000fe20008010000 */
[----:B------:R-:W-:Y:S02]  /*2b90*/  HADD2.F32 R65, -RZ, R63.H1_H1 ;  /* 0x3000003fff417230 */ /* 0x000fe40000004100 */
[----:B------:R-:W-:Y:S01]  /*2ba0*/  FADD.FTZ R27, R27, -UR12 ;  /* 0x8000000c1b1b7e21 */ /* 0x000fe20008010000 */
[----:B------:R-:W-:-:S02]  /*2bb0*/  HADD2.F32 R10, -RZ, R45.H0_H0 ;  /* 0x2000002dff0a7230 */ /* 0x000fc40000004100 */
[----:B------:R-:W-:Y:S01]  /*2bc0*/  FADD.FTZ R33, R33, -UR12 ;  /* 0x8000000c21217e21 */ /* 0x000fe20008010000 */
[----:B------:R-:W-:Y:S02]  /*2bd0*/  HADD2.F32 R31, -RZ, R68.H1_H1 ;  /* 0x30000044ff1f7230 */ /* 0x000fe40000004100 */
[----:B------:R-:W-:Y:S01]  /*2be0*/  FADD.FTZ R34, R34, -UR12 ;  /* 0x8000000c22227e21 */ /* 0x000fe20008010000 */
[----:B------:R-:W-:Y:S02]  /*2bf0*/  HADD2.F32 R30, -RZ, R82.H1_H1 ;  /* 0x30000052ff1e7230 */ /* 0x000fe40000004100 */
[----:B------:R-:W-:Y:S01]  /*2c00*/  FADD.FTZ R35, R35, -UR12 ;  /* 0x8000000c23237e21 */ /* 0x000fe20008010000 */
[----:B------:R-:W-:Y:S01]  /*2c10*/  FADD.FTZ R36, R36, -UR12 ;  /* 0x8000000c24247e21 */ /* 0x000fe20008010000 */
[----:B0-----:R-:W-:Y:S01]  /*2c20*/  FMUL.FTZ R12, R11, UR13 ;  /* 0x0000000d0b0c7c20 */ /* 0x001fe20008410000 */
[----:B------:R-:W-:Y:S01]  /*2c30*/  FMUL.FTZ R13, R20, UR13 ;  /* 0x0000000d140d7c20 */ /* 0x000fe20008410000 */
[----:B------:R-:W-:Y:S01]  /*2c40*/  FMUL.FTZ R15, R66, UR13 ;  /* 0x0000000d420f7c20 */ /* 0x000fe20008410000 */
[----:B------:R-:W-:-:S02]  /*2c50*/  HADD2.F32 R20, -RZ, R70.H0_H0 ;  /* 0x20000046ff147230 */ /* 0x000fc40000004100 */
[----:B------:R-:W-:Y:S01]  /*2c60*/  FFMA.FTZ R9, R12, R64, R9 ;  /* 0x000000400c097223 */ /* 0x000fe20000010009 */
[----:B------:R-:W-:Y:S01]  /*2c70*/  FFMA.FTZ R12, R13, R29, R28 ;  /* 0x0000001d0d0c7223 */ /* 0x000fe2000001001c */
[----:B------:R-:W-:Y:S02]  /*2c80*/  HADD2.F32 R13, -RZ, R83.H0_H0 ;  /* 0x20000053ff0d7230 */ /* 0x000fe40000004100 */
[----:B------:R-:W-:Y:S01]  /*2c90*/  FMUL.FTZ R28, R21, UR13 ;  /* 0x0000000d151c7c20 */ /* 0x000fe20008410000 */
[----:B-1----:R-:W-:Y:S02]  /*2ca0*/  HADD2.F32 R17, -RZ, R71.H0_H0 ;  /* 0x20000047ff117230 */ /* 0x002fe40000004100 */
[----:B------:R-:W-:Y:S01]  /*2cb0*/  FMUL.FTZ R21, R24, UR13 ;  /* 0x0000000d18157c20 */ /* 0x000fe20008410000 */
[----:B------:R-:W-:Y:S02]  /*2cc0*/  HADD2.F32 R16, -RZ, R48.H0_H0 ;  /* 0x20000030ff107230 */ /* 0x000fe40000004100 */
[----:B------:R-:W-:Y:S01]  /*2cd0*/  FFMA.FTZ R10, R15, R65, R10 ;  /* 0x000000410f0a7223 */ /* 0x000fe2000001000a */
[----:B------:R-:W-:-:S02]  /*2ce0*/  HADD2.F32 R19, -RZ, R69.H1_H1 ;  /* 0x30000045ff137230 */ /* 0x000fc40000004100 */
[----:B------:R-:W-:Y:S01]  /*2cf0*/  FMUL.FTZ R29, R22, UR13 ;  /* 0x0000000d161d7c20 */ /* 0x000fe20008410000 */
[----:B------:R-:W-:Y:S02]  /*2d00*/  HADD2.F32 R14, -RZ, R47.H0_H0 ;  /* 0x2000002fff0e7230 */ /* 0x000fe40000004100 */
[----:B------:R-:W-:Y:S01]  /*2d10*/  FFMA.FTZ R13, R28, R20, R13 ;  /* 0x000000141c0d7223 */ /* 0x000fe2000001000d */
[----:B------:R-:W-:Y:S02]  /*2d20*/  HADD2.F32 R18, -RZ, R70.H1_H1 ;  /* 0x30000046ff127230 */ /* 0x000fe40000004100 */
[----:B------:R-:W-:Y:S01]  /*2d30*/  FFMA.FTZ R16, R21, R17, R16 ;  /* 0x0000001115107223 */ /* 0x000fe20000010010 */
[----:B------:R-:W-:Y:S02]  /*2d40*/  HADD2.F32 R15, -RZ, R83.H1_H1 ;  /* 0x30000053ff0f7230 */ /* 0x000fe40000004100 */
        /* <DEDUP_REMOVED lines=21> */
[----:B------:R-:W-:Y:S01]  /*2ea0*/  FADD.FTZ R39, R39, -UR12 ;  /* 0x8000000c27277e21 */ /* 0x000fe20008010000 */
[----:B------:R-:W-:Y:S01]  /*2eb0*/  FADD.FTZ R37, R37, -UR12 ;  /* 0x8000000c25257e21 */ /* 0x000fe20008010000 */
[----:B------:R-:W-:Y:S01]  /*2ec0*/  FFMA.FTZ R18, R29, R23, R18 ;  /* 0x000000171d127223 */ /* 0x000fe20000010012 */
[----:B------:R-:W-:Y:S01]  /*2ed0*/  FFMA.FTZ R19, R26, R22, R19 ;  /* 0x000000161a137223 */ /* 0x000fe20000010013 */
[----:B------:R-:W-:Y:S01]  /*2ee0*/  FFMA.FTZ R11, R11, R31, R30 ;  /* 0x0000001f0b0b7223 */ /* 0x000fe2000001001e */
[----:B------:R-:W-:Y:S02]  /*2ef0*/  HADD2.F32 R27, -RZ, R73.H1_H1 ;  /* 0x30000049ff1b7230 */ /* 0x000fe40000004100 */
[----:B------:R-:W-:Y:S01]  /*2f00*/  FFMA.FTZ R21, R32, R28, R21 ;  /* 0x0000001c20157223 */ /* 0x000fe20000010015 */
[----:B------:R-:W-:-:S02]  /*2f10*/  HADD2.F32 R22, -RZ, R51.H0_H0 ;  /* 0x20000033ff167230 */ /* 0x000fc40000004100 */
[----:B------:R-:W-:Y:S01]  /*2f20*/  FMUL.FTZ R31, R34, UR13 ;  /* 0x0000000d221f7c20 */ /* 0x000fe20008410000 */
[----:B------:R-:W-:Y:S02]  /*2f30*/  HADD2.F32 R26, -RZ, R74.H1_H1 ;  /* 0x3000004aff1a7230 */ /* 0x000fe40000004100 */
[----:B------:R-:W-:Y:S01]  /*2f40*/  FMUL.FTZ R30, R35, UR13 ;  /* 0x0000000d231e7c20 */ /* 0x000fe20008410000 */
[----:B------:R-:W-:Y:S02]  /*2f50*/  HADD2.F32 R23, -RZ, R85.H1_H1 ;  /* 0x30000055ff177230 */ /* 0x000fe40000004100 */
[----:B------:R-:W-:Y:S01]  /*2f60*/  FMUL.FTZ R29, R36, UR13 ;  /* 0x0000000d241d7c20 */ /* 0x000fe20008410000 */
[----:B------:R-:W-:Y:S02]  /*2f70*/  HADD2.F32 R25, -RZ, R75.H0_H0 ;  /* 0x2000004bff197230 */ /* 0x000fe40000004100 */
[----:B------:R-:W-:Y:S01]  /*2f80*/  FMUL.FTZ R32, R39, UR13 ;  /* 0x0000000d27207c20 */ /* 0x000fe20008410000 */
[----:B------:R-:W-:-:S02]  /*2f90*/  HADD2.F32 R24, -RZ, R52.H0_H0 ;  /* 0x20000034ff187230 */ /* 0x000fc40000004100 */
[----:B------:R-:W-:Y:S01]  /*2fa0*/  FADD.FTZ R38, R38, -UR12 ;  /* 0x8000000c26267e21 */ /* 0x000fe20008010000 */
[----:B------:R-:W-:Y:S01]  /*2fb0*/  FMUL.FTZ R34, R37, UR13 ;  /* 0x0000000d25227c20 */ /* 0x000fe20008410000 */
[----:B------:R-:W-:Y:S01]  /*2fc0*/  IADD3 R39, PT, PT, R61, 0x180, RZ ;  /* 0x000001803d277810 */ /* 0x000fe20007ffe0ff */
[----:B------:R-:W-:Y:S01]  /*2fd0*/  FFMA.FTZ R22, R31, R27, R22 ;  /* 0x0000001b1f167223 */ /* 0x000fe20000010016 */
[C---:B------:R-:W-:Y:S01]  /*2fe0*/  IADD3 R37, PT, PT, R61.reuse, 0x200, RZ ;  /* 0x000002003d257810 */ /* 0x040fe20007ffe0ff */
[----:B------:R-:W-:Y:S01]  /*2ff0*/  FFMA.FTZ R23, R30, R26, R23 ;  /* 0x0000001a1e177223 */ /* 0x000fe20000010017 */
[----:B------:R-:W-:Y:S01]  /*3000*/  IADD3 R35, PT, PT, R61, 0x280, RZ ;  /* 0x000002803d237810 */ /* 0x000fe20007ffe0ff */
[----:B------:R-:W-:Y:S01]  /*3010*/  FFMA.FTZ R24, R29, R25, R24 ;  /* 0x000000191d187223 */ /* 0x000fe20000010018 */
[C---:B------:R-:W-:Y:S01]  /*3020*/  IADD3 R33, PT, PT, R61.reuse, 0x300, RZ ;  /* 0x000003003d217810 */ /* 0x040fe20007ffe0ff */
[----:B------:R-:W-:Y:S02]  /*3030*/  HADD2.F32 R30, -RZ, R78.H0_H0 ;  /* 0x2000004eff1e7230 */ /* 0x000fe40000004100 */
[----:B------:R-:W-:Y:S01]  /*3040*/  FMUL.FTZ R31, R38, UR13 ;  /* 0x0000000d261f7c20 */ /* 0x000fe20008410000 */
[----:B------:R-:W-:Y:S01]  /*3050*/  HADD2.F32 R25, -RZ, R86.H0_H0 ;  /* 0x20000056ff197230 */ /* 0x000fe20000004100 */
[----:B------:R-:W-:Y:S01]  /*3060*/  IADD3 R61, PT, PT, R61, 0x380, RZ ;  /* 0x000003803d3d7810 */ /* 0x000fe20007ffe0ff */
[----:B------:R-:W-:-:S02]  /*3070*/  HADD2.F32 R29, -RZ, R75.H1_H1 ;  /* 0x3000004bff1d7230 */ /* 0x000fc40000004100 */
[----:B------:R-:W-:Y:S02]  /*3080*/  HADD2.F32 R26, -RZ, R53.H0_H0 ;  /* 0x20000035ff1a7230 */ /* 0x000fe40000004100 */
[----:B------:R-:W-:Y:S01]  /*3090*/  FFMA.FTZ R25, R34, R30, R25 ;  /* 0x0000001e22197223 */ /* 0x000fe20000010019 */
[----:B------:R-:W-:Y:S02]  /*30a0*/  HADD2.F32 R28, -RZ, R78.H1_H1 ;  /* 0x3000004eff1c7230 */ /* 0x000fe40000004100 */
[----:B------:R-:W-:Y:S02]  /*30b0*/  HADD2.F32 R27, -RZ, R86.H1_H1 ;  /* 0x30000056ff1b7230 */ /* 0x000fe40000004100 */
[----:B------:R-:W-:Y:S01]  /*30c0*/  FFMA.FTZ R26, R31, R29, R26 ;  /* 0x0000001d1f1a7223 */ /* 0x000fe2000001001a */
[----:B------:R-:W-:-:S04]  /*30d0*/  IMAD.WIDE.U32 R38, R39, 0x10, R88 ;  /* 0x0000001027267825 */ /* 0x000fc800078e0058 */
[----:B------:R-:W-:Y:S01]  /*30e0*/  FFMA.FTZ R27, R32, R28, R27 ;  /* 0x0000001c201b7223 */ /* 0x000fe2000001001b */
[--C-:B------:R-:W-:Y:S01]  /*30f0*/  IMAD.WIDE.U32 R36, R37, 0x10, R88.reuse ;  /* 0x0000001025247825 */ /* 0x100fe200078e0058 */
[----:B------:R1:W-:Y:S03]  /*3100*/  STG.E.128 desc[UR14][R38.64], R8 ;  /* 0x0000000826007986 */ /* 0x0003e6000c101d0e */
[--C-:B------:R-:W-:Y:S01]  /*3110*/  IMAD.WIDE.U32 R64, R35, 0x10, R88.reuse ;  /* 0x0000001023407825 */ /* 0x100fe200078e0058 */
[----:B------:R1:W-:Y:S03]  /*3120*/  STG.E.128 desc[UR14][R36.64], R12 ;  /* 0x0000000c24007986 */ /* 0x0003e6000c101d0e */
[--C-:B------:R-:W-:Y:S01]  /*3130*/  IMAD.WIDE.U32 R66, R33, 0x10, R88.reuse ;  /* 0x0000001021427825 */ /* 0x100fe200078e0058 */
[----:B------:R1:W-:Y:S03]  /*3140*/  STG.E.128 desc[UR14][R64.64], R16 ;  /* 0x0000001040007986 */ /* 0x0003e6000c101d0e */
[----:B------:R-:W-:Y:S01]  /*3150*/  IMAD.WIDE.U32 R88, R61, 0x10, R88 ;  /* 0x000000103d587825 */ /* 0x000fe200078e0058 */
[----:B------:R1:W-:Y:S04]  /*3160*/  STG.E.128 desc[UR14][R66.64], R20 ;  /* 0x0000001442007986 */ /* 0x0003e8000c101d0e */
[----:B------:R1:W-:Y:S02]  /*3170*/  STG.E.128 desc[UR14][R88.64], R24 ;  /* 0x0000001858007986 */ /* 0x0003e4000c101d0e */
.L_x_21466:
[----:B------:R-:W-:Y:S02]  /*3180*/  UIADD3 UR7, UPT, UPT, UR7, UR20, URZ ;  /* 0x0000001407077290 */ /* 0x000fe4000fffe0ff */
[----:B------:R-:W-:Y:S02]  /*3190*/  UPLOP3.LUT UP0, UPT, UPT, UPT, UP0, 0x40, 0x4 ;  /* 0x000000000004789c */ /* 0x000fe40003f0e800 */
[----:B------:R-:W-:-:S09]  /*31a0*/  UISETP.GE.AND UP1, UPT, UR7, UR21, UPT ;  /* 0x000000150700728c */ /* 0x000fd2000bf26270 */
[----:B------:R-:W-:Y:S05]  /*31b0*/  BRA.U !UP1, `(.L_x_21467) ;  /* 0xffffffd509a87547 */ /* 0x000fea000b83ffff */
[----:B------:R-:W-:Y:S05]  /*31c0*/  EXIT ;  /* 0x000000000000794d */ /* 0x000fea0003800000 */
.L_x_21468:
        /* <DEDUP_REMOVED lines=11> */
.L_x_27329:


//--------------------- .text._ZN10layer_norm13ln_fwd_kernelINS_13Kernel_traitsI6__halfffffjLj4096ELj1ELj1ELj4ELj16ENS_18Kernel_traits_baseILj4096ES2_ffffjLj128EEEEELb0ELb1ELb0ELb0EEEvNS_9FwdParamsE --------------------------
	.section	.text._ZN10layer_norm13ln_fwd_kernelINS_13Kernel_traitsI6__halfffffjLj4096ELj1ELj1ELj4ELj16ENS_18Kernel_traits_baseILj4096ES2_ffffjLj128EEEEELb0ELb1ELb0ELb0EEEvNS_9FwdParamsE,"ax",@progbits
	.align	128
        .global         _ZN10layer_norm13ln_fwd_kernelINS_13Kernel_traitsI6__halfffffjLj4096ELj1ELj1ELj4ELj16ENS_18Kernel_traits_baseILj4096ES2_ffffjLj128EEEEELb0ELb1ELb0ELb0EEEvNS_9FwdParamsE
        .type           _ZN10layer_norm13ln_fwd_kernelINS_13Kernel_traitsI6__halfffffjLj4096ELj1ELj1ELj4ELj16ENS_18Kernel_traits_baseILj4096ES2_ffffjLj128EEEEELb0ELb1ELb0ELb0EEEvNS_9FwdParamsE,@function
        .size           _ZN10layer_norm13ln_fwd_kernelINS_13Kernel_traitsI6__halfffffjLj4096ELj1ELj1ELj4ELj16ENS_18Kernel_traits_baseILj4096ES2_ffffjLj128EEEEELb0ELb1ELb0ELb0EEEvNS_9FwdParamsE,(.L_x_27330 - _ZN10layer_norm13ln_fwd_kernelINS_13Kernel_traitsI6__halfffffjLj4096ELj1ELj1ELj4ELj16ENS_18Kernel_traits_baseILj4096ES2_ffffjLj128EEEEELb0ELb1ELb0ELb0EEEvNS_9FwdParamsE)
        .other          _ZN10layer_norm13ln_fwd_kernelINS_13Kernel_traitsI6__halfffffjLj4096ELj1ELj1ELj4ELj16ENS_18Kernel_traits_baseILj4096ES2_ffffjLj128EEEEELb0ELb1ELb0ELb0EEEvNS_9FwdParamsE,@"STO_CUDA_ENTRY STV_DEFAULT"
_ZN10layer_norm13ln_fwd_kernelINS_13Kernel_traitsI6__halfffffjLj4096ELj1ELj1ELj4ELj16ENS_18Kernel_traits_baseILj4096ES2_ffffjLj128EEEEELb0ELb1ELb0ELb0EEEvNS_9FwdParamsE:
.text._ZN10layer_norm13ln_fwd_kernelINS_13Kernel_traitsI6__halfffffjLj4096ELj1ELj1ELj4ELj16ENS_18Kernel_traits_baseILj4096ES2_ffffjLj128EEEEELb0ELb1ELb0ELb0EEEvNS_9FwdParamsE:
        /* <DEDUP_REMOVED lines=23> */
[----:B------:R-:W-:Y:S01]  /*0170*/  MOV R4, R67 ;  /* 0x0000004300047202 */ /* 0x000fe20000000f00 */
[----:B------:R-:W0:Y:S01]  /*0180*/  @P2 LDC.64 R42, c[0x0][0x3d0] ;  /* 0x0000f400ff2a2b82 */ /* 0x000e220000000a00 */
[----:B------:R-:W-:-:S05]  /*0190*/  ISETP.GE.U32.AND P0, PT, R65, 0x380, PT ;  /* 0x000003804100780c */ /* 0x000fca0003f06070 */
[----:B------:R-:W-:Y:S02]  /*01a0*/  @P1 LOP3.LUT R4, R67, 0x80, RZ, 0xfc, !PT ;  /* 0x0000008043041812 */ /* 0x000fe400078efcff */
[----:B------:R-:W1:Y:S08]  /*01b0*/  @P2 LDC.64 R8, c[0x0][0x438] ;  /* 0x00010e00ff082b82 */ /* 0x000e700000000a00 */
[----:B------:R-:W2:Y:S08]  /*01c0*/  @P2 LDC.64 R62, c[0x0][0x3e8] ;  /* 0x0000fa00ff3e2b82 */ /* 0x000eb00000000a00 */
[----:B------:R-:W3:Y:S01]  /*01d0*/  @P3 LDC.64 R36, c[0x0][0x3d0] ;  /* 0x0000f400ff243b82 */ /* 0x000ee20000000a00 */
[----:B0-----:R-:W-:-:S05]  /*01e0*/  @P2 IMAD.WIDE.U32 R42, R4, 0x8, R42 ;  /* 0x00000008042a2825 */ /* 0x001fca00078e002a */
[----:B------:R0:W5:Y:S02]  /*01f0*/  @P2 LDG.E.64 R18, desc[UR8][R42.64] ;  /* 0x000000082a122981 */ /* 0x000164000c1e1b00 */
[----:B------:R-:W4:Y:S01]  /*0200*/  @P3 LDC.64 R72, c[0x0][0x438] ;  /* 0x00010e00ff483b82 */ /* 0x000f220000000a00 */
[----:B-1----:R-:W-:-:S05]  /*0210*/  @P2 IMAD.WIDE.U32 R8, R4, 0x8, R8 ;  /* 0x0000000804082825 */ /* 0x002fca00078e0008 */
[----:B------:R0:W5:Y:S02]  /*0220*/  @P2 LD.E.64 R52, desc[UR8][R8.64] ;  /* 0x0000000808342980 */ /* 0x000164000c101b00 */
[----:B------:R-:W1:Y:S01]  /*0230*/  @P3 LDC.64 R74, c[0x0][0x3e8] ;  /* 0x0000fa00ff4a3b82 */ /* 0x000e620000000a00 */
[C---:B--2---:R-:W-:Y:S01]  /*0240*/  @P2 IMAD.WIDE.U32 R62, R4.reuse, 0x8, R62 ;  /* 0x00000008043e2825 */ /* 0x044fe200078e003e */
[----:B------:R-:W-:-:S04]  /*0250*/  @P2 IADD3 R4, PT, PT, R4, 0x80, RZ ;  /* 0x0000008004042810 */ /* 0x000fc80007ffe0ff */
[----:B------:R0:W5:Y:S02]  /*0260*/  @P2 LDG.E.64 R32, desc[UR8][R62.64] ;  /* 0x000000083e202981 */ /* 0x000164000c1e1b00 */
[----:B------:R-:W2:Y:S01]  /*0270*/  @P4 LDC.64 R76, c[0x0][0x3d0] ;  /* 0x0000f400ff4c4b82 */ /* 0x000ea20000000a00 */
[----:B---3--:R-:W-:-:S05]  /*0280*/  @P3 IMAD.WIDE.U32 R70, R4, 0x8, R36 ;  /* 0x0000000804463825 */ /* 0x008fca00078e0024 */
[----:B------:R0:W5:Y:S02]  /*0290*/  @P3 LDG.E.64 R16, desc[UR8][R70.64] ;  /* 0x0000000846103981 */ /* 0x000164000c1e1b00 */
[----:B------:R-:W3:Y:S01]  /*02a0*/  @P4 LDC.64 R78, c[0x0][0x438] ;  /* 0x00010e00ff4e4b82 */ /* 0x000ee20000000a00 */
[----:B----4-:R-:W-:-:S05]  /*02b0*/  @P3 IMAD.WIDE.U32 R36, R4, 0x8, R72 ;  /* 0x0000000804243825 */ /* 0x010fca00078e0048 */
[----:B------:R0:W5:Y:S02]  /*02c0*/  @P3 LD.E.64 R50, desc[UR8][R36.64] ;  /* 0x0000000824323980 */ /* 0x000164000c101b00 */
[----:B------:R-:W4:Y:S01]  /*02d0*/  @P4 LDC.64 R80, c[0x0][0x3e8] ;  /* 0x0000fa00ff504b82 */ /* 0x000f220000000a00 */
[C---:B-1----:R-:W-:Y:S01]  /*02e0*/  @P3 IMAD.WIDE.U32 R74, R4.reuse, 0x8, R74 ;  /* 0x00000008044a3825 */ /* 0x042fe200078e004a */
[----:B------:R-:W-:-:S04]  /*02f0*/  @P3 IADD3 R4, PT, PT, R4, 0x80, RZ ;  /* 0x0000008004043810 */ /* 0x000fc80007ffe0ff */
[----:B------:R0:W5:Y:S02]  /*0300*/  @P3 LDG.E.64 R34, desc[UR8][R74.64] ;  /* 0x000000084a223981 */ /* 0x000164000c1e1b00 */
[----:B------:R-:W1:Y:S01]  /*0310*/  @P5 LDC.64 R82, c[0x0][0x3d0] ;  /* 0x0000f400ff525b82 */ /* 0x000e620000000a00 */
[----:B--2---:R-:W-:-:S05]  /*0320*/  @P4 IMAD.WIDE.U32 R76, R4, 0x8, R76 ;  /* 0x00000008044c4825 */ /* 0x004fca00078e004c */
[----:B------:R0:W5:Y:S02]  /*0330*/  @P4 LDG.E.64 R14, desc[UR8][R76.64] ;  /* 0x000000084c0e4981 */ /* 0x000164000c1e1b00 */
[----:B------:R-:W2:Y:S01]  /*0340*/  @P5 LDC.64 R84, c[0x0][0x438] ;  /* 0x00010e00ff545b82 */ /* 0x000ea20000000a00 */
[----:B---3--:R-:W-:-:S05]  /*0350*/  @P4 IMAD.WIDE.U32 R78, R4, 0x8, R78 ;  /* 0x00000008044e4825 */ /* 0x008fca00078e004e */
[----:B------:R0:W5:Y:S02]  /*0360*/  @P4 LD.E.64 R48, desc[UR8][R78.64] ;  /* 0x000000084e304980 */ /* 0x000164000c101b00 */
[----:B------:R-:W3:Y:S01]  /*0370*/  @P5 LDC.64 R40, c[0x0][0x3e8] ;  /* 0x0000fa00ff285b82 */ /* 0x000ee20000000a00 */
[C---:B----4-:R-:W-:Y:S01]  /*0380*/  @P4 IMAD.WIDE.U32 R80, R4.reuse, 0x8, R80 ;  /* 0x0000000804504825 */ /* 0x050fe200078e0050 */
[----:B------:R-:W-:-:S04]  /*0390*/  @P4 IADD3 R4, PT, PT, R4, 0x80, RZ ;  /* 0x0000008004044810 */ /* 0x000fc80007ffe0ff */
[----:B------:R0:W5:Y:S02]  /*03a0*/  @P4 LDG.E.64 R28, desc[UR8][R80.64] ;  /* 0x00000008501c4981 */ /* 0x000164000c1e1b00 */
[----:B------:R-:W4:Y:S08]  /*03b0*/  @P6 LDC.64 R86, c[0x0][0x3d0] ;  /* 0x0000f400ff566b82 */ /* 0x000f300000000a00 */
[----:B------:R-:W0:Y:S08]  /*03c0*/  @P6 LDC.64 R88, c[0x0][0x438] ;  /* 0x00010e00ff586b82 */ /* 0x000e300000000a00 */
[----:B------:R-:W0:Y:S08]  /*03d0*/  @P6 LDC.64 R38, c[0x0][0x3e8] ;  /* 0x0000fa00ff266b82 */ /* 0x000e300000000a00 */
[----:B------:R-:W0:Y:S08]  /*03e0*/  @P0 LDC.64 R72, c[0x0][0x3d0] ;  /* 0x0000f400ff480b82 */ /* 0x000e300000000a00 */
[----:B------:R-:W0:Y:S08]  /*03f0*/  @P0 LDC.64 R92, c[0x0][0x3e8] ;  /* 0x0000fa00ff5c0b82 */ /* 0x000e300000000a00 */
[----:B------:R-:W0:Y:S01]  /*0400*/  @P0 LDC.64 R90, c[0x0][0x438] ;  /* 0x00010e00ff5a0b82 */ /* 0x000e220000000a00 */
[----:B-1----:R-:W-:-:S04]  /*0410*/  @P5 IMAD.WIDE.U32 R82, R4, 0x8, R82 ;  /* 0x0000000804525825 */ /* 0x002fc800078e0052 */
[C---:B--2---:R-:W-:Y:S01]  /*0420*/  @P5 IMAD.WIDE.U32 R84, R4.reuse, 0x8, R84 ;  /* 0x0000000804545825 */ /* 0x044fe200078e0054 */
[----:B------:R1:W5:Y:S02]  /*0430*/  @P5 LDG.E.64 R12, desc[UR8][R82.64] ;  /* 0x00000008520c5981 */ /* 0x000364000c1e1b00 */
[----:B------:R-:W2:Y:S01]  /*0440*/  @P1 LDC.64 R56, c[0x0][0x3d0] ;  /* 0x0000f400ff381b82 */ /* 0x000ea20000000a00 */
[C---:B---3--:R-:W-:Y:S01]  /*0450*/  @P5 IMAD.WIDE.U32 R40, R4.reuse, 0x8, R40 ;  /* 0x0000000804285825 */ /* 0x048fe200078e0028 */
[----:B------:R-:W-:Y:S01]  /*0460*/  @P5 IADD3 R4, PT, PT, R4, 0x80, RZ ;  /* 0x0000008004045810 */ /* 0x000fe20007ffe0ff */
[----:B------:R1:W5:Y:S04]  /*0470*/  @P5 LD.E.64 R46, desc[UR8][R84.64] ;  /* 0x00000008542e5980 */ /* 0x000368000c101b00 */
[C---:B----4-:R-:W-:Y:S01]  /*0480*/  @P6 IMAD.WIDE.U32 R86, R4.reuse, 0x8, R86 ;  /* 0x0000000804566825 */ /* 0x050fe200078e0056 */
[----:B------:R1:W5:Y:S01]  /*0490*/  @P5 LDG.E.64 R26, desc[UR8][R40.64] ;  /* 0x00000008281a5981 */ /* 0x000362000c1e1b00 */
[----:B------:R-:W3:Y:S02]  /*04a0*/  @P1 LDC.64 R58, c[0x0][0x438] ;  /* 0x00010e00ff3a1b82 */ /* 0x000ee40000000a00 */
[C---:B0-----:R-:W-:Y:S01]  /*04b0*/  @P6 IMAD.WIDE.U32 R88, R4.reuse, 0x8, R88 ;  /* 0x0000000804586825 */ /* 0x041fe200078e0058 */
[----:B------:R1:W5:Y:S03]  /*04c0*/  @P6 LDG.E.64 R10, desc[UR8][R86.64] ;  /* 0x00000008560a6981 */ /* 0x000366000c1e1b00 */
[C---:B------:R-:W-:Y:S01]  /*04d0*/  @P6 IMAD.WIDE.U32 R38, R4.reuse, 0x8, R38 ;  /* 0x0000000804266825 */ /* 0x040fe200078e0026 */
[----:B------:R-:W-:Y:S01]  /*04e0*/  @P6 IADD3 R4, PT, PT, R4, 0x80, RZ ;  /* 0x0000008004046810 */ /* 0x000fe20007ffe0ff */
[----:B------:R1:W5:Y:S01]  /*04f0*/  @P6 LD.E.64 R44, desc[UR8][R88.64] ;  /* 0x00000008582c6980 */ /* 0x000362000c101b00 */
[----:B------:R-:W0:Y:S03]  /*0500*/  @P1 LDC.64 R60, c[0x0][0x3e8] ;  /* 0x0000fa00ff3c1b82 */ /* 0x000e260000000a00 */
[C---:B------:R-:W-:Y:S01]  /*0510*/  @P0 IMAD.WIDE.U32 R72, R4.reuse, 0x8, R72 ;  /* 0x0000000804480825 */ /* 0x040fe200078e0048 */
[----:B------:R1:W5:Y:S03]  /*0520*/  @P6 LDG.E.64 R24, desc[UR8][R38.64] ;  /* 0x0000000826186981 */ /* 0x000366000c1e1b00 */
[C---:B------:R-:W-:Y:S01]  /*0530*/  @P0 IMAD.WIDE.U32 R92, R4.reuse, 0x8, R92 ;  /* 0x00000008045c0825 */ /* 0x040fe200078e005c */
[----:B------:R1:W5:Y:S03]  /*0540*/  @P0 LDG.E.64 R6, desc[UR8][R72.64] ;  /* 0x0000000848060981 */ /* 0x000366000c1e1b00 */
[----:B------:R-:W-:Y:S01]  /*0550*/  @P0 IMAD.WIDE.U32 R90, R4, 0x8, R90 ;  /* 0x00000008045a0825 */ /* 0x000fe200078e005a */
[----:B------:R1:W5:Y:S03]  /*0560*/  @P0 LDG.E.64 R22, desc[UR8][R92.64] ;  /* 0x000000085c160981 */ /* 0x000366000c1e1b00 */
[C---:B--2---:R-:W-:Y:S01]  /*0570*/  @P1 IMAD.WIDE.U32 R56, R67.reuse, 0x8, R56 ;  /* 0x0000000843381825 */ /* 0x044fe200078e0038 */
[----:B------:R1:W5:Y:S03]  /*0580*/  @P0 LD.E.64 R2, desc[UR8][R90.64] ;  /* 0x000000085a020980 */ /* 0x000366000c101b00 */
[C---:B---3--:R-:W-:Y:S01]  /*0590*/  @P1 IMAD.WIDE.U32 R58, R67.reuse, 0x8, R58 ;  /* 0x00000008433a1825 */ /* 0x048fe200078e003a */
[----:B------:R1:W5:Y:S03]  /*05a0*/  @P1 LDG.E.64 R20, desc[UR8][R56.64] ;  /* 0x0000000838141981 */ /* 0x000366000c1e1b00 */
[----:B0-----:R-:W-:Y:S01]  /*05b0*/  @P1 IMAD.WIDE.U32 R60, R67, 0x8, R60 ;  /* 0x00000008433c1825 */ /* 0x001fe200078e003c */
[----:B------:R1:W5:Y:S04]  /*05c0*/  @P1 LD.E.64 R54, desc[UR8][R58.64] ;  /* 0x000000083a361980 */ /* 0x000368000c101b00 */
[----:B------:R1:W5:Y:S01]  /*05d0*/  @P1 LDG.E.64 R30, desc[UR8][R60.64] ;  /* 0x000000083c1e1981 */ /* 0x000362000c1e1b00 */
[----:B------:R-:W-:-:S02]  /*05e0*/  ISETP.GE.U32.AND P1, PT, R65, 0x400, PT ;  /* 0x000004004100780c */ /* 0x000fc40003f26070 */
[----:B------:R-:W-:-:S11]  /*05f0*/  @P0 IADD3 R4, PT, PT, R4, 0x80, RZ ;  /* 0x0000008004040810 */ /* 0x000fd60007ffe0ff */
[----:B-1----:R-:W-:Y:S05]  /*0600*/  @!P1 BRA `(.L_x_21471) ;  /* 0x0000000400489947 */ /* 0x002fea0003800000 */
[----:B------:R-:W0:Y:S08]  /*0610*/  LDC.64 R8, c[0x0][0x3d0] ;  /* 0x0000f400ff087b82 */ /* 0x000e300000000a00 */
[----:B------:R-:W1:Y:S08]  /*0620*/  LDC.64 R36, c[0x0][0x3e8] ;  /* 0x0000fa00ff247b82 */ /* 0x000e700000000a00 */
[----:B------:R-:W2:Y:S01]  /*0630*/  LDC.64 R60, c[0x0][0x438] ;  /* 0x00010e00ff3c7b82 */ /* 0x000ea20000000a00 */
[----:B0-----:R-:W-:-:S06]  /*0640*/  IMAD.WIDE.U32 R8, R4, 0x8, R8 ;  /* 0x0000000804087825 */ /* 0x001fcc00078e0008 */
[----:B------:R-:W5:Y:S01]  /*0650*/  LDG.E.64 R8, desc[UR8][R8.64] ;  /* 0x0000000808087981 */ /* 0x000f62000c1e1b00 */
[----:B-1----:R-:W-:-:S06]  /*0660*/  IMAD.WIDE.U32 R36, R4, 0x8, R36 ;  /* 0x0000000804247825 */ /* 0x002fcc00078e0024 */
[----:B------:R-:W5:Y:S01]  /*0670*/  LDG.E.64 R36, desc[UR8][R36.64] ;  /* 0x0000000824247981 */ /* 0x000f62000c1e1b00 */
[----:B--2---:R-:W-:-:S06]  /*0680*/  IMAD.WIDE.U32 R60, R4, 0x8, R60 ;  /* 0x00000008043c7825 */ /* 0x004fcc00078e003c */
[----:B------:R-:W5:Y:S01]  /*0690*/  LD.E.64 R60, desc[UR8][R60.64] ;  /* 0x000000083c3c7980 */ /* 0x000f62000c101b00 */
[----:B------:R-:W-:Y:S05]  /*06a0*/  BRA `(.L_x_21471) ;  /* 0x0000000400207947 */ /* 0x000fea0003800000 */
.L_x_21470:
[C---:B------:R-:W-:Y:S02]  /*06b0*/  ISETP.GE.U32.AND P6, PT, R65.reuse, 0x80, PT ;  /* 0x000000804100780c */ /* 0x040fe40003fc6070 */
[C---:B------:R-:W-:Y:S02]  /*06c0*/  ISETP.GE.U32.AND P5, PT, R65.reuse, 0x100, PT ;  /* 0x000001004100780c */ /* 0x040fe40003fa6070 */
[C---:B------:R-:W-:Y:S02]  /*06d0*/  ISETP.GE.U32.AND P4, PT, R65.reuse, 0x180, PT ;  /* 0x000001804100780c */ /* 0x040fe40003f86070 */
[C---:B------:R-:W-:Y:S02]  /*06e0*/  ISETP.GE.U32.AND P3, PT, R65.reuse, 0x200, PT ;  /* 0x000002004100780c */ /* 0x040fe40003f66070 */
[C---:B------:R-:W-:Y:S02]  /*06f0*/  ISETP.GE.U32.AND P2, PT, R65.reuse, 0x280, PT ;  /* 0x000002804100780c */ /* 0x040fe40003f46070 */
[----:B------:R-:W-:-:S02]  /*0700*/  ISETP.GE.U32.AND P1, PT, R65, 0x300, PT ;  /* 0x000003004100780c */ /* 0x000fc40003f26070 */
[----:B------:R-:W-:Y:S01]  /*0710*/  MOV R69, R67 ;  /* 0x0000004300457202 */ /* 0x000fe20000000f00 */
[----:B------:R-:W0:Y:S08]  /*0720*/  @P6 LDC.64 R38, c[0x0][0x3d0] ;  /* 0x0000f400ff266b82 */ /* 0x000e300000000a00 */
[----:B------:R-:W1:Y:S08]  /*0730*/  @P6 LDC.64 R40, c[0x0][0x3e8] ;  /* 0x0000fa00ff286b82 */ /* 0x000e700000000a00 */
[----:B------:R-:W2:Y:S08]  /*0740*/  @P5 LDC.64 R58, c[0x0][0x3d0] ;  /* 0x0000f400ff3a5b82 */ /* 0x000eb00000000a00 */
[----:B------:R-:W3:Y:S01]  /*0750*/  @P5 LDC.64 R62, c[0x0][0x3e8] ;  /* 0x0000fa00ff3e5b82 */ /* 0x000ee20000000a00 */
[----:B0-----:R-:W-:-:S07]  /*0760*/  @P6 IMAD.WIDE.U32 R42, R67, 0x8, R38 ;  /* 0x00000008432a6825 */ /* 0x001fce00078e0026 */
[----:B------:R-:W0:Y:S01]  /*0770*/  @P4 LDC.64 R70, c[0x0][0x3d0] ;  /* 0x0000f400ff464b82 */ /* 0x000e220000000a00 */
[----:B-1----:R-:W-:-:S07]  /*0780*/  @P6 IMAD.WIDE.U32 R56, R67, 0x8, R40 ;  /* 0x0000000843386825 */ /* 0x002fce00078e0028 */
[----:B------:R-:W1:Y:S01]  /*0790*/  @P4 LDC.64 R72, c[0x0][0x3e8] ;  /* 0x0000fa00ff484b82 */ /* 0x000e620000000a00 */
[----:B------:R-:W-:Y:S01]  /*07a0*/  ISETP.GE.U32.AND P0, PT, R65, 0x380, PT ;  /* 0x000003804100780c */ /* 0x000fe20003f06070 */
[----:B------:R4:W5:Y:S06]  /*07b0*/  @P6 LDG.E.64 R20, desc[UR8][R42.64] ;  /* 0x000000082a146981 */ /* 0x00096c000c1e1b00 */
[----:B------:R-:W1:Y:S01]  /*07c0*/  @P3 LDC.64 R74, c[0x0][0x3d0] ;  /* 0x0000f400ff4a3b82 */ /* 0x000e620000000a00 */
[----:B------:R-:W-:Y:S01]  /*07d0*/  @P6 LOP3.LUT R69, R67, 0x80, RZ, 0xfc, !PT ;  /* 0x0000008043456812 */ /* 0x000fe200078efcff */
[----:B------:R0:W5:Y:S06]  /*07e0*/  @P6 LDG.E.64 R30, desc[UR8][R56.64] ;  /* 0x00000008381e6981 */ /* 0x00016c000c1e1b00 */
[----:B------:R-:W1:Y:S01]  /*07f0*/  @P3 LDC.64 R76, c[0x0][0x3e8] ;  /* 0x0000fa00ff4c3b82 */ /* 0x000e620000000a00 */
[----:B------:R-:W-:-:S02]  /*0800*/  @P6 CS2R R54, SRZ ;  /* 0x0000000000366805 */ /* 0x000fc4000001ff00 */
[----:B------:R-:W-:-:S05]  /*0810*/  ISETP.GE.U32.AND P6, PT, R65, 0x400, PT ;  /* 0x000004004100780c */ /* 0x000fca0003fc6070 */
[----:B------:R-:W1:Y:S01]  /*0820*/  @P2 LDC.64 R78, c[0x0][0x3d0] ;  /* 0x0000f400ff4e2b82 */ /* 0x000e620000000a00 */
[----:B--2---:R-:W-:-:S07]  /*0830*/  @P5 IMAD.WIDE.U32 R38, R69, 0x8, R58 ;  /* 0x0000000845265825 */ /* 0x004fce00078e003a */
[----:B------:R-:W2:Y:S01]  /*0840*/  @P2 LDC.64 R80, c[0x0][0x3e8] ;  /* 0x0000fa00ff502b82 */ /* 0x000ea20000000a00 */
[C---:B---3--:R-:W-:Y:S01]  /*0850*/  @P5 IMAD.WIDE.U32 R40, R69.reuse, 0x8, R62 ;  /* 0x0000000845285825 */ /* 0x048fe200078e003e */
[----:B------:R-:W-:Y:S01]  /*0860*/  @P5 IADD3 R69, PT, PT, R69, 0x80, RZ ;  /* 0x0000008045455810 */ /* 0x000fe20007ffe0ff */
[----:B------:R3:W5:Y:S05]  /*0870*/  @P5 LDG.E.64 R18, desc[UR8][R38.64] ;  /* 0x0000000826125981 */ /* 0x00076a000c1e1b00 */
[----:B----4-:R-:W4:Y:S01]  /*0880*/  @P1 LDC.64 R42, c[0x0][0x3d0] ;  /* 0x0000f400ff2a1b82 */ /* 0x010f220000000a00 */
[C---:B0-----:R-:W-:Y:S01]  /*0890*/  @P4 IMAD.WIDE.U32 R70, R69.reuse, 0x8, R70 ;  /* 0x0000000845464825 */ /* 0x041fe200078e0046 */
[----:B------:R0:W5:Y:S06]  /*08a0*/  @P5 LDG.E.64 R32, desc[UR8][R40.64] ;  /* 0x0000000828205981 */ /* 0x00016c000c1e1b00 */
[----:B------:R-:W3:Y:S01]  /*08b0*/  @P1 LDC.64 R56, c[0x0][0x3e8] ;  /* 0x0000fa00ff381b82 */ /* 0x000ee20000000a00 */
[C---:B-1----:R-:W-:Y:S01]  /*08c0*/  @P4 IMAD.WIDE.U32 R72, R69.reuse, 0x8, R72 ;  /* 0x0000000845484825 */ /* 0x042fe200078e0048 */
[----:B------:R-:W-:Y:S01]  /*08d0*/  @P4 IADD3 R69, PT, PT, R69, 0x80, RZ ;  /* 0x0000008045454810 */ /* 0x000fe20007ffe0ff */
[----:B------:R1:W5:Y:S05]  /*08e0*/  @P4 LDG.E.64 R16, desc[UR8][R70.64] ;  /* 0x0000000846104981 */ /* 0x00036a000c1e1b00 */
[----:B------:R-:W0:Y:S01]  /*08f0*/  @P0 LDC.64 R58, c[0x0][0x3d0] ;  /* 0x0000f400ff3a0b82 */ /* 0x000e220000000a00 */
[C---:B------:R-:W-:Y:S01]  /*0900*/  @P3 IMAD.WIDE.U32 R74, R69.reuse, 0x8, R74 ;  /* 0x00000008454a3825 */ /* 0x040fe200078e004a */
[----:B------:R1:W5:Y:S06]  /*0910*/  @P4 LDG.E.64 R34, desc[UR8][R72.64] ;  /* 0x0000000848224981 */ /* 0x00036c000c1e1b00 */
[----:B------:R-:W1:Y:S01]  /*0920*/  @P0 LDC.64 R62, c[0x0][0x3e8] ;  /* 0x0000fa00ff3e0b82 */ /* 0x000e620000000a00 */
[C---:B------:R-:W-:Y:S01]  /*0930*/  @P3 IMAD.WIDE.U32 R76, R69.reuse, 0x8, R76 ;  /* 0x00000008454c3825 */ /* 0x040fe200078e004c */
[----:B------:R-:W-:Y:S01]  /*0940*/  @P3 IADD3 R69, PT, PT, R69, 0x80, RZ ;  /* 0x0000008045453810 */ /* 0x000fe20007ffe0ff */
[----:B------:R0:W5:Y:S05]  /*0950*/  @P3 LDG.E.64 R14, desc[UR8][R74.64] ;  /* 0x000000084a0e3981 */ /* 0x00016a000c1e1b00 */
[----:B------:R-:W1:Y:S01]  /*0960*/  @P6 LDC.64 R82, c[0x0][0x3d0] ;  /* 0x0000f400ff526b82 */ /* 0x000e620000000a00 */
[C---:B------:R-:W-:Y:S01]  /*0970*/  @P2 IMAD.WIDE.U32 R78, R69.reuse, 0x8, R78 ;  /* 0x00000008454e2825 */ /* 0x040fe200078e004e */
[----:B------:R0:W5:Y:S06]  /*0980*/  @P3 LDG.E.64 R28, desc[UR8][R76.64] ;  /* 0x000000084c1c3981 */ /* 0x00016c000c1e1b00 */
[----:B------:R-:W1:Y:S01]  /*0990*/  @P6 LDC.64 R84, c[0x0][0x3e8] ;  /* 0x0000fa00ff546b82 */ /* 0x000e620000000a00 */
[C---:B--2---:R-:W-:Y:S01]  /*09a0*/  @P2 IMAD.WIDE.U32 R80, R69.reuse, 0x8, R80 ;  /* 0x0000000845502825 */ /* 0x044fe200078e0050 */
[----:B------:R-:W-:Y:S01]  /*09b0*/  @P2 IADD3 R69, PT, PT, R69, 0x80, RZ ;  /* 0x0000008045452810 */ /* 0x000fe20007ffe0ff */
[----:B------:R2:W5:Y:S04]  /*09c0*/  @P2 LDG.E.64 R12, desc[UR8][R78.64] ;  /* 0x000000084e0c2981 */ /* 0x000568000c1e1b00 */
[C---:B----4-:R-:W-:Y:S01]  /*09d0*/  @P1 IMAD.WIDE.U32 R42, R69.reuse, 0x8, R42 ;  /* 0x00000008452a1825 */ /* 0x050fe200078e002a */
[----:B------:R2:W5:Y:S03]  /*09e0*/  @P2 LDG.E.64 R26, desc[UR8][R80.64] ;  /* 0x00000008501a2981 */ /* 0x000566000c1e1b00 */
[C---:B---3--:R-:W-:Y:S01]  /*09f0*/  @P1 IMAD.WIDE.U32 R56, R69.reuse, 0x8, R56 ;  /* 0x0000000845381825 */ /* 0x048fe200078e0038 */
[----:B------:R-:W-:Y:S01]  /*0a00*/  @P1 IADD3 R69, PT, PT, R69, 0x80, RZ ;  /* 0x0000008045451810 */ /* 0x000fe20007ffe0ff */
[----:B------:R2:W5:Y:S04]  /*0a10*/  @P1 LDG.E.64 R10, desc[UR8][R42.64] ;  /* 0x000000082a0a1981 */ /* 0x000568000c1e1b00 */
[C---:B0-----:R-:W-:Y:S01]  /*0a20*/  @P0 IMAD.WIDE.U32 R58, R69.reuse, 0x8, R58 ;  /* 0x00000008453a0825 */ /* 0x041fe200078e003a */
[----:B------:R2:W5:Y:S03]  /*0a30*/  @P1 LDG.E.64 R24, desc[UR8][R56.64] ;  /* 0x0000000838181981 */ /* 0x000566000c1e1b00 */
[C---:B-1----:R-:W-:Y:S01]  /*0a40*/  @P0 IMAD.WIDE.U32 R62, R69.reuse, 0x8, R62 ;  /* 0x00000008453e0825 */ /* 0x042fe200078e003e */
[----:B------:R-:W-:Y:S01]  /*0a50*/  @P0 IADD3 R69, PT, PT, R69, 0x80, RZ ;  /* 0x0000008045450810 */ /* 0x000fe20007ffe0ff */
[----:B------:R2:W5:Y:S04]  /*0a60*/  @P0 LDG.E.64 R6, desc[UR8][R58.64] ;  /* 0x000000083a060981 */ /* 0x000568000c1e1b00 */
[C---:B------:R-:W-:Y:S01]  /*0a70*/  @P6 IMAD.WIDE.U32 R38, R69.reuse, 0x8, R82 ;  /* 0x0000000845266825 */ /* 0x040fe200078e0052 */
[----:B------:R2:W5:Y:S03]  /*0a80*/  @P0 LDG.E.64 R22, desc[UR8][R62.64] ;  /* 0x000000083e160981 */ /* 0x000566000c1e1b00 */
[----:B------:R-:W-:Y:S01]  /*0a90*/  @P6 IMAD.WIDE.U32 R40, R69, 0x8, R84 ;  /* 0x0000000845286825 */ /* 0x000fe200078e0054 */
[----:B------:R2:W5:Y:S04]  /*0aa0*/  @P6 LDG.E.64 R8, desc[UR8][R38.64] ;  /* 0x0000000826086981 */ /* 0x000568000c1e1b00 */
[----:B------:R2:W5:Y:S01]  /*0ab0*/  @P6 LDG.E.64 R36, desc[UR8][R40.64] ;  /* 0x0000000828246981 */ /* 0x000562000c1e1b00 */
[----:B------:R-:W-:-:S02]  /*0ac0*/  @P5 CS2R R52, SRZ ;  /* 0x0000000000345805 */ /* 0x000fc4000001ff00 */
[----:B------:R-:W-:Y:S02]  /*0ad0*/  @P4 CS2R R50, SRZ ;  /* 0x0000000000324805 */ /* 0x000fe4000001ff00 */
[----:B------:R-:W-:Y:S02]  /*0ae0*/  @P3 CS2R R48, SRZ ;  /* 0x0000000000303805 */ /* 0x000fe4000001ff00 */
[----:B------:R-:W-:Y:S02]  /*0af0*/  @P2 CS2R R46, SRZ ;  /* 0x00000000002e2805 */ /* 0x000fe4000001ff00 */
[----:B------:R-:W-:Y:S02]  /*0b00*/  @P1 CS2R R44, SRZ ;  /* 0x00000000002c1805 */ /* 0x000fe4000001ff00 */
[----:B------:R-:W-:Y:S02]  /*0b10*/  @P0 CS2R R2, SRZ ;  /* 0x0000000000020805 */ /* 0x000fe4000001ff00 */
[----:B--2---:R-:W-:-:S07]  /*0b20*/  @P6 CS2R R60, SRZ ;  /* 0x00000000003c6805 */ /* 0x004fce000001ff00 */
.L_x_21471:
[----:B------:R-:W-:Y:S05]  /*0b30*/  BSYNC.RECONVERGENT B0 ;  /* 0x0000000000007941 */ /* 0x000fea0003800200 */
.L_x_21469:
[----:B------:R-:W0:Y:S02]  /*0b40*/  LDCU UR4, c[0x0][0x384] ;  /* 0x00007080ff0477ac */ /* 0x000e240008000800 */
[----:B0-----:R-:W-:-:S06]  /*0b50*/  UISETP.GE.AND UP0, UPT, UR6, UR4, UPT ;  /* 0x000000040600728c */ /* 0x001fcc000bf06270 */
[----:B------:R-:W-:-:S13]  /*0b60*/  PLOP3.LUT P0, PT, PT, PT, UP0, 0x80, 0x8 ;  /* 0x000000000008781c */ /* 0x000fda0003f0f008 */
[----:B------:R-:W-:Y:S05]  /*0b70*/  @P0 EXIT ;  /* 0x000000000000094d */ /* 0x000fea0003800000 */
[----:B-----5:R-:W-:Y:S01]  /*0b80*/  MOV R109, R6 ;  /* 0x00000006006d7202 */ /* 0x020fe20000000f00 */
[----:B------:R-:W0:Y:S01]  /*0b90*/  LDCU.64 UR4, c[0x0][0x3e0] ;  /* 0x00007c00ff0477ac */ /* 0x000e220008000a00 */
[--C-:B------:R-:W-:Y:S01]  /*0ba0*/  SHF.R.U64 R110, R6, 0x10, R7.reuse ;  /* 0x00000010066e7819 */ /* 0x100fe20000001207 */
[----:B------:R-:W-:Y:S01]  /*0bb0*/  HADD2.F32 R63, -RZ, R60.H0_H0 ;  /* 0x2000003cff3f7230 */ /* 0x000fe20000004100 */
[----:B------:R-:W-:Y:S01]  /*0bc0*/  SHF.R.U32.HI R6, RZ, 0x10, R7 ;  /* 0x00000010ff067819 */ /* 0x000fe20000011607 */
[----:B------:R-:W-:Y:S01]  /*0bd0*/  UPLOP3.LUT UP1, UPT, UPT, UPT, UPT, 0x40, 0x4 ;  /* 0x000000000004789c */ /* 0x000fe20003f2e870 */
[--C-:B------:R-:W-:Y:S01]  /*0be0*/  SHF.R.U64 R112, R52, 0x10, R53.reuse ;  /* 0x0000001034707819 */ /* 0x100fe20000001235 */
[----:B------:R-:W1:Y:S01]  /*0bf0*/  LDCU UR14, c[0x0][0x388] ;  /* 0x00007100ff0e77ac */ /* 0x000e620008000800 */
[----:B------:R-:W-:Y:S02]  /*0c00*/  PRMT R110, R110, 0x5410, R6 ;  /* 0x000054106e6e7816 */ /* 0x000fe40000000006 */
[----:B------:R-:W-:Y:S01]  /*0c10*/  SHF.R.U32.HI R6, RZ, 0x10, R53 ;  /* 0x00000010ff067819 */ /* 0x000fe20000011635 */
[----:B------:R-:W2:Y:S01]  /*0c20*/  LDCU UR7, c[0x0][0x400] ;  /* 0x00008000ff0777ac */ /* 0x000ea20008000800 */
[----:B------:R-:W-:-:S02]  /*0c30*/  SHF.R.U64 R114, R48, 0x10, R49 ;  /* 0x0000001030727819 */ /* 0x000fc40000001231 */
[----:B------:R-:W-:Y:S01]  /*0c40*/  PRMT R112, R112, 0x5410, R6 ;  /* 0x0000541070707816 */ /* 0x000fe20000000006 */
[----:B------:R-:W3:Y:S01]  /*0c50*/  LDCU.64 UR10, c[0x0][0x3a0] ;  /* 0x00007400ff0a77ac */ /* 0x000ee20008000a00 */
[----:B------:R-:W-:Y:S02]  /*0c60*/  SHF.R.U32.HI R6, RZ, 0x10, R49 ;  /* 0x00000010ff067819 */ /* 0x000fe40000011631 */
[----:B------:R-:W-:Y:S01]  /*0c70*/  SHF.R.S32.HI R0, RZ, 0x2, R0 ;  /* 0x00000002ff007819 */ /* 0x000fe20000011400 */
[----:B0-----:R-:W-:Y:S01]  /*0c80*/  UISETP.NE.U32.AND UP0, UPT, UR4, URZ, UPT ;  /* 0x000000ff0400728c */ /* 0x001fe2000bf05070 */
[----:B------:R-:W-:Y:S01]  /*0c90*/  PRMT R114, R114, 0x5410, R6 ;  /* 0x0000541072727816 */ /* 0x000fe20000000006 */
[----:B------:R-:W0:Y:S01]  /*0ca0*/  LDCU.U8 UR4, c[0x0][0x410] ;  /* 0x00008200ff0477ac */ /* 0x000e220008000000 */
[----:B------:R-:W-:Y:S02]  /*0cb0*/  LOP3.LUT R6, R0, 0x7f, RZ, 0xc0, !PT ;  /* 0x0000007f00067812 */ /* 0x000fe400078ec0ff */
[----:B------:R-:W-:Y:S01]  /*0cc0*/  MOV R4, R8 ;  /* 0x0000000800047202 */ /* 0x000fe20000000f00 */
[----:B------:R-:W-:Y:S01]  /*0cd0*/  UISETP.NE.AND.EX UP0, UPT, UR5, URZ, UPT, UP0 ;  /* 0x000000ff0500728c */ /* 0x000fe2000bf05300 */
[----:B------:R-:W-:Y:S01]  /*0ce0*/  VIADDMNMX R5, R6, -R5, RZ, !PT ;  /* 0x8000000506057246 */ /* 0x000fe200078001ff */
[----:B------:R-:W-:Y:S01]  /*0cf0*/  IMAD R6, R66, -0x20, R6 ;  /* 0xffffffe042067824 */ /* 0x000fe200078e0206 */
[----:B------:R-:W-:Y:S01]  /*0d00*/  SHF.R.U64 R59, R8, 0x10, R9 ;  /* 0x00000010083b7819 */ /* 0x000fe20000001209 */
[----:B------:R-:W4:Y:S01]  /*0d10*/  LDCU.64 UR12, c[0x0][0x380] ;  /* 0x00007000ff0c77ac */ /* 0x000f220008000a00 */
[----:B------:R-:W-:-:S02]  /*0d20*/  SHF.R.U64 R111, R54, 0x10, R55 ;  /* 0x00000010366f7819 */ /* 0x000fc40000001237 */
[----:B------:R-:W-:Y:S01]  /*0d30*/  SHF.R.U32.HI R8, RZ, 0x10, R55 ;  /* 0x00000010ff087819 */ /* 0x000fe20000011637 */
[----:B------:R-:W-:Y:S01]  /*0d40*/  HADD2.F32 R59, -RZ, R59.H0_H0 ;  /* 0x2000003bff3b7230 */ /* 0x000fe20000004100 */
[----:B------:R-:W-:Y:S02]  /*0d50*/  LOP3.LUT R0, R0, 0xffffff80, RZ, 0xc0, !PT ;  /* 0xffffff8000007812 */ /* 0x000fe400078ec0ff */
[----:B------:R-:W-:Y:S02]  /*0d60*/  VIMNMX R5, PT, PT, R5, 0x20, PT ;  /* 0x0000002005057848 */ /* 0x000fe40003fe0100 */
[----:B------:R-:W-:Y:S01]  /*0d70*/  PRMT R111, R111, 0x5410, R8 ;  /* 0x000054106f6f7816 */ /* 0x000fe20000000008 */
[----:B0-----:R-:W-:Y:S01]  /*0d80*/  UISETP.NE.AND UP2, UPT, UR4, URZ, UPT ;  /* 0x000000ff0400728c */ /* 0x001fe2000bf45270 */
[----:B------:R-:W-:Y:S02]  /*0d90*/  LEA R5, R5, R0, 0x2 ;  /* 0x0000000005057211 */ /* 0x000fe400078e10ff */
[----:B------:R-:W-:-:S02]  /*0da0*/  SHF.R.U64 R113, R50, 0x10, R51 ;  /* 0x0000001032717819 */ /* 0x000fc40000001233 */
[----:B------:R-:W-:Y:S02]  /*0db0*/  SHF.R.U32.HI R8, RZ, 0x10, R51 ;  /* 0x00000010ff087819 */ /* 0x000fe40000011633 */
[----:B------:R-:W-:Y:S02]  /*0dc0*/  I2FP.F32.U32 R5, R5 ;  /* 0x0000000500057245 */ /* 0x000fe40000201000 */
[----:B------:R-:W-:Y:S02]  /*0dd0*/  PRMT R113, R113, 0x5410, R8 ;  /* 0x0000541071717816 */ /* 0x000fe40000000008 */
[--C-:B------:R-:W-:Y:S01]  /*0de0*/  SHF.R.U64 R115, R46, 0x10, R47.reuse ;  /* 0x000000102e737819 */ /* 0x100fe2000000122f */
[----:B------:R0:W0:Y:S01]  /*0df0*/  MUFU.RCP R62, R5 ;  /* 0x00000005003e7308 */ /* 0x0000220000001000 */
[----:B------:R-:W-:Y:S02]  /*0e00*/  SHF.R.U32.HI R8, RZ, 0x10, R47 ;  /* 0x00000010ff087819 */ /* 0x000fe4000001162f */
[----:B------:R-:W-:-:S02]  /*0e10*/  VIMNMX R6, PT, PT, RZ, R6, !PT ;  /* 0x00000006ff067248 */ /* 0x000fc40007fe0100 */
[----:B------:R-:W-:Y:S02]  /*0e20*/  MOV R107, R10 ;  /* 0x0000000a006b7202 */ /* 0x000fe40000000f00 */
[----:B------:R-:W-:Y:S02]  /*0e30*/  SHF.R.U64 R108, R10, 0x10, R11 ;  /* 0x000000100a6c7819 */ /* 0x000fe4000000120b */
[----:B------:R-:W-:Y:S02]  /*0e40*/  MOV R10, R7 ;  /* 0x00000007000a7202 */ /* 0x000fe40000000f00 */
[----:B------:R-:W-:Y:S02]  /*0e50*/  MOV R7, R9 ;  /* 0x0000000900077202 */ /* 0x000fe40000000f00 */
[----:B------:R-:W-:Y:S02]  /*0e60*/  SHF.R.U32.HI R57, RZ, 0x10, R9 ;  /* 0x00000010ff397819 */ /* 0x000fe40000011609 */
[----:B------:R-:W-:Y:S01]  /*0e70*/  MOV R38, R31 ;  /* 0x0000001f00267202 */ /* 0x000fe20000000f00 */
[----:B------:R-:W-:Y:S01]  /*0e80*/  HADD2.F32 R58, -RZ, R7.H0_H0 ;  /* 0x20000007ff3a7230 */ /* 0x000fe20000004100 */
[--C-:B------:R-:W-:Y:S01]  /*0e90*/  SHF.R.U64 R71, R30, 0x10, R31.reuse ;  /* 0x000000101e477819 */ /* 0x100fe2000000121f */
[----:B------:R-:W-:Y:S01]  /*0ea0*/  HADD2.F32 R57, -RZ, R57.H0_H0 ;  /* 0x20000039ff397230 */ /* 0x000fe20000004100 */
[----:B------:R-:W-:-:S02]  /*0eb0*/  SHF.R.U32.HI R39, RZ, 0x10, R31 ;  /* 0x00000010ff277819 */ /* 0x000fc4000001161f */
[----:B------:R-:W-:Y:S02]  /*0ec0*/  MOV R72, R32 ;  /* 0x0000002000487202 */ /* 0x000fe40000000f00 */
[----:B------:R-:W-:Y:S02]  /*0ed0*/  SHF.R.U64 R73, R32, 0x10, R33 ;  /* 0x0000001020497819 */ /* 0x000fe40000001221 */
[----:B------:R-:W-:Y:S02]  /*0ee0*/  MOV R74, R34 ;  /* 0x00000022004a7202 */ /* 0x000fe40000000f00 */
[----:B------:R-:W-:Y:S02]  /*0ef0*/  SHF.R.U64 R75, R34, 0x10, R35 ;  /* 0x00000010224b7819 */ /* 0x000fe40000001223 */
[----:B------:R-:W-:Y:S02]  /*0f00*/  PRMT R115, R115, 0x5410, R8 ;  /* 0x0000541073737816 */ /* 0x000fe40000000008 */
[----:B------:R-:W-:-:S02]  /*0f10*/  VIMNMX R9, PT, PT, R6, 0x20, PT ;  /* 0x0000002006097848 */ /* 0x000fc40003fe0100 */
[----:B------:R-:W-:Y:S02]  /*0f20*/  MOV R31, R33 ;  /* 0x00000021001f7202 */ /* 0x000fe40000000f00 */
[----:B------:R-:W-:Y:S02]  /*0f30*/  SHF.R.U32.HI R40, RZ, 0x10, R33 ;  /* 0x00000010ff287819 */ /* 0x000fe40000011621 */
[----:B------:R-:W-:Y:S02]  /*0f40*/  MOV R32, R35 ;  /* 0x0000002300207202 */ /* 0x000fe40000000f00 */
[----:B------:R-:W-:Y:S02]  /*0f50*/  SHF.R.U32.HI R34, RZ, 0x10, R35 ;  /* 0x00000010ff227819 */ /* 0x000fe40000011623 */
[--C-:B------:R-:W-:Y:S02]  /*0f60*/  SHF.R.U64 R116, R44, 0x10, R45.reuse ;  /* 0x000000102c747819 */ /* 0x100fe4000000122d */
[----:B------:R-:W-:-:S02]  /*0f70*/  SHF.R.U32.HI R8, RZ, 0x10, R45 ;  /* 0x00000010ff087819 */ /* 0x000fc4000001162d */
[----:B------:R-:W-:Y:S02]  /*0f80*/  MOV R70, R30 ;  /* 0x0000001e00467202 */ /* 0x000fe40000000f00 */
[----:B------:R-:W-:Y:S02]  /*0f90*/  MOV R33, R29 ;  /* 0x0000001d00217202 */ /* 0x000fe40000000f00 */
[--C-:B------:R-:W-:Y:S02]  /*0fa0*/  SHF.R.U64 R77, R28, 0x10, R29.reuse ;  /* 0x000000101c4d7819 */ /* 0x100fe4000000121d */
[----:B------:R-:W-:Y:S02]  /*0fb0*/  SHF.R.U32.HI R35, RZ, 0x10, R29 ;  /* 0x00000010ff237819 */ /* 0x000fe4000001161d */
[----:B------:R-:W-:Y:S02]  /*0fc0*/  MOV R76, R28 ;  /* 0x0000001c004c7202 */ /* 0x000fe40000000f00 */
[----:B------:R-:W-:-:S02]  /*0fd0*/  MOV R29, R27 ;  /* 0x0000001b001d7202 */ /* 0x000fc40000000f00 */
[--C-:B------:R-:W-:Y:S02]  /*0fe0*/  SHF.R.U64 R79, R26, 0x10, R27.reuse ;  /* 0x000000101a4f7819 */ /* 0x100fe4000000121b */
[----:B------:R-:W-:Y:S02]  /*0ff0*/  SHF.R.U32.HI R30, RZ, 0x10, R27 ;  /* 0x00000010ff1e7819 */ /* 0x000fe4000001161b */
[----:B------:R-:W-:Y:S02]  /*1000*/  MOV R78, R26 ;  /* 0x0000001a004e7202 */ /* 0x000fe40000000f00 */
[----:B------:R-:W-:Y:S02]  /*1010*/  MOV R27, R25 ;  /* 0x00000019001b7202 */ /* 0x000fe40000000f00 */
[--C-:B------:R-:W-:Y:S02]  /*1020*/  SHF.R.U64 R81, R24, 0x10, R25.reuse ;  /* 0x0000001018517819 */ /* 0x100fe40000001219 */
[----:B------:R-:W-:-:S02]  /*1030*/  SHF.R.U32.HI R28, RZ, 0x10, R25 ;  /* 0x00000010ff1c7819 */ /* 0x000fc40000011619 */
[----:B------:R-:W-:Y:S02]  /*1040*/  MOV R82, R22 ;  /* 0x0000001600527202 */ /* 0x000fe40000000f00 */
[----:B------:R-:W-:Y:S02]  /*1050*/  SHF.R.U64 R83, R22, 0x10, R23 ;  /* 0x0000001016537819 */ /* 0x000fe40000001217 */
[----:B------:R-:W-:Y:S02]  /*1060*/  MOV R87, R20 ;  /* 0x0000001400577202 */ /* 0x000fe40000000f00 */
[----:B------:R-:W-:Y:S02]  /*1070*/  SHF.R.U64 R88, R20, 0x10, R21 ;  /* 0x0000001014587819 */ /* 0x000fe40000001215 */
[----:B------:R-:W-:Y:S02]  /*1080*/  MOV R89, R18 ;  /* 0x0000001200597202 */ /* 0x000fe40000000f00 */
[----:B------:R-:W-:-:S02]  /*1090*/  SHF.R.U64 R90, R18, 0x10, R19 ;  /* 0x00000010125a7819 */ /* 0x000fc40000001213 */
[----:B------:R-:W-:Y:S02]  /*10a0*/  MOV R91, R16 ;  /* 0x00000010005b7202 */ /* 0x000fe40000000f00 */
[----:B------:R-:W-:Y:S02]  /*10b0*/  SHF.R.U64 R92, R16, 0x10, R17 ;  /* 0x00000010105c7819 */ /* 0x000fe40000001211 */
[----:B------:R-:W-:Y:S02]  /*10c0*/  MOV R93, R14 ;  /* 0x0000000e005d7202 */ /* 0x000fe40000000f00 */
[----:B------:R-:W-:Y:S02]  /*10d0*/  SHF.R.U64 R103, R14, 0x10, R15 ;  /* 0x000000100e677819 */ /* 0x000fe4000000120f */
[----:B------:R-:W-:Y:S02]  /*10e0*/  MOV R105, R12 ;  /* 0x0000000c00697202 */ /* 0x000fe40000000f00 */
[----:B------:R-:W-:-:S02]  /*10f0*/  SHF.R.U64 R106, R12, 0x10, R13 ;  /* 0x000000100c6a7819 */ /* 0x000fc4000000120d */
[----:B------:R-:W-:Y:S02]  /*1100*/  LEA R64, R9, R0, 0x2 ;  /* 0x0000000009407211 */ /* 0x000fe400078e10ff */
[----:B------:R-:W-:Y:S02]  /*1110*/  MOV R80, R24 ;  /* 0x0000001800507202 */ /* 0x000fe40000000f00 */
[----:B------:R-:W-:Y:S02]  /*1120*/  MOV R25, R23 ;  /* 0x0000001700197202 */ /* 0x000fe40000000f00 */
[----:B------:R-:W-:Y:S02]  /*1130*/  SHF.R.U32.HI R26, RZ, 0x10, R23 ;  /* 0x00000010ff1a7819 */ /* 0x000fe40000011617 */
[----:B------:R-:W-:Y:S02]  /*1140*/  MOV R22, R21 ;  /* 0x0000001500167202 */ /* 0x000fe40000000f00 */
[----:B------:R-:W-:-:S02]  /*1150*/  MOV R20, R19 ;  /* 0x0000001300147202 */ /* 0x000fc40000000f00 */
[----:B------:R-:W-:Y:S02]  /*1160*/  MOV R18, R17 ;  /* 0x0000001100127202 */ /* 0x000fe40000000f00 */
[----:B------:R-:W-:Y:S02]  /*1170*/  MOV R16, R15 ;  /* 0x0000000f00107202 */ /* 0x000fe40000000f00 */
[----:B------:R-:W-:Y:S02]  /*1180*/  MOV R14, R13 ;  /* 0x0000000d000e7202 */ /* 0x000fe40000000f00 */
[----:B------:R-:W-:Y:S02]  /*1190*/  MOV R12, R11 ;  /* 0x0000000b000c7202 */ /* 0x000fe40000000f00 */
[----:B------:R-:W-:Y:S02]  /*11a0*/  PRMT R116, R116, 0x5410, R8 ;  /* 0x0000541074747816 */ /* 0x000fe40000000008 */
        /* <DEDUP_REMOVED lines=8> */
[----:B------:R-:W-:-:S02]  /*1230*/  SHF.R.U64 R85, R36, 0x10, R37 ;  /* 0x0000001024557819 */ /* 0x000fc40000001225 */
[----:B------:R-:W-:Y:S02]  /*1240*/  SHF.R.U32.HI R24, RZ, 0x10, R37 ;  /* 0x00000010ff187819 */ /* 0x000fe40000011625 */
[----:B------:R-:W-:Y:S02]  /*1250*/  SHF.R.U32.HI R21, RZ, 0x10, R21 ;  /* 0x00000010ff157819 */ /* 0x000fe40000011615 */
[----:B------:R-:W-:Y:S02]  /*1260*/  SHF.R.U32.HI R19, RZ, 0x10, R19 ;  /* 0x00000010ff137819 */ /* 0x000fe40000011613 */
[----:B------:R-:W-:Y:S02]  /*1270*/  SHF.R.U32.HI R17, RZ, 0x10, R17 ;  /* 0x00000010ff117819 */ /* 0x000fe40000011611 */
[----:B------:R-:W-:Y:S02]  /*1280*/  SHF.R.U32.HI R15, RZ, 0x10, R15 ;  /* 0x00000010ff0f7819 */ /* 0x000fe4000001160f */
[----:B------:R-:W-:-:S02]  /*1290*/  SHF.R.U32.HI R13, RZ, 0x10, R13 ;  /* 0x00000010ff0d7819 */ /* 0x000fc4000001160d */
[----:B------:R-:W-:Y:S02]  /*12a0*/  SHF.R.U32.HI R11, RZ, 0x10, R11 ;  /* 0x00000010ff0b7819 */ /* 0x000fe4000001160b */
[--C-:B------:R-:W-:Y:S02]  /*12b0*/  SHF.R.U64 R117, R2, 0x10, R3.reuse ;  /* 0x0000001002757819 */ /* 0x100fe40000001203 */
[----:B------:R-:W-:Y:S02]  /*12c0*/  SHF.R.U32.HI R8, RZ, 0x10, R3 ;  /* 0x00000010ff087819 */ /* 0x000fe40000011603 */
        /* <DEDUP_REMOVED lines=30> */
.L_x_21519:
[----:B0-----:R-:W0:Y:S01]  /*14b0*/  @UP0 LDCU.64 UR4, c[0x0][0x3e0] ;  /* 0x00007c00ff0407ac */ /* 0x001e220008000a00 */
[----:B------:R-:W-:Y:S01]  /*14c0*/  PLOP3.LUT P0, PT, PT, PT, UP0, 0x80, 0x8 ;  /* 0x000000000008781c */ /* 0x000fe20003f0f008 */
[----:B0-----:R-:W-:-:S06]  /*14d0*/  @UP0 UIMAD.WIDE UR4, UR6, 0x4, UR4 ;  /* 0x00000004060408a5 */ /* 0x001fcc000f8e0204 */
[----:B-1234-:R-:W-:Y:S02]  /*14e0*/  MOV R42, UR4 ;  /* 0x00000004002a7c02 */ /* 0x01efe40008000f00 */
[----:B------:R-:W-:-:S05]  /*14f0*/  MOV R43, UR5 ;  /* 0x00000005002b7c02 */ /* 0x000fca0008000f00 */
[----:B------:R-:W2:Y:S01]  /*1500*/  @P0 LDG.E R41, desc[UR8][R42.64] ;  /* 0x000000082a290981 */ /* 0x000ea2000c1e1900 */
[----:B------:R-:W-:Y:S01]  /*1510*/  UIMAD UR4, UR6, UR14, URZ ;  /* 0x0000000e060472a4 */ /* 0x000fe2000f8e02ff */
[----:B------:R-:W-:Y:S01]  /*1520*/  PLOP3.LUT P0, PT, PT, PT, UP0, 0x80, 0x8 ;  /* 0x000000000008781c */ /* 0x000fe20003f0f008 */
[----:B------:R-:W-:Y:S01]  /*1530*/  BSSY.RECONVERGENT B0, `(.L_x_21472) ;  /* 0x000002f000007945 */ /* 0x000fe20003800200 */
[----:B------:R-:W-:Y:S01]  /*1540*/  ISETP.GE.U32.AND P5, PT, R65, 0x80, PT ;  /* 0x000000804100780c */ /* 0x000fe20003fa6070 */
[----:B------:R-:W-:-:S04]  /*1550*/  USHF.R.S32.HI UR5, URZ, 0x1f, UR4 ;  /* 0x0000001fff057899 */ /* 0x000fc80008011404 */
[----:B------:R-:W-:-:S03]  /*1560*/  ULEA.HI UR5, UR5, UR4, URZ, 0x2 ;  /* 0x0000000405057291 */ /* 0x000fc6000f8f10ff */
[----:B------:R-:W-:-:S03]  /*1570*/  UMOV UR4, 0x3f800000 ;  /* 0x3f80000000047882 */ /* 0x000fc60000000000 */
[----:B------:R-:W-:-:S04]  /*1580*/  MOV R40, UR5 ;  /* 0x0000000500287c02 */ /* 0x000fc80008000f00 */
[----:B------:R-:W-:-:S04]  /*1590*/  LEA.HI.SX32 R69, R40, R67, 0x1e ;  /* 0x0000004328457211 */ /* 0x000fc800078ff2ff */
[----:B------:R-:W-:Y:S02]  /*15a0*/  MOV R40, R69 ;  /* 0x0000004500287202 */ /* 0x000fe40000000f00 */
[----:B--2---:R-:W-:Y:S01]  /*15b0*/  @P0 R2UR UR4, R41 ;  /* 0x00000000290402ca */ /* 0x004fe200000e0000 */
[----:B------:R-:W-:-:S14]  /*15c0*/  @!P5 BRA `(.L_x_21473) ;  /* 0x000000000094d947 */ /* 0x000fdc0003800000 */
[----:B------:R-:W-:Y:S01]  /*15d0*/  ISETP.NE.U32.AND P0, PT, RZ, UR10, PT ;  /* 0x0000000aff007c0c */ /* 0x000fe2000bf05070 */
[----:B------:R-:W0:Y:S03]  /*15e0*/  LDC.64 R40, c[0x0][0x390] ;  /* 0x0000e400ff287b82 */ /* 0x000e260000000a00 */
[----:B------:R-:W-:-:S05]  /*15f0*/  ISETP.NE.AND.EX P0, PT, RZ, UR11, PT, P0 ;  /* 0x0000000bff007c0c */ /* 0x000fca000bf05300 */
[----:B------:R-:W1:Y:S08]  /*1600*/  LDC.64 R98, c[0x0][0x3a8] ;  /* 0x0000ea00ff627b82 */ /* 0x000e700000000a00 */
[----:B------:R-:W2:Y:S01]  /*1610*/  @P0 LDC.64 R100, c[0x0][0x3a0] ;  /* 0x0000e800ff640b82 */ /* 0x000ea20000000a00 */
[----:B0-----:R-:W-:-:S06]  /*1620*/  IMAD.WIDE.U32 R40, R69, 0x10, R40 ;  /* 0x0000001045287825 */ /* 0x001fcc00078e0028 */
[----:B------:R-:W3:Y:S01]  /*1630*/  LDG.E.128 R40, desc[UR8][R40.64] ;  /* 0x0000000828287981 */ /* 0x000ee2000c1e1d00 */
[----:B--2---:R-:W-:-:S05]  /*1640*/  @P0 IMAD.WIDE.U32 R100, R69, 0x10, R100 ;  /* 0x0000001045640825 */ /* 0x004fca00078e0064 */
[----:B------:R-:W2:Y:S01]  /*1650*/  @P0 LDG.E.128 R4, desc[UR8][R100.64] ;  /* 0x0000000864040981 */ /* 0x000ea2000c1e1d00 */
[--C-:B------:R-:W-:Y:S02]  /*1660*/  @P0 HADD2.F32 R9, -RZ, R70.reuse.H0_H0 ;  /* 0x20000046ff090230 */ /* 0x100fe40000004100 */
[--C-:B------:R-:W-:Y:S02]  /*1670*/  @P0 HADD2.F32 R10, -RZ, R71.reuse.H0_H0 ;  /* 0x20000047ff0a0230 */ /* 0x100fe40000004100 */
[----:B------:R-:W-:Y:S02]  /*1680*/  @P0 HADD2.F32 R86, -RZ, R71.H1_H1 ;  /* 0x30000047ff560230 */ /* 0x000fe40000004100 */
[----:B---3--:R-:W-:Y:S01]  /*1690*/  @P0 FMUL.FTZ R11, R40, UR4 ;  /* 0x00000004280b0c20 */ /* 0x008fe20008410000 */
[----:B------:R-:W-:Y:S01]  /*16a0*/  @P0 FMUL.FTZ R96, R41, UR4 ;  /* 0x0000000429600c20 */ /* 0x000fe20008410000 */
[----:B------:R-:W-:Y:S01]  /*16b0*/  @P0 FMUL.FTZ R95, R42, UR4 ;  /* 0x000000042a5f0c20 */ /* 0x000fe20008410000 */
[----:B------:R-:W-:Y:S01]  /*16c0*/  @P0 FMUL.FTZ R94, R43, UR4 ;  /* 0x000000042b5e0c20 */ /* 0x000fe20008410000 */
[----:B--2---:R-:W-:Y:S01]  /*16d0*/  @P0 FFMA.FTZ R8, R11, R9, R4 ;  /* 0x000000090b080223 */ /* 0x004fe20000010004 */
[----:B------:R-:W-:-:S02]  /*16e0*/  @P0 HADD2.F32 R11, -RZ, R70.H1_H1 ;  /* 0x30000046ff0b0230 */ /* 0x000fc40000004100 */
[----:B------:R-:W-:Y:S01]  /*16f0*/  @P0 FFMA.FTZ R9, R96, R10, R5 ;  /* 0x0000000a60090223 */ /* 0x000fe20000010005 */
[----:B-1----:R-:W-:-:S04]  /*1700*/  IMAD.WIDE.U32 R96, R69, 0x10, R98 ;  /* 0x0000001045607825 */ /* 0x002fc800078e0062 */
[----:B------:R-:W-:Y:S01]  /*1710*/  @P0 FFMA.FTZ R10, R95, R11, R6 ;  /* 0x0000000b5f0a0223 */ /* 0x000fe20000010006 */
[----:B------:R-:W-:Y:S01]  /*1720*/  @P0 FFMA.FTZ R11, R94, R86, R7 ;  /* 0x000000565e0b0223 */ /* 0x000fe20000010007 */
[----:B------:R-:W-:Y:S06]  /*1730*/  @P0 BRA `(.L_x_21474) ;  /* 0x0000000000300947 */ /* 0x000fec0003800000 */
[----:B------:R-:W-:Y:S01]  /*1740*/  FMUL.FTZ R9, R41, UR4 ;  /* 0x0000000429097c20 */ /* 0x000fe20008410000 */
[----:B------:R-:W-:Y:S01]  /*1750*/  FMUL.FTZ R41, R42, UR4 ;  /* 0x000000042a297c20 */ /* 0x000fe20008410000 */
[----:B------:R-:W-:Y:S01]  /*1760*/  FMUL.FTZ R8, R40, UR4 ;  /* 0x0000000428087c20 */ /* 0x000fe20008410000 */
[--C-:B------:R-:W-:Y:S02]  /*1770*/  HADD2.F32 R95, -RZ, R70.reuse.H0_H0 ;  /* 0x20000046ff5f7230 */ /* 0x100fe40000004100 */
[----:B------:R-:W-:Y:S01]  /*1780*/  FMUL.FTZ R40, R43, UR4 ;  /* 0x000000042b287c20 */ /* 0x000fe20008410000 */
[--C-:B------:R-:W-:Y:S02]  /*1790*/  HADD2.F32 R42, -RZ, R71.reuse.H0_H0 ;  /* 0x20000047ff2a7230 */ /* 0x100fe40000004100 */
[----:B------:R-:W-:Y:S02]  /*17a0*/  HADD2.F32 R10, -RZ, R70.H1_H1 ;  /* 0x30000046ff0a7230 */ /* 0x000fe40000004100 */
[----:B------:R-:W-:Y:S01]  /*17b0*/  FMUL.FTZ R8, R8, R95 ;  /* 0x0000005f08087220 */ /* 0x000fe20000410000 */
[----:B------:R-:W-:-:S02]  /*17c0*/  HADD2.F32 R11, -RZ, R71.H1_H1 ;  /* 0x30000047ff0b7230 */ /* 0x000fc40000004100 */
[----:B------:R-:W-:Y:S01]  /*17d0*/  FMUL.FTZ R9, R9, R42 ;  /* 0x0000002a09097220 */ /* 0x000fe20000410000 */
[----:B------:R-:W-:Y:S02]  /*17e0*/  FMUL.FTZ R10, R41, R10 ;  /* 0x0000000a290a7220 */ /* 0x000fe40000410000 */
[----:B------:R-:W-:-:S07]  /*17f0*/  FMUL.FTZ R11, R40, R11 ;  /* 0x0000000b280b7220 */ /* 0x000fce0000410000 */
.L_x_21474:
[----:B------:R0:W-:Y:S01]  /*1800*/  STG.E.128 desc[UR8][R96.64], R8 ;  /* 0x0000000860007986 */ /* 0x0001e2000c101d08 */
[----:B------:R-:W-:-:S07]  /*1810*/  IADD3 R40, PT, PT, R69, 0x80, RZ ;  /* 0x0000008045287810 */ /* 0x000fce0007ffe0ff */
.L_x_21473:
[----:B------:R-:W-:Y:S05]  /*1820*/  BSYNC.RECONVERGENT B0 ;  /* 0x0000000000007941 */ /* 0x000fea0003800200 */
.L_x_21472:
        /* <DEDUP_REMOVED lines=11> */
[----:B------:R1:W5:Y:S01]  /*18e0*/  @P0 LDG.E.128 R4, desc[UR8][R42.64] ;  /* 0x000000082a040981 */ /* 0x000362000c1e1d00 */
[----:B------:R-:W-:Y:S05]  /*18f0*/  @!P0 BRA `(.L_x_21477) ;  /* 0x0000000000348947 */ /* 0x000fea0003800000 */
[----:B-----5:R-:W-:Y:S01]  /*1900*/  FMUL.FTZ R95, R12, UR4 ;  /* 0x000000040c5f7c20 */ /* 0x020fe20008410000 */
[----:B------:R-:W-:Y:S01]  /*1910*/  FMUL.FTZ R94, R13, UR4 ;  /* 0x000000040d5e7c20 */ /* 0x000fe20008410000 */
[--C-:B------:R-:W-:Y:S02]  /*1920*/  HADD2.F32 R12, -RZ, R72.reuse.H0_H0 ;  /* 0x20000048ff0c7230 */ /* 0x100fe40000004100 */
[----:B-1----:R-:W-:Y:S01]  /*1930*/  FMUL.FTZ R43, R14, UR4 ;  /* 0x000000040e2b7c20 */ /* 0x002fe20008410000 */
[--C-:B------:R-:W-:Y:S02]  /*1940*/  HADD2.F32 R13, -RZ, R73.reuse.H0_H0 ;  /* 0x20000049ff0d7230 */ /* 0x100fe40000004100 */
[----:B------:R-:W-:Y:S01]  /*1950*/  FMUL.FTZ R86, R15, UR4 ;  /* 0x000000040f567c20 */ /* 0x000fe20008410000 */
[----:B------:R-:W-:Y:S02]  /*1960*/  HADD2.F32 R41, -RZ, R72.H1_H1 ;  /* 0x30000048ff297230 */ /* 0x000fe40000004100 */
[----:B------:R-:W-:Y:S01]  /*1970*/  FFMA.FTZ R12, R95, R12, R4 ;  /* 0x0000000c5f0c7223 */ /* 0x000fe20000010004 */
[----:B------:R-:W-:-:S02]  /*1980*/  HADD2.F32 R42, -RZ, R73.H1_H1 ;  /* 0x30000049ff2a7230 */ /* 0x000fc40000004100 */
[----:B------:R-:W-:Y:S01]  /*1990*/  FFMA.FTZ R13, R94, R13, R5 ;  /* 0x0000000d5e0d7223 */ /* 0x000fe20000010005 */
[----:B------:R-:W-:Y:S02]  /*19a0*/  FFMA.FTZ R14, R43, R41, R6 ;  /* 0x000000292b0e7223 */ /* 0x000fe40000010006 */
[----:B------:R-:W-:Y:S01]  /*19b0*/  FFMA.FTZ R15, R86, R42, R7 ;  /* 0x0000002a560f7223 */ /* 0x000fe20000010007 */
[----:B------:R-:W-:Y:S06]  /*19c0*/  BRA `(.L_x_21478) ;  /* 0x0000000000307947 */ /* 0x000fec0003800000 */
.L_x_21477:
[----:B-1---5:R-:W-:Y:S01]  /*19d0*/  FMUL.FTZ R43, R14, UR4 ;  /* 0x000000040e2b7c20 */ /* 0x022fe20008410000 */
[--C-:B------:R-:W-:Y:S02]  /*19e0*/  HADD2.F32 R95, -RZ, R72.reuse.H0_H0 ;  /* 0x20000048ff5f7230 */ /* 0x100fe40000004100 */
[----:B------:R-:W-:Y:S01]  /*19f0*/  FMUL.FTZ R12, R12, UR4 ;  /* 0x000000040c0c7c20 */ /* 0x000fe20008410000 */
[--C-:B------:R-:W-:Y:S02]  /*1a00*/  HADD2.F32 R86, -RZ, R73.reuse.H0_H0 ;  /* 0x20000049ff567230 */ /* 0x100fe40000004100 */
[----:B------:R-:W-:Y:S01]  /*1a10*/  FMUL.FTZ R13, R13, UR4 ;  /* 0x000000040d0d7c20 */ /* 0x000fe20008410000 */
[----:B------:R-:W-:Y:S02]  /*1a20*/  HADD2.F32 R14, -RZ, R72.H1_H1 ;  /* 0x30000048ff0e7230 */ /* 0x000fe40000004100 */
[----:B------:R-:W-:Y:S01]  /*1a30*/  FMUL.FTZ R42, R15, UR4 ;  /* 0x000000040f2a7c20 */ /* 0x000fe20008410000 */
[----:B------:R-:W-:-:S02]  /*1a40*/  HADD2.F32 R41, -RZ, R73.H1_H1 ;  /* 0x30000049ff297230 */ /* 0x000fc40000004100 */
[----:B------:R-:W-:Y:S01]  /*1a50*/  FMUL.FTZ R12, R12, R95 ;  /* 0x0000005f0c0c7220 */ /* 0x000fe20000410000 */
[----:B------:R-:W-:Y:S01]  /*1a60*/  FMUL.FTZ R13, R13, R86 ;  /* 0x000000560d0d7220 */ /* 0x000fe20000410000 */
[----:B------:R-:W-:Y:S01]  /*1a70*/  FMUL.FTZ R14, R43, R14 ;  /* 0x0000000e2b0e7220 */ /* 0x000fe20000410000 */
[----:B------:R-:W-:-:S07]  /*1a80*/  FMUL.FTZ R15, R42, R41 ;  /* 0x000000292a0f7220 */ /* 0x000fce0000410000 */
.L_x_21478:
[----:B------:R-:W1:Y:S02]  /*1a90*/  LDC.64 R42, c[0x0][0x3a8] ;  /* 0x0000ea00ff2a7b82 */ /* 0x000e640000000a00 */
[C---:B-1----:R-:W-:Y:S01]  /*1aa0*/  IMAD.WIDE.U32 R42, R40.reuse, 0x10, R42 ;  /* 0x00000010282a7825 */ /* 0x042fe200078e002a */
[----:B------:R-:W-:-:S04]  /*1ab0*/  IADD3 R40, PT, PT, R40, 0x80, RZ ;  /* 0x0000008028287810 */ /* 0x000fc80007ffe0ff */
[----:B------:R1:W-:Y:S03]  /*1ac0*/  STG.E.128 desc[UR8][R42.64], R12 ;  /* 0x0000000c2a007986 */ /* 0x0003e6000c101d08 */
.L_x_21476:
[----:B------:R-:W-:Y:S05]  /*1ad0*/  BSYNC.RECONVERGENT B0 ;  /* 0x0000000000007941 */ /* 0x000fea0003800200 */
.L_x_21475:
[----:B------:R-:W-:Y:S01]  /*1ae0*/  ISETP.GE.U32.AND P0, PT, R65, 0x180, PT ;  /* 0x000001804100780c */ /* 0x000fe20003f06070 */
[----:B------:R-:W-:Y:S03]  /*1af0*/  BSSY.RECONVERGENT B0, `(.L_x_21479) ;  /* 0x0000029000007945 */ /* 0x000fe60003800200 */
[----:B------:R-:W-:-:S09]  /*1b00*/  P2R R41, PR, RZ, 0x1 ;  /* 0x00000001ff297803 */ /* 0x000fd20000000000 */
[----:B------:R-:W-:Y:S05]  /*1b10*/  @!P0 BRA `(.L_x_21480) ;  /* 0x0000000000988947 */ /* 0x000fea0003800000 */
[----:B------:R-:W-:Y:S01]  /*1b20*/  ISETP.NE.U32.AND P0, PT, RZ, UR10, PT ;  /* 0x0000000aff007c0c */ /* 0x000fe2000bf05070 */
[----:B------:R-:W2:Y:S03]  /*1b30*/  LDC.64 R16, c[0x0][0x390] ;  /* 0x0000e400ff107b82 */ /* 0x000ea60000000a00 */
[----:B------:R-:W-:-:S13]  /*1b40*/  ISETP.NE.AND.EX P0, PT, RZ, UR11, PT, P0 ;  /* 0x0000000bff007c0c */ /* 0x000fda000bf05300 */
[----:B-1----:R-:W1:Y:S01]  /*1b50*/  @P0 LDC.64 R42, c[0x0][0x3a0] ;  /* 0x0000e800ff2a0b82 */ /* 0x002e620000000a00 */
[----:B--2---:R-:W-:-:S06]  /*1b60*/  IMAD.WIDE.U32 R16, R40, 0x10, R16 ;  /* 0x0000001028107825 */ /* 0x004fcc00078e0010 */
[----:B------:R-:W5:Y:S01]  /*1b70*/  LDG.E.128 R16, desc[UR8][R16.64] ;  /* 0x0000000810107981 */ /* 0x000f62000c1e1d00 */
[----:B-1----:R-:W-:-:S05]  /*1b80*/  @P0 IMAD.WIDE.U32 R42, R40, 0x10, R42 ;  /* 0x00000010282a0825 */ /* 0x002fca00078e002a */
        /* <DEDUP_REMOVED lines=15> */
.L_x_21481:
        /* <DEDUP_REMOVED lines=12> */
.L_x_21482:
[----:B------:R-:W1:Y:S02]  /*1d40*/  LDC.64 R42, c[0x0][0x3a8] ;  /* 0x0000ea00ff2a7b82 */ /* 0x000e640000000a00 */
[C---:B-1----:R-:W-:Y:S01]  /*1d50*/  IMAD.WIDE.U32 R42, R40.reuse, 0x10, R42 ;  /* 0x00000010282a7825 */ /* 0x042fe200078e002a */
[----:B------:R-:W-:-:S04]  /*1d60*/  IADD3 R40, PT, PT, R40, 0x80, RZ ;  /* 0x0000008028287810 */ /* 0x000fc80007ffe0ff */
[----:B------:R2:W-:Y:S03]  /*1d70*/  STG.E.128 desc[UR8][R42.64], R16 ;  /* 0x000000102a007986 */ /* 0x0005e6000c101d08 */
.L_x_21480:
[----:B------:R-:W-:Y:S05]  /*1d80*/  BSYNC.RECONVERGENT B0 ;  /* 0x0000000000007941 */ /* 0x000fea0003800200 */
.L_x_21479:
[----:B------:R-:W-:Y:S01]  /*1d90*/  ISETP.GE.U32.AND P0, PT, R65, 0x200, PT ;  /* 0x000002004100780c */ /* 0x000fe20003f06070 */
[----:B------:R-:W-:-:S12]  /*1da0*/  BSSY.RECONVERGENT B0, `(.L_x_21483) ;  /* 0x0000028000007945 */ /* 0x000fd80003800200 */
[----:B------:R-:W-:Y:S05]  /*1db0*/  @!P0 BRA `(.L_x_21484) ;  /* 0x0000000000988947 */ /* 0x000fea0003800000 */
[----:B------:R-:W-:Y:S01]  /*1dc0*/  ISETP.NE.U32.AND P1, PT, RZ, UR10, PT ;  /* 0x0000000aff007c0c */ /* 0x000fe2000bf25070 */
[----:B------:R-:W3:Y:S03]  /*1dd0*/  LDC.64 R20, c[0x0][0x390] ;  /* 0x0000e400ff147b82 */ /* 0x000ee60000000a00 */
[----:B------:R-:W-:-:S13]  /*1de0*/  ISETP.NE.AND.EX P1, PT, RZ, UR11, PT, P1 ;  /* 0x0000000bff007c0c */ /* 0x000fda000bf25310 */
[----:B-12---:R-:W1:Y:S01]  /*1df0*/  @P1 LDC.64 R42, c[0x0][0x3a0] ;  /* 0x0000e800ff2a1b82 */ /* 0x006e620000000a00 */
[----:B---3--:R-:W-:-:S06]  /*1e00*/  IMAD.WIDE.U32 R20, R40, 0x10, R20 ;  /* 0x0000001028147825 */ /* 0x008fcc00078e0014 */
        /* <DEDUP_REMOVED lines=17> */
.L_x_21485:
        /* <DEDUP_REMOVED lines=12> */
.L_x_21486:
[----:B------:R-:W1:Y:S02]  /*1fe0*/  LDC.64 R42, c[0x0][0x3a8] ;  /* 0x0000ea00ff2a7b82 */ /* 0x000e640000000a00 */
[C---:B-1----:R-:W-:Y:S01]  /*1ff0*/  IMAD.WIDE.U32 R42, R40.reuse, 0x10, R42 ;  /* 0x00000010282a7825 */ /* 0x042fe200078e002a */
[----:B------:R-:W-:-:S04]  /*2000*/  IADD3 R40, PT, PT, R40, 0x80, RZ ;  /* 0x0000008028287810 */ /* 0x000fc80007ffe0ff */
[----:B------:R3:W-:Y:S03]  /*2010*/  STG.E.128 desc[UR8][R42.64], R20 ;  /* 0x000000142a007986 */ /* 0x0007e6000c101d08 */
.L_x_21484:
[----:B------:R-:W-:Y:S05]  /*2020*/  BSYNC.RECONVERGENT B0 ;  /* 0x0000000000007941 */ /* 0x000fea0003800200 */
.L_x_21483:
[----:B------:R-:W-:Y:S01]  /*2030*/  ISETP.GE.U32.AND P1, PT, R65, 0x280, PT ;  /* 0x000002804100780c */ /* 0x000fe20003f26070 */
[----:B------:R-:W-:-:S12]  /*2040*/  BSSY.RECONVERGENT B0, `(.L_x_21487) ;  /* 0x0000028000007945 */ /* 0x000fd80003800200 */
[----:B------:R-:W-:Y:S05]  /*2050*/  @!P1 BRA `(.L_x_21488) ;  /* 0x0000000000989947 */ /* 0x000fea0003800000 */
[----:B------:R-:W-:Y:S01]  /*2060*/  ISETP.NE.U32.AND P2, PT, RZ, UR10, PT ;  /* 0x0000000aff007c0c */ /* 0x000fe2000bf45070 */
[----:B------:R-:W4:Y:S03]  /*2070*/  LDC.64 R24, c[0x0][0x390] ;  /* 0x0000e400ff187b82 */ /* 0x000f260000000a00 */
[----:B------:R-:W-:-:S13]  /*2080*/  ISETP.NE.AND.EX P2, PT, RZ, UR11, PT, P2 ;  /* 0x0000000bff007c0c */ /* 0x000fda000bf45320 */
[----:B-123--:R-:W1:Y:S01]  /*2090*/  @P2 LDC.64 R42, c[0x0][0x3a0] ;  /* 0x0000e800ff2a2b82 */ /* 0x00ee620000000a00 */
[----:B----4-:R-:W-:-:S06]  /*20a0*/  IMAD.WIDE.U32 R24, R40, 0x10, R24 ;  /* 0x0000001028187825 */ /* 0x010fcc00078e0018 */
        /* <DEDUP_REMOVED lines=17> */
.L_x_21489:
        /* <DEDUP_REMOVED lines=12> */
.L_x_21490:
[----:B------:R-:W1:Y:S02]  /*2280*/  LDC.64 R42, c[0x0][0x3a8] ;  /* 0x0000ea00ff2a7b82 */ /* 0x000e640000000a00 */
[C---:B-1----:R-:W-:Y:S01]  /*2290*/  IMAD.WIDE.U32 R42, R40.reuse, 0x10, R42 ;  /* 0x00000010282a7825 */ /* 0x042fe200078e002a */
[----:B------:R-:W-:-:S04]  /*22a0*/  IADD3 R40, PT, PT, R40, 0x80, RZ ;  /* 0x0000008028287810 */ /* 0x000fc80007ffe0ff */
[----:B------:R4:W-:Y:S03]  /*22b0*/  STG.E.128 desc[UR8][R42.64], R24 ;  /* 0x000000182a007986 */ /* 0x0009e6000c101d08 */
.L_x_21488:
[----:B------:R-:W-:Y:S05]  /*22c0*/  BSYNC.RECONVERGENT B0 ;  /* 0x0000000000007941 */ /* 0x000fea0003800200 */
.L_x_21487:
[----:B------:R-:W-:Y:S01]  /*22d0*/  ISETP.GE.U32.AND P2, PT, R65, 0x300, PT ;  /* 0x000003004100780c */ /* 0x000fe20003f46070 */
[----:B------:R-:W-:-:S12]  /*22e0*/  BSSY.RECONVERGENT B0, `(.L_x_21491) ;  /* 0x0000028000007945 */ /* 0x000fd80003800200 */
[----:B------:R-:W-:Y:S05]  /*22f0*/  @!P2 BRA `(.L_x_21492) ;  /* 0x000000000098a947 */ /* 0x000fea0003800000 */
[----:B------:R-:W-:Y:S01]  /*2300*/  ISETP.NE.U32.AND P3, PT, RZ, UR10, PT ;  /* 0x0000000aff007c0c */ /* 0x000fe2000bf65070 */
[----:B------:R-:W0:Y:S03]  /*2310*/  LDC.64 R28, c[0x0][0x390] ;  /* 0x0000e400ff1c7b82 */ /* 0x000e260000000a00 */
[----:B------:R-:W-:-:S13]  /*2320*/  ISETP.NE.AND.EX P3, PT, RZ, UR11, PT, P3 ;  /* 0x0000000bff007c0c */ /* 0x000fda000bf65330 */
[----:B-1234-:R-:W1:Y:S01]  /*2330*/  @P3 LDC.64 R42, c[0x0][0x3a0] ;  /* 0x0000e800ff2a3b82 */ /* 0x01ee620000000a00 */
[----:B0-----:R-:W-:-:S06]  /*2340*/  IMAD.WIDE.U32 R28, R40, 0x10, R28 ;  /* 0x00000010281c7825 */ /* 0x001fcc00078e001c */
[----:B------:R-:W5:Y:S01]  /*2350*/  LDG.E.128 R28, desc[UR8][R28.64] ;  /* 0x000000081c1c7981 */ /* 0x000f62000c1e1d00 */
[----:B-1----:R-:W-:-:S05]  /*2360*/  @P3 IMAD.WIDE.U32 R42, R40, 0x10, R42 ;  /* 0x00000010282a3825 */ /* 0x002fca00078e002a */
[----:B------:R0:W5:Y:S01]  /*2370*/  @P3 LDG.E.128 R4, desc[UR8][R42.64] ;  /* 0x000000082a043981 */ /* 0x000162000c1e1d00 */
[----:B------:R-:W-:Y:S05]  /*2380*/  @!P3 BRA `(.L_x_21493) ;  /* 0x000000000034b947 */ /* 0x000fea0003800000 */
[----:B-----5:R-:W-:Y:S01]  /*2390*/  FMUL.FTZ R95, R28, UR4 ;  /* 0x000000041c5f7c20 */ /* 0x020fe20008410000 */
[----:B------:R-:W-:Y:S01]  /*23a0*/  FMUL.FTZ R94, R29, UR4 ;  /* 0x000000041d5e7c20 */ /* 0x000fe20008410000 */
[--C-:B------:R-:W-:Y:S02]  /*23b0*/  HADD2.F32 R28, -RZ, R80.reuse.H0_H0 ;  /* 0x20000050ff1c7230 */ /* 0x100fe40000004100 */
[----:B0-----:R-:W-:Y:S01]  /*23c0*/  FMUL.FTZ R43, R30, UR4 ;  /* 0x000000041e2b7c20 */ /* 0x001fe20008410000 */
        /* <DEDUP_REMOVED lines=9> */
.L_x_21493:
[----:B0----5:R-:W-:Y:S01]  /*2460*/  FMUL.FTZ R43, R30, UR4 ;  /* 0x000000041e2b7c20 */ /* 0x021fe20008410000 */
        /* <DEDUP_REMOVED lines=11> */
.L_x_21494:
[----:B------:R-:W0:Y:S02]  /*2520*/  LDC.64 R42, c[0x0][0x3a8] ;  /* 0x0000ea00ff2a7b82 */ /* 0x000e240000000a00 */
[C---:B0-----:R-:W-:Y:S01]  /*2530*/  IMAD.WIDE.U32 R42, R40.reuse, 0x10, R42 ;  /* 0x00000010282a7825 */ /* 0x041fe200078e002a */
[----:B------:R-:W-:-:S04]  /*2540*/  IADD3 R40, PT, PT, R40, 0x80, RZ ;  /* 0x0000008028287810 */ /* 0x000fc80007ffe0ff */
[----:B------:R0:W-:Y:S03]  /*2550*/  STG.E.128 desc[UR8][R42.64], R28 ;  /* 0x0000001c2a007986 */ /* 0x0001e6000c101d08 */
.L_x_21492:
[----:B------:R-:W-:Y:S05]  /*2560*/  BSYNC.RECONVERGENT B0 ;  /* 0x0000000000007941 */ /* 0x000fea0003800200 */
.L_x_21491:
[----:B------:R-:W-:Y:S01]  /*2570*/  ISETP.GE.U32.AND P3, PT, R65, 0x380, PT ;  /* 0x000003804100780c */ /* 0x000fe20003f66070 */
[----:B------:R-:W-:-:S12]  /*2580*/  BSSY.RECONVERGENT B0, `(.L_x_21495) ;  /* 0x0000028000007945 */ /* 0x000fd80003800200 */
[----:B------:R-:W-:Y:S05]  /*2590*/  @!P3 BRA `(.L_x_21496) ;  /* 0x000000000098b947 */ /* 0x000fea0003800000 */
[----:B------:R-:W-:Y:S01]  /*25a0*/  ISETP.NE.U32.AND P4, PT, RZ, UR10, PT ;  /* 0x0000000aff007c0c */ /* 0x000fe2000bf85070 */
[----:B------:R-:W0:Y:S03]  /*25b0*/  LDC.64 R32, c[0x0][0x390] ;  /* 0x0000e400ff207b82 */ /* 0x000e260000000a00 */
[----:B------:R-:W-:-:S13]  /*25c0*/  ISETP.NE.AND.EX P4, PT, RZ, UR11, PT, P4 ;  /* 0x0000000bff007c0c */ /* 0x000fda000bf85340 */
[----:B01234-:R-:W0:Y:S01]  /*25d0*/  @P4 LDC.64 R42, c[0x0][0x3a0] ;  /* 0x0000e800ff2a4b82 */ /* 0x01fe220000000a00 */
[----:B------:R-:W-:-:S06]  /*25e0*/  IMAD.WIDE.U32 R32, R40, 0x10, R32 ;  /* 0x0000001028207825 */ /* 0x000fcc00078e0020 */
[----:B------:R-:W5:Y:S01]  /*25f0*/  LDG.E.128 R32, desc[UR8][R32.64] ;  /* 0x0000000820207981 */ /* 0x000f62000c1e1d00 */
[----:B0-----:R-:W-:-:S05]  /*2600*/  @P4 IMAD.WIDE.U32 R42, R40, 0x10, R42 ;  /* 0x00000010282a4825 */ /* 0x001fca00078e002a */
        /* <DEDUP_REMOVED lines=15> */
.L_x_21497:
        /* <DEDUP_REMOVED lines=12> */
.L_x_21498:
[----:B------:R-:W0:Y:S02]  /*27c0*/  LDC.64 R42, c[0x0][0x3a8] ;  /* 0x0000ea00ff2a7b82 */ /* 0x000e240000000a00 */
[C---:B0-----:R-:W-:Y:S01]  /*27d0*/  IMAD.WIDE.U32 R42, R40.reuse, 0x10, R42 ;  /* 0x00000010282a7825 */ /* 0x041fe200078e002a */
[----:B------:R-:W-:-:S04]  /*27e0*/  IADD3 R40, PT, PT, R40, 0x80, RZ ;  /* 0x0000008028287810 */ /* 0x000fc80007ffe0ff */
[----:B------:R0:W-:Y:S03]  /*27f0*/  STG.E.128 desc[UR8][R42.64], R32 ;  /* 0x000000202a007986 */ /* 0x0001e6000c101d08 */
.L_x_21496:
[----:B------:R-:W-:Y:S05]  /*2800*/  BSYNC.RECONVERGENT B0 ;  /* 0x0000000000007941 */ /* 0x000fea0003800200 */
.L_x_21495:
        /* <DEDUP_REMOVED lines=25> */
.L_x_21501:
        /* <DEDUP_REMOVED lines=12> */
.L_x_21502:
[----:B------:R-:W0:Y:S02]  /*2a60*/  LDC.64 R42, c[0x0][0x3a8] ;  /* 0x0000ea00ff2a7b82 */ /* 0x000e240000000a00 */
[----:B0-----:R-:W-:-:S05]  /*2a70*/  IMAD.WIDE.U32 R42, R40, 0x10, R42 ;  /* 0x00000010282a7825 */ /* 0x001fca00078e002a */
[----:B------:R0:W-:Y:S02]  /*2a80*/  STG.E.128 desc[UR8][R42.64], R36 ;  /* 0x000000242a007986 */ /* 0x0001e4000c101d08 */
.L_x_21500:
[----:B------:R-:W-:Y:S05]  /*2a90*/  BSYNC.RECONVERGENT B0 ;  /* 0x0000000000007941 */ /* 0x000fea0003800200 */
.L_x_21499:
[----:B------:R-:W-:Y:S01]  /*2aa0*/  FADD.FTZ R40, RZ, R8 ;  /* 0x00000008ff287221 */ /* 0x000fe20000010000 */
[----:B------:R-:W-:Y:S01]  /*2ab0*/  ISETP.GT.U32.AND P6, PT, R65, 0xff, PT ;  /* 0x000000ff4100780c */ /* 0x000fe20003fc4070 */
[----:B------:R-:W5:Y:S01]  /*2ac0*/  S2UR UR5, SR_CgaCtaId ;  /* 0x00000000000579c3 */ /* 0x000f620000008800 */
[----:B01234-:R-:W-:Y:S01]  /*2ad0*/  P2R R42, PR, RZ, 0x1 ;  /* 0x00000001ff2a7803 */ /* 0x01ffe20000000000 */
[----:B------:R-:W-:Y:S01]  /*2ae0*/  FADD.FTZ R41, R9, R40 ;  /* 0x0000002809297221 */ /* 0x000fe20000010000 */
[----:B------:R-:W-:Y:S01]  /*2af0*/  ISETP.GT.U32.AND P0, PT, R65, 0x17f, PT ;  /* 0x0000017f4100780c */ /* 0x000fe20003f04070 */
[----:B------:R-:W-:Y:S01]  /*2b00*/  UMOV UR4, 0x400 ;  /* 0x0000040000047882 */ /* 0x000fe20000000000 */
[----:B------:R-:W-:Y:S02]  /*2b10*/  HFMA2 R100, -RZ, RZ, 0, 0 ;  /* 0x00000000ff647431 */ /* 0x000fe400000001ff */
[----:B------:R-:W-:Y:S01]  /*2b20*/  FADD.FTZ R40, R10, R41 ;  /* 0x000000290a287221 */ /* 0x000fe20000010000 */
[----:B------:R-:W-:Y:S03]  /*2b30*/  BSSY.RECONVERGENT B0, `(.L_x_21503) ;  /* 0x00000dc000007945 */ /* 0x000fe60003800200 */
[----:B------:R-:W-:-:S05]  /*2b40*/  FADD.FTZ R41, R11, R40 ;  /* 0x000000280b297221 */ /* 0x000fca0000010000 */
[----:B------:R-:W-:-:S05]  /*2b50*/  FSEL R41, R41, RZ, P5 ;  /* 0x000000ff29297208 */ /* 0x000fca0002800000 */
[----:B------:R-:W-:-:S04]  /*2b60*/  FADD.FTZ R40, R12, R41 ;  /* 0x000000290c287221 */ /* 0x000fc80000010000 */
[----:B------:R-:W-:Y:S01]  /*2b70*/  FADD.FTZ R43, R13, R40 ;  /* 0x000000280d2b7221 */ /* 0x000fe20000010000 */
[----:B-----5:R-:W-:-:S03]  /*2b80*/  ULEA UR4, UR5, UR4, 0x18 ;  /* 0x0000000405047291 */ /* 0x020fc6000f8ec0ff */
[----:B------:R-:W-:Y:S01]  /*2b90*/  FADD.FTZ R40, R14, R43 ;  /* 0x0000002b0e287221 */ /* 0x000fe20000010000 */
[----:B------:R-:W-:-:S03]  /*2ba0*/  @UP1 UIADD3 UR4, UPT, UPT, UR4, 0x20, URZ ;  /* 0x0000002004041890 */ /* 0x000fc6000fffe0ff */
        /* <DEDUP_REMOVED lines=49> */
[----:B------:R-:W-:-:S03]  /*2ec0*/  FADD.FTZ R43, R13, -R40 ;  /* 0x800000280d2b7221 */ /* 0x000fc60000010000 */
[----:B------:R-:W-:Y:S01]  /*2ed0*/  FFMA.FTZ R42, R41, R41, R42 ;  /* 0x00000029292a7223 */ /* 0x000fe2000001002a */
[----:B------:R-:W-:-:S04]  /*2ee0*/  FADD.FTZ R41, R12, -R40 ;  /* 0x800000280c297221 */ /* 0x000fc80000010000 */
[----:B------:R-:W-:Y:S01]  /*2ef0*/  FSEL R86, R42, RZ, P5 ;  /* 0x000000ff2a567208 */ /* 0x000fe20002800000 */
[----:B------:R-:W-:-:S04]  /*2f00*/  FADD.FTZ R42, R14, -R40 ;  /* 0x800000280e2a7221 */ /* 0x000fc80000010000 */
[----:B------:R-:W-:Y:S01]  /*2f10*/  FFMA.FTZ R94, R41, R41, R86 ;  /* 0x00000029295e7223 */ /* 0x000fe20000010056 */
[----:B------:R-:W-:-:S03]  /*2f20*/  FADD.FTZ R41, R15, -R40 ;  /* 0x800000280f297221 */ /* 0x000fc60000010000 */
[----:B------:R-:W-:-:S04]  /*2f30*/  FFMA.FTZ R43, R43, R43, R94 ;  /* 0x0000002b2b2b7223 */ /* 0x000fc8000001005e */
[----:B------:R-:W-:Y:S01]  /*2f40*/  FFMA.FTZ R42, R42, R42, R43 ;  /* 0x0000002a2a2a7223 */ /* 0x000fe2000001002b */
[----:B------:R-:W-:-:S03]  /*2f50*/  FADD.FTZ R43, R17, -R40 ;  /* 0x80000028112b7221 */ /* 0x000fc60000010000 */
[----:B------:R-:W-:Y:S01]  /*2f60*/  @P6 FFMA.FTZ R86, R41, R41, R42 ;  /* 0x0000002929566223 */ /* 0x000fe2000001002a */
[--C-:B------:R-:W-:Y:S01]  /*2f70*/  FADD.FTZ R41, R16, -R40.reuse ;  /* 0x8000002810297221 */ /* 0x100fe20000010000 */
[----:B------:R-:W-:Y:S01]  /*2f80*/  ISETP.GT.U32.AND P6, PT, R65, 0x17f, PT ;  /* 0x0000017f4100780c */ /* 0x000fe20003fc4070 */
[----:B------:R-:W-:Y:S02]  /*2f90*/  FADD.FTZ R42, R18, -R40 ;  /* 0x80000028122a7221 */ /* 0x000fe40000010000 */
        /* <DEDUP_REMOVED lines=63> */
[----:B0-----:R-:W-:-:S05]  /*3390*/  FADD.FTZ R41, R94, R41 ;  /* 0x000000295e297221 */ /* 0x001fca0000010000 */
[----:B------:R-:W-:Y:S01]  /*33a0*/  @!P6 STS.64 [R86+UR4], R40 ;  /* 0x000000285600e988 */ /* 0x000fe20008000a04 */
[----:B------:R-:W-:Y:S01]  /*33b0*/  BAR.SYNC.DEFER_BLOCKING 0x0 ;  /* 0x0000000000007b1d */ /* 0x000fe20000010000 */
[----:B------:R-:W-:-:S13]  /*33c0*/  ISETP.GT.U32.AND P6, PT, R66, 0x3, PT ;  /* 0x000000034200780c */ /* 0x000fda0003fc4070 */
[----:B------:R-:W-:Y:S02]  /*33d0*/  @!P6 LEA R98, R66, UR4, 0x3 ;  /* 0x000000044262ec11 */ /* 0x000fe4000f8e18ff */
[----:B------:R-:W-:-:S05]  /*33e0*/  @!P6 MOV R100, R64 ;  /* 0x000000400064e202 */ /* 0x000fca0000000f00 */
[----:B------:R-:W0:Y:S04]  /*33f0*/  SHFL.DOWN PT, R97, R100, 0x2, 0x1f ;  /* 0x08401f0064617f89 */ /* 0x000e2800000e0000 */
[----:B------:R-:W1:Y:S01]  /*3400*/  @!P6 LDS.64 R42, [R98] ;  /* 0x00000000622ae984 */ /* 0x000e620000000a00 */
[----:B------:R-:W-:Y:S02]  /*3410*/  PLOP3.LUT P6, PT, PT, PT, UP2, 0x40, 0x4 ;  /* 0x000000000004781c */ /* 0x000fe40003fce828 */
[----:B0-----:R-:W-:Y:S02]  /*3420*/  IADD3 R40, PT, PT, R97, R100, RZ ;  /* 0x0000006461287210 */ /* 0x001fe40007ffe0ff */
[----:B------:R-:W-:Y:S02]  /*3430*/  I2FP.F32.S32 R96, R97 ;  /* 0x0000006100607245 */ /* 0x000fe40000201400 */
[----:B------:R-:W-:Y:S01]  /*3440*/  I2FP.F32.S32 R86, R40 ;  /* 0x0000002800567245 */ /* 0x000fe20000201400 */
[----:B------:R-:W0:Y:S01]  /*3450*/  SHFL.DOWN PT, R101, R40, 0x1, 0x1f ;  /* 0x08201f0028657f89 */ /* 0x000e2200000e0000 */
[----:B------:R-:W-:-:S02]  /*3460*/  I2FP.F32.S32 R97, R100 ;  /* 0x0000006400617245 */ /* 0x000fc40000201400 */
[----:B------:R-:W2:Y:S01]  /*3470*/  MUFU.RCP R94, R86 ;  /* 0x00000056005e7308 */ /* 0x000ea20000001000 */
[----:B-1----:R-:W1:Y:S04]  /*3480*/  SHFL.DOWN PT, R95, R42, 0x2, 0x1f ;  /* 0x08401f002a5f7f89 */ /* 0x002e6800000e0000 */
[----:B------:R-:W3:Y:S01]  /*3490*/  SHFL.DOWN PT, R104, R43, 0x2, 0x1f ;  /* 0x08401f002b687f89 */ /* 0x000ee200000e0000 */
[-C--:B0-----:R-:W-:Y:S02]  /*34a0*/  IADD3 R41, PT, PT, R40, R101.reuse, RZ ;  /* 0x0000006528297210 */ /* 0x081fe40007ffe0ff */
[----:B------:R-:W-:Y:S02]  /*34b0*/  I2FP.F32.S32 R101, R101 ;  /* 0x0000006500657245 */ /* 0x000fe40000201400 */
[----:B------:R-:W-:-:S06]  /*34c0*/  I2FP.F32.S32 R100, R41 ;  /* 0x0000002900647245 */ /* 0x000fcc0000201400 */
[----:B------:R-:W0:Y:S01]  /*34d0*/  MUFU.RCP R100, R100 ;  /* 0x0000006400647308 */ /* 0x000e220000001000 */
[----:B-1----:R-:W-:-:S04]  /*34e0*/  FMUL.FTZ R98, R95, R96 ;  /* 0x000000605f627220 */ /* 0x002fc80000410000 */
[----:B------:R-:W-:Y:S01]  /*34f0*/  FFMA.FTZ R99, R97, R42, R98 ;  /* 0x0000002a61637223 */ /* 0x000fe20000010062 */
[----:B------:R-:W-:Y:S01]  /*3500*/  FADD.FTZ R42, -R95, R42 ;  /* 0x0000002a5f2a7221 */ /* 0x000fe20000010100 */
[----:B---3--:R-:W-:Y:S02]  /*3510*/  FADD.FTZ R95, R104, R43 ;  /* 0x0000002b685f7221 */ /* 0x008fe40000010000 */
[----:B--2---:R-:W-:Y:S01]  /*3520*/  FMUL.FTZ R99, R94, R99 ;  /* 0x000000635e637220 */ /* 0x004fe20000410000 */
[----:B------:R-:W-:-:S04]  /*3530*/  FMUL.FTZ R42, R42, R42 ;  /* 0x0000002a2a2a7220 */ /* 0x000fc80000410000 */
[----:B------:R-:W1:Y:S01]  /*3540*/  SHFL.DOWN PT, R98, R99, 0x1, 0x1f ;  /* 0x08201f0063627f89 */ /* 0x000e6200000e0000 */
[----:B------:R-:W-:-:S04]  /*3550*/  FMUL.FTZ R97, R42, R97 ;  /* 0x000000612a617220 */ /* 0x000fc80000410000 */
[----:B------:R-:W-:-:S04]  /*3560*/  FMUL.FTZ R97, R97, R96 ;  /* 0x0000006061617220 */ /* 0x000fc80000410000 */
[----:B------:R-:W-:-:S05]  /*3570*/  FFMA.FTZ R95, R94, R97, R95 ;  /* 0x000000615e5f7223 */ /* 0x000fca000001005f */
[----:B------:R-:W2:Y:S01]  /*3580*/  SHFL.DOWN PT, R42, R95, 0x1, 0x1f ;  /* 0x08201f005f2a7f89 */ /* 0x000ea200000e0000 */
[----:B-1----:R-:W-:Y:S01]  /*3590*/  FMUL.FTZ R41, R98, R101 ;  /* 0x0000006562297220 */ /* 0x002fe20000410000 */
[----:B------:R-:W-:-:S03]  /*35a0*/  FADD.FTZ R97, R99, -R98 ;  /* 0x8000006263617221 */ /* 0x000fc60000010000 */
[----:B------:R-:W-:Y:S01]  /*35b0*/  FFMA.FTZ R41, R86, R99, R41 ;  /* 0x0000006356297223 */ /* 0x000fe20000010029 */
[----:B------:R-:W-:-:S03]  /*35c0*/  FMUL.FTZ R97, R97, R97 ;  /* 0x0000006161617220 */ /* 0x000fc60000410000 */
[----:B0-----:R-:W-:Y:S01]  /*35d0*/  FMUL.FTZ R41, R100, R41 ;  /* 0x0000002964297220 */ /* 0x001fe20000410000 */
[----:B------:R-:W-:-:S04]  /*35e0*/  FMUL.FTZ R86, R86, R97 ;  /* 0x0000006156567220 */ /* 0x000fc80000410000 */
[----:B------:R-:W-:Y:S01]  /*35f0*/  FMUL.FTZ R86, R86, R101 ;  /* 0x0000006556567220 */ /* 0x000fe20000410000 */
[----:B------:R-:W0:Y:S01]  /*3600*/  SHFL.IDX PT, R41, R41, RZ, 0x1f ;  /* 0x00001fff29297589 */ /* 0x000e2200000e0000 */
[----:B--2---:R-:W-:-:S04]  /*3610*/  FADD.FTZ R43, R95, R42 ;  /* 0x0000002a5f2b7221 */ /* 0x004fc80000010000 */
[----:B------:R-:W-:Y:S02]  /*3620*/  FFMA.FTZ R100, R100, R86, R43 ;  /* 0x0000005664647223 */ /* 0x000fe4000001002b */
[----:B------:R-:W1:Y:S03]  /*3630*/  LDC R43, c[0x0][0x448] ;  /* 0x00011200ff2b7b82 */ /* 0x000e660000000800 */
[----:B------:R-:W1:Y:S01]  /*3640*/  SHFL.IDX PT, R42, R100, RZ, 0x1f ;  /* 0x00001fff642a7589 */ /* 0x000e6200000e0000 */
[----:B0-----:R-:W-:-:S05]  /*3650*/  FMUL.FTZ R102, R41, R41 ;  /* 0x0000002929667220 */ /* 0x001fca0000410000 */
[----:B------:R-:W-:Y:S02]  /*3660*/  FSEL R102, R102, RZ, !P6 ;  /* 0x000000ff66667208 */ /* 0x000fe40007000000 */
[----:B------:R-:W-:Y:S01]  /*3670*/  PLOP3.LUT P6, PT, PT, PT, UP2, 0x40, 0x4 ;  /* 0x000000000004781c */ /* 0x000fe20003fce828 */
[----:B-1----:R-:W-:-:S03]  /*3680*/  FFMA.FTZ R43, R42, UR7, R43 ;  /* 0x000000072a2b7c23 */ /* 0x002fc6000801002b */
[----:B------:R-:W-:Y:S02]  /*3690*/  FSEL R40, R41, RZ, P6 ;  /* 0x000000ff29287208 */ /* 0x000fe40003000000 */
[----:B------:R-:W-:Y:S01]  /*36a0*/  ISETP.NE.AND P6, PT, R68, RZ, PT ;  /* 0x000000ff4400720c */ /* 0x000fe20003fc5270 */
[----:B------:R-:W-:Y:S01]  /*36b0*/  FADD.FTZ R86, R43, R102 ;  /* 0x000000662b567221 */ /* 0x000fe20000010000 */
[----:B------:R-:W-:Y:S02]  /*36c0*/  MOV R43, UR6 ;  /* 0x00000006002b7c02 */ /* 0x000fe40008000f00 */
[----:B------:R-:W-:Y:S02]  /*36d0*/  MOV R42, UR6 ;  /* 0x00000006002a7c02 */ /* 0x000fe40008000f00 */
[----:B------:R-:W-:Y:S01]  /*36e0*/  R2UR UR4, R40 ;  /* 0x00000000280472ca */ /* 0x000fe200000e0000 */
[----:B------:R-:W0:Y:S06]  /*36f0*/  MUFU.RSQ R86, R86 ;  /* 0x0000005600567308 */ /* 0x000e2c0000001400 */
[----:B------:R-:W1:Y:S08]  /*3700*/  @!P6 LDC.64 R96, c[0x0][0x3c0] ;  /* 0x0000f000ff60eb82 */ /* 0x000e700000000a00 */
[----:B------:R-:W2:Y:S01]  /*3710*/  @!P6 LDC.64 R94, c[0x0][0x3c8] ;  /* 0x0000f200ff5eeb82 */ /* 0x000ea20000000a00 */
[----:B-1----:R-:W-:-:S05]  /*3720*/  @!P6 IMAD.WIDE R96, R43, 0x4, R96 ;  /* 0x000000042b60e825 */ /* 0x002fca00078e0260 */
[----:B------:R1:W-:Y:S01]  /*3730*/  @!P6 STG.E desc[UR8][R96.64], R41 ;  /* 0x000000296000e986 */ /* 0x0003e2000c101908 */
[----:B--2---:R-:W-:-:S05]  /*3740*/  @!P6 IMAD.WIDE R42, R42, 0x4, R94 ;  /* 0x000000042a2ae825 */ /* 0x004fca00078e025e */
[----:B0-----:R1:W-:Y:S01]  /*3750*/  @!P6 STG.E desc[UR8][R42.64], R86 ;  /* 0x000000562a00e986 */ /* 0x0013e2000c101908 */
[----:B------:R-:W-:Y:S05]  /*3760*/  @!P5 BRA `(.L_x_21504) ;  /* 0x000000000060d947 */ /* 0x000fea0003800000 */
[----:B------:R-:W0:Y:S01]  /*3770*/  LDC.64 R100, c[0x0][0x428] ;  /* 0x00010a00ff647b82 */ /* 0x000e220000000a00 */
[----:B------:R-:W-:Y:S01]  /*3780*/  FADD.FTZ R95, R8, -UR4 ;  /* 0x80000004085f7e21 */ /* 0x000fe20008010000 */
[----:B-1----:R-:W-:Y:S01]  /*3790*/  FADD.FTZ R97, R9, -UR4 ;  /* 0x8000000409617e21 */ /* 0x002fe20008010000 */
[----:B------:R-:W-:Y:S02]  /*37a0*/  HADD2.F32 R43, -RZ, R87.H0_H0 ;  /* 0x20000057ff2b7230 */ /* 0x000fe40000004100 */
[----:B------:R-:W-:Y:S01]  /*37b0*/  FADD.FTZ R99, R11, -UR4 ;  /* 0x800000040b637e21 */ /* 0x000fe20008010000 */
[----:B------:R-:W-:Y:S02]  /*37c0*/  HADD2.F32 R40, -RZ, R54.H0_H0 ;  /* 0x20000036ff287230 */ /* 0x000fe40000004100 */
[C---:B------:R-:W-:Y:S01]  /*37d0*/  FMUL.FTZ R95, R86.reuse, R95 ;  /* 0x0000005f565f7220 */ /* 0x040fe20000410000 */
[----:B------:R-:W-:Y:S02]  /*37e0*/  HADD2.F32 R42, -RZ, R88.H0_H0 ;  /* 0x20000058ff2a7230 */ /* 0x000fe40000004100 */
[----:B------:R-:W-:Y:S01]  /*37f0*/  FMUL.FTZ R94, R86, R97 ;  /* 0x00000061565e7220 */ /* 0x000fe20000410000 */
[----:B------:R-:W-:-:S02]  /*3800*/  HADD2.F32 R41, -RZ, R111.H0_H0 ;  /* 0x2000006fff297230 */ /* 0x000fc40000004100 */
[----:B------:R-:W-:Y:S01]  /*3810*/  FADD.FTZ R97, R10, -UR4 ;  /* 0x800000040a617e21 */ /* 0x000fe20008010000 */
[----:B------:R-:W-:Y:S01]  /*3820*/  FFMA.FTZ R40, R95, R43, R40 ;  /* 0x0000002b5f287223 */ /* 0x000fe20000010028 */
[----:B------:R-:W-:Y:S02]  /*3830*/  HADD2.F32 R95, -RZ, R87.H1_H1 ;  /* 0x30000057ff5f7230 */ /* 0x000fe40000004100 */
[----:B------:R-:W-:Y:S01]  /*3840*/  FMUL.FTZ R96, R86, R99 ;  /* 0x0000006356607220 */ /* 0x000fe20000410000 */
[----:B------:R-:W-:Y:S01]  /*3850*/  FFMA.FTZ R41, R94, R42, R41 ;  /* 0x0000002a5e297223 */ /* 0x000fe20000010029 */
[----:B------:R-:W-:Y:S02]  /*3860*/  HADD2.F32 R42, -RZ, R55.H0_H0 ;  /* 0x20000037ff2a7230 */ /* 0x000fe40000004100 */
[----:B------:R-:W-:Y:S01]  /*3870*/  FMUL.FTZ R97, R86, R97 ;  /* 0x0000006156617220 */ /* 0x000fe20000410000 */
[----:B------:R-:W-:Y:S02]  /*3880*/  HADD2.F32 R94, -RZ, R88.H1_H1 ;  /* 0x30000058ff5e7230 */ /* 0x000fe40000004100 */
[----:B------:R-:W-:-:S02]  /*3890*/  HADD2.F32 R43, -RZ, R111.H1_H1 ;  /* 0x3000006fff2b7230 */ /* 0x000fc40000004100 */
[----:B------:R-:W-:-:S03]  /*38a0*/  FFMA.FTZ R42, R97, R95, R42 ;  /* 0x0000005f612a7223 */ /* 0x000fc6000001002a */
[----:B------:R-:W-:Y:S01]  /*38b0*/  FFMA.FTZ R43, R96, R94, R43 ;  /* 0x0000005e602b7223 */ /* 0x000fe2000001002b */
[C---:B0-----:R-:W-:Y:S01]  /*38c0*/  IMAD.WIDE.U32 R100, R69.reuse, 0x10, R100 ;  /* 0x0000001045647825 */ /* 0x041fe200078e0064 */
[----:B------:R-:W-:-:S04]  /*38d0*/  IADD3 R69, PT, PT, R69, 0x80, RZ ;  /* 0x0000008045457810 */ /* 0x000fc80007ffe0ff */
[----:B------:R0:W-:Y:S03]  /*38e0*/  STG.E.128 desc[UR8][R100.64], R40 ;  /* 0x0000002864007986 */ /* 0x0001e6000c101d08 */
.L_x_21504:
[----:B------:R-:W-:Y:S05]  /*38f0*/  BSYNC.RECONVERGENT B0 ;  /* 0x0000000000007941 */ /* 0x000fea0003800200 */
.L_x_21503:
[----:B------:R-:W-:Y:S01]  /*3900*/  ISETP.GE.U32.AND P5, PT, R65, 0x100, PT ;  /* 0x000001004100780c */ /* 0x000fe20003fa6070 */
[----:B------:R-:W-:-:S12]  /*3910*/  BSSY.RECONVERGENT B0, `(.L_x_21505) ;  /* 0x000001a000007945 */ /* 0x000fd80003800200 */
[----:B------:R-:W-:Y:S05]  /*3920*/  @!P5 BRA `(.L_x_21506) ;  /* 0x000000000060d947 */ /* 0x000fea0003800000 */
[----:B0-----:R-:W0:Y:S01]  /*3930*/  LDC.64 R100, c[0x0][0x428] ;  /* 0x00010a00ff647b82 */ /* 0x001e220000000a00 */
        /* <DEDUP_REMOVED lines=23> */
.L_x_21506:
[----:B------:R-:W-:Y:S05]  /*3ab0*/  BSYNC.RECONVERGENT B0 ;  /* 0x0000000000007941 */ /* 0x000fea0003800200 */
.L_x_21505:
[----:B------:R-:W-:Y:S01]  /*3ac0*/  ISETP.GE.U32.AND P5, PT, R65, 0x180, PT ;  /* 0x000001804100780c */ /* 0x000fe20003fa6070 */
[----:B------:R-:W-:-:S12]  /*3ad0*/  BSSY.RECONVERGENT B0, `(.L_x_21507) ;  /* 0x000001a000007945 */ /* 0x000fd80003800200 */
[----:B------:R-:W-:Y:S05]  /*3ae0*/  @!P5 BRA `(.L_x_21508) ;  /* 0x000000000060d947 */ /* 0x000fea0003800000 */
[----:B0-2---:R-:W0:Y:S01]  /*3af0*/  LDC.64 R100, c[0x0][0x428] ;  /* 0x00010a00ff647b82 */ /* 0x005e220000000a00 */
        /* <DEDUP_REMOVED lines=23> */
.L_x_21508:
[----:B------:R-:W-:Y:S05]  /*3c70*/  BSYNC.RECONVERGENT B0 ;  /* 0x0000000000007941 */ /* 0x000fea0003800200 */
.L_x_21507:
[----:B------:R-:W-:Y:S04]  /*3c80*/  BSSY.RECONVERGENT B0, `(.L_x_21509) ;  /* 0x000001a000007945 */ /* 0x000fe80003800200 */
[----:B------:R-:W-:Y:S05]  /*3c90*/  @!P0 BRA `(.L_x_21510) ;  /* 0x0000000000608947 */ /* 0x000fea0003800000 */
[----:B0-23--:R-:W0:Y:S01]  /*3ca0*/  LDC.64 R100, c[0x0][0x428] ;  /* 0x00010a00ff647b82 */ /* 0x00de220000000a00 */
        /* <DEDUP_REMOVED lines=23> */
.L_x_21510:
[----:B------:R-:W-:Y:S05]  /*3e20*/  BSYNC.RECONVERGENT B0 ;  /* 0x0000000000007941 */ /* 0x000fea0003800200 */
.L_x_21509:
[----:B------:R-:W-:Y:S04]  /*3e30*/  BSSY.RECONVERGENT B0, `(.L_x_21511) ;  /* 0x000001a000007945 */ /* 0x000fe80003800200 */
[----:B------:R-:W-:Y:S05]  /*3e40*/  @!P1 BRA `(.L_x_21512) ;  /* 0x0000000000609947 */ /* 0x000fea0003800000 */
[----:B0-234-:R-:W0:Y:S01]  /*3e50*/  LDC.64 R100, c[0x0][0x428] ;  /* 0x00010a00ff647b82 */ /* 0x01de220000000a00 */
        /* <DEDUP_REMOVED lines=23> */
.L_x_21512:
[----:B------:R-:W-:Y:S05]  /*3fd0*/  BSYNC.RECONVERGENT B0 ;  /* 0x0000000000007941 */ /* 0x000fea0003800200 */
.L_x_21511:
[----:B------:R-:W-:Y:S04]  /*3fe0*/  BSSY.RECONVERGENT B0, `(.L_x_21513) ;  /* 0x000001a000007945 */ /* 0x000fe80003800200 */
[----:B------:R-:W-:Y:S05]  /*3ff0*/  @!P2 BRA `(.L_x_21514) ;  /* 0x000000000060a947 */ /* 0x000fea0003800000 */
[----:B0-234-:R-:W0:Y:S01]  /*4000*/  LDC.64 R100, c[0x0][0x428] ;  /* 0x00010a00ff647b82 */ /* 0x01de220000000a00 */
[----:B------:R-:W-:Y:S01]  /*4010*/  FADD.FTZ R95, R28, -UR4 ;  /* 0x800000041c5f7e21 */ /* 0x000fe20008010000 */
[----:B-1----:R-:W-:Y:S02]  /*4020*/  HADD2.F32 R43, -RZ, R107.H0_H0 ;  /* 0x2000006bff2b7230 */ /* 0x002fe40000004100 */
[----:B------:R-:W-:Y:S01]  /*4030*/  FADD.FTZ R97, R29, -UR4 ;  /* 0x800000041d617e21 */ /* 0x000fe20008010000 */
[----:B------:R-:W-:Y:S02]  /*4040*/  HADD2.F32 R40, -RZ, R44.H0_H0 ;  /* 0x2000002cff287230 */ /* 0x000fe40000004100 */
[C---:B------:R-:W-:Y:S01]  /*4050*/  FMUL.FTZ R95, R86.reuse, R95 ;  /* 0x0000005f565f7220 */ /* 0x040fe20000410000 */
[----:B------:R-:W-:Y:S02]  /*4060*/  HADD2.F32 R42, -RZ, R108.H0_H0 ;  /* 0x2000006cff2a7230 */ /* 0x000fe40000004100 */
[----:B------:R-:W-:Y:S01]  /*4070*/  FMUL.FTZ R94, R86, R97 ;  /* 0x00000061565e7220 */ /* 0x000fe20000410000 */
[----:B------:R-:W-:-:S02]  /*4080*/  HADD2.F32 R41, -RZ, R116.H0_H0 ;  /* 0x20000074ff297230 */ /* 0x000fc40000004100 */
[----:B------:R-:W-:Y:S01]  /*4090*/  FFMA.FTZ R40, R95, R43, R40 ;  /* 0x0000002b5f287223 */ /* 0x000fe20000010028 */
[----:B------:R-:W-:Y:S01]  /*40a0*/  FADD.FTZ R99, R30, -UR4 ;  /* 0x800000041e637e21 */ /* 0x000fe20008010000 */
[----:B------:R-:W-:Y:S01]  /*40b0*/  FADD.FTZ R95, R31, -UR4 ;  /* 0x800000041f5f7e21 */ /* 0x000fe20008010000 */
[----:B------:R-:W-:Y:S02]  /*40c0*/  HADD2.F32 R97, -RZ, R107.H1_H1 ;  /* 0x3000006bff617230 */ /* 0x000fe40000004100 */
[----:B------:R-:W-:Y:S01]  /*40d0*/  FFMA.FTZ R41, R94, R42, R41 ;  /* 0x0000002a5e297223 */ /* 0x000fe20000010029 */
[----:B------:R-:W-:Y:S02]  /*40e0*/  HADD2.F32 R42, -RZ, R45.H0_H0 ;  /* 0x2000002dff2a7230 */ /* 0x000fe40000004100 */
[C---:B------:R-:W-:Y:S01]  /*40f0*/  FMUL.FTZ R99, R86.reuse, R99 ;  /* 0x0000006356637220 */ /* 0x040fe20000410000 */
[----:B------:R-:W-:Y:S02]  /*4100*/  HADD2.F32 R43, -RZ, R108.H1_H1 ;  /* 0x3000006cff2b7230 */ /* 0x000fe40000004100 */
[----:B------:R-:W-:Y:S01]  /*4110*/  FMUL.FTZ R95, R86, R95 ;  /* 0x0000005f565f7220 */ /* 0x000fe20000410000 */
[----:B------:R-:W-:-:S02]  /*4120*/  HADD2.F32 R94, -RZ, R116.H1_H1 ;  /* 0x30000074ff5e7230 */ /* 0x000fc40000004100 */
[----:B------:R-:W-:-:S03]  /*4130*/  FFMA.FTZ R42, R99, R97, R42 ;  /* 0x00000061632a7223 */ /* 0x000fc6000001002a */
[----:B------:R-:W-:Y:S01]  /*4140*/  FFMA.FTZ R43, R95, R43, R94 ;  /* 0x0000002b5f2b7223 */ /* 0x000fe2000001005e */
[C---:B0-----:R-:W-:Y:S01]  /*4150*/  IMAD.WIDE.U32 R100, R69.reuse, 0x10, R100 ;  /* 0x0000001045647825 */ /* 0x041fe200078e0064 */
[----:B------:R-:W-:-:S04]  /*4160*/  IADD3 R69, PT, PT, R69, 0x80, RZ ;  /* 0x0000008045457810 */ /* 0x000fc80007ffe0ff */
[----:B------:R0:W-:Y:S03]  /*4170*/  STG.E.128 desc[UR8][R100.64], R40 ;  /* 0x0000002864007986 */ /* 0x0001e6000c101d08 */
.L_x_21514:
[----:B------:R-:W-:Y:S05]  /*4180*/  BSYNC.RECONVERGENT B0 ;  /* 0x0000000000007941 */ /* 0x000fea0003800200 */
.L_x_21513:
        /* <DEDUP_REMOVED lines=26> */
.L_x_21516:
[----:B------:R-:W-:Y:S05]  /*4330*/  BSYNC.RECONVERGENT B0 ;  /* 0x0000000000007941 */ /* 0x000fea0003800200 */
.L_x_21515:
[----:B------:R-:W-:Y:S04]  /*4340*/  BSSY.RECONVERGENT B0, `(.L_x_21517) ;  /* 0x0000011000007945 */ /* 0x000fe80003800200 */
[----:B------:R-:W-:Y:S05]  /*4350*/  @!P4 BRA `(.L_x_21518) ;  /* 0x00000000003cc947 */ /* 0x000fea0003800000 */
[----:B------:R-:W5:Y:S01]  /*4360*/  LDC.64 R98, c[0x0][0x428] ;  /* 0x00010a00ff627b82 */ /* 0x000f620000000a00 */
[----:B-1----:R-:W-:Y:S01]  /*4370*/  FADD.FTZ R97, R36, -UR4 ;  /* 0x8000000424617e21 */ /* 0x002fe20008010000 */
[----:B0-234-:R-:W-:Y:S01]  /*4380*/  FADD.FTZ R41, R37, -UR4 ;  /* 0x8000000425297e21 */ /* 0x01dfe20008010000 */
[----:B------:R-:W-:Y:S01]  /*4390*/  FADD.FTZ R95, R38, -UR4 ;  /* 0x80000004265f7e21 */ /* 0x000fe20008010000 */
[----:B------:R-:W-:Y:S01]  /*43a0*/  FADD.FTZ R43, R39, -UR4 ;  /* 0x80000004272b7e21 */ /* 0x000fe20008010000 */
        /* <DEDUP_REMOVED lines=8> */
[----:B-----5:R-:W-:-:S05]  /*4430*/  IMAD.WIDE.U32 R98, R69, 0x10, R98 ;  /* 0x0000001045627825 */ /* 0x020fca00078e0062 */
[----:B------:R0:W-:Y:S02]  /*4440*/  STG.E.128 desc[UR8][R98.64], R40 ;  /* 0x0000002862007986 */ /* 0x0001e4000c101d08 */
.L_x_21518:
[----:B------:R-:W-:Y:S05]  /*4450*/  BSYNC.RECONVERGENT B0 ;  /* 0x0000000000007941 */ /* 0x000fea0003800200 */
.L_x_21517:
[----:B------:R-:W-:Y:S02]  /*4460*/  UIADD3 UR6, UPT, UPT, UR6, UR12, URZ ;  /* 0x0000000c06067290 */ /* 0x000fe4000fffe0ff */
[----:B------:R-:W-:Y:S02]  /*4470*/  UPLOP3.LUT UP1, UPT, UPT, UPT, UP1, 0x40, 0x4 ;  /* 0x000000000004789c */ /* 0x000fe40003f2e810 */
[----:B------:R-:W-:-:S09]  /*4480*/  UISETP.GE.AND UP3, UPT, UR6, UR13, UPT ;  /* 0x0000000d0600728c */ /* 0x000fd2000bf66270 */
[----:B------:R-:W-:Y:S05]  /*4490*/  BRA.U !UP3, `(.L_x_21519) ;  /* 0xffffffd10b047547 */ /* 0x000fea000b83ffff */
[----:B------:R-:W-:Y:S05]  /*44a0*/  EXIT ;  /* 0x000000000000794d */ /* 0x000fea0003800000 */
.L_x_21520:
        /* <DEDUP_REMOVED lines=13> */
.L_x_27330:


//--------------------- .text._ZN10layer_norm13ln_fwd_kernelINS_13Kernel_traitsI6__halfffffjLj4096ELj1ELj1ELj4ELj16ENS_18Kernel_traits_baseILj4096ES2_ffffjLj128EEEEELb0ELb1ELb0ELb1EEEvNS_9FwdParamsE --------------------------
	.section	.text._ZN10layer_norm13ln_fwd_kernelINS_13Kernel_traitsI6__halfffffjLj4096ELj1ELj1ELj4ELj16ENS_18Kernel_traits_baseILj4096ES2_ffffjLj128EEEEELb0ELb1ELb0ELb1EEEvNS_9FwdParamsE,"ax",@progbits
	.align	128
        .global         _ZN10layer_norm13ln_fwd_kernelINS_13Kernel_traitsI6__halfffffjLj4096ELj1ELj1ELj4ELj16ENS_18Kernel_traits_baseILj4096ES2_ffffjLj128EEEEELb0ELb1ELb0ELb1EEEvNS_9FwdParamsE
        .type           _ZN10layer_norm13ln_fwd_kernelINS_13Kernel_traitsI6__halfffffjLj4096ELj1ELj1ELj4ELj16ENS_18Kernel_traits_baseILj4096ES2_ffffjLj128EEEEELb0ELb1ELb0ELb1EEEvNS_9FwdParamsE,@function
        .size           _ZN10layer_norm13ln_fwd_kernelINS_13Kernel_traitsI6__halfffffjLj4096ELj1ELj1ELj4ELj16ENS_18Kernel_traits_baseILj4096ES2_ffffjLj128EEEEELb0ELb1ELb0ELb1EEEvNS_9FwdParamsE,(.L_x_27331 - _ZN10layer_norm13ln_fwd_kernelINS_13Kernel_traitsI6__halfffffjLj4096ELj1ELj1ELj4ELj16ENS_18Kernel_traits_baseILj4096ES2_ffffjLj128EEEEELb0ELb1ELb0ELb1EEEvNS_9FwdParamsE)
        .other          _ZN10layer_norm13ln_fwd_kernelINS_13Kernel_traitsI6__halfffffjLj4096ELj1ELj1ELj4ELj16ENS_18Kernel_traits_baseILj4096ES2_ffffjLj128EEEEELb0ELb1ELb0ELb1EEEvNS_9FwdParamsE,@"STO_CUDA_ENTRY STV_DEFAULT"
_ZN10layer_norm13ln_fwd_kernelINS_13Kernel_traitsI6__halfffffjLj4096ELj1ELj1ELj4ELj16ENS_18Kernel_traits_baseILj4096ES2_ffffjLj128EEEEELb0ELb1ELb0ELb1EEEvNS_9FwdParamsE:
.text._ZN10layer_norm13ln_fwd_kernelINS_13Kernel_traitsI6__halfffffjLj4096ELj1ELj1ELj4ELj16ENS_18Kernel_traits_baseILj4096ES2_ffffjLj128EEEEELb0ELb1ELb0ELb1EEEvNS_9FwdParamsE:
        /* <DEDUP_REMOVED lines=14> */
[----:B------:R0:W5:Y:S01]  /*00e0*/  LDG.E.64 R24, desc[UR6][R6.64] ;  /* 0x0000000606187981 */ /* 0x000162000c1e1b00 */
[----:B-1----:R-:W-:-:S03]  /*00f0*/  IMAD.WIDE.U32 R50, R102, 0x8, R50 ;  /* 0x0000000866327825 */ /* 0x002fc600078e0032 */
[----:B------:R0:W5:Y:S04]  /*0100*/  LDG.E.64 R28, desc[UR6][R6.64+0x400] ;  /* 0x00040006061c7981 */ /* 0x000168000c1e1b00 */
[----:B------:R0:W5:Y:S01]  /*0110*/  LDG.E.64 R44, desc[UR6][R6.64+0x800] ;  /* 0x00080006062c7981 */ /* 0x000162000c1e1b00 */
[----:B--2---:R-:W-:-:S03]  /*0120*/  IMAD.WIDE.U32 R52, R102, 0x8, R52 ;  /* 0x0000000866347825 */ /* 0x004fc600078e0034 */
        /* <DEDUP_REMOVED lines=22> */
.L_x_21521:
[----:B------:R-:W0:Y:S08]  /*0290*/  LDC.64 R2, c[0x0][0x3d0] ;  /* 0x0000f400ff027b82 */ /* 0x000e300000000a00 */
[----:B------:R-:W1:Y:S01]  /*02a0*/  LDC.64 R4, c[0x0][0x3e8] ;  /* 0x0000fa00ff047b82 */ /* 0x000e620000000a00 */
[----:B------:R-:W-:Y:S02]  /*02b0*/  CS2R R16, SRZ ;  /* 0x0000000000107805 */ /* 0x000fe4000001ff00 */
[----:B------:R-:W-:-:S02]  /*02c0*/  CS2R R14, SRZ ;  /* 0x00000000000e7805 */ /* 0x000fc4000001ff00 */
[----:B------:R-:W-:Y:S02]  /*02d0*/  CS2R R12, SRZ ;  /* 0x00000000000c7805 */ /* 0x000fe4000001ff00 */
[----:B------:R-:W-:Y:S02]  /*02e0*/  CS2R R10, SRZ ;  /* 0x00000000000a7805 */ /* 0x000fe4000001ff00 */
[----:B------:R-:W-:Y:S02]  /*02f0*/  CS2R R8, SRZ ;  /* 0x0000000000087805 */ /* 0x000fe4000001ff00 */
[----:B------:R-:W-:Y:S01]  /*0300*/  CS2R R6, SRZ ;  /* 0x0000000000067805 */ /* 0x000fe2000001ff00 */
[----:B0-----:R-:W-:-:S05]  /*0310*/  IMAD.WIDE.U32 R2, R102, 0x8, R2 ;  /* 0x0000000866027825 */ /* 0x001fca00078e0002 */
[----:B------:R-:W5:Y:S01]  /*0320*/  LDG.E.64 R24, desc[UR6][R2.64] ;  /* 0x0000000602187981 */ /* 0x000f62000c1e1b00 */
[----:B-1----:R-:W-:-:S03]  /*0330*/  IMAD.WIDE.U32 R4, R102, 0x8, R4 ;  /* 0x0000000866047825 */ /* 0x002fc600078e0004 */
[----:B------:R-:W5:Y:S04]  /*0340*/  LDG.E.64 R28, desc[UR6][R2.64+0x400] ;  /* 0x00040006021c7981 */ /* 0x000f68000c1e1b00 */
[----:B------:R-:W5:Y:S04]  /*0350*/  LDG.E.64 R44, desc[UR6][R2.64+0x800] ;  /* 0x00080006022c7981 */ /* 0x000f68000c1e1b00 */
[----:B------:R-:W5:Y:S04]  /*0360*/  LDG.E.64 R46, desc[UR6][R2.64+0xc00] ;  /* 0x000c0006022e7981 */ /* 0x000f68000c1e1b00 */
[----:B------:R-:W5:Y:S04]  /*0370*/  LDG.E.64 R40, desc[UR6][R2.64+0x1000] ;  /* 0x0010000602287981 */ /* 0x000f68000c1e1b00 */
[----:B------:R-:W5:Y:S04]  /*0380*/  LDG.E.64 R22, desc[UR6][R2.64+0x1400] ;  /* 0x0014000602167981 */ /* 0x000f68000c1e1b00 */
[----:B------:R-:W5:Y:S04]  /*0390*/  LDG.E.64 R20, desc[UR6][R2.64+0x1800] ;  /* 0x0018000602147981 */ /* 0x000f68000c1e1b00 */
[----:B------:R0:W5:Y:S04]  /*03a0*/  LDG.E.64 R18, desc[UR6][R2.64+0x1c00] ;  /* 0x001c000602127981 */ /* 0x000168000c1e1b00 */
[----:B------:R-:W5:Y:S04]  /*03b0*/  LDG.E.64 R26, desc[UR6][R4.64] ;  /* 0x00000006041a7981 */ /* 0x000f68000c1e1b00 */
[----:B------:R-:W5:Y:S01]  /*03c0*/  LDG.E.64 R30, desc[UR6][R4.64+0x400] ;  /* 0x00040006041e7981 */ /* 0x000f62000c1e1b00 */
[----:B0-----:R-:W-:-:S03]  /*03d0*/  CS2R R2, SRZ ;  /* 0x0000000000027805 */ /* 0x001fc6000001ff00 */
[----:B------:R-:W5:Y:S04]  /*03e0*/  LDG.E.64 R32, desc[UR6][R4.64+0x800] ;  /* 0x0008000604207981 */ /* 0x000f68000c1e1b00 */
[----:B------:R-:W5:Y:S04]  /*03f0*/  LDG.E.64 R34, desc[UR6][R4.64+0xc00] ;  /* 0x000c000604227981 */ /* 0x000f68000c1e1b00 */
[----:B------:R-:W5:Y:S04]  /*0400*/  LDG.E.64 R36, desc[UR6][R4.64+0x1000] ;  /* 0x0010000604247981 */ /* 0x000f68000c1e1b00 */
[----:B------:R-:W5:Y:S04]  /*0410*/  LDG.E.64 R38, desc[UR6][R4.64+0x1400] ;  /* 0x0014000604267981 */ /* 0x000f68000c1e1b00 */
[----:B------:R-:W5:Y:S04]  /*0420*/  LDG.E.64 R42, desc[UR6][R4.64+0x1800] ;  /* 0x00180006042a7981 */ /* 0x000f68000c1e1b00 */
[----:B------:R0:W5:Y:S02]  /*0430*/  LDG.E.64 R48, desc[UR6][R4.64+0x1c00] ;  /* 0x001c000604307981 */ /* 0x000164000c1e1b00 */
[----:B0-----:R-:W-:-:S07]  /*0440*/  CS2R R4, SRZ ;  /* 0x0000000000047805 */ /* 0x001fce000001ff00 */
.L_x_21522:
[----:B------:R-:W1:Y:S02]  /*0450*/  LDCU UR4, c[0x0][0x384] ;  /* 0x00007080ff0477ac */ /* 0x000e640008000800 */
[----:B-1----:R-:W-:-:S13]  /*0460*/  ISETP.GE.AND P0, PT, R105, UR4, PT ;  /* 0x0000000469007c0c */ /* 0x002fda000bf06270 */
[----:B------:R-:W-:Y:S05]  /*0470*/  @P0 EXIT ;  /* 0x000000000000094d */ /* 0x000fea0003800000 */
[----:B-----5:R-:W-:Y:S01]  /*0480*/  MOV R80, R18 ;  /* 0x0000001200507202 */ /* 0x020fe20000000f00 */
[----:B------:R-:W1:Y:S01]  /*0490*/  LDCU.U8 UR4, c[0x0][0x410] ;  /* 0x00008200ff0477ac */ /* 0x000e620008000000 */
[----:B------:R-:W-:Y:S02]  /*04a0*/  MOV R81, R19 ;  /* 0x0000001300517202 */ /* 0x000fe40000000f00 */
[--C-:B------:R-:W-:Y:S01]  /*04b0*/  SHF.R.U64 R82, R18, 0x10, R19.reuse ;  /* 0x0000001012527819 */ /* 0x100fe20000001213 */
[----:B------:R-:W-:Y:S01]  /*04c0*/  HADD2.F32 R80, -RZ, R80.H0_H0 ;  /* 0x20000050ff507230 */ /* 0x000fe20000004100 */
[----:B------:R-:W-:Y:S01]  /*04d0*/  SHF.R.U32.HI R83, RZ, 0x10, R19 ;  /* 0x00000010ff537819 */ /* 0x000fe20000011613 */
[----:B------:R-:W-:Y:S01]  /*04e0*/  HADD2.F32 R81, -RZ, R81.H0_H0 ;  /* 0x20000051ff517230 */ /* 0x000fe20000004100 */
[----:B------:R-:W2:Y:S01]  /*04f0*/  LDC.64 R18, c[0x0][0x3e0] ;  /* 0x0000f800ff127b82 */ /* 0x000ea20000000a00 */
[----:B------:R-:W-:Y:S01]  /*0500*/  MOV R112, R26 ;  /* 0x0000001a00707202 */ /* 0x000fe20000000f00 */
[----:B------:R-:W-:Y:S01]  /*0510*/  HADD2.F32 R82, -RZ, R82.H0_H0 ;  /* 0x20000052ff527230 */ /* 0x000fe20000004100 */
[----:B------:R-:W-:Y:S01]  /*0520*/  MOV R0, R27 ;  /* 0x0000001b00007202 */ /* 0x000fe20000000f00 */
[----:B------:R-:W-:Y:S01]  /*0530*/  HADD2.F32 R83, -RZ, R83.H0_H0 ;  /* 0x20000053ff537230 */ /* 0x000fe20000004100 */
[--C-:B------:R-:W-:Y:S01]  /*0540*/  SHF.R.U64 R85, R2, 0x10, R3.reuse ;  /* 0x0000001002557819 */ /* 0x100fe20000001203 */
[----:B------:R-:W-:Y:S01]  /*0550*/  UPLOP3.LUT UP0, UPT, UPT, UPT, UPT, 0x40, 0x4 ;  /* 0x000000000004789c */ /* 0x000fe20003f0e870 */
[----:B------:R-:W-:Y:S01]  /*0560*/  PRMT R112, R112, 0x5410, R0 ;  /* 0x0000541070707816 */ /* 0x000fe20000000000 */
        /* <DEDUP_REMOVED lines=10> */
[----:B0-----:R-:W-:Y:S01]  /*0610*/  HADD2.F32 R6, -RZ, R7.H0_H0 ;  /* 0x20000007ff067230 */ /* 0x001fe20000004100 */
[----:B------:R-:W-:Y:S01]  /*0620*/  MOV R54, R39 ;  /* 0x0000002700367202 */ /* 0x000fe20000000f00 */
[----:B------:R-:W-:Y:S01]  /*0630*/  HADD2.F32 R7, -RZ, R8.H0_H0 ;  /* 0x20000008ff077230 */ /* 0x000fe20000004100 */
[--C-:B------:R-:W-:Y:S01]  /*0640*/  SHF.R.U64 R149, R38, 0x10, R39.reuse ;  /* 0x0000001026957819 */ /* 0x100fe20000001227 */
[----:B------:R-:W-:Y:S01]  /*0650*/  HADD2.F32 R85, -RZ, R85.H0_H0 ;  /* 0x20000055ff557230 */ /* 0x000fe20000004100 */
[----:B------:R-:W-:Y:S01]  /*0660*/  SHF.R.U32.HI R60, RZ, 0x10, R39 ;  /* 0x00000010ff3c7819 */ /* 0x000fe20000011627 */
[----:B------:R-:W-:Y:S01]  /*0670*/  HADD2.F32 R84, -RZ, R84.H0_H0 ;  /* 0x20000054ff547230 */ /* 0x000fe20000004100 */
[--C-:B------:R-:W-:Y:S01]  /*0680*/  SHF.R.U64 R91, R8, 0x10, R9.reuse ;  /* 0x00000010085b7819 */ /* 0x100fe20000001209 */
[----:B------:R-:W-:Y:S01]  /*0690*/  HADD2.F32 R8, -RZ, R9.H0_H0 ;  /* 0x20000009ff087230 */ /* 0x000fe20000004100 */
[----:B------:R-:W-:Y:S01]  /*06a0*/  MOV R151, R42 ;  /* 0x0000002a00977202 */ /* 0x000fe20000000f00 */
[----:B------:R-:W-:Y:S01]  /*06b0*/  HADD2.F32 R87, -RZ, R87.H0_H0 ;  /* 0x20000057ff577230 */ /* 0x000fe20000004100 */
[----:B------:R-:W-:Y:S01]  /*06c0*/  MOV R39, R43 ;  /* 0x0000002b00277202 */ /* 0x000fe20000000f00 */
[----:B------:R-:W-:Y:S01]  /*06d0*/  HADD2.F32 R86, -RZ, R86.H0_H0 ;  /* 0x20000056ff567230 */ /* 0x000fe20000004100 */
[----:B------:R-:W-:Y:S01]  /*06e0*/  SHF.R.U32.HI R90, RZ, 0x10, R9 ;  /* 0x00000010ff5a7819 */ /* 0x000fe20000011609 */
[----:B------:R-:W-:Y:S01]  /*06f0*/  HADD2.F32 R9, -RZ, R10.H0_H0 ;  /* 0x2000000aff097230 */ /* 0x000fe20000004100 */
[----:B------:R-:W-:Y:S01]  /*0700*/  MOV R52, R35 ;  /* 0x0000002300347202 */ /* 0x000fe20000000f00 */
[----:B------:R-:W-:Y:S01]  /*0710*/  HADD2.F32 R89, -RZ, R89.H0_H0 ;  /* 0x20000059ff597230 */ /* 0x000fe20000004100 */
[--C-:B------:R-:W-:Y:S01]  /*0720*/  SHF.R.U64 R141, R34, 0x10, R35.reuse ;  /* 0x00000010228d7819 */ /* 0x100fe20000001223 */
[----:B------:R-:W-:Y:S01]  /*0730*/  HADD2.F32 R88, -RZ, R88.H0_H0 ;  /* 0x20000058ff587230 */ /* 0x000fe20000004100 */
[----:B------:R-:W-:Y:S01]  /*0740*/  SHF.R.U32.HI R58, RZ, 0x10, R35 ;  /* 0x00000010ff3a7819 */ /* 0x000fe20000011623 */
[----:B------:R-:W-:Y:S01]  /*0750*/  HADD2.F32 R91, -RZ, R91.H0_H0 ;  /* 0x2000005bff5b7230 */ /* 0x000fe20000004100 */
[----:B------:R-:W-:Y:S01]  /*0760*/  SHF.R.U64 R153, R42, 0x10, R43 ;  /* 0x000000102a997819 */ /* 0x000fe2000000122b */
[----:B------:R-:W-:Y:S01]  /*0770*/  HADD2.F32 R90, -RZ, R90.H0_H0 ;  /* 0x2000005aff5a7230 */ /* 0x000fe20000004100 */
[----:B------:R-:W-:Y:S01]  /*0780*/  SHF.R.U64 R93, R10, 0x10, R11 ;  /* 0x000000100a5d7819 */ /* 0x000fe2000000120b */
[----:B------:R-:W-:Y:S01]  /*0790*/  HADD2.F32 R10, -RZ, R11.H0_H0 ;  /* 0x2000000bff0a7230 */ /* 0x000fe20000004100 */
[----:B------:R-:W-:Y:S01]  /*07a0*/  MOV R51, R33 ;  /* 0x0000002100337202 */ /* 0x000fe20000000f00 */
[----:B------:R-:W0:Y:S01]  /*07b0*/  LDCU UR10, c[0x0][0x388] ;  /* 0x00007100ff0a77ac */ /* 0x000e220008000800 */
[--C-:B------:R-:W-:Y:S01]  /*07c0*/  SHF.R.U64 R124, R32, 0x10, R33.reuse ;  /* 0x00000010207c7819 */ /* 0x100fe20000001221 */
[----:B------:R-:W-:Y:S01]  /*07d0*/  HADD2.F32 R93, -RZ, R93.H0_H0 ;  /* 0x2000005dff5d7230 */ /* 0x000fe20000004100 */
[----:B------:R-:W-:Y:S01]  /*07e0*/  SHF.R.U32.HI R57, RZ, 0x10, R33 ;  /* 0x00000010ff397819 */ /* 0x000fe20000011621 */
[----:B------:R-:W3:Y:S01]  /*07f0*/  LDCU UR11, c[0x0][0x400] ;  /* 0x00008000ff0b77ac */ /* 0x000ee20008000800 */
[----:B------:R-:W-:-:S02]  /*0800*/  MOV R126, R34 ;  /* 0x00000022007e7202 */ /* 0x000fc40000000f00 */
[----:B------:R-:W-:Y:S01]  /*0810*/  MOV R143, R36 ;  /* 0x00000024008f7202 */ /* 0x000fe20000000f00 */
[----:B------:R-:W4:Y:S01]  /*0820*/  LDCU.64 UR8, c[0x0][0x3a0] ;  /* 0x00007400ff0877ac */ /* 0x000f220008000a00 */
[----:B------:R-:W-:Y:S02]  /*0830*/  MOV R53, R37 ;  /* 0x0000002500357202 */ /* 0x000fe40000000f00 */
[--C-:B------:R-:W-:Y:S02]  /*0840*/  SHF.R.U64 R145, R36, 0x10, R37.reuse ;  /* 0x0000001024917819 */ /* 0x100fe40000001225 */
[----:B------:R-:W-:Y:S02]  /*0850*/  SHF.R.U32.HI R59, RZ, 0x10, R37 ;  /* 0x00000010ff3b7819 */ /* 0x000fe40000011625 */
[----:B------:R-:W-:Y:S02]  /*0860*/  MOV R147, R38 ;  /* 0x0000002600937202 */ /* 0x000fe40000000f00 */
[----:B------:R-:W-:-:S02]  /*0870*/  MOV R42, R24 ;  /* 0x00000018002a7202 */ /* 0x000fc40000000f00 */
[----:B------:R-:W-:Y:S02]  /*0880*/  SHF.R.U64 R35, R24, 0x10, R25 ;  /* 0x0000001018237819 */ /* 0x000fe40000001219 */
[----:B------:R-:W-:Y:S01]  /*0890*/  SHF.R.U32.HI R92, RZ, 0x10, R11 ;  /* 0x00000010ff5c7819 */ /* 0x000fe2000001160b */
[----:B------:R-:W-:Y:S01]  /*08a0*/  HADD2.F32 R11, -RZ, R12.H0_H0 ;  /* 0x2000000cff0b7230 */ /* 0x000fe20000004100 */
[--C-:B------:R-:W-:Y:S01]  /*08b0*/  SHF.R.U64 R114, R26, 0x10, R27.reuse ;  /* 0x000000101a727819 */ /* 0x100fe2000000121b */
[----:B------:R-:W-:Y:S01]  /*08c0*/  HADD2.F32 R103, -RZ, R42.H0_H0 ;  /* 0x2000002aff677230 */ /* 0x000fe20000004100 */
[----:B------:R-:W-:Y:S01]  /*08d0*/  SHF.R.U32.HI R55, RZ, 0x10, R27 ;  /* 0x00000010ff377819 */ /* 0x000fe2000001161b */
[----:B------:R-:W-:Y:S01]  /*08e0*/  HADD2.F32 R92, -RZ, R92.H0_H0 ;  /* 0x2000005cff5c7230 */ /* 0x000fe20000004100 */
[----:B------:R-:W-:Y:S02]  /*08f0*/  MOV R118, R30 ;  /* 0x0000001e00767202 */ /* 0x000fe40000000f00 */
[----:B------:R-:W-:-:S02]  /*0900*/  MOV R50, R31 ;  /* 0x0000001f00327202 */ /* 0x000fc40000000f00 */
[--C-:B------:R-:W-:Y:S02]  /*0910*/  SHF.R.U64 R120, R30, 0x10, R31.reuse ;  /* 0x000000101e787819 */ /* 0x100fe4000000121f */
[----:B------:R-:W-:Y:S02]  /*0920*/  SHF.R.U32.HI R56, RZ, 0x10, R31 ;  /* 0x00000010ff387819 */ /* 0x000fe4000001161f */
[----:B------:R-:W-:Y:S02]  /*0930*/  MOV R122, R32 ;  /* 0x00000020007a7202 */ /* 0x000fe40000000f00 */
[----:B------:R-:W-:Y:S02]  /*0940*/  MOV R37, R25 ;  /* 0x0000001900257202 */ /* 0x000fe40000000f00 */
[----:B------:R-:W-:Y:S02]  /*0950*/  SHF.R.U32.HI R38, RZ, 0x10, R25 ;  /* 0x00000010ff267819 */ /* 0x000fe40000011619 */
[----:B------:R-:W-:-:S02]  /*0960*/  MOV R36, R28 ;  /* 0x0000001c00247202 */ /* 0x000fc40000000f00 */
[----:B------:R-:W-:Y:S02]  /*0970*/  MOV R33, R29 ;  /* 0x0000001d00217202 */ /* 0x000fe40000000f00 */
[--C-:B------:R-:W-:Y:S02]  /*0980*/  SHF.R.U64 R24, R28, 0x10, R29.reuse ;  /* 0x000000101c187819 */ /* 0x100fe4000000121d */
[----:B------:R-:W-:Y:S02]  /*0990*/  SHF.R.U32.HI R34, RZ, 0x10, R29 ;  /* 0x00000010ff227819 */ /* 0x000fe4000001161d */
[----:B------:R-:W-:Y:S01]  /*09a0*/  SHF.R.U64 R95, R12, 0x10, R13 ;  /* 0x000000100c5f7819 */ /* 0x000fe2000000120d */
[----:B------:R-:W-:Y:S01]  /*09b0*/  HADD2.F32 R12, -RZ, R13.H0_H0 ;  /* 0x2000000dff0c7230 */ /* 0x000fe20000004100 */
[----:B------:R-:W-:Y:S02]  /*09c0*/  SHF.R.U32.HI R61, RZ, 0x10, R43 ;  /* 0x00000010ff3d7819 */ /* 0x000fe4000001162b */
[----:B------:R-:W-:Y:S01]  /*09d0*/  MOV R155, R48 ;  /* 0x00000030009b7202 */ /* 0x000fe20000000f00 */
[----:B------:R-:W-:Y:S01]  /*09e0*/  HADD2.F32 R95, -RZ, R95.H0_H0 ;  /* 0x2000005fff5f7230 */ /* 0x000fe20000004100 */
[----:B------:R-:W-:-:S02]  /*09f0*/  SHF.R.U64 R157, R48, 0x10, R49 ;  /* 0x00000010309d7819 */ /* 0x000fc40000001231 */
[----:B------:R-:W-:Y:S02]  /*0a00*/  MOV R32, R44 ;  /* 0x0000002c00207202 */ /* 0x000fe40000000f00 */
[----:B------:R-:W-:Y:S02]  /*0a10*/  MOV R25, R45 ;  /* 0x0000002d00197202 */ /* 0x000fe40000000f00 */
[--C-:B------:R-:W-:Y:S02]  /*0a20*/  SHF.R.U64 R26, R44, 0x10, R45.reuse ;  /* 0x000000102c1a7819 */ /* 0x100fe4000000122d */
        /* <DEDUP_REMOVED lines=34> */
[----:B------:R-:W-:Y:S01]  /*0c50*/  PRMT R151, R151, 0x5410, R39 ;  /* 0x0000541097977816 */ /* 0x000fe20000000027 */
[----:B------:R-:W-:Y:S01]  /*0c60*/  HADD2.F32 R73, -RZ, R73.H0_H0 ;  /* 0x20000049ff497230 */ /* 0x000fe20000004100 */
[----:B--2---:R-:W-:Y:S01]  /*0c70*/  ISETP.NE.U32.AND P0, PT, R18, RZ, PT ;  /* 0x000000ff1200720c */ /* 0x004fe20003f05070 */
        /* <DEDUP_REMOVED lines=11> */
[----:B------:R-:W-:Y:S01]  /*0d30*/  MOV R43, R49 ;  /* 0x00000031002b7202 */ /* 0x000fe20000000f00 */
[----:B------:R-:W-:Y:S01]  /*0d40*/  HADD2.F32 R74, -RZ, R74.H0_H0 ;  /* 0x2000004aff4a7230 */ /* 0x000fe20000004100 */
[----:B------:R-:W-:Y:S01]  /*0d50*/  SHF.R.U32.HI R48, RZ, 0x10, R49 ;  /* 0x00000010ff307819 */ /* 0x000fe20000011631 */
[----:B------:R-:W-:Y:S01]  /*0d60*/  HADD2.F32 R75, -RZ, R75.H0_H0 ;  /* 0x2000004bff4b7230 */ /* 0x000fe20000004100 */
[----:B------:R-:W-:Y:S01]  /*0d70*/  LOP3.LUT R39, R102, 0x60, RZ, 0xc0, !PT ;  /* 0x0000006066277812 */ /* 0x000fe200078ec0ff */
[----:B------:R-:W-:Y:S01]  /*0d80*/  HADD2.F32 R76, -RZ, R76.H0_H0 ;  /* 0x2000004cff4c7230 */ /* 0x000fe20000004100 */
[----:B------:R-:W-:Y:S01]  /*0d90*/  ISETP.NE.AND.EX P0, PT, R19, RZ, PT, P0 ;  /* 0x000000ff1300720c */ /* 0x000fe20003f05300 */
[----:B------:R-:W-:Y:S01]  /*0da0*/  HADD2.F32 R19, -RZ, R38.H0_H0 ;  /* 0x20000026ff137230 */ /* 0x000fe20000004100 */
[----:B------:R-:W-:Y:S01]  /*0db0*/  PRMT R114, R114, 0x5410, R55 ;  /* 0x0000541072727816 */ /* 0x000fe20000000037 */
        /* <DEDUP_REMOVED lines=15> */
[----:B------:R-:W-:-:S02]  /*0eb0*/  PRMT R145, R145, 0x5410, R59 ;  /* 0x0000541091917816 */ /* 0x000fc4000000003b */
[----:B------:R-:W-:Y:S02]  /*0ec0*/  PRMT R147, R147, 0x5410, R54 ;  /* 0x0000541093937816 */ /* 0x000fe40000000036 */
[----:B------:R-:W-:Y:S02]  /*0ed0*/  PRMT R149, R149, 0x5410, R60 ;  /* 0x0000541095957816 */ /* 0x000fe4000000003c */
[----:B------:R-:W-:Y:S02]  /*0ee0*/  PRMT R153, R153, 0x5410, R61 ;  /* 0x0000541099997816 */ /* 0x000fe4000000003d */
[----:B------:R-:W-:Y:S02]  /*0ef0*/  PRMT R155, R155, 0x5410, R43 ;  /* 0x000054109b9b7816 */ /* 0x000fe4000000002b */
[----:B------:R-:W-:Y:S02]  /*0f00*/  PRMT R157, R157, 0x5410, R48 ;  /* 0x000054109d9d7816 */ /* 0x000fe40000000030 */
[----:B-1----:R-:W-:-:S02]  /*0f10*/  ISETP.NE.AND P2, PT, RZ, UR4, PT ;  /* 0x00000004ff007c0c */ /* 0x002fc4000bf45270 */
[----:B0--34-:R-:W-:-:S11]  /*0f20*/  LOP3.LUT R104, R39, 0x1f, R102, 0xf8, !PT ;  /* 0x0000001f27687812 */ /* 0x019fd600078ef866 */
.L_x_21540:
[----:B------:R-:W-:Y:S01]  /*0f30*/  ISETP.NE.U32.AND P1, PT, RZ, UR8, PT ;  /* 0x00000008ff007c0c */ /* 0x000fe2000bf25070 */
[----:B----4-:R-:W0:Y:S01]  /*0f40*/  LDC.64 R64, c[0x0][0x390] ;  /* 0x0000e400ff407b82 */ /* 0x010e220000000a00 */
[----:B------:R-:W-:Y:S02]  /*0f50*/  IMAD R32, R105, UR10, RZ ;  /* 0x0000000a69207c24 */ /* 0x000fe4000f8e02ff */
[----:B------:R-:W-:Y:S01]  /*0f60*/  HFMA2 R116, -RZ, RZ, 1.875, 0 ;  /* 0x3f800000ff747431 */ /* 0x000fe200000001ff */
[----:B------:R-:W-:Y:S02]  /*0f70*/  ISETP.NE.AND.EX P1, PT, RZ, UR9, PT, P1 ;  /* 0x00000009ff007c0c */ /* 0x000fe4000bf25310 */
[----:B------:R-:W-:Y:S02]  /*0f80*/  SHF.R.S32.HI R33, RZ, 0x1f, R32 ;  /* 0x0000001fff217819 */ /* 0x000fe40000011420 */
[----:B------:R-:W1:Y:S02]  /*0f90*/  @P0 LDC.64 R40, c[0x0][0x3e0] ;  /* 0x0000f800ff280b82 */ /* 0x000e640000000a00 */
[----:B------:R-:W-:-:S04]  /*0fa0*/  LEA.HI R33, R33, R32, RZ, 0x2 ;  /* 0x0000002021217211 */ /* 0x000fc800078f10ff */
[----:B------:R-:W-:-:S03]  /*0fb0*/  LEA.HI.SX32 R113, R33, R104, 0x1e ;  /* 0x0000006821717211 */ /* 0x000fc600078ff2ff */
[----:B------:R-:W2:Y:S02]  /*0fc0*/  @P1 LDC.64 R38, c[0x0][0x3a0] ;  /* 0x0000e800ff261b82 */ /* 0x000ea40000000a00 */
[----:B0-----:R-:W-:-:S06]  /*0fd0*/  IMAD.WIDE.U32 R32, R113, 0x10, R64 ;  /* 0x0000001071207825 */ /* 0x001fcc00078e0040 */
[----:B------:R-:W0:Y:S01]  /*0fe0*/  LDC.64 R108, c[0x0][0x3a8] ;  /* 0x0000ea00ff6c7b82 */ /* 0x000e220000000a00 */
[----:B------:R-:W3:Y:S01]  /*0ff0*/  LDG.E.128 R32, desc[UR6][R32.64] ;  /* 0x0000000620207981 */ /* 0x000ee2000c1e1d00 */
[----:B-1----:R-:W-:-:S06]  /*1000*/  @P0 IMAD.WIDE R40, R105, 0x4, R40 ;  /* 0x0000000469280825 */ /* 0x002fcc00078e0228 */
[----:B------:R-:W1:Y:S01]  /*1010*/  @P1 LDC.64 R36, c[0x0][0x3a0] ;  /* 0x0000e800ff241b82 */ /* 0x000e620000000a00 */
[----:B------:R-:W3:Y:S01]  /*1020*/  @P0 LDG.E R116, desc[UR6][R40.64] ;  /* 0x0000000628740981 */ /* 0x000ee2000c1e1900 */
[----:B--2---:R-:W-:-:S05]  /*1030*/  @P1 IMAD.WIDE.U32 R38, R113, 0x10, R38 ;  /* 0x0000001071261825 */ /* 0x004fca00078e0026 */
[----:B------:R2:W4:Y:S01]  /*1040*/  @P1 LDG.E.128 R60, desc[UR6][R38.64] ;  /* 0x00000006263c1981 */ /* 0x000522000c1e1d00 */
[----:B------:R-:W-:Y:S01]  /*1050*/  @P1 HADD2.F32 R57, -RZ, R114.H0_H0 ;  /* 0x20000072ff391230 */ /* 0x000fe20000004100 */
[----:B------:R-:W-:Y:S01]  /*1060*/  IADD3 R107, PT, PT, R113, 0x80, RZ ;  /* 0x00000080716b7810 */ /* 0x000fe20007ffe0ff */
[--C-:B------:R-:W-:Y:S02]  /*1070*/  @P1 HADD2.F32 R58, -RZ, R112.reuse.H1_H1 ;  /* 0x30000070ff3a1230 */ /* 0x100fe40000004100 */
[----:B------:R-:W-:Y:S02]  /*1080*/  @P1 HADD2.F32 R56, -RZ, R112.H0_H0 ;  /* 0x20000070ff381230 */ /* 0x000fe40000004100 */
[----:B------:R-:W-:Y:S02]  /*1090*/  @P1 HADD2.F32 R59, -RZ, R114.H1_H1 ;  /* 0x30000072ff3b1230 */ /* 0x000fe40000004100 */
[----:B--2---:R-:W-:-:S04]  /*10a0*/  IMAD.WIDE.U32 R38, R107, 0x10, R64 ;  /* 0x000000106b267825 */ /* 0x004fc800078e0040 */
[----:B-1----:R-:W-:-:S04]  /*10b0*/  @P1 IMAD.WIDE.U32 R36, R107, 0x10, R36 ;  /* 0x000000106b241825 */ /* 0x002fc800078e0024 */
[-C--:B---3--:R-:W-:Y:S01]  /*10c0*/  @P1 FMUL.FTZ R42, R33, R116.reuse ;  /* 0x00000074212a1220 */ /* 0x088fe20000410000 */
[-C--:B------:R-:W-:Y:S01]  /*10d0*/  @P1 FMUL.FTZ R41, R34, R116.reuse ;  /* 0x0000007422291220 */ /* 0x080fe20000410000 */
[-C--:B------:R-:W-:Y:S02]  /*10e0*/  @P1 FMUL.FTZ R43, R32, R116.reuse ;  /* 0x00000074202b1220 */ /* 0x080fe40000410000 */
[----:B----4-:R-:W-:Y:S01]  /*10f0*/  @P1 FFMA.FTZ R57, R42, R57, R61 ;  /* 0x000000392a391223 */ /* 0x010fe2000001003d */
[----:B------:R-:W-:Y:S01]  /*1100*/  @P1 FMUL.FTZ R42, R35, R116 ;  /* 0x00000074232a1220 */ /* 0x000fe20000410000 */
[----:B------:R-:W-:Y:S01]  /*1110*/  @P1 FFMA.FTZ R58, R41, R58, R62 ;  /* 0x0000003a293a1223 */ /* 0x000fe2000001003e */
[----:B------:R-:W-:Y:S01]  /*1120*/  @P1 FFMA.FTZ R56, R43, R56, R60 ;  /* 0x000000382b381223 */ /* 0x000fe2000001003c */
[----:B0-----:R-:W-:-:S04]  /*1130*/  IMAD.WIDE.U32 R40, R113, 0x10, R108 ;  /* 0x0000001071287825 */ /* 0x001fc800078e006c */
[----:B------:R-:W-:Y:S01]  /*1140*/  @P1 FFMA.FTZ R59, R42, R59, R63 ;  /* 0x0000003b2a3b1223 */ /* 0x000fe2000001003f */
[----:B------:R-:W-:Y:S06]  /*1150*/  @P1 BRA `(.L_x_21523) ;  /* 0x0000000000301947 */ /* 0x000fec0003800000 */
[-C--:B------:R-:W-:Y:S01]  /*1160*/  FMUL.FTZ R57, R33, R116.reuse ;  /* 0x0000007421397220 */ /* 0x080fe20000410000 */
[-C--:B------:R-:W-:Y:S01]  /*1170*/  FMUL.FTZ R58, R34, R116.reuse ;  /* 0x00000074223a7220 */ /* 0x080fe20000410000 */
[----:B------:R-:W-:Y:S02]  /*1180*/  HADD2.F32 R33, -RZ, R112.H0_H0 ;  /* 0x20000070ff217230 */ /* 0x000fe40000004100 */
[-C--:B------:R-:W-:Y:S01]  /*1190*/  FMUL.FTZ R32, R32, R116.reuse ;  /* 0x0000007420207220 */ /* 0x080fe20000410000 */
[----:B------:R-:W-:Y:S02]  /*11a0*/  HADD2.F32 R34, -RZ, R114.H0_H0 ;  /* 0x20000072ff227230 */ /* 0x000fe40000004100 */
[----:B------:R-:W-:Y:S01]  /*11b0*/  FMUL.FTZ R35, R35, R116 ;  /* 0x0000007423237220 */ /* 0x000fe20000410000 */
[----:B------:R-:W-:Y:S02]  /*11c0*/  HADD2.F32 R43, -RZ, R112.H1_H1 ;  /* 0x30000070ff2b7230 */ /* 0x000fe40000004100 */
[----:B------:R-:W-:Y:S01]  /*11d0*/  FMUL.FTZ R56, R32, R33 ;  /* 0x0000002120387220 */ /* 0x000fe20000410000 */
[----:B------:R-:W-:-:S02]  /*11e0*/  HADD2.F32 R42, -RZ, R114.H1_H1 ;  /* 0x30000072ff2a7230 */ /* 0x000fc40000004100 */
[----:B------:R-:W-:Y:S01]  /*11f0*/  FMUL.FTZ R57, R57, R34 ;  /* 0x0000002239397220 */ /* 0x000fe20000410000 */
[----:B------:R-:W-:Y:S02]  /*1200*/  FMUL.FTZ R58, R58, R43 ;  /* 0x0000002b3a3a7220 */ /* 0x000fe40000410000 */
[----:B------:R-:W-:-:S07]  /*1210*/  FMUL.FTZ R59, R35, R42 ;  /* 0x0000002a233b7220 */ /* 0x000fce0000410000 */
.L_x_21523:
[----:B------:R0:W-:Y:S04]  /*1220*/  STG.E.128 desc[UR6][R40.64], R56 ;  /* 0x0000003828007986 */ /* 0x0001e8000c101d06 */
[----:B------:R0:W5:Y:S04]  /*1230*/  @P1 LDG.E.128 R60, desc[UR6][R36.64] ;  /* 0x00000006243c1981 */ /* 0x000168000c1e1d00 */
[----:B------:R0:W5:Y:S01]  /*1240*/  LDG.E.128 R32, desc[UR6][R38.64] ;  /* 0x0000000626207981 */ /* 0x000162000c1e1d00 */
[----:B------:R-:W-:Y:S05]  /*1250*/  @!P1 BRA `(.L_x_21524) ;  /* 0x0000000000349947 */ /* 0x000fea0003800000 */
[-C--:B0----5:R-:W-:Y:S01]  /*1260*/  FMUL.FTZ R37, R32, R116.reuse ;  /* 0x0000007420257220 */ /* 0x0a1fe20000410000 */
[-C--:B------:R-:W-:Y:S01]  /*1270*/  FMUL.FTZ R32, R33, R116.reuse ;  /* 0x0000007421207220 */ /* 0x080fe20000410000 */
[-C--:B------:R-:W-:Y:S01]  /*1280*/  FMUL.FTZ R33, R34, R116.reuse ;  /* 0x0000007422217220 */ /* 0x080fe20000410000 */
[----:B------:R-:W-:Y:S02]  /*1290*/  HADD2.F32 R52, -RZ, R118.H0_H0 ;  /* 0x20000076ff347230 */ /* 0x000fe40000004100 */
[----:B------:R-:W-:Y:S01]  /*12a0*/  FMUL.FTZ R34, R35, R116 ;  /* 0x0000007423227220 */ /* 0x000fe20000410000 */
[----:B------:R-:W-:Y:S02]  /*12b0*/  HADD2.F32 R53, -RZ, R120.H0_H0 ;  /* 0x20000078ff357230 */ /* 0x000fe40000004100 */
[----:B------:R-:W-:Y:S02]  /*12c0*/  HADD2.F32 R54, -RZ, R118.H1_H1 ;  /* 0x30000076ff367230 */ /* 0x000fe40000004100 */
[----:B------:R-:W-:Y:S01]  /*12d0*/  FFMA.FTZ R52, R37, R52, R60 ;  /* 0x0000003425347223 */ /* 0x000fe2000001003c */
[----:B------:R-:W-:-:S02]  /*12e0*/  HADD2.F32 R55, -RZ, R120.H1_H1 ;  /* 0x30000078ff377230 */ /* 0x000fc40000004100 */
[----:B------:R-:W-:Y:S01]  /*12f0*/  FFMA.FTZ R53, R32, R53, R61 ;  /* 0x0000003520357223 */ /* 0x000fe2000001003d */
[----:B------:R-:W-:Y:S02]  /*1300*/  FFMA.FTZ R54, R33, R54, R62 ;  /* 0x0000003621367223 */ /* 0x000fe4000001003e */
[----:B------:R-:W-:Y:S01]  /*1310*/  FFMA.FTZ R55, R34, R55, R63 ;  /* 0x0000003722377223 */ /* 0x000fe2000001003f */
[----:B------:R-:W-:Y:S06]  /*1320*/  BRA `(.L_x_21525) ;  /* 0x0000000000307947 */ /* 0x000fec0003800000 */
.L_x_21524:
[-C--:B-----5:R-:W-:Y:S01]  /*1330*/  FMUL.FTZ R53, R33, R116.reuse ;  /* 0x0000007421357220 */ /* 0x0a0fe20000410000 */
[-C--:B------:R-:W-:Y:S01]  /*1340*/  FMUL.FTZ R54, R34, R116.reuse ;  /* 0x0000007422367220 */ /* 0x080fe20000410000 */
[----:B------:R-:W-:Y:S02]  /*1350*/  HADD2.F32 R33, -RZ, R118.H0_H0 ;  /* 0x20000076ff217230 */ /* 0x000fe40000004100 */
[-C--:B------:R-:W-:Y:S01]  /*1360*/  FMUL.FTZ R32, R32, R116.reuse ;  /* 0x0000007420207220 */ /* 0x080fe20000410000 */
[----:B------:R-:W-:Y:S02]  /*1370*/  HADD2.F32 R34, -RZ, R120.H0_H0 ;  /* 0x20000078ff227230 */ /* 0x000fe40000004100 */
[----:B------:R-:W-:Y:S01]  /*1380*/  FMUL.FTZ R35, R35, R116 ;  /* 0x0000007423237220 */ /* 0x000fe20000410000 */
[----:B0-----:R-:W-:Y:S02]  /*1390*/  HADD2.F32 R37, -RZ, R118.H1_H1 ;  /* 0x30000076ff257230 */ /* 0x001fe40000004100 */
[----:B------:R-:W-:Y:S01]  /*13a0*/  FMUL.FTZ R52, R32, R33 ;  /* 0x0000002120347220 */ /* 0x000fe20000410000 */
[----:B------:R-:W-:-:S02]  /*13b0*/  HADD2.F32 R36, -RZ, R120.H1_H1 ;  /* 0x30000078ff247230 */ /* 0x000fc40000004100 */
[----:B------:R-:W-:Y:S01]  /*13c0*/  FMUL.FTZ R53, R53, R34 ;  /* 0x0000002235357220 */ /* 0x000fe20000410000 */
[----:B------:R-:W-:Y:S02]  /*13d0*/  FMUL.FTZ R54, R54, R37 ;  /* 0x0000002536367220 */ /* 0x000fe40000410000 */
[----:B------:R-:W-:-:S07]  /*13e0*/  FMUL.FTZ R55, R35, R36 ;  /* 0x0000002423377220 */ /* 0x000fce0000410000 */
.L_x_21525:
        /* <DEDUP_REMOVED lines=9> */
[-C--:B-1---5:R-:W-:Y:S01]  /*1480*/  FMUL.FTZ R37, R32, R116.reuse ;  /* 0x0000007420257220 */ /* 0x0a2fe20000410000 */
        /* <DEDUP_REMOVED lines=12> */
.L_x_21526:
[-C--:B-----5:R-:W-:Y:S01]  /*1550*/  FMUL.FTZ R49, R33, R116.reuse ;  /* 0x0000007421317220 */ /* 0x0a0fe20000410000 */
[-C--:B------:R-:W-:Y:S01]  /*1560*/  FMUL.FTZ R50, R34, R116.reuse ;  /* 0x0000007422327220 */ /* 0x080fe20000410000 */
[----:B------:R-:W-:Y:S02]  /*1570*/  HADD2.F32 R33, -RZ, R122.H0_H0 ;  /* 0x2000007aff217230 */ /* 0x000fe40000004100 */
[-C--:B------:R-:W-:Y:S01]  /*1580*/  FMUL.FTZ R32, R32, R116.reuse ;  /* 0x0000007420207220 */ /* 0x080fe20000410000 */
[----:B------:R-:W-:Y:S02]  /*1590*/  HADD2.F32 R34, -RZ, R124.H0_H0 ;  /* 0x2000007cff227230 */ /* 0x000fe40000004100 */
[----:B------:R-:W-:Y:S01]  /*15a0*/  FMUL.FTZ R35, R35, R116 ;  /* 0x0000007423237220 */ /* 0x000fe20000410000 */
[----:B-1----:R-:W-:Y:S02]  /*15b0*/  HADD2.F32 R37, -RZ, R122.H1_H1 ;  /* 0x3000007aff257230 */ /* 0x002fe40000004100 */
[----:B------:R-:W-:Y:S01]  /*15c0*/  FMUL.FTZ R48, R32, R33 ;  /* 0x0000002120307220 */ /* 0x000fe20000410000 */
[----:B------:R-:W-:-:S02]  /*15d0*/  HADD2.F32 R36, -RZ, R124.H1_H1 ;  /* 0x3000007cff247230 */ /* 0x000fc40000004100 */
[----:B------:R-:W-:Y:S01]  /*15e0*/  FMUL.FTZ R49, R49, R34 ;  /* 0x0000002231317220 */ /* 0x000fe20000410000 */
[----:B------:R-:W-:Y:S02]  /*15f0*/  FMUL.FTZ R50, R50, R37 ;  /* 0x0000002532327220 */ /* 0x000fe40000410000 */
[----:B------:R-:W-:-:S07]  /*1600*/  FMUL.FTZ R51, R35, R36 ;  /* 0x0000002423337220 */ /* 0x000fce0000410000 */
.L_x_21527:
        /* <DEDUP_REMOVED lines=12> */
[--C-:B------:R-:W-:Y:S02]  /*16d0*/  HADD2.F32 R44, -RZ, R126.reuse.H0_H0 ;  /* 0x2000007eff2c7230 */ /* 0x100fe40000004100 */
[----:B------:R-:W-:Y:S01]  /*16e0*/  FMUL.FTZ R34, R35, R116 ;  /* 0x0000007423227220 */ /* 0x000fe20000410000 */
[--C-:B------:R-:W-:Y:S02]  /*16f0*/  HADD2.F32 R45, -RZ, R141.reuse.H0_H0 ;  /* 0x2000008dff2d7230 */ /* 0x100fe40000004100 */
[----:B------:R-:W-:Y:S02]  /*1700*/  HADD2.F32 R46, -RZ, R126.H1_H1 ;  /* 0x3000007eff2e7230 */ /* 0x000fe40000004100 */
[----:B------:R-:W-:Y:S01]  /*1710*/  FFMA.FTZ R44, R37, R44, R60 ;  /* 0x0000002c252c7223 */ /* 0x000fe2000001003c */
[----:B------:R-:W-:-:S02]  /*1720*/  HADD2.F32 R47, -RZ, R141.H1_H1 ;  /* 0x3000008dff2f7230 */ /* 0x000fc40000004100 */
[----:B------:R-:W-:Y:S01]  /*1730*/  FFMA.FTZ R45, R32, R45, R61 ;  /* 0x0000002d202d7223 */ /* 0x000fe2000001003d */
[----:B------:R-:W-:Y:S02]  /*1740*/  FFMA.FTZ R46, R33, R46, R62 ;  /* 0x0000002e212e7223 */ /* 0x000fe4000001003e */
[----:B------:R-:W-:Y:S01]  /*1750*/  FFMA.FTZ R47, R34, R47, R63 ;  /* 0x0000002f222f7223 */ /* 0x000fe2000001003f */
[----:B------:R-:W-:Y:S06]  /*1760*/  BRA `(.L_x_21529) ;  /* 0x0000000000307947 */ /* 0x000fec0003800000 */
.L_x_21528:
[-C--:B-----5:R-:W-:Y:S01]  /*1770*/  FMUL.FTZ R45, R33, R116.reuse ;  /* 0x00000074212d7220 */ /* 0x0a0fe20000410000 */
[-C--:B------:R-:W-:Y:S01]  /*1780*/  FMUL.FTZ R46, R34, R116.reuse ;  /* 0x00000074222e7220 */ /* 0x080fe20000410000 */
[--C-:B------:R-:W-:Y:S02]  /*1790*/  HADD2.F32 R33, -RZ, R126.reuse.H0_H0 ;  /* 0x2000007eff217230 */ /* 0x100fe40000004100 */
[-C--:B------:R-:W-:Y:S01]  /*17a0*/  FMUL.FTZ R32, R32, R116.reuse ;  /* 0x0000007420207220 */ /* 0x080fe20000410000 */
[--C-:B------:R-:W-:Y:S02]  /*17b0*/  HADD2.F32 R34, -RZ, R141.reuse.H0_H0 ;  /* 0x2000008dff227230 */ /* 0x100fe40000004100 */
[----:B------:R-:W-:Y:S01]  /*17c0*/  FMUL.FTZ R35, R35, R116 ;  /* 0x0000007423237220 */ /* 0x000fe20000410000 */
[----:B-1----:R-:W-:Y:S02]  /*17d0*/  HADD2.F32 R37, -RZ, R126.H1_H1 ;  /* 0x3000007eff257230 */ /* 0x002fe40000004100 */
[----:B------:R-:W-:Y:S01]  /*17e0*/  FMUL.FTZ R44, R32, R33 ;  /* 0x00000021202c7220 */ /* 0x000fe20000410000 */
[----:B------:R-:W-:-:S02]  /*17f0*/  HADD2.F32 R36, -RZ, R141.H1_H1 ;  /* 0x3000008dff247230 */ /* 0x000fc40000004100 */
[----:B------:R-:W-:Y:S01]  /*1800*/  FMUL.FTZ R45, R45, R34 ;  /* 0x000000222d2d7220 */ /* 0x000fe20000410000 */
[----:B------:R-:W-:Y:S02]  /*1810*/  FMUL.FTZ R46, R46, R37 ;  /* 0x000000252e2e7220 */ /* 0x000fe40000410000 */
[----:B------:R-:W-:-:S07]  /*1820*/  FMUL.FTZ R47, R35, R36 ;  /* 0x00000024232f7220 */ /* 0x000fce0000410000 */
.L_x_21529:
        /* <DEDUP_REMOVED lines=22> */
.L_x_21530:
        /* <DEDUP_REMOVED lines=12> */
.L_x_21531:
        /* <DEDUP_REMOVED lines=11> */
[--C-:B------:R-:W-:Y:S02]  /*1b00*/  HADD2.F32 R36, -RZ, R147.reuse.H0_H0 ;  /* 0x20000093ff247230 */ /* 0x100fe40000004100 */
[-C--:B------:R-:W-:Y:S01]  /*1b10*/  FMUL.FTZ R39, R34, R116.reuse ;  /* 0x0000007422277220 */ /* 0x080fe20000410000 */
[----:B------:R-:W-:Y:S02]  /*1b20*/  HADD2.F32 R38, -RZ, R147.H1_H1 ;  /* 0x30000093ff267230 */ /* 0x000fe40000004100 */
[----:B------:R-:W-:Y:S01]  /*1b30*/  FMUL.FTZ R34, R35, R116 ;  /* 0x0000007423227220 */ /* 0x000fe20000410000 */
[--C-:B------:R-:W-:Y:S02]  /*1b40*/  HADD2.F32 R33, -RZ, R149.reuse.H0_H0 ;  /* 0x20000095ff217230 */ /* 0x100fe40000004100 */
[----:B------:R-:W-:Y:S01]  /*1b50*/  FFMA.FTZ R36, R37, R36, R60 ;  /* 0x0000002425247223 */ /* 0x000fe2000001003c */
[----:B------:R-:W-:-:S02]  /*1b60*/  HADD2.F32 R66, -RZ, R149.H1_H1 ;  /* 0x30000095ff427230 */ /* 0x000fc40000004100 */
[----:B------:R-:W-:Y:S01]  /*1b70*/  FFMA.FTZ R38, R39, R38, R62 ;  /* 0x0000002627267223 */ /* 0x000fe2000001003e */
[----:B------:R-:W-:Y:S02]  /*1b80*/  FFMA.FTZ R37, R32, R33, R61 ;  /* 0x0000002120257223 */ /* 0x000fe4000001003d */
[----:B------:R-:W-:Y:S01]  /*1b90*/  FFMA.FTZ R39, R34, R66, R63 ;  /* 0x0000004222277223 */ /* 0x000fe2000001003f */
[----:B------:R-:W-:Y:S06]  /*1ba0*/  BRA `(.L_x_21533) ;  /* 0x0000000000307947 */ /* 0x000fec0003800000 */
.L_x_21532:
[-C--:B-1---5:R-:W-:Y:S01]  /*1bb0*/  FMUL.FTZ R37, R33, R116.reuse ;  /* 0x0000007421257220 */ /* 0x0a2fe20000410000 */
[-C--:B------:R-:W-:Y:S01]  /*1bc0*/  FMUL.FTZ R38, R34, R116.reuse ;  /* 0x0000007422267220 */ /* 0x080fe20000410000 */
[--C-:B------:R-:W-:Y:S02]  /*1bd0*/  HADD2.F32 R39, -RZ, R147.reuse.H1_H1 ;  /* 0x30000093ff277230 */ /* 0x100fe40000004100 */
[-C--:B------:R-:W-:Y:S01]  /*1be0*/  FMUL.FTZ R32, R32, R116.reuse ;  /* 0x0000007420207220 */ /* 0x080fe20000410000 */
[----:B------:R-:W-:Y:S02]  /*1bf0*/  HADD2.F32 R33, -RZ, R147.H0_H0 ;  /* 0x20000093ff217230 */ /* 0x000fe40000004100 */
[----:B------:R-:W-:Y:S01]  /*1c00*/  FMUL.FTZ R35, R35, R116 ;  /* 0x0000007423237220 */ /* 0x000fe20000410000 */
[--C-:B------:R-:W-:Y:S02]  /*1c10*/  HADD2.F32 R34, -RZ, R149.reuse.H0_H0 ;  /* 0x20000095ff227230 */ /* 0x100fe40000004100 */
[----:B------:R-:W-:Y:S01]  /*1c20*/  FMUL.FTZ R38, R38, R39 ;  /* 0x0000002726267220 */ /* 0x000fe20000410000 */
[----:B------:R-:W-:-:S02]  /*1c30*/  HADD2.F32 R66, -RZ, R149.H1_H1 ;  /* 0x30000095ff427230 */ /* 0x000fc40000004100 */
[----:B------:R-:W-:Y:S01]  /*1c40*/  FMUL.FTZ R36, R32, R33 ;  /* 0x0000002120247220 */ /* 0x000fe20000410000 */
[----:B------:R-:W-:Y:S02]  /*1c50*/  FMUL.FTZ R37, R37, R34 ;  /* 0x0000002225257220 */ /* 0x000fe40000410000 */
[----:B------:R-:W-:-:S07]  /*1c60*/  FMUL.FTZ R39, R35, R66 ;  /* 0x0000004223277220 */ /* 0x000fce0000410000 */
.L_x_21533:
        /* <DEDUP_REMOVED lines=22> */
.L_x_21534:
[-C--:B-1---5:R-:W-:Y:S01]  /*1dd0*/  FMUL.FTZ R66, R33, R116.reuse ;  /* 0x0000007421427220 */ /* 0x0a2fe20000410000 */
        /* <DEDUP_REMOVED lines=8> */
[----:B------:R-:W-:Y:S01]  /*1e60*/  FMUL.FTZ R33, R66, R67 ;  /* 0x0000004342217220 */ /* 0x000fe20000410000 */
[----:B------:R-:W-:Y:S01]  /*1e70*/  FMUL.FTZ R34, R34, R101 ;  /* 0x0000006522227220 */ /* 0x000fe20000410000 */
[----:B------:R-:W-:-:S07]  /*1e80*/  FMUL.FTZ R35, R35, R100 ;  /* 0x0000006423237220 */ /* 0x000fce0000410000 */
.L_x_21535:
[----:B------:R-:W0:Y:S01]  /*1e90*/  @P1 LDC.64 R66, c[0x0][0x3a0] ;  /* 0x0000e800ff421b82 */ /* 0x000e220000000a00 */
[----:B------:R-:W-:Y:S01]  /*1ea0*/  IADD3 R125, PT, PT, R113, 0x380, RZ ;  /* 0x00000380717d7810 */ /* 0x000fe20007ffe0ff */
[----:B------:R-:W-:-:S04]  /*1eb0*/  IMAD.WIDE.U32 R100, R115, 0x10, R108 ;  /* 0x0000001073647825 */ /* 0x000fc800078e006c */
[C---:B------:R-:W-:Y:S01]  /*1ec0*/  IMAD.WIDE.U32 R64, R125.reuse, 0x10, R64 ;  /* 0x000000107d407825 */ /* 0x040fe200078e0040 */
[----:B------:R1:W-:Y:S03]  /*1ed0*/  STG.E.128 desc[UR6][R100.64], R32 ;  /* 0x0000002064007986 */ /* 0x0003e6000c101d06 */
[----:B0-----:R-:W-:Y:S02]  /*1ee0*/  @P1 IMAD.WIDE.U32 R110, R125, 0x10, R66 ;  /* 0x000000107d6e1825 */ /* 0x001fe400078e0042 */
[----:B------:R-:W5:Y:S04]  /*1ef0*/  LDG.E.128 R64, desc[UR6][R64.64] ;  /* 0x0000000640407981 */ /* 0x000f68000c1e1d00 */
        /* <DEDUP_REMOVED lines=15> */
.L_x_21536:
        /* <DEDUP_REMOVED lines=12> */
.L_x_21537:
        /* <DEDUP_REMOVED lines=129> */
.L_x_21539:
[----:B------:R-:W-:Y:S05]  /*28c0*/  BSYNC.RECONVERGENT B0 ;  /* 0x0000000000007941 */ /* 0x000fea0003800200 */
.L_x_21538:
        /* <DEDUP_REMOVED lines=19> */
[----:B------:R-:W-:Y:S01]  /*2a00*/  SHFL.DOWN PT, R109, R130, 0x1, 0x1f ;  /* 0x08201f00826d7f89 */ /* 0x000fe200000e0000 */
[----:B------:R-:W-:-:S03]  /*2a10*/  I2FP.F32.S32 R131, R128 ;  /* 0x0000008000837245 */ /* 0x000fc60000201400 */
[----:B------:R-:W1:Y:S01]  /*2a20*/  @!P1 LDS.64 R100, [R116] ;  /* 0x0000000074649984 */ /* 0x000e620000000a00 */
[----:B------:R-:W-:-:S03]  /*2a30*/  ISETP.NE.AND P1, PT, R102, RZ, PT ;  /* 0x000000ff6600720c */ /* 0x000fc60003f25270 */
[----:B-1----:R-:W1:Y:S04]  /*2a40*/  SHFL.DOWN PT, R127, R100, 0x2, 0x1f ;  /* 0x08401f00647f7f89 */ /* 0x002e6800000e0000 */
[----:B------:R-:W2:Y:S01]  /*2a50*/  SHFL.DOWN PT, R128, R101, 0x2, 0x1f ;  /* 0x08401f0065807f89 */ /* 0x000ea200000e0000 */
[----:B-1----:R-:W-:-:S04]  /*2a60*/  FMUL.FTZ R116, R127, R131 ;  /* 0x000000837f747220 */ /* 0x002fc80000410000 */
[----:B------:R-:W-:Y:S01]  /*2a70*/  FFMA.FTZ R133, R129, R100, R116 ;  /* 0x0000006481857223 */ /* 0x000fe20000010074 */
[----:B------:R-:W-:Y:S01]  /*2a80*/  FADD.FTZ R100, -R127, R100 ;  /* 0x000000647f647221 */ /* 0x000fe20000010100 */
[----:B------:R-:W-:Y:S02]  /*2a90*/  IADD3 R127, PT, PT, R130, R109, RZ ;  /* 0x0000006d827f7210 */ /* 0x000fe40007ffe0ff */
[----:B0-----:R-:W-:Y:S01]  /*2aa0*/  FMUL.FTZ R116, R110, R133 ;  /* 0x000000856e747220 */ /* 0x001fe20000410000 */
[----:B------:R-:W-:-:S04]  /*2ab0*/  FMUL.FTZ R100, R100, R100 ;  /* 0x0000006464647220 */ /* 0x000fc80000410000 */
[----:B------:R-:W0:Y:S01]  /*2ac0*/  SHFL.DOWN PT, R111, R116, 0x1, 0x1f ;  /* 0x08201f00746f7f89 */ /* 0x000e2200000e0000 */
[----:B------:R-:W-:Y:S01]  /*2ad0*/  FMUL.FTZ R100, R100, R129 ;  /* 0x0000008164647220 */ /* 0x000fe20000410000 */
[----:B------:R-:W-:Y:S01]  /*2ae0*/  I2FP.F32.S32 R129, R127 ;  /* 0x0000007f00817245 */ /* 0x000fe20000201400 */
[----:B--2---:R-:W-:Y:S02]  /*2af0*/  FADD.FTZ R127, R128, R101 ;  /* 0x00000065807f7221 */ /* 0x004fe40000010000 */
[----:B------:R-:W-:-:S03]  /*2b00*/  FMUL.FTZ R100, R100, R131 ;  /* 0x0000008364647220 */ /* 0x000fc60000410000 */
[----:B------:R-:W1:Y:S01]  /*2b10*/  MUFU.RCP R129, R129 ;  /* 0x0000008100817308 */ /* 0x000e620000001000 */
[----:B------:R-:W-:Y:S01]  /*2b20*/  FFMA.FTZ R100, R110, R100, R127 ;  /* 0x000000646e647223 */ /* 0x000fe2000001007f */
[----:B------:R-:W-:-:S04]  /*2b30*/  I2FP.F32.S32 R110, R109 ;  /* 0x0000006d006e7245 */ /* 0x000fc80000201400 */
[----:B------:R-:W2:Y:S01]  /*2b40*/  SHFL.DOWN PT, R109, R100, 0x1, 0x1f ;  /* 0x08201f00646d7f89 */ /* 0x000ea200000e0000 */
[----:B0-----:R-:W-:Y:S01]  /*2b50*/  FMUL.FTZ R101, R111, R110 ;  /* 0x0000006e6f657220 */ /* 0x001fe20000410000 */
[----:B------:R-:W-:-:S03]  /*2b60*/  FADD.FTZ R111, R116, -R111 ;  /* 0x8000006f746f7221 */ /* 0x000fc60000010000 */
[----:B------:R-:W-:Y:S01]  /*2b70*/  FFMA.FTZ R128, R108, R116, R101 ;  /* 0x000000746c807223 */ /* 0x000fe20000010065 */
[----:B------:R-:W-:-:S03]  /*2b80*/  FMUL.FTZ R111, R111, R111 ;  /* 0x0000006f6f6f7220 */ /* 0x000fc60000410000 */
[----:B-1----:R-:W-:Y:S01]  /*2b90*/  FMUL.FTZ R101, R129, R128 ;  /* 0x0000008081657220 */ /* 0x002fe20000410000 */
[----:B------:R-:W-:-:S04]  /*2ba0*/  FMUL.FTZ R111, R108, R111 ;  /* 0x0000006f6c6f7220 */ /* 0x000fc80000410000 */
[----:B------:R-:W-:Y:S01]  /*2bb0*/  FMUL.FTZ R111, R111, R110 ;  /* 0x0000006e6f6f7220 */ /* 0x000fe20000410000 */
[----:B------:R-:W0:Y:S01]  /*2bc0*/  SHFL.IDX PT, R101, R101, RZ, 0x1f ;  /* 0x00001fff65657589 */ /* 0x000e2200000e0000 */
[----:B--2---:R-:W-:Y:S02]  /*2bd0*/  FADD.FTZ R108, R100, R109 ;  /* 0x0000006d646c7221 */ /* 0x004fe40000010000 */
[----:B------:R-:W1:Y:S02]  /*2be0*/  LDC R109, c[0x0][0x448] ;  /* 0x00011200ff6d7b82 */ /* 0x000e640000000800 */
[----:B------:R-:W-:-:S06]  /*2bf0*/  FFMA.FTZ R108, R129, R111, R108 ;  /* 0x0000006f816c7223 */ /* 0x000fcc000001006c */
[----:B------:R-:W1:Y:S01]  /*2c00*/  SHFL.IDX PT, R108, R108, RZ, 0x1f ;  /* 0x00001fff6c6c7589 */ /* 0x000e6200000e0000 */
[----:B0-----:R-:W-:-:S05]  /*2c10*/  FSEL R127, R101, RZ, !P2 ;  /* 0x000000ff657f7208 */ /* 0x001fca0005000000 */
[C---:B------:R-:W-:Y:S01]  /*2c20*/  FADD.FTZ R154, -R127.reuse, R55 ;  /* 0x000000377f9a7221 */ /* 0x040fe20000010100 */
[----:B------:R-:W-:Y:S01]  /*2c30*/  FADD.FTZ R162, -R127, R59 ;  /* 0x0000003b7fa27221 */ /* 0x000fe20000010100 */
        /* <DEDUP_REMOVED lines=8> */
[C---:B------:R-:W-:Y:S01]  /*2cc0*/  FADD.FTZ R156, -R127.reuse, R48 ;  /* 0x000000307f9c7221 */ /* 0x040fe20000010100 */
[C---:B------:R-:W-:Y:S01]  /*2cd0*/  FADD.FTZ R158, -R127.reuse, R49 ;  /* 0x000000317f9e7221 */ /* 0x040fe20000010100 */
[C---:B------:R-:W-:Y:S01]  /*2ce0*/  FADD.FTZ R56, -R127.reuse, R45 ;  /* 0x0000002d7f387221 */ /* 0x040fe20000010100 */
[----:B------:R-:W-:Y:S01]  /*2cf0*/  FADD.FTZ R45, R50, R55 ;  /* 0x00000037322d7221 */ /* 0x000fe20000010000 */
[----:B------:R-:W1:Y:S01]  /*2d00*/  @!P1 LDC.64 R48, c[0x0][0x3c8] ;  /* 0x0000f200ff309b82 */ /* 0x000e620000000a00 */
[C---:B------:R-:W-:Y:S01]  /*2d10*/  FADD.FTZ R132, -R127.reuse, R32 ;  /* 0x000000207f847221 */ /* 0x040fe20000010100 */
[C---:B------:R-:W-:Y:S01]  /*2d20*/  FADD.FTZ R130, -R127.reuse, R33 ;  /* 0x000000217f827221 */ /* 0x040fe20000010100 */
[C---:B------:R-:W-:Y:S01]  /*2d30*/  FADD.FTZ R54, -R127.reuse, R54 ;  /* 0x000000367f367221 */ /* 0x040fe20000010100 */
        /* <DEDUP_REMOVED lines=12> */
[----:B0-----:R-:W-:-:S04]  /*2e00*/  @!P1 IMAD.WIDE R32, R105, 0x4, R52 ;  /* 0x0000000469209825 */ /* 0x001fc800078e0234 */
        /* <DEDUP_REMOVED lines=8> */
[----:B------:R-:W-:Y:S01]  /*2e90*/  FADD.FTZ R66, -R127, R66 ;  /* 0x000000427f427221 */ /* 0x000fe20000010100 */
[----:B-1----:R-:W-:-:S04]  /*2ea0*/  @!P1 IMAD.WIDE R48, R105, 0x4, R48 ;  /* 0x0000000469309825 */ /* 0x002fc800078e0230 */
[----:B------:R-:W-:Y:S01]  /*2eb0*/  FADD.FTZ R127, -R127, R67 ;  /* 0x000000437f7f7221 */ /* 0x000fe20000010100 */
[C---:B--2---:R-:W-:Y:S01]  /*2ec0*/  FMUL.FTZ R55, R45.reuse, R54 ;  /* 0x000000362d377220 */ /* 0x044fe20000410000 */
[C---:B------:R-:W-:Y:S01]  /*2ed0*/  FMUL.FTZ R46, R45.reuse, R59 ;  /* 0x0000003b2d2e7220 */ /* 0x040fe20000410000 */
[C---:B------:R-:W-:Y:S01]  /*2ee0*/  FMUL.FTZ R54, R45.reuse, R156 ;  /* 0x0000009c2d367220 */ /* 0x040fe20000410000 */
[----:B------:R1:W-:Y:S01]  /*2ef0*/  @!P1 STG.E desc[UR6][R32.64], R101 ;  /* 0x0000006520009986 */ /* 0x0003e2000c101906 */
        /* <DEDUP_REMOVED lines=11> */
[C---:B-1----:R-:W-:Y:S01]  /*2fb0*/  FMUL.FTZ R33, R45.reuse, R148 ;  /* 0x000000942d217220 */ /* 0x042fe20000410000 */
        /* <DEDUP_REMOVED lines=17> */
[----:B------:R1:W-:Y:S01]  /*30d0*/  @!P1 STG.E desc[UR6][R48.64], R45 ;  /* 0x0000002d30009986 */ /* 0x0003e2000c101906 */
        /* <DEDUP_REMOVED lines=11> */
[----:B-1----:R-:W-:Y:S01]  /*3190*/  FFMA.FTZ R45, R46, R22, R87 ;  /* 0x000000162e2d7223 */ /* 0x002fe20000010057 */
[----:B------:R-:W-:Y:S01]  /*31a0*/  FFMA.FTZ R46, R55, R21, R4 ;  /* 0x00000015372e7223 */ /* 0x000fe20000010004 */
[----:B------:R-:W-:Y:S01]  /*31b0*/  FFMA.FTZ R48, R54, R24, R5 ;  /* 0x0000001836307223 */ /* 0x000fe20000010005 */
[----:B------:R-:W-:Y:S01]  /*31c0*/  FFMA.FTZ R49, R50, R26, R89 ;  /* 0x0000001a32317223 */ /* 0x000fe20000010059 */
[----:B------:R-:W0:Y:S01]  /*31d0*/  LDC.64 R54, c[0x0][0x380] ;  /* 0x0000e000ff367b82 */ /* 0x000e220000000a00 */
[----:B------:R-:W-:Y:S01]  /*31e0*/  FFMA.FTZ R50, R33, R25, R6 ;  /* 0x0000001921327223 */ /* 0x000fe20000010006 */
[----:B------:R-:W-:Y:S01]  /*31f0*/  FFMA.FTZ R33, R34, R30, R91 ;  /* 0x0000001e22217223 */ /* 0x000fe2000001005b */
[----:B------:R-:W-:Y:S01]  /*3200*/  FFMA.FTZ R34, R37, R29, R8 ;  /* 0x0000001d25227223 */ /* 0x000fe20000010008 */
        /* <DEDUP_REMOVED lines=8> */
[--C-:B------:R-:W-:Y:S01]  /*3290*/  IMAD.WIDE.U32 R58, R123, 0x10, R52.reuse ;  /* 0x000000107b3a7825 */ /* 0x100fe200078e0034 */
[----:B------:R2:W-:Y:S03]  /*32a0*/  STG.E.128 desc[UR6][R108.64], R44 ;  /* 0x0000002c6c007986 */ /* 0x0005e6000c101d06 */
[--C-:B------:R-:W-:Y:S01]  /*32b0*/  IMAD.WIDE.U32 R56, R115, 0x10, R52.reuse ;  /* 0x0000001073387825 */ /* 0x100fe200078e0034 */
[----:B------:R3:W-:Y:S03]  /*32c0*/  STG.E.128 desc[UR6][R110.64], R48 ;  /* 0x000000306e007986 */ /* 0x0007e6000c101d06 */
[----:B------:R-:W-:Y:S01]  /*32d0*/  IMAD.WIDE.U32 R52, R125, 0x10, R52 ;  /* 0x000000107d347825 */ /* 0x000fe200078e0034 */
[----:B------:R4:W-:Y:S01]  /*32e0*/  STG.E.128 desc[UR6][R66.64], R32 ;  /* 0x0000002042007986 */ /* 0x0009e2000c101d06 */
[----:B0-----:R-:W-:-:S02]  /*32f0*/  IADD3 R105, PT, PT, R105, R54, RZ ;  /* 0x0000003669697210 */ /* 0x001fc40007ffe0ff */
[----:B-1----:R-:W-:Y:S01]  /*3300*/  FFMA.FTZ R40, R136, R72, R11 ;  /* 0x0000004888287223 */ /* 0x002fe2000001000b */
[----:B------:R-:W-:Y:S01]  /*3310*/  FFMA.FTZ R41, R134, R74, R95 ;  /* 0x0000004a86297223 */ /* 0x000fe2000001005f */
[----:B------:R-:W-:Y:S01]  /*3320*/  FFMA.FTZ R42, R137, R73, R12 ;  /* 0x00000049892a7223 */ /* 0x000fe2000001000c */
[----:B------:R-:W-:Y:S01]  /*3330*/  FFMA.FTZ R43, R135, R75, R94 ;  /* 0x0000004b872b7223 */ /* 0x000fe2000001005e */
[----:B------:R4:W-:Y:S01]  /*3340*/  STG.E.128 desc[UR6][R64.64], R36 ;  /* 0x0000002440007986 */ /* 0x0009e2000c101d06 */
[----:B------:R-:W-:Y:S01]  /*3350*/  ISETP.GE.AND P1, PT, R105, R55, PT ;  /* 0x000000376900720c */ /* 0x000fe20003f26270 */
        /* <DEDUP_REMOVED lines=8> */
[----:B------:R4:W-:Y:S04]  /*33e0*/  STG.E.128 desc[UR6][R58.64], R40 ;  /* 0x000000283a007986 */ /* 0x0009e8000c101d06 */
[----:B------:R4:W-:Y:S04]  /*33f0*/  STG.E.128 desc[UR6][R56.64], R44 ;  /* 0x0000002c38007986 */ /* 0x0009e8000c101d06 */
[----:B------:R4:W-:Y:S01]  /*3400*/  STG.E.128 desc[UR6][R52.64], R48 ;  /* 0x0000003034007986 */ /* 0x0009e2000c101d06 */
[----:B------:R-:W-:Y:S05]  /*3410*/  @!P1 BRA `(.L_x_21540) ;  /* 0xffffffd800c49947 */ /* 0x000fea000383ffff */
[----:B------:R-:W-:Y:S05]  /*3420*/  EXIT ;  /* 0x000000000000794d */ /* 0x000fea0003800000 */
.L_x_21541:
        /* <DEDUP_REMOVED lines=13> */
.L_x_27331:


//--------------------- .text._ZN10layer_norm13ln_fwd_kernelINS_13Kernel_traitsI6__halfffffjLj4096ELj1ELj1ELj4ELj16ENS_18Kernel_traits_baseILj4096ES2_ffffjLj128EEEEELb0ELb1ELb1ELb0EEEvNS_9FwdParamsE --------------------------
	.section	.text._ZN10layer_norm13ln_fwd_kernelINS_13Kernel_traitsI6__halfffffjLj4096ELj1ELj1ELj4ELj16ENS_18Kernel_traits_baseILj4096ES2_ffffjLj128EEEEELb0ELb1ELb1ELb0EEEvNS_9FwdParamsE,"ax",@progbits
	.align	128
        .global         _ZN10layer_norm13ln_fwd_kernelINS_13Kernel_traitsI6__halfffffjLj4096ELj1ELj1ELj4ELj16ENS_18Kernel_traits_baseILj4096ES2_ffffjLj128EEEEELb0ELb1ELb1ELb0EEEvNS_9FwdParamsE
        .type           _ZN10layer_norm13ln_fwd_kernelINS_13Kernel_traitsI6__halfffffjLj4096ELj1ELj1ELj4ELj16ENS_18Kernel_traits_baseILj4096ES2_ffffjLj128EEEEELb0ELb1ELb1ELb0EEEvNS_9FwdParamsE,@function
        .size           _ZN10layer_norm13ln_fwd_kernelINS_13Kernel_traitsI6__halfffffjLj4096ELj1ELj1ELj4ELj16ENS_18Kernel_traits_baseILj4096ES2_ffffjLj128EEEEELb0ELb1ELb1ELb0EEEvNS_9FwdParamsE,(.L_x_27332 - _ZN10layer_norm13ln_fwd_kernelINS_13Kernel_traitsI6__halfffffjLj4096ELj1ELj1ELj4ELj16ENS_18Kernel_traits_baseILj4096ES2_ffffjLj128EEEEELb0ELb1ELb1ELb0EEEvNS_9FwdParamsE)
        .other          _ZN10layer_norm13ln_fwd_kernelINS_13Kernel_traitsI6__halfffffjLj4096ELj1ELj1ELj4ELj16ENS_18Kernel_traits_baseILj4096ES2_ffffjLj128EEEEELb0ELb1ELb1ELb0EEEvNS_9FwdParamsE,@"STO_CUDA_ENTRY STV_DEFAULT"
_ZN10layer_norm13ln_fwd_kernelINS_13Kernel_traitsI6__halfffffjLj4096ELj1ELj1ELj4ELj16ENS_18Kernel_traits_baseILj4096ES2_ffffjLj128EEEEELb0ELb1ELb1ELb0EEEvNS_9FwdParamsE:
.text._ZN10layer_norm13ln_fwd_kernelINS_13Kernel_traitsI6__halfffffjLj4096ELj1ELj1ELj4ELj16ENS_18Kernel_traits_baseILj4096ES2_ffffjLj128EEEEELb0ELb1ELb1ELb0EEEvNS_9FwdParamsE:
        /* <DEDUP_REMOVED lines=107> */
.L_x_21543:
        /* <DEDUP_REMOVED lines=72> */
.L_x_21544:
[----:B------:R-:W-:Y:S05]  /*0b30*/  BSYNC.RECONVERGENT B0 ;  /* 0x0000000000007941 */ /* 0x000fea0003800200 */
.L_x_21542:
[----:B------:R-:W0:Y:S02]  /*0b40*/  LDCU UR4, c[0x0][0x384] ;  /* 0x00007080ff0477ac */ /* 0x000e240008000800 */
[----:B0-----:R-:W-:-:S06]  /*0b50*/  UISETP.GE.AND UP0, UPT, UR7, UR4, UPT ;  /* 0x000000040700728c */ /* 0x001fcc000bf06270 */
[----:B------:R-:W-:-:S13]  /*0b60*/  PLOP3.LUT P0, PT, PT, PT, UP0, 0x80, 0x8 ;  /* 0x000000000008781c */ /* 0x000fda0003f0f008 */
[----:B------:R-:W-:Y:S05]  /*0b70*/  @P0 EXIT ;  /* 0x000000000000094d */ /* 0x000fea0003800000 */
[----:B-----5:R-:W-:Y:S01]  /*0b80*/  MOV R109, R12 ;  /* 0x0000000c006d7202 */ /* 0x020fe20000000f00 */
[----:B------:R-:W0:Y:S01]  /*0b90*/  LDCU.U8 UR4, c[0x0][0x410] ;  /* 0x00008200ff0477ac */ /* 0x000e220008000000 */
[----:B------:R-:W-:Y:S02]  /*0ba0*/  SHF.R.U64 R110, R12, 0x10, R13 ;  /* 0x000000100c6e7819 */ /* 0x000fe4000000120d */
[----:B------:R-:W-:Y:S01]  /*0bb0*/  MOV R12, R9 ;  /* 0x00000009000c7202 */ /* 0x000fe20000000f00 */
[----:B------:R-:W-:Y:S01]  /*0bc0*/  UPLOP3.LUT UP1, UPT, UPT, UPT, UPT, 0x40, 0x4 ;  /* 0x000000000004789c */ /* 0x000fe20003f2e870 */
[--C-:B------:R-:W-:Y:S01]  /*0bd0*/  SHF.R.U64 R112, R8, 0x10, R9.reuse ;  /* 0x0000001008707819 */ /* 0x100fe20000001209 */
[----:B------:R-:W1:Y:S01]  /*0be0*/  LDCU UR20, c[0x0][0x40c] ;  /* 0x00008180ff1477ac */ /* 0x000e620008000800 */
[----:B------:R-:W-:Y:S02]  /*0bf0*/  SHF.R.U32.HI R9, RZ, 0x10, R9 ;  /* 0x00000010ff097819 */ /* 0x000fe40000011609 */
[----:B------:R-:W-:Y:S01]  /*0c00*/  MOV R111, R8 ;  /* 0x00000008006f7202 */ /* 0x000fe20000000f00 */
[----:B------:R-:W2:Y:S01]  /*0c10*/  LDCU UR17, c[0x0][0x388] ;  /* 0x00007100ff1177ac */ /* 0x000ea20008000800 */
[----:B------:R-:W-:-:S02]  /*0c20*/  MOV R8, R10 ;  /* 0x0000000a00087202 */ /* 0x000fc40000000f00 */
[----:B------:R-:W-:Y:S01]  /*0c30*/  SHF.R.U64 R70, R10, 0x10, R11 ;  /* 0x000000100a467819 */ /* 0x000fe2000000120b */
[----:B------:R-:W3:Y:S01]  /*0c40*/  LDCU UR16, c[0x0][0x400] ;  /* 0x00008000ff1077ac */ /* 0x000ee20008000800 */
[----:B------:R-:W-:Y:S01]  /*0c50*/  PRMT R112, R112, 0x5410, R9 ;  /* 0x0000541070707816 */ /* 0x000fe20000000009 */
[----:B------:R-:W-:Y:S01]  /*0c60*/  HADD2.F32 R69, -RZ, R8.H0_H0 ;  /* 0x20000008ff457230 */ /* 0x000fe20000004100 */
[----:B------:R-:W-:Y:S01]  /*0c70*/  MOV R10, R58 ;  /* 0x0000003a000a7202 */ /* 0x000fe20000000f00 */
[----:B------:R-:W-:Y:S01]  /*0c80*/  HADD2.F32 R70, -RZ, R70.H0_H0 ;  /* 0x20000046ff467230 */ /* 0x000fe20000004100 */
[----:B------:R-:W-:Y:S01]  /*0c90*/  MOV R9, R59 ;  /* 0x0000003b00097202 */ /* 0x000fe20000000f00 */
[----:B------:R-:W4:Y:S01]  /*0ca0*/  LDCU.64 UR14, c[0x0][0x3a0] ;  /* 0x00007400ff0e77ac */ /* 0x000f220008000a00 */
[----:B------:R-:W-:Y:S02]  /*0cb0*/  SHF.R.U64 R115, R56, 0x10, R57 ;  /* 0x0000001038737819 */ /* 0x000fe40000001239 */
[----:B------:R-:W-:Y:S01]  /*0cc0*/  PRMT R113, R10, 0x5410, R9 ;  /* 0x000054100a717816 */ /* 0x000fe20000000009 */
[----:B------:R-:W1:Y:S01]  /*0cd0*/  LDCU.128 UR8, c[0x0][0x3f0] ;  /* 0x00007e00ff0877ac */ /* 0x000e620008000c00 */
[----:B------:R-:W-:-:S02]  /*0ce0*/  SHF.R.U32.HI R9, RZ, 0x10, R57 ;  /* 0x00000010ff097819 */ /* 0x000fc40000011639 */
[----:B------:R-:W-:Y:S01]  /*0cf0*/  SHF.R.U64 R117, R52, 0x10, R53 ;  /* 0x0000001034757819 */ /* 0x000fe20000001235 */
[----:B------:R-:W1:Y:S01]  /*0d00*/  LDCU.64 UR18, c[0x0][0x380] ;  /* 0x00007000ff1277ac */ /* 0x000e620008000a00 */
[----:B------:R-:W-:Y:S02]  /*0d10*/  PRMT R115, R115, 0x5410, R9 ;  /* 0x0000541073737816 */ /* 0x000fe40000000009 */
[----:B------:R-:W-:Y:S01]  /*0d20*/  SHF.R.U32.HI R9, RZ, 0x10, R53 ;  /* 0x00000010ff097819 */ /* 0x000fe20000011635 */
[----:B0-----:R-:W-:Y:S01]  /*0d30*/  UISETP.NE.AND UP2, UPT, UR4, URZ, UPT ;  /* 0x000000ff0400728c */ /* 0x001fe2000bf45270 */
[----:B------:R-:W-:Y:S02]  /*0d40*/  SHF.R.S32.HI R5, RZ, 0x2, R5 ;  /* 0x00000002ff057819 */ /* 0x000fe40000011405 */
[----:B------:R-:W-:Y:S02]  /*0d50*/  PRMT R117, R117, 0x5410, R9 ;  /* 0x0000541075757816 */ /* 0x000fe40000000009 */
[----:B------:R-:W-:-:S02]  /*0d60*/  LOP3.LUT R9, R5, 0x7f, RZ, 0xc0, !PT ;  /* 0x0000007f05097812 */ /* 0x000fc400078ec0ff */
[----:B------:R-:W-:Y:S02]  /*0d70*/  LOP3.LUT R5, R5, 0xffffff80, RZ, 0xc0, !PT ;  /* 0xffffff8005057812 */ /* 0x000fe400078ec0ff */
[----:B------:R-:W-:Y:S01]  /*0d80*/  VIADDMNMX R6, R9, -R6, RZ, !PT ;  /* 0x8000000609067246 */ /* 0x000fe200078001ff */
[----:B------:R-:W-:Y:S01]  /*0d90*/  IMAD R4, R4, -0x20, R9 ;  /* 0xffffffe004047824 */ /* 0x000fe200078e0209 */
[--C-:B------:R-:W-:Y:S02]  /*0da0*/  SHF.R.U64 R114, R60, 0x10, R61.reuse ;  /* 0x000000103c727819 */ /* 0x100fe4000000123d */
[----:B------:R-:W-:Y:S02]  /*0db0*/  VIMNMX R6, PT, PT, R6, 0x20, PT ;  /* 0x0000002006067848 */ /* 0x000fe40003fe0100 */
[----:B------:R-:W-:Y:S02]  /*0dc0*/  SHF.R.U32.HI R10, RZ, 0x10, R61 ;  /* 0x00000010ff0a7819 */ /* 0x000fe4000001163d */
[----:B------:R-:W-:-:S02]  /*0dd0*/  LEA R6, R6, R5, 0x2 ;  /* 0x0000000506067211 */ /* 0x000fc400078e10ff */
[----:B------:R-:W-:Y:S02]  /*0de0*/  PRMT R114, R114, 0x5410, R10 ;  /* 0x0000541072727816 */ /* 0x000fe4000000000a */
[----:B------:R-:W-:Y:S02]  /*0df0*/  I2FP.F32.U32 R6, R6 ;  /* 0x0000000600067245 */ /* 0x000fe40000201000 */
[--C-:B------:R-:W-:Y:S02]  /*0e00*/  SHF.R.U64 R116, R54, 0x10, R55.reuse ;  /* 0x0000001036747819 */ /* 0x100fe40000001237 */
[----:B------:R-:W-:Y:S01]  /*0e10*/  SHF.R.U32.HI R10, RZ, 0x10, R55 ;  /* 0x00000010ff0a7819 */ /* 0x000fe20000011637 */
[----:B------:R0:W0:Y:S01]  /*0e20*/  MUFU.RCP R65, R6 ;  /* 0x0000000600417308 */ /* 0x0000220000001000 */
[----:B------:R-:W-:Y:S02]  /*0e30*/  SHF.R.U64 R118, R50, 0x10, R51 ;  /* 0x0000001032767819 */ /* 0x000fe40000001233 */
[----:B------:R-:W-:-:S02]  /*0e40*/  PRMT R116, R116, 0x5410, R10 ;  /* 0x0000541074747816 */ /* 0x000fc4000000000a */
[----:B------:R-:W-:Y:S02]  /*0e50*/  SHF.R.U32.HI R10, RZ, 0x10, R51 ;  /* 0x00000010ff0a7819 */ /* 0x000fe40000011633 */
[----:B------:R-:W-:Y:S02]  /*0e60*/  VIMNMX R4, PT, PT, RZ, R4, !PT ;  /* 0x00000004ff047248 */ /* 0x000fe40007fe0100 */
[----:B------:R-:W-:Y:S02]  /*0e70*/  MOV R83, R27 ;  /* 0x0000001b00537202 */ /* 0x000fe40000000f00 */
[--C-:B------:R-:W-:Y:S02]  /*0e80*/  SHF.R.U64 R38, R26, 0x10, R27.reuse ;  /* 0x000000101a267819 */ /* 0x100fe4000000121b */
[----:B------:R-:W-:Y:S02]  /*0e90*/  SHF.R.U32.HI R39, RZ, 0x10, R27 ;  /* 0x00000010ff277819 */ /* 0x000fe4000001161b */
[----:B------:R-:W-:-:S02]  /*0ea0*/  MOV R82, R28 ;  /* 0x0000001c00527202 */ /* 0x000fc40000000f00 */
[----:B------:R-:W-:Y:S02]  /*0eb0*/  MOV R80, R30 ;  /* 0x0000001e00507202 */ /* 0x000fe40000000f00 */
[----:B------:R-:W-:Y:S02]  /*0ec0*/  MOV R78, R32 ;  /* 0x00000020004e7202 */ /* 0x000fe40000000f00 */
[----:B------:R-:W-:Y:S02]  /*0ed0*/  MOV R76, R34 ;  /* 0x00000022004c7202 */ /* 0x000fe40000000f00 */
[----:B------:R-:W-:Y:S02]  /*0ee0*/  MOV R74, R24 ;  /* 0x00000018004a7202 */ /* 0x000fe40000000f00 */
[----:B------:R-:W-:Y:S02]  /*0ef0*/  SHF.R.U64 R85, R24, 0x10, R25 ;  /* 0x0000001018557819 */ /* 0x000fe40000001219 */
[----:B------:R-:W-:-:S02]  /*0f00*/  MOV R91, R22 ;  /* 0x00000016005b7202 */ /* 0x000fc40000000f00 */
[----:B------:R-:W-:Y:S02]  /*0f10*/  SHF.R.U64 R92, R22, 0x10, R23 ;  /* 0x00000010165c7819 */ /* 0x000fe40000001217 */
[----:B------:R-:W-:Y:S02]  /*0f20*/  MOV R93, R20 ;  /* 0x00000014005d7202 */ /* 0x000fe40000000f00 */
[----:B------:R-:W-:Y:S02]  /*0f30*/  SHF.R.U64 R94, R20, 0x10, R21 ;  /* 0x00000010145e7819 */ /* 0x000fe40000001215 */
[----:B------:R-:W-:Y:S02]  /*0f40*/  MOV R95, R18 ;  /* 0x00000012005f7202 */ /* 0x000fe40000000f00 */
[----:B------:R-:W-:Y:S02]  /*0f50*/  SHF.R.U64 R96, R18, 0x10, R19 ;  /* 0x0000001012607819 */ /* 0x000fe40000001213 */
[----:B------:R-:W-:-:S02]  /*0f60*/  MOV R97, R16 ;  /* 0x0000001000617202 */ /* 0x000fc40000000f00 */
[----:B------:R-:W-:Y:S02]  /*0f70*/  SHF.R.U64 R105, R16, 0x10, R17 ;  /* 0x0000001010697819 */ /* 0x000fe40000001211 */
[----:B------:R-:W-:Y:S02]  /*0f80*/  MOV R106, R14 ;  /* 0x0000000e006a7202 */ /* 0x000fe40000000f00 */
[----:B------:R-:W-:Y:S02]  /*0f90*/  SHF.R.U64 R108, R14, 0x10, R15 ;  /* 0x000000100e6c7819 */ /* 0x000fe4000000120f */
[----:B------:R-:W-:Y:S02]  /*0fa0*/  MOV R84, R26 ;  /* 0x0000001a00547202 */ /* 0x000fe40000000f00 */
        /* <DEDUP_REMOVED lines=8> */
[----:B------:R-:W-:Y:S02]  /*1030*/  MOV R27, R25 ;  /* 0x00000019001b7202 */ /* 0x000fe40000000f00 */
[----:B------:R-:W-:Y:S02]  /*1040*/  SHF.R.U32.HI R40, RZ, 0x10, R25 ;  /* 0x00000010ff287819 */ /* 0x000fe40000011619 */
[----:B------:R-:W-:Y:S02]  /*1050*/  MOV R24, R23 ;  /* 0x0000001700187202 */ /* 0x000fe40000000f00 */
[----:B------:R-:W-:Y:S02]  /*1060*/  MOV R22, R21 ;  /* 0x0000001500167202 */ /* 0x000fe40000000f00 */
[----:B------:R-:W-:Y:S02]  /*1070*/  MOV R20, R19 ;  /* 0x0000001300147202 */ /* 0x000fe40000000f00 */
[----:B------:R-:W-:-:S02]  /*1080*/  MOV R18, R17 ;  /* 0x0000001100127202 */ /* 0x000fc40000000f00 */
[----:B------:R-:W-:Y:S02]  /*1090*/  MOV R16, R15 ;  /* 0x0000000f00107202 */ /* 0x000fe40000000f00 */
[----:B------:R-:W-:Y:S02]  /*10a0*/  MOV R14, R13 ;  /* 0x0000000d000e7202 */ /* 0x000fe40000000f00 */
[----:B------:R-:W-:Y:S02]  /*10b0*/  MOV R7, R11 ;  /* 0x0000000b00077202 */ /* 0x000fe40000000f00 */
[----:B------:R-:W-:Y:S02]  /*10c0*/  SHF.R.U32.HI R71, RZ, 0x10, R11 ;  /* 0x00000010ff477819 */ /* 0x000fe4000001160b */
[----:B------:R-:W-:Y:S01]  /*10d0*/  PRMT R118, R118, 0x5410, R10 ;  /* 0x0000541076767816 */ /* 0x000fe2000000000a */
[----:B------:R-:W-:Y:S01]  /*10e0*/  HADD2.F32 R68, -RZ, R7.H0_H0 ;  /* 0x20000007ff447230 */ /* 0x000fe20000004100 */
[--C-:B------:R-:W-:Y:S01]  /*10f0*/  SHF.R.U64 R73, R66, 0x10, R67.reuse ;  /* 0x0000001042497819 */ /* 0x100fe20000001243 */
[----:B------:R-:W-:Y:S01]  /*1100*/  HADD2.F32 R66, -RZ, R66.H0_H0 ;  /* 0x20000042ff427230 */ /* 0x000fe20000004100 */
[----:B------:R-:W-:Y:S01]  /*1110*/  SHF.R.U32.HI R72, RZ, 0x10, R67 ;  /* 0x00000010ff487819 */ /* 0x000fe20000011643 */
[----:B------:R-:W-:Y:S01]  /*1120*/  HADD2.F32 R67, -RZ, R67.H0_H0 ;  /* 0x20000043ff437230 */ /* 0x000fe20000004100 */
[----:B------:R-:W-:Y:S01]  /*1130*/  SHF.R.U32.HI R29, RZ, 0x10, R29 ;  /* 0x00000010ff1d7819 */ /* 0x000fe2000001161d */
[----:B------:R-:W-:Y:S01]  /*1140*/  HADD2.F32 R71, -RZ, R71.H0_H0 ;  /* 0x20000047ff477230 */ /* 0x000fe20000004100 */
[----:B------:R-:W-:Y:S01]  /*1150*/  SHF.R.U32.HI R31, RZ, 0x10, R31 ;  /* 0x00000010ff1f7819 */ /* 0x000fe2000001161f */
[----:B------:R-:W-:Y:S01]  /*1160*/  HADD2.F32 R73, -RZ, R73.H0_H0 ;  /* 0x20000049ff497230 */ /* 0x000fe20000004100 */
[----:B------:R-:W-:Y:S01]  /*1170*/  SHF.R.U32.HI R33, RZ, 0x10, R33 ;  /* 0x00000010ff217819 */ /* 0x000fe20000011621 */
[----:B------:R-:W-:Y:S01]  /*1180*/  HADD2.F32 R72, -RZ, R72.H0_H0 ;  /* 0x20000048ff487230 */ /* 0x000fe20000004100 */
[----:B------:R-:W-:-:S02]  /*1190*/  SHF.R.U32.HI R35, RZ, 0x10, R35 ;  /* 0x00000010ff237819 */ /* 0x000fc40000011623 */
[----:B------:R-:W-:Y:S02]  /*11a0*/  MOV R86, R36 ;  /* 0x0000002400567202 */ /* 0x000fe40000000f00 */
[----:B------:R-:W-:Y:S02]  /*11b0*/  MOV R25, R37 ;  /* 0x0000002500197202 */ /* 0x000fe40000000f00 */
[--C-:B------:R-:W-:Y:S02]  /*11c0*/  SHF.R.U64 R90, R36, 0x10, R37.reuse ;  /* 0x00000010245a7819 */ /* 0x100fe40000001225 */
[----:B------:R-:W-:Y:S02]  /*11d0*/  SHF.R.U32.HI R26, RZ, 0x10, R37 ;  /* 0x00000010ff1a7819 */ /* 0x000fe40000011625 */
[----:B------:R-:W-:Y:S02]  /*11e0*/  SHF.R.U32.HI R23, RZ, 0x10, R23 ;  /* 0x00000010ff177819 */ /* 0x000fe40000011617 */
[----:B------:R-:W-:-:S02]  /*11f0*/  SHF.R.U32.HI R21, RZ, 0x10, R21 ;  /* 0x00000010ff157819 */ /* 0x000fc40000011615 */
[----:B------:R-:W-:Y:S02]  /*1200*/  SHF.R.U32.HI R19, RZ, 0x10, R19 ;  /* 0x00000010ff137819 */ /* 0x000fe40000011613 */
[----:B------:R-:W-:Y:S02]  /*1210*/  SHF.R.U32.HI R17, RZ, 0x10, R17 ;  /* 0x00000010ff117819 */ /* 0x000fe40000011611 */
[----:B------:R-:W-:Y:S02]  /*1220*/  SHF.R.U32.HI R15, RZ, 0x10, R15 ;  /* 0x00000010ff0f7819 */ /* 0x000fe4000001160f */
[----:B------:R-:W-:Y:S02]  /*1230*/  SHF.R.U32.HI R13, RZ, 0x10, R13 ;  /* 0x00000010ff0d7819 */ /* 0x000fe4000001160d */
[--C-:B------:R-:W-:Y:S02]  /*1240*/  SHF.R.U64 R119, R48, 0x10, R49.reuse ;  /* 0x0000001030777819 */ /* 0x100fe40000001231 */
[----:B------:R-:W-:-:S02]  /*1250*/  SHF.R.U32.HI R10, RZ, 0x10, R49 ;  /* 0x00000010ff0a7819 */ /* 0x000fc40000011631 */
[--C-:B------:R-:W-:Y:S02]  /*1260*/  SHF.R.U64 R120, R2, 0x10, R3.reuse ;  /* 0x0000001002787819 */ /* 0x100fe40000001203 */
[----:B------:R-:W-:Y:S02]  /*1270*/  SHF.R.U32.HI R9, RZ, 0x10, R3 ;  /* 0x00000010ff097819 */ /* 0x000fe40000011603 */
[----:B------:R-:W-:Y:S02]  /*1280*/  VIMNMX R4, PT, PT, R4, 0x20, PT ;  /* 0x0000002004047848 */ /* 0x000fe40003fe0100 */
        /* <DEDUP_REMOVED lines=29> */
[----:B01234-:R-:W-:-:S07]  /*1460*/  LEA R64, R4, R5, 0x2 ;  /* 0x0000000504407211 */ /* 0x01ffce00078e10ff */
.L_x_21594:
[----:B------:R-:W-:-:S06]  /*1470*/  UIMAD.WIDE UR4, UR7, 0x4, UR8 ;  /* 0x00000004070478a5 */ /* 0x000fcc000f8e0208 */
[----:B------:R-:W-:Y:S02]  /*1480*/  MOV R98, UR4 ;  /* 0x0000000400627c02 */ /* 0x000fe40008000f00 */
[----:B------:R-:W-:-:S05]  /*1490*/  MOV R99, UR5 ;  /* 0x0000000500637c02 */ /* 0x000fca0008000f00 */
[----:B01234-:R-:W2:Y:S01]  /*14a0*/  LDG.E R44, desc[UR12][R98.64] ;  /* 0x0000000c622c7981 */ /* 0x01fea2000c1e1900 */
[----:B------:R-:W-:-:S06]  /*14b0*/  UIMAD.WIDE UR4, UR7, 0x4, UR10 ;  /* 0x00000004070478a5 */ /* 0x000fcc000f8e020a */
[----:B------:R-:W-:Y:S02]  /*14c0*/  MOV R88, UR4 ;  /* 0x0000000400587c02 */ /* 0x000fe40008000f00 */
[----:B------:R-:W-:-:S05]  /*14d0*/  MOV R89, UR5 ;  /* 0x0000000500597c02 */ /* 0x000fca0008000f00 */
[----:B------:R-:W3:Y:S01]  /*14e0*/  LDG.E R45, desc[UR12][R88.64] ;  /* 0x0000000c582d7981 */ /* 0x000ee2000c1e1900 */
[----:B------:R-:W-:Y:S01]  /*14f0*/  UIMAD UR4, UR7, UR17, URZ ;  /* 0x00000011070472a4 */ /* 0x000fe2000f8e02ff */
[----:B------:R-:W-:Y:S01]  /*1500*/  ISETP.GE.U32.AND P0, PT, R0, 0x80, PT ;  /* 0x000000800000780c */ /* 0x000fe20003f06070 */
[----:B------:R-:W-:Y:S02]  /*1510*/  BSSY.RECONVERGENT B0, `(.L_x_21545) ;  /* 0x000004a000007945 */ /* 0x000fe40003800200 */
[----:B------:R-:W-:-:S04]  /*1520*/  USHF.R.S32.HI UR5, URZ, 0x1f, UR4 ;  /* 0x0000001fff057899 */ /* 0x000fc80008011404 */
[----:B------:R-:W-:-:S06]  /*1530*/  ULEA.HI UR5, UR5, UR4, URZ, 0x2 ;  /* 0x0000000405057291 */ /* 0x000fcc000f8f10ff */
[----:B------:R-:W-:Y:S02]  /*1540*/  MOV R47, UR5 ;  /* 0x00000005002f7c02 */ /* 0x000fe40008000f00 */
[----:B--2---:R-:W-:-:S13]  /*1550*/  ISETP.GE.AND P5, PT, R44, 0x1, PT ;  /* 0x000000012c00780c */ /* 0x004fda0003fa6270 */
[----:B------:R-:W-:Y:S02]  /*1560*/  @P5 IADD3 R46, PT, PT, R44, -0x1, RZ ;  /* 0xffffffff2c2e5810 */ /* 0x000fe40007ffe0ff */
[----:B---3--:R-:W-:Y:S01]  /*1570*/  R2UR UR6, R45 ;  /* 0x000000002d0672ca */ /* 0x008fe200000e0000 */
[----:B------:R-:W-:Y:S02]  /*1580*/  HFMA2 R45, -RZ, RZ, 0, 0 ;  /* 0x00000000ff2d7431 */ /* 0x000fe400000001ff */
[----:B------:R-:W-:-:S05]  /*1590*/  @P5 IMAD R46, R46, UR17, RZ ;  /* 0x000000112e2e5c24 */ /* 0x000fca000f8e02ff */
[----:B------:R-:W-:-:S04]  /*15a0*/  @P5 SHF.R.S32.HI R87, RZ, 0x1f, R46 ;  /* 0x0000001fff575819 */ /* 0x000fc8000001142e */
[----:B------:R-:W-:Y:S02]  /*15b0*/  @P5 LEA.HI R87, R87, R46, RZ, 0x2 ;  /* 0x0000002e57575211 */ /* 0x000fe400078f10ff */
[-C--:B------:R-:W-:Y:S02]  /*15c0*/  LEA.HI.SX32 R46, R47, R62.reuse, 0x1e ;  /* 0x0000003e2f2e7211 */ /* 0x080fe400078ff2ff */
[----:B------:R-:W-:Y:S01]  /*15d0*/  @P5 LEA.HI.SX32 R45, R87, R62, 0x1e ;  /* 0x0000003e572d5211 */ /* 0x000fe200078ff2ff */
[----:B------:R-:W-:Y:S06]  /*15e0*/  @!P0 BRA `(.L_x_21546) ;  /* 0x0000000000f08947 */ /* 0x000fec0003800000 */
[----:B------:R-:W-:Y:S01]  /*15f0*/  UISETP.NE.U32.AND UP0, UPT, UR14, URZ, UPT ;  /* 0x000000ff0e00728c */ /* 0x000fe2000bf05070 */
[--C-:B------:R-:W-:Y:S02]  /*1600*/  SHF.R.U32.HI R13, RZ, 0x10, R59.reuse ;  /* 0x00000010ff0d7819 */ /* 0x100fe4000001163b */
[----:B------:R-:W-:Y:S01]  /*1610*/  SHF.R.U64 R12, R58, 0x10, R59 ;  /* 0x000000103a0c7819 */ /* 0x000fe2000000123b */
[----:B------:R-:W-:Y:S01]  /*1620*/  UISETP.NE.AND.EX UP0, UPT, UR15, URZ, UPT, UP0 ;  /* 0x000000ff0f00728c */ /* 0x000fe2000bf05300 */
[----:B------:R-:W-:Y:S10]  /*1630*/  @!P5 BRA `(.L_x_21547) ;  /* 0x00000000000cd947 */ /* 0x000ff40003800000 */
[----:B------:R-:W0:Y:S02]  /*1640*/  LDC.64 R4, c[0x0][0x390] ;  /* 0x0000e400ff047b82 */ /* 0x000e240000000a00 */
[----:B0-----:R-:W-:-:S06]  /*1650*/  IMAD.WIDE.U32 R4, R45, 0x10, R4 ;  /* 0x000000102d047825 */ /* 0x001fcc00078e0004 */
[----:B------:R-:W5:Y:S02]  /*1660*/  LDG.E.128 R4, desc[UR12][R4.64] ;  /* 0x0000000c04047981 */ /* 0x000f64000c1e1d00 */
.L_x_21547:
[----:B------:R-:W-:Y:S02]  /*1670*/  PRMT R99, R13, 0x7610, R99 ;  /* 0x000076100d637816 */ /* 0x000fe40000000063 */
[----:B------:R-:W-:Y:S01]  /*1680*/  PRMT R87, R12, 0x7610, R87 ;  /* 0x000076100c577816 */ /* 0x000fe20000000057 */
[----:B------:R-:W-:Y:S06]  /*1690*/  BRA.U !UP0, `(.L_x_21548) ;  /* 0x0000000108647547 */ /* 0x000fec000b800000 */
[----:B------:R-:W0:Y:S02]  /*16a0*/  LDC.64 R8, c[0x0][0x3a0] ;  /* 0x0000e800ff087b82 */ /* 0x000e240000000a00 */
[----:B0-----:R-:W-:-:S06]  /*16b0*/  IMAD.WIDE.U32 R8, R46, 0x10, R8 ;  /* 0x000000102e087825 */ /* 0x001fcc00078e0008 */
[----:B------:R-:W2:Y:S01]  /*16c0*/  LDG.E.128 R8, desc[UR12][R8.64] ;  /* 0x0000000c08087981 */ /* 0x000ea2000c1e1d00 */
[----:B------:R-:W-:-:S13]  /*16d0*/  ISETP.GT.AND P1, PT, R44, RZ, PT ;  /* 0x000000ff2c00720c */ /* 0x000fda0003f24270 */
[----:B------:R-:W0:Y:S01]  /*16e0*/  @P1 LDC R15, c[0x0][0x40c] ;  /* 0x00010300ff0f1b82 */ /* 0x000e220000000800 */
[----:B------:R-:W-:Y:S02]  /*16f0*/  @P1 HADD2.F32 R88, -RZ, R87.H0_H0 ;  /* 0x20000057ff581230 */ /* 0x000fe40000004100 */
[--C-:B------:R-:W-:Y:S02]  /*1700*/  @P1 HADD2.F32 R47, -RZ, R113.reuse.H1_H1 ;  /* 0x30000071ff2f1230 */ /* 0x100fe40000004100 */
[----:B------:R-:W-:-:S03]  /*1710*/  @P1 HADD2.F32 R87, -RZ, R113.H0_H0 ;  /* 0x20000071ff571230 */ /* 0x000fc60000004100 */
[----:B------:R-:W1:Y:S08]  /*1720*/  @P1 LDC R89, c[0x0][0x40c] ;  /* 0x00010300ff591b82 */ /* 0x000e700000000800 */
[----:B------:R-:W3:Y:S01]  /*1730*/  @P1 LDC R98, c[0x0][0x40c] ;  /* 0x00010300ff621b82 */ /* 0x000ee20000000800 */
[----:B0----5:R-:W-:Y:S01]  /*1740*/  @P1 FMUL.FTZ R15, R6, R15 ;  /* 0x0000000f060f1220 */ /* 0x021fe20000410000 */
[----:B-1----:R-:W-:Y:S01]  /*1750*/  @P1 FMUL.FTZ R89, R4, R89 ;  /* 0x0000005904591220 */ /* 0x002fe20000410000 */
[----:B---3--:R-:W-:Y:S01]  /*1760*/  @P1 FMUL.FTZ R98, R5, R98 ;  /* 0x0000006205621220 */ /* 0x008fe20000410000 */
[----:B--2---:R-:W-:Y:S01]  /*1770*/  MOV R14, R10 ;  /* 0x0000000a000e7202 */ /* 0x004fe20000000f00 */
[----:B------:R-:W-:Y:S01]  /*1780*/  @P1 FFMA.FTZ R14, R15, R47, R10 ;  /* 0x0000002f0f0e1223 */ /* 0x000fe2000001000a */
[----:B------:R-:W-:Y:S01]  /*1790*/  @!P1 MOV R12, R8 ;  /* 0x00000008000c9202 */ /* 0x000fe20000000f00 */
[----:B------:R-:W-:Y:S01]  /*17a0*/  @P1 FFMA.FTZ R12, R89, R87, R8 ;  /* 0x00000057590c1223 */ /* 0x000fe20000010008 */
[----:B------:R-:W-:Y:S01]  /*17b0*/  MOV R13, R9 ;  /* 0x00000009000d7202 */ /* 0x000fe20000000f00 */
[----:B------:R-:W-:Y:S01]  /*17c0*/  @P1 FFMA.FTZ R13, R98, R88, R9 ;  /* 0x00000058620d1223 */ /* 0x000fe20000010009 */
[----:B------:R-:W-:Y:S01]  /*17d0*/  MOV R15, R11 ;  /* 0x0000000b000f7202 */ /* 0x000fe20000000f00 */
[----:B------:R-:W-:Y:S06]  /*17e0*/  @!P1 BRA `(.L_x_21549) ;  /* 0x00000000005c9947 */ /* 0x000fec0003800000 */
[----:B------:R-:W-:Y:S02]  /*17f0*/  HADD2.F32 R88, -RZ, R99.H0_H0 ;  /* 0x20000063ff587230 */ /* 0x000fe40000004100 */
[----:B------:R-:W-:-:S04]  /*1800*/  FMUL.FTZ R98, R7, UR20 ;  /* 0x0000001407627c20 */ /* 0x000fc80008410000 */
[----:B------:R-:W-:Y:S01]  /*1810*/  FFMA.FTZ R15, R98, R88, R11 ;  /* 0x00000058620f7223 */ /* 0x000fe2000001000b */
[----:B------:R-:W-:Y:S06]  /*1820*/  BRA `(.L_x_21549) ;  /* 0x00000000004c7947 */ /* 0x000fec0003800000 */
.L_x_21548:
[----:B------:R-:W0:Y:S01]  /*1830*/  @P5 LDC R47, c[0x0][0x40c] ;  /* 0x00010300ff2f5b82 */ /* 0x000e220000000800 */
[----:B------:R-:W-:Y:S02]  /*1840*/  @P5 HADD2.F32 R13, -RZ, R113.H0_H0 ;  /* 0x20000071ff0d5230 */ /* 0x000fe40000004100 */
[----:B------:R-:W-:Y:S02]  /*1850*/  HFMA2 R12, -RZ, RZ, 0, 0 ;  /* 0x00000000ff0c7431 */ /* 0x000fe400000001ff */
[----:B------:R-:W-:Y:S02]  /*1860*/  @P5 HADD2.F32 R89, -RZ, R87.H0_H0 ;  /* 0x20000057ff595230 */ /* 0x000fe40000004100 */
[----:B------:R-:W-:Y:S01]  /*1870*/  @P5 HADD2.F32 R87, -RZ, R113.H1_H1 ;  /* 0x30000071ff575230 */ /* 0x000fe20000004100 */
[----:B------:R-:W1:Y:S08]  /*1880*/  @P5 LDC R100, c[0x0][0x40c] ;  /* 0x00010300ff645b82 */ /* 0x000e700000000800 */
[----:B------:R-:W2:Y:S08]  /*1890*/  @P5 LDC R15, c[0x0][0x40c] ;  /* 0x00010300ff0f5b82 */ /* 0x000eb00000000800 */
[----:B------:R-:W3:Y:S01]  /*18a0*/  @P5 LDC R88, c[0x0][0x40c] ;  /* 0x00010300ff585b82 */ /* 0x000ee20000000800 */
[----:B0----5:R-:W-:Y:S01]  /*18b0*/  @P5 FMUL.FTZ R14, R4, R47 ;  /* 0x0000002f040e5220 */ /* 0x021fe20000410000 */
[----:B------:R-:W-:-:S03]  /*18c0*/  @P5 HADD2.F32 R47, -RZ, R99.H0_H0 ;  /* 0x20000063ff2f5230 */ /* 0x000fc60000004100 */
[----:B------:R-:W-:Y:S01]  /*18d0*/  @P5 FMUL.FTZ R12, R14, R13 ;  /* 0x0000000d0e0c5220 */ /* 0x000fe20000410000 */
[----:B------:R-:W-:Y:S01]  /*18e0*/  MOV R13, RZ ;  /* 0x000000ff000d7202 */ /* 0x000fe20000000f00 */
[----:B-1----:R-:W-:-:S04]  /*18f0*/  @P5 FMUL.FTZ R100, R5, R100 ;  /* 0x0000006405645220 */ /* 0x002fc80000410000 */
[----:B------:R-:W-:Y:S01]  /*1900*/  @P5 FMUL.FTZ R13, R100, R89 ;  /* 0x00000059640d5220 */ /* 0x000fe20000410000 */
[----:B--2---:R-:W-:Y:S01]  /*1910*/  @P5 FMUL.FTZ R98, R6, R15 ;  /* 0x0000000f06625220 */ /* 0x004fe20000410000 */
[----:B------:R-:W-:-:S03]  /*1920*/  CS2R R14, SRZ ;  /* 0x00000000000e7805 */ /* 0x000fc6000001ff00 */
[----:B------:R-:W-:Y:S01]  /*1930*/  @P5 FMUL.FTZ R14, R98, R87 ;  /* 0x00000057620e5220 */ /* 0x000fe20000410000 */
[----:B---3--:R-:W-:-:S04]  /*1940*/  @P5 FMUL.FTZ R88, R7, R88 ;  /* 0x0000005807585220 */ /* 0x008fc80000410000 */
[----:B------:R-:W-:-:S07]  /*1950*/  @P5 FMUL.FTZ R15, R88, R47 ;  /* 0x0000002f580f5220 */ /* 0x000fce0000410000 */
.L_x_21549:
[----:B------:R-:W0:Y:S01]  /*1960*/  LDC.64 R88, c[0x0][0x3a8] ;  /* 0x0000ea00ff587b82 */ /* 0x000e220000000a00 */
[----:B------:R-:W-:Y:S01]  /*1970*/  IADD3 R45, PT, PT, R45, 0x80, RZ ;  /* 0x000000802d2d7810 */ /* 0x000fe20007ffe0ff */
[C---:B0-----:R-:W-:Y:S01]  /*1980*/  IMAD.WIDE.U32 R88, R46.reuse, 0x10, R88 ;  /* 0x000000102e587825 */ /* 0x041fe200078e0058 */
[----:B------:R-:W-:-:S04]  /*1990*/  IADD3 R46, PT, PT, R46, 0x80, RZ ;  /* 0x000000802e2e7810 */ /* 0x000fc80007ffe0ff */
[----:B------:R0:W-:Y:S03]  /*19a0*/  STG.E.128 desc[UR12][R88.64], R12 ;  /* 0x0000000c58007986 */ /* 0x0001e6000c101d0c */
.L_x_21546:
[----:B------:R-:W-:Y:S05]  /*19b0*/  BSYNC.RECONVERGENT B0 ;  /* 0x0000000000007941 */ /* 0x000fea0003800200 */
.L_x_21545:
[----:B------:R-:W-:Y:S01]  /*19c0*/  ISETP.GE.U32.AND P1, PT, R0, 0x100, PT ;  /* 0x000001000000780c */ /* 0x000fe20003f26070 */
[----:B------:R-:W-:Y:S03]  /*19d0*/  BSSY.RECONVERGENT B0, `(.L_x_21550) ;  /* 0x000003a000007945 */ /* 0x000fe60003800200 */
[----:B------:R-:W-:-:S09]  /*19e0*/  P2R R47, PR, RZ, 0x2 ;  /* 0x00000002ff2f7803 */ /* 0x000fd20000000000 */
        /* <DEDUP_REMOVED lines=8> */
[----:B------:R1:W5:Y:S01]  /*1a70*/  @P1 LDG.E.128 R8, desc[UR12][R16.64] ;  /* 0x0000000c10081981 */ /* 0x000362000c1e1d00 */
[----:B------:R-:W-:Y:S05]  /*1a80*/  @!P1 BRA `(.L_x_21552) ;  /* 0x0000000000589947 */ /* 0x000fea0003800000 */
[----:B------:R-:W-:Y:S02]  /*1a90*/  ISETP.GT.AND P1, PT, R44, RZ, PT ;  /* 0x000000ff2c00720c */ /* 0x000fe40003f24270 */
[----:B-1---5:R-:W-:Y:S02]  /*1aa0*/  MOV R18, R10 ;  /* 0x0000000a00127202 */ /* 0x022fe40000000f00 */
[----:B------:R-:W-:Y:S02]  /*1ab0*/  MOV R16, R8 ;  /* 0x0000000800107202 */ /* 0x000fe40000000f00 */
[----:B------:R-:W-:-:S07]  /*1ac0*/  MOV R17, R9 ;  /* 0x0000000900117202 */ /* 0x000fce0000000f00 */
[----:B------:R-:W1:Y:S01]  /*1ad0*/  @P1 LDC R19, c[0x0][0x40c] ;  /* 0x00010300ff131b82 */ /* 0x000e620000000800 */
[--C-:B------:R-:W-:Y:S02]  /*1ae0*/  @P1 HADD2.F32 R87, -RZ, R83.reuse.H1_H1 ;  /* 0x30000053ff571230 */ /* 0x100fe40000004100 */
[----:B------:R-:W-:Y:S02]  /*1af0*/  @P1 HADD2.F32 R98, -RZ, R84.H0_H0 ;  /* 0x20000054ff621230 */ /* 0x000fe40000004100 */
[----:B0-----:R-:W-:-:S03]  /*1b00*/  @P1 HADD2.F32 R89, -RZ, R83.H0_H0 ;  /* 0x20000053ff591230 */ /* 0x001fc60000004100 */
[----:B------:R-:W0:Y:S08]  /*1b10*/  @P1 LDC R47, c[0x0][0x40c] ;  /* 0x00010300ff2f1b82 */ /* 0x000e300000000800 */
[----:B------:R-:W2:Y:S01]  /*1b20*/  @P1 LDC R88, c[0x0][0x40c] ;  /* 0x00010300ff581b82 */ /* 0x000ea20000000800 */
[----:B-1----:R-:W-:-:S04]  /*1b30*/  @P1 FMUL.FTZ R19, R6, R19 ;  /* 0x0000001306131220 */ /* 0x002fc80000410000 */
[----:B------:R-:W-:Y:S01]  /*1b40*/  @P1 FFMA.FTZ R18, R19, R87, R10 ;  /* 0x0000005713121223 */ /* 0x000fe2000001000a */
[----:B------:R-:W-:Y:S01]  /*1b50*/  MOV R19, R11 ;  /* 0x0000000b00137202 */ /* 0x000fe20000000f00 */
[----:B0-----:R-:W-:-:S04]  /*1b60*/  @P1 FMUL.FTZ R47, R4, R47 ;  /* 0x0000002f042f1220 */ /* 0x001fc80000410000 */
[----:B------:R-:W-:Y:S01]  /*1b70*/  @P1 FFMA.FTZ R16, R47, R98, R8 ;  /* 0x000000622f101223 */ /* 0x000fe20000010008 */
[----:B--2---:R-:W-:-:S04]  /*1b80*/  @P1 FMUL.FTZ R88, R5, R88 ;  /* 0x0000005805581220 */ /* 0x004fc80000410000 */
[----:B------:R-:W-:Y:S01]  /*1b90*/  @P1 FFMA.FTZ R17, R88, R89, R9 ;  /* 0x0000005958111223 */ /* 0x000fe20000010009 */
[----:B------:R-:W-:Y:S06]  /*1ba0*/  @!P1 BRA `(.L_x_21553) ;  /* 0x00000000005c9947 */ /* 0x000fec0003800000 */
[----:B------:R-:W-:Y:S02]  /*1bb0*/  HADD2.F32 R19, -RZ, R82.H1_H1 ;  /* 0x30000052ff137230 */ /* 0x000fe40000004100 */
[----:B------:R-:W-:-:S04]  /*1bc0*/  FMUL.FTZ R88, R7, UR20 ;  /* 0x0000001407587c20 */ /* 0x000fc80008410000 */
[----:B------:R-:W-:Y:S01]  /*1bd0*/  FFMA.FTZ R19, R88, R19, R11 ;  /* 0x0000001358137223 */ /* 0x000fe2000001000b */
[----:B------:R-:W-:Y:S06]  /*1be0*/  BRA `(.L_x_21553) ;  /* 0x00000000004c7947 */ /* 0x000fec0003800000 */
.L_x_21552:
[----:B------:R-:W2:Y:S01]  /*1bf0*/  @P5 LDC R47, c[0x0][0x40c] ;  /* 0x00010300ff2f5b82 */ /* 0x000ea20000000800 */
[----:B-1----:R-:W-:Y:S02]  /*1c00*/  @P5 HADD2.F32 R17, -RZ, R84.H0_H0 ;  /* 0x20000054ff115230 */ /* 0x002fe40000004100 */
[----:B------:R-:W-:Y:S02]  /*1c10*/  HFMA2 R16, -RZ, RZ, 0, 0 ;  /* 0x00000000ff107431 */ /* 0x000fe400000001ff */
[--C-:B0-----:R-:W-:Y:S02]  /*1c20*/  @P5 HADD2.F32 R89, -RZ, R83.reuse.H0_H0 ;  /* 0x20000053ff595230 */ /* 0x101fe40000004100 */
[----:B------:R-:W-:Y:S01]  /*1c30*/  @P5 HADD2.F32 R87, -RZ, R82.H1_H1 ;  /* 0x30000052ff575230 */ /* 0x000fe20000004100 */
[----:B------:R-:W0:Y:S08]  /*1c40*/  @P5 LDC R100, c[0x0][0x40c] ;  /* 0x00010300ff645b82 */ /* 0x000e300000000800 */
[----:B------:R-:W1:Y:S08]  /*1c50*/  @P5 LDC R19, c[0x0][0x40c] ;  /* 0x00010300ff135b82 */ /* 0x000e700000000800 */
[----:B------:R-:W3:Y:S01]  /*1c60*/  @P5 LDC R98, c[0x0][0x40c] ;  /* 0x00010300ff625b82 */ /* 0x000ee20000000800 */
[----:B--2--5:R-:W-:Y:S01]  /*1c70*/  @P5 FMUL.FTZ R18, R4, R47 ;  /* 0x0000002f04125220 */ /* 0x024fe20000410000 */
[----:B------:R-:W-:-:S03]  /*1c80*/  @P5 HADD2.F32 R47, -RZ, R83.H1_H1 ;  /* 0x30000053ff2f5230 */ /* 0x000fc60000004100 */
[----:B------:R-:W-:Y:S01]  /*1c90*/  @P5 FMUL.FTZ R16, R18, R17 ;  /* 0x0000001112105220 */ /* 0x000fe20000410000 */
[----:B------:R-:W-:Y:S01]  /*1ca0*/  MOV R17, RZ ;  /* 0x000000ff00117202 */ /* 0x000fe20000000f00 */
[----:B0-----:R-:W-:-:S04]  /*1cb0*/  @P5 FMUL.FTZ R100, R5, R100 ;  /* 0x0000006405645220 */ /* 0x001fc80000410000 */
[----:B------:R-:W-:Y:S01]  /*1cc0*/  @P5 FMUL.FTZ R17, R100, R89 ;  /* 0x0000005964115220 */ /* 0x000fe20000410000 */
[----:B-1----:R-:W-:Y:S01]  /*1cd0*/  @P5 FMUL.FTZ R88, R6, R19 ;  /* 0x0000001306585220 */ /* 0x002fe20000410000 */
[----:B------:R-:W-:-:S03]  /*1ce0*/  CS2R R18, SRZ ;  /* 0x0000000000127805 */ /* 0x000fc6000001ff00 */
[----:B------:R-:W-:Y:S01]  /*1cf0*/  @P5 FMUL.FTZ R18, R88, R47 ;  /* 0x0000002f58125220 */ /* 0x000fe20000410000 */
[----:B---3--:R-:W-:-:S04]  /*1d00*/  @P5 FMUL.FTZ R98, R7, R98 ;  /* 0x0000006207625220 */ /* 0x008fc80000410000 */
[----:B------:R-:W-:-:S07]  /*1d10*/  @P5 FMUL.FTZ R19, R98, R87 ;  /* 0x0000005762135220 */ /* 0x000fce0000410000 */
.L_x_21553:
[----:B------:R-:W0:Y:S01]  /*1d20*/  LDC.64 R88, c[0x0][0x3a8] ;  /* 0x0000ea00ff587b82 */ /* 0x000e220000000a00 */
[----:B------:R-:W-:Y:S01]  /*1d30*/  IADD3 R45, PT, PT, R45, 0x80, RZ ;  /* 0x000000802d2d7810 */ /* 0x000fe20007ffe0ff */
[C---:B0-----:R-:W-:Y:S01]  /*1d40*/  IMAD.WIDE.U32 R88, R46.reuse, 0x10, R88 ;  /* 0x000000102e587825 */ /* 0x041fe200078e0058 */
[----:B------:R-:W-:-:S04]  /*1d50*/  IADD3 R46, PT, PT, R46, 0x80, RZ ;  /* 0x000000802e2e7810 */ /* 0x000fc80007ffe0ff */
[----:B------:R1:W-:Y:S03]  /*1d60*/  STG.E.128 desc[UR12][R88.64], R16 ;  /* 0x0000001058007986 */ /* 0x0003e6000c101d0c */
.L_x_21551:
[----:B------:R-:W-:Y:S05]  /*1d70*/  BSYNC.RECONVERGENT B0 ;  /* 0x0000000000007941 */ /* 0x000fea0003800200 */
.L_x_21550:
        /* <DEDUP_REMOVED lines=11> */
[----:B------:R2:W5:Y:S01]  /*1e30*/  @P1 LDG.E.128 R8, desc[UR12][R20.64] ;  /* 0x0000000c14081981 */ /* 0x000562000c1e1d00 */
[----:B------:R-:W-:Y:S05]  /*1e40*/  @!P1 BRA `(.L_x_21556) ;  /* 0x0000000000589947 */ /* 0x000fea0003800000 */
[----:B------:R-:W-:Y:S02]  /*1e50*/  ISETP.GT.AND P1, PT, R44, RZ, PT ;  /* 0x000000ff2c00720c */ /* 0x000fe40003f24270 */
[----:B--2--5:R-:W-:Y:S02]  /*1e60*/  MOV R22, R10 ;  /* 0x0000000a00167202 */ /* 0x024fe40000000f00 */
[----:B------:R-:W-:Y:S02]  /*1e70*/  MOV R20, R8 ;  /* 0x0000000800147202 */ /* 0x000fe40000000f00 */
[----:B------:R-:W-:-:S07]  /*1e80*/  MOV R21, R9 ;  /* 0x0000000900157202 */ /* 0x000fce0000000f00 */
[----:B------:R-:W2:Y:S01]  /*1e90*/  @P1 LDC R23, c[0x0][0x40c] ;  /* 0x00010300ff171b82 */ /* 0x000ea20000000800 */
[--C-:B------:R-:W-:Y:S02]  /*1ea0*/  @P1 HADD2.F32 R87, -RZ, R81.reuse.H1_H1 ;  /* 0x30000051ff571230 */ /* 0x100fe40000004100 */
[----:B------:R-:W-:Y:S02]  /*1eb0*/  @P1 HADD2.F32 R98, -RZ, R82.H0_H0 ;  /* 0x20000052ff621230 */ /* 0x000fe40000004100 */
[----:B01----:R-:W-:-:S03]  /*1ec0*/  @P1 HADD2.F32 R89, -RZ, R81.H0_H0 ;  /* 0x20000051ff591230 */ /* 0x003fc60000004100 */
[----:B------:R-:W0:Y:S08]  /*1ed0*/  @P1 LDC R47, c[0x0][0x40c] ;  /* 0x00010300ff2f1b82 */ /* 0x000e300000000800 */
[----:B------:R-:W1:Y:S01]  /*1ee0*/  @P1 LDC R88, c[0x0][0x40c] ;  /* 0x00010300ff581b82 */ /* 0x000e620000000800 */
[----:B--2---:R-:W-:-:S04]  /*1ef0*/  @P1 FMUL.FTZ R23, R6, R23 ;  /* 0x0000001706171220 */ /* 0x004fc80000410000 */
[----:B------:R-:W-:Y:S01]  /*1f00*/  @P1 FFMA.FTZ R22, R23, R87, R10 ;  /* 0x0000005717161223 */ /* 0x000fe2000001000a */
[----:B------:R-:W-:Y:S01]  /*1f10*/  MOV R23, R11 ;  /* 0x0000000b00177202 */ /* 0x000fe20000000f00 */
[----:B0-----:R-:W-:-:S04]  /*1f20*/  @P1 FMUL.FTZ R47, R4, R47 ;  /* 0x0000002f042f1220 */ /* 0x001fc80000410000 */
[----:B------:R-:W-:Y:S01]  /*1f30*/  @P1 FFMA.FTZ R20, R47, R98, R8 ;  /* 0x000000622f141223 */ /* 0x000fe20000010008 */
[----:B-1----:R-:W-:-:S04]  /*1f40*/  @P1 FMUL.FTZ R88, R5, R88 ;  /* 0x0000005805581220 */ /* 0x002fc80000410000 */
[----:B------:R-:W-:Y:S01]  /*1f50*/  @P1 FFMA.FTZ R21, R88, R89, R9 ;  /* 0x0000005958151223 */ /* 0x000fe20000010009 */
[----:B------:R-:W-:Y:S06]  /*1f60*/  @!P1 BRA `(.L_x_21557) ;  /* 0x00000000005c9947 */ /* 0x000fec0003800000 */
[----:B------:R-:W-:Y:S02]  /*1f70*/  HADD2.F32 R23, -RZ, R80.H1_H1 ;  /* 0x30000050ff177230 */ /* 0x000fe40000004100 */
[----:B------:R-:W-:-:S04]  /*1f80*/  FMUL.FTZ R88, R7, UR20 ;  /* 0x0000001407587c20 */ /* 0x000fc80008410000 */
[----:B------:R-:W-:Y:S01]  /*1f90*/  FFMA.FTZ R23, R88, R23, R11 ;  /* 0x0000001758177223 */ /* 0x000fe2000001000b */
[----:B------:R-:W-:Y:S06]  /*1fa0*/  BRA `(.L_x_21557) ;  /* 0x00000000004c7947 */ /* 0x000fec0003800000 */
.L_x_21556:
[----:B--2---:R-:W2:Y:S01]  /*1fb0*/  @P5 LDC R23, c[0x0][0x40c] ;  /* 0x00010300ff175b82 */ /* 0x004ea20000000800 */
[----:B------:R-:W-:Y:S02]  /*1fc0*/  @P5 HADD2.F32 R21, -RZ, R82.H0_H0 ;  /* 0x20000052ff155230 */ /* 0x000fe40000004100 */
[----:B------:R-:W-:Y:S02]  /*1fd0*/  HFMA2 R20, -RZ, RZ, 0, 0 ;  /* 0x00000000ff147431 */ /* 0x000fe400000001ff */
[--C-:B------:R-:W-:Y:S02]  /*1fe0*/  @P5 HADD2.F32 R98, -RZ, R81.reuse.H0_H0 ;  /* 0x20000051ff625230 */ /* 0x100fe40000004100 */
[----:B01----:R-:W-:Y:S02]  /*1ff0*/  @P5 HADD2.F32 R88, -RZ, R81.H1_H1 ;  /* 0x30000051ff585230 */ /* 0x003fe40000004100 */
[----:B------:R-:W-:Y:S01]  /*2000*/  @P5 HADD2.F32 R47, -RZ, R80.H1_H1 ;  /* 0x30000050ff2f5230 */ /* 0x000fe20000004100 */
[----:B------:R-:W0:Y:S08]  /*2010*/  @P5 LDC R102, c[0x0][0x40c] ;  /* 0x00010300ff665b82 */ /* 0x000e300000000800 */
[----:B------:R-:W1:Y:S08]  /*2020*/  @P5 LDC R87, c[0x0][0x40c] ;  /* 0x00010300ff575b82 */ /* 0x000e700000000800 */
[----:B------:R-:W3:Y:S01]  /*2030*/  @P5 LDC R100, c[0x0][0x40c] ;  /* 0x00010300ff645b82 */ /* 0x000ee20000000800 */
[----:B--2--5:R-:W-:-:S04]  /*2040*/  @P5 FMUL.FTZ R22, R4, R23 ;  /* 0x0000001704165220 */ /* 0x024fc80000410000 */
[----:B------:R-:W-:Y:S01]  /*2050*/  @P5 FMUL.FTZ R20, R22, R21 ;  /* 0x0000001516145220 */ /* 0x000fe20000410000 */
[----:B------:R-:W-:Y:S02]  /*2060*/  CS2R R22, SRZ ;  /* 0x0000000000167805 */ /* 0x000fe4000001ff00 */
[----:B------:R-:W-:Y:S01]  /*2070*/  MOV R21, RZ ;  /* 0x000000ff00157202 */ /* 0x000fe20000000f00 */
[----:B0-----:R-:W-:-:S04]  /*2080*/  @P5 FMUL.FTZ R89, R5, R102 ;  /* 0x0000006605595220 */ /* 0x001fc80000410000 */
[----:B------:R-:W-:Y:S01]  /*2090*/  @P5 FMUL.FTZ R21, R89, R98 ;  /* 0x0000006259155220 */ /* 0x000fe20000410000 */
[----:B-1----:R-:W-:-:S04]  /*20a0*/  @P5 FMUL.FTZ R87, R6, R87 ;  /* 0x0000005706575220 */ /* 0x002fc80000410000 */
[----:B------:R-:W-:Y:S01]  /*20b0*/  @P5 FMUL.FTZ R22, R87, R88 ;  /* 0x0000005857165220 */ /* 0x000fe20000410000 */
[----:B---3--:R-:W-:-:S04]  /*20c0*/  @P5 FMUL.FTZ R100, R7, R100 ;  /* 0x0000006407645220 */ /* 0x008fc80000410000 */
[----:B------:R-:W-:-:S07]  /*20d0*/  @P5 FMUL.FTZ R23, R100, R47 ;  /* 0x0000002f64175220 */ /* 0x000fce0000410000 */
.L_x_21557:
[----:B------:R-:W0:Y:S01]  /*20e0*/  LDC.64 R88, c[0x0][0x3a8] ;  /* 0x0000ea00ff587b82 */ /* 0x000e220000000a00 */
[----:B------:R-:W-:Y:S01]  /*20f0*/  IADD3 R45, PT, PT, R45, 0x80, RZ ;  /* 0x000000802d2d7810 */ /* 0x000fe20007ffe0ff */
[C---:B0-----:R-:W-:Y:S01]  /*2100*/  IMAD.WIDE.U32 R88, R46.reuse, 0x10, R88 ;  /* 0x000000102e587825 */ /* 0x041fe200078e0058 */
[----:B------:R-:W-:-:S04]  /*2110*/  IADD3 R46, PT, PT, R46, 0x80, RZ ;  /* 0x000000802e2e7810 */ /* 0x000fc80007ffe0ff */
[----:B------:R2:W-:Y:S03]  /*2120*/  STG.E.128 desc[UR12][R88.64], R20 ;  /* 0x0000001458007986 */ /* 0x0005e6000c101d0c */
.L_x_21555:
[----:B------:R-:W-:Y:S05]  /*2130*/  BSYNC.RECONVERGENT B0 ;  /* 0x0000000000007941 */ /* 0x000fea0003800200 */
.L_x_21554:
        /* <DEDUP_REMOVED lines=11> */
[----:B------:R3:W5:Y:S01]  /*21f0*/  @P1 LDG.E.128 R8, desc[UR12][R24.64] ;  /* 0x0000000c18081981 */ /* 0x000762000c1e1d00 */
[----:B------:R-:W-:Y:S05]  /*2200*/  @!P1 BRA `(.L_x_21560) ;  /* 0x0000000000589947 */ /* 0x000fea0003800000 */
[----:B------:R-:W-:Y:S02]  /*2210*/  ISETP.GT.AND P1, PT, R44, RZ, PT ;  /* 0x000000ff2c00720c */ /* 0x000fe40003f24270 */
[----:B---3-5:R-:W-:Y:S02]  /*2220*/  MOV R26, R10 ;  /* 0x0000000a001a7202 */ /* 0x028fe40000000f00 */
[----:B------:R-:W-:Y:S02]  /*2230*/  MOV R24, R8 ;  /* 0x0000000800187202 */ /* 0x000fe40000000f00 */
[----:B------:R-:W-:-:S07]  /*2240*/  MOV R25, R9 ;  /* 0x0000000900197202 */ /* 0x000fce0000000f00 */
[----:B------:R-:W3:Y:S01]  /*2250*/  @P1 LDC R27, c[0x0][0x40c] ;  /* 0x00010300ff1b1b82 */ /* 0x000ee20000000800 */
[--C-:B------:R-:W-:Y:S02]  /*2260*/  @P1 HADD2.F32 R87, -RZ, R79.reuse.H1_H1 ;  /* 0x3000004fff571230 */ /* 0x100fe40000004100 */
[----:B------:R-:W-:Y:S02]  /*2270*/  @P1 HADD2.F32 R98, -RZ, R80.H0_H0 ;  /* 0x20000050ff621230 */ /* 0x000fe40000004100 */
[----:B012---:R-:W-:-:S03]  /*2280*/  @P1 HADD2.F32 R89, -RZ, R79.H0_H0 ;  /* 0x2000004fff591230 */ /* 0x007fc60000004100 */
[----:B------:R-:W0:Y:S08]  /*2290*/  @P1 LDC R47, c[0x0][0x40c] ;  /* 0x00010300ff2f1b82 */ /* 0x000e300000000800 */
[----:B------:R-:W1:Y:S01]  /*22a0*/  @P1 LDC R88, c[0x0][0x40c] ;  /* 0x00010300ff581b82 */ /* 0x000e620000000800 */
[----:B---3--:R-:W-:-:S04]  /*22b0*/  @P1 FMUL.FTZ R27, R6, R27 ;  /* 0x0000001b061b1220 */ /* 0x008fc80000410000 */
        /* <DEDUP_REMOVED lines=11> */
.L_x_21560:
[----:B---3--:R-:W3:Y:S01]  /*2370*/  @P5 LDC R27, c[0x0][0x40c] ;  /* 0x00010300ff1b5b82 */ /* 0x008ee20000000800 */
[----:B------:R-:W-:Y:S02]  /*2380*/  @P5 HADD2.F32 R25, -RZ, R80.H0_H0 ;  /* 0x20000050ff195230 */ /* 0x000fe40000004100 */
[----:B------:R-:W-:Y:S02]  /*2390*/  HFMA2 R24, -RZ, RZ, 0, 0 ;  /* 0x00000000ff187431 */ /* 0x000fe400000001ff */
[--C-:B------:R-:W-:Y:S02]  /*23a0*/  @P5 HADD2.F32 R98, -RZ, R79.reuse.H0_H0 ;  /* 0x2000004fff625230 */ /* 0x100fe40000004100 */
[----:B012---:R-:W-:Y:S02]  /*23b0*/  @P5 HADD2.F32 R88, -RZ, R79.H1_H1 ;  /* 0x3000004fff585230 */ /* 0x007fe40000004100 */
[----:B------:R-:W-:Y:S01]  /*23c0*/  @P5 HADD2.F32 R47, -RZ, R78.H1_H1 ;  /* 0x3000004eff2f5230 */ /* 0x000fe20000004100 */
[----:B------:R-:W0:Y:S08]  /*23d0*/  @P5 LDC R102, c[0x0][0x40c] ;  /* 0x00010300ff665b82 */ /* 0x000e300000000800 */
[----:B------:R-:W1:Y:S08]  /*23e0*/  @P5 LDC R87, c[0x0][0x40c] ;  /* 0x00010300ff575b82 */ /* 0x000e700000000800 */
[----:B------:R-:W2:Y:S01]  /*23f0*/  @P5 LDC R100, c[0x0][0x40c] ;  /* 0x00010300ff645b82 */ /* 0x000ea20000000800 */
[----:B---3-5:R-:W-:-:S04]  /*2400*/  @P5 FMUL.FTZ R26, R4, R27 ;  /* 0x0000001b041a5220 */ /* 0x028fc80000410000 */
[----:B------:R-:W-:Y:S01]  /*2410*/  @P5 FMUL.FTZ R24, R26, R25 ;  /* 0x000000191a185220 */ /* 0x000fe20000410000 */
[----:B------:R-:W-:Y:S02]  /*2420*/  CS2R R26, SRZ ;  /* 0x00000000001a7805 */ /* 0x000fe4000001ff00 */
[----:B------:R-:W-:Y:S01]  /*2430*/  MOV R25, RZ ;  /* 0x000000ff00197202 */ /* 0x000fe20000000f00 */
[----:B0-----:R-:W-:-:S04]  /*2440*/  @P5 FMUL.FTZ R89, R5, R102 ;  /* 0x0000006605595220 */ /* 0x001fc80000410000 */
[----:B------:R-:W-:Y:S01]  /*2450*/  @P5 FMUL.FTZ R25, R89, R98 ;  /* 0x0000006259195220 */ /* 0x000fe20000410000 */
[----:B-1----:R-:W-:-:S04]  /*2460*/  @P5 FMUL.FTZ R87, R6, R87 ;  /* 0x0000005706575220 */ /* 0x002fc80000410000 */
[----:B------:R-:W-:Y:S01]  /*2470*/  @P5 FMUL.FTZ R26, R87, R88 ;  /* 0x00000058571a5220 */ /* 0x000fe20000410000 */
[----:B--2---:R-:W-:-:S04]  /*2480*/  @P5 FMUL.FTZ R100, R7, R100 ;  /* 0x0000006407645220 */ /* 0x004fc80000410000 */
[----:B------:R-:W-:-:S07]  /*2490*/  @P5 FMUL.FTZ R27, R100, R47 ;  /* 0x0000002f641b5220 */ /* 0x000fce0000410000 */
.L_x_21561:
[----:B------:R-:W0:Y:S01]  /*24a0*/  LDC.64 R88, c[0x0][0x3a8] ;  /* 0x0000ea00ff587b82 */ /* 0x000e220000000a00 */
[----:B------:R-:W-:Y:S01]  /*24b0*/  IADD3 R45, PT, PT, R45, 0x80, RZ ;  /* 0x000000802d2d7810 */ /* 0x000fe20007ffe0ff */
[C---:B0-----:R-:W-:Y:S01]  /*24c0*/  IMAD.WIDE.U32 R88, R46.reuse, 0x10, R88 ;  /* 0x000000102e587825 */ /* 0x041fe200078e0058 */
[----:B------:R-:W-:-:S04]  /*24d0*/  IADD3 R46, PT, PT, R46, 0x80, RZ ;  /* 0x000000802e2e7810 */ /* 0x000fc80007ffe0ff */
[----:B------:R3:W-:Y:S03]  /*24e0*/  STG.E.128 desc[UR12][R88.64], R24 ;  /* 0x0000001858007986 */ /* 0x0007e6000c101d0c */
.L_x_21559:
[----:B------:R-:W-:Y:S05]  /*24f0*/  BSYNC.RECONVERGENT B0 ;  /* 0x0000000000007941 */ /* 0x000fea0003800200 */
.L_x_21558:
[----:B------:R-:W-:Y:S01]  /*2500*/  ISETP.GE.U32.AND P1, PT, R0, 0x280, PT ;  /* 0x000002800000780c */ /* 0x000fe20003f26070 */
[----:B------:R-:W-:-:S12]  /*2510*/  BSSY.RECONVERGENT B0, `(.L_x_21562) ;  /* 0x0000039000007945 */ /* 0x000fd80003800200 */
[----:B------:R-:W-:Y:S05]  /*2520*/  @!P1 BRA `(.L_x_21563) ;  /* 0x0000000000dc9947 */ /* 0x000fea0003800000 */
[----:B------:R-:W-:Y:S01]  /*2530*/  ISETP.NE.U32.AND P2, PT, RZ, UR14, PT ;  /* 0x0000000eff007c0c */ /* 0x000fe2000bf45070 */
[----:B------:R-:W4:Y:S03]  /*2540*/  @P5 LDC.64 R30, c[0x0][0x390] ;  /* 0x0000e400ff1e5b82 */ /* 0x000f260000000a00 */
[----:B------:R-:W-:-:S13]  /*2550*/  ISETP.NE.AND.EX P2, PT, RZ, UR15, PT, P2 ;  /* 0x0000000fff007c0c */ /* 0x000fda000bf45320 */
[----:B------:R-:W0:Y:S01]  /*2560*/  @P2 LDC.64 R28, c[0x0][0x3a0] ;  /* 0x0000e800ff1c2b82 */ /* 0x000e220000000a00 */
[----:B----4-:R-:W-:-:S05]  /*2570*/  @P5 IMAD.WIDE.U32 R30, R45, 0x10, R30 ;  /* 0x000000102d1e5825 */ /* 0x010fca00078e001e */
[----:B------:R4:W5:Y:S01]  /*2580*/  @P5 LDG.E.128 R4, desc[UR12][R30.64] ;  /* 0x0000000c1e045981 */ /* 0x000962000c1e1d00 */
[----:B0-----:R-:W-:-:S05]  /*2590*/  @P2 IMAD.WIDE.U32 R28, R46, 0x10, R28 ;  /* 0x000000102e1c2825 */ /* 0x001fca00078e001c */
[----:B------:R4:W5:Y:S01]  /*25a0*/  @P2 LDG.E.128 R8, desc[UR12][R28.64] ;  /* 0x0000000c1c082981 */ /* 0x000962000c1e1d00 */
[----:B------:R-:W-:Y:S05]  /*25b0*/  @!P2 BRA `(.L_x_21564) ;  /* 0x000000000058a947 */ /* 0x000fea0003800000 */
[----:B------:R-:W-:Y:S02]  /*25c0*/  ISETP.GT.AND P2, PT, R44, RZ, PT ;  /* 0x000000ff2c00720c */ /* 0x000fe40003f44270 */
[----:B----45:R-:W-:Y:S02]  /*25d0*/  MOV R30, R10 ;  /* 0x0000000a001e7202 */ /* 0x030fe40000000f00 */
[----:B------:R-:W-:Y:S02]  /*25e0*/  MOV R28, R8 ;  /* 0x00000008001c7202 */ /* 0x000fe40000000f00 */
[----:B------:R-:W-:-:S07]  /*25f0*/  MOV R29, R9 ;  /* 0x00000009001d7202 */ /* 0x000fce0000000f00 */
[----:B------:R-:W0:Y:S01]  /*2600*/  @P2 LDC R31, c[0x0][0x40c] ;  /* 0x00010300ff1f2b82 */ /* 0x000e220000000800 */
[--C-:B------:R-:W-:Y:S02]  /*2610*/  @P2 HADD2.F32 R87, -RZ, R77.reuse.H1_H1 ;  /* 0x3000004dff572230 */ /* 0x100fe40000004100 */
[----:B------:R-:W-:Y:S02]  /*2620*/  @P2 HADD2.F32 R98, -RZ, R78.H0_H0 ;  /* 0x2000004eff622230 */ /* 0x000fe40000004100 */
[----:B-123--:R-:W-:-:S03]  /*2630*/  @P2 HADD2.F32 R89, -RZ, R77.H0_H0 ;  /* 0x2000004dff592230 */ /* 0x00efc60000004100 */
[----:B------:R-:W1:Y:S08]  /*2640*/  @P2 LDC R47, c[0x0][0x40c] ;  /* 0x00010300ff2f2b82 */ /* 0x000e700000000800 */
[----:B------:R-:W2:Y:S01]  /*2650*/  @P2 LDC R88, c[0x0][0x40c] ;  /* 0x00010300ff582b82 */ /* 0x000ea20000000800 */
[----:B0-----:R-:W-:-:S04]  /*2660*/  @P2 FMUL.FTZ R31, R6, R31 ;  /* 0x0000001f061f2220 */ /* 0x001fc80000410000 */
[----:B------:R-:W-:Y:S01]  /*2670*/  @P2 FFMA.FTZ R30, R31, R87, R10 ;  /* 0x000000571f1e2223 */ /* 0x000fe2000001000a */
[----:B------:R-:W-:Y:S01]  /*2680*/  MOV R31, R11 ;  /* 0x0000000b001f7202 */ /* 0x000fe20000000f00 */
[----:B-1----:R-:W-:-:S04]  /*2690*/  @P2 FMUL.FTZ R47, R4, R47 ;  /* 0x0000002f042f2220 */ /* 0x002fc80000410000 */
        /* <DEDUP_REMOVED lines=8> */
.L_x_21564:
[----:B----4-:R-:W0:Y:S01]  /*2720*/  @P5 LDC R31, c[0x0][0x40c] ;  /* 0x00010300ff1f5b82 */ /* 0x010e220000000800 */
[----:B------:R-:W-:Y:S02]  /*2730*/  @P5 HADD2.F32 R29, -RZ, R78.H0_H0 ;  /* 0x2000004eff1d5230 */ /* 0x000fe40000004100 */
[----:B------:R-:W-:Y:S02]  /*2740*/  HFMA2 R28, -RZ, RZ, 0, 0 ;  /* 0x00000000ff1c7431 */ /* 0x000fe400000001ff */
[--C-:B------:R-:W-:Y:S02]  /*2750*/  @P5 HADD2.F32 R98, -RZ, R77.reuse.H0_H0 ;  /* 0x2000004dff625230 */ /* 0x100fe40000004100 */
[----:B-123--:R-:W-:Y:S02]  /*2760*/  @P5 HADD2.F32 R88, -RZ, R77.H1_H1 ;  /* 0x3000004dff585230 */ /* 0x00efe40000004100 */
[----:B------:R-:W-:Y:S01]  /*2770*/  @P5 HADD2.F32 R47, -RZ, R76.H1_H1 ;  /* 0x3000004cff2f5230 */ /* 0x000fe20000004100 */
[----:B------:R-:W1:Y:S08]  /*2780*/  @P5 LDC R102, c[0x0][0x40c] ;  /* 0x00010300ff665b82 */ /* 0x000e700000000800 */
[----:B------:R-:W2:Y:S08]  /*2790*/  @P5 LDC R87, c[0x0][0x40c] ;  /* 0x00010300ff575b82 */ /* 0x000eb00000000800 */
[----:B------:R-:W3:Y:S01]  /*27a0*/  @P5 LDC R100, c[0x0][0x40c] ;  /* 0x00010300ff645b82 */ /* 0x000ee20000000800 */
[----:B0----5:R-:W-:-:S04]  /*27b0*/  @P5 FMUL.FTZ R30, R4, R31 ;  /* 0x0000001f041e5220 */ /* 0x021fc80000410000 */
[----:B------:R-:W-:Y:S01]  /*27c0*/  @P5 FMUL.FTZ R28, R30, R29 ;  /* 0x0000001d1e1c5220 */ /* 0x000fe20000410000 */
[----:B------:R-:W-:Y:S02]  /*27d0*/  CS2R R30, SRZ ;  /* 0x00000000001e7805 */ /* 0x000fe4000001ff00 */
[----:B------:R-:W-:Y:S01]  /*27e0*/  MOV R29, RZ ;  /* 0x000000ff001d7202 */ /* 0x000fe20000000f00 */
[----:B-1----:R-:W-:-:S04]  /*27f0*/  @P5 FMUL.FTZ R89, R5, R102 ;  /* 0x0000006605595220 */ /* 0x002fc80000410000 */
[----:B------:R-:W-:Y:S01]  /*2800*/  @P5 FMUL.FTZ R29, R89, R98 ;  /* 0x00000062591d5220 */ /* 0x000fe20000410000 */
[----:B--2---:R-:W-:-:S04]  /*2810*/  @P5 FMUL.FTZ R87, R6, R87 ;  /* 0x0000005706575220 */ /* 0x004fc80000410000 */
[----:B------:R-:W-:Y:S01]  /*2820*/  @P5 FMUL.FTZ R30, R87, R88 ;  /* 0x00000058571e5220 */ /* 0x000fe20000410000 */
[----:B---3--:R-:W-:-:S04]  /*2830*/  @P5 FMUL.FTZ R100, R7, R100 ;  /* 0x0000006407645220 */ /* 0x008fc80000410000 */
[----:B------:R-:W-:-:S07]  /*2840*/  @P5 FMUL.FTZ R31, R100, R47 ;  /* 0x0000002f641f5220 */ /* 0x000fce0000410000 */
.L_x_21565:
[----:B------:R-:W0:Y:S01]  /*2850*/  LDC.64 R88, c[0x0][0x3a8] ;  /* 0x0000ea00ff587b82 */ /* 0x000e220000000a00 */
[----:B------:R-:W-:Y:S01]  /*2860*/  IADD3 R45, PT, PT, R45, 0x80, RZ ;  /* 0x000000802d2d7810 */ /* 0x000fe20007ffe0ff */
[C---:B0-----:R-:W-:Y:S01]  /*2870*/  IMAD.WIDE.U32 R88, R46.reuse, 0x10, R88 ;  /* 0x000000102e587825 */ /* 0x041fe200078e0058 */
[----:B------:R-:W-:-:S04]  /*2880*/  IADD3 R46, PT, PT, R46, 0x80, RZ ;  /* 0x000000802e2e7810 */ /* 0x000fc80007ffe0ff */
[----:B------:R4:W-:Y:S03]  /*2890*/  STG.E.128 desc[UR12][R88.64], R28 ;  /* 0x0000001c58007986 */ /* 0x0009e6000c101d0c */
.L_x_21563:
[----:B------:R-:W-:Y:S05]  /*28a0*/  BSYNC.RECONVERGENT B0 ;  /* 0x0000000000007941 */ /* 0x000fea0003800200 */
.L_x_21562:
[----:B------:R-:W-:Y:S01]  /*28b0*/  ISETP.GE.U32.AND P2, PT, R0, 0x300, PT ;  /* 0x000003000000780c */ /* 0x000fe20003f46070 */
[----:B------:R-:W-:-:S12]  /*28c0*/  BSSY.RECONVERGENT B0, `(.L_x_21566) ;  /* 0x0000039000007945 */ /* 0x000fd80003800200 */
[----:B------:R-:W-:Y:S05]  /*28d0*/  @!P2 BRA `(.L_x_21567) ;  /* 0x0000000000dca947 */ /* 0x000fea0003800000 */
[----:B------:R-:W-:Y:S01]  /*28e0*/  ISETP.NE.U32.AND P3, PT, RZ, UR14, PT ;  /* 0x0000000eff007c0c */ /* 0x000fe2000bf65070 */
[----:B------:R-:W0:Y:S03]  /*28f0*/  @P5 LDC.64 R34, c[0x0][0x390] ;  /* 0x0000e400ff225b82 */ /* 0x000e260000000a00 */
[----:B------:R-:W-:-:S13]  /*2900*/  ISETP.NE.AND.EX P3, PT, RZ, UR15, PT, P3 ;  /* 0x0000000fff007c0c */ /* 0x000fda000bf65330 */
[----:B------:R-:W1:Y:S01]  /*2910*/  @P3 LDC.64 R32, c[0x0][0x3a0] ;  /* 0x0000e800ff203b82 */ /* 0x000e620000000a00 */
[----:B0-----:R-:W-:-:S05]  /*2920*/  @P5 IMAD.WIDE.U32 R34, R45, 0x10, R34 ;  /* 0x000000102d225825 */ /* 0x001fca00078e0022 */
[----:B------:R0:W5:Y:S01]  /*2930*/  @P5 LDG.E.128 R4, desc[UR12][R34.64] ;  /* 0x0000000c22045981 */ /* 0x000162000c1e1d00 */
[----:B-1----:R-:W-:-:S05]  /*2940*/  @P3 IMAD.WIDE.U32 R32, R46, 0x10, R32 ;  /* 0x000000102e203825 */ /* 0x002fca00078e0020 */
[----:B------:R0:W5:Y:S01]  /*2950*/  @P3 LDG.E.128 R8, desc[UR12][R32.64] ;  /* 0x0000000c20083981 */ /* 0x000162000c1e1d00 */
[----:B------:R-:W-:Y:S05]  /*2960*/  @!P3 BRA `(.L_x_21568) ;  /* 0x000000000058b947 */ /* 0x000fea0003800000 */
[----:B------:R-:W-:Y:S02]  /*2970*/  ISETP.GT.AND P3, PT, R44, RZ, PT ;  /* 0x000000ff2c00720c */ /* 0x000fe40003f64270 */
[----:B0----5:R-:W-:Y:S02]  /*2980*/  MOV R34, R10 ;  /* 0x0000000a00227202 */ /* 0x021fe40000000f00 */
[----:B------:R-:W-:Y:S02]  /*2990*/  MOV R32, R8 ;  /* 0x0000000800207202 */ /* 0x000fe40000000f00 */
[----:B------:R-:W-:-:S07]  /*29a0*/  MOV R33, R9 ;  /* 0x0000000900217202 */ /* 0x000fce0000000f00 */
[----:B------:R-:W0:Y:S01]  /*29b0*/  @P3 LDC R35, c[0x0][0x40c] ;  /* 0x00010300ff233b82 */ /* 0x000e220000000800 */
[--C-:B------:R-:W-:Y:S02]  /*29c0*/  @P3 HADD2.F32 R87, -RZ, R75.reuse.H1_H1 ;  /* 0x3000004bff573230 */ /* 0x100fe40000004100 */
[----:B------:R-:W-:Y:S02]  /*29d0*/  @P3 HADD2.F32 R98, -RZ, R76.H0_H0 ;  /* 0x2000004cff623230 */ /* 0x000fe40000004100 */
[----:B--234-:R-:W-:-:S03]  /*29e0*/  @P3 HADD2.F32 R89, -RZ, R75.H0_H0 ;  /* 0x2000004bff593230 */ /* 0x01cfc60000004100 */
        /* <DEDUP_REMOVED lines=14> */
.L_x_21568:
[----:B0-----:R-:W0:Y:S01]  /*2ad0*/  @P5 LDC R35, c[0x0][0x40c] ;  /* 0x00010300ff235b82 */ /* 0x001e220000000800 */
[----:B------:R-:W-:Y:S02]  /*2ae0*/  @P5 HADD2.F32 R33, -RZ, R76.H0_H0 ;  /* 0x2000004cff215230 */ /* 0x000fe40000004100 */
[----:B------:R-:W-:Y:S02]  /*2af0*/  HFMA2 R32, -RZ, RZ, 0, 0 ;  /* 0x00000000ff207431 */ /* 0x000fe400000001ff */
[--C-:B------:R-:W-:Y:S02]  /*2b00*/  @P5 HADD2.F32 R98, -RZ, R75.reuse.H0_H0 ;  /* 0x2000004bff625230 */ /* 0x100fe40000004100 */
[----:B--234-:R-:W-:Y:S02]  /*2b10*/  @P5 HADD2.F32 R88, -RZ, R75.H1_H1 ;  /* 0x3000004bff585230 */ /* 0x01cfe40000004100 */
        /* <DEDUP_REMOVED lines=14> */
.L_x_21569:
[----:B------:R-:W0:Y:S01]  /*2c00*/  LDC.64 R88, c[0x0][0x3a8] ;  /* 0x0000ea00ff587b82 */ /* 0x000e220000000a00 */
[----:B------:R-:W-:Y:S01]  /*2c10*/  IADD3 R45, PT, PT, R45, 0x80, RZ ;  /* 0x000000802d2d7810 */ /* 0x000fe20007ffe0ff */
[C---:B0-----:R-:W-:Y:S01]  /*2c20*/  IMAD.WIDE.U32 R88, R46.reuse, 0x10, R88 ;  /* 0x000000102e587825 */ /* 0x041fe200078e0058 */
[----:B------:R-:W-:-:S04]  /*2c30*/  IADD3 R46, PT, PT, R46, 0x80, RZ ;  /* 0x000000802e2e7810 */ /* 0x000fc80007ffe0ff */
[----:B------:R0:W-:Y:S03]  /*2c40*/  STG.E.128 desc[UR12][R88.64], R32 ;  /* 0x0000002058007986 */ /* 0x0001e6000c101d0c */
.L_x_21567:
[----:B------:R-:W-:Y:S05]  /*2c50*/  BSYNC.RECONVERGENT B0 ;  /* 0x0000000000007941 */ /* 0x000fea0003800200 */
.L_x_21566:
        /* <DEDUP_REMOVED lines=17> */
[----:B------:R-:W-:Y:S02]  /*2d70*/  @P4 HADD2.F32 R87, -RZ, R84.H1_H1 ;  /* 0x30000054ff574230 */ /* 0x000fe40000004100 */
        /* <DEDUP_REMOVED lines=16> */
.L_x_21572:
        /* <DEDUP_REMOVED lines=19> */
.L_x_21573:
[----:B------:R-:W0:Y:S01]  /*2fb0*/  LDC.64 R88, c[0x0][0x3a8] ;  /* 0x0000ea00ff587b82 */ /* 0x000e220000000a00 */
[----:B------:R-:W-:Y:S01]  /*2fc0*/  IADD3 R45, PT, PT, R45, 0x80, RZ ;  /* 0x000000802d2d7810 */ /* 0x000fe20007ffe0ff */
[C---:B0-----:R-:W-:Y:S01]  /*2fd0*/  IMAD.WIDE.U32 R88, R46.reuse, 0x10, R88 ;  /* 0x000000102e587825 */ /* 0x041fe200078e0058 */
[----:B------:R-:W-:-:S04]  /*2fe0*/  IADD3 R46, PT, PT, R46, 0x80, RZ ;  /* 0x000000802e2e7810 */ /* 0x000fc80007ffe0ff */
[----:B------:R0:W-:Y:S03]  /*2ff0*/  STG.E.128 desc[UR12][R88.64], R36 ;  /* 0x0000002458007986 */ /* 0x0001e6000c101d0c */
.L_x_21571:
[----:B------:R-:W-:Y:S05]  /*3000*/  BSYNC.RECONVERGENT B0 ;  /* 0x0000000000007941 */ /* 0x000fea0003800200 */
.L_x_21570:
        /* <DEDUP_REMOVED lines=18> */
[----:B--234-:R-:W-:Y:S02]  /*3130*/  @P5 HADD2.F32 R88, -RZ, R86.H0_H0 ;  /* 0x20000056ff585230 */ /* 0x01cfe40000004100 */
[----:B------:R-:W-:-:S03]  /*3140*/  @P5 HADD2.F32 R87, -RZ, R90.H0_H0 ;  /* 0x2000005aff575230 */ /* 0x000fc60000004100 */
        /* <DEDUP_REMOVED lines=14> */
.L_x_21576:
[----:B0-----:R-:W0:Y:S01]  /*3230*/  @P5 LDC R43, c[0x0][0x40c] ;  /* 0x00010300ff2b5b82 */ /* 0x001e220000000800 */
[----:B------:R-:W-:Y:S02]  /*3240*/  @P5 HADD2.F32 R41, -RZ, R86.H0_H0 ;  /* 0x20000056ff295230 */ /* 0x000fe40000004100 */
[----:B------:R-:W-:Y:S02]  /*3250*/  HFMA2 R40, -RZ, RZ, 0, 0 ;  /* 0x00000000ff287431 */ /* 0x000fe400000001ff */
[----:B------:R-:W-:Y:S02]  /*3260*/  @P5 HADD2.F32 R87, -RZ, R90.H0_H0 ;  /* 0x2000005aff575230 */ /* 0x000fe40000004100 */
[----:B------:R-:W-:Y:S02]  /*3270*/  @P5 HADD2.F32 R47, -RZ, R86.H1_H1 ;  /* 0x30000056ff2f5230 */ /* 0x000fe40000004100 */
[----:B------:R-:W-:Y:S01]  /*3280*/  @P5 HADD2.F32 R44, -RZ, R90.H1_H1 ;  /* 0x3000005aff2c5230 */ /* 0x000fe20000004100 */
[----:B------:R-:W2:Y:S08]  /*3290*/  @P5 LDC R45, c[0x0][0x40c] ;  /* 0x00010300ff2d5b82 */ /* 0x000eb00000000800 */
[----:B------:R-:W1:Y:S08]  /*32a0*/  @P5 LDC R98, c[0x0][0x40c] ;  /* 0x00010300ff625b82 */ /* 0x000e700000000800 */
[----:B------:R-:W1:Y:S01]  /*32b0*/  @P5 LDC R100, c[0x0][0x40c] ;  /* 0x00010300ff645b82 */ /* 0x000e620000000800 */
[----:B0----5:R-:W-:-:S04]  /*32c0*/  @P5 FMUL.FTZ R42, R4, R43 ;  /* 0x0000002b042a5220 */ /* 0x021fc80000410000 */
[----:B------:R-:W-:Y:S01]  /*32d0*/  @P5 FMUL.FTZ R40, R42, R41 ;  /* 0x000000292a285220 */ /* 0x000fe20000410000 */
[----:B------:R-:W-:Y:S02]  /*32e0*/  CS2R R42, SRZ ;  /* 0x00000000002a7805 */ /* 0x000fe4000001ff00 */
[----:B------:R-:W-:Y:S01]  /*32f0*/  MOV R41, RZ ;  /* 0x000000ff00297202 */ /* 0x000fe20000000f00 */
[----:B--234-:R-:W-:-:S04]  /*3300*/  @P5 FMUL.FTZ R88, R6, R45 ;  /* 0x0000002d06585220 */ /* 0x01cfc80000410000 */
[----:B------:R-:W-:Y:S01]  /*3310*/  @P5 FMUL.FTZ R42, R88, R47 ;  /* 0x0000002f582a5220 */ /* 0x000fe20000410000 */
[----:B-1----:R-:W-:-:S04]  /*3320*/  @P5 FMUL.FTZ R98, R5, R98 ;  /* 0x0000006205625220 */ /* 0x002fc80000410000 */
[----:B------:R-:W-:Y:S01]  /*3330*/  @P5 FMUL.FTZ R41, R98, R87 ;  /* 0x0000005762295220 */ /* 0x000fe20000410000 */
[----:B------:R-:W-:-:S04]  /*3340*/  @P5 FMUL.FTZ R45, R7, R100 ;  /* 0x00000064072d5220 */ /* 0x000fc80000410000 */
[----:B------:R-:W-:-:S07]  /*3350*/  @P5 FMUL.FTZ R43, R45, R44 ;  /* 0x0000002c2d2b5220 */ /* 0x000fce0000410000 */
.L_x_21577:
[----:B------:R-:W0:Y:S02]  /*3360*/  LDC.64 R44, c[0x0][0x3a8] ;  /* 0x0000ea00ff2c7b82 */ /* 0x000e240000000a00 */
[----:B0-----:R-:W-:-:S05]  /*3370*/  IMAD.WIDE.U32 R44, R46, 0x10, R44 ;  /* 0x000000102e2c7825 */ /* 0x001fca00078e002c */
[----:B------:R0:W-:Y:S02]  /*3380*/  STG.E.128 desc[UR12][R44.64], R40 ;  /* 0x000000282c007986 */ /* 0x0001e4000c101d0c */
.L_x_21575:
[----:B------:R-:W-:Y:S05]  /*3390*/  BSYNC.RECONVERGENT B0 ;  /* 0x0000000000007941 */ /* 0x000fea0003800200 */
.L_x_21574:
[----:B0-----:R-:W-:Y:S01]  /*33a0*/  FADD.FTZ R44, RZ, R12 ;  /* 0x0000000cff2c7221 */ /* 0x001fe20000010000 */
[C---:B------:R-:W-:Y:S01]  /*33b0*/  ISETP.GT.U32.AND P5, PT, R0.reuse, 0xff, PT ;  /* 0x000000ff0000780c */ /* 0x040fe20003fa4070 */
[----:B------:R-:W0:Y:S01]  /*33c0*/  S2UR UR5, SR_CgaCtaId ;  /* 0x00000000000579c3 */ /* 0x000e220000008800 */
[C---:B------:R-:W-:Y:S01]  /*33d0*/  ISETP.GT.U32.AND P6, PT, R0.reuse, 0x17f, PT ;  /* 0x0000017f0000780c */ /* 0x040fe20003fc4070 */
[----:B------:R-:W-:Y:S01]  /*33e0*/  FADD.FTZ R45, R13, R44 ;  /* 0x0000002c0d2d7221 */ /* 0x000fe20000010000 */
[----:B------:R-:W-:Y:S01]  /*33f0*/  P2R R46, PR, RZ, 0x2 ;  /* 0x00000002ff2e7803 */ /* 0x000fe20000000000 */
[----:B------:R-:W-:Y:S01]  /*3400*/  UMOV UR4, 0x400 ;  /* 0x0000040000047882 */ /* 0x000fe20000000000 */
[----:B------:R-:W-:Y:S01]  /*3410*/  ISETP.GT.U32.AND P1, PT, R0, 0x1ff, PT ;  /* 0x000001ff0000780c */ /* 0x000fe20003f24070 */
[----:B------:R-:W-:Y:S01]  /*3420*/  FADD.FTZ R44, R14, R45 ;  /* 0x0000002d0e2c7221 */ /* 0x000fe20000010000 */
[----:B------:R-:W-:-:S03]  /*3430*/  UISETP.GE.AND UP0, UPT, UR6, 0x1, UPT ;  /* 0x000000010600788c */ /* 0x000fc6000bf06270 */
[----:B------:R-:W-:-:S05]  /*3440*/  FADD.FTZ R45, R15, R44 ;  /* 0x0000002c0f2d7221 */ /* 0x000fca0000010000 */
[----:B------:R-:W-:-:S05]  /*3450*/  FSEL R45, R45, RZ, P0 ;  /* 0x000000ff2d2d7208 */ /* 0x000fca0000000000 */
[----:B------:R-:W-:-:S04]  /*3460*/  FADD.FTZ R44, R16, R45 ;  /* 0x0000002d102c7221 */ /* 0x000fc80000010000 */
[----:B------:R-:W-:Y:S01]  /*3470*/  FADD.FTZ R47, R17, R44 ;  /* 0x0000002c112f7221 */ /* 0x000fe20000010000 */
[----:B0-----:R-:W-:-:S03]  /*3480*/  ULEA UR4, UR5, UR4, 0x18 ;  /* 0x0000000405047291 */ /* 0x001fc6000f8ec0ff */
[----:B------:R-:W-:Y:S01]  /*3490*/  FADD.FTZ R44, R18, R47 ;  /* 0x0000002f122c7221 */ /* 0x000fe20000010000 */
[----:B------:R-:W-:-:S03]  /*34a0*/  @UP1 UIADD3 UR4, UPT, UPT, UR4, 0x20, URZ ;  /* 0x0000002004041890 */ /* 0x000fc6000fffe0ff */
        /* <DEDUP_REMOVED lines=32> */
[----:B-1234-:R-:W0:Y:S02]  /*36b0*/  SHFL.BFLY PT, R89, R46, 0x2, 0x1f ;  /* 0x0c401f002e597f89 */ /* 0x01ee2400000e0000 */
        /* <DEDUP_REMOVED lines=13> */
[----:B------:R-:W-:Y:S01]  /*3790*/  FFMA.FTZ R47, R47, R47, R88 ;  /* 0x0000002f2f2f7223 */ /* 0x000fe20000010058 */
[----:B------:R-:W-:-:S03]  /*37a0*/  FADD.FTZ R88, R16, -R44 ;  /* 0x8000002c10587221 */ /* 0x000fc60000010000 */
[----:B------:R-:W-:Y:S01]  /*37b0*/  FFMA.FTZ R46, R46, R46, R47 ;  /* 0x0000002e2e2e7223 */ /* 0x000fe2000001002f */
[----:B------:R-:W-:-:S03]  /*37c0*/  FADD.FTZ R47, R17, -R44 ;  /* 0x8000002c112f7221 */ /* 0x000fc60000010000 */
[----:B------:R-:W-:Y:S01]  /*37d0*/  FFMA.FTZ R46, R45, R45, R46 ;  /* 0x0000002d2d2e7223 */ /* 0x000fe2000001002e */
[----:B------:R-:W-:-:S04]  /*37e0*/  FADD.FTZ R45, R19, -R44 ;  /* 0x8000002c132d7221 */ /* 0x000fc80000010000 */
[----:B------:R-:W-:Y:S01]  /*37f0*/  FSEL R87, R46, RZ, P0 ;  /* 0x000000ff2e577208 */ /* 0x000fe20000000000 */
[----:B------:R-:W-:-:S04]  /*3800*/  FADD.FTZ R46, R18, -R44 ;  /* 0x8000002c122e7221 */ /* 0x000fc80000010000 */
[----:B------:R-:W-:-:S04]  /*3810*/  FFMA.FTZ R88, R88, R88, R87 ;  /* 0x0000005858587223 */ /* 0x000fc80000010057 */
[----:B------:R-:W-:Y:S01]  /*3820*/  FFMA.FTZ R47, R47, R47, R88 ;  /* 0x0000002f2f2f7223 */ /* 0x000fe20000010058 */
[----:B------:R-:W-:-:S03]  /*3830*/  FADD.FTZ R88, R20, -R44 ;  /* 0x8000002c14587221 */ /* 0x000fc60000010000 */
[----:B------:R-:W-:Y:S01]  /*3840*/  FFMA.FTZ R46, R46, R46, R47 ;  /* 0x0000002e2e2e7223 */ /* 0x000fe2000001002f */
[----:B------:R-:W-:-:S03]  /*3850*/  FADD.FTZ R47, R21, -R44 ;  /* 0x8000002c152f7221 */ /* 0x000fc60000010000 */
[----:B------:R-:W-:Y:S01]  /*3860*/  @P5 FFMA.FTZ R87, R45, R45, R46 ;  /* 0x0000002d2d575223 */ /* 0x000fe2000001002e */
[--C-:B------:R-:W-:Y:S01]  /*3870*/  FADD.FTZ R46, R22, -R44.reuse ;  /* 0x8000002c162e7221 */ /* 0x100fe20000010000 */
[----:B------:R-:W-:Y:S01]  /*3880*/  FADD.FTZ R45, R23, -R44 ;  /* 0x8000002c172d7221 */ /* 0x000fe20000010000 */
[----:B------:R-:W-:Y:S01]  /*3890*/  ISETP.GT.U32.AND P5, PT, R0, 0x1ff, PT ;  /* 0x000001ff0000780c */ /* 0x000fe20003fa4070 */
[----:B------:R-:W-:-:S04]  /*38a0*/  FFMA.FTZ R88, R88, R88, R87 ;  /* 0x0000005858587223 */ /* 0x000fc80000010057 */
        /* <DEDUP_REMOVED lines=12> */
[----:B------:R-:W-:Y:S01]  /*3970*/  @P5 FFMA.FTZ R87, R45, R45, R46 ;  /* 0x0000002d2d575223 */ /* 0x000fe2000001002e */
[----:B------:R-:W-:Y:S01]  /*3980*/  ISETP.GT.U32.AND P5, PT, R0, 0x27f, PT ;  /* 0x0000027f0000780c */ /* 0x000fe20003fa4070 */
[--C-:B------:R-:W-:Y:S01]  /*3990*/  FADD.FTZ R46, R30, -R44.reuse ;  /* 0x8000002c1e2e7221 */ /* 0x100fe20000010000 */
[----:B------:R-:W-:Y:S01]  /*39a0*/  FADD.FTZ R45, R31, -R44 ;  /* 0x8000002c1f2d7221 */ /* 0x000fe20000010000 */
        /* <DEDUP_REMOVED lines=28> */
[----:B------:R-:W-:-:S04]  /*3b70*/  FFMA.FTZ R47, R47, R47, R88 ;  /* 0x0000002f2f2f7223 */ /* 0x000fc80000010058 */
[----:B------:R-:W-:Y:S01]  /*3b80*/  FFMA.FTZ R46, R46, R46, R47 ;  /* 0x0000002e2e2e7223 */ /* 0x000fe2000001002f */
[----:B------:R-:W-:-:S03]  /*3b90*/  LOP3.LUT R47, R63, 0x1f, RZ, 0xc0, !PT ;  /* 0x0000001f3f2f7812 */ /* 0x000fc600078ec0ff */
[----:B------:R-:W-:Y:S01]  /*3ba0*/  @P5 FFMA.FTZ R87, R45, R45, R46 ;  /* 0x0000002d2d575223 */ /* 0x000fe2000001002e */
[----:B------:R-:W-:-:S04]  /*3bb0*/  ISETP.NE.AND P5, PT, R47, RZ, PT ;  /* 0x000000ff2f00720c */ /* 0x000fc80003fa5270 */
[----:B------:R-:W0:Y:S02]  /*3bc0*/  SHFL.BFLY PT, R46, R87, 0x1, 0x1f ;  /* 0x0c201f00572e7f89 */ /* 0x000e2400000e0000 */
[----:B0-----:R-:W-:-:S07]  /*3bd0*/  FADD.FTZ R99, R87, R46 ;  /* 0x0000002e57637221 */ /* 0x001fce0000010000 */
[----:B------:R-:W-:Y:S01]  /*3be0*/  @!P5 SHF.R.U32.HI R87, RZ, 0x2, R63 ;  /* 0x00000002ff57d819 */ /* 0x000fe2000001163f */
[----:B------:R-:W0:Y:S03]  /*3bf0*/  SHFL.BFLY PT, R88, R99, 0x2, 0x1f ;  /* 0x0c401f0063587f89 */ /* 0x000e2600000e0000 */
[----:B------:R-:W-:Y:S01]  /*3c00*/  @!P5 LOP3.LUT R87, R87, 0x18, RZ, 0xc0, !PT ;  /* 0x000000185757d812 */ /* 0x000fe200078ec0ff */
[----:B0-----:R-:W-:Y:S01]  /*3c10*/  FADD.FTZ R88, R99, R88 ;  /* 0x0000005863587221 */ /* 0x001fe20000010000 */
[----:B------:R-:W-:-:S04]  /*3c20*/  HFMA2 R99, -RZ, RZ, 0, 0 ;  /* 0x00000000ff637431 */ /* 0x000fc800000001ff */
[----:B------:R-:W0:Y:S02]  /*3c30*/  SHFL.BFLY PT, R89, R88, 0x4, 0x1f ;  /* 0x0c801f0058597f89 */ /* 0x000e2400000e0000 */
[----:B0-----:R-:W-:Y:S01]  /*3c40*/  FADD.FTZ R89, R88, R89 ;  /* 0x0000005958597221 */ /* 0x001fe20000010000 */
[----:B------:R-:W-:-:S04]  /*3c50*/  LOP3.LUT R88, R63, 0x1f, RZ, 0xc0, !PT ;  /* 0x0000001f3f587812 */ /* 0x000fc800078ec0ff */
[----:B------:R-:W0:Y:S02]  /*3c60*/  SHFL.BFLY PT, R46, R89, 0x8, 0x1f ;  /* 0x0d001f00592e7f89 */ /* 0x000e2400000e0000 */
[----:B0-----:R-:W-:-:S05]  /*3c70*/  FADD.FTZ R46, R89, R46 ;  /* 0x0000002e592e7221 */ /* 0x001fca0000010000 */
[----:B------:R-:W0:Y:S02]  /*3c80*/  SHFL.BFLY PT, R45, R46, 0x10, 0x1f ;  /* 0x0e001f002e2d7f89 */ /* 0x000e2400000e0000 */
[----:B0-----:R-:W-:Y:S01]  /*3c90*/  FADD.FTZ R45, R46, R45 ;  /* 0x0000002d2e2d7221 */ /* 0x001fe20000010000 */
[----:B------:R-:W-:-:S04]  /*3ca0*/  CS2R R46, SRZ ;  /* 0x00000000002e7805 */ /* 0x000fc8000001ff00 */
[----:B------:R-:W-:Y:S01]  /*3cb0*/  @!P5 STS.64 [R87+UR4], R44 ;  /* 0x0000002c5700d988 */ /* 0x000fe20008000a04 */
[----:B------:R-:W-:Y:S01]  /*3cc0*/  BAR.SYNC.DEFER_BLOCKING 0x0 ;  /* 0x0000000000007b1d */ /* 0x000fe20000010000 */
[----:B------:R-:W-:-:S13]  /*3cd0*/  ISETP.GT.U32.AND P5, PT, R88, 0x3, PT ;  /* 0x000000035800780c */ /* 0x000fda0003fa4070 */
[----:B------:R-:W-:Y:S02]  /*3ce0*/  @!P5 LEA R89, R88, UR4, 0x3 ;  /* 0x000000045859dc11 */ /* 0x000fe4000f8e18ff */
[----:B------:R-:W-:-:S05]  /*3cf0*/  @!P5 MOV R99, R64 ;  /* 0x000000400063d202 */ /* 0x000fca0000000f00 */
[----:B------:R-:W0:Y:S04]  /*3d00*/  SHFL.DOWN PT, R98, R99, 0x2, 0x1f ;  /* 0x08401f0063627f89 */ /* 0x000e2800000e0000 */
[----:B------:R1:W2:Y:S01]  /*3d10*/  @!P5 LDS.64 R46, [R89] ;  /* 0x00000000592ed984 */ /* 0x0002a20000000a00 */
[----:B------:R-:W-:Y:S02]  /*3d20*/  PLOP3.LUT P5, PT, PT, PT, UP2, 0x40, 0x4 ;  /* 0x000000000004781c */ /* 0x000fe40003fae828 */
[-C--:B-1----:R-:W-:Y:S02]  /*3d30*/  I2FP.F32.S32 R89, R99.reuse ;  /* 0x0000006300597245 */ /* 0x082fe40000201400 */
[CC--:B0-----:R-:W-:Y:S02]  /*3d40*/  IADD3 R44, PT, PT, R98.reuse, R99.reuse, RZ ;  /* 0x00000063622c7210 */ /* 0x0c1fe40007ffe0ff */
[----:B------:R-:W-:-:S02]  /*3d50*/  IADD3 R88, PT, PT, R98, R99, RZ ;  /* 0x0000006362587210 */ /* 0x000fc40007ffe0ff */
[----:B------:R-:W-:Y:S02]  /*3d60*/  I2FP.F32.S32 R44, R44 ;  /* 0x0000002c002c7245 */ /* 0x000fe40000201400 */
[----:B------:R-:W-:Y:S01]  /*3d70*/  I2FP.F32.S32 R98, R98 ;  /* 0x0000006200627245 */ /* 0x000fe20000201400 */
[----:B------:R-:W0:Y:S01]  /*3d80*/  SHFL.DOWN PT, R103, R88, 0x1, 0x1f ;  /* 0x08201f0058677f89 */ /* 0x000e2200000e0000 */
[----:B------:R-:W1:Y:S03]  /*3d90*/  MUFU.RCP R87, R44 ;  /* 0x0000002c00577308 */ /* 0x000e660000001000 */
[----:B--2---:R-:W2:Y:S04]  /*3da0*/  SHFL.DOWN PT, R45, R46, 0x2, 0x1f ;  /* 0x08401f002e2d7f89 */ /* 0x004ea800000e0000 */
[----:B------:R-:W3:Y:S01]  /*3db0*/  SHFL.DOWN PT, R104, R47, 0x2, 0x1f ;  /* 0x08401f002f687f89 */ /* 0x000ee200000e0000 */
[----:B0-----:R-:W-:-:S02]  /*3dc0*/  IADD3 R101, PT, PT, R88, R103, RZ ;  /* 0x0000006758657210 */ /* 0x001fc40007ffe0ff */
[----:B------:R-:W-:Y:S02]  /*3dd0*/  I2FP.F32.S32 R103, R103 ;  /* 0x0000006700677245 */ /* 0x000fe40000201400 */
[----:B------:R-:W-:-:S06]  /*3de0*/  I2FP.F32.S32 R101, R101 ;  /* 0x0000006500657245 */ /* 0x000fcc0000201400 */
[----:B------:R-:W0:Y:S01]  /*3df0*/  MUFU.RCP R101, R101 ;  /* 0x0000006500657308 */ /* 0x000e220000001000 */
        /* <DEDUP_REMOVED lines=11> */
[----:B-1----:R-:W-:Y:S01]  /*3eb0*/  FMUL.FTZ R107, R100, R103 ;  /* 0x00000067646b7220 */ /* 0x002fe20000410000 */
[----:B------:R-:W-:-:S03]  /*3ec0*/  FADD.FTZ R87, R99, -R100 ;  /* 0x8000006463577221 */ /* 0x000fc60000010000 */
[----:B------:R-:W-:Y:S01]  /*3ed0*/  FFMA.FTZ R88, R44, R99, R107 ;  /* 0x000000632c587223 */ /* 0x000fe2000001006b */
[----:B------:R-:W-:-:S03]  /*3ee0*/  FMUL.FTZ R87, R87, R87 ;  /* 0x0000005757577220 */ /* 0x000fc60000410000 */
[C---:B0-----:R-:W-:Y:S01]  /*3ef0*/  FMUL.FTZ R88, R101.reuse, R88 ;  /* 0x0000005865587220 */ /* 0x041fe20000410000 */
[----:B------:R-:W-:Y:S01]  /*3f00*/  FMUL.FTZ R44, R44, R87 ;  /* 0x000000572c2c7220 */ /* 0x000fe20000410000 */
[----:B--2---:R-:W-:Y:S02]  /*3f10*/  FADD.FTZ R46, R98, R45 ;  /* 0x0000002d622e7221 */ /* 0x004fe40000010000 */
[----:B------:R-:W0:Y:S01]  /*3f20*/  LDC R45, c[0x0][0x448] ;  /* 0x00011200ff2d7b82 */ /* 0x000e220000000800 */
[----:B------:R-:W-:Y:S01]  /*3f30*/  FMUL.FTZ R44, R44, R103 ;  /* 0x000000672c2c7220 */ /* 0x000fe20000410000 */
[----:B------:R-:W1:Y:S03]  /*3f40*/  SHFL.IDX PT, R88, R88, RZ, 0x1f ;  /* 0x00001fff58587589 */ /* 0x000e6600000e0000 */
[----:B------:R-:W-:-:S05]  /*3f50*/  FFMA.FTZ R46, R101, R44, R46 ;  /* 0x0000002c652e7223 */ /* 0x000fca000001002e */
[----:B------:R-:W0:Y:S01]  /*3f60*/  SHFL.IDX PT, R44, R46, RZ, 0x1f ;  /* 0x00001fff2e2c7589 */ /* 0x000e2200000e0000 */
[----:B-1----:R-:W-:-:S05]  /*3f70*/  FMUL.FTZ R102, R88, R88 ;  /* 0x0000005858667220 */ /* 0x002fca0000410000 */
[----:B------:R-:W-:Y:S02]  /*3f80*/  FSEL R102, R102, RZ, !P5 ;  /* 0x000000ff66667208 */ /* 0x000fe40006800000 */
[----:B------:R-:W-:Y:S01]  /*3f90*/  ISETP.NE.AND P5, PT, R63, RZ, PT ;  /* 0x000000ff3f00720c */ /* 0x000fe20003fa5270 */
[----:B0-----:R-:W-:Y:S01]  /*3fa0*/  FFMA.FTZ R45, R44, UR16, R45 ;  /* 0x000000102c2d7c23 */ /* 0x001fe2000801002d */
[----:B------:R-:W-:-:S03]  /*3fb0*/  MOV R44, UR7 ;  /* 0x00000007002c7c02 */ /* 0x000fc60008000f00 */
[----:B------:R-:W-:Y:S01]  /*3fc0*/  FADD.FTZ R87, R45, R102 ;  /* 0x000000662d577221 */ /* 0x000fe20000010000 */
[----:B------:R-:W-:-:S05]  /*3fd0*/  MOV R45, UR7 ;  /* 0x00000007002d7c02 */ /* 0x000fca0008000f00 */
[----:B------:R-:W0:Y:S02]  /*3fe0*/  MUFU.RSQ R87, R87 ;  /* 0x0000005700577308 */ /* 0x000e240000001400 */
[----:B------:R-:W1:Y:S08]  /*3ff0*/  @!P5 LDC.64 R100, c[0x0][0x3c0] ;  /* 0x0000f000ff64db82 */ /* 0x000e700000000a00 */
[----:B------:R-:W2:Y:S01]  /*4000*/  @!P5 LDC.64 R98, c[0x0][0x3c8] ;  /* 0x0000f200ff62db82 */ /* 0x000ea20000000a00 */
[----:B-1----:R-:W-:-:S05]  /*4010*/  @!P5 IMAD.WIDE R100, R45, 0x4, R100 ;  /* 0x000000042d64d825 */ /* 0x002fca00078e0264 */
[----:B------:R1:W-:Y:S01]  /*4020*/  @!P5 STG.E desc[UR12][R100.64], R88 ;  /* 0x000000586400d986 */ /* 0x0003e2000c10190c */
[----:B--2---:R-:W-:-:S05]  /*4030*/  @!P5 IMAD.WIDE R44, R44, 0x4, R98 ;  /* 0x000000042c2cd825 */ /* 0x004fca00078e0262 */
        /* <DEDUP_REMOVED lines=12> */
[----:B------:R-:W0:Y:S01]  /*4100*/  LDC.64 R102, c[0x0][0x428] ;  /* 0x00010a00ff667b82 */ /* 0x000e220000000a00 */
[--C-:B------:R-:W-:Y:S01]  /*4110*/  FADD.FTZ R46, R12, -R88.reuse ;  /* 0x800000580c2e7221 */ /* 0x100fe20000010000 */
[----:B------:R-:W-:Y:S02]  /*4120*/  HADD2.F32 R45, -RZ, R91.H0_H0 ;  /* 0x2000005bff2d7230 */ /* 0x000fe40000004100 */
[--C-:B------:R-:W-:Y:S01]  /*4130*/  FADD.FTZ R100, R13, -R88.reuse ;  /* 0x800000580d647221 */ /* 0x100fe20000010000 */
[----:B------:R-:W-:Y:S02]  /*4140*/  HADD2.F32 R44, -RZ, R60.H0_H0 ;  /* 0x2000003cff2c7230 */ /* 0x000fe40000004100 */
[C---:B------:R-:W-:Y:S01]  /*4150*/  FMUL.FTZ R47, R87.reuse, R46 ;  /* 0x0000002e572f7220 */ /* 0x040fe20000410000 */
[----:B------:R-:W-:Y:S01]  /*4160*/  FADD.FTZ R46, R14, -R88 ;  /* 0x800000580e2e7221 */ /* 0x000fe20000010000 */
[----:B------:R-:W-:Y:S02]  /*4170*/  HADD2.F32 R98, -RZ, R92.H0_H0 ;  /* 0x2000005cff627230 */ /* 0x000fe40000004100 */
[----:B------:R-:W-:Y:S01]  /*4180*/  FMUL.FTZ R100, R87, R100 ;  /* 0x0000006457647220 */ /* 0x000fe20000410000 */
[----:B------:R-:W-:Y:S01]  /*4190*/  FFMA.FTZ R44, R47, R45, R44 ;  /* 0x0000002d2f2c7223 */ /* 0x000fe2000001002c */
[----:B------:R-:W-:-:S02]  /*41a0*/  HADD2.F32 R45, -RZ, R114.H0_H0 ;  /* 0x20000072ff2d7230 */ /* 0x000fc40000004100 */
[----:B------:R-:W-:Y:S01]  /*41b0*/  FMUL.FTZ R99, R87, R46 ;  /* 0x0000002e57637220 */ /* 0x000fe20000410000 */
[----:B------:R-:W-:Y:S02]  /*41c0*/  HADD2.F32 R47, -RZ, R91.H1_H1 ;  /* 0x3000005bff2f7230 */ /* 0x000fe40000004100 */
[----:B------:R-:W-:Y:S02]  /*41d0*/  HADD2.F32 R46, -RZ, R61.H0_H0 ;  /* 0x2000003dff2e7230 */ /* 0x000fe40000004100 */
[----:B------:R-:W-:Y:S01]  /*41e0*/  FFMA.FTZ R45, R100, R98, R45 ;  /* 0x00000062642d7223 */ /* 0x000fe2000001002d */
[----:B------:R-:W-:Y:S01]  /*41f0*/  FADD.FTZ R100, R15, -R88 ;  /* 0x800000580f647221 */ /* 0x000fe20000010000 */
[----:B------:R-:W-:Y:S02]  /*4200*/  HADD2.F32 R98, -RZ, R92.H1_H1 ;  /* 0x3000005cff627230 */ /* 0x000fe40000004100 */
[----:B------:R-:W-:Y:S01]  /*4210*/  FFMA.FTZ R46, R99, R47, R46 ;  /* 0x0000002f632e7223 */ /* 0x000fe2000001002e */
[----:B------:R-:W-:-:S02]  /*4220*/  HADD2.F32 R47, -RZ, R114.H1_H1 ;  /* 0x30000072ff2f7230 */ /* 0x000fc40000004100 */
[----:B------:R-:W-:Y:S01]  /*4230*/  FMUL.FTZ R100, R87, R100 ;  /* 0x0000006457647220 */ /* 0x000fe20000410000 */
[----:B0-----:R-:W-:-:S04]  /*4240*/  IMAD.WIDE.U32 R102, R89, 0x10, R102 ;  /* 0x0000001059667825 */ /* 0x001fc800078e0066 */
[----:B------:R-:W-:Y:S01]  /*4250*/  FFMA.FTZ R47, R100, R98, R47 ;  /* 0x00000062642f7223 */ /* 0x000fe2000001002f */
[----:B------:R-:W-:-:S04]  /*4260*/  IADD3 R89, PT, PT, R89, 0x80, RZ ;  /* 0x0000008059597810 */ /* 0x000fc80007ffe0ff */
[----:B------:R0:W-:Y:S03]  /*4270*/  STG.E.128 desc[UR12][R102.64], R44 ;  /* 0x0000002c66007986 */ /* 0x0001e6000c101d0c */
.L_x_21580:
[----:B------:R-:W-:Y:S05]  /*4280*/  BSYNC.RECONVERGENT B0 ;  /* 0x0000000000007941 */ /* 0x000fea0003800200 */
.L_x_21579:
[----:B------:R-:W-:Y:S01]  /*4290*/  ISETP.GE.U32.AND P0, PT, R0, 0x100, PT ;  /* 0x000001000000780c */ /* 0x000fe20003f06070 */
[----:B------:R-:W-:-:S12]  /*42a0*/  BSSY.RECONVERGENT B0, `(.L_x_21581) ;  /* 0x000001a000007945 */ /* 0x000fd80003800200 */
[----:B------:R-:W-:Y:S05]  /*42b0*/  @!P0 BRA `(.L_x_21582) ;  /* 0x0000000000608947 */ /* 0x000fea0003800000 */
[----:B0-----:R-:W0:Y:S01]  /*42c0*/  LDC.64 R102, c[0x0][0x428] ;  /* 0x00010a00ff667b82 */ /* 0x001e220000000a00 */
        /* <DEDUP_REMOVED lines=23> */
.L_x_21582:
[----:B------:R-:W-:Y:S05]  /*4440*/  BSYNC.RECONVERGENT B0 ;  /* 0x0000000000007941 */ /* 0x000fea0003800200 */
.L_x_21581:
[----:B------:R-:W-:Y:S01]  /*4450*/  ISETP.GE.U32.AND P0, PT, R0, 0x180, PT ;  /* 0x000001800000780c */ /* 0x000fe20003f06070 */
[----:B------:R-:W-:-:S12]  /*4460*/  BSSY.RECONVERGENT B0, `(.L_x_21583) ;  /* 0x000001a000007945 */ /* 0x000fd80003800200 */
[----:B------:R-:W-:Y:S05]  /*4470*/  @!P0 BRA `(.L_x_21584) ;  /* 0x0000000000608947 */ /* 0x000fea0003800000 */
[----:B01----:R-:W0:Y:S01]  /*4480*/  LDC.64 R102, c[0x0][0x428] ;  /* 0x00010a00ff667b82 */ /* 0x003e220000000a00 */
        /* <DEDUP_REMOVED lines=23> */
.L_x_21584:
[----:B------:R-:W-:Y:S05]  /*4600*/  BSYNC.RECONVERGENT B0 ;  /* 0x0000000000007941 */ /* 0x000fea0003800200 */
.L_x_21583:
[----:B------:R-:W-:Y:S01]  /*4610*/  ISETP.GE.U32.AND P0, PT, R0, 0x200, PT ;  /* 0x000002000000780c */ /* 0x000fe20003f06070 */
[----:B------:R-:W-:-:S12]  /*4620*/  BSSY.RECONVERGENT B0, `(.L_x_21585) ;  /* 0x000001a000007945 */ /* 0x000fd80003800200 */
[----:B------:R-:W-:Y:S05]  /*4630*/  @!P0 BRA `(.L_x_21586) ;  /* 0x0000000000608947 */ /* 0x000fea0003800000 */
[----:B012---:R-:W0:Y:S01]  /*4640*/  LDC.64 R102, c[0x0][0x428] ;  /* 0x00010a00ff667b82 */ /* 0x007e220000000a00 */
        /* <DEDUP_REMOVED lines=23> */
.L_x_21586:
[----:B------:R-:W-:Y:S05]  /*47c0*/  BSYNC.RECONVERGENT B0 ;  /* 0x0000000000007941 */ /* 0x000fea0003800200 */
.L_x_21585:
[----:B------:R-:W-:Y:S04]  /*47d0*/  BSSY.RECONVERGENT B0, `(.L_x_21587) ;  /* 0x000001a000007945 */ /* 0x000fe80003800200 */
[----:B------:R-:W-:Y:S05]  /*47e0*/  @!P1 BRA `(.L_x_21588) ;  /* 0x0000000000609947 */ /* 0x000fea0003800000 */
[----:B0123--:R-:W0:Y:S01]  /*47f0*/  LDC.64 R102, c[0x0][0x428] ;  /* 0x00010a00ff667b82 */ /* 0x00fe220000000a00 */
        /* <DEDUP_REMOVED lines=23> */
.L_x_21588:
[----:B------:R-:W-:Y:S05]  /*4970*/  BSYNC.RECONVERGENT B0 ;  /* 0x0000000000007941 */ /* 0x000fea0003800200 */
.L_x_21587:
[----:B------:R-:W-:Y:S04]  /*4980*/  BSSY.RECONVERGENT B0, `(.L_x_21589) ;  /* 0x000001a000007945 */ /* 0x000fe80003800200 */
[----:B------:R-:W-:Y:S05]  /*4990*/  @!P2 BRA `(.L_x_21590) ;  /* 0x000000000060a947 */ /* 0x000fea0003800000 */
[----:B01234-:R-:W0:Y:S01]  /*49a0*/  LDC.64 R102, c[0x0][0x428] ;  /* 0x00010a00ff667b82 */ /* 0x01fe220000000a00 */
        /* <DEDUP_REMOVED lines=23> */
.L_x_21590:
[----:B------:R-:W-:Y:S05]  /*4b20*/  BSYNC.RECONVERGENT B0 ;  /* 0x0000000000007941 */ /* 0x000fea0003800200 */
.L_x_21589:
        /* <DEDUP_REMOVED lines=26> */
.L_x_21592:
[----:B------:R-:W-:Y:S05]  /*4cd0*/  BSYNC.RECONVERGENT B0 ;  /* 0x0000000000007941 */ /* 0x000fea0003800200 */
.L_x_21591:
[----:B------:R-:W-:Y:S04]  /*4ce0*/  BSSY.RECONVERGENT B0, `(.L_x_21578) ;  /* 0x0000011000007945 */ /* 0x000fe80003800200 */
[----:B------:R-:W-:Y:S05]  /*4cf0*/  @!P4 BRA `(.L_x_21593) ;  /* 0x00000000003cc947 */ /* 0x000fea0003800000 */
[----:B01234-:R-:W0:Y:S01]  /*4d00*/  LDC.64 R102, c[0x0][0x428] ;  /* 0x00010a00ff667b82 */ /* 0x01fe220000000a00 */
        /* <DEDUP_REMOVED lines=14> */
.L_x_21593:
[----:B------:R-:W-:Y:S05]  /*4df0*/  BSYNC.RECONVERGENT B0 ;  /* 0x0000000000007941 */ /* 0x000fea0003800200 */
.L_x_21578:
[----:B------:R-:W-:Y:S02]  /*4e00*/  UIADD3 UR7, UPT, UPT, UR7, UR18, URZ ;  /* 0x0000001207077290 */ /* 0x000fe4000fffe0ff */
[----:B------:R-:W-:Y:S02]  /*4e10*/  UPLOP3.LUT UP1, UPT, UPT, UPT, UP1, 0x40, 0x4 ;  /* 0x000000000004789c */ /* 0x000fe40003f2e810 */
[----:B------:R-:W-:-:S09]  /*4e20*/  UISETP.GE.AND UP0, UPT, UR7, UR19, UPT ;  /* 0x000000130700728c */ /* 0x000fd2000bf06270 */
[----:B------:R-:W-:Y:S05]  /*4e30*/  BRA.U !UP0, `(.L_x_21594) ;  /* 0xffffffc5088c7547 */ /* 0x000fea000b83ffff */
[----:B------:R-:W-:Y:S05]  /*4e40*/  EXIT ;  /* 0x000000000000794d */ /* 0x000fea0003800000 */
.L_x_21595:
        /* <DEDUP_REMOVED lines=11> */
.L_x_27332:


//--------------------- .text._ZN10layer_norm13ln_fwd_kernelINS_13Kernel_traitsI6__halfffffjLj4096ELj1ELj1ELj4ELj16ENS_18Kernel_traits_baseILj4096ES2_ffffjLj128EEEEELb0ELb1ELb1ELb1EEEvNS_9FwdParamsE --------------------------
	.section	.text._ZN10layer_norm13ln_fwd_kernelINS_13Kernel_traitsI6__halfffffjLj4096ELj1ELj1ELj4ELj16ENS_18Kernel_traits_baseILj4096ES2_ffffjLj128EEEEELb0ELb1ELb1ELb1EEEvNS_9FwdParamsE,"ax",@progbits
	.align	128
        .global         _ZN10layer_norm13ln_fwd_kernelINS_13Kernel_traitsI6__halfffffjLj4096ELj1ELj1ELj4ELj16ENS_18Kernel_traits_baseILj4096ES2_ffffjLj128EEEEELb0ELb1ELb1ELb1EEEvNS_9FwdParamsE
        .type           _ZN10layer_norm13ln_fwd_kernelINS_13Kernel_traitsI6__halfffffjLj4096ELj1ELj1ELj4ELj16ENS_18Kernel_traits_baseILj4096ES2_ffffjLj128EEEEELb0ELb1ELb1ELb1EEEvNS_9FwdParamsE,@function
        .size           _ZN10layer_norm13ln_fwd_kernelINS_13Kernel_traitsI6__halfffffjLj4096ELj1ELj1ELj4ELj16ENS_18Kernel_traits_baseILj4096ES2_ffffjLj128EEEEELb0ELb1ELb1ELb1EEEvNS_9FwdParamsE,(.L_x_27333 - _ZN10layer_norm13ln_fwd_kernelINS_13Kernel_traitsI6__halfffffjLj4096ELj1ELj1ELj4ELj16ENS_18Kernel_traits_baseILj4096ES2_ffffjLj128EEEEELb0ELb1ELb1ELb1EEEvNS_9FwdParamsE)
        .other          _ZN10layer_norm13ln_fwd_kernelINS_13Kernel_traitsI6__halfffffjLj4096ELj1ELj1ELj4ELj16ENS_18Kernel_traits_baseILj4096ES2_ffffjLj128EEEEELb0ELb1ELb1ELb1EEEvNS_9FwdParamsE,@"STO_CUDA_ENTRY STV_DEFAULT"
_ZN10layer_norm13ln_fwd_kernelINS_13Kernel_traitsI6__halfffffjLj4096ELj1ELj1ELj4ELj16ENS_18Kernel_traits_baseILj4096ES2_ffffjLj128EEEEELb0ELb1ELb1ELb1EEEvNS_9FwdParamsE:
.text._ZN10layer_norm13ln_fwd_kernelINS_13Kernel_traitsI6__halfffffjLj4096ELj1ELj1ELj4ELj16ENS_18Kernel_traits_baseILj4096ES2_ffffjLj128EEEEELb0ELb1ELb1ELb1EEEvNS_9FwdParamsE:
        /* <DEDUP_REMOVED lines=41> */
.L_x_21596:
        /* <DEDUP_REMOVED lines=28> */
.L_x_21597:
[----:B------:R-:W1:Y:S02]  /*0450*/  LDCU UR4, c[0x0][0x384] ;  /* 0x00007080ff0477ac */ /* 0x000e640008000800 */
[----:B-1----:R-:W-:-:S13]  /*0460*/  ISETP.GE.AND P0, PT, R0, UR4, PT ;  /* 0x0000000400007c0c */ /* 0x002fda000bf06270 */
[----:B------:R-:W-:Y:S05]  /*0470*/  @P0 EXIT ;  /* 0x000000000000094d */ /* 0x000fea0003800000 */
[----:B-----5:R-:W-:Y:S01]  /*0480*/  MOV R109, R4 ;  /* 0x00000004006d7202 */ /* 0x020fe20000000f00 */
[----:B------:R-:W1:Y:S01]  /*0490*/  LDCU.U8 UR4, c[0x0][0x410] ;  /* 0x00008200ff0477ac */ /* 0x000e620008000000 */
[--C-:B------:R-:W-:Y:S02]  /*04a0*/  SHF.R.U64 R110, R4, 0x10, R5.reuse ;  /* 0x00000010046e7819 */ /* 0x100fe40000001205 */
[----:B------:R-:W-:Y:S01]  /*04b0*/  SHF.R.U32.HI R4, RZ, 0x10, R5 ;  /* 0x00000010ff047819 */ /* 0x000fe20000011605 */
[----:B------:R-:W2:Y:S01]  /*04c0*/  LDCU UR11, c[0x0][0x40c] ;  /* 0x00008180ff0b77ac */ /* 0x000ea20008000800 */
[----:B------:R-:W-:Y:S02]  /*04d0*/  MOV R107, R6 ;  /* 0x00000006006b7202 */ /* 0x000fe40000000f00 */
[----:B------:R-:W-:Y:S01]  /*04e0*/  SHF.R.U64 R108, R6, 0x10, R7 ;  /* 0x00000010066c7819 */ /* 0x000fe20000001207 */
[----:B------:R-:W3:Y:S01]  /*04f0*/  LDCU UR10, c[0x0][0x400] ;  /* 0x00008000ff0a77ac */ /* 0x000ee20008000800 */
[----:B------:R-:W-:-:S02]  /*0500*/  MOV R6, R5 ;  /* 0x0000000500067202 */ /* 0x000fc40000000f00 */
[----:B------:R-:W-:Y:S01]  /*0510*/  PRMT R110, R110, 0x5410, R4 ;  /* 0x000054106e6e7816 */ /* 0x000fe20000000004 */
[----:B------:R-:W4:Y:S01]  /*0520*/  LDCU.64 UR8, c[0x0][0x3a0] ;  /* 0x00007400ff0877ac */ /* 0x000f220008000a00 */
        /* <DEDUP_REMOVED lines=31> */
[----:B0-----:R-:W-:Y:S02]  /*0720*/  MOV R36, R19 ;  /* 0x0000001300247202 */ /* 0x001fe40000000f00 */
[----:B------:R-:W-:Y:S02]  /*0730*/  SHF.R.U32.HI R41, RZ, 0x10, R19 ;  /* 0x00000010ff297819 */ /* 0x000fe40000011613 */
[----:B------:R-:W-:Y:S02]  /*0740*/  MOV R37, R23 ;  /* 0x0000001700257202 */ /* 0x000fe40000000f00 */
[----:B------:R-:W-:Y:S02]  /*0750*/  SHF.R.U32.HI R42, RZ, 0x10, R23 ;  /* 0x00000010ff2a7819 */ /* 0x000fe40000011617 */
[----:B------:R-:W-:-:S02]  /*0760*/  MOV R68, R24 ;  /* 0x0000001800447202 */ /* 0x000fc40000000f00 */
[----:B------:R-:W-:Y:S02]  /*0770*/  MOV R38, R25 ;  /* 0x0000001900267202 */ /* 0x000fe40000000f00 */
[--C-:B------:R-:W-:Y:S02]  /*0780*/  SHF.R.U64 R69, R24, 0x10, R25.reuse ;  /* 0x0000001018457819 */ /* 0x100fe40000001219 */
[----:B------:R-:W-:Y:S02]  /*0790*/  SHF.R.U32.HI R43, RZ, 0x10, R25 ;  /* 0x00000010ff2b7819 */ /* 0x000fe40000011619 */
[----:B------:R-:W-:Y:S02]  /*07a0*/  MOV R70, R26 ;  /* 0x0000001a00467202 */ /* 0x000fe40000000f00 */
[----:B------:R-:W-:Y:S02]  /*07b0*/  MOV R39, R27 ;  /* 0x0000001b00277202 */ /* 0x000fe40000000f00 */
[----:B------:R-:W-:-:S02]  /*07c0*/  SHF.R.U64 R71, R26, 0x10, R27 ;  /* 0x000000101a477819 */ /* 0x000fc4000000121b */
[----:B------:R-:W-:Y:S02]  /*07d0*/  SHF.R.U32.HI R58, RZ, 0x10, R27 ;  /* 0x00000010ff3a7819 */ /* 0x000fe4000001161b */
[----:B------:R-:W-:Y:S02]  /*07e0*/  MOV R72, R28 ;  /* 0x0000001c00487202 */ /* 0x000fe40000000f00 */
[----:B------:R-:W-:Y:S02]  /*07f0*/  MOV R40, R29 ;  /* 0x0000001d00287202 */ /* 0x000fe40000000f00 */
[----:B------:R-:W-:Y:S02]  /*0800*/  SHF.R.U64 R73, R28, 0x10, R29 ;  /* 0x000000101c497819 */ /* 0x000fe4000000121d */
[----:B------:R-:W-:Y:S02]  /*0810*/  MOV R22, R20 ;  /* 0x0000001400167202 */ /* 0x000fe40000000f00 */
[----:B------:R-:W-:-:S02]  /*0820*/  SHF.R.U64 R96, R20, 0x10, R21 ;  /* 0x0000001014607819 */ /* 0x000fc40000001215 */
[----:B------:R-:W-:Y:S02]  /*0830*/  MOV R18, R17 ;  /* 0x0000001100127202 */ /* 0x000fe40000000f00 */
[----:B------:R-:W-:Y:S02]  /*0840*/  MOV R16, R15 ;  /* 0x0000000f00107202 */ /* 0x000fe40000000f00 */
[----:B------:R-:W-:Y:S02]  /*0850*/  MOV R14, R13 ;  /* 0x0000000d000e7202 */ /* 0x000fe40000000f00 */
[----:B------:R-:W-:Y:S02]  /*0860*/  MOV R12, R11 ;  /* 0x0000000b000c7202 */ /* 0x000fe40000000f00 */
[----:B------:R-:W-:Y:S02]  /*0870*/  MOV R10, R9 ;  /* 0x00000009000a7202 */ /* 0x000fe40000000f00 */
[----:B------:R-:W-:-:S02]  /*0880*/  MOV R8, R7 ;  /* 0x0000000700087202 */ /* 0x000fc40000000f00 */
[----:B------:R-:W-:Y:S02]  /*0890*/  PRMT R115, R115, 0x5410, R4 ;  /* 0x0000541073737816 */ /* 0x000fe40000000004 */
[----:B------:R-:W-:Y:S02]  /*08a0*/  PRMT R116, R116, 0x5410, R5 ;  /* 0x0000541074747816 */ /* 0x000fe40000000005 */
[----:B------:R-:W-:Y:S02]  /*08b0*/  SHF.R.U32.HI R29, RZ, 0x10, R29 ;  /* 0x00000010ff1d7819 */ /* 0x000fe4000001161d */
[----:B------:R-:W-:Y:S02]  /*08c0*/  MOV R74, R30 ;  /* 0x0000001e004a7202 */ /* 0x000fe40000000f00 */
[----:B------:R-:W-:Y:S02]  /*08d0*/  MOV R27, R31 ;  /* 0x0000001f001b7202 */ /* 0x000fe40000000f00 */
[----:B------:R-:W-:-:S02]  /*08e0*/  SHF.R.U64 R75, R30, 0x10, R31 ;  /* 0x000000101e4b7819 */ /* 0x000fc4000000121f */
[----:B------:R-:W-:Y:S02]  /*08f0*/  SHF.R.U32.HI R28, RZ, 0x10, R31 ;  /* 0x00000010ff1c7819 */ /* 0x000fe4000001161f */
[----:B------:R-:W-:Y:S02]  /*0900*/  MOV R76, R32 ;  /* 0x00000020004c7202 */ /* 0x000fe40000000f00 */
[----:B------:R-:W-:Y:S02]  /*0910*/  MOV R25, R33 ;  /* 0x0000002100197202 */ /* 0x000fe40000000f00 */
[--C-:B------:R-:W-:Y:S02]  /*0920*/  SHF.R.U64 R77, R32, 0x10, R33.reuse ;  /* 0x00000010204d7819 */ /* 0x100fe40000001221 */
[----:B------:R-:W-:Y:S02]  /*0930*/  SHF.R.U32.HI R26, RZ, 0x10, R33 ;  /* 0x00000010ff1a7819 */ /* 0x000fe40000011621 */
[----:B------:R-:W-:-:S02]  /*0940*/  MOV R78, R34 ;  /* 0x00000022004e7202 */ /* 0x000fc40000000f00 */
[----:B------:R-:W-:Y:S02]  /*0950*/  MOV R23, R35 ;  /* 0x0000002300177202 */ /* 0x000fe40000000f00 */
[--C-:B------:R-:W-:Y:S02]  /*0960*/  SHF.R.U64 R79, R34, 0x10, R35.reuse ;  /* 0x00000010224f7819 */ /* 0x100fe40000001223 */
[----:B------:R-:W-:Y:S02]  /*0970*/  SHF.R.U32.HI R24, RZ, 0x10, R35 ;  /* 0x00000010ff187819 */ /* 0x000fe40000011623 */
[----:B------:R-:W-:Y:S02]  /*0980*/  MOV R19, R21 ;  /* 0x0000001500137202 */ /* 0x000fe40000000f00 */
[----:B------:R-:W-:Y:S02]  /*0990*/  SHF.R.U32.HI R20, RZ, 0x10, R21 ;  /* 0x00000010ff147819 */ /* 0x000fe40000011615 */
[----:B------:R-:W-:-:S02]  /*09a0*/  SHF.R.U32.HI R17, RZ, 0x10, R17 ;  /* 0x00000010ff117819 */ /* 0x000fc40000011611 */
[----:B------:R-:W-:Y:S02]  /*09b0*/  SHF.R.U32.HI R15, RZ, 0x10, R15 ;  /* 0x00000010ff0f7819 */ /* 0x000fe4000001160f */
[----:B------:R-:W-:Y:S02]  /*09c0*/  SHF.R.U32.HI R13, RZ, 0x10, R13 ;  /* 0x00000010ff0d7819 */ /* 0x000fe4000001160d */
[----:B------:R-:W-:Y:S02]  /*09d0*/  SHF.R.U32.HI R11, RZ, 0x10, R11 ;  /* 0x00000010ff0b7819 */ /* 0x000fe4000001160b */
[----:B------:R-:W-:Y:S02]  /*09e0*/  SHF.R.U32.HI R9, RZ, 0x10, R9 ;  /* 0x00000010ff097819 */ /* 0x000fe40000011609 */
[----:B------:R-:W-:Y:S02]  /*09f0*/  SHF.R.U32.HI R7, RZ, 0x10, R7 ;  /* 0x00000010ff077819 */ /* 0x000fe40000011607 */
[----:B------:R-:W-:-:S02]  /*0a00*/  SHF.R.U64 R117, R44, 0x10, R45 ;  /* 0x000000102c757819 */ /* 0x000fc4000000122d */
        /* <DEDUP_REMOVED lines=35> */
[----:B------:R-:W-:-:S02]  /*0c40*/  PRMT R117, R117, 0x5410, R4 ;  /* 0x0000541075757816 */ /* 0x000fc40000000004 */
[----:B--234-:R-:W-:-:S09]  /*0c50*/  PRMT R118, R118, 0x5410, R5 ;  /* 0x0000541076767816 */ /* 0x01cfd20000000005 */
.L_x_21617:
[----:B------:R-:W0:Y:S08]  /*0c60*/  LDC.64 R12, c[0x0][0x3f0] ;  /* 0x0000fc00ff0c7b82 */ /* 0x000e300000000a00 */
[----:B------:R-:W1:Y:S08]  /*0c70*/  LDC R94, c[0x0][0x388] ;  /* 0x0000e200ff5e7b82 */ /* 0x000e700000000800 */
[----:B------:R-:W2:Y:S01]  /*0c80*/  LDC.64 R80, c[0x0][0x3f8] ;  /* 0x0000fe00ff507b82 */ /* 0x000ea20000000a00 */
[----:B0-----:R-:W-:-:S06]  /*0c90*/  IMAD.WIDE R40, R0, 0x4, R12 ;  /* 0x0000000400287825 */ /* 0x001fcc00078e020c */
[----:B------:R-:W3:Y:S01]  /*0ca0*/  LDG.E R40, desc[UR6][R40.64] ;  /* 0x0000000628287981 */ /* 0x000ee2000c1e1900 */
[----:B------:R-:W-:Y:S02]  /*0cb0*/  HFMA2 R83, -RZ, RZ, 0, 0 ;  /* 0x00000000ff537431 */ /* 0x000fe400000001ff */
[----:B--2---:R-:W-:-:S06]  /*0cc0*/  IMAD.WIDE R80, R0, 0x4, R80 ;  /* 0x0000000400507825 */ /* 0x004fcc00078e0250 */
[----:B------:R0:W5:Y:S01]  /*0cd0*/  LDG.E R80, desc[UR6][R80.64] ;  /* 0x0000000650507981 */ /* 0x000162000c1e1900 */
[----:B---3--:R-:W-:-:S13]  /*0ce0*/  ISETP.GE.AND P2, PT, R40, 0x1, PT ;  /* 0x000000012800780c */ /* 0x008fda0003f46270 */
[----:B------:R-:W2:Y:S01]  /*0cf0*/  @P2 LDC.64 R12, c[0x0][0x390] ;  /* 0x0000e400ff0c2b82 */ /* 0x000ea20000000a00 */
[----:B------:R-:W-:-:S05]  /*0d00*/  @P2 IADD3 R15, PT, PT, R40, -0x1, RZ ;  /* 0xffffffff280f2810 */ /* 0x000fca0007ffe0ff */
[----:B-1----:R-:W-:-:S05]  /*0d10*/  @P2 IMAD R15, R15, R94, RZ ;  /* 0x0000005e0f0f2224 */ /* 0x002fca00078e02ff */
[----:B------:R-:W-:-:S04]  /*0d20*/  @P2 SHF.R.S32.HI R14, RZ, 0x1f, R15 ;  /* 0x0000001fff0e2819 */ /* 0x000fc8000001140f */
[----:B------:R-:W-:-:S04]  /*0d30*/  @P2 LEA.HI R14, R14, R15, RZ, 0x2 ;  /* 0x0000000f0e0e2211 */ /* 0x000fc800078f10ff */
[----:B------:R-:W-:-:S05]  /*0d40*/  @P2 LEA.HI.SX32 R83, R14, R63, 0x1e ;  /* 0x0000003f0e532211 */ /* 0x000fca00078ff2ff */
[----:B--2---:R-:W-:-:S05]  /*0d50*/  @P2 IMAD.WIDE.U32 R12, R83, 0x10, R12 ;  /* 0x00000010530c2825 */ /* 0x004fca00078e000c */
[----:B------:R0:W5:Y:S01]  /*0d60*/  @P2 LDG.E.128 R4, desc[UR6][R12.64] ;  /* 0x000000060c042981 */ /* 0x000162000c1e1d00 */
[----:B------:R-:W-:Y:S01]  /*0d70*/  ISETP.NE.U32.AND P0, PT, RZ, UR8, PT ;  /* 0x00000008ff007c0c */ /* 0x000fe2000bf05070 */
[----:B------:R-:W-:-:S03]  /*0d80*/  IMAD R14, R0, R94, RZ ;  /* 0x0000005e000e7224 */ /* 0x000fc600078e02ff */
[----:B------:R-:W-:Y:S02]  /*0d90*/  ISETP.NE.AND.EX P0, PT, RZ, UR9, PT, P0 ;  /* 0x00000009ff007c0c */ /* 0x000fe4000bf05300 */
[----:B------:R-:W-:-:S04]  /*0da0*/  SHF.R.S32.HI R15, RZ, 0x1f, R14 ;  /* 0x0000001fff0f7819 */ /* 0x000fc8000001140e */
[----:B------:R-:W-:-:S04]  /*0db0*/  LEA.HI R82, R15, R14, RZ, 0x2 ;  /* 0x0000000e0f527211 */ /* 0x000fc800078f10ff */
[----:B------:R-:W-:-:S03]  /*0dc0*/  LEA.HI.SX32 R82, R82, R63, 0x1e ;  /* 0x0000003f52527211 */ /* 0x000fc600078ff2ff */
[----:B0-----:R-:W-:Y:S05]  /*0dd0*/  @!P0 BRA `(.L_x_21598) ;  /* 0x0000000000648947 */ /* 0x001fea0003800000 */
[----:B------:R-:W0:Y:S02]  /*0de0*/  LDC.64 R8, c[0x0][0x3a0] ;  /* 0x0000e800ff087b82 */ /* 0x000e240000000a00 */
[----:B0-----:R-:W-:-:S06]  /*0df0*/  IMAD.WIDE.U32 R8, R82, 0x10, R8 ;  /* 0x0000001052087825 */ /* 0x001fcc00078e0008 */
[----:B------:R-:W2:Y:S01]  /*0e00*/  LDG.E.128 R8, desc[UR6][R8.64] ;  /* 0x0000000608087981 */ /* 0x000ea2000c1e1d00 */
[----:B------:R-:W-:-:S13]  /*0e10*/  ISETP.GT.AND P3, PT, R40, RZ, PT ;  /* 0x000000ff2800720c */ /* 0x000fda0003f64270 */
[----:B------:R-:W0:Y:S01]  /*0e20*/  @P3 LDC R15, c[0x0][0x40c] ;  /* 0x00010300ff0f3b82 */ /* 0x000e220000000800 */
[--C-:B------:R-:W-:Y:S02]  /*0e30*/  @P3 HADD2.F32 R16, -RZ, R64.reuse.H0_H0 ;  /* 0x20000040ff103230 */ /* 0x100fe40000004100 */
[----:B------:R-:W-:Y:S02]  /*0e40*/  @P3 HADD2.F32 R17, -RZ, R65.H0_H0 ;  /* 0x20000041ff113230 */ /* 0x000fe40000004100 */
[----:B------:R-:W-:-:S03]  /*0e50*/  @P3 HADD2.F32 R20, -RZ, R64.H1_H1 ;  /* 0x30000040ff143230 */ /* 0x000fc60000004100 */
[----:B------:R-:W1:Y:S08]  /*0e60*/  @P3 LDC R18, c[0x0][0x40c] ;  /* 0x00010300ff123b82 */ /* 0x000e700000000800 */
[----:B------:R-:W3:Y:S01]  /*0e70*/  @P3 LDC R19, c[0x0][0x40c] ;  /* 0x00010300ff133b82 */ /* 0x000ee20000000800 */
[----:B0----5:R-:W-:Y:S01]  /*0e80*/  @P3 FMUL.FTZ R15, R4, R15 ;  /* 0x0000000f040f3220 */ /* 0x021fe20000410000 */
        /* <DEDUP_REMOVED lines=11> */
[----:B------:R-:W-:-:S04]  /*0f40*/  FMUL.FTZ R16, R7, UR11 ;  /* 0x0000000b07107c20 */ /* 0x000fc80008410000 */
[----:B------:R-:W-:Y:S01]  /*0f50*/  FFMA.FTZ R15, R16, R15, R11 ;  /* 0x0000000f100f7223 */ /* 0x000fe2000001000b */
[----:B------:R-:W-:Y:S06]  /*0f60*/  BRA `(.L_x_21599) ;  /* 0x0000000000487947 */ /* 0x000fec0003800000 */
.L_x_21598:
[----:B------:R-:W0:Y:S01]  /*0f70*/  @P2 LDC R23, c[0x0][0x40c] ;  /* 0x00010300ff172b82 */ /* 0x000e220000000800 */
[--C-:B------:R-:W-:Y:S01]  /*0f80*/  @P2 HADD2.F32 R18, -RZ, R64.reuse.H0_H0 ;  /* 0x20000040ff122230 */ /* 0x100fe20000004100 */
[----:B------:R-:W-:Y:S01]  /*0f90*/  CS2R R12, SRZ ;  /* 0x00000000000c7805 */ /* 0x000fe2000001ff00 */
[--C-:B------:R-:W-:Y:S01]  /*0fa0*/  @P2 HADD2.F32 R19, -RZ, R65.reuse.H0_H0 ;  /* 0x20000041ff132230 */ /* 0x100fe20000004100 */
[----:B------:R-:W-:Y:S01]  /*0fb0*/  CS2R R14, SRZ ;  /* 0x00000000000e7805 */ /* 0x000fe2000001ff00 */
[----:B------:R-:W-:Y:S02]  /*0fc0*/  @P2 HADD2.F32 R20, -RZ, R64.H1_H1 ;  /* 0x30000040ff142230 */ /* 0x000fe40000004100 */
[----:B------:R-:W-:Y:S01]  /*0fd0*/  @P2 HADD2.F32 R21, -RZ, R65.H1_H1 ;  /* 0x30000041ff152230 */ /* 0x000fe20000004100 */
[----:B------:R-:W1:Y:S08]  /*0fe0*/  @P2 LDC R22, c[0x0][0x40c] ;  /* 0x00010300ff162b82 */ /* 0x000e700000000800 */
[----:B------:R-:W2:Y:S08]  /*0ff0*/  @P2 LDC R17, c[0x0][0x40c] ;  /* 0x00010300ff112b82 */ /* 0x000eb00000000800 */
[----:B------:R-:W3:Y:S01]  /*1000*/  @P2 LDC R16, c[0x0][0x40c] ;  /* 0x00010300ff102b82 */ /* 0x000ee20000000800 */
[----:B0----5:R-:W-:-:S04]  /*1010*/  @P2 FMUL.FTZ R23, R4, R23 ;  /* 0x0000001704172220 */ /* 0x021fc80000410000 */
[----:B------:R-:W-:Y:S01]  /*1020*/  @P2 FMUL.FTZ R12, R23, R18 ;  /* 0x00000012170c2220 */ /* 0x000fe20000410000 */
[----:B-1----:R-:W-:-:S04]  /*1030*/  @P2 FMUL.FTZ R22, R5, R22 ;  /* 0x0000001605162220 */ /* 0x002fc80000410000 */
[----:B------:R-:W-:Y:S01]  /*1040*/  @P2 FMUL.FTZ R13, R22, R19 ;  /* 0x00000013160d2220 */ /* 0x000fe20000410000 */
[----:B--2---:R-:W-:-:S04]  /*1050*/  @P2 FMUL.FTZ R17, R6, R17 ;  /* 0x0000001106112220 */ /* 0x004fc80000410000 */
[----:B------:R-:W-:Y:S01]  /*1060*/  @P2 FMUL.FTZ R14, R17, R20 ;  /* 0x00000014110e2220 */ /* 0x000fe20000410000 */
[----:B---3--:R-:W-:-:S04]  /*1070*/  @P2 FMUL.FTZ R16, R7, R16 ;  /* 0x0000001007102220 */ /* 0x008fc80000410000 */
[----:B------:R-:W-:-:S07]  /*1080*/  @P2 FMUL.FTZ R15, R16, R21 ;  /* 0x00000015100f2220 */ /* 0x000fce0000410000 */
.L_x_21599:
        /* <DEDUP_REMOVED lines=12> */
[----:B------:R-:W-:Y:S02]  /*1150*/  ISETP.GT.AND P3, PT, R40, RZ, PT ;  /* 0x000000ff2800720c */ /* 0x000fe40003f64270 */
[----:B0----5:R-:W-:Y:S02]  /*1160*/  MOV R16, R8 ;  /* 0x0000000800107202 */ /* 0x021fe40000000f00 */
[----:B------:R-:W-:Y:S02]  /*1170*/  MOV R17, R9 ;  /* 0x0000000900117202 */ /* 0x000fe40000000f00 */
[----:B------:R-:W-:-:S07]  /*1180*/  MOV R18, R10 ;  /* 0x0000000a00127202 */ /* 0x000fce0000000f00 */
[----:B------:R-:W0:Y:S01]  /*1190*/  @P3 LDC R19, c[0x0][0x40c] ;  /* 0x00010300ff133b82 */ /* 0x000e220000000800 */
[--C-:B------:R-:W-:Y:S02]  /*11a0*/  @P3 HADD2.F32 R25, -RZ, R66.reuse.H0_H0 ;  /* 0x20000042ff193230 */ /* 0x100fe40000004100 */
[----:B------:R-:W-:Y:S02]  /*11b0*/  @P3 HADD2.F32 R24, -RZ, R67.H0_H0 ;  /* 0x20000043ff183230 */ /* 0x000fe40000004100 */
[----:B------:R-:W-:-:S03]  /*11c0*/  @P3 HADD2.F32 R23, -RZ, R66.H1_H1 ;  /* 0x30000042ff173230 */ /* 0x000fc60000004100 */
        /* <DEDUP_REMOVED lines=14> */
.L_x_21600:
[----:B------:R-:W1:Y:S01]  /*12b0*/  @P2 LDC R28, c[0x0][0x40c] ;  /* 0x00010300ff1c2b82 */ /* 0x000e620000000800 */
[--C-:B------:R-:W-:Y:S01]  /*12c0*/  @P2 HADD2.F32 R27, -RZ, R66.reuse.H0_H0 ;  /* 0x20000042ff1b2230 */ /* 0x100fe20000004100 */
[----:B0-----:R-:W-:Y:S01]  /*12d0*/  CS2R R16, SRZ ;  /* 0x0000000000107805 */ /* 0x001fe2000001ff00 */
[--C-:B------:R-:W-:Y:S01]  /*12e0*/  @P2 HADD2.F32 R25, -RZ, R67.reuse.H0_H0 ;  /* 0x20000043ff192230 */ /* 0x100fe20000004100 */
[----:B------:R-:W-:Y:S01]  /*12f0*/  CS2R R18, SRZ ;  /* 0x0000000000127805 */ /* 0x000fe2000001ff00 */
[----:B------:R-:W-:Y:S02]  /*1300*/  @P2 HADD2.F32 R23, -RZ, R66.H1_H1 ;  /* 0x30000042ff172230 */ /* 0x000fe40000004100 */
[----:B------:R-:W-:Y:S01]  /*1310*/  @P2 HADD2.F32 R21, -RZ, R67.H1_H1 ;  /* 0x30000043ff152230 */ /* 0x000fe20000004100 */
[----:B------:R-:W0:Y:S08]  /*1320*/  @P2 LDC R26, c[0x0][0x40c] ;  /* 0x00010300ff1a2b82 */ /* 0x000e300000000800 */
[----:B------:R-:W2:Y:S08]  /*1330*/  @P2 LDC R24, c[0x0][0x40c] ;  /* 0x00010300ff182b82 */ /* 0x000eb00000000800 */
[----:B------:R-:W3:Y:S01]  /*1340*/  @P2 LDC R22, c[0x0][0x40c] ;  /* 0x00010300ff162b82 */ /* 0x000ee20000000800 */
[----:B-1---5:R-:W-:-:S04]  /*1350*/  @P2 FMUL.FTZ R28, R4, R28 ;  /* 0x0000001c041c2220 */ /* 0x022fc80000410000 */
[----:B------:R-:W-:Y:S01]  /*1360*/  @P2 FMUL.FTZ R16, R28, R27 ;  /* 0x0000001b1c102220 */ /* 0x000fe20000410000 */
[----:B0-----:R-:W-:-:S04]  /*1370*/  @P2 FMUL.FTZ R26, R5, R26 ;  /* 0x0000001a051a2220 */ /* 0x001fc80000410000 */
[----:B------:R-:W-:Y:S01]  /*1380*/  @P2 FMUL.FTZ R17, R26, R25 ;  /* 0x000000191a112220 */ /* 0x000fe20000410000 */
[----:B--2---:R-:W-:-:S04]  /*1390*/  @P2 FMUL.FTZ R24, R6, R24 ;  /* 0x0000001806182220 */ /* 0x004fc80000410000 */
[----:B------:R-:W-:Y:S01]  /*13a0*/  @P2 FMUL.FTZ R18, R24, R23 ;  /* 0x0000001718122220 */ /* 0x000fe20000410000 */
[----:B---3--:R-:W-:-:S04]  /*13b0*/  @P2 FMUL.FTZ R22, R7, R22 ;  /* 0x0000001607162220 */ /* 0x008fc80000410000 */
[----:B------:R-:W-:-:S07]  /*13c0*/  @P2 FMUL.FTZ R19, R22, R21 ;  /* 0x0000001516132220 */ /* 0x000fce0000410000 */
.L_x_21601:
[----:B------:R-:W0:Y:S01]  /*13d0*/  @P2 LDC.64 R26, c[0x0][0x390] ;  /* 0x0000e400ff1a2b82 */ /* 0x000e220000000a00 */
[----:B------:R-:W-:Y:S01]  /*13e0*/  @P2 IADD3 R21, PT, PT, R83, 0x100, RZ ;  /* 0x0000010053152810 */ /* 0x000fe20007ffe0ff */
[----:B------:R-:W-:Y:S01]  /*13f0*/  IMAD.WIDE.U32 R28, R20, 0x10, R86 ;  /* 0x00000010141c7825 */ /* 0x000fe200078e0056 */
[----:B------:R-:W-:-:S04]  /*1400*/  IADD3 R24, PT, PT, R82, 0x100, RZ ;  /* 0x0000010052187810 */ /* 0x000fc80007ffe0ff */
[----:B------:R1:W-:Y:S01]  /*1410*/  STG.E.128 desc[UR6][R28.64], R16 ;  /* 0x000000101c007986 */ /* 0x0003e2000c101d06 */
[----:B------:R-:W2:Y:S01]  /*1420*/  @P0 LDC.64 R22, c[0x0][0x3a0] ;  /* 0x0000e800ff160b82 */ /* 0x000ea20000000a00 */
[----:B0-----:R-:W-:-:S05]  /*1430*/  @P2 IMAD.WIDE.U32 R26, R21, 0x10, R26 ;  /* 0x00000010151a2825 */ /* 0x001fca00078e001a */
        /* <DEDUP_REMOVED lines=8> */
[----:B------:R-:W0:Y:S01]  /*14c0*/  @P3 LDC R23, c[0x0][0x40c] ;  /* 0x00010300ff173b82 */ /* 0x000e220000000800 */
[--C-:B------:R-:W-:Y:S02]  /*14d0*/  @P3 HADD2.F32 R27, -RZ, R68.reuse.H1_H1 ;  /* 0x30000044ff1b3230 */ /* 0x100fe40000004100 */
[----:B------:R-:W-:Y:S02]  /*14e0*/  @P3 HADD2.F32 R29, -RZ, R68.H0_H0 ;  /* 0x20000044ff1d3230 */ /* 0x000fe40000004100 */
        /* <DEDUP_REMOVED lines=15> */
.L_x_21602:
[----:B------:R-:W0:Y:S01]  /*15e0*/  @P2 LDC R32, c[0x0][0x40c] ;  /* 0x00010300ff202b82 */ /* 0x000e220000000800 */
[--C-:B------:R-:W-:Y:S01]  /*15f0*/  @P2 HADD2.F32 R31, -RZ, R68.reuse.H0_H0 ;  /* 0x20000044ff1f2230 */ /* 0x100fe20000004100 */
[----:B------:R-:W-:Y:S01]  /*1600*/  CS2R R20, SRZ ;  /* 0x0000000000147805 */ /* 0x000fe2000001ff00 */
[--C-:B-1----:R-:W-:Y:S01]  /*1610*/  @P2 HADD2.F32 R29, -RZ, R69.reuse.H0_H0 ;  /* 0x20000045ff1d2230 */ /* 0x102fe20000004100 */
        /* <DEDUP_REMOVED lines=14> */
.L_x_21603:
        /* <DEDUP_REMOVED lines=33> */
.L_x_21604:
        /* <DEDUP_REMOVED lines=18> */
.L_x_21605:
        /* <DEDUP_REMOVED lines=33> */
.L_x_21606:
        /* <DEDUP_REMOVED lines=18> */
.L_x_21607:
        /* <DEDUP_REMOVED lines=33> */
.L_x_21608:
[----:B------:R-:W0:Y:S01]  /*1f70*/  @P2 LDC R58, c[0x0][0x40c] ;  /* 0x00010300ff3a2b82 */ /* 0x000e220000000800 */
[--C-:B------:R-:W-:Y:S01]  /*1f80*/  @P2 HADD2.F32 R43, -RZ, R74.reuse.H0_H0 ;  /* 0x2000004aff2b2230 */ /* 0x100fe20000004100 */
[----:B------:R-:W-:Y:S01]  /*1f90*/  CS2R R32, SRZ ;  /* 0x0000000000207805 */ /* 0x000fe2000001ff00 */
[--C-:B------:R-:W-:Y:S01]  /*1fa0*/  @P2 HADD2.F32 R41, -RZ, R75.reuse.H0_H0 ;  /* 0x2000004bff292230 */ /* 0x100fe20000004100 */
[----:B-1----:R-:W-:Y:S01]  /*1fb0*/  CS2R R34, SRZ ;  /* 0x0000000000227805 */ /* 0x002fe2000001ff00 */
        /* <DEDUP_REMOVED lines=13> */
.L_x_21609:
        /* <DEDUP_REMOVED lines=12> */
[----:B-----5:R-:W-:Y:S02]  /*2150*/  MOV R38, R10 ;  /* 0x0000000a00267202 */ /* 0x020fe40000000f00 */
[----:B-1----:R-:W-:Y:S02]  /*2160*/  MOV R36, R8 ;  /* 0x0000000800247202 */ /* 0x002fe40000000f00 */
        /* <DEDUP_REMOVED lines=19> */
.L_x_21610:
[----:B------:R-:W0:Y:S01]  /*22a0*/  @P2 LDC R81, c[0x0][0x40c] ;  /* 0x00010300ff512b82 */ /* 0x000e220000000800 */
[--C-:B------:R-:W-:Y:S01]  /*22b0*/  @P2 HADD2.F32 R61, -RZ, R76.reuse.H0_H0 ;  /* 0x2000004cff3d2230 */ /* 0x100fe20000004100 */
[----:B-1----:R-:W-:Y:S01]  /*22c0*/  CS2R R36, SRZ ;  /* 0x0000000000247805 */ /* 0x002fe2000001ff00 */
        /* <DEDUP_REMOVED lines=15> */
.L_x_21611:
        /* <DEDUP_REMOVED lines=12> */
[----:B------:R-:W-:Y:S02]  /*2480*/  ISETP.GT.AND P0, PT, R40, RZ, PT ;  /* 0x000000ff2800720c */ /* 0x000fe40003f04270 */
[----:B--2--5:R-:W-:Y:S02]  /*2490*/  MOV R42, R10 ;  /* 0x0000000a002a7202 */ /* 0x024fe40000000f00 */
        /* <DEDUP_REMOVED lines=20> */
.L_x_21612:
[----:B--2---:R-:W0:Y:S01]  /*25e0*/  @P2 LDC R85, c[0x0][0x40c] ;  /* 0x00010300ff552b82 */ /* 0x004e220000000800 */
        /* <DEDUP_REMOVED lines=17> */
.L_x_21613:
[----:B------:R-:W-:Y:S01]  /*2700*/  FADD.FTZ R60, RZ, R12 ;  /* 0x0000000cff3c7221 */ /* 0x000fe20000010000 */
[----:B------:R-:W-:Y:S01]  /*2710*/  ISETP.GT.U32.AND P0, PT, R62, 0x3, PT ;  /* 0x000000033e00780c */ /* 0x000fe20003f04070 */
[----:B------:R-:W-:Y:S01]  /*2720*/  IMAD.WIDE.U32 R86, R58, 0x10, R86 ;  /* 0x000000103a567825 */ /* 0x000fe200078e0056 */
[----:B------:R-:W-:-:S03]  /*2730*/  PLOP3.LUT P3, PT, PT, PT, UP0, 0x80, 0x8 ;  /* 0x000000000008781c */ /* 0x000fc60003f6f008 */
[----:B------:R-:W-:Y:S01]  /*2740*/  FADD.FTZ R60, R60, R13 ;  /* 0x0000000d3c3c7221 */ /* 0x000fe20000010000 */
[----:B------:R-:W-:Y:S01]  /*2750*/  PLOP3.LUT P2, PT, PT, PT, PT, 0x8, 0x80 ;  /* 0x000000000080781c */ /* 0x000fe20003f4e170 */
[----:B------:R-:W-:Y:S01]  /*2760*/  BSSY.RECONVERGENT B0, `(.L_x_21614) ;  /* 0x0000085000007945 */ /* 0x000fe20003800200 */
[----:B------:R-:W-:Y:S01]  /*2770*/  STG.E.128 desc[UR6][R86.64], R40 ;  /* 0x0000002856007986 */ /* 0x000fe2000c101d06 */
[----:B------:R-:W-:-:S04]  /*2780*/  FADD.FTZ R60, R60, R14 ;  /* 0x0000000e3c3c7221 */ /* 0x000fc80000010000 */
[----:B------:R-:W-:Y:S01]  /*2790*/  FADD.FTZ R60, R60, R15 ;  /* 0x0000000f3c3c7221 */ /* 0x000fe20000010000 */
[----:B------:R-:W-:-:S03]  /*27a0*/  @!P0 PLOP3.LUT P2, PT, P3, PT, PT, 0x80, 0x8 ;  /* 0x000000000008881c */ /* 0x000fc60001f4f070 */
        /* <DEDUP_REMOVED lines=110> */
[----:B------:R-:W0:Y:S03]  /*2e90*/  @!P0 S2R R59, SR_CgaCtaId ;  /* 0x00000000003b8919 */ /* 0x000e260000008800 */
[----:B------:R-:W1:Y:S02]  /*2ea0*/  SHFL.BFLY PT, R61, R81, 0x8, 0x1f ;  /* 0x0d001f00513d7f89 */ /* 0x000e6400000e0000 */
[----:B-1----:R-:W-:Y:S01]  /*2eb0*/  FADD.FTZ R61, R81, R61 ;  /* 0x0000003d513d7221 */ /* 0x002fe20000010000 */
[----:B------:R-:W-:-:S04]  /*2ec0*/  @!P0 MOV R81, 0x400 ;  /* 0x0000040000518802 */ /* 0x000fc80000000f00 */
[----:B------:R-:W1:Y:S01]  /*2ed0*/  SHFL.BFLY PT, R82, R61, 0x10, 0x1f ;  /* 0x0e001f003d527f89 */ /* 0x000e6200000e0000 */
[----:B0-----:R-:W-:Y:S02]  /*2ee0*/  @!P0 LEA R81, R59, R81, 0x18 ;  /* 0x000000513b518211 */ /* 0x001fe400078ec0ff */
[----:B------:R-:W-:Y:S02]  /*2ef0*/  CS2R R58, SRZ ;  /* 0x00000000003a7805 */ /* 0x000fe4000001ff00 */
[----:B------:R-:W-:-:S04]  /*2f00*/  @P2 IADD3 R81, PT, PT, R81, 0x20, RZ ;  /* 0x0000002051512810 */ /* 0x000fc80007ffe0ff */
[----:B------:R-:W-:Y:S01]  /*2f10*/  @!P0 LEA R81, R62, R81, 0x3 ;  /* 0x000000513e518211 */ /* 0x000fe200078e18ff */
[----:B-1----:R-:W-:Y:S01]  /*2f20*/  FADD.FTZ R61, R61, R82 ;  /* 0x000000523d3d7221 */ /* 0x002fe20000010000 */
        /* <DEDUP_REMOVED lines=8> */
.L_x_21615:
[----:B------:R-:W-:Y:S05]  /*2fb0*/  BSYNC.RECONVERGENT B0 ;  /* 0x0000000000007941 */ /* 0x000fea0003800200 */
.L_x_21614:
[----:B------:R-:W-:Y:S01]  /*2fc0*/  BAR.SYNC.DEFER_BLOCKING 0x0 ;  /* 0x0000000000007b1d */ /* 0x000fe20000010000 */
[----:B0-----:R-:W-:Y:S01]  /*2fd0*/  HFMA2 R82, -RZ, RZ, 0, 0 ;  /* 0x00000000ff527431 */ /* 0x001fe200000001ff */
[----:B------:R-:W-:-:S04]  /*2fe0*/  @!P0 MOV R82, 0x400 ;  /* 0x0000040000528802 */ /* 0x000fc80000000f00 */
[----:B------:R-:W-:Y:S01]  /*2ff0*/  @!P0 LDS.64 R58, [R81] ;  /* 0x00000000513a8984 */ /* 0x000fe20000000a00 */
[----:B------:R-:W-:-:S03]  /*3000*/  ISETP.NE.AND P0, PT, R63, RZ, PT ;  /* 0x000000ff3f00720c */ /* 0x000fc60003f05270 */
[----:B------:R-:W0:Y:S02]  /*3010*/  SHFL.DOWN PT, R81, R82, 0x2, 0x1f ;  /* 0x08401f0052517f89 */ /* 0x000e2400000e0000 */
[----:B0-----:R-:W-:Y:S02]  /*3020*/  IADD3 R86, PT, PT, R81, R82, RZ ;  /* 0x0000005251567210 */ /* 0x001fe40007ffe0ff */
[----:B------:R-:W-:Y:S02]  /*3030*/  I2FP.F32.S32 R81, R81 ;  /* 0x0000005100517245 */ /* 0x000fe40000201400 */
[----:B------:R-:W-:Y:S01]  /*3040*/  I2FP.F32.S32 R85, R86 ;  /* 0x0000005600557245 */ /* 0x000fe20000201400 */
[----:B------:R-:W-:Y:S01]  /*3050*/  SHFL.DOWN PT, R60, R86, 0x1, 0x1f ;  /* 0x08201f00563c7f89 */ /* 0x000fe200000e0000 */
[----:B------:R-:W-:Y:S02]  /*3060*/  I2FP.F32.U32 R82, R82 ;  /* 0x0000005200527245 */ /* 0x000fe40000201000 */
[----:B------:R-:W0:Y:S01]  /*3070*/  MUFU.RCP R84, R85 ;  /* 0x0000005500547308 */ /* 0x000e220000001000 */
[----:B------:R-:W1:Y:S04]  /*3080*/  SHFL.DOWN PT, R83, R58, 0x2, 0x1f ;  /* 0x08401f003a537f89 */ /* 0x000e6800000e0000 */
        /* <DEDUP_REMOVED lines=12> */
[----:B------:R-:W-:-:S04]  /*3150*/  FMUL.FTZ R83, R83, R81 ;  /* 0x0000005153537220 */ /* 0x000fc80000410000 */
[----:B------:R-:W-:Y:S01]  /*3160*/  FFMA.FTZ R87, R84, R83, R87 ;  /* 0x0000005354577223 */ /* 0x000fe20000010057 */
[----:B------:R-:W1:Y:S04]  /*3170*/  MUFU.RCP R59, R59 ;  /* 0x0000003b003b7308 */ /* 0x000e680000001000 */
[----:B------:R-:W2:Y:S01]  /*3180*/  SHFL.DOWN PT, R81, R87, 0x1, 0x1f ;  /* 0x08201f0057517f89 */ /* 0x000ea200000e0000 */
[----:B0-----:R-:W-:Y:S01]  /*3190*/  FADD.FTZ R82, R61, -R58 ;  /* 0x8000003a3d527221 */ /* 0x001fe20000010000 */
[----:B------:R-:W-:-:S03]  /*31a0*/  FMUL.FTZ R58, R58, R60 ;  /* 0x0000003c3a3a7220 */ /* 0x000fc60000410000 */
[----:B------:R-:W-:Y:S01]  /*31b0*/  FMUL.FTZ R82, R82, R82 ;  /* 0x0000005252527220 */ /* 0x000fe20000410000 */
[----:B------:R-:W-:-:S03]  /*31c0*/  FFMA.FTZ R58, R85, R61, R58 ;  /* 0x0000003d553a7223 */ /* 0x000fc6000001003a */
[----:B------:R-:W-:Y:S01]  /*31d0*/  FMUL.FTZ R82, R85, R82 ;  /* 0x0000005255527220 */ /* 0x000fe20000410000 */
[----:B-1----:R-:W-:Y:S01]  /*31e0*/  FMUL.FTZ R58, R59, R58 ;  /* 0x0000003a3b3a7220 */ /* 0x002fe20000410000 */
[----:B--2---:R-:W-:Y:S01]  /*31f0*/  FADD.FTZ R81, R87, R81 ;  /* 0x0000005157517221 */ /* 0x004fe20000010000 */
[----:B------:R-:W0:Y:S01]  /*3200*/  @!P0 LDC.64 R84, c[0x0][0x3c0] ;  /* 0x0000f000ff548b82 */ /* 0x000e220000000a00 */
[----:B------:R-:W-:Y:S02]  /*3210*/  FMUL.FTZ R82, R82, R60 ;  /* 0x0000003c52527220 */ /* 0x000fe40000410000 */
[----:B------:R1:W2:Y:S02]  /*3220*/  SHFL.IDX PT, R95, R58, RZ, 0x1f ;  /* 0x00001fff3a5f7589 */ /* 0x0002a400000e0000 */
[----:B-1----:R-:W-:-:S03]  /*3230*/  FFMA.FTZ R58, R59, R82, R81 ;  /* 0x000000523b3a7223 */ /* 0x002fc60000010051 */
[----:B------:R-:W1:Y:S03]  /*3240*/  LDC R59, c[0x0][0x448] ;  /* 0x00011200ff3b7b82 */ /* 0x000e660000000800 */
[----:B------:R-:W1:Y:S05]  /*3250*/  SHFL.IDX PT, R58, R58, RZ, 0x1f ;  /* 0x00001fff3a3a7589 */ /* 0x000e6a00000e0000 */
[----:B------:R-:W3:Y:S01]  /*3260*/  @!P0 LDC.64 R82, c[0x0][0x3c8] ;  /* 0x0000f200ff528b82 */ /* 0x000ee20000000a00 */
[----:B0-----:R-:W-:-:S04]  /*3270*/  @!P0 IMAD.WIDE R84, R0, 0x4, R84 ;  /* 0x0000000400548825 */ /* 0x001fc800078e0254 */
[----:B--2---:R-:W-:Y:S01]  /*3280*/  FMUL.FTZ R60, R95, R95 ;  /* 0x0000005f5f3c7220 */ /* 0x004fe20000410000 */
[----:B------:R0:W-:Y:S04]  /*3290*/  @!P0 STG.E desc[UR6][R84.64], R95 ;  /* 0x0000005f54008986 */ /* 0x0001e8000c101906 */
[----:B------:R-:W-:Y:S01]  /*32a0*/  FSEL R60, R60, RZ, P1 ;  /* 0x000000ff3c3c7208 */ /* 0x000fe20000800000 */
[----:B-1----:R-:W-:-:S04]  /*32b0*/  FFMA.FTZ R58, R58, UR10, R59 ;  /* 0x0000000a3a3a7c23 */ /* 0x002fc8000801003b */
[----:B------:R-:W-:Y:S01]  /*32c0*/  FADD.FTZ R58, R58, R60 ;  /* 0x0000003c3a3a7221 */ /* 0x000fe20000010000 */
[----:B---3--:R-:W-:-:S05]  /*32d0*/  @!P0 IMAD.WIDE R82, R0, 0x4, R82 ;  /* 0x0000000400528825 */ /* 0x008fca00078e0252 */
[----:B------:R-:W1:Y:S02]  /*32e0*/  MUFU.RSQ R58, R58 ;  /* 0x0000003a003a7308 */ /* 0x000e640000001400 */
[----:B-1----:R0:W-:Y:S01]  /*32f0*/  @!P0 STG.E desc[UR6][R82.64], R58 ;  /* 0x0000003a52008986 */ /* 0x0021e2000c101906 */
[----:B------:R-:W-:-:S13]  /*3300*/  ISETP.GE.AND P0, PT, R80, 0x1, PT ;  /* 0x000000015000780c */ /* 0x000fda0003f06270 */
[----:B0-----:R-:W-:Y:S05]  /*3310*/  @!P0 BRA `(.L_x_21616) ;  /* 0x0000000800f88947 */ /* 0x001fea0003800000 */
[----:B------:R-:W-:Y:S02]  /*3320*/  FSEL R95, R95, RZ, !P1 ;  /* 0x000000ff5f5f7208 */ /* 0x000fe40004800000 */
[----:B------:R-:W-:-:S03]  /*3330*/  IADD3 R80, PT, PT, R80, -0x1, RZ ;  /* 0xffffffff50507810 */ /* 0x000fc60007ffe0ff */
[C---:B------:R-:W-:Y:S01]  /*3340*/  FADD.FTZ R13, -R95.reuse, R13 ;  /* 0x0000000d5f0d7221 */ /* 0x040fe20000010100 */
[C---:B------:R-:W-:Y:S01]  /*3350*/  FADD.FTZ R14, -R95.reuse, R14 ;  /* 0x0000000e5f0e7221 */ /* 0x040fe20000010100 */
[C---:B------:R-:W-:Y:S01]  /*3360*/  FADD.FTZ R90, -R95.reuse, R19 ;  /* 0x000000135f5a7221 */ /* 0x040fe20000010100 */
[C---:B------:R-:W-:Y:S01]  /*3370*/  FADD.FTZ R87, -R95.reuse, R20 ;  /* 0x000000145f577221 */ /* 0x040fe20000010100 */
[C---:B------:R-:W-:Y:S01]  /*3380*/  FADD.FTZ R86, -R95.reuse, R21 ;  /* 0x000000155f567221 */ /* 0x040fe20000010100 */
[----:B------:R-:W-:Y:S01]  /*3390*/  FADD.FTZ R59, -R95, R22 ;  /* 0x000000165f3b7221 */ /* 0x000fe20000010100 */
[----:B------:R-:W-:Y:S02]  /*33a0*/  HADD2.F32 R22, -RZ, R96.H0_H0 ;  /* 0x20000060ff167230 */ /* 0x000fe40000004100 */
[C---:B------:R-:W-:Y:S01]  /*33b0*/  FMUL.FTZ R13, R58.reuse, R13 ;  /* 0x0000000d3a0d7220 */ /* 0x040fe20000410000 */
[----:B------:R-:W-:Y:S02]  /*33c0*/  HADD2.F32 R21, -RZ, R111.H0_H0 ;  /* 0x2000006fff157230 */ /* 0x000fe40000004100 */
[----:B------:R-:W-:Y:S01]  /*33d0*/  FMUL.FTZ R14, R58, R14 ;  /* 0x0000000e3a0e7220 */ /* 0x000fe20000410000 */
[----:B------:R-:W-:-:S02]  /*33e0*/  HADD2.F32 R20, -RZ, R93.H1_H1 ;  /* 0x3000005dff147230 */ /* 0x000fc40000004100 */
[----:B------:R-:W-:Y:S01]  /*33f0*/  FADD.FTZ R92, -R95, R17 ;  /* 0x000000115f5c7221 */ /* 0x000fe20000010100 */
[----:B------:R-:W-:Y:S02]  /*3400*/  HADD2.F32 R19, -RZ, R57.H0_H0 ;  /* 0x20000039ff137230 */ /* 0x000fe40000004100 */
[----:B------:R-:W-:Y:S01]  /*3410*/  FFMA.FTZ R13, R13, R22, R21 ;  /* 0x000000160d0d7223 */ /* 0x000fe20000010015 */
[----:B------:R-:W-:Y:S02]  /*3420*/  IMAD R94, R80, R94, RZ ;  /* 0x0000005e505e7224 */ /* 0x000fe400078e02ff */
[C---:B------:R-:W-:Y:S01]  /*3430*/  FADD.FTZ R12, -R95.reuse, R12 ;  /* 0x0000000c5f0c7221 */ /* 0x040fe20000010100 */
[C---:B------:R-:W-:Y:S01]  /*3440*/  FADD.FTZ R15, -R95.reuse, R15 ;  /* 0x0000000f5f0f7221 */ /* 0x040fe20000010100 */
[----:B------:R-:W-:Y:S01]  /*3450*/  FFMA.FTZ R14, R14, R20, R19 ;  /* 0x000000140e0e7223 */ /* 0x000fe20000010013 */
[C---:B------:R-:W-:Y:S01]  /*3460*/  FADD.FTZ R85, -R95.reuse, R29 ;  /* 0x0000001d5f557221 */ /* 0x040fe20000010100 */
[----:B------:R-:W0:Y:S01]  /*3470*/  LDC.64 R20, c[0x0][0x428] ;  /* 0x00010a00ff147b82 */ /* 0x000e220000000a00 */
[----:B------:R-:W-:Y:S01]  /*3480*/  SHF.R.S32.HI R17, RZ, 0x1f, R94 ;  /* 0x0000001fff117819 */ /* 0x000fe2000001145e */
[C---:B------:R-:W-:Y:S01]  /*3490*/  FADD.FTZ R83, -R95.reuse, R25 ;  /* 0x000000195f537221 */ /* 0x040fe20000010100 */
[C---:B------:R-:W-:Y:S01]  /*34a0*/  FADD.FTZ R29, -R95.reuse, R33 ;  /* 0x000000215f1d7221 */ /* 0x040fe20000010100 */
[----:B------:R-:W-:Y:S01]  /*34b0*/  FADD.FTZ R91, -R95, R18 ;  /* 0x000000125f5b7221 */ /* 0x000fe20000010100 */
[----:B------:R-:W-:Y:S01]  /*34c0*/  LEA.HI R94, R17, R94, RZ, 0x2 ;  /* 0x0000005e115e7211 */ /* 0x000fe200078f10ff */
[C---:B------:R-:W-:Y:S01]  /*34d0*/  FADD.FTZ R33, -R95.reuse, R34 ;  /* 0x000000225f217221 */ /* 0x040fe20000010100 */
[----:B------:R-:W-:Y:S01]  /*34e0*/  FADD.FTZ R25, -R95, R35 ;  /* 0x000000235f197221 */ /* 0x000fe20000010100 */
[----:B------:R-:W-:Y:S01]  /*34f0*/  HADD2.F32 R35, -RZ, R93.H0_H0 ;  /* 0x2000005dff237230 */ /* 0x000fe20000004100 */
[----:B------:R-:W-:Y:S01]  /*3500*/  LEA.HI.SX32 R94, R94, R63, 0x1e ;  /* 0x0000003f5e5e7211 */ /* 0x000fe200078ff2ff */
[----:B------:R-:W-:-:S02]  /*3510*/  HADD2.F32 R34, -RZ, R56.H0_H0 ;  /* 0x20000038ff227230 */ /* 0x000fc40000004100 */
[C---:B------:R-:W-:Y:S01]  /*3520*/  FMUL.FTZ R12, R58.reuse, R12 ;  /* 0x0000000c3a0c7220 */ /* 0x040fe20000410000 */
[----:B------:R-:W-:Y:S02]  /*3530*/  HADD2.F32 R18, -RZ, R96.H1_H1 ;  /* 0x30000060ff127230 */ /* 0x000fe40000004100 */
[----:B------:R-:W-:Y:S01]  /*3540*/  FMUL.FTZ R15, R58, R15 ;  /* 0x0000000f3a0f7220 */ /* 0x000fe20000410000 */
[----:B------:R-:W-:Y:S02]  /*3550*/  HADD2.F32 R17, -RZ, R111.H1_H1 ;  /* 0x3000006fff117230 */ /* 0x000fe40000004100 */
        /* <DEDUP_REMOVED lines=8> */
[----:B------:R-:W-:-:S02]  /*35e0*/  HADD2.F32 R18, -RZ, R97.H1_H1 ;  /* 0x30000061ff127230 */ /* 0x000fc40000004100 */
[----:B------:R-:W-:Y:S01]  /*35f0*/  FMUL.FTZ R91, R58, R91 ;  /* 0x0000005b3a5b7220 */ /* 0x000fe20000410000 */
[----:B0-----:R-:W-:-:S04]  /*3600*/  IMAD.WIDE.U32 R40, R94, 0x10, R20 ;  /* 0x000000105e287825 */ /* 0x001fc800078e0014 */
[C---:B------:R-:W-:Y:S01]  /*3610*/  FADD.FTZ R16, -R95.reuse, R16 ;  /* 0x000000105f107221 */ /* 0x040fe20000010100 */
[C---:B------:R-:W-:Y:S01]  /*3620*/  FMUL.FTZ R92, R58.reuse, R92 ;  /* 0x0000005c3a5c7220 */ /* 0x040fe20000410000 */
[C---:B------:R-:W-:Y:S01]  /*3630*/  FADD.FTZ R61, -R95.reuse, R31 ;  /* 0x0000001f5f3d7221 */ /* 0x040fe20000010100 */
[----:B------:R-:W-:Y:S02]  /*3640*/  HADD2.F32 R17, -RZ, R55.H0_H0 ;  /* 0x20000037ff117230 */ /* 0x000fe40000004100 */
[C---:B------:R-:W-:Y:S01]  /*3650*/  FADD.FTZ R82, -R95.reuse, R26 ;  /* 0x0000001a5f527221 */ /* 0x040fe20000010100 */
[----:B------:R-:W-:Y:S02]  /*3660*/  HADD2.F32 R22, -RZ, R98.H0_H0 ;  /* 0x20000062ff167230 */ /* 0x000fe40000004100 */
[C---:B------:R-:W-:Y:S01]  /*3670*/  FADD.FTZ R84, -R95.reuse, R28 ;  /* 0x0000001c5f547221 */ /* 0x040fe20000010100 */
[----:B------:R-:W-:Y:S02]  /*3680*/  HADD2.F32 R19, -RZ, R112.H0_H0 ;  /* 0x20000070ff137230 */ /* 0x000fe40000004100 */
[C---:B------:R-:W-:Y:S01]  /*3690*/  FADD.FTZ R80, -R95.reuse, R30 ;  /* 0x0000001e5f507221 */ /* 0x040fe20000010100 */
[C---:B------:R-:W-:Y:S01]  /*36a0*/  FADD.FTZ R31, -R95.reuse, R37 ;  /* 0x000000255f1f7221 */ /* 0x040fe20000010100 */
[----:B------:R-:W-:Y:S01]  /*36b0*/  FMUL.FTZ R36, R58, R32 ;  /* 0x000000203a247220 */ /* 0x000fe20000410000 */
[----:B------:R0:W-:Y:S01]  /*36c0*/  STG.E.128 desc[UR6][R40.64], R12 ;  /* 0x0000000c28007986 */ /* 0x0001e2000c101d06 */
[C---:B------:R-:W-:Y:S01]  /*36d0*/  FADD.FTZ R89, -R95.reuse, R24 ;  /* 0x000000185f597221 */ /* 0x040fe20000010100 */
[C---:B------:R-:W-:Y:S01]  /*36e0*/  FADD.FTZ R26, -R95.reuse, R38 ;  /* 0x000000265f1a7221 */ /* 0x040fe20000010100 */
[C---:B------:R-:W-:Y:S01]  /*36f0*/  FADD.FTZ R30, -R95.reuse, R39 ;  /* 0x000000275f1e7221 */ /* 0x040fe20000010100 */
[----:B------:R-:W-:Y:S01]  /*3700*/  FADD.FTZ R28, -R95, R42 ;  /* 0x0000002a5f1c7221 */ /* 0x000fe20000010100 */
[----:B------:R-:W-:-:S02]  /*3710*/  HADD2.F32 R34, -RZ, R97.H0_H0 ;  /* 0x20000061ff227230 */ /* 0x000fc40000004100 */
[C---:B------:R-:W-:Y:S01]  /*3720*/  FMUL.FTZ R32, R58.reuse, R23 ;  /* 0x000000173a207220 */ /* 0x040fe20000410000 */
[----:B------:R-:W-:Y:S02]  /*3730*/  HADD2.F32 R35, -RZ, R54.H0_H0 ;  /* 0x20000036ff237230 */ /* 0x000fe40000004100 */
[----:B------:R-:W-:Y:S01]  /*3740*/  FADD.FTZ R24, -R95, R43 ;  /* 0x0000002b5f187221 */ /* 0x000fe20000010100 */
[C---:B------:R-:W-:Y:S01]  /*3750*/  FMUL.FTZ R39, R58.reuse, R16 ;  /* 0x000000103a277220 */ /* 0x040fe20000410000 */
[----:B------:R-:W-:Y:S02]  /*3760*/  HADD2.F32 R23, -RZ, R99.H1_H1 ;  /* 0x30000063ff177230 */ /* 0x000fe40000004100 */
[C---:B------:R-:W-:Y:S01]  /*3770*/  FMUL.FTZ R59, R58.reuse, R59 ;  /* 0x0000003b3a3b7220 */ /* 0x040fe20000410000 */
[C---:B------:R-:W-:Y:S01]  /*3780*/  FMUL.FTZ R37, R58.reuse, R25 ;  /* 0x000000193a257220 */ /* 0x040fe20000410000 */
[C---:B------:R-:W-:Y:S01]  /*3790*/  FMUL.FTZ R88, R58.reuse, R88 ;  /* 0x000000583a587220 */ /* 0x040fe20000410000 */
[C---:B------:R-:W-:Y:S01]  /*37a0*/  FMUL.FTZ R38, R58.reuse, R29 ;  /* 0x0000001d3a267220 */ /* 0x040fe20000410000 */
[C---:B------:R-:W-:Y:S01]  /*37b0*/  FMUL.FTZ R25, R58.reuse, R31 ;  /* 0x0000001f3a197220 */ /* 0x040fe20000410000 */
[C---:B------:R-:W-:Y:S01]  /*37c0*/  FMUL.FTZ R90, R58.reuse, R90 ;  /* 0x0000005a3a5a7220 */ /* 0x040fe20000410000 */
[----:B------:R-:W-:Y:S01]  /*37d0*/  FMUL.FTZ R16, R58, R87 ;  /* 0x000000573a107220 */ /* 0x000fe20000410000 */
[----:B0-----:R-:W-:Y:S01]  /*37e0*/  FFMA.FTZ R14, R91, R18, R17 ;  /* 0x000000125b0e7223 */ /* 0x001fe20000010011 */
[----:B------:R-:W-:Y:S01]  /*37f0*/  FFMA.FTZ R13, R92, R22, R19 ;  /* 0x000000165c0d7223 */ /* 0x000fe20000010013 */
[----:B------:R-:W-:-:S02]  /*3800*/  HADD2.F32 R18, -RZ, R53.H0_H0 ;  /* 0x20000035ff127230 */ /* 0x000fc40000004100 */
[C---:B------:R-:W-:Y:S01]  /*3810*/  FMUL.FTZ R86, R58.reuse, R86 ;  /* 0x000000563a567220 */ /* 0x040fe20000410000 */
[----:B------:R-:W-:Y:S02]  /*3820*/  HADD2.F32 R22, -RZ, R100.H1_H1 ;  /* 0x30000064ff167230 */ /* 0x000fe40000004100 */
        /* <DEDUP_REMOVED lines=17> */
[----:B------:R-:W-:-:S02]  /*3940*/  HADD2.F32 R34, -RZ, R98.H1_H1 ;  /* 0x30000062ff227230 */ /* 0x000fc40000004100 */
[----:B------:R-:W-:Y:S01]  /*3950*/  FFMA.FTZ R18, R59, R23, R18 ;  /* 0x000000173b127223 */ /* 0x000fe20000010012 */
[----:B------:R-:W-:Y:S02]  /*3960*/  HADD2.F32 R15, -RZ, R112.H1_H1 ;  /* 0x30000070ff0f7230 */ /* 0x000fe40000004100 */
[----:B------:R-:W-:Y:S01]  /*3970*/  FFMA.FTZ R19, R88, R22, R19 ;  /* 0x0000001658137223 */ /* 0x000fe20000010013 */
[----:B------:R-:W-:Y:S01]  /*3980*/  HADD2.F32 R24, -RZ, R100.H0_H0 ;  /* 0x20000064ff187230 */ /* 0x000fe20000004100 */
[C---:B------:R-:W-:Y:S01]  /*3990*/  IADD3 R23, PT, PT, R94.reuse, 0x80, RZ ;  /* 0x000000805e177810 */ /* 0x040fe20007ffe0ff */
[----:B------:R-:W-:Y:S01]  /*39a0*/  HADD2.F32 R17, -RZ, R113.H0_H0 ;  /* 0x20000071ff117230 */ /* 0x000fe20000004100 */
[----:B------:R-:W-:Y:S01]  /*39b0*/  IADD3 R22, PT, PT, R94, 0x100, RZ ;  /* 0x000001005e167810 */ /* 0x000fe20007ffe0ff */
[----:B------:R-:W-:Y:S02]  /*39c0*/  HADD2.F32 R28, -RZ, R99.H0_H0 ;  /* 0x20000063ff1c7230 */ /* 0x000fe40000004100 */
[----:B------:R-:W-:Y:S01]  /*39d0*/  FFMA.FTZ R15, R90, R34, R15 ;  /* 0x000000225a0f7223 */ /* 0x000fe2000001000f */
[----:B------:R-:W-:-:S02]  /*39e0*/  HADD2.F32 R27, -RZ, R52.H0_H0 ;  /* 0x20000034ff1b7230 */ /* 0x000fc40000004100 */
[----:B------:R-:W-:Y:S01]  /*39f0*/  FFMA.FTZ R17, R86, R24, R17 ;  /* 0x0000001856117223 */ /* 0x000fe20000010011 */
[C---:B------:R-:W-:Y:S01]  /*3a00*/  IADD3 R90, PT, PT, R94.reuse, 0x180, RZ ;  /* 0x000001805e5a7810 */ /* 0x040fe20007ffe0ff */
[----:B------:R-:W-:Y:S01]  /*3a10*/  IMAD.WIDE.U32 R34, R23, 0x10, R20 ;  /* 0x0000001017227825 */ /* 0x000fe200078e0014 */
[----:B------:R-:W-:-:S03]  /*3a20*/  IADD3 R86, PT, PT, R94, 0x200, RZ ;  /* 0x000002005e567810 */ /* 0x000fc60007ffe0ff */
[----:B------:R-:W-:Y:S01]  /*3a30*/  FFMA.FTZ R16, R16, R28, R27 ;  /* 0x0000001c10107223 */ /* 0x000fe2000001001b */
[----:B------:R-:W-:Y:S01]  /*3a40*/  IADD3 R42, PT, PT, R94, 0x280, RZ ;  /* 0x000002805e2a7810 */ /* 0x000fe20007ffe0ff */
[--C-:B------:R-:W-:Y:S01]  /*3a50*/  IMAD.WIDE.U32 R22, R22, 0x10, R20.reuse ;  /* 0x0000001016167825 */ /* 0x100fe200078e0014 */
[C---:B------:R-:W-:Y:S01]  /*3a60*/  IADD3 R40, PT, PT, R94.reuse, 0x300, RZ ;  /* 0x000003005e287810 */ /* 0x040fe20007ffe0ff */
[----:B------:R0:W-:Y:S01]  /*3a70*/  STG.E.128 desc[UR6][R34.64], R12 ;  /* 0x0000000c22007986 */ /* 0x0001e2000c101d06 */
[----:B------:R-:W-:Y:S01]  /*3a80*/  IADD3 R94, PT, PT, R94, 0x380, RZ ;  /* 0x000003805e5e7810 */ /* 0x000fe20007ffe0ff */
[--C-:B------:R-:W-:Y:S02]  /*3a90*/  IMAD.WIDE.U32 R90, R90, 0x10, R20.reuse ;  /* 0x000000105a5a7825 */ /* 0x100fe400078e0014 */
[----:B------:R1:W-:Y:S02]  /*3aa0*/  STG.E.128 desc[UR6][R22.64], R16 ;  /* 0x0000001016007986 */ /* 0x0003e4000c101d06 */
[----:B------:R-:W-:-:S04]  /*3ab0*/  IMAD.WIDE.U32 R86, R86, 0x10, R20 ;  /* 0x0000001056567825 */ /* 0x000fc800078e0014 */
[----:B------:R-:W-:-:S04]  /*3ac0*/  IMAD.WIDE.U32 R42, R42, 0x10, R20 ;  /* 0x000000102a2a7825 */ /* 0x000fc800078e0014 */
[----:B------:R-:W-:-:S04]  /*3ad0*/  IMAD.WIDE.U32 R40, R40, 0x10, R20 ;  /* 0x0000001028287825 */ /* 0x000fc800078e0014 */
[----:B------:R-:W-:-:S04]  /*3ae0*/  IMAD.WIDE.U32 R94, R94, 0x10, R20 ;  /* 0x000000105e5e7825 */ /* 0x000fc800078e0014 */
[----:B------:R-:W-:Y:S02]  /*3af0*/  HADD2.F32 R21, -RZ, R101.H0_H0 ;  /* 0x20000065ff157230 */ /* 0x000fe40000004100 */
[----:B0-----:R-:W-:Y:S02]  /*3b00*/  HADD2.F32 R12, -RZ, R50.H0_H0 ;  /* 0x20000032ff0c7230 */ /* 0x001fe40000004100 */
[----:B-1----:R-:W-:Y:S02]  /*3b10*/  HADD2.F32 R18, -RZ, R102.H1_H1 ;  /* 0x30000066ff127230 */ /* 0x002fe40000004100 */
[----:B------:R-:W-:Y:S02]  /*3b20*/  HADD2.F32 R15, -RZ, R114.H1_H1 ;  /* 0x30000072ff0f7230 */ /* 0x000fe40000004100 */
[----:B------:R-:W-:Y:S01]  /*3b30*/  FFMA.FTZ R12, R89, R21, R12 ;  /* 0x00000015590c7223 */ /* 0x000fe2000001000c */
[----:B------:R-:W-:Y:S02]  /*3b40*/  HADD2.F32 R17, -RZ, R103.H0_H0 ;  /* 0x20000067ff117230 */ /* 0x000fe40000004100 */
[----:B------:R-:W-:-:S02]  /*3b50*/  HADD2.F32 R16, -RZ, R48.H0_H0 ;  /* 0x20000030ff107230 */ /* 0x000fc40000004100 */
[----:B------:R-:W-:Y:S01]  /*3b60*/  FFMA.FTZ R15, R81, R18, R15 ;  /* 0x00000012510f7223 */ /* 0x000fe2000001000f */
[----:B------:R-:W-:Y:S02]  /*3b70*/  HADD2.F32 R20, -RZ, R102.H0_H0 ;  /* 0x20000066ff147230 */ /* 0x000fe40000004100 */
[----:B------:R-:W-:Y:S02]  /*3b80*/  HADD2.F32 R13, -RZ, R114.H0_H0 ;  /* 0x20000072ff0d7230 */ /* 0x000fe40000004100 */
[----:B------:R-:W-:Y:S01]  /*3b90*/  FFMA.FTZ R16, R84, R17, R16 ;  /* 0x0000001154107223 */ /* 0x000fe20000010010 */
[----:B------:R-:W-:Y:S02]  /*3ba0*/  HADD2.F32 R19, -RZ, R101.H1_H1 ;  /* 0x30000065ff137230 */ /* 0x000fe40000004100 */
[----:B------:R-:W-:Y:S02]  /*3bb0*/  HADD2.F32 R14, -RZ, R51.H0_H0 ;  /* 0x20000033ff0e7230 */ /* 0x000fe40000004100 */
[----:B------:R-:W-:Y:S01]  /*3bc0*/  FFMA.FTZ R13, R83, R20, R13 ;  /* 0x00000014530d7223 */ /* 0x000fe2000001000d */
[----:B------:R-:W-:-:S02]  /*3bd0*/  HADD2.F32 R28, -RZ, R104.H0_H0 ;  /* 0x20000068ff1c7230 */ /* 0x000fc40000004100 */
[----:B------:R-:W-:Y:S02]  /*3be0*/  HADD2.F32 R17, -RZ, R115.H0_H0 ;  /* 0x20000073ff117230 */ /* 0x000fe40000004100 */
[----:B------:R-:W-:Y:S01]  /*3bf0*/  FFMA.FTZ R14, R82, R19, R14 ;  /* 0x00000013520e7223 */ /* 0x000fe2000001000e */
[----:B------:R-:W-:Y:S02]  /*3c00*/  HADD2.F32 R27, -RZ, R103.H1_H1 ;  /* 0x30000067ff1b7230 */ /* 0x000fe40000004100 */
[----:B------:R-:W-:Y:S02]  /*3c10*/  HADD2.F32 R18, -RZ, R49.H0_H0 ;  /* 0x20000031ff127230 */ /* 0x000fe40000004100 */
[----:B------:R-:W-:Y:S01]  /*3c20*/  FFMA.FTZ R17, R85, R28, R17 ;  /* 0x0000001c55117223 */ /* 0x000fe20000010011 */
[----:B------:R-:W-:Y:S01]  /*3c30*/  HADD2.F32 R22, -RZ, R106.H0_H0 ;  /* 0x2000006aff167230 */ /* 0x000fe20000004100 */
[----:B------:R0:W-:Y:S01]  /*3c40*/  STG.E.128 desc[UR6][R90.64], R12 ;  /* 0x0000000c5a007986 */ /* 0x0001e2000c101d06 */
[----:B------:R-:W-:-:S02]  /*3c50*/  HADD2.F32 R21, -RZ, R116.H0_H0 ;  /* 0x20000074ff157230 */ /* 0x000fc40000004100 */
[----:B------:R-:W-:Y:S01]  /*3c60*/  FFMA.FTZ R18, R80, R27, R18 ;  /* 0x0000001b50127223 */ /* 0x000fe20000010012 */
[----:B------:R-:W-:Y:S02]  /*3c70*/  HADD2.F32 R24, -RZ, R104.H1_H1 ;  /* 0x30000068ff187230 */ /* 0x000fe40000004100 */
[----:B------:R-:W-:Y:S02]  /*3c80*/  HADD2.F32 R19, -RZ, R115.H1_H1 ;  /* 0x30000073ff137230 */ /* 0x000fe40000004100 */
[----:B------:R-:W-:Y:S01]  /*3c90*/  FFMA.FTZ R21, R38, R22, R21 ;  /* 0x0000001626157223 */ /* 0x000fe20000010015 */
[--C-:B------:R-:W-:Y:S02]  /*3ca0*/  HADD2.F32 R23, -RZ, R105.reuse.H0_H0 ;  /* 0x20000069ff177230 */ /* 0x100fe40000004100 */
[----:B------:R-:W-:Y:S02]  /*3cb0*/  HADD2.F32 R20, -RZ, R46.H0_H0 ;  /* 0x2000002eff147230 */ /* 0x000fe40000004100 */
[----:B------:R-:W-:Y:S01]  /*3cc0*/  FFMA.FTZ R19, R61, R24, R19 ;  /* 0x000000183d137223 */ /* 0x000fe20000010013 */
[----:B------:R-:W-:-:S02]  /*3cd0*/  HADD2.F32 R59, -RZ, R105.H1_H1 ;  /* 0x30000069ff3b7230 */ /* 0x000fc40000004100 */
[----:B------:R-:W-:Y:S02]  /*3ce0*/  HADD2.F32 R22, -RZ, R47.H0_H0 ;  /* 0x2000002fff167230 */ /* 0x000fe40000004100 */
[----:B------:R-:W-:Y:S01]  /*3cf0*/  FFMA.FTZ R20, R60, R23, R20 ;  /* 0x000000173c147223 */ /* 0x000fe20000010014 */
[----:B------:R-:W-:Y:S01]  /*3d00*/  HADD2.F32 R28, -RZ, R107.H1_H1 ;  /* 0x3000006bff1c7230 */ /* 0x000fe20000004100 */
[----:B------:R0:W-:Y:S01]  /*3d10*/  STG.E.128 desc[UR6][R86.64], R16 ;  /* 0x0000001056007986 */ /* 0x0001e2000c101d06 */
[----:B------:R-:W-:Y:S02]  /*3d20*/  HADD2.F32 R27, -RZ, R45.H0_H0 ;  /* 0x2000002dff1b7230 */ /* 0x000fe40000004100 */
[----:B------:R-:W-:Y:S01]  /*3d30*/  FFMA.FTZ R22, R33, R59, R22 ;  /* 0x0000003b21167223 */ /* 0x000fe20000010016 */
[----:B------:R-:W-:Y:S02]  /*3d40*/  HADD2.F32 R39, -RZ, R106.H1_H1 ;  /* 0x3000006aff277230 */ /* 0x000fe40000004100 */
[----:B------:R-:W-:-:S02]  /*3d50*/  HADD2.F32 R23, -RZ, R116.H1_H1 ;  /* 0x30000074ff177230 */ /* 0x000fc40000004100 */
[----:B------:R-:W-:Y:S01]  /*3d60*/  FFMA.FTZ R26, R26, R28, R27 ;  /* 0x0000001c1a1a7223 */ /* 0x000fe2000001001b */
[----:B------:R-:W-:Y:S02]  /*3d70*/  HADD2.F32 R38, -RZ, R107.H0_H0 ;  /* 0x2000006bff267230 */ /* 0x000fe40000004100 */
[----:B------:R-:W-:Y:S02]  /*3d80*/  HADD2.F32 R24, -RZ, R44.H0_H0 ;  /* 0x2000002cff187230 */ /* 0x000fe40000004100 */
[----:B------:R-:W-:Y:S01]  /*3d90*/  FFMA.FTZ R23, R37, R39, R23 ;  /* 0x0000002725177223 */ /* 0x000fe20000010017 */
[--C-:B------:R-:W-:Y:S02]  /*3da0*/  HADD2.F32 R35, -RZ, R108.reuse.H0_H0 ;  /* 0x2000006cff237230 */ /* 0x100fe40000004100 */
[--C-:B------:R-:W-:Y:S02]  /*3db0*/  HADD2.F32 R34, -RZ, R117.reuse.H0_H0 ;  /* 0x20000075ff227230 */ /* 0x100fe40000004100 */
[----:B------:R-:W-:Y:S01]  /*3dc0*/  FFMA.FTZ R24, R36, R38, R24 ;  /* 0x0000002624187223 */ /* 0x000fe20000010018 */
[----:B------:R-:W-:Y:S01]  /*3dd0*/  HADD2.F32 R59, -RZ, R108.H1_H1 ;  /* 0x3000006cff3b7230 */ /* 0x000fe20000004100 */
[----:B------:R0:W-:Y:S01]  /*3de0*/  STG.E.128 desc[UR6][R42.64], R20 ;  /* 0x000000142a007986 */ /* 0x0001e2000c101d06 */
[----:B------:R-:W-:-:S02]  /*3df0*/  HADD2.F32 R27, -RZ, R117.H1_H1 ;  /* 0x30000075ff1b7230 */ /* 0x000fc40000004100 */
[----:B------:R-:W-:Y:S01]  /*3e00*/  FFMA.FTZ R25, R25, R35, R34 ;  /* 0x0000002319197223 */ /* 0x000fe20000010022 */
[--C-:B------:R-:W-:Y:S02]  /*3e10*/  HADD2.F32 R39, -RZ, R109.reuse.H0_H0 ;  /* 0x2000006dff277230 */ /* 0x100fe40000004100 */
        /* <DEDUP_REMOVED lines=11> */
[----:B------:R-:W-:-:S03]  /*3ed0*/  FFMA.FTZ R29, R32, R38, R37 ;  /* 0x00000026201d7223 */ /* 0x000fc60000010025 */
[----:B------:R-:W-:-:S05]  /*3ee0*/  FFMA.FTZ R31, R58, R34, R33 ;  /* 0x000000223a1f7223 */ /* 0x000fca0000010021 */
[----:B------:R0:W-:Y:S02]  /*3ef0*/  STG.E.128 desc[UR6][R94.64], R28 ;  /* 0x0000001c5e007986 */ /* 0x0001e4000c101d06 */
.L_x_21616:
[----:B0-----:R-:W0:Y:S01]  /*3f00*/  LDC.64 R12, c[0x0][0x380] ;  /* 0x0000e000ff0c7b82 */ /* 0x001e220000000a00 */
[----:B------:R-:W-:Y:S01]  /*3f10*/  UPLOP3.LUT UP0, UPT, UPT, UPT, UP0, 0x40, 0x4 ;  /* 0x000000000004789c */ /* 0x000fe20003f0e800 */
[----:B0-----:R-:W-:-:S04]  /*3f20*/  IADD3 R0, PT, PT, R0, R12, RZ ;  /* 0x0000000c00007210 */ /* 0x001fc80007ffe0ff */
[----:B------:R-:W-:-:S13]  /*3f30*/  ISETP.GE.AND P0, PT, R0, R13, PT ;  /* 0x0000000d0000720c */ /* 0x000fda0003f06270 */
[----:B------:R-:W-:Y:S05]  /*3f40*/  @!P0 BRA `(.L_x_21617) ;  /* 0xffffffcc00448947 */ /* 0x000fea000383ffff */
[----:B------:R-:W-:Y:S05]  /*3f50*/  EXIT ;  /* 0x000000000000794d */ /* 0x000fea0003800000 */
.L_x_21618:
        /* <DEDUP_REMOVED lines=10> */
.L_x_27333:


//--------------------- .text._ZN10layer_norm13ln_fwd_kernelINS_13Kernel_traitsI6__halfffffjLj4096ELj1ELj1ELj4ELj16ENS_18Kernel_traits_baseILj4096ES2_ffffjLj128EEEEELb1ELb0ELb0ELb0EEEvNS_9FwdParamsE --------------------------
	.section	.text._ZN10layer_norm13ln_fwd_kernelINS_13Kernel_traitsI6__halfffffjLj4096ELj1ELj1ELj4ELj16ENS_18Kernel_traits_baseILj4096ES2_ffffjLj128EEEEELb1ELb0ELb0ELb0EEEvNS_9FwdParamsE,"ax",@progbits
	.align	128
        .global         _ZN10layer_norm13ln_fwd_kernelINS_13Kernel_traitsI6__halfffffjLj4096ELj1ELj1ELj4ELj16ENS_18Kernel_traits_baseILj4096ES2_ffffjLj128EEEEELb1ELb0ELb0ELb0EEEvNS_9FwdParamsE
        .type           _ZN10layer_norm13ln_fwd_kernelINS_13Kernel_traitsI6__halfffffjLj4096ELj1ELj1ELj4ELj16ENS_18Kernel_traits_baseILj4096ES2_ffffjLj128EEEEELb1ELb0ELb0ELb0EEEvNS_9FwdParamsE,@function
        .size           _ZN10layer_norm13ln_fwd_kernelINS_13Kernel_traitsI6__halfffffjLj4096ELj1ELj1ELj4ELj16ENS_18Kernel_traits_baseILj4096ES2_ffffjLj128EEEEELb1ELb0ELb0ELb0EEEvNS_9FwdParamsE,(.L_x_27334 - _ZN10layer_norm13ln_fwd_kernelINS_13Kernel_traitsI6__halfffffjLj4096ELj1ELj1ELj4ELj16ENS_18Kernel_traits_baseILj4096ES2_ffffjLj128EEEEELb1ELb0ELb0ELb0EEEvNS_9FwdParamsE)
        .other          _ZN10layer_norm13ln_fwd_kernelINS_13Kernel_traitsI6__halfffffjLj4096ELj1ELj1ELj4ELj16ENS_18Kernel_traits_baseILj4096ES2_ffffjLj128EEEEELb1ELb0ELb0ELb0EEEvNS_9FwdParamsE,@"STO_CUDA_ENTRY STV_DEFAULT"
_ZN10layer_norm13ln_fwd_kernelINS_13Kernel_traitsI6__halfffffjLj4096ELj1ELj1ELj4ELj16ENS_18Kernel_traits_baseILj4096ES2_ffffjLj128EEEEELb1ELb0ELb0ELb0EEEvNS_9FwdParamsE:
.text._ZN10layer_norm13ln_fwd_kernelINS_13Kernel_traitsI6__halfffffjLj4096ELj1ELj1ELj4ELj16ENS_18Kernel_traits_baseILj4096ES2_ffffjLj128EEEEELb1ELb0ELb0ELb0EEEvNS_9FwdParamsE:
        /* <DEDUP_REMOVED lines=21> */
[--C-:B0-----:R-:W-:Y:S01]  /*0150*/  IMAD R70, R13, UR10, R0.reuse ;  /* 0x0000000a0d467c24 */ /* 0x101fe2000f8e0200 */
[----:B--2---:R-:W-:Y:S02]  /*0160*/  @P0 R2UR UR8, R2 ;  /* 0x00000000020802ca */ /* 0x004fe400000e0000 */
[----:B------:R-:W-:Y:S02]  /*0170*/  @P0 R2UR UR9, R3 ;  /* 0x00000000030902ca */ /* 0x000fe400000e0000 */
[----:B------:R-:W-:Y:S02]  /*0180*/  LOP3.LUT R3, R0, 0x60, RZ, 0xc0, !PT ;  /* 0x0000006000037812 */ /* 0x000fe400078ec0ff */
[----:B-----5:R-:W-:Y:S02]  /*0190*/  SHF.R.S32.HI R2, RZ, 0x1f, R11 ;  /* 0x0000001fff027819 */ /* 0x020fe4000001140b */
[----:B------:R-:W-:-:S02]  /*01a0*/  LOP3.LUT R72, R3, 0x1f, R0, 0xf8, !PT ;  /* 0x0000001f03487812 */ /* 0x000fc400078ef800 */
[----:B------:R-:W-:Y:S02]  /*01b0*/  LEA.HI R2, R2, R11, RZ, 0x2 ;  /* 0x0000000b02027211 */ /* 0x000fe400078f10ff */
[----:B---3--:R-:W-:Y:S01]  /*01c0*/  @P0 IADD3 R6, P1, PT, R4, R9, RZ ;  /* 0x0000000904060210 */ /* 0x008fe20007f3e0ff */
        /* <DEDUP_REMOVED lines=28> */
[C---:B------:R-:W-:Y:S02]  /*0390*/  ISETP.GE.U32.AND P4, PT, R71.reuse, 0x200, PT ;  /* 0x000002004700780c */ /* 0x040fe40003f86070 */
[C---:B------:R-:W-:Y:S02]  /*03a0*/  ISETP.GE.U32.AND P5, PT, R71.reuse, 0x280, PT ;  /* 0x000002804700780c */ /* 0x040fe40003fa6070 */
[C---:B------:R-:W-:Y:S02]  /*03b0*/  ISETP.GE.U32.AND P1, PT, R71.reuse, 0x80, PT ;  /* 0x000000804700780c */ /* 0x040fe40003f26070 */
[----:B------:R-:W-:-:S02]  /*03c0*/  ISETP.GE.U32.AND P6, PT, R71, 0x300, PT ;  /* 0x000003004700780c */ /* 0x000fc40003fc6070 */
[----:B------:R-:W-:Y:S01]  /*03d0*/  ISETP.GE.U32.AND P0, PT, R71, 0x380, PT ;  /* 0x000003804700780c */ /* 0x000fe20003f06070 */
[----:B------:R-:W0:Y:S08]  /*03e0*/  @P2 LDC.64 R38, c[0x0][0x3d0] ;  /* 0x0000f400ff262b82 */ /* 0x000e300000000a00 */
[----:B------:R-:W1:Y:S01]  /*03f0*/  @P2 LDC.64 R40, c[0x0][0x438] ;  /* 0x00010e00ff282b82 */ /* 0x000e620000000a00 */
[----:B------:R-:W-:-:S07]  /*0400*/  @P1 LOP3.LUT R7, R72, 0x80, RZ, 0xfc, !PT ;  /* 0x0000008048071812 */ /* 0x000fce00078efcff */
[----:B------:R-:W2:Y:S08]  /*0410*/  @P3 LDC.64 R36, c[0x0][0x3d0] ;  /* 0x0000f400ff243b82 */ /* 0x000eb00000000a00 */
[----:B------:R-:W3:Y:S01]  /*0420*/  @P3 LDC.64 R44, c[0x0][0x438] ;  /* 0x00010e00ff2c3b82 */ /* 0x000ee20000000a00 */
[----:B0-----:R-:W-:-:S05]  /*0430*/  @P2 IMAD.WIDE.U32 R38, R7, 0x8, R38 ;  /* 0x0000000807262825 */ /* 0x001fca00078e0026 */
        /* <DEDUP_REMOVED lines=9> */
[----:B---3--:R-:W-:-:S04]  /*04d0*/  @P3 IMAD.WIDE.U32 R44, R7, 0x8, R44 ;  /* 0x00000008072c3825 */ /* 0x008fc800078e002c */
[----:B------:R-:W-:Y:S01]  /*04e0*/  @P3 VIADD R7, R7, 0x80 ;  /* 0x0000008007073836 */ /* 0x000fe20000000000 */
[----:B------:R0:W5:Y:S02]  /*04f0*/  @P3 LD.E.64 R24, desc[UR6][R44.64] ;  /* 0x000000062c183980 */ /* 0x000164000c101b00 */
[----:B------:R-:W3:Y:S01]  /*0500*/  @P5 LDC.64 R52, c[0x0][0x438] ;  /* 0x00010e00ff345b82 */ /* 0x000ee20000000a00 */
[----:B----4-:R-:W-:-:S05]  /*0510*/  @P4 IMAD.WIDE.U32 R46, R7, 0x8, R46 ;  /* 0x00000008072e4825 */ /* 0x010fca00078e002e */
[----:B------:R0:W5:Y:S02]  /*0520*/  @P4 LDG.E.64 R14, desc[UR6][R46.64] ;  /* 0x000000062e0e4981 */ /* 0x000164000c1e1b00 */
[----:B------:R-:W4:Y:S01]  /*0530*/  @P6 LDC.64 R54, c[0x0][0x3d0] ;  /* 0x0000f400ff366b82 */ /* 0x000f220000000a00 */
[----:B-1----:R-:W-:-:S04]  /*0540*/  @P4 IMAD.WIDE.U32 R48, R7, 0x8, R48 ;  /* 0x0000000807304825 */ /* 0x002fc800078e0030 */
[----:B------:R-:W-:Y:S01]  /*0550*/  @P4 VIADD R7, R7, 0x80 ;  /* 0x0000008007074836 */ /* 0x000fe20000000000 */
        /* <DEDUP_REMOVED lines=10> */
[----:B------:R0:W5:Y:S01]  /*0600*/  @P6 LDG.E.64 R32, desc[UR6][R54.64] ;  /* 0x0000000636206981 */ /* 0x000162000c1e1b00 */
[C---:B-1----:R-:W-:Y:S01]  /*0610*/  @P6 IMAD.WIDE.U32 R56, R7.reuse, 0x8, R56 ;  /* 0x0000000807386825 */ /* 0x042fe200078e0038 */
[----:B------:R-:W1:Y:S03]  /*0620*/  @P1 LDC.64 R4, c[0x0][0x3d0] ;  /* 0x0000f400ff041b82 */ /* 0x000e660000000a00 */
[----:B------:R-:W-:Y:S01]  /*0630*/  @P6 VIADD R7, R7, 0x80 ;  /* 0x0000008007076836 */ /* 0x000fe20000000000 */
[----:B------:R0:W5:Y:S03]  /*0640*/  @P6 LD.E.64 R18, desc[UR6][R56.64] ;  /* 0x0000000638126980 */ /* 0x000166000c101b00 */
[C---:B--2---:R-:W-:Y:S01]  /*0650*/  @P0 IMAD.WIDE.U32 R58, R7.reuse, 0x8, R58 ;  /* 0x00000008073a0825 */ /* 0x044fe200078e003a */
[----:B------:R-:W2:Y:S04]  /*0660*/  @P1 LDC.64 R36, c[0x0][0x438] ;  /* 0x00010e00ff241b82 */ /* 0x000ea80000000a00 */
[----:B------:R0:W5:Y:S01]  /*0670*/  @P0 LDG.E.64 R34, desc[UR6][R58.64] ;  /* 0x000000063a220981 */ /* 0x000162000c1e1b00 */
[----:B---3--:R-:W-:-:S05]  /*0680*/  @P0 IMAD.WIDE.U32 R60, R7, 0x8, R60 ;  /* 0x00000008073c0825 */ /* 0x008fca00078e003c */
[----:B------:R0:W5:Y:S01]  /*0690*/  @P0 LD.E.64 R16, desc[UR6][R60.64] ;  /* 0x000000063c100980 */ /* 0x000162000c101b00 */
[----:B-1----:R-:W-:-:S05]  /*06a0*/  @P1 IMAD.WIDE.U32 R4, R72, 0x8, R4 ;  /* 0x0000000848041825 */ /* 0x002fca00078e0004 */
[----:B------:R0:W5:Y:S01]  /*06b0*/  @P1 LDG.E.64 R8, desc[UR6][R4.64] ;  /* 0x0000000604081981 */ /* 0x000162000c1e1b00 */
[----:B--2---:R-:W-:-:S05]  /*06c0*/  @P1 IMAD.WIDE.U32 R36, R72, 0x8, R36 ;  /* 0x0000000848241825 */ /* 0x004fca00078e0024 */
[----:B------:R0:W5:Y:S01]  /*06d0*/  @P1 LD.E.64 R28, desc[UR6][R36.64] ;  /* 0x00000006241c1980 */ /* 0x000162000c101b00 */
[----:B------:R-:W-:Y:S01]  /*06e0*/  ISETP.GE.U32.AND P1, PT, R71, 0x400, PT ;  /* 0x000004004700780c */ /* 0x000fe20003f26070 */
[----:B------:R-:W-:-:S12]  /*06f0*/  @P0 VIADD R7, R7, 0x80 ;  /* 0x0000008007070836 */ /* 0x000fd80000000000 */
        /* <DEDUP_REMOVED lines=8> */
.L_x_21620:
[C---:B------:R-:W-:Y:S02]  /*0780*/  ISETP.GE.U32.AND P6, PT, R71.reuse, 0x80, PT ;  /* 0x000000804700780c */ /* 0x040fe40003fc6070 */
[C---:B------:R-:W-:Y:S02]  /*0790*/  ISETP.GE.U32.AND P5, PT, R71.reuse, 0x100, PT ;  /* 0x000001004700780c */ /* 0x040fe40003fa6070 */
[C---:B------:R-:W-:Y:S02]  /*07a0*/  ISETP.GE.U32.AND P4, PT, R71.reuse, 0x180, PT ;  /* 0x000001804700780c */ /* 0x040fe40003f86070 */
[C---:B------:R-:W-:Y:S02]  /*07b0*/  ISETP.GE.U32.AND P3, PT, R71.reuse, 0x200, PT ;  /* 0x000002004700780c */ /* 0x040fe40003f66070 */
[C---:B------:R-:W-:Y:S02]  /*07c0*/  ISETP.GE.U32.AND P2, PT, R71.reuse, 0x280, PT ;  /* 0x000002804700780c */ /* 0x040fe40003f46070 */
[----:B------:R-:W-:-:S02]  /*07d0*/  ISETP.GE.U32.AND P1, PT, R71, 0x300, PT ;  /* 0x000003004700780c */ /* 0x000fc40003f26070 */
[----:B------:R-:W-:Y:S01]  /*07e0*/  ISETP.GE.U32.AND P0, PT, R71, 0x380, PT ;  /* 0x000003804700780c */ /* 0x000fe20003f06070 */
[----:B------:R-:W0:Y:S01]  /*07f0*/  @P6 LDC.64 R38, c[0x0][0x3d0] ;  /* 0x0000f400ff266b82 */ /* 0x000e220000000a00 */
[----:B------:R-:W-:-:S07]  /*0800*/  MOV R7, R72 ;  /* 0x0000004800077202 */ /* 0x000fce0000000f00 */
        /* <DEDUP_REMOVED lines=9> */
[----:B-1----:R-:W-:-:S04]  /*08a0*/  @P5 IMAD.WIDE.U32 R38, R7, 0x8, R42 ;  /* 0x0000000807265825 */ /* 0x002fc800078e002a */
[----:B------:R-:W-:Y:S01]  /*08b0*/  @P5 VIADD R7, R7, 0x80 ;  /* 0x0000008007075836 */ /* 0x000fe20000000000 */
[----:B------:R1:W5:Y:S02]  /*08c0*/  @P5 LDG.E.64 R10, desc[UR6][R38.64] ;  /* 0x00000006260a5981 */ /* 0x000364000c1e1b00 */
[----:B------:R-:W1:Y:S01]  /*08d0*/  @P1 LDC.64 R50, c[0x0][0x3d0] ;  /* 0x0000f400ff321b82 */ /* 0x000e620000000a00 */
[----:B--2---:R-:W-:-:S04]  /*08e0*/  @P4 IMAD.WIDE.U32 R44, R7, 0x8, R44 ;  /* 0x00000008072c4825 */ /* 0x004fc800078e002c */
[----:B------:R-:W-:Y:S01]  /*08f0*/  @P4 VIADD R7, R7, 0x80 ;  /* 0x0000008007074836 */ /* 0x000fe20000000000 */
[----:B------:R2:W5:Y:S02]  /*0900*/  @P4 LDG.E.64 R12, desc[UR6][R44.64] ;  /* 0x000000062c0c4981 */ /* 0x000564000c1e1b00 */
[----:B------:R-:W2:Y:S01]  /*0910*/  @P0 LDC.64 R42, c[0x0][0x3d0] ;  /* 0x0000f400ff2a0b82 */ /* 0x000ea20000000a00 */
[C---:B---3--:R-:W-:Y:S01]  /*0920*/  @P3 IMAD.WIDE.U32 R46, R7.reuse, 0x8, R46 ;  /* 0x00000008072e3825 */ /* 0x048fe200078e002e */
[----:B------:R-:W-:-:S04]  /*0930*/  @P3 IADD3 R7, PT, PT, R7, 0x80, RZ ;  /* 0x0000008007073810 */ /* 0x000fc80007ffe0ff */
[----:B------:R3:W5:Y:S02]  /*0940*/  @P3 LDG.E.64 R14, desc[UR6][R46.64] ;  /* 0x000000062e0e3981 */ /* 0x000764000c1e1b00 */
[----:B0-----:R-:W0:Y:S01]  /*0950*/  @P6 LDC.64 R40, c[0x0][0x3d0] ;  /* 0x0000f400ff286b82 */ /* 0x001e220000000a00 */
[----:B----4-:R-:W-:-:S04]  /*0960*/  @P2 IMAD.WIDE.U32 R48, R7, 0x8, R48 ;  /* 0x0000000807302825 */ /* 0x010fc800078e0030 */
[----:B------:R-:W-:Y:S01]  /*0970*/  @P2 VIADD R7, R7, 0x80 ;  /* 0x0000008007072836 */ /* 0x000fe20000000000 */
[----:B------:R3:W5:Y:S03]  /*0980*/  @P2 LDG.E.64 R30, desc[UR6][R48.64] ;  /* 0x00000006301e2981 */ /* 0x000766000c1e1b00 */
[----:B-1----:R-:W-:-:S04]  /*0990*/  @P1 IMAD.WIDE.U32 R50, R7, 0x8, R50 ;  /* 0x0000000807321825 */ /* 0x002fc800078e0032 */
[----:B------:R-:W-:Y:S01]  /*09a0*/  @P1 VIADD R7, R7, 0x80 ;  /* 0x0000008007071836 */ /* 0x000fe20000000000 */
[----:B------:R3:W5:Y:S03]  /*09b0*/  @P1 LDG.E.64 R32, desc[UR6][R50.64] ;  /* 0x0000000632201981 */ /* 0x000766000c1e1b00 */
        /* <DEDUP_REMOVED lines=12> */
.L_x_21621:
[----:B------:R-:W-:Y:S05]  /*0a80*/  BSYNC.RECONVERGENT B0 ;  /* 0x0000000000007941 */ /* 0x000fea0003800200 */
.L_x_21619:
[----:B------:R-:W0:Y:S02]  /*0a90*/  LDCU UR4, c[0x0][0x384] ;  /* 0x00007080ff0477ac */ /* 0x000e240008000800 */
[----:B0-----:R-:W-:-:S06]  /*0aa0*/  UISETP.GE.AND UP0, UPT, UR10, UR4, UPT ;  /* 0x000000040a00728c */ /* 0x001fcc000bf06270 */
[----:B------:R-:W-:-:S13]  /*0ab0*/  PLOP3.LUT P0, PT, PT, PT, UP0, 0x80, 0x8 ;  /* 0x000000000008781c */ /* 0x000fda0003f0f008 */
[----:B------:R-:W-:Y:S05]  /*0ac0*/  @P0 EXIT ;  /* 0x000000000000094d */ /* 0x000fea0003800000 */
[----:B-----5:R-:W-:Y:S01]  /*0ad0*/  IMAD.MOV.U32 R80, RZ, RZ, R12 ;  /* 0x000000ffff507224 */ /* 0x020fe200078e000c */
[----:B------:R-:W-:Y:S01]  /*0ae0*/  SHF.R.U64 R81, R12, 0x10, R13 ;  /* 0x000000100c517819 */ /* 0x000fe2000000120d */
[--C-:B------:R-:W-:Y:S01]  /*0af0*/  IMAD.MOV.U32 R39, RZ, RZ, R11.reuse ;  /* 0x000000ffff277224 */ /* 0x100fe200078e000b */
[--C-:B------:R-:W-:Y:S01]  /*0b00*/  SHF.R.U64 R79, R10, 0x10, R11.reuse ;  /* 0x000000100a4f7819 */ /* 0x100fe2000000120b */
[----:B------:R-:W-:Y:S01]  /*0b10*/  IMAD.MOV.U32 R82, RZ, RZ, R14 ;  /* 0x000000ffff527224 */ /* 0x000fe200078e000e */
[----:B------:R-:W-:Y:S01]  /*0b20*/  SHF.R.U32.HI R41, RZ, 0x10, R11 ;  /* 0x00000010ff297819 */ /* 0x000fe2000001160b */
[----:B------:R-:W-:Y:S01]  /*0b30*/  IMAD.MOV.U32 R12, RZ, RZ, R15 ;  /* 0x000000ffff0c7224 */ /* 0x000fe200078e000f */
[----:B------:R-:W-:Y:S01]  /*0b40*/  MOV R11, R13 ;  /* 0x0000000d000b7202 */ /* 0x000fe20000000f00 */
[----:B------:R-:W-:Y:S01]  /*0b50*/  IMAD.MOV.U32 R86, RZ, RZ, R32 ;  /* 0x000000ffff567224 */ /* 0x000fe200078e0020 */
[----:B------:R-:W-:Y:S01]  /*0b60*/  SHF.R.U32.HI R42, RZ, 0x10, R13 ;  /* 0x00000010ff2a7819 */ /* 0x000fe2000001160d */
[----:B------:R-:W-:Y:S01]  /*0b70*/  IMAD.MOV.U32 R13, RZ, RZ, R31 ;  /* 0x000000ffff0d7224 */ /* 0x000fe200078e001f */
[----:B------:R-:W-:Y:S01]  /*0b80*/  PRMT R80, R80, 0x5410, R11 ;  /* 0x0000541050507816 */ /* 0x000fe2000000000b */
[----:B------:R-:W-:Y:S01]  /*0b90*/  IMAD.HI.U32 R11, R70, -0x326172a9, RZ ;  /* 0xcd9e8d57460b7827 */ /* 0x000fe200078e00ff */
[----:B------:R-:W-:Y:S01]  /*0ba0*/  PRMT R82, R82, 0x5410, R12 ;  /* 0x0000541052527816 */ /* 0x000fe2000000000c */
[----:B------:R-:W0:Y:S01]  /*0bb0*/  LDCU.64 UR4, c[0x0][0x3e0] ;  /* 0x00007c00ff0477ac */ /* 0x000e220008000a00 */
[--C-:B------:R-:W-:Y:S01]  /*0bc0*/  SHF.R.U64 R83, R14, 0x10, R15.reuse ;  /* 0x000000100e537819 */ /* 0x100fe2000000120f */
[C---:B------:R-:W-:Y:S01]  /*0bd0*/  IMAD.HI.U32 R12, R69.reuse, -0x2daee0ad, RZ ;  /* 0xd2511f53450c7827 */ /* 0x040fe200078e00ff */
[----:B------:R-:W-:Y:S01]  /*0be0*/  SHF.R.U32.HI R14, RZ, 0x10, R15 ;  /* 0x00000010ff0e7819 */ /* 0x000fe2000001160f */
[----:B------:R-:W1:Y:S01]  /*0bf0*/  LDCU UR34, c[0x0][0x388] ;  /* 0x00007100ff2277ac */ /* 0x000e620008000800 */
[----:B------:R-:W-:Y:S01]  /*0c00*/  MOV R84, R30 ;  /* 0x0000001e00547202 */ /* 0x000fe20000000f00 */
[----:B------:R-:W-:Y:S01]  /*0c10*/  IMAD.MOV.U32 R88, RZ, RZ, R34 ;  /* 0x000000ffff587224 */ /* 0x000fe200078e0022 */
[----:B------:R-:W-:Y:S01]  /*0c20*/  LOP3.LUT R12, R12, UR9, RZ, 0x3c, !PT ;  /* 0x000000090c0c7c12 */ /* 0x000fe2000f8e3cff */
[----:B------:R-:W-:Y:S01]  /*0c30*/  IMAD.MOV.U32 R76, RZ, RZ, R8 ;  /* 0x000000ffff4c7224 */ /* 0x000fe200078e0008 */
[----:B------:R-:W-:Y:S01]  /*0c40*/  LOP3.LUT R11, R68, UR8, R11, 0x96, !PT ;  /* 0x00000008440b7c12 */ /* 0x000fe2000f8e960b */
[----:B------:R-:W-:Y:S01]  /*0c50*/  IMAD.MOV.U32 R38, RZ, RZ, R9 ;  /* 0x000000ffff267224 */ /* 0x000fe200078e0009 */
[----:B------:R-:W-:Y:S01]  /*0c60*/  SHF.R.U64 R85, R30, 0x10, R31 ;  /* 0x000000101e557819 */ /* 0x000fe2000000121f */
[----:B------:R-:W-:Y:S01]  /*0c70*/  IMAD R30, R69, -0x2daee0ad, RZ ;  /* 0xd2511f53451e7824 */ /* 0x000fe200078e02ff */
[----:B------:R-:W-:Y:S01]  /*0c80*/  PRMT R83, R83, 0x5410, R14 ;  /* 0x0000541053537816 */ /* 0x000fe2000000000e */
[----:B------:R-:W-:Y:S01]  /*0c90*/  IMAD R14, R70, -0x326172a9, RZ ;  /* 0xcd9e8d57460e7824 */ /* 0x000fe200078e02ff */
[----:B------:R-:W-:Y:S01]  /*0ca0*/  PRMT R84, R84, 0x5410, R13 ;  /* 0x0000541054547816 */ /* 0x000fe2000000000d */
[----:B------:R-:W-:Y:S01]  /*0cb0*/  IMAD.HI.U32 R13, R12, -0x326172a9, RZ ;  /* 0xcd9e8d570c0d7827 */ /* 0x000fe200078e00ff */
[----:B------:R-:W-:Y:S01]  /*0cc0*/  SHF.R.U32.HI R43, RZ, 0x10, R31 ;  /* 0x00000010ff2b7819 */ /* 0x000fe2000001161f */
[----:B0-----:R-:W-:Y:S01]  /*0cd0*/  UISETP.NE.U32.AND UP0, UPT, UR4, URZ, UPT ;  /* 0x000000ff0400728c */ /* 0x001fe2000bf05070 */
[----:B------:R-:W-:Y:S01]  /*0ce0*/  MOV R31, R33 ;  /* 0x00000021001f7202 */ /* 0x000fe20000000f00 */
[C---:B------:R-:W-:Y:S01]  /*0cf0*/  IMAD.HI.U32 R15, R11.reuse, -0x2daee0ad, RZ ;  /* 0xd2511f530b0f7827 */ /* 0x040fe200078e00ff */
[----:B------:R-:W-:Y:S01]  /*0d00*/  LOP3.LUT R13, R14, UR16, R13, 0x96, !PT ;  /* 0x000000100e0d7c12 */ /* 0x000fe2000f8e960d */
[----:B------:R-:W0:Y:S01]  /*0d10*/  LDCU.U8 UR4, c[0x0][0x410] ;  /* 0x00008200ff0477ac */ /* 0x000e220008000000 */
[----:B------:R-:W-:Y:S01]  /*0d20*/  PRMT R86, R86, 0x5410, R31 ;  /* 0x0000541056567816 */ /* 0x000fe2000000001f */
[----:B------:R-:W-:Y:S01]  /*0d30*/  IMAD R31, R11, -0x2daee0ad, RZ ;  /* 0xd2511f530b1f7824 */ /* 0x000fe200078e02ff */
[----:B------:R-:W-:Y:S01]  /*0d40*/  LOP3.LUT R15, R30, UR17, R15, 0x96, !PT ;  /* 0x000000111e0f7c12 */ /* 0x000fe2000f8e960f */
[----:B------:R-:W-:Y:S01]  /*0d50*/  IMAD R12, R12, -0x326172a9, RZ ;  /* 0xcd9e8d570c0c7824 */ /* 0x000fe200078e02ff */
[----:B------:R-:W-:Y:S01]  /*0d60*/  SHF.R.U64 R91, R28, 0x10, R29 ;  /* 0x000000101c5b7819 */ /* 0x000fe2000000121d */
[----:B------:R-:W-:Y:S01]  /*0d70*/  IMAD.HI.U32 R14, R13, -0x2daee0ad, RZ ;  /* 0xd2511f530d0e7827 */ /* 0x000fe200078e00ff */
[----:B------:R-:W-:Y:S01]  /*0d80*/  SHF.R.U64 R87, R32, 0x10, R33 ;  /* 0x0000001020577819 */ /* 0x000fe20000001221 */
[----:B------:R-:W-:Y:S01]  /*0d90*/  UISETP.NE.AND.EX UP0, UPT, UR5, URZ, UPT, UP0 ;  /* 0x000000ff0500728c */ /* 0x000fe2000bf05300 */
[----:B------:R-:W-:Y:S01]  /*0da0*/  SHF.R.U64 R92, R26, 0x10, R27 ;  /* 0x000000101a5c7819 */ /* 0x000fe2000000121b */
[----:B------:R-:W-:Y:S01]  /*0db0*/  IMAD.HI.U32 R11, R15, -0x326172a9, RZ ;  /* 0xcd9e8d570f0b7827 */ /* 0x000fe200078e00ff */
[----:B------:R-:W-:Y:S01]  /*0dc0*/  LOP3.LUT R14, R31, UR19, R14, 0x96, !PT ;  /* 0x000000131f0e7c12 */ /* 0x000fe2000f8e960e */
[----:B------:R-:W2:Y:S01]  /*0dd0*/  LDCU UR11, c[0x0][0x400] ;  /* 0x00008000ff0b77ac */ /* 0x000ea20008000800 */
[----:B------:R-:W-:Y:S01]  /*0de0*/  SHF.R.U32.HI R31, RZ, 0x10, R29 ;  /* 0x00000010ff1f7819 */ /* 0x000fe2000001161d */
[----:B------:R-:W-:Y:S01]  /*0df0*/  IMAD R30, R13, -0x2daee0ad, RZ ;  /* 0xd2511f530d1e7824 */ /* 0x000fe200078e02ff */
[----:B------:R-:W-:Y:S01]  /*0e00*/  LOP3.LUT R11, R12, UR18, R11, 0x96, !PT ;  /* 0x000000120c0b7c12 */ /* 0x000fe2000f8e960b */
[----:B------:R-:W-:Y:S01]  /*0e10*/  IMAD R15, R15, -0x326172a9, RZ ;  /* 0xcd9e8d570f0f7824 */ /* 0x000fe200078e02ff */
[----:B------:R-:W-:Y:S01]  /*0e20*/  PRMT R91, R91, 0x5410, R31 ;  /* 0x000054105b5b7816 */ /* 0x000fe2000000001f */
[----:B------:R-:W-:Y:S01]  /*0e30*/  IMAD.HI.U32 R12, R14, -0x326172a9, RZ ;  /* 0xcd9e8d570e0c7827 */ /* 0x000fe200078e00ff */
[----:B------:R-:W-:Y:S01]  /*0e40*/  SHF.R.U64 R93, R24, 0x10, R25 ;  /* 0x00000010185d7819 */ /* 0x000fe20000001219 */
[----:B------:R-:W3:Y:S01]  /*0e50*/  LDCU.64 UR12, c[0x0][0x3a0] ;  /* 0x00007400ff0c77ac */ /* 0x000ee20008000a00 */
[----:B------:R-:W-:Y:S01]  /*0e60*/  SHF.R.U64 R94, R22, 0x10, R23 ;  /* 0x00000010165e7819 */ /* 0x000fe20000001217 */
[----:B------:R-:W-:Y:S01]  /*0e70*/  IMAD.HI.U32 R13, R11, -0x2daee0ad, RZ ;  /* 0xd2511f530b0d7827 */ /* 0x000fe200078e00ff */
[----:B------:R-:W-:Y:S01]  /*0e80*/  LOP3.LUT R12, R15, UR20, R12, 0x96, !PT ;  /* 0x000000140f0c7c12 */ /* 0x000fe2000f8e960c */
[----:B------:R-:W4:Y:S01]  /*0e90*/  LDCU.64 UR14, c[0x0][0x380] ;  /* 0x00007000ff0e77ac */ /* 0x000f220008000a00 */
[----:B------:R-:W-:Y:S01]  /*0ea0*/  SHF.R.U64 R90, R34, 0x10, R35 ;  /* 0x00000010225a7819 */ /* 0x000fe20000001223 */
[----:B------:R-:W-:Y:S01]  /*0eb0*/  IMAD R14, R14, -0x326172a9, RZ ;  /* 0xcd9e8d570e0e7824 */ /* 0x000fe200078e02ff */
[----:B------:R-:W-:Y:S01]  /*0ec0*/  LOP3.LUT R13, R30, UR21, R13, 0x96, !PT ;  /* 0x000000151e0d7c12 */ /* 0x000fe2000f8e960d */
[----:B------:R-:W-:Y:S01]  /*0ed0*/  IMAD R30, R11, -0x2daee0ad, RZ ;  /* 0xd2511f530b1e7824 */ /* 0x000fe200078e02ff */
[----:B------:R-:W-:Y:S01]  /*0ee0*/  SHF.R.U32.HI R34, RZ, 0x10, R35 ;  /* 0x00000010ff227819 */ /* 0x000fe20000011623 */
[----:B------:R-:W-:Y:S01]  /*0ef0*/  IMAD.HI.U32 R15, R12, -0x2daee0ad, RZ ;  /* 0xd2511f530c0f7827 */ /* 0x000fe200078e00ff */
[----:B------:R-:W-:Y:S01]  /*0f00*/  SHF.R.U64 R96, R18, 0x10, R19 ;  /* 0x0000001012607819 */ /* 0x000fe20000001213 */
[----:B------:R-:W-:Y:S01]  /*0f10*/  UPLOP3.LUT UP2, UPT, UPT, UPT, UPT, 0x40, 0x4 ;  /* 0x000000000004789c */ /* 0x000fe20003f4e870 */
[----:B------:R-:W-:Y:S01]  /*0f20*/  PRMT R90, R90, 0x5410, R34 ;  /* 0x000054105a5a7816 */ /* 0x000fe20000000022 */
[----:B------:R-:W-:Y:S01]  /*0f30*/  IMAD.HI.U32 R11, R13, -0x326172a9, RZ ;  /* 0xcd9e8d570d0b7827 */ /* 0x000fe200078e00ff */
[----:B------:R-:W-:Y:S01]  /*0f40*/  LOP3.LUT R15, R30, UR23, R15, 0x96, !PT ;  /* 0x000000171e0f7c12 */ /* 0x000fe2000f8e960f */
[----:B0-----:R-:W-:Y:S01]  /*0f50*/  UISETP.NE.AND UP3, UPT, UR4, URZ, UPT ;  /* 0x000000ff0400728c */ /* 0x001fe2000bf65270 */
[----:B------:R-:W-:Y:S01]  /*0f60*/  SHF.R.U32.HI R30, RZ, 0x10, R25 ;  /* 0x00000010ff1e7819 */ /* 0x000fe20000011619 */
[----:B------:R-:W-:Y:S01]  /*0f70*/  IMAD.MOV.U32 R32, RZ, RZ, R35 ;  /* 0x000000ffff207224 */ /* 0x000fe200078e0023 */
[----:B------:R-:W-:Y:S01]  /*0f80*/  LOP3.LUT R11, R14, UR22, R11, 0x96, !PT ;  /* 0x000000160e0b7c12 */ /* 0x000fe2000f8e960b */
[----:B------:R-:W-:Y:S01]  /*0f90*/  IMAD R31, R12, -0x2daee0ad, RZ ;  /* 0xd2511f530c1f7824 */ /* 0x000fe200078e02ff */
[----:B------:R-:W-:Y:S01]  /*0fa0*/  PRMT R93, R93, 0x5410, R30 ;  /* 0x000054105d5d7816 */ /* 0x000fe2000000001e */
[----:B------:R-:W-:Y:S01]  /*0fb0*/  IMAD R13, R13, -0x326172a9, RZ ;  /* 0xcd9e8d570d0d7824 */ /* 0x000fe200078e02ff */
[----:B------:R-:W-:Y:S01]  /*0fc0*/  PRMT R88, R88, 0x5410, R32 ;  /* 0x0000541058587816 */ /* 0x000fe20000000020 */
[----:B------:R-:W-:Y:S01]  /*0fd0*/  IMAD.HI.U32 R12, R15, -0x326172a9, RZ ;  /* 0xcd9e8d570f0c7827 */ /* 0x000fe200078e00ff */
[----:B------:R-:W-:-:S02]  /*0fe0*/  SHF.R.U32.HI R32, RZ, 0x10, R27 ;  /* 0x00000010ff207819 */ /* 0x000fc4000001161b */
[----:B------:R-:W-:Y:S01]  /*0ff0*/  LOP3.LUT R34, R2, 0x7f, RZ, 0xc0, !PT ;  /* 0x0000007f02227812 */ /* 0x000fe200078ec0ff */
[----:B------:R-:W-:Y:S01]  /*1000*/  IMAD.HI.U32 R14, R11, -0x2daee0ad, RZ ;  /* 0xd2511f530b0e7827 */ /* 0x000fe200078e00ff */
[----:B------:R-:W-:Y:S02]  /*1010*/  LOP3.LUT R12, R13, UR24, R12, 0x96, !PT ;  /* 0x000000180d0c7c12 */ /* 0x000fe4000f8e960c */
[----:B------:R-:W-:Y:S01]  /*1020*/  PRMT R92, R92, 0x5410, R32 ;  /* 0x000054105c5c7816 */ /* 0x000fe20000000020 */
[----:B------:R-:W-:Y:S01]  /*1030*/  IMAD R32, R11, -0x2daee0ad, RZ ;  /* 0xd2511f530b207824 */ /* 0x000fe200078e02ff */
[----:B------:R-:W-:Y:S01]  /*1040*/  LOP3.LUT R14, R31, UR25, R14, 0x96, !PT ;  /* 0x000000191f0e7c12 */ /* 0x000fe2000f8e960e */
[----:B------:R-:W-:Y:S01]  /*1050*/  IMAD R30, R15, -0x326172a9, RZ ;  /* 0xcd9e8d570f1e7824 */ /* 0x000fe200078e02ff */
[----:B------:R-:W-:Y:S01]  /*1060*/  SHF.R.U32.HI R31, RZ, 0x10, R23 ;  /* 0x00000010ff1f7819 */ /* 0x000fe20000011617 */
[----:B------:R-:W-:Y:S01]  /*1070*/  IMAD.HI.U32 R13, R12, -0x2daee0ad, RZ ;  /* 0xd2511f530c0d7827 */ /* 0x000fe200078e00ff */
[----:B------:R-:W-:-:S02]  /*1080*/  SHF.R.U64 R105, R16, 0x10, R17 ;  /* 0x0000001010697819 */ /* 0x000fc40000001211 */
[----:B------:R-:W-:Y:S01]  /*1090*/  PRMT R94, R94, 0x5410, R31 ;  /* 0x000054105e5e7816 */ /* 0x000fe2000000001f */
[----:B------:R-:W-:Y:S01]  /*10a0*/  IMAD.HI.U32 R11, R14, -0x326172a9, RZ ;  /* 0xcd9e8d570e0b7827 */ /* 0x000fe200078e00ff */
[----:B------:R-:W-:Y:S02]  /*10b0*/  LOP3.LUT R13, R32, UR27, R13, 0x96, !PT ;  /* 0x0000001b200d7c12 */ /* 0x000fe4000f8e960d */
[----:B------:R-:W-:Y:S01]  /*10c0*/  LOP3.LUT R2, R2, 0xffffff80, RZ, 0xc0, !PT ;  /* 0xffffff8002027812 */ /* 0x000fe200078ec0ff */
[----:B------:R-:W-:Y:S01]  /*10d0*/  IMAD R15, R14, -0x326172a9, RZ ;  /* 0xcd9e8d570e0f7824 */ /* 0x000fe200078e02ff */
[----:B------:R-:W-:Y:S01]  /*10e0*/  LOP3.LUT R11, R30, UR26, R11, 0x96, !PT ;  /* 0x0000001a1e0b7c12 */ /* 0x000fe2000f8e960b */
[----:B------:R-:W-:Y:S01]  /*10f0*/  IMAD R31, R12, -0x2daee0ad, RZ ;  /* 0xd2511f530c1f7824 */ /* 0x000fe200078e02ff */
[----:B------:R-:W-:Y:S01]  /*1100*/  SHF.R.U32.HI R30, RZ, 0x10, R19 ;  /* 0x00000010ff1e7819 */ /* 0x000fe20000011613 */
[----:B------:R-:W-:Y:S01]  /*1110*/  IMAD.HI.U32 R12, R13, -0x326172a9, RZ ;  /* 0xcd9e8d570d0c7827 */ /* 0x000fe200078e00ff */
[----:B------:R-:W-:-:S02]  /*1120*/  SHF.R.U32.HI R33, RZ, 0x10, R33 ;  /* 0x00000010ff217819 */ /* 0x000fc40000011621 */
[----:B------:R-:W-:Y:S01]  /*1130*/  PRMT R96, R96, 0x5410, R30 ;  /* 0x0000541060607816 */ /* 0x000fe2000000001e */
[----:B------:R-:W-:Y:S01]  /*1140*/  IMAD.HI.U32 R14, R11, -0x2daee0ad, RZ ;  /* 0xd2511f530b0e7827 */ /* 0x000fe200078e00ff */
[----:B------:R-:W-:Y:S02]  /*1150*/  LOP3.LUT R12, R15, UR28, R12, 0x96, !PT ;  /* 0x0000001c0f0c7c12 */ /* 0x000fe4000f8e960c */
[----:B------:R-:W-:Y:S01]  /*1160*/  VIADDMNMX R15, R34, -R3, RZ, !PT ;  /* 0x80000003220f7246 */ /* 0x000fe200078001ff */
[----:B------:R-:W-:Y:S01]  /*1170*/  IMAD R32, R11, -0x2daee0ad, RZ ;  /* 0xd2511f530b207824 */ /* 0x000fe200078e02ff */
[----:B------:R-:W-:Y:S01]  /*1180*/  LOP3.LUT R14, R31, UR29, R14, 0x96, !PT ;  /* 0x0000001d1f0e7c12 */ /* 0x000fe2000f8e960e */
[----:B------:R-:W-:Y:S01]  /*1190*/  IMAD R30, R13, -0x326172a9, RZ ;  /* 0xcd9e8d570d1e7824 */ /* 0x000fe200078e02ff */
[----:B------:R-:W-:Y:S01]  /*11a0*/  VIMNMX R15, PT, PT, R15, 0x20, PT ;  /* 0x000000200f0f7848 */ /* 0x000fe20003fe0100 */
[----:B------:R-:W-:Y:S01]  /*11b0*/  IMAD.HI.U32 R11, R12, -0x2daee0ad, RZ ;  /* 0xd2511f530c0b7827 */ /* 0x000fe200078e00ff */
[----:B------:R-:W-:-:S02]  /*11c0*/  PRMT R87, R87, 0x5410, R33 ;  /* 0x0000541057577816 */ /* 0x000fc40000000021 */
[----:B------:R-:W-:Y:S01]  /*11d0*/  SHF.R.U64 R95, R20, 0x10, R21 ;  /* 0x00000010145f7819 */ /* 0x000fe20000001215 */
[----:B------:R-:W-:Y:S01]  /*11e0*/  IMAD.HI.U32 R3, R14, -0x326172a9, RZ ;  /* 0xcd9e8d570e037827 */ /* 0x000fe200078e00ff */
[----:B------:R-:W-:Y:S02]  /*11f0*/  LOP3.LUT R32, R32, UR31, R11, 0x96, !PT ;  /* 0x0000001f20207c12 */ /* 0x000fe4000f8e960b */
[----:B------:R-:W-:Y:S01]  /*1200*/  SHF.R.U32.HI R11, RZ, 0x10, R17 ;  /* 0x00000010ff0b7819 */ /* 0x000fe20000011611 */
[----:B------:R-:W-:Y:S01]  /*1210*/  IMAD R31, R12, -0x2daee0ad, RZ ;  /* 0xd2511f530c1f7824 */ /* 0x000fe200078e02ff */
[----:B------:R-:W-:Y:S01]  /*1220*/  LOP3.LUT R13, R30, UR30, R3, 0x96, !PT ;  /* 0x0000001e1e0d7c12 */ /* 0x000fe2000f8e9603 */
[----:B------:R-:W-:Y:S01]  /*1230*/  IMAD R34, R73, -0x20, R34 ;  /* 0xffffffe049227824 */ /* 0x000fe200078e0222 */
[----:B------:R-:W-:Y:S01]  /*1240*/  PRMT R105, R105, 0x5410, R11 ;  /* 0x0000541069697816 */ /* 0x000fe2000000000b */
[----:B------:R-:W-:Y:S01]  /*1250*/  IMAD R11, R15, 0x4, R2 ;  /* 0x000000040f0b7824 */ /* 0x000fe200078e0202 */
[----:B------:R-:W-:Y:S01]  /*1260*/  SHF.R.U32.HI R33, RZ, 0x10, R21 ;  /* 0x00000010ff217819 */ /* 0x000fe20000011615 */
[----:B------:R-:W-:Y:S01]  /*1270*/  IMAD.HI.U32 R12, R13, -0x2daee0ad, RZ ;  /* 0xd2511f530d0c7827 */ /* 0x000fe200078e00ff */
[----:B------:R-:W-:-:S02]  /*1280*/  VIMNMX R34, PT, PT, RZ, R34, !PT ;  /* 0x00000022ff227248 */ /* 0x000fc40007fe0100 */
[----:B------:R-:W-:Y:S01]  /*1290*/  PRMT R95, R95, 0x5410, R33 ;  /* 0x000054105f5f7816 */ /* 0x000fe20000000021 */
[----:B------:R-:W-:Y:S01]  /*12a0*/  IMAD R33, R14, -0x326172a9, RZ ;  /* 0xcd9e8d570e217824 */ /* 0x000fe200078e02ff */
[----:B------:R-:W-:Y:S01]  /*12b0*/  LOP3.LUT R15, R31, UR33, R12, 0x96, !PT ;  /* 0x000000211f0f7c12 */ /* 0x000fe2000f8e960c */
[----:B------:R-:W-:Y:S01]  /*12c0*/  IMAD.HI.U32 R14, R32, -0x326172a9, RZ ;  /* 0xcd9e8d57200e7827 */ /* 0x000fe200078e00ff */
[----:B------:R-:W-:Y:S02]  /*12d0*/  I2FP.F32.U32 R31, R11 ;  /* 0x0000000b001f7245 */ /* 0x000fe40000201000 */
[----:B------:R-:W-:Y:S01]  /*12e0*/  VIMNMX R3, PT, PT, R34, 0x20, PT ;  /* 0x0000002022037848 */ /* 0x000fe20003fe0100 */
[----:B------:R-:W-:Y:S01]  /*12f0*/  IMAD.MOV.U32 R7, RZ, RZ, R37 ;  /* 0x000000ffff077224 */ /* 0x000fe200078e0025 */
[--C-:B------:R-:W-:Y:S01]  /*1300*/  SHF.R.U64 R77, R8, 0x10, R9.reuse ;  /* 0x00000010084d7819 */ /* 0x100fe20000001209 */
[----:B------:R-:W-:Y:S01]  /*1310*/  IMAD R13, R13, -0x2daee0ad, RZ ;  /* 0xd2511f530d0d7824 */ /* 0x000fe200078e02ff */
[----:B------:R-:W0:Y:S01]  /*1320*/  MUFU.RCP R31, R31 ;  /* 0x0000001f001f7308 */ /* 0x000e220000001000 */
[----:B------:R-:W-:Y:S01]  /*1330*/  LEA R30, R3, R2, 0x2 ;  /* 0x00000002031e7211 */ /* 0x000fe200078e10ff */
[----:B------:R-:W-:Y:S01]  /*1340*/  HADD2.F32 R3, -RZ, R4.H0_H0 ;  /* 0x20000004ff037230 */ /* 0x000fe20000004100 */
[----:B------:R-:W-:Y:S01]  /*1350*/  LOP3.LUT R2, R33, UR32, R14, 0x96, !PT ;  /* 0x0000002021027c12 */ /* 0x000fe2000f8e960e */
[----:B------:R-:W-:Y:S01]  /*1360*/  HADD2.F32 R7, -RZ, R7.H0_H0 ;  /* 0x20000007ff077230 */ /* 0x000fe20000004100 */
[----:B------:R-:W-:-:S02]  /*1370*/  SHF.R.U32.HI R40, RZ, 0x10, R9 ;  /* 0x00000010ff287819 */ /* 0x000fc40000011609 */
[----:B------:R-:W-:Y:S02]  /*1380*/  MOV R78, R10 ;  /* 0x0000000a004e7202 */ /* 0x000fe40000000f00 */
[----:B------:R-:W-:Y:S02]  /*1390*/  SHF.R.U32.HI R14, RZ, 0x10, R5 ;  /* 0x00000010ff0e7819 */ /* 0x000fe40000011605 */
[----:B------:R-:W-:Y:S02]  /*13a0*/  MOV R8, R36 ;  /* 0x0000002400087202 */ /* 0x000fe40000000f00 */
[--C-:B------:R-:W-:Y:S01]  /*13b0*/  SHF.R.U64 R9, R36, 0x10, R37.reuse ;  /* 0x0000001024097819 */ /* 0x100fe20000001225 */
[----:B------:R-:W-:Y:S01]  /*13c0*/  HADD2.F32 R11, -RZ, R14.H0_H0 ;  /* 0x2000000eff0b7230 */ /* 0x000fe20000004100 */
[----:B------:R-:W-:Y:S01]  /*13d0*/  SHF.R.U32.HI R10, RZ, 0x10, R37 ;  /* 0x00000010ff0a7819 */ /* 0x000fe20000011625 */
[----:B------:R-:W-:Y:S01]  /*13e0*/  HADD2.F32 R8, -RZ, R8.H0_H0 ;  /* 0x20000008ff087230 */ /* 0x000fe20000004100 */
[----:B------:R-:W-:Y:S01]  /*13f0*/  SHF.R.U64 R12, R4, 0x10, R5 ;  /* 0x00000010040c7819 */ /* 0x000fe20000001205 */
[----:B------:R-:W-:Y:S01]  /*1400*/  HADD2.F32 R4, -RZ, R5.H0_H0 ;  /* 0x20000005ff047230 */ /* 0x000fe20000004100 */
[----:B------:R-:W-:Y:S01]  /*1410*/  LOP3.LUT R5, R6, 0x3, RZ, 0xc0, !PT ;  /* 0x0000000306057812 */ /* 0x000fe200078ec0ff */
[----:B------:R-:W-:Y:S01]  /*1420*/  IMAD.MOV.U32 R6, RZ, RZ, RZ ;  /* 0x000000ffff067224 */ /* 0x000fe200078e00ff */
[----:B------:R-:W-:Y:S01]  /*1430*/  PRMT R76, R76, 0x5410, R38 ;  /* 0x000054104c4c7816 */ /* 0x000fe20000000026 */
[----:B------:R-:W-:Y:S01]  /*1440*/  HADD2.F32 R9, -RZ, R9.H0_H0 ;  /* 0x20000009ff097230 */ /* 0x000fe20000004100 */
[----:B------:R-:W-:Y:S01]  /*1450*/  PRMT R77, R77, 0x5410, R40 ;  /* 0x000054104d4d7816 */ /* 0x000fe20000000028 */
[----:B------:R-:W-:Y:S01]  /*1460*/  HADD2.F32 R10, -RZ, R10.H0_H0 ;  /* 0x2000000aff0a7230 */ /* 0x000fe20000004100 */
[----:B------:R-:W-:Y:S01]  /*1470*/  PRMT R78, R78, 0x5410, R39 ;  /* 0x000054104e4e7816 */ /* 0x000fe20000000027 */
[----:B------:R-:W-:Y:S01]  /*1480*/  HADD2.F32 R12, -RZ, R12.H0_H0 ;  /* 0x2000000cff0c7230 */ /* 0x000fe20000004100 */
[----:B------:R-:W-:Y:S01]  /*1490*/  PRMT R79, R79, 0x5410, R41 ;  /* 0x000054104f4f7816 */ /* 0x000fe20000000029 */
[----:B------:R-:W-:Y:S01]  /*14a0*/  IMAD R14, R32, -0x326172a9, RZ ;  /* 0xcd9e8d57200e7824 */ /* 0x000fe200078e02ff */
[----:B------:R-:W-:-:S02]  /*14b0*/  PRMT R81, R81, 0x5410, R42 ;  /* 0x0000541051517816 */ /* 0x000fc4000000002a */
[----:B01234-:R-:W-:-:S07]  /*14c0*/  PRMT R85, R85, 0x5410, R43 ;  /* 0x0000541055557816 */ /* 0x01ffce000000002b */
.L_x_21989:
[----:B0-----:R-:W0:Y:S01]  /*14d0*/  @UP0 LDCU.64 UR4, c[0x0][0x3e0] ;  /* 0x00007c00ff0407ac */ /* 0x001e220008000a00 */
[----:B------:R-:W-:Y:S01]  /*14e0*/  PLOP3.LUT P0, PT, PT, PT, UP0, 0x80, 0x8 ;  /* 0x000000000008781c */ /* 0x000fe20003f0f008 */
[----:B0-----:R-:W-:-:S06]  /*14f0*/  @UP0 UIMAD.WIDE UR4, UR10, 0x4, UR4 ;  /* 0x000000040a0408a5 */ /* 0x001fcc000f8e0204 */
[----:B-1234-:R-:W-:Y:S01]  /*1500*/  IMAD.U32 R60, RZ, RZ, UR4 ;  /* 0x00000004ff3c7e24 */ /* 0x01efe2000f8e00ff */
        /* <DEDUP_REMOVED lines=9> */
[----:B------:R-:W-:-:S05]  /*15a0*/  IMAD.U32 R63, RZ, RZ, UR5 ;  /* 0x00000005ff3f7e24 */ /* 0x000fca000f8e00ff */
[----:B------:R-:W-:-:S05]  /*15b0*/  LEA.HI.SX32 R74, R63, R72, 0x1e ;  /* 0x000000483f4a7211 */ /* 0x000fca00078ff2ff */
[----:B------:R-:W-:Y:S01]  /*15c0*/  IMAD.MOV.U32 R75, RZ, RZ, R74 ;  /* 0x000000ffff4b7224 */ /* 0x000fe200078e004a */
[----:B--2---:R-:W-:Y:S01]  /*15d0*/  @P0 R2UR UR4, R60 ;  /* 0x000000003c0402ca */ /* 0x004fe200000e0000 */
        /* <DEDUP_REMOVED lines=21> */
.L_x_27166:
[----:B------:R-:W-:Y:S05]  /*1730*/  BRX R98 -0x1740                                        (*"BRANCH_TARGETS .L_x_27167,.L_x_27168,.L_x_27169"*) ;  /* 0xffffffe862307949 */ /* 0x000fea000383ffff */
.L_x_27169:
[----:B------:R-:W-:Y:S01]  /*1740*/  VIADD R97, R5, 0x1 ;  /* 0x0000000105617836 */ /* 0x000fe20000000000 */
[----:B------:R-:W-:Y:S01]  /*1750*/  MOV R100, R13 ;  /* 0x0000000d00647202 */ /* 0x000fe20000000f00 */
[----:B------:R-:W-:Y:S01]  /*1760*/  IMAD.MOV.U32 R89, RZ, RZ, R2 ;  /* 0x000000ffff597224 */ /* 0x000fe200078e0002 */
[----:B------:R-:W-:Y:S06]  /*1770*/  BRA `(.L_x_21626) ;  /* 0x0000000000ec7947 */ /* 0x000fec0003800000 */
.L_x_27167:
[----:B------:R-:W-:Y:S02]  /*1780*/  HFMA2 R97, -RZ, RZ, 0, 1.78813934326171875e-07 ;  /* 0x00000003ff617431 */ /* 0x000fe400000001ff */
[----:B------:R-:W-:Y:S02]  /*1790*/  IMAD.MOV.U32 R100, RZ, RZ, R13 ;  /* 0x000000ffff647224 */ /* 0x000fe400078e000d */
[----:B------:R-:W-:Y:S01]  /*17a0*/  IMAD.MOV.U32 R89, RZ, RZ, R15 ;  /* 0x000000ffff597224 */ /* 0x000fe200078e000f */
[----:B------:R-:W-:Y:S06]  /*17b0*/  BRA `(.L_x_21626) ;  /* 0x0000000000dc7947 */ /* 0x000fec0003800000 */
.L_x_27168:
        /* <DEDUP_REMOVED lines=13> */
.L_x_21628:
[----:B------:R-:W-:Y:S05]  /*1890*/  BSYNC.RECONVERGENT B2 ;  /* 0x0000000000027941 */ /* 0x000fea0003800200 */
.L_x_21627:
        /* <DEDUP_REMOVED lines=41> */
.L_x_21626:
[----:B------:R-:W-:Y:S05]  /*1b30*/  BSYNC.RECONVERGENT B1 ;  /* 0x0000000000017941 */ /* 0x000fea0003800200 */
.L_x_21625:
[----:B------:R-:W0:Y:S01]  /*1b40*/  LDC R13, c[0x0][0x408] ;  /* 0x00010200ff0d7b82 */ /* 0x000e220000000800 */
[----:B------:R-:W-:Y:S01]  /*1b50*/  I2FP.F32.U32 R98, R89 ;  /* 0x0000005900627245 */ /* 0x000fe20000201000 */
[----:B------:R-:W-:Y:S02]  /*1b60*/  IMAD.MOV.U32 R89, RZ, RZ, 0x2f800000 ;  /* 0x2f800000ff597424 */ /* 0x000fe400078e00ff */
[----:B-----5:R-:W-:Y:S01]  /*1b70*/  FMUL.FTZ R60, R60, UR4 ;  /* 0x000000043c3c7c20 */ /* 0x020fe20008410000 */
[----:B------:R-:W-:Y:S01]  /*1b80*/  ISETP.NE.AND P2, PT, R97, 0x1, PT ;  /* 0x000000016100780c */ /* 0x000fe20003f45270 */
[----:B------:R-:W-:Y:S01]  /*1b90*/  BSSY.RECONVERGENT B1, `(.L_x_21629) ;  /* 0x000004b000017945 */ /* 0x000fe20003800200 */
[----:B------:R-:W-:Y:S01]  /*1ba0*/  FFMA.FTZ R98, R98, R89, 1.1641532182693481445e-10 ;  /* 0x2f00000062627423 */ /* 0x000fe20000010059 */
[----:B------:R-:W-:Y:S01]  /*1bb0*/  HFMA2 R99, -RZ, RZ, 0, 1.1920928955078125e-07 ;  /* 0x00000002ff637431 */ /* 0x000fe200000001ff */
[----:B------:R-:W1:Y:S01]  /*1bc0*/  LDC R75, c[0x0][0x404] ;  /* 0x00010100ff4b7b82 */ /* 0x000e620000000800 */
[----:B0-----:R-:W-:-:S02]  /*1bd0*/  FMUL.FTZ R60, R60, R13 ;  /* 0x0000000d3c3c7220 */ /* 0x001fc40000410000 */
[----:B-1----:R-:W-:-:S04]  /*1be0*/  FSETP.GTU.FTZ.AND P0, PT, R98, R75, PT ;  /* 0x0000004b6200720b */ /* 0x002fc80003f1c000 */
        /* <DEDUP_REMOVED lines=13> */
.L_x_21631:
        /* <DEDUP_REMOVED lines=13> */
.L_x_21633:
[----:B------:R-:W-:Y:S05]  /*1d90*/  BSYNC.RECONVERGENT B2 ;  /* 0x0000000000027941 */ /* 0x000fea0003800200 */
.L_x_21632:
        /* <DEDUP_REMOVED lines=42> */
.L_x_21630:
[----:B------:R-:W-:Y:S05]  /*2040*/  BSYNC.RECONVERGENT B1 ;  /* 0x0000000000017941 */ /* 0x000fea0003800200 */
.L_x_21629:
[----:B------:R-:W-:Y:S01]  /*2050*/  I2FP.F32.U32 R60, R5 ;  /* 0x00000005003c7245 */ /* 0x000fe20000201000 */
[----:B------:R-:W-:Y:S01]  /*2060*/  FMUL.FTZ R98, R61, UR4 ;  /* 0x000000043d627c20 */ /* 0x000fe20008410000 */
[----:B------:R-:W-:Y:S01]  /*2070*/  ISETP.NE.AND P3, PT, R99, 0x1, PT ;  /* 0x000000016300780c */ /* 0x000fe20003f65270 */
[----:B------:R-:W-:Y:S01]  /*2080*/  BSSY.RECONVERGENT B1, `(.L_x_21634) ;  /* 0x000004a000017945 */ /* 0x000fe20003800200 */
[----:B------:R-:W-:Y:S02]  /*2090*/  IMAD.MOV.U32 R61, RZ, RZ, 0x2 ;  /* 0x00000002ff3d7424 */ /* 0x000fe400078e00ff */
[----:B------:R-:W-:Y:S01]  /*20a0*/  FFMA.FTZ R60, R60, R89, 1.1641532182693481445e-10 ;  /* 0x2f0000003c3c7423 */ /* 0x000fe20000010059 */
[----:B------:R-:W-:Y:S01]  /*20b0*/  FMUL.FTZ R98, R98, R13 ;  /* 0x0000000d62627220 */ /* 0x000fe20000410000 */
[----:B------:R-:W-:-:S03]  /*20c0*/  IMAD.MOV.U32 R5, RZ, RZ, R14 ;  /* 0x000000ffff057224 */ /* 0x000fc600078e000e */
        /* <DEDUP_REMOVED lines=13> */
.L_x_21636:
        /* <DEDUP_REMOVED lines=13> */
.L_x_21638:
[----:B------:R-:W-:Y:S05]  /*2270*/  BSYNC.RECONVERGENT B2 ;  /* 0x0000000000027941 */ /* 0x000fea0003800200 */
.L_x_21637:
        /* <DEDUP_REMOVED lines=42> */
.L_x_21635:
[----:B------:R-:W-:Y:S05]  /*2520*/  BSYNC.RECONVERGENT B1 ;  /* 0x0000000000017941 */ /* 0x000fea0003800200 */
.L_x_21634:
[----:B------:R-:W-:Y:S01]  /*2530*/  I2FP.F32.U32 R60, R5 ;  /* 0x00000005003c7245 */ /* 0x000fe20000201000 */
[----:B------:R-:W-:Y:S01]  /*2540*/  FMUL.FTZ R62, R62, UR4 ;  /* 0x000000043e3e7c20 */ /* 0x000fe20008410000 */
[----:B------:R-:W-:Y:S01]  /*2550*/  ISETP.NE.AND P4, PT, R61, 0x1, PT ;  /* 0x000000013d00780c */ /* 0x000fe20003f85270 */
[----:B------:R-:W-:Y:S02]  /*2560*/  BSSY.RECONVERGENT B1, `(.L_x_21639) ;  /* 0x000004a000017945 */ /* 0x000fe40003800200 */
[----:B------:R-:W-:Y:S01]  /*2570*/  FFMA.FTZ R60, R60, R89, 1.1641532182693481445e-10 ;  /* 0x2f0000003c3c7423 */ /* 0x000fe20000010059 */
[----:B------:R-:W-:-:S04]  /*2580*/  FMUL.FTZ R62, R62, R13 ;  /* 0x0000000d3e3e7220 */ /* 0x000fc80000410000 */
        /* <DEDUP_REMOVED lines=15> */
.L_x_21641:
        /* <DEDUP_REMOVED lines=13> */
.L_x_21643:
[----:B------:R-:W-:Y:S05]  /*2750*/  BSYNC.RECONVERGENT B2 ;  /* 0x0000000000027941 */ /* 0x000fea0003800200 */
.L_x_21642:
        /* <DEDUP_REMOVED lines=42> */
.L_x_21640:
[----:B------:R-:W-:Y:S05]  /*2a00*/  BSYNC.RECONVERGENT B1 ;  /* 0x0000000000017941 */ /* 0x000fea0003800200 */
.L_x_21639:
[----:B------:R-:W-:Y:S01]  /*2a10*/  I2FP.F32.U32 R60, R62 ;  /* 0x0000003e003c7245 */ /* 0x000fe20000201000 */
[----:B------:R-:W-:-:S04]  /*2a20*/  FMUL.FTZ R62, R63, UR4 ;  /* 0x000000043f3e7c20 */ /* 0x000fc80008410000 */
[----:B------:R-:W-:Y:S01]  /*2a30*/  FFMA.FTZ R60, R60, R89, 1.1641532182693481445e-10 ;  /* 0x2f0000003c3c7423 */ /* 0x000fe20000010059 */
[----:B------:R-:W-:-:S04]  /*2a40*/  FMUL.FTZ R62, R62, R13 ;  /* 0x0000000d3e3e7220 */ /* 0x000fc80000410000 */
[----:B------:R-:W-:-:S04]  /*2a50*/  FSETP.GTU.FTZ.AND P5, PT, R60, R75, PT ;  /* 0x0000004b3c00720b */ /* 0x000fc80003fbc000 */
[----:B------:R-:W-:Y:S02]  /*2a60*/  FSEL R62, R62, RZ, !P5 ;  /* 0x000000ff3e3e7208 */ /* 0x000fe40006800000 */
[----:B------:R-:W-:-:S03]  /*2a70*/  PLOP3.LUT P4, PT, P5, PT, PT, 0x8, 0x80 ;  /* 0x000000000080781c */ /* 0x000fc60002f8e170 */
[----:B------:R-:W-:Y:S01]  /*2a80*/  FADD.FTZ R67, R67, R62 ;  /* 0x0000003e43437221 */ /* 0x000fe20000010000 */
[----:B------:R-:W-:Y:S09]  /*2a90*/  BRA `(.L_x_21644) ;  /* 0x0000001000d87947 */ /* 0x000ff20003800000 */
.L_x_21624:
        /* <DEDUP_REMOVED lines=16> */
.L_x_21647:
        /* <DEDUP_REMOVED lines=13> */
.L_x_21649:
[----:B------:R-:W-:Y:S05]  /*2c70*/  BSYNC.RECONVERGENT B2 ;  /* 0x0000000000027941 */ /* 0x000fea0003800200 */
.L_x_21648:
        /* <DEDUP_REMOVED lines=41> */
.L_x_21646:
[----:B------:R-:W-:Y:S05]  /*2f10*/  BSYNC.RECONVERGENT B1 ;  /* 0x0000000000017941 */ /* 0x000fea0003800200 */
.L_x_21645:
[----:B------:R-:W0:Y:S01]  /*2f20*/  LDC R89, c[0x0][0x404] ;  /* 0x00010100ff597b82 */ /* 0x000e220000000800 */
[----:B------:R-:W-:Y:S01]  /*2f30*/  ISETP.NE.AND P2, PT, R65, 0x1, PT ;  /* 0x000000014100780c */ /* 0x000fe20003f45270 */
[----:B------:R-:W-:Y:S01]  /*2f40*/  HFMA2 R13, -RZ, RZ, 0.1171875, 0 ;  /* 0x2f800000ff0d7431 */ /* 0x000fe200000001ff */
[----:B------:R-:W-:Y:S01]  /*2f50*/  I2FP.F32.U32 R64, R64 ;  /* 0x0000004000407245 */ /* 0x000fe20000201000 */
[----:B-----5:R-:W-:Y:S01]  /*2f60*/  FMUL.FTZ R60, R60, UR4 ;  /* 0x000000043c3c7c20 */ /* 0x020fe20008410000 */
[----:B------:R-:W-:Y:S01]  /*2f70*/  BSSY.RECONVERGENT B1, `(.L_x_21650) ;  /* 0x0000048000017945 */ /* 0x000fe20003800200 */
[----:B------:R-:W-:Y:S02]  /*2f80*/  IMAD.MOV.U32 R5, RZ, RZ, R14 ;  /* 0x000000ffff057224 */ /* 0x000fe400078e000e */
[----:B------:R-:W1:Y:S01]  /*2f90*/  LDC R75, c[0x0][0x408] ;  /* 0x00010200ff4b7b82 */ /* 0x000e620000000800 */
[----:B------:R-:W-:-:S05]  /*2fa0*/  FFMA.FTZ R64, R64, R13, 1.1641532182693481445e-10 ;  /* 0x2f00000040407423 */ /* 0x000fca000001000d */
[----:B0-----:R-:W-:Y:S01]  /*2fb0*/  FSETP.LE.FTZ.AND P0, PT, R64, R89, PT ;  /* 0x000000594000720b */ /* 0x001fe20003f13000 */
[----:B------:R-:W-:Y:S02]  /*2fc0*/  IMAD.MOV.U32 R64, RZ, RZ, 0x2 ;  /* 0x00000002ff407424 */ /* 0x000fe400078e00ff */
[----:B-1----:R-:W-:Y:S01]  /*2fd0*/  FMUL.FTZ R97, R60, R75 ;  /* 0x0000004b3c617220 */ /* 0x002fe20000410000 */
        /* <DEDUP_REMOVED lines=9> */
.L_x_21652:
        /* <DEDUP_REMOVED lines=13> */
.L_x_21654:
[----:B------:R-:W-:Y:S05]  /*3140*/  BSYNC.RECONVERGENT B2 ;  /* 0x0000000000027941 */ /* 0x000fea0003800200 */
.L_x_21653:
        /* <DEDUP_REMOVED lines=42> */
.L_x_21651:
[----:B------:R-:W-:Y:S05]  /*33f0*/  BSYNC.RECONVERGENT B1 ;  /* 0x0000000000017941 */ /* 0x000fea0003800200 */
.L_x_21650:
[----:B------:R-:W-:Y:S01]  /*3400*/  ISETP.NE.AND P3, PT, R64, 0x1, PT ;  /* 0x000000014000780c */ /* 0x000fe20003f65270 */
[----:B------:R-:W-:Y:S01]  /*3410*/  FMUL.FTZ R98, R61, UR4 ;  /* 0x000000043d627c20 */ /* 0x000fe20008410000 */
[----:B------:R-:W-:Y:S01]  /*3420*/  I2FP.F32.U32 R60, R5 ;  /* 0x00000005003c7245 */ /* 0x000fe20000201000 */
[----:B------:R-:W-:Y:S01]  /*3430*/  BSSY.RECONVERGENT B1, `(.L_x_21655) ;  /* 0x0000047000017945 */ /* 0x000fe20003800200 */
[----:B------:R-:W-:Y:S01]  /*3440*/  IMAD.MOV.U32 R65, RZ, RZ, 0x2 ;  /* 0x00000002ff417424 */ /* 0x000fe200078e00ff */
[----:B------:R-:W-:Y:S01]  /*3450*/  MOV R5, R14 ;  /* 0x0000000e00057202 */ /* 0x000fe20000000f00 */
[----:B------:R-:W-:Y:S01]  /*3460*/  FMUL.FTZ R98, R98, R75 ;  /* 0x0000004b62627220 */ /* 0x000fe20000410000 */
[----:B------:R-:W-:-:S05]  /*3470*/  FFMA.FTZ R60, R60, R13, 1.1641532182693481445e-10 ;  /* 0x2f0000003c3c7423 */ /* 0x000fca000001000d */
        /* <DEDUP_REMOVED lines=10> */
.L_x_21657:
        /* <DEDUP_REMOVED lines=13> */
.L_x_21659:
[----:B------:R-:W-:Y:S05]  /*35f0*/  BSYNC.RECONVERGENT B2 ;  /* 0x0000000000027941 */ /* 0x000fea0003800200 */
.L_x_21658:
        /* <DEDUP_REMOVED lines=42> */
.L_x_21656:
[----:B------:R-:W-:Y:S05]  /*38a0*/  BSYNC.RECONVERGENT B1 ;  /* 0x0000000000017941 */ /* 0x000fea0003800200 */
.L_x_21655:
[----:B------:R-:W-:Y:S01]  /*38b0*/  ISETP.NE.AND P4, PT, R65, 0x1, PT ;  /* 0x000000014100780c */ /* 0x000fe20003f85270 */
[----:B------:R-:W-:Y:S01]  /*38c0*/  FMUL.FTZ R62, R62, UR4 ;  /* 0x000000043e3e7c20 */ /* 0x000fe20008410000 */
[----:B------:R-:W-:Y:S01]  /*38d0*/  I2FP.F32.U32 R60, R5 ;  /* 0x00000005003c7245 */ /* 0x000fe20000201000 */
[----:B------:R-:W-:Y:S01]  /*38e0*/  BSSY.RECONVERGENT B1, `(.L_x_21660) ;  /* 0x0000047000017945 */ /* 0x000fe20003800200 */
[----:B------:R-:W-:Y:S02]  /*38f0*/  HFMA2 R5, -RZ, RZ, 0, 1.1920928955078125e-07 ;  /* 0x00000002ff057431 */ /* 0x000fe400000001ff */
[----:B------:R-:W-:Y:S02]  /*3900*/  IMAD.MOV.U32 R61, RZ, RZ, R14 ;  /* 0x000000ffff3d7224 */ /* 0x000fe400078e000e */
        /* <DEDUP_REMOVED lines=12> */
.L_x_21662:
        /* <DEDUP_REMOVED lines=13> */
.L_x_21664:
[----:B------:R-:W-:Y:S05]  /*3aa0*/  BSYNC.RECONVERGENT B2 ;  /* 0x0000000000027941 */ /* 0x000fea0003800200 */
.L_x_21663:
        /* <DEDUP_REMOVED lines=42> */
.L_x_21661:
[----:B------:R-:W-:Y:S05]  /*3d50*/  BSYNC.RECONVERGENT B1 ;  /* 0x0000000000017941 */ /* 0x000fea0003800200 */
.L_x_21660:
[----:B------:R-:W-:Y:S02]  /*3d60*/  I2FP.F32.U32 R60, R61 ;  /* 0x0000003d003c7245 */ /* 0x000fe40000201000 */
[----:B------:R-:W-:Y:S02]  /*3d70*/  FSEL R64, R97, RZ, P0 ;  /* 0x000000ff61407208 */ /* 0x000fe40000000000 */
[----:B------:R-:W-:Y:S01]  /*3d80*/  FSEL R65, R98, RZ, P2 ;  /* 0x000000ff62417208 */ /* 0x000fe20001000000 */
[----:B------:R-:W-:Y:S01]  /*3d90*/  FFMA.FTZ R60, R60, R13, 1.1641532182693481445e-10 ;  /* 0x2f0000003c3c7423 */ /* 0x000fe2000001000d */
[----:B------:R-:W-:-:S04]  /*3da0*/  FSEL R66, R62, RZ, P3 ;  /* 0x000000ff3e427208 */ /* 0x000fc80001800000 */
[----:B------:R-:W-:Y:S01]  /*3db0*/  FSETP.GTU.FTZ.AND P5, PT, R60, R89, PT ;  /* 0x000000593c00720b */ /* 0x000fe20003fbc000 */
[----:B------:R-:W-:-:S03]  /*3dc0*/  FMUL.FTZ R60, R63, UR4 ;  /* 0x000000043f3c7c20 */ /* 0x000fc60008410000 */
[----:B------:R-:W-:Y:S01]  /*3dd0*/  PLOP3.LUT P4, PT, P5, PT, PT, 0x8, 0x80 ;  /* 0x000000000080781c */ /* 0x000fe20002f8e170 */
[----:B------:R-:W-:-:S05]  /*3de0*/  FMUL.FTZ R60, R60, R75 ;  /* 0x0000004b3c3c7220 */ /* 0x000fca0000410000 */
[----:B------:R-:W-:-:S07]  /*3df0*/  FSEL R67, R60, RZ, !P5 ;  /* 0x000000ff3c437208 */ /* 0x000fce0006800000 */
.L_x_21644:
[----:B------:R-:W0:Y:S01]  /*3e00*/  LDC.64 R62, c[0x0][0x3a8] ;  /* 0x0000ea00ff3e7b82 */ /* 0x000e220000000a00 */
[----:B------:R-:W-:Y:S02]  /*3e10*/  SEL R13, RZ, 0x1000000, !P4 ;  /* 0x01000000ff0d7807 */ /* 0x000fe40006000000 */
[----:B------:R-:W-:Y:S02]  /*3e20*/  SEL R98, RZ, 0x10000, !P3 ;  /* 0x00010000ff627807 */ /* 0x000fe40005800000 */
[----:B------:R-:W-:-:S03]  /*3e30*/  SEL R75, RZ, 0x100, !P2 ;  /* 0x00000100ff4b7807 */ /* 0x000fc60005000000 */
[----:B------:R-:W1:Y:S01]  /*3e40*/  LDC.64 R60, c[0x0][0x3b0] ;  /* 0x0000ec00ff3c7b82 */ /* 0x000e620000000a00 */
[----:B------:R-:W-:Y:S02]  /*3e50*/  IADD3 R13, PT, PT, R75, R13, R98 ;  /* 0x0000000d4b0d7210 */ /* 0x000fe40007ffe062 */
[----:B------:R-:W-:Y:S02]  /*3e60*/  SEL R98, RZ, 0x1, !P0 ;  /* 0x00000001ff627807 */ /* 0x000fe40004000000 */
[----:B------:R-:W-:-:S03]  /*3e70*/  IADD3 R75, PT, PT, R74, 0x80, RZ ;  /* 0x000000804a4b7810 */ /* 0x000fc60007ffe0ff */
[----:B------:R-:W-:Y:S02]  /*3e80*/  IMAD.IADD R89, R13, 0x1, R98 ;  /* 0x000000010d597824 */ /* 0x000fe400078e0262 */
[----:B------:R-:W-:Y:S02]  /*3e90*/  IMAD.MOV.U32 R13, RZ, RZ, R100 ;  /* 0x000000ffff0d7224 */ /* 0x000fe400078e0064 */
[----:B0-----:R-:W-:-:S05]  /*3ea0*/  IMAD.WIDE.U32 R62, R74, 0x10, R62 ;  /* 0x000000104a3e7825 */ /* 0x001fca00078e003e */
[----:B------:R0:W-:Y:S01]  /*3eb0*/  STG.E.128 desc[UR6][R62.64], R64 ;  /* 0x000000403e007986 */ /* 0x0001e2000c101d06 */
[----:B-1----:R-:W-:-:S05]  /*3ec0*/  IMAD.WIDE.U32 R60, R74, 0x4, R60 ;  /* 0x000000044a3c7825 */ /* 0x002fca00078e003c */
[----:B------:R0:W-:Y:S02]  /*3ed0*/  STG.E desc[UR6][R60.64], R89 ;  /* 0x000000593c007986 */ /* 0x0001e4000c101906 */
.L_x_21623:
[----:B------:R-:W-:Y:S05]  /*3ee0*/  BSYNC.RECONVERGENT B0 ;  /* 0x0000000000007941 */ /* 0x000fea0003800200 */
.L_x_21622:
        /* <DEDUP_REMOVED lines=29> */
.L_x_21670:
        /* <DEDUP_REMOVED lines=13> */
.L_x_21672:
[----:B------:R-:W-:Y:S05]  /*4190*/  BSYNC.RECONVERGENT B2 ;  /* 0x0000000000027941 */ /* 0x000fea0003800200 */
.L_x_21671:
        /* <DEDUP_REMOVED lines=41> */
.L_x_21669:
[----:B------:R-:W-:Y:S05]  /*4430*/  BSYNC.RECONVERGENT B1 ;  /* 0x0000000000017941 */ /* 0x000fea0003800200 */
.L_x_21668:
[----:B------:R-:W0:Y:S01]  /*4440*/  LDC R13, c[0x0][0x408] ;  /* 0x00010200ff0d7b82 */ /* 0x000e220000000800 */
[----:B------:R-:W-:Y:S01]  /*4450*/  I2FP.F32.U32 R102, R97 ;  /* 0x0000006100667245 */ /* 0x000fe20000201000 */
[----:B------:R-:W-:Y:S02]  /*4460*/  IMAD.MOV.U32 R97, RZ, RZ, 0x2f800000 ;  /* 0x2f800000ff617424 */ /* 0x000fe400078e00ff */
[----:B-----5:R-:W-:Y:S01]  /*4470*/  FMUL.FTZ R32, R32, UR4 ;  /* 0x0000000420207c20 */ /* 0x020fe20008410000 */
[----:B------:R-:W-:Y:S01]  /*4480*/  ISETP.NE.AND P2, PT, R98, 0x1, PT ;  /* 0x000000016200780c */ /* 0x000fe20003f45270 */
[----:B------:R-:W-:Y:S01]  /*4490*/  BSSY.RECONVERGENT B1, `(.L_x_21673) ;  /* 0x000004b000017945 */ /* 0x000fe20003800200 */
[----:B------:R-:W-:Y:S01]  /*44a0*/  FFMA.FTZ R102, R102, R97, 1.1641532182693481445e-10 ;  /* 0x2f00000066667423 */ /* 0x000fe20000010061 */
[----:B------:R-:W-:Y:S01]  /*44b0*/  IMAD.MOV.U32 R99, RZ, RZ, 0x2 ;  /* 0x00000002ff637424 */ /* 0x000fe200078e00ff */
[----:B------:R-:W1:Y:S01]  /*44c0*/  LDC R89, c[0x0][0x404] ;  /* 0x00010100ff597b82 */ /* 0x000e620000000800 */
[----:B0-----:R-:W-:-:S02]  /*44d0*/  FMUL.FTZ R32, R32, R13 ;  /* 0x0000000d20207220 */ /* 0x001fc40000410000 */
[----:B-1----:R-:W-:-:S04]  /*44e0*/  FSETP.GTU.FTZ.AND P0, PT, R102, R89, PT ;  /* 0x000000596600720b */ /* 0x002fc80003f1c000 */
        /* <DEDUP_REMOVED lines=13> */
.L_x_21675:
        /* <DEDUP_REMOVED lines=13> */
.L_x_21677:
[----:B------:R-:W-:Y:S05]  /*4690*/  BSYNC.RECONVERGENT B2 ;  /* 0x0000000000027941 */ /* 0x000fea0003800200 */
.L_x_21676:
        /* <DEDUP_REMOVED lines=42> */
.L_x_21674:
[----:B------:R-:W-:Y:S05]  /*4940*/  BSYNC.RECONVERGENT B1 ;  /* 0x0000000000017941 */ /* 0x000fea0003800200 */
.L_x_21673:
[----:B------:R-:W-:Y:S01]  /*4950*/  I2FP.F32.U32 R60, R5 ;  /* 0x00000005003c7245 */ /* 0x000fe20000201000 */
[----:B------:R-:W-:Y:S01]  /*4960*/  FMUL.FTZ R98, R33, UR4 ;  /* 0x0000000421627c20 */ /* 0x000fe20008410000 */
[----:B------:R-:W-:Y:S01]  /*4970*/  ISETP.NE.AND P3, PT, R99, 0x1, PT ;  /* 0x000000016300780c */ /* 0x000fe20003f65270 */
[----:B------:R-:W-:Y:S01]  /*4980*/  BSSY.RECONVERGENT B1, `(.L_x_21678) ;  /* 0x000004a000017945 */ /* 0x000fe20003800200 */
[----:B------:R-:W-:Y:S02]  /*4990*/  IMAD.MOV.U32 R5, RZ, RZ, R14 ;  /* 0x000000ffff057224 */ /* 0x000fe400078e000e */
[----:B------:R-:W-:Y:S01]  /*49a0*/  FFMA.FTZ R60, R60, R97, 1.1641532182693481445e-10 ;  /* 0x2f0000003c3c7423 */ /* 0x000fe20000010061 */
[----:B------:R-:W-:-:S04]  /*49b0*/  FMUL.FTZ R98, R98, R13 ;  /* 0x0000000d62627220 */ /* 0x000fc80000410000 */
        /* <DEDUP_REMOVED lines=14> */
.L_x_21680:
        /* <DEDUP_REMOVED lines=13> */
.L_x_21682:
[----:B------:R-:W-:Y:S05]  /*4b70*/  BSYNC.RECONVERGENT B2 ;  /* 0x0000000000027941 */ /* 0x000fea0003800200 */
.L_x_21681:
        /* <DEDUP_REMOVED lines=42> */
.L_x_21679:
[----:B------:R-:W-:Y:S05]  /*4e20*/  BSYNC.RECONVERGENT B1 ;  /* 0x0000000000017941 */ /* 0x000fea0003800200 */
.L_x_21678:
        /* <DEDUP_REMOVED lines=21> */
.L_x_21685:
        /* <DEDUP_REMOVED lines=13> */
.L_x_21687:
[----:B------:R-:W-:Y:S05]  /*5050*/  BSYNC.RECONVERGENT B2 ;  /* 0x0000000000027941 */ /* 0x000fea0003800200 */
.L_x_21686:
        /* <DEDUP_REMOVED lines=42> */
.L_x_21684:
[----:B------:R-:W-:Y:S05]  /*5300*/  BSYNC.RECONVERGENT B1 ;  /* 0x0000000000017941 */ /* 0x000fea0003800200 */
.L_x_21683:
        /* <DEDUP_REMOVED lines=9> */
.L_x_21667:
        /* <DEDUP_REMOVED lines=16> */
.L_x_21691:
        /* <DEDUP_REMOVED lines=13> */
.L_x_21693:
[----:B------:R-:W-:Y:S05]  /*5570*/  BSYNC.RECONVERGENT B2 ;  /* 0x0000000000027941 */ /* 0x000fea0003800200 */
.L_x_21692:
        /* <DEDUP_REMOVED lines=41> */
.L_x_21690:
[----:B------:R-:W-:Y:S05]  /*5810*/  BSYNC.RECONVERGENT B1 ;  /* 0x0000000000017941 */ /* 0x000fea0003800200 */
.L_x_21689:
[----:B------:R-:W0:Y:S01]  /*5820*/  LDC R13, c[0x0][0x404] ;  /* 0x00010100ff0d7b82 */ /* 0x000e220000000800 */
[----:B------:R-:W-:Y:S01]  /*5830*/  ISETP.NE.AND P2, PT, R61, 0x1, PT ;  /* 0x000000013d00780c */ /* 0x000fe20003f45270 */
[----:B------:R-:W-:Y:S01]  /*5840*/  IMAD.MOV.U32 R63, RZ, RZ, 0x2f800000 ;  /* 0x2f800000ff3f7424 */ /* 0x000fe200078e00ff */
[----:B------:R-:W-:Y:S01]  /*5850*/  I2FP.F32.U32 R60, R60 ;  /* 0x0000003c003c7245 */ /* 0x000fe20000201000 */
[----:B-----5:R-:W-:Y:S01]  /*5860*/  FMUL.FTZ R89, R32, UR4 ;  /* 0x0000000420597c20 */ /* 0x020fe20008410000 */
[----:B------:R-:W-:Y:S01]  /*5870*/  BSSY.RECONVERGENT B1, `(.L_x_21694) ;  /* 0x0000048000017945 */ /* 0x000fe20003800200 */
[----:B------:R-:W-:Y:S02]  /*5880*/  IMAD.MOV.U32 R5, RZ, RZ, R14 ;  /* 0x000000ffff057224 */ /* 0x000fe400078e000e */
[----:B------:R-:W1:Y:S01]  /*5890*/  LDC R62, c[0x0][0x408] ;  /* 0x00010200ff3e7b82 */ /* 0x000e620000000800 */
[----:B------:R-:W-:-:S05]  /*58a0*/  FFMA.FTZ R60, R60, R63, 1.1641532182693481445e-10 ;  /* 0x2f0000003c3c7423 */ /* 0x000fca000001003f */
[----:B0-----:R-:W-:Y:S01]  /*58b0*/  FSETP.LE.FTZ.AND P0, PT, R60, R13, PT ;  /* 0x0000000d3c00720b */ /* 0x001fe20003f13000 */
[----:B------:R-:W-:Y:S02]  /*58c0*/  HFMA2 R60, -RZ, RZ, 0, 1.1920928955078125e-07 ;  /* 0x00000002ff3c7431 */ /* 0x000fe400000001ff */
[----:B-1----:R-:W-:Y:S01]  /*58d0*/  FMUL.FTZ R89, R89, R62 ;  /* 0x0000003e59597220 */ /* 0x002fe20000410000 */
        /* <DEDUP_REMOVED lines=9> */
.L_x_21696:
        /* <DEDUP_REMOVED lines=13> */
.L_x_21698:
[----:B------:R-:W-:Y:S05]  /*5a40*/  BSYNC.RECONVERGENT B2 ;  /* 0x0000000000027941 */ /* 0x000fea0003800200 */
.L_x_21697:
        /* <DEDUP_REMOVED lines=42> */
.L_x_21695:
[----:B------:R-:W-:Y:S05]  /*5cf0*/  BSYNC.RECONVERGENT B1 ;  /* 0x0000000000017941 */ /* 0x000fea0003800200 */
.L_x_21694:
[----:B------:R-:W-:Y:S01]  /*5d00*/  ISETP.NE.AND P3, PT, R60, 0x1, PT ;  /* 0x000000013c00780c */ /* 0x000fe20003f65270 */
[----:B------:R-:W-:Y:S01]  /*5d10*/  FMUL.FTZ R97, R33, UR4 ;  /* 0x0000000421617c20 */ /* 0x000fe20008410000 */
[----:B------:R-:W-:Y:S01]  /*5d20*/  I2FP.F32.U32 R32, R5 ;  /* 0x0000000500207245 */ /* 0x000fe20000201000 */
[----:B------:R-:W-:Y:S01]  /*5d30*/  BSSY.RECONVERGENT B1, `(.L_x_21699) ;  /* 0x0000047000017945 */ /* 0x000fe20003800200 */
[----:B------:R-:W-:Y:S02]  /*5d40*/  IMAD.MOV.U32 R98, RZ, RZ, 0x2 ;  /* 0x00000002ff627424 */ /* 0x000fe400078e00ff */
[----:B------:R-:W-:Y:S01]  /*5d50*/  FMUL.FTZ R97, R97, R62 ;  /* 0x0000003e61617220 */ /* 0x000fe20000410000 */
[----:B------:R-:W-:Y:S02]  /*5d60*/  IMAD.MOV.U32 R5, RZ, RZ, R14 ;  /* 0x000000ffff057224 */ /* 0x000fe400078e000e */
[----:B------:R-:W-:-:S05]  /*5d70*/  FFMA.FTZ R32, R32, R63, 1.1641532182693481445e-10 ;  /* 0x2f00000020207423 */ /* 0x000fca000001003f */
        /* <DEDUP_REMOVED lines=10> */
.L_x_21701:
        /* <DEDUP_REMOVED lines=13> */
.L_x_21703:
[----:B------:R-:W-:Y:S05]  /*5ef0*/  BSYNC.RECONVERGENT B2 ;  /* 0x0000000000027941 */ /* 0x000fea0003800200 */
.L_x_21702:
        /* <DEDUP_REMOVED lines=42> */
.L_x_21700:
[----:B------:R-:W-:Y:S05]  /*61a0*/  BSYNC.RECONVERGENT B1 ;  /* 0x0000000000017941 */ /* 0x000fea0003800200 */
.L_x_21699:
        /* <DEDUP_REMOVED lines=18> */
.L_x_21706:
        /* <DEDUP_REMOVED lines=13> */
.L_x_21708:
[----:B------:R-:W-:Y:S05]  /*63a0*/  BSYNC.RECONVERGENT B2 ;  /* 0x0000000000027941 */ /* 0x000fea0003800200 */
.L_x_21707:
        /* <DEDUP_REMOVED lines=42> */
.L_x_21705:
[----:B------:R-:W-:Y:S05]  /*6650*/  BSYNC.RECONVERGENT B1 ;  /* 0x0000000000017941 */ /* 0x000fea0003800200 */
.L_x_21704:
[----:B------:R-:W-:Y:S01]  /*6660*/  I2FP.F32.U32 R32, R33 ;  /* 0x0000002100207245 */ /* 0x000fe20000201000 */
[----:B------:R-:W-:Y:S01]  /*6670*/  FMUL.FTZ R35, R35, UR4 ;  /* 0x0000000423237c20 */ /* 0x000fe20008410000 */
[----:B------:R-:W-:Y:S02]  /*6680*/  FSEL R33, R97, RZ, P2 ;  /* 0x000000ff61217208 */ /* 0x000fe40001000000 */
[----:B------:R-:W-:Y:S01]  /*6690*/  FSEL R34, R34, RZ, P3 ;  /* 0x000000ff22227208 */ /* 0x000fe20001800000 */
[----:B------:R-:W-:Y:S01]  /*66a0*/  FFMA.FTZ R32, R32, R63, 1.1641532182693481445e-10 ;  /* 0x2f00000020207423 */ /* 0x000fe2000001003f */
[----:B------:R-:W-:-:S04]  /*66b0*/  FMUL.FTZ R35, R35, R62 ;  /* 0x0000003e23237220 */ /* 0x000fc80000410000 */
[----:B------:R-:W-:Y:S02]  /*66c0*/  FSETP.GTU.FTZ.AND P5, PT, R32, R13, PT ;  /* 0x0000000d2000720b */ /* 0x000fe40003fbc000 */
[----:B------:R-:W-:Y:S02]  /*66d0*/  FSEL R32, R89, RZ, P0 ;  /* 0x000000ff59207208 */ /* 0x000fe40000000000 */
[----:B------:R-:W-:Y:S02]  /*66e0*/  PLOP3.LUT P4, PT, P5, PT, PT, 0x8, 0x80 ;  /* 0x000000000080781c */ /* 0x000fe40002f8e170 */
[----:B------:R-:W-:-:S11]  /*66f0*/  FSEL R35, R35, RZ, !P5 ;  /* 0x000000ff23237208 */ /* 0x000fd60006800000 */
.L_x_21688:
[----:B------:R-:W0:Y:S01]  /*6700*/  LDC.64 R62, c[0x0][0x3a8] ;  /* 0x0000ea00ff3e7b82 */ /* 0x000e220000000a00 */
[----:B------:R-:W-:Y:S02]  /*6710*/  SEL R13, RZ, 0x1000000, !P4 ;  /* 0x01000000ff0d7807 */ /* 0x000fe40006000000 */
[----:B------:R-:W-:Y:S02]  /*6720*/  SEL R98, RZ, 0x10000, !P3 ;  /* 0x00010000ff627807 */ /* 0x000fe40005800000 */
[----:B------:R-:W-:-:S03]  /*6730*/  SEL R89, RZ, 0x100, !P2 ;  /* 0x00000100ff597807 */ /* 0x000fc60005000000 */
[----:B------:R-:W1:Y:S01]  /*6740*/  LDC.64 R60, c[0x0][0x3b0] ;  /* 0x0000ec00ff3c7b82 */ /* 0x000e620000000a00 */
[----:B------:R-:W-:Y:S02]  /*6750*/  IADD3 R13, PT, PT, R89, R13, R98 ;  /* 0x0000000d590d7210 */ /* 0x000fe40007ffe062 */
[----:B------:R-:W-:-:S04]  /*6760*/  SEL R98, RZ, 0x1, !P0 ;  /* 0x00000001ff627807 */ /* 0x000fc80004000000 */
[----:B------:R-:W-:Y:S01]  /*6770*/  IADD3 R89, PT, PT, R13, R98, RZ ;  /* 0x000000620d597210 */ /* 0x000fe20007ffe0ff */
[----:B------:R-:W-:Y:S02]  /*6780*/  IMAD.MOV.U32 R13, RZ, RZ, R100 ;  /* 0x000000ffff0d7224 */ /* 0x000fe400078e0064 */
[----:B0-----:R-:W-:-:S05]  /*6790*/  IMAD.WIDE.U32 R62, R75, 0x10, R62 ;  /* 0x000000104b3e7825 */ /* 0x001fca00078e003e */
[----:B------:R0:W-:Y:S01]  /*67a0*/  STG.E.128 desc[UR6][R62.64], R32 ;  /* 0x000000203e007986 */ /* 0x0001e2000c101d06 */
[----:B-1----:R-:W-:-:S04]  /*67b0*/  IMAD.WIDE.U32 R60, R75, 0x4, R60 ;  /* 0x000000044b3c7825 */ /* 0x002fc800078e003c */
[----:B------:R-:W-:Y:S01]  /*67c0*/  VIADD R75, R75, 0x80 ;  /* 0x000000804b4b7836 */ /* 0x000fe20000000000 */
[----:B------:R0:W-:Y:S06]  /*67d0*/  STG.E desc[UR6][R60.64], R89 ;  /* 0x000000593c007986 */ /* 0x0001ec000c101906 */
.L_x_21666:
[----:B------:R-:W-:Y:S05]  /*67e0*/  BSYNC.RECONVERGENT B0 ;  /* 0x0000000000007941 */ /* 0x000fea0003800200 */
.L_x_21665:
        /* <DEDUP_REMOVED lines=29> */
.L_x_21714:
        /* <DEDUP_REMOVED lines=13> */
.L_x_21716:
[----:B------:R-:W-:Y:S05]  /*6a90*/  BSYNC.RECONVERGENT B2 ;  /* 0x0000000000027941 */ /* 0x000fea0003800200 */
.L_x_21715:
        /* <DEDUP_REMOVED lines=41> */
.L_x_21713:
[----:B------:R-:W-:Y:S05]  /*6d30*/  BSYNC.RECONVERGENT B1 ;  /* 0x0000000000017941 */ /* 0x000fea0003800200 */
.L_x_21712:
[----:B------:R-:W0:Y:S01]  /*6d40*/  LDC R13, c[0x0][0x408] ;  /* 0x00010200ff0d7b82 */ /* 0x000e220000000800 */
[----:B------:R-:W-:Y:S01]  /*6d50*/  I2FP.F32.U32 R102, R97 ;  /* 0x0000006100667245 */ /* 0x000fe20000201000 */
[----:B------:R-:W-:Y:S02]  /*6d60*/  HFMA2 R97, -RZ, RZ, 0.1171875, 0 ;  /* 0x2f800000ff617431 */ /* 0x000fe400000001ff */
[----:B-----5:R-:W-:Y:S01]  /*6d70*/  FMUL.FTZ R36, R36, UR4 ;  /* 0x0000000424247c20 */ /* 0x020fe20008410000 */
[----:B------:R-:W-:Y:S01]  /*6d80*/  ISETP.NE.AND P2, PT, R98, 0x1, PT ;  /* 0x000000016200780c */ /* 0x000fe20003f45270 */
[----:B------:R-:W-:Y:S01]  /*6d90*/  BSSY.RECONVERGENT B1, `(.L_x_21717) ;  /* 0x000004b000017945 */ /* 0x000fe20003800200 */
[----:B------:R-:W-:Y:S02]  /*6da0*/  IMAD.MOV.U32 R99, RZ, RZ, 0x2 ;  /* 0x00000002ff637424 */ /* 0x000fe400078e00ff */
[----:B------:R-:W-:Y:S01]  /*6db0*/  FFMA.FTZ R102, R102, R97, 1.1641532182693481445e-10 ;  /* 0x2f00000066667423 */ /* 0x000fe20000010061 */
[----:B------:R-:W1:Y:S01]  /*6dc0*/  LDC R89, c[0x0][0x404] ;  /* 0x00010100ff597b82 */ /* 0x000e620000000800 */
[----:B0-----:R-:W-:-:S03]  /*6dd0*/  FMUL.FTZ R36, R36, R13 ;  /* 0x0000000d24247220 */ /* 0x001fc60000410000 */
        /* <DEDUP_REMOVED lines=14> */
.L_x_21719:
        /* <DEDUP_REMOVED lines=13> */
.L_x_21721:
[----:B------:R-:W-:Y:S05]  /*6f90*/  BSYNC.RECONVERGENT B2 ;  /* 0x0000000000027941 */ /* 0x000fea0003800200 */
.L_x_21720:
        /* <DEDUP_REMOVED lines=42> */
.L_x_21718:
[----:B------:R-:W-:Y:S05]  /*7240*/  BSYNC.RECONVERGENT B1 ;  /* 0x0000000000017941 */ /* 0x000fea0003800200 */
.L_x_21717:
[----:B------:R-:W-:Y:S01]  /*7250*/  I2FP.F32.U32 R60, R5 ;  /* 0x00000005003c7245 */ /* 0x000fe20000201000 */
[----:B------:R-:W-:Y:S01]  /*7260*/  FMUL.FTZ R98, R37, UR4 ;  /* 0x0000000425627c20 */ /* 0x000fe20008410000 */
[----:B------:R-:W-:Y:S01]  /*7270*/  ISETP.NE.AND P3, PT, R99, 0x1, PT ;  /* 0x000000016300780c */ /* 0x000fe20003f65270 */
[----:B------:R-:W-:Y:S01]  /*7280*/  BSSY.RECONVERGENT B1, `(.L_x_21722) ;  /* 0x000004a000017945 */ /* 0x000fe20003800200 */
[----:B------:R-:W-:Y:S01]  /*7290*/  MOV R5, R14 ;  /* 0x0000000e00057202 */ /* 0x000fe20000000f00 */
[----:B------:R-:W-:Y:S01]  /*72a0*/  FFMA.FTZ R60, R60, R97, 1.1641532182693481445e-10 ;  /* 0x2f0000003c3c7423 */ /* 0x000fe20000010061 */
[----:B------:R-:W-:-:S04]  /*72b0*/  FMUL.FTZ R98, R98, R13 ;  /* 0x0000000d62627220 */ /* 0x000fc80000410000 */
        /* <DEDUP_REMOVED lines=14> */
.L_x_21724:
        /* <DEDUP_REMOVED lines=13> */
.L_x_21726:
[----:B------:R-:W-:Y:S05]  /*7470*/  BSYNC.RECONVERGENT B2 ;  /* 0x0000000000027941 */ /* 0x000fea0003800200 */
.L_x_21725:
        /* <DEDUP_REMOVED lines=42> */
.L_x_21723:
[----:B------:R-:W-:Y:S05]  /*7720*/  BSYNC.RECONVERGENT B1 ;  /* 0x0000000000017941 */ /* 0x000fea0003800200 */
.L_x_21722:
        /* <DEDUP_REMOVED lines=21> */
.L_x_21729:
        /* <DEDUP_REMOVED lines=13> */
.L_x_21731:
[----:B------:R-:W-:Y:S05]  /*7950*/  BSYNC.RECONVERGENT B2 ;  /* 0x0000000000027941 */ /* 0x000fea0003800200 */
.L_x_21730:
        /* <DEDUP_REMOVED lines=42> */
.L_x_21728:
[----:B------:R-:W-:Y:S05]  /*7c00*/  BSYNC.RECONVERGENT B1 ;  /* 0x0000000000017941 */ /* 0x000fea0003800200 */
.L_x_21727:
        /* <DEDUP_REMOVED lines=9> */
.L_x_21711:
        /* <DEDUP_REMOVED lines=16> */
.L_x_21735:
        /* <DEDUP_REMOVED lines=13> */
.L_x_21737:
[----:B------:R-:W-:Y:S05]  /*7e70*/  BSYNC.RECONVERGENT B2 ;  /* 0x0000000000027941 */ /* 0x000fea0003800200 */
.L_x_21736:
        /* <DEDUP_REMOVED lines=40> */
[----:B------:R-:W-:-:S07]  /*8100*/  IMAD.MOV.U32 R60, RZ, RZ, R13 ;  /* 0x000000ffff3c7224 */ /* 0x000fce00078e000d */
.L_x_21734:
[----:B------:R-:W-:Y:S05]  /*8110*/  BSYNC.RECONVERGENT B1 ;  /* 0x0000000000017941 */ /* 0x000fea0003800200 */
.L_x_21733:
[----:B------:R-:W0:Y:S01]  /*8120*/  LDC R13, c[0x0][0x404] ;  /* 0x00010100ff0d7b82 */ /* 0x000e220000000800 */
[----:B------:R-:W-:Y:S01]  /*8130*/  ISETP.NE.AND P2, PT, R61, 0x1, PT ;  /* 0x000000013d00780c */ /* 0x000fe20003f45270 */
[----:B------:R-:W-:Y:S01]  /*8140*/  IMAD.MOV.U32 R63, RZ, RZ, 0x2f800000 ;  /* 0x2f800000ff3f7424 */ /* 0x000fe200078e00ff */
[----:B------:R-:W-:Y:S01]  /*8150*/  I2FP.F32.U32 R60, R60 ;  /* 0x0000003c003c7245 */ /* 0x000fe20000201000 */
[----:B-----5:R-:W-:Y:S01]  /*8160*/  FMUL.FTZ R89, R36, UR4 ;  /* 0x0000000424597c20 */ /* 0x020fe20008410000 */
[----:B------:R-:W-:Y:S01]  /*8170*/  BSSY.RECONVERGENT B1, `(.L_x_21738) ;  /* 0x0000048000017945 */ /* 0x000fe20003800200 */
[----:B------:R-:W-:Y:S02]  /*8180*/  MOV R5, R14 ;  /* 0x0000000e00057202 */ /* 0x000fe40000000f00 */
        /* <DEDUP_REMOVED lines=14> */
.L_x_21740:
        /* <DEDUP_REMOVED lines=13> */
.L_x_21742:
[----:B------:R-:W-:Y:S05]  /*8340*/  BSYNC.RECONVERGENT B2 ;  /* 0x0000000000027941 */ /* 0x000fea0003800200 */
.L_x_21741:
        /* <DEDUP_REMOVED lines=42> */
.L_x_21739:
[----:B------:R-:W-:Y:S05]  /*85f0*/  BSYNC.RECONVERGENT B1 ;  /* 0x0000000000017941 */ /* 0x000fea0003800200 */
.L_x_21738:
        /* <DEDUP_REMOVED lines=18> */
.L_x_21745:
        /* <DEDUP_REMOVED lines=13> */
.L_x_21747:
[----:B------:R-:W-:Y:S05]  /*87f0*/  BSYNC.RECONVERGENT B2 ;  /* 0x0000000000027941 */ /* 0x000fea0003800200 */
.L_x_21746:
        /* <DEDUP_REMOVED lines=42> */
.L_x_21744:
[----:B------:R-:W-:Y:S05]  /*8aa0*/  BSYNC.RECONVERGENT B1 ;  /* 0x0000000000017941 */ /* 0x000fea0003800200 */
.L_x_21743:
        /* <DEDUP_REMOVED lines=18> */
.L_x_21750:
        /* <DEDUP_REMOVED lines=13> */
.L_x_21752:
[----:B------:R-:W-:Y:S05]  /*8ca0*/  BSYNC.RECONVERGENT B2 ;  /* 0x0000000000027941 */ /* 0x000fea0003800200 */
.L_x_21751:
        /* <DEDUP_REMOVED lines=42> */
.L_x_21749:
[----:B------:R-:W-:Y:S05]  /*8f50*/  BSYNC.RECONVERGENT B1 ;  /* 0x0000000000017941 */ /* 0x000fea0003800200 */
.L_x_21748:
        /* <DEDUP_REMOVED lines=8> */
[----:B------:R-:W-:Y:S02]  /*8fe0*/  FSEL R39, R39, RZ, !P4 ;  /* 0x000000ff27277208 */ /* 0x000fe40006000000 */
[----:B------:R-:W-:-:S13]  /*8ff0*/  PLOP3.LUT P4, PT, P4, PT, PT, 0x8, 0x80 ;  /* 0x000000000080781c */ /* 0x000fda000278e170 */
.L_x_21732:
[----:B------:R-:W0:Y:S01]  /*9000*/  LDC.64 R62, c[0x0][0x3a8] ;  /* 0x0000ea00ff3e7b82 */ /* 0x000e220000000a00 */
[----:B------:R-:W-:Y:S02]  /*9010*/  SEL R13, RZ, 0x1000000, !P4 ;  /* 0x01000000ff0d7807 */ /* 0x000fe40006000000 */
[----:B------:R-:W-:Y:S02]  /*9020*/  SEL R98, RZ, 0x10000, !P3 ;  /* 0x00010000ff627807 */ /* 0x000fe40005800000 */
[----:B------:R-:W-:-:S03]  /*9030*/  SEL R89, RZ, 0x100, !P2 ;  /* 0x00000100ff597807 */ /* 0x000fc60005000000 */
[----:B------:R-:W1:Y:S01]  /*9040*/  LDC.64 R60, c[0x0][0x3b0] ;  /* 0x0000ec00ff3c7b82 */ /* 0x000e620000000a00 */
[----:B------:R-:W-:Y:S02]  /*9050*/  IADD3 R13, PT, PT, R89, R13, R98 ;  /* 0x0000000d590d7210 */ /* 0x000fe40007ffe062 */
[----:B------:R-:W-:-:S05]  /*9060*/  SEL R98, RZ, 0x1, !P0 ;  /* 0x00000001ff627807 */ /* 0x000fca0004000000 */
[----:B------:R-:W-:Y:S01]  /*9070*/  IMAD.IADD R89, R13, 0x1, R98 ;  /* 0x000000010d597824 */ /* 0x000fe200078e0262 */
[----:B------:R-:W-:Y:S01]  /*9080*/  MOV R13, R100 ;  /* 0x00000064000d7202 */ /* 0x000fe20000000f00 */
[----:B0-----:R-:W-:-:S05]  /*9090*/  IMAD.WIDE.U32 R62, R75, 0x10, R62 ;  /* 0x000000104b3e7825 */ /* 0x001fca00078e003e */
[----:B------:R0:W-:Y:S01]  /*90a0*/  STG.E.128 desc[UR6][R62.64], R36 ;  /* 0x000000243e007986 */ /* 0x0001e2000c101d06 */
[----:B-1----:R-:W-:-:S04]  /*90b0*/  IMAD.WIDE.U32 R60, R75, 0x4, R60 ;  /* 0x000000044b3c7825 */ /* 0x002fc800078e003c */
[----:B------:R-:W-:Y:S01]  /*90c0*/  VIADD R75, R75, 0x80 ;  /* 0x000000804b4b7836 */ /* 0x000fe20000000000 */
[----:B------:R0:W-:Y:S06]  /*90d0*/  STG.E desc[UR6][R60.64], R89 ;  /* 0x000000593c007986 */ /* 0x0001ec000c101906 */
.L_x_21710:
[----:B------:R-:W-:Y:S05]  /*90e0*/  BSYNC.RECONVERGENT B0 ;  /* 0x0000000000007941 */ /* 0x000fea0003800200 */
.L_x_21709:
        /* <DEDUP_REMOVED lines=29> */
.L_x_21758:
        /* <DEDUP_REMOVED lines=13> */
.L_x_21760:
[----:B------:R-:W-:Y:S05]  /*9390*/  BSYNC.RECONVERGENT B2 ;  /* 0x0000000000027941 */ /* 0x000fea0003800200 */
.L_x_21759:
        /* <DEDUP_REMOVED lines=41> */
.L_x_21757:
[----:B------:R-:W-:Y:S05]  /*9630*/  BSYNC.RECONVERGENT B1 ;  /* 0x0000000000017941 */ /* 0x000fea0003800200 */
.L_x_21756:
        /* <DEDUP_REMOVED lines=24> */
.L_x_21763:
        /* <DEDUP_REMOVED lines=13> */
.L_x_21765:
[----:B------:R-:W-:Y:S05]  /*9890*/  BSYNC.RECONVERGENT B2 ;  /* 0x0000000000027941 */ /* 0x000fea0003800200 */
.L_x_21764:
        /* <DEDUP_REMOVED lines=42> */
.L_x_21762:
[----:B------:R-:W-:Y:S05]  /*9b40*/  BSYNC.RECONVERGENT B1 ;  /* 0x0000000000017941 */ /* 0x000fea0003800200 */
.L_x_21761:
        /* <DEDUP_REMOVED lines=21> */
.L_x_21768:
        /* <DEDUP_REMOVED lines=13> */
.L_x_21770:
[----:B------:R-:W-:Y:S05]  /*9d70*/  BSYNC.RECONVERGENT B2 ;  /* 0x0000000000027941 */ /* 0x000fea0003800200 */
.L_x_21769:
        /* <DEDUP_REMOVED lines=42> */
.L_x_21767:
[----:B------:R-:W-:Y:S05]  /*a020*/  BSYNC.RECONVERGENT B1 ;  /* 0x0000000000017941 */ /* 0x000fea0003800200 */
.L_x_21766:
[----:B------:R-:W-:Y:S01]  /*a030*/  I2FP.F32.U32 R60, R5 ;  /* 0x00000005003c7245 */ /* 0x000fe20000201000 */
[----:B------:R-:W-:Y:S01]  /*a040*/  FMUL.FTZ R42, R42, UR4 ;  /* 0x000000042a2a7c20 */ /* 0x000fe20008410000 */
[----:B------:R-:W-:Y:S01]  /*a050*/  ISETP.NE.AND P4, PT, R61, 0x1, PT ;  /* 0x000000013d00780c */ /* 0x000fe20003f85270 */
[----:B------:R-:W-:Y:S01]  /*a060*/  BSSY.RECONVERGENT B1, `(.L_x_21771) ;  /* 0x000004a000017945 */ /* 0x000fe20003800200 */
[----:B------:R-:W-:Y:S02]  /*a070*/  IMAD.MOV.U32 R5, RZ, RZ, 0x2 ;  /* 0x00000002ff057424 */ /* 0x000fe400078e00ff */
[----:B------:R-:W-:Y:S01]  /*a080*/  FFMA.FTZ R60, R60, R97, 1.1641532182693481445e-10 ;  /* 0x2f0000003c3c7423 */ /* 0x000fe20000010061 */
[----:B------:R-:W-:Y:S01]  /*a090*/  FMUL.FTZ R42, R42, R13 ;  /* 0x0000000d2a2a7220 */ /* 0x000fe20000410000 */
[----:B------:R-:W-:-:S03]  /*a0a0*/  MOV R98, R14 ;  /* 0x0000000e00627202 */ /* 0x000fc60000000f00 */
        /* <DEDUP_REMOVED lines=13> */
.L_x_21773:
        /* <DEDUP_REMOVED lines=13> */
.L_x_21775:
[----:B------:R-:W-:Y:S05]  /*a250*/  BSYNC.RECONVERGENT B2 ;  /* 0x0000000000027941 */ /* 0x000fea0003800200 */
.L_x_21774:
        /* <DEDUP_REMOVED lines=42> */
.L_x_21772:
[----:B------:R-:W-:Y:S05]  /*a500*/  BSYNC.RECONVERGENT B1 ;  /* 0x0000000000017941 */ /* 0x000fea0003800200 */
.L_x_21771:
        /* <DEDUP_REMOVED lines=9> */
.L_x_21755:
        /* <DEDUP_REMOVED lines=16> */
.L_x_21779:
        /* <DEDUP_REMOVED lines=13> */
.L_x_21781:
[----:B------:R-:W-:Y:S05]  /*a770*/  BSYNC.RECONVERGENT B2 ;  /* 0x0000000000027941 */ /* 0x000fea0003800200 */
.L_x_21780:
        /* <DEDUP_REMOVED lines=41> */
.L_x_21778:
[----:B------:R-:W-:Y:S05]  /*aa10*/  BSYNC.RECONVERGENT B1 ;  /* 0x0000000000017941 */ /* 0x000fea0003800200 */
.L_x_21777:
        /* <DEDUP_REMOVED lines=21> */
.L_x_21784:
        /* <DEDUP_REMOVED lines=13> */
.L_x_21786:
[----:B------:R-:W-:Y:S05]  /*ac40*/  BSYNC.RECONVERGENT B2 ;  /* 0x0000000000027941 */ /* 0x000fea0003800200 */
.L_x_21785:
        /* <DEDUP_REMOVED lines=42> */
.L_x_21783:
[----:B------:R-:W-:Y:S05]  /*aef0*/  BSYNC.RECONVERGENT B1 ;  /* 0x0000000000017941 */ /* 0x000fea0003800200 */
.L_x_21782:
        /* <DEDUP_REMOVED lines=18> */
.L_x_21789:
        /* <DEDUP_REMOVED lines=13> */
.L_x_21791:
[----:B------:R-:W-:Y:S05]  /*b0f0*/  BSYNC.RECONVERGENT B2 ;  /* 0x0000000000027941 */ /* 0x000fea0003800200 */
.L_x_21790:
        /* <DEDUP_REMOVED lines=42> */
.L_x_21788:
[----:B------:R-:W-:Y:S05]  /*b3a0*/  BSYNC.RECONVERGENT B1 ;  /* 0x0000000000017941 */ /* 0x000fea0003800200 */
.L_x_21787:
        /* <DEDUP_REMOVED lines=18> */
.L_x_21794:
        /* <DEDUP_REMOVED lines=13> */
.L_x_21796:
[----:B------:R-:W-:Y:S05]  /*b5a0*/  BSYNC.RECONVERGENT B2 ;  /* 0x0000000000027941 */ /* 0x000fea0003800200 */
.L_x_21795:
        /* <DEDUP_REMOVED lines=42> */
.L_x_21793:
[----:B------:R-:W-:Y:S05]  /*b850*/  BSYNC.RECONVERGENT B1 ;  /* 0x0000000000017941 */ /* 0x000fea0003800200 */
.L_x_21792:
        /* <DEDUP_REMOVED lines=10> */
.L_x_21776:
[----:B------:R-:W0:Y:S01]  /*b900*/  LDC.64 R62, c[0x0][0x3a8] ;  /* 0x0000ea00ff3e7b82 */ /* 0x000e220000000a00 */
[----:B------:R-:W-:Y:S02]  /*b910*/  SEL R13, RZ, 0x1000000, !P4 ;  /* 0x01000000ff0d7807 */ /* 0x000fe40006000000 */
[----:B------:R-:W-:Y:S02]  /*b920*/  SEL R98, RZ, 0x10000, !P3 ;  /* 0x00010000ff627807 */ /* 0x000fe40005800000 */
[----:B------:R-:W-:-:S03]  /*b930*/  SEL R89, RZ, 0x100, !P2 ;  /* 0x00000100ff597807 */ /* 0x000fc60005000000 */
[----:B------:R-:W1:Y:S01]  /*b940*/  LDC.64 R60, c[0x0][0x3b0] ;  /* 0x0000ec00ff3c7b82 */ /* 0x000e620000000a00 */
[----:B------:R-:W-:Y:S02]  /*b950*/  IADD3 R13, PT, PT, R89, R13, R98 ;  /* 0x0000000d590d7210 */ /* 0x000fe40007ffe062 */
[----:B------:R-:W-:-:S05]  /*b960*/  SEL R98, RZ, 0x1, !P0 ;  /* 0x00000001ff627807 */ /* 0x000fca0004000000 */
[----:B------:R-:W-:Y:S02]  /*b970*/  IMAD.IADD R89, R13, 0x1, R98 ;  /* 0x000000010d597824 */ /* 0x000fe400078e0262 */
[----:B------:R-:W-:Y:S02]  /*b980*/  IMAD.MOV.U32 R13, RZ, RZ, R100 ;  /* 0x000000ffff0d7224 */ /* 0x000fe400078e0064 */
[----:B0-----:R-:W-:-:S05]  /*b990*/  IMAD.WIDE.U32 R62, R75, 0x10, R62 ;  /* 0x000000104b3e7825 */ /* 0x001fca00078e003e */
[----:B------:R0:W-:Y:S01]  /*b9a0*/  STG.E.128 desc[UR6][R62.64], R40 ;  /* 0x000000283e007986 */ /* 0x0001e2000c101d06 */
[C---:B-1----:R-:W-:Y:S01]  /*b9b0*/  IMAD.WIDE.U32 R60, R75.reuse, 0x4, R60 ;  /* 0x000000044b3c7825 */ /* 0x042fe200078e003c */
[----:B------:R-:W-:-:S04]  /*b9c0*/  IADD3 R75, PT, PT, R75, 0x80, RZ ;  /* 0x000000804b4b7810 */ /* 0x000fc80007ffe0ff */
[----:B------:R0:W-:Y:S03]  /*b9d0*/  STG.E desc[UR6][R60.64], R89 ;  /* 0x000000593c007986 */ /* 0x0001e6000c101906 */
.L_x_21754:
[----:B------:R-:W-:Y:S05]  /*b9e0*/  BSYNC.RECONVERGENT B0 ;  /* 0x0000000000007941 */ /* 0x000fea0003800200 */
.L_x_21753:
        /* <DEDUP_REMOVED lines=29> */
.L_x_21802:
        /* <DEDUP_REMOVED lines=13> */
.L_x_21804:
[----:B------:R-:W-:Y:S05]  /*bc90*/  BSYNC.RECONVERGENT B2 ;  /* 0x0000000000027941 */ /* 0x000fea0003800200 */
.L_x_21803:
        /* <DEDUP_REMOVED lines=41> */
.L_x_21801:
[----:B------:R-:W-:Y:S05]  /*bf30*/  BSYNC.RECONVERGENT B1 ;  /* 0x0000000000017941 */ /* 0x000fea0003800200 */
.L_x_21800:
        /* <DEDUP_REMOVED lines=24> */
.L_x_21807:
        /* <DEDUP_REMOVED lines=8> */
[----:B------:R-:W-:Y:S01]  /*c140*/  @!P2 MOV R68, RZ ;  /* 0x000000ff0044a202 */ /* 0x000fe20000000f00 */
[----:B------:R-:W-:-:S03]  /*c150*/  @!P2 VIADD R2, R6, 0x1 ;  /* 0x000000010602a836 */ /* 0x000fc60000000000 */
[----:B------:R-:W-:-:S13]  /*c160*/  ISETP.NE.AND P3, PT, R70, RZ, !P2 ;  /* 0x000000ff4600720c */ /* 0x000fda0005765270 */
[----:B------:R-:W-:-:S05]  /*c170*/  @P3 IADD3 R2, PT, PT, R6, RZ, RZ ;  /* 0x000000ff06023210 */ /* 0x000fca0007ffe0ff */
[----:B------:R-:W-:-:S07]  /*c180*/  @!P2 IMAD.MOV.U32 R6, RZ, RZ, R2 ;  /* 0x000000ffff06a224 */ /* 0x000fce00078e0002 */
.L_x_21809:
[----:B------:R-:W-:Y:S05]  /*c190*/  BSYNC.RECONVERGENT B2 ;  /* 0x0000000000027941 */ /* 0x000fea0003800200 */
.L_x_21808:
        /* <DEDUP_REMOVED lines=42> */
.L_x_21806:
[----:B------:R-:W-:Y:S05]  /*c440*/  BSYNC.RECONVERGENT B1 ;  /* 0x0000000000017941 */ /* 0x000fea0003800200 */
.L_x_21805:
[----:B------:R-:W-:Y:S01]  /*c450*/  I2FP.F32.U32 R60, R5 ;  /* 0x00000005003c7245 */ /* 0x000fe20000201000 */
[----:B------:R-:W-:Y:S01]  /*c460*/  FMUL.FTZ R98, R45, UR4 ;  /* 0x000000042d627c20 */ /* 0x000fe20008410000 */
[----:B------:R-:W-:Y:S01]  /*c470*/  ISETP.NE.AND P3, PT, R99, 0x1, PT ;  /* 0x000000016300780c */ /* 0x000fe20003f65270 */
[----:B------:R-:W-:Y:S01]  /*c480*/  BSSY.RECONVERGENT B1, `(.L_x_21810) ;  /* 0x000004a000017945 */ /* 0x000fe20003800200 */
[----:B------:R-:W-:Y:S02]  /*c490*/  HFMA2 R101, -RZ, RZ, 0, 1.1920928955078125e-07 ;  /* 0x00000002ff657431 */ /* 0x000fe400000001ff */
        /* <DEDUP_REMOVED lines=16> */
.L_x_21812:
        /* <DEDUP_REMOVED lines=13> */
.L_x_21814:
[----:B------:R-:W-:Y:S05]  /*c670*/  BSYNC.RECONVERGENT B2 ;  /* 0x0000000000027941 */ /* 0x000fea0003800200 */
.L_x_21813:
        /* <DEDUP_REMOVED lines=42> */
.L_x_21811:
[----:B------:R-:W-:Y:S05]  /*c920*/  BSYNC.RECONVERGENT B1 ;  /* 0x0000000000017941 */ /* 0x000fea0003800200 */
.L_x_21810:
        /* <DEDUP_REMOVED lines=21> */
.L_x_21817:
        /* <DEDUP_REMOVED lines=13> */
.L_x_21819:
[----:B------:R-:W-:Y:S05]  /*cb50*/  BSYNC.RECONVERGENT B2 ;  /* 0x0000000000027941 */ /* 0x000fea0003800200 */
.L_x_21818:
        /* <DEDUP_REMOVED lines=42> */
.L_x_21816:
[----:B------:R-:W-:Y:S05]  /*ce00*/  BSYNC.RECONVERGENT B1 ;  /* 0x0000000000017941 */ /* 0x000fea0003800200 */
.L_x_21815:
        /* <DEDUP_REMOVED lines=9> */
.L_x_21799:
        /* <DEDUP_REMOVED lines=16> */
.L_x_21823:
        /* <DEDUP_REMOVED lines=13> */
.L_x_21825:
[----:B------:R-:W-:Y:S05]  /*d070*/  BSYNC.RECONVERGENT B2 ;  /* 0x0000000000027941 */ /* 0x000fea0003800200 */
.L_x_21824:
        /* <DEDUP_REMOVED lines=41> */
.L_x_21822:
[----:B------:R-:W-:Y:S05]  /*d310*/  BSYNC.RECONVERGENT B1 ;  /* 0x0000000000017941 */ /* 0x000fea0003800200 */
.L_x_21821:
[----:B------:R-:W0:Y:S01]  /*d320*/  LDC R13, c[0x0][0x404] ;  /* 0x00010100ff0d7b82 */ /* 0x000e220000000800 */
[----:B------:R-:W-:Y:S01]  /*d330*/  ISETP.NE.AND P2, PT, R61, 0x1, PT ;  /* 0x000000013d00780c */ /* 0x000fe20003f45270 */
[----:B------:R-:W-:Y:S01]  /*d340*/  HFMA2 R63, -RZ, RZ, 0.1171875, 0 ;  /* 0x2f800000ff3f7431 */ /* 0x000fe200000001ff */
[----:B------:R-:W-:Y:S01]  /*d350*/  I2FP.F32.U32 R60, R60 ;  /* 0x0000003c003c7245 */ /* 0x000fe20000201000 */
[----:B-----5:R-:W-:Y:S01]  /*d360*/  FMUL.FTZ R89, R44, UR4 ;  /* 0x000000042c597c20 */ /* 0x020fe20008410000 */
[----:B------:R-:W-:Y:S01]  /*d370*/  BSSY.RECONVERGENT B1, `(.L_x_21826) ;  /* 0x0000048000017945 */ /* 0x000fe20003800200 */
[----:B------:R-:W-:Y:S01]  /*d380*/  IMAD.MOV.U32 R98, RZ, RZ, 0x2 ;  /* 0x00000002ff627424 */ /* 0x000fe200078e00ff */
[----:B------:R-:W-:Y:S01]  /*d390*/  MOV R5, R14 ;  /* 0x0000000e00057202 */ /* 0x000fe20000000f00 */
[----:B------:R-:W1:Y:S01]  /*d3a0*/  LDC R62, c[0x0][0x408] ;  /* 0x00010200ff3e7b82 */ /* 0x000e620000000800 */
[----:B------:R-:W-:-:S05]  /*d3b0*/  FFMA.FTZ R60, R60, R63, 1.1641532182693481445e-10 ;  /* 0x2f0000003c3c7423 */ /* 0x000fca000001003f */
[----:B0-----:R-:W-:Y:S01]  /*d3c0*/  FSETP.LE.FTZ.AND P0, PT, R60, R13, PT ;  /* 0x0000000d3c00720b */ /* 0x001fe20003f13000 */
[----:B-1----:R-:W-:Y:S01]  /*d3d0*/  FMUL.FTZ R89, R89, R62 ;  /* 0x0000003e59597220 */ /* 0x002fe20000410000 */
        /* <DEDUP_REMOVED lines=9> */
.L_x_21828:
        /* <DEDUP_REMOVED lines=13> */
.L_x_21830:
[----:B------:R-:W-:Y:S05]  /*d540*/  BSYNC.RECONVERGENT B2 ;  /* 0x0000000000027941 */ /* 0x000fea0003800200 */
.L_x_21829:
        /* <DEDUP_REMOVED lines=42> */
.L_x_21827:
[----:B------:R-:W-:Y:S05]  /*d7f0*/  BSYNC.RECONVERGENT B1 ;  /* 0x0000000000017941 */ /* 0x000fea0003800200 */
.L_x_21826:
        /* <DEDUP_REMOVED lines=18> */
.L_x_21833:
        /* <DEDUP_REMOVED lines=13> */
.L_x_21835:
[----:B------:R-:W-:Y:S05]  /*d9f0*/  BSYNC.RECONVERGENT B2 ;  /* 0x0000000000027941 */ /* 0x000fea0003800200 */
.L_x_21834:
        /* <DEDUP_REMOVED lines=42> */
.L_x_21832:
[----:B------:R-:W-:Y:S05]  /*dca0*/  BSYNC.RECONVERGENT B1 ;  /* 0x0000000000017941 */ /* 0x000fea0003800200 */
.L_x_21831:
        /* <DEDUP_REMOVED lines=18> */
.L_x_21838:
        /* <DEDUP_REMOVED lines=13> */
.L_x_21840:
[----:B------:R-:W-:Y:S05]  /*dea0*/  BSYNC.RECONVERGENT B2 ;  /* 0x0000000000027941 */ /* 0x000fea0003800200 */
.L_x_21839:
        /* <DEDUP_REMOVED lines=42> */
.L_x_21837:
[----:B------:R-:W-:Y:S05]  /*e150*/  BSYNC.RECONVERGENT B1 ;  /* 0x0000000000017941 */ /* 0x000fea0003800200 */
.L_x_21836:
        /* <DEDUP_REMOVED lines=10> */
.L_x_21820:
        /* <DEDUP_REMOVED lines=14> */
.L_x_21798:
[----:B------:R-:W-:Y:S05]  /*e2e0*/  BSYNC.RECONVERGENT B0 ;  /* 0x0000000000007941 */ /* 0x000fea0003800200 */
.L_x_21797:
        /* <DEDUP_REMOVED lines=29> */
.L_x_21846:
        /* <DEDUP_REMOVED lines=13> */
.L_x_21848:
[----:B------:R-:W-:Y:S05]  /*e590*/  BSYNC.RECONVERGENT B2 ;  /* 0x0000000000027941 */ /* 0x000fea0003800200 */
.L_x_21847:
        /* <DEDUP_REMOVED lines=41> */
.L_x_21845:
[----:B------:R-:W-:Y:S05]  /*e830*/  BSYNC.RECONVERGENT B1 ;  /* 0x0000000000017941 */ /* 0x000fea0003800200 */
.L_x_21844:
[----:B------:R-:W0:Y:S01]  /*e840*/  LDC R13, c[0x0][0x408] ;  /* 0x00010200ff0d7b82 */ /* 0x000e220000000800 */
[----:B------:R-:W-:Y:S01]  /*e850*/  I2FP.F32.U32 R102, R97 ;  /* 0x0000006100667245 */ /* 0x000fe20000201000 */
[----:B------:R-:W-:Y:S01]  /*e860*/  HFMA2 R97, -RZ, RZ, 0.1171875, 0 ;  /* 0x2f800000ff617431 */ /* 0x000fe200000001ff */
[----:B------:R-:W-:Y:S01]  /*e870*/  ISETP.NE.AND P2, PT, R98, 0x1, PT ;  /* 0x000000016200780c */ /* 0x000fe20003f45270 */
[----:B-----5:R-:W-:Y:S01]  /*e880*/  FMUL.FTZ R48, R48, UR4 ;  /* 0x0000000430307c20 */ /* 0x020fe20008410000 */
[----:B------:R-:W-:Y:S01]  /*e890*/  BSSY.RECONVERGENT B1, `(.L_x_21849) ;  /* 0x000004b000017945 */ /* 0x000fe20003800200 */
[----:B------:R-:W-:Y:S02]  /*e8a0*/  IMAD.MOV.U32 R101, RZ, RZ, 0x2 ;  /* 0x00000002ff657424 */ /* 0x000fe400078e00ff */
[----:B------:R-:W-:Y:S01]  /*e8b0*/  FFMA.FTZ R102, R102, R97, 1.1641532182693481445e-10 ;  /* 0x2f00000066667423 */ /* 0x000fe20000010061 */
[----:B------:R-:W1:Y:S01]  /*e8c0*/  LDC R89, c[0x0][0x404] ;  /* 0x00010100ff597b82 */ /* 0x000e620000000800 */
[----:B------:R-:W-:Y:S01]  /*e8d0*/  MOV R99, R14 ;  /* 0x0000000e00637202 */ /* 0x000fe20000000f00 */
[----:B0-----:R-:W-:-:S02]  /*e8e0*/  FMUL.FTZ R48, R48, R13 ;  /* 0x0000000d30307220 */ /* 0x001fc40000410000 */
[----:B-1----:R-:W-:-:S04]  /*e8f0*/  FSETP.GTU.FTZ.AND P0, PT, R102, R89, PT ;  /* 0x000000596600720b */ /* 0x002fc80003f1c000 */
        /* <DEDUP_REMOVED lines=12> */
.L_x_21851:
        /* <DEDUP_REMOVED lines=13> */
.L_x_21853:
[----:B------:R-:W-:Y:S05]  /*ea90*/  BSYNC.RECONVERGENT B2 ;  /* 0x0000000000027941 */ /* 0x000fea0003800200 */
.L_x_21852:
        /* <DEDUP_REMOVED lines=42> */
.L_x_21850:
[----:B------:R-:W-:Y:S05]  /*ed40*/  BSYNC.RECONVERGENT B1 ;  /* 0x0000000000017941 */ /* 0x000fea0003800200 */
.L_x_21849:
        /* <DEDUP_REMOVED lines=21> */
.L_x_21856:
        /* <DEDUP_REMOVED lines=13> */
.L_x_21858:
[----:B------:R-:W-:Y:S05]  /*ef70*/  BSYNC.RECONVERGENT B2 ;  /* 0x0000000000027941 */ /* 0x000fea0003800200 */
.L_x_21857:
        /* <DEDUP_REMOVED lines=42> */
.L_x_21855:
[----:B------:R-:W-:Y:S05]  /*f220*/  BSYNC.RECONVERGENT B1 ;  /* 0x0000000000017941 */ /* 0x000fea0003800200 */
.L_x_21854:
        /* <DEDUP_REMOVED lines=21> */
.L_x_21861:
        /* <DEDUP_REMOVED lines=13> */
.L_x_21863:
[----:B------:R-:W-:Y:S05]  /*f450*/  BSYNC.RECONVERGENT B2 ;  /* 0x0000000000027941 */ /* 0x000fea0003800200 */
.L_x_21862:
        /* <DEDUP_REMOVED lines=42> */
.L_x_21860:
[----:B------:R-:W-:Y:S05]  /*f700*/  BSYNC.RECONVERGENT B1 ;  /* 0x0000000000017941 */ /* 0x000fea0003800200 */
.L_x_21859:
        /* <DEDUP_REMOVED lines=9> */
.L_x_21843:
        /* <DEDUP_REMOVED lines=16> */
.L_x_21867:
        /* <DEDUP_REMOVED lines=13> */
.L_x_21869:
[----:B------:R-:W-:Y:S05]  /*f970*/  BSYNC.RECONVERGENT B2 ;  /* 0x0000000000027941 */ /* 0x000fea0003800200 */
.L_x_21868:
        /* <DEDUP_REMOVED lines=41> */
.L_x_21866:
[----:B------:R-:W-:Y:S05]  /*fc10*/  BSYNC.RECONVERGENT B1 ;  /* 0x0000000000017941 */ /* 0x000fea0003800200 */
.L_x_21865:
[----:B------:R-:W0:Y:S01]  /*fc20*/  LDC R13, c[0x0][0x404] ;  /* 0x00010100ff0d7b82 */ /* 0x000e220000000800 */
[----:B------:R-:W-:Y:S01]  /*fc30*/  ISETP.NE.AND P2, PT, R61, 0x1, PT ;  /* 0x000000013d00780c */ /* 0x000fe20003f45270 */
[----:B------:R-:W-:Y:S01]  /*fc40*/  IMAD.MOV.U32 R63, RZ, RZ, 0x2f800000 ;  /* 0x2f800000ff3f7424 */ /* 0x000fe200078e00ff */
[----:B------:R-:W-:Y:S01]  /*fc50*/  I2FP.F32.U32 R60, R60 ;  /* 0x0000003c003c7245 */ /* 0x000fe20000201000 */
[----:B-----5:R-:W-:Y:S01]  /*fc60*/  FMUL.FTZ R89, R48, UR4 ;  /* 0x0000000430597c20 */ /* 0x020fe20008410000 */
[----:B------:R-:W-:Y:S01]  /*fc70*/  BSSY.RECONVERGENT B1, `(.L_x_21870) ;  /* 0x0000048000017945 */ /* 0x000fe20003800200 */
[----:B------:R-:W-:Y:S01]  /*fc80*/  MOV R98, 0x2 ;  /* 0x0000000200627802 */ /* 0x000fe20000000f00 */
[----:B------:R-:W-:Y:S01]  /*fc90*/  IMAD.MOV.U32 R5, RZ, RZ, R14 ;  /* 0x000000ffff057224 */ /* 0x000fe200078e000e */
        /* <DEDUP_REMOVED lines=13> */
.L_x_21872:
        /* <DEDUP_REMOVED lines=13> */
.L_x_21874:
[----:B------:R-:W-:Y:S05]  /*fe40*/  BSYNC.RECONVERGENT B2 ;  /* 0x0000000000027941 */ /* 0x000fea0003800200 */
.L_x_21873:
        /* <DEDUP_REMOVED lines=42> */
.L_x_21871:
[----:B------:R-:W-:Y:S05]  /*100f0*/  BSYNC.RECONVERGENT B1 ;  /* 0x0000000000017941 */ /* 0x000fea0003800200 */
.L_x_21870:
        /* <DEDUP_REMOVED lines=18> */
.L_x_21877:
        /* <DEDUP_REMOVED lines=13> */
.L_x_21879:
[----:B------:R-:W-:Y:S05]  /*102f0*/  BSYNC.RECONVERGENT B2 ;  /* 0x0000000000027941 */ /* 0x000fea0003800200 */
.L_x_21878:
        /* <DEDUP_REMOVED lines=42> */
.L_x_21876:
[----:B------:R-:W-:Y:S05]  /*105a0*/  BSYNC.RECONVERGENT B1 ;  /* 0x0000000000017941 */ /* 0x000fea0003800200 */
.L_x_21875:
        /* <DEDUP_REMOVED lines=18> */
.L_x_21882:
        /* <DEDUP_REMOVED lines=13> */
.L_x_21884:
[----:B------:R-:W-:Y:S05]  /*107a0*/  BSYNC.RECONVERGENT B2 ;  /* 0x0000000000027941 */ /* 0x000fea0003800200 */
.L_x_21883:
        /* <DEDUP_REMOVED lines=42> */
.L_x_21881:
[----:B------:R-:W-:Y:S05]  /*10a50*/  BSYNC.RECONVERGENT B1 ;  /* 0x0000000000017941 */ /* 0x000fea0003800200 */
.L_x_21880:
        /* <DEDUP_REMOVED lines=10> */
.L_x_21864:
        /* <DEDUP_REMOVED lines=11> */
[C---:B-1----:R-:W-:Y:S01]  /*10bb0*/  IMAD.WIDE.U32 R60, R75.reuse, 0x4, R60 ;  /* 0x000000044b3c7825 */ /* 0x042fe200078e003c */
[----:B------:R-:W-:-:S04]  /*10bc0*/  IADD3 R75, PT, PT, R75, 0x80, RZ ;  /* 0x000000804b4b7810 */ /* 0x000fc80007ffe0ff */
[----:B------:R0:W-:Y:S03]  /*10bd0*/  STG.E desc[UR6][R60.64], R89 ;  /* 0x000000593c007986 */ /* 0x0001e6000c101906 */
.L_x_21842:
[----:B------:R-:W-:Y:S05]  /*10be0*/  BSYNC.RECONVERGENT B0 ;  /* 0x0000000000007941 */ /* 0x000fea0003800200 */
.L_x_21841:
        /* <DEDUP_REMOVED lines=29> */
.L_x_21890:
        /* <DEDUP_REMOVED lines=13> */
.L_x_21892:
[----:B------:R-:W-:Y:S05]  /*10e90*/  BSYNC.RECONVERGENT B2 ;  /* 0x0000000000027941 */ /* 0x000fea0003800200 */
.L_x_21891:
        /* <DEDUP_REMOVED lines=41> */
.L_x_21889:
[----:B------:R-:W-:Y:S05]  /*11130*/  BSYNC.RECONVERGENT B1 ;  /* 0x0000000000017941 */ /* 0x000fea0003800200 */
.L_x_21888:
[----:B------:R-:W0:Y:S01]  /*11140*/  LDC R13, c[0x0][0x408] ;  /* 0x00010200ff0d7b82 */ /* 0x000e220000000800 */
[----:B------:R-:W-:Y:S01]  /*11150*/  I2FP.F32.U32 R102, R97 ;  /* 0x0000006100667245 */ /* 0x000fe20000201000 */
[----:B------:R-:W-:Y:S01]  /*11160*/  IMAD.MOV.U32 R97, RZ, RZ, 0x2f800000 ;  /* 0x2f800000ff617424 */ /* 0x000fe200078e00ff */
[----:B------:R-:W-:Y:S01]  /*11170*/  ISETP.NE.AND P2, PT, R98, 0x1, PT ;  /* 0x000000016200780c */ /* 0x000fe20003f45270 */
[----:B-----5:R-:W-:Y:S01]  /*11180*/  FMUL.FTZ R52, R52, UR4 ;  /* 0x0000000434347c20 */ /* 0x020fe20008410000 */
[----:B------:R-:W-:Y:S01]  /*11190*/  BSSY.RECONVERGENT B1, `(.L_x_21893) ;  /* 0x000004b000017945 */ /* 0x000fe20003800200 */
[----:B------:R-:W-:Y:S01]  /*111a0*/  FFMA.FTZ R102, R102, R97, 1.1641532182693481445e-10 ;  /* 0x2f00000066667423 */ /* 0x000fe20000010061 */
[----:B------:R-:W-:Y:S01]  /*111b0*/  MOV R101, 0x2 ;  /* 0x0000000200657802 */ /* 0x000fe20000000f00 */
[----:B------:R-:W1:Y:S01]  /*111c0*/  LDC R89, c[0x0][0x404] ;  /* 0x00010100ff597b82 */ /* 0x000e620000000800 */
[----:B------:R-:W-:Y:S02]  /*111d0*/  IMAD.MOV.U32 R99, RZ, RZ, R14 ;  /* 0x000000ffff637224 */ /* 0x000fe400078e000e */
[----:B0-----:R-:W-:Y:S01]  /*111e0*/  FMUL.FTZ R52, R52, R13 ;  /* 0x0000000d34347220 */ /* 0x001fe20000410000 */
        /* <DEDUP_REMOVED lines=13> */
.L_x_21895:
        /* <DEDUP_REMOVED lines=13> */
.L_x_21897:
[----:B------:R-:W-:Y:S05]  /*11390*/  BSYNC.RECONVERGENT B2 ;  /* 0x0000000000027941 */ /* 0x000fea0003800200 */
.L_x_21896:
        /* <DEDUP_REMOVED lines=42> */
.L_x_21894:
[----:B------:R-:W-:Y:S05]  /*11640*/  BSYNC.RECONVERGENT B1 ;  /* 0x0000000000017941 */ /* 0x000fea0003800200 */
.L_x_21893:
        /* <DEDUP_REMOVED lines=21> */
.L_x_21900:
        /* <DEDUP_REMOVED lines=13> */
.L_x_21902:
[----:B------:R-:W-:Y:S05]  /*11870*/  BSYNC.RECONVERGENT B2 ;  /* 0x0000000000027941 */ /* 0x000fea0003800200 */
.L_x_21901:
        /* <DEDUP_REMOVED lines=42> */
.L_x_21899:
[----:B------:R-:W-:Y:S05]  /*11b20*/  BSYNC.RECONVERGENT B1 ;  /* 0x0000000000017941 */ /* 0x000fea0003800200 */
.L_x_21898:
        /* <DEDUP_REMOVED lines=21> */
.L_x_21905:
        /* <DEDUP_REMOVED lines=13> */
.L_x_21907:
[----:B------:R-:W-:Y:S05]  /*11d50*/  BSYNC.RECONVERGENT B2 ;  /* 0x0000000000027941 */ /* 0x000fea0003800200 */
.L_x_21906:
        /* <DEDUP_REMOVED lines=42> */
.L_x_21904:
[----:B------:R-:W-:Y:S05]  /*12000*/  BSYNC.RECONVERGENT B1 ;  /* 0x0000000000017941 */ /* 0x000fea0003800200 */
.L_x_21903:
        /* <DEDUP_REMOVED lines=9> */
.L_x_21887:
        /* <DEDUP_REMOVED lines=16> */
.L_x_21911:
        /* <DEDUP_REMOVED lines=13> */
.L_x_21913:
[----:B------:R-:W-:Y:S05]  /*12270*/  BSYNC.RECONVERGENT B2 ;  /* 0x0000000000027941 */ /* 0x000fea0003800200 */
.L_x_21912:
        /* <DEDUP_REMOVED lines=41> */
.L_x_21910:
[----:B------:R-:W-:Y:S05]  /*12510*/  BSYNC.RECONVERGENT B1 ;  /* 0x0000000000017941 */ /* 0x000fea0003800200 */
.L_x_21909:
        /* <DEDUP_REMOVED lines=9> */
[----:B------:R-:W-:Y:S01]  /*125b0*/  FFMA.FTZ R5, R60, R63, 1.1641532182693481445e-10 ;  /* 0x2f0000003c057423 */ /* 0x000fe2000001003f */
[----:B0-----:R-:W-:-:S04]  /*125c0*/  FMUL.FTZ R89, R98, R13 ;  /* 0x0000000d62597220 */ /* 0x001fc80000410000 */
[----:B-1----:R-:W-:Y:S01]  /*125d0*/  FSETP.LE.FTZ.AND P0, PT, R5, R62, PT ;  /* 0x0000003e0500720b */ /* 0x002fe20003f13000 */
        /* <DEDUP_REMOVED lines=9> */
.L_x_21916:
        /* <DEDUP_REMOVED lines=13> */
.L_x_21918:
[----:B------:R-:W-:Y:S05]  /*12740*/  BSYNC.RECONVERGENT B2 ;  /* 0x0000000000027941 */ /* 0x000fea0003800200 */
.L_x_21917:
        /* <DEDUP_REMOVED lines=42> */
.L_x_21915:
[----:B------:R-:W-:Y:S05]  /*129f0*/  BSYNC.RECONVERGENT B1 ;  /* 0x0000000000017941 */ /* 0x000fea0003800200 */
.L_x_21914:
        /* <DEDUP_REMOVED lines=18> */
.L_x_21921:
        /* <DEDUP_REMOVED lines=13> */
.L_x_21923:
[----:B------:R-:W-:Y:S05]  /*12bf0*/  BSYNC.RECONVERGENT B2 ;  /* 0x0000000000027941 */ /* 0x000fea0003800200 */
.L_x_21922:
        /* <DEDUP_REMOVED lines=40> */
[----:B------:R-:W-:Y:S01]  /*12e80*/  MOV R53, R100 ;  /* 0x0000006400357202 */ /* 0x000fe20000000f00 */
[----:B------:R-:W-:-:S07]  /*12e90*/  IMAD.MOV.U32 R100, RZ, RZ, R52 ;  /* 0x000000ffff647224 */ /* 0x000fce00078e0034 */
.L_x_21920:
[----:B------:R-:W-:Y:S05]  /*12ea0*/  BSYNC.RECONVERGENT B1 ;  /* 0x0000000000017941 */ /* 0x000fea0003800200 */
.L_x_21919:
        /* <DEDUP_REMOVED lines=18> */
.L_x_21926:
        /* <DEDUP_REMOVED lines=13> */
.L_x_21928:
[----:B------:R-:W-:Y:S05]  /*130a0*/  BSYNC.RECONVERGENT B2 ;  /* 0x0000000000027941 */ /* 0x000fea0003800200 */
.L_x_21927:
        /* <DEDUP_REMOVED lines=42> */
.L_x_21925:
[----:B------:R-:W-:Y:S05]  /*13350*/  BSYNC.RECONVERGENT B1 ;  /* 0x0000000000017941 */ /* 0x000fea0003800200 */
.L_x_21924:
[----:B------:R-:W-:Y:S01]  /*13360*/  I2FP.F32.U32 R52, R60 ;  /* 0x0000003c00347245 */ /* 0x000fe20000201000 */
[----:B------:R-:W-:Y:S01]  /*13370*/  FMUL.FTZ R60, R55, UR4 ;  /* 0x00000004373c7c20 */ /* 0x000fe20008410000 */
[----:B------:R-:W-:Y:S02]  /*13380*/  FSEL R53, R97, RZ, P2 ;  /* 0x000000ff61357208 */ /* 0x000fe40001000000 */
[----:B------:R-:W-:Y:S01]  /*13390*/  FSEL R54, R54, RZ, P3 ;  /* 0x000000ff36367208 */ /* 0x000fe20001800000 */
[----:B------:R-:W-:Y:S01]  /*133a0*/  FFMA.FTZ R63, R52, R63, 1.1641532182693481445e-10 ;  /* 0x2f000000343f7423 */ /* 0x000fe2000001003f */
[----:B------:R-:W-:Y:S01]  /*133b0*/  FMUL.FTZ R60, R60, R13 ;  /* 0x0000000d3c3c7220 */ /* 0x000fe20000410000 */
[----:B------:R-:W-:-:S03]  /*133c0*/  FSEL R52, R89, RZ, P0 ;  /* 0x000000ff59347208 */ /* 0x000fc60000000000 */
[----:B------:R-:W-:-:S04]  /*133d0*/  FSETP.GTU.FTZ.AND P4, PT, R63, R62, PT ;  /* 0x0000003e3f00720b */ /* 0x000fc80003f9c000 */
[----:B------:R-:W-:Y:S02]  /*133e0*/  FSEL R55, R60, RZ, !P4 ;  /* 0x000000ff3c377208 */ /* 0x000fe40006000000 */
[----:B------:R-:W-:-:S13]  /*133f0*/  PLOP3.LUT P4, PT, P4, PT, PT, 0x8, 0x80 ;  /* 0x000000000080781c */ /* 0x000fda000278e170 */
.L_x_21908:
[----:B------:R-:W0:Y:S01]  /*13400*/  LDC.64 R62, c[0x0][0x3a8] ;  /* 0x0000ea00ff3e7b82 */ /* 0x000e220000000a00 */
[----:B------:R-:W-:Y:S02]  /*13410*/  SEL R89, RZ, 0x1000000, !P4 ;  /* 0x01000000ff597807 */ /* 0x000fe40006000000 */
[----:B------:R-:W-:Y:S02]  /*13420*/  SEL R98, RZ, 0x10000, !P3 ;  /* 0x00010000ff627807 */ /* 0x000fe40005800000 */
[----:B------:R-:W-:Y:S02]  /*13430*/  SEL R97, RZ, 0x100, !P2 ;  /* 0x00000100ff617807 */ /* 0x000fe40005000000 */
[----:B------:R-:W-:Y:S01]  /*13440*/  SEL R13, RZ, 0x1, !P0 ;  /* 0x00000001ff0d7807 */ /* 0x000fe20004000000 */
[----:B------:R-:W1:Y:S01]  /*13450*/  LDC.64 R60, c[0x0][0x3b0] ;  /* 0x0000ec00ff3c7b82 */ /* 0x000e620000000a00 */
[----:B------:R-:W-:-:S05]  /*13460*/  IADD3 R98, PT, PT, R97, R89, R98 ;  /* 0x0000005961627210 */ /* 0x000fca0007ffe062 */
[----:B------:R-:W-:Y:S01]  /*13470*/  IMAD.IADD R89, R98, 0x1, R13 ;  /* 0x0000000162597824 */ /* 0x000fe200078e020d */
[----:B------:R-:W-:Y:S01]  /*13480*/  MOV R13, R100 ;  /* 0x00000064000d7202 */ /* 0x000fe20000000f00 */
[----:B0-----:R-:W-:-:S05]  /*13490*/  IMAD.WIDE.U32 R62, R75, 0x10, R62 ;  /* 0x000000104b3e7825 */ /* 0x001fca00078e003e */
[----:B------:R0:W-:Y:S01]  /*134a0*/  STG.E.128 desc[UR6][R62.64], R52 ;  /* 0x000000343e007986 */ /* 0x0001e2000c101d06 */
[----:B-1----:R-:W-:-:S04]  /*134b0*/  IMAD.WIDE.U32 R60, R75, 0x4, R60 ;  /* 0x000000044b3c7825 */ /* 0x002fc800078e003c */
[----:B------:R-:W-:Y:S01]  /*134c0*/  VIADD R75, R75, 0x80 ;  /* 0x000000804b4b7836 */ /* 0x000fe20000000000 */
[----:B------:R0:W-:Y:S06]  /*134d0*/  STG.E desc[UR6][R60.64], R89 ;  /* 0x000000593c007986 */ /* 0x0001ec000c101906 */
.L_x_21886:
[----:B------:R-:W-:Y:S05]  /*134e0*/  BSYNC.RECONVERGENT B0 ;  /* 0x0000000000007941 */ /* 0x000fea0003800200 */
.L_x_21885:
        /* <DEDUP_REMOVED lines=9> */
[----:B0-----:R-:W0:Y:S02]  /*13580*/  LDC.64 R60, c[0x0][0x3a0] ;  /* 0x0000e800ff3c7b82 */ /* 0x001e240000000a00 */
        /* <DEDUP_REMOVED lines=18> */
.L_x_21934:
        /* <DEDUP_REMOVED lines=13> */
.L_x_21936:
[----:B------:R-:W-:Y:S05]  /*13780*/  BSYNC.RECONVERGENT B2 ;  /* 0x0000000000027941 */ /* 0x000fea0003800200 */
.L_x_21935:
        /* <DEDUP_REMOVED lines=41> */
.L_x_21933:
[----:B------:R-:W-:Y:S05]  /*13a20*/  BSYNC.RECONVERGENT B1 ;  /* 0x0000000000017941 */ /* 0x000fea0003800200 */
.L_x_21932:
        /* <DEDUP_REMOVED lines=24> */
.L_x_21939:
        /* <DEDUP_REMOVED lines=13> */
.L_x_21941:
[----:B------:R-:W-:Y:S05]  /*13c80*/  BSYNC.RECONVERGENT B2 ;  /* 0x0000000000027941 */ /* 0x000fea0003800200 */
.L_x_21940:
        /* <DEDUP_REMOVED lines=42> */
.L_x_21938:
[----:B------:R-:W-:Y:S05]  /*13f30*/  BSYNC.RECONVERGENT B1 ;  /* 0x0000000000017941 */ /* 0x000fea0003800200 */
.L_x_21937:
        /* <DEDUP_REMOVED lines=21> */
.L_x_21944:
        /* <DEDUP_REMOVED lines=13> */
.L_x_21946:
[----:B------:R-:W-:Y:S05]  /*14160*/  BSYNC.RECONVERGENT B2 ;  /* 0x0000000000027941 */ /* 0x000fea0003800200 */
.L_x_21945:
        /* <DEDUP_REMOVED lines=42> */
.L_x_21943:
[----:B------:R-:W-:Y:S05]  /*14410*/  BSYNC.RECONVERGENT B1 ;  /* 0x0000000000017941 */ /* 0x000fea0003800200 */
.L_x_21942:
        /* <DEDUP_REMOVED lines=21> */
.L_x_21949:
        /* <DEDUP_REMOVED lines=13> */
.L_x_21951:
[----:B------:R-:W-:Y:S05]  /*14640*/  BSYNC.RECONVERGENT B2 ;  /* 0x0000000000027941 */ /* 0x000fea0003800200 */
.L_x_21950:
        /* <DEDUP_REMOVED lines=42> */
.L_x_21948:
[----:B------:R-:W-:Y:S05]  /*148f0*/  BSYNC.RECONVERGENT B1 ;  /* 0x0000000000017941 */ /* 0x000fea0003800200 */
.L_x_21947:
        /* <DEDUP_REMOVED lines=9> */
.L_x_21931:
        /* <DEDUP_REMOVED lines=16> */
.L_x_21955:
        /* <DEDUP_REMOVED lines=13> */
.L_x_21957:
[----:B------:R-:W-:Y:S05]  /*14b60*/  BSYNC.RECONVERGENT B2 ;  /* 0x0000000000027941 */ /* 0x000fea0003800200 */
.L_x_21956:
        /* <DEDUP_REMOVED lines=41> */
.L_x_21954:
[----:B------:R-:W-:Y:S05]  /*14e00*/  BSYNC.RECONVERGENT B1 ;  /* 0x0000000000017941 */ /* 0x000fea0003800200 */
.L_x_21953:
        /* <DEDUP_REMOVED lines=21> */
.L_x_21960:
        /* <DEDUP_REMOVED lines=13> */
.L_x_21962:
[----:B------:R-:W-:Y:S05]  /*15030*/  BSYNC.RECONVERGENT B2 ;  /* 0x0000000000027941 */ /* 0x000fea0003800200 */
.L_x_21961:
        /* <DEDUP_REMOVED lines=42> */
.L_x_21959:
[----:B------:R-:W-:Y:S05]  /*152e0*/  BSYNC.RECONVERGENT B1 ;  /* 0x0000000000017941 */ /* 0x000fea0003800200 */
.L_x_21958:
        /* <DEDUP_REMOVED lines=18> */
.L_x_21965:
        /* <DEDUP_REMOVED lines=13> */
.L_x_21967:
[----:B------:R-:W-:Y:S05]  /*154e0*/  BSYNC.RECONVERGENT B2 ;  /* 0x0000000000027941 */ /* 0x000fea0003800200 */
.L_x_21966:
        /* <DEDUP_REMOVED lines=42> */
.L_x_21964:
[----:B------:R-:W-:Y:S05]  /*15790*/  BSYNC.RECONVERGENT B1 ;  /* 0x0000000000017941 */ /* 0x000fea0003800200 */
.L_x_21963:
        /* <DEDUP_REMOVED lines=18> */
.L_x_21970:
        /* <DEDUP_REMOVED lines=13> */
.L_x_21972:
[----:B------:R-:W-:Y:S05]  /*15990*/  BSYNC.RECONVERGENT B2 ;  /* 0x0000000000027941 */ /* 0x000fea0003800200 */
.L_x_21971:
        /* <DEDUP_REMOVED lines=42> */
.L_x_21969:
[----:B------:R-:W-:Y:S05]  /*15c40*/  BSYNC.RECONVERGENT B1 ;  /* 0x0000000000017941 */ /* 0x000fea0003800200 */
.L_x_21968:
        /* <DEDUP_REMOVED lines=10> */
.L_x_21952:
[----:B------:R-:W0:Y:S01]  /*15cf0*/  LDC.64 R62, c[0x0][0x3a8] ;  /* 0x0000ea00ff3e7b82 */ /* 0x000e220000000a00 */
[----:B------:R-:W-:Y:S02]  /*15d00*/  SEL R89, RZ, 0x1000000, !P5 ;  /* 0x01000000ff597807 */ /* 0x000fe40006800000 */
[----:B------:R-:W-:Y:S02]  /*15d10*/  SEL R98, RZ, 0x10000, !P4 ;  /* 0x00010000ff627807 */ /* 0x000fe40006000000 */
[----:B------:R-:W-:Y:S02]  /*15d20*/  SEL R97, RZ, 0x100, !P3 ;  /* 0x00000100ff617807 */ /* 0x000fe40005800000 */
[----:B------:R-:W-:Y:S01]  /*15d30*/  SEL R13, RZ, 0x1, !P2 ;  /* 0x00000001ff0d7807 */ /* 0x000fe20005000000 */
[----:B------:R-:W1:Y:S01]  /*15d40*/  LDC.64 R60, c[0x0][0x3b0] ;  /* 0x0000ec00ff3c7b82 */ /* 0x000e620000000a00 */
[----:B------:R-:W-:Y:S01]  /*15d50*/  IADD3 R98, PT, PT, R97, R89, R98 ;  /* 0x0000005961627210 */ /* 0x000fe20007ffe062 */
[----:B0-----:R-:W-:-:S05]  /*15d60*/  IMAD.WIDE.U32 R62, R75, 0x10, R62 ;  /* 0x000000104b3e7825 */ /* 0x001fca00078e003e */
[----:B------:R2:W-:Y:S01]  /*15d70*/  STG.E.128 desc[UR6][R62.64], R56 ;  /* 0x000000383e007986 */ /* 0x0005e2000c101d06 */
[----:B-1----:R-:W-:Y:S01]  /*15d80*/  IMAD.WIDE.U32 R60, R75, 0x4, R60 ;  /* 0x000000044b3c7825 */ /* 0x002fe200078e003c */
[----:B------:R-:W-:-:S03]  /*15d90*/  IADD3 R75, PT, PT, R98, R13, RZ ;  /* 0x0000000d624b7210 */ /* 0x000fc60007ffe0ff */
[----:B------:R-:W-:Y:S02]  /*15da0*/  IMAD.MOV.U32 R13, RZ, RZ, R100 ;  /* 0x000000ffff0d7224 */ /* 0x000fe400078e0064 */
[----:B------:R2:W-:Y:S05]  /*15db0*/  STG.E desc[UR6][R60.64], R75 ;  /* 0x0000004b3c007986 */ /* 0x0005ea000c101906 */
.L_x_21930:
[----:B------:R-:W-:Y:S05]  /*15dc0*/  BSYNC.RECONVERGENT B0 ;  /* 0x0000000000007941 */ /* 0x000fea0003800200 */
.L_x_21929:
[----:B0-2---:R-:W-:Y:S01]  /*15dd0*/  FADD.FTZ R60, RZ, R64 ;  /* 0x00000040ff3c7221 */ /* 0x005fe20000010000 */
[C---:B------:R-:W-:Y:S01]  /*15de0*/  ISETP.GT.U32.AND P2, PT, R71.reuse, 0xff, PT ;  /* 0x000000ff4700780c */ /* 0x040fe20003f44070 */
[----:B------:R-:W0:Y:S01]  /*15df0*/  S2UR UR5, SR_CgaCtaId ;  /* 0x00000000000579c3 */ /* 0x000e220000008800 */
[----:B------:R-:W-:Y:S01]  /*15e00*/  ISETP.GT.U32.AND P6, PT, R71, 0x17f, PT ;  /* 0x0000017f4700780c */ /* 0x000fe20003fc4070 */
[----:B------:R-:W-:Y:S01]  /*15e10*/  FADD.FTZ R61, R65, R60 ;  /* 0x0000003c413d7221 */ /* 0x000fe20000010000 */
[C---:B------:R-:W-:Y:S01]  /*15e20*/  ISETP.GT.U32.AND P5, PT, R71.reuse, 0x1ff, PT ;  /* 0x000001ff4700780c */ /* 0x040fe20003fa4070 */
[----:B------:R-:W-:Y:S01]  /*15e30*/  UMOV UR4, 0x400 ;  /* 0x0000040000047882 */ /* 0x000fe20000000000 */
[C---:B------:R-:W-:Y:S01]  /*15e40*/  ISETP.GT.U32.AND P4, PT, R71.reuse, 0x27f, PT ;  /* 0x0000027f4700780c */ /* 0x040fe20003f84070 */
[----:B------:R-:W-:Y:S01]  /*15e50*/  FADD.FTZ R60, R66, R61 ;  /* 0x0000003d423c7221 */ /* 0x000fe20000010000 */
[----:B------:R-:W-:Y:S01]  /*15e60*/  ISETP.GT.U32.AND P3, PT, R71, 0x2ff, PT ;  /* 0x000002ff4700780c */ /* 0x000fe20003f64070 */
[----:B------:R-:W-:Y:S01]  /*15e70*/  HFMA2 R101, -RZ, RZ, 0, 0 ;  /* 0x00000000ff657431 */ /* 0x000fe200000001ff */
[----:B------:R-:W-:Y:S01]  /*15e80*/  P2R R62, PR, RZ, 0x1 ;  /* 0x00000001ff3e7803 */ /* 0x000fe20000000000 */
[----:B------:R-:W-:Y:S01]  /*15e90*/  FADD.FTZ R60, R67, R60 ;  /* 0x0000003c433c7221 */ /* 0x000fe20000010000 */
[----:B------:R-:W-:Y:S01]  /*15ea0*/  ISETP.GT.U32.AND P0, PT, R71, 0x37f, PT ;  /* 0x0000037f4700780c */ /* 0x000fe20003f04070 */
[----:B------:R-:W-:Y:S03]  /*15eb0*/  BSSY.RECONVERGENT B0, `(.L_x_21973) ;  /* 0x00000d2000007945 */ /* 0x000fe60003800200 */
        /* <DEDUP_REMOVED lines=70> */
[----:B------:R-:W-:Y:S01]  /*16320*/  @P6 FFMA.FTZ R61, R63, R63, R62 ;  /* 0x0000003f3f3d6223 */ /* 0x000fe2000001003e */
[--C-:B------:R-:W-:Y:S01]  /*16330*/  FADD.FTZ R62, R40, -R60.reuse ;  /* 0x8000003c283e7221 */ /* 0x100fe20000010000 */
[----:B------:R-:W-:-:S03]  /*16340*/  FADD.FTZ R63, R41, -R60 ;  /* 0x8000003c293f7221 */ /* 0x000fc60000010000 */
        /* <DEDUP_REMOVED lines=31> */
[----:B------:R-:W-:Y:S01]  /*16540*/  ISETP.GT.U32.AND P2, PT, R71, 0x3ff, PT ;  /* 0x000003ff4700780c */ /* 0x000fe20003f44070 */
[----:B------:R-:W-:Y:S02]  /*16550*/  FADD.FTZ R63, R57, -R60 ;  /* 0x8000003c393f7221 */ /* 0x000fe40000010000 */
[----:B------:R-:W-:-:S04]  /*16560*/  FFMA.FTZ R62, R62, R62, R61 ;  /* 0x0000003e3e3e7223 */ /* 0x000fc8000001003d */
        /* <DEDUP_REMOVED lines=12> */
[----:B0-----:R-:W-:Y:S01]  /*16630*/  FADD.FTZ R98, R63, R98 ;  /* 0x000000623f627221 */ /* 0x001fe20000010000 */
[----:B------:R-:W-:-:S04]  /*16640*/  CS2R R62, SRZ ;  /* 0x00000000003e7805 */ /* 0x000fc8000001ff00 */
[----:B------:R-:W0:Y:S02]  /*16650*/  SHFL.BFLY PT, R75, R98, 0x8, 0x1f ;  /* 0x0d001f00624b7f89 */ /* 0x000e2400000e0000 */
[----:B0-----:R-:W-:-:S05]  /*16660*/  FADD.FTZ R75, R98, R75 ;  /* 0x0000004b624b7221 */ /* 0x001fca0000010000 */
[----:B------:R-:W0:Y:S02]  /*16670*/  SHFL.BFLY PT, R100, R75, 0x10, 0x1f ;  /* 0x0e001f004b647f89 */ /* 0x000e2400000e0000 */
[----:B0-----:R-:W-:-:S05]  /*16680*/  FADD.FTZ R61, R75, R100 ;  /* 0x000000644b3d7221 */ /* 0x001fca0000010000 */
[----:B------:R-:W-:Y:S01]  /*16690*/  @!P2 STS.64 [R97+UR4], R60 ;  /* 0x0000003c6100a988 */ /* 0x000fe20008000a04 */
[----:B------:R-:W-:Y:S01]  /*166a0*/  BAR.SYNC.DEFER_BLOCKING 0x0 ;  /* 0x0000000000007b1d */ /* 0x000fe20000010000 */
[----:B------:R-:W-:-:S13]  /*166b0*/  ISETP.GT.U32.AND P2, PT, R73, 0x3, PT ;  /* 0x000000034900780c */ /* 0x000fda0003f44070 */
[----:B------:R-:W-:Y:S01]  /*166c0*/  @!P2 LEA R100, R73, UR4, 0x3 ;  /* 0x000000044964ac11 */ /* 0x000fe2000f8e18ff */
[----:B------:R-:W-:-:S05]  /*166d0*/  @!P2 IMAD.MOV.U32 R101, RZ, RZ, R30 ;  /* 0x000000ffff65a224 */ /* 0x000fca00078e001e */
[----:B------:R-:W0:Y:S01]  /*166e0*/  SHFL.DOWN PT, R98, R101, 0x2, 0x1f ;  /* 0x08401f0065627f89 */ /* 0x000e2200000e0000 */
[----:B------:R-:W-:-:S03]  /*166f0*/  I2FP.F32.S32 R99, R101 ;  /* 0x0000006500637245 */ /* 0x000fc60000201400 */
[----:B------:R-:W1:Y:S01]  /*16700*/  @!P2 LDS.64 R62, [R100] ;  /* 0x00000000643ea984 */ /* 0x000e620000000a00 */
[----:B------:R-:W-:Y:S02]  /*16710*/  PLOP3.LUT P2, PT, PT, PT, UP3, 0x40, 0x4 ;  /* 0x000000000004781c */ /* 0x000fe40003f4e838 */
[----:B0-----:R-:W-:Y:S02]  /*16720*/  IADD3 R75, PT, PT, R98, R101, RZ ;  /* 0x00000065624b7210 */ /* 0x001fe40007ffe0ff */
[----:B------:R-:W-:Y:S02]  /*16730*/  I2FP.F32.S32 R98, R98 ;  /* 0x0000006200627245 */ /* 0x000fe40000201400 */
[----:B------:R-:W-:Y:S01]  /*16740*/  I2FP.F32.S32 R61, R75 ;  /* 0x0000004b003d7245 */ /* 0x000fe20000201400 */
[----:B------:R-:W-:Y:S03]  /*16750*/  SHFL.DOWN PT, R104, R75, 0x1, 0x1f ;  /* 0x08201f004b687f89 */ /* 0x000fe600000e0000 */
[----:B------:R-:W0:Y:S01]  /*16760*/  MUFU.RCP R97, R61 ;  /* 0x0000003d00617308 */ /* 0x000e220000001000 */
[----:B-1----:R-:W1:Y:S04]  /*16770*/  SHFL.DOWN PT, R89, R62, 0x2, 0x1f ;  /* 0x08401f003e597f89 */ /* 0x002e6800000e0000 */
[----:B------:R-:W2:Y:S01]  /*16780*/  SHFL.DOWN PT, R106, R63, 0x2, 0x1f ;  /* 0x08401f003f6a7f89 */ /* 0x000ea200000e0000 */
[----:B-1----:R-:W-:-:S04]  /*16790*/  FMUL.FTZ R60, R89, R98 ;  /* 0x00000062593c7220 */ /* 0x002fc80000410000 */
[----:B------:R-:W-:Y:S01]  /*167a0*/  FFMA.FTZ R60, R99, R62, R60 ;  /* 0x0000003e633c7223 */ /* 0x000fe2000001003c */
[----:B------:R-:W-:Y:S01]  /*167b0*/  FADD.FTZ R62, -R89, R62 ;  /* 0x0000003e593e7221 */ /* 0x000fe20000010100 */
[----:B--2---:R-:W-:Y:S02]  /*167c0*/  FADD.FTZ R106, R106, R63 ;  /* 0x0000003f6a6a7221 */ /* 0x004fe40000010000 */
[----:B0-----:R-:W-:Y:S01]  /*167d0*/  FMUL.FTZ R100, R97, R60 ;  /* 0x0000003c61647220 */ /* 0x001fe20000410000 */
[----:B------:R-:W-:Y:S02]  /*167e0*/  IMAD.IADD R60, R75, 0x1, R104 ;  /* 0x000000014b3c7824 */ /* 0x000fe400078e0268 */
[----:B------:R-:W-:Y:S01]  /*167f0*/  FMUL.FTZ R62, R62, R62 ;  /* 0x0000003e3e3e7220 */ /* 0x000fe20000410000 */
[----:B------:R-:W-:Y:S01]  /*16800*/  I2FP.F32.S32 R104, R104 ;  /* 0x0000006800687245 */ /* 0x000fe20000201400 */
[----:B------:R-:W0:Y:S01]  /*16810*/  SHFL.DOWN PT, R101, R100, 0x1, 0x1f ;  /* 0x08201f0064657f89 */ /* 0x000e2200000e0000 */
[----:B------:R-:W-:Y:S01]  /*16820*/  I2FP.F32.S32 R102, R60 ;  /* 0x0000003c00667245 */ /* 0x000fe20000201400 */
[----:B------:R-:W-:-:S04]  /*16830*/  FMUL.FTZ R99, R62, R99 ;  /* 0x000000633e637220 */ /* 0x000fc80000410000 */
[----:B------:R-:W-:Y:S01]  /*16840*/  FMUL.FTZ R99, R99, R98 ;  /* 0x0000006263637220 */ /* 0x000fe20000410000 */
[----:B------:R-:W1:Y:S03]  /*16850*/  MUFU.RCP R102, R102 ;  /* 0x0000006600667308 */ /* 0x000e660000001000 */
[----:B------:R-:W-:Y:S01]  /*16860*/  FFMA.FTZ R106, R97, R99, R106 ;  /* 0x00000063616a7223 */ /* 0x000fe2000001006a */
[----:B------:R-:W-:-:S04]  /*16870*/  MOV R97, UR10 ;  /* 0x0000000a00617c02 */ /* 0x000fc80008000f00 */
[----:B------:R-:W2:Y:S01]  /*16880*/  SHFL.DOWN PT, R89, R106, 0x1, 0x1f ;  /* 0x08201f006a597f89 */ /* 0x000ea200000e0000 */
[----:B0-----:R-:W-:-:S04]  /*16890*/  FMUL.FTZ R60, R101, R104 ;  /* 0x00000068653c7220 */ /* 0x001fc80000410000 */
[----:B------:R-:W-:Y:S01]  /*168a0*/  FFMA.FTZ R75, R61, R100, R60 ;  /* 0x000000643d4b7223 */ /* 0x000fe2000001003c */
[----:B------:R-:W-:Y:S01]  /*168b0*/  FADD.FTZ R100, R100, -R101 ;  /* 0x8000006564647221 */ /* 0x000fe20000010000 */
[----:B------:R-:W-:Y:S02]  /*168c0*/  IMAD.U32 R101, RZ, RZ, UR10 ;  /* 0x0000000aff657e24 */ /* 0x000fe4000f8e00ff */
[----:B-1----:R-:W-:Y:S01]  /*168d0*/  FMUL.FTZ R60, R102, R75 ;  /* 0x0000004b663c7220 */ /* 0x002fe20000410000 */
[----:B------:R-:W-:-:S04]  /*168e0*/  FMUL.FTZ R100, R100, R100 ;  /* 0x0000006464647220 */ /* 0x000fc80000410000 */
[----:B------:R-:W-:Y:S01]  /*168f0*/  FMUL.FTZ R61, R61, R100 ;  /* 0x000000643d3d7220 */ /* 0x000fe20000410000 */
[----:B------:R-:W0:Y:S01]  /*16900*/  SHFL.IDX PT, R60, R60, RZ, 0x1f ;  /* 0x00001fff3c3c7589 */ /* 0x000e2200000e0000 */
[----:B--2---:R-:W-:Y:S01]  /*16910*/  FADD.FTZ R89, R106, R89 ;  /* 0x000000596a597221 */ /* 0x004fe20000010000 */
[----:B------:R-:W1:Y:S01]  /*16920*/  LDC R100, c[0x0][0x448] ;  /* 0x00011200ff647b82 */ /* 0x000e620000000800 */
[----:B------:R-:W-:-:S04]  /*16930*/  FMUL.FTZ R61, R61, R104 ;  /* 0x000000683d3d7220 */ /* 0x000fc80000410000 */
[----:B------:R-:W-:-:S06]  /*16940*/  FFMA.FTZ R61, R102, R61, R89 ;  /* 0x0000003d663d7223 */ /* 0x000fcc0000010059 */
[----:B------:R-:W1:Y:S01]  /*16950*/  SHFL.IDX PT, R61, R61, RZ, 0x1f ;  /* 0x00001fff3d3d7589 */ /* 0x000e6200000e0000 */
[C---:B0-----:R-:W-:Y:S01]  /*16960*/  FSEL R75, R60.reuse, RZ, P2 ;  /* 0x000000ff3c4b7208 */ /* 0x041fe20001000000 */
[----:B------:R-:W-:Y:S01]  /*16970*/  FMUL.FTZ R103, R60, R60 ;  /* 0x0000003c3c677220 */ /* 0x000fe20000410000 */
[----:B------:R-:W-:-:S04]  /*16980*/  PLOP3.LUT P2, PT, PT, PT, UP3, 0x40, 0x4 ;  /* 0x000000000004781c */ /* 0x000fc80003f4e838 */
[----:B------:R-:W-:Y:S02]  /*16990*/  FSEL R103, R103, RZ, !P2 ;  /* 0x000000ff67677208 */ /* 0x000fe40005000000 */
[----:B------:R-:W-:Y:S01]  /*169a0*/  ISETP.NE.AND P2, PT, R0, RZ, PT ;  /* 0x000000ff0000720c */ /* 0x000fe20003f45270 */
[----:B-1----:R-:W-:-:S04]  /*169b0*/  FFMA.FTZ R100, R61, UR11, R100 ;  /* 0x0000000b3d647c23 */ /* 0x002fc80008010064 */
[----:B------:R-:W-:-:S08]  /*169c0*/  FADD.FTZ R89, R100, R103 ;  /* 0x0000006764597221 */ /* 0x000fd00000010000 */
[----:B------:R-:W0:Y:S01]  /*169d0*/  @!P2 LDC.64 R98, c[0x0][0x3c0] ;  /* 0x0000f000ff62ab82 */ /* 0x000e220000000a00 */
[----:B------:R-:W1:Y:S07]  /*169e0*/  MUFU.RSQ R89, R89 ;  /* 0x0000005900597308 */ /* 0x000e6e0000001400 */
[----:B------:R-:W2:Y:S01]  /*169f0*/  @!P2 LDC.64 R62, c[0x0][0x3c8] ;  /* 0x0000f200ff3eab82 */ /* 0x000ea20000000a00 */
[----:B0-----:R-:W-:-:S05]  /*16a00*/  @!P2 IMAD.WIDE R98, R97, 0x4, R98 ;  /* 0x000000046162a825 */ /* 0x001fca00078e0262 */
[----:B------:R0:W-:Y:S01]  /*16a10*/  @!P2 STG.E desc[UR6][R98.64], R60 ;  /* 0x0000003c6200a986 */ /* 0x0001e2000c101906 */
[----:B--2---:R-:W-:-:S05]  /*16a20*/  @!P2 IMAD.WIDE R62, R101, 0x4, R62 ;  /* 0x00000004653ea825 */ /* 0x004fca00078e023e */
[----:B-1----:R0:W-:Y:S01]  /*16a30*/  @!P2 STG.E desc[UR6][R62.64], R89 ;  /* 0x000000593e00a986 */ /* 0x0021e2000c101906 */
[----:B------:R-:W-:Y:S05]  /*16a40*/  @!P1 BRA `(.L_x_21974) ;  /* 0x0000000000609947 */ /* 0x000fea0003800000 */
[----:B------:R-:W1:Y:S01]  /*16a50*/  LDC.64 R110, c[0x0][0x428] ;  /* 0x00010a00ff6e7b82 */ /* 0x000e620000000a00 */
[--C-:B------:R-:W-:Y:S01]  /*16a60*/  FADD.FTZ R108, R64, -R75.reuse ;  /* 0x8000004b406c7221 */ /* 0x100fe20000010000 */
[--C-:B------:R-:W-:Y:S01]  /*16a70*/  FADD.FTZ R106, R65, -R75.reuse ;  /* 0x8000004b416a7221 */ /* 0x100fe20000010000 */
[--C-:B------:R-:W-:Y:S01]  /*16a80*/  FADD.FTZ R102, R66, -R75.reuse ;  /* 0x8000004b42667221 */ /* 0x100fe20000010000 */
[----:B------:R-:W-:Y:S01]  /*16a90*/  FADD.FTZ R100, R67, -R75 ;  /* 0x8000004b43647221 */ /* 0x000fe20000010000 */
[----:B------:R-:W-:Y:S02]  /*16aa0*/  HADD2.F32 R101, -RZ, R76.H0_H0 ;  /* 0x2000004cff657230 */ /* 0x000fe40000004100 */
[C---:B------:R-:W-:Y:S01]  /*16ab0*/  FMUL.FTZ R103, R89.reuse, R108 ;  /* 0x0000006c59677220 */ /* 0x040fe20000410000 */
[----:B0-----:R-:W-:Y:S02]  /*16ac0*/  HADD2.F32 R60, -RZ, R28.H0_H0 ;  /* 0x2000001cff3c7230 */ /* 0x001fe40000004100 */
[----:B------:R-:W-:Y:S01]  /*16ad0*/  FMUL.FTZ R99, R89, R106 ;  /* 0x0000006a59637220 */ /* 0x000fe20000410000 */
[----:B------:R-:W-:-:S02]  /*16ae0*/  HADD2.F32 R61, -RZ, R77.H0_H0 ;  /* 0x2000004dff3d7230 */ /* 0x000fc40000004100 */
[C---:B------:R-:W-:Y:S01]  /*16af0*/  FMUL.FTZ R102, R89.reuse, R102 ;  /* 0x0000006659667220 */ /* 0x040fe20000410000 */
[----:B------:R-:W-:Y:S02]  /*16b00*/  HADD2.F32 R104, -RZ, R91.H0_H0 ;  /* 0x2000005bff687230 */ /* 0x000fe40000004100 */
[----:B------:R-:W-:Y:S01]  /*16b10*/  FMUL.FTZ R100, R89, R100 ;  /* 0x0000006459647220 */ /* 0x000fe20000410000 */
[----:B------:R-:W-:Y:S02]  /*16b20*/  HADD2.F32 R62, -RZ, R76.H1_H1 ;  /* 0x3000004cff3e7230 */ /* 0x000fe40000004100 */
[----:B------:R-:W-:Y:S01]  /*16b30*/  FFMA.FTZ R60, R103, R101, R60 ;  /* 0x00000065673c7223 */ /* 0x000fe2000001003c */
[----:B------:R-:W-:Y:S02]  /*16b40*/  HADD2.F32 R97, -RZ, R29.H0_H0 ;  /* 0x2000001dff617230 */ /* 0x000fe40000004100 */
[----:B------:R-:W-:Y:S01]  /*16b50*/  FFMA.FTZ R61, R99, R61, R104 ;  /* 0x0000003d633d7223 */ /* 0x000fe20000010068 */
[----:B------:R-:W-:-:S02]  /*16b60*/  HADD2.F32 R98, -RZ, R77.H1_H1 ;  /* 0x3000004dff627230 */ /* 0x000fc40000004100 */
[----:B------:R-:W-:Y:S02]  /*16b70*/  HADD2.F32 R63, -RZ, R91.H1_H1 ;  /* 0x3000005bff3f7230 */ /* 0x000fe40000004100 */
[----:B------:R-:W-:-:S03]  /*16b80*/  FFMA.FTZ R62, R102, R62, R97 ;  /* 0x0000003e663e7223 */ /* 0x000fc60000010061 */
[----:B------:R-:W-:Y:S01]  /*16b90*/  FFMA.FTZ R63, R100, R98, R63 ;  /* 0x00000062643f7223 */ /* 0x000fe2000001003f */
[C---:B-1----:R-:W-:Y:S01]  /*16ba0*/  IMAD.WIDE.U32 R110, R74.reuse, 0x10, R110 ;  /* 0x000000104a6e7825 */ /* 0x042fe200078e006e */
[----:B------:R-:W-:-:S04]  /*16bb0*/  IADD3 R74, PT, PT, R74, 0x80, RZ ;  /* 0x000000804a4a7810 */ /* 0x000fc80007ffe0ff */
[----:B------:R1:W-:Y:S03]  /*16bc0*/  STG.E.128 desc[UR6][R110.64], R60 ;  /* 0x0000003c6e007986 */ /* 0x0003e6000c101d06 */
.L_x_21974:
[----:B------:R-:W-:Y:S05]  /*16bd0*/  BSYNC.RECONVERGENT B0 ;  /* 0x0000000000007941 */ /* 0x000fea0003800200 */
.L_x_21973:
[----:B------:R-:W-:Y:S01]  /*16be0*/  ISETP.GE.U32.AND P1, PT, R71, 0x100, PT ;  /* 0x000001004700780c */ /* 0x000fe20003f26070 */
[----:B------:R-:W-:-:S12]  /*16bf0*/  BSSY.RECONVERGENT B0, `(.L_x_21975) ;  /* 0x000001a000007945 */ /* 0x000fd80003800200 */
[----:B------:R-:W-:Y:S05]  /*16c00*/  @!P1 BRA `(.L_x_21976) ;  /* 0x0000000000609947 */ /* 0x000fea0003800000 */
[----:B-1----:R-:W1:Y:S01]  /*16c10*/  LDC.64 R110, c[0x0][0x428] ;  /* 0x00010a00ff6e7b82 */ /* 0x002e620000000a00 */
        /* <DEDUP_REMOVED lines=20> */
[----:B-1----:R-:W-:-:S04]  /*16d60*/  IMAD.WIDE.U32 R110, R74, 0x10, R110 ;  /* 0x000000104a6e7825 */ /* 0x002fc800078e006e */
[----:B------:R-:W-:Y:S01]  /*16d70*/  VIADD R74, R74, 0x80 ;  /* 0x000000804a4a7836 */ /* 0x000fe20000000000 */
[----:B------:R2:W-:Y:S06]  /*16d80*/  STG.E.128 desc[UR6][R110.64], R60 ;  /* 0x0000003c6e007986 */ /* 0x0005ec000c101d06 */
.L_x_21976:
[----:B------:R-:W-:Y:S05]  /*16d90*/  BSYNC.RECONVERGENT B0 ;  /* 0x0000000000007941 */ /* 0x000fea0003800200 */
.L_x_21975:
[----:B------:R-:W-:Y:S01]  /*16da0*/  ISETP.GE.U32.AND P1, PT, R71, 0x180, PT ;  /* 0x000001804700780c */ /* 0x000fe20003f26070 */
[----:B------:R-:W-:-:S12]  /*16db0*/  BSSY.RECONVERGENT B0, `(.L_x_21977) ;  /* 0x000001a000007945 */ /* 0x000fd80003800200 */
[----:B------:R-:W-:Y:S05]  /*16dc0*/  @!P1 BRA `(.L_x_21978) ;  /* 0x0000000000609947 */ /* 0x000fea0003800000 */
[----:B-12---:R-:W1:Y:S01]  /*16dd0*/  LDC.64 R110, c[0x0][0x428] ;  /* 0x00010a00ff6e7b82 */ /* 0x006e620000000a00 */
        /* <DEDUP_REMOVED lines=23> */
.L_x_21978:
[----:B------:R-:W-:Y:S05]  /*16f50*/  BSYNC.RECONVERGENT B0 ;  /* 0x0000000000007941 */ /* 0x000fea0003800200 */
.L_x_21977:
[----:B------:R-:W-:Y:S01]  /*16f60*/  ISETP.GE.U32.AND P1, PT, R71, 0x200, PT ;  /* 0x000002004700780c */ /* 0x000fe20003f26070 */
[----:B------:R-:W-:-:S12]  /*16f70*/  BSSY.RECONVERGENT B0, `(.L_x_21979) ;  /* 0x000001a000007945 */ /* 0x000fd80003800200 */
[----:B------:R-:W-:Y:S05]  /*16f80*/  @!P1 BRA `(.L_x_21980) ;  /* 0x0000000000609947 */ /* 0x000fea0003800000 */
[----:B-123--:R-:W1:Y:S01]  /*16f90*/  LDC.64 R110, c[0x0][0x428] ;  /* 0x00010a00ff6e7b82 */ /* 0x00ee620000000a00 */
        /* <DEDUP_REMOVED lines=23> */
.L_x_21980:
[----:B------:R-:W-:Y:S05]  /*17110*/  BSYNC.RECONVERGENT B0 ;  /* 0x0000000000007941 */ /* 0x000fea0003800200 */
.L_x_21979:
[----:B------:R-:W-:Y:S01]  /*17120*/  ISETP.GE.U32.AND P1, PT, R71, 0x280, PT ;  /* 0x000002804700780c */ /* 0x000fe20003f26070 */
[----:B------:R-:W-:-:S12]  /*17130*/  BSSY.RECONVERGENT B0, `(.L_x_21981) ;  /* 0x000001a000007945 */ /* 0x000fd80003800200 */
[----:B------:R-:W-:Y:S05]  /*17140*/  @!P1 BRA `(.L_x_21982) ;  /* 0x0000000000609947 */ /* 0x000fea0003800000 */
[----:B-1234-:R-:W1:Y:S01]  /*17150*/  LDC.64 R110, c[0x0][0x428] ;  /* 0x00010a00ff6e7b82 */ /* 0x01ee620000000a00 */
        /* <DEDUP_REMOVED lines=23> */
.L_x_21982:
[----:B------:R-:W-:Y:S05]  /*172d0*/  BSYNC.RECONVERGENT B0 ;  /* 0x0000000000007941 */ /* 0x000fea0003800200 */
.L_x_21981:
[----:B------:R-:W-:Y:S01]  /*172e0*/  ISETP.GE.U32.AND P1, PT, R71, 0x300, PT ;  /* 0x000003004700780c */ /* 0x000fe20003f26070 */
[----:B------:R-:W-:-:S12]  /*172f0*/  BSSY.RECONVERGENT B0, `(.L_x_21983) ;  /* 0x000001a000007945 */ /* 0x000fd80003800200 */
[----:B------:R-:W-:Y:S05]  /*17300*/  @!P1 BRA `(.L_x_21984) ;  /* 0x0000000000609947 */ /* 0x000fea0003800000 */
[----:B01234-:R-:W0:Y:S01]  /*17310*/  LDC.64 R110, c[0x0][0x428] ;  /* 0x00010a00ff6e7b82 */ /* 0x01fe220000000a00 */
[--C-:B------:R-:W-:Y:S01]  /*17320*/  FADD.FTZ R108, R48, -R75.reuse ;  /* 0x8000004b306c7221 */ /* 0x100fe20000010000 */
[--C-:B------:R-:W-:Y:S01]  /*17330*/  FADD.FTZ R106, R49, -R75.reuse ;  /* 0x8000004b316a7221 */ /* 0x100fe20000010000 */
[--C-:B------:R-:W-:Y:S01]  /*17340*/  FADD.FTZ R102, R50, -R75.reuse ;  /* 0x8000004b32667221 */ /* 0x100fe20000010000 */
[----:B------:R-:W-:Y:S01]  /*17350*/  FADD.FTZ R100, R51, -R75 ;  /* 0x8000004b33647221 */ /* 0x000fe20000010000 */
[----:B------:R-:W-:Y:S02]  /*17360*/  HADD2.F32 R101, -RZ, R86.H0_H0 ;  /* 0x20000056ff657230 */ /* 0x000fe40000004100 */
[C---:B------:R-:W-:Y:S01]  /*17370*/  FMUL.FTZ R103, R89.reuse, R108 ;  /* 0x0000006c59677220 */ /* 0x040fe20000410000 */
[----:B------:R-:W-:Y:S02]  /*17380*/  HADD2.F32 R60, -RZ, R18.H0_H0 ;  /* 0x20000012ff3c7230 */ /* 0x000fe40000004100 */
        /* <DEDUP_REMOVED lines=13> */
[----:B0-----:R-:W-:-:S04]  /*17460*/  IMAD.WIDE.U32 R110, R74, 0x10, R110 ;  /* 0x000000104a6e7825 */ /* 0x001fc800078e006e */
[----:B------:R-:W-:Y:S01]  /*17470*/  VIADD R74, R74, 0x80 ;  /* 0x000000804a4a7836 */ /* 0x000fe20000000000 */
[----:B------:R0:W-:Y:S06]  /*17480*/  STG.E.128 desc[UR6][R110.64], R60 ;  /* 0x0000003c6e007986 */ /* 0x0001ec000c101d06 */
.L_x_21984:
[----:B------:R-:W-:Y:S05]  /*17490*/  BSYNC.RECONVERGENT B0 ;  /* 0x0000000000007941 */ /* 0x000fea0003800200 */
.L_x_21983:
        /* <DEDUP_REMOVED lines=24> */
[C---:B0-----:R-:W-:Y:S01]  /*17620*/  IMAD.WIDE.U32 R110, R74.reuse, 0x10, R110 ;  /* 0x000000104a6e7825 */ /* 0x041fe200078e006e */
[----:B------:R-:W-:-:S04]  /*17630*/  IADD3 R74, PT, PT, R74, 0x80, RZ ;  /* 0x000000804a4a7810 */ /* 0x000fc80007ffe0ff */
[----:B------:R0:W-:Y:S03]  /*17640*/  STG.E.128 desc[UR6][R110.64], R60 ;  /* 0x0000003c6e007986 */ /* 0x0001e6000c101d06 */
.L_x_21986:
[----:B------:R-:W-:Y:S05]  /*17650*/  BSYNC.RECONVERGENT B0 ;  /* 0x0000000000007941 */ /* 0x000fea0003800200 */
.L_x_21985:
        /* <DEDUP_REMOVED lines=15> */
[----:B------:R-:W-:-:S05]  /*17750*/  FFMA.FTZ R63, R102, R10, R11 ;  /* 0x0000000a663f7223 */ /* 0x000fca000001000b */
[----:B------:R0:W-:Y:S02]  /*17760*/  STG.E.128 desc[UR6][R74.64], R60 ;  /* 0x0000003c4a007986 */ /* 0x0001e4000c101d06 */
.L_x_21988:
[----:B------:R-:W-:Y:S05]  /*17770*/  BSYNC.RECONVERGENT B0 ;  /* 0x0000000000007941 */ /* 0x000fea0003800200 */
.L_x_21987:
[----:B------:R-:W-:Y:S02]  /*17780*/  UIADD3 UR10, UPT, UPT, UR10, UR14, URZ ;  /* 0x0000000e0a0a7290 */ /* 0x000fe4000fffe0ff */
[----:B------:R-:W-:Y:S02]  /*17790*/  UPLOP3.LUT UP2, UPT, UPT, UPT, UP2, 0x40, 0x4 ;  /* 0x000000000004789c */ /* 0x000fe40003f4e820 */
[----:B------:R-:W-:-:S09]  /*177a0*/  UISETP.GE.AND UP1, UPT, UR10, UR15, UPT ;  /* 0x0000000f0a00728c */ /* 0x000fd2000bf26270 */
[----:B------:R-:W-:Y:S05]  /*177b0*/  BRA.U !UP1, `(.L_x_21989) ;  /* 0xfffffe9d09447547 */ /* 0x000fea000b83ffff */
[----:B------:R-:W-:Y:S05]  /*177c0*/  EXIT ;  /* 0x000000000000794d */ /* 0x000fea0003800000 */
.L_x_21990:
        /* <DEDUP_REMOVED lines=11> */
.L_x_27334:


//--------------------- .text._ZN10layer_norm13ln_fwd_kernelINS_13Kernel_traitsI6__halfffffjLj4096ELj1ELj1ELj4ELj16ENS_18Kernel_traits_baseILj4096ES2_ffffjLj128EEEEELb1ELb0ELb0ELb1EEEvNS_9FwdParamsE --------------------------
	.section	.text._ZN10layer_norm13ln_fwd_kernelINS_13Kernel_traitsI6__halfffffjLj4096ELj1ELj1ELj4ELj16ENS_18Kernel_traits_baseILj4096ES2_ffffjLj128EEEEELb1ELb0ELb0ELb1EEEvNS_9FwdParamsE,"ax",@progbits
	.align	128
        .global         _ZN10layer_norm13ln_fwd_kernelINS_13Kernel_traitsI6__halfffffjLj4096ELj1ELj1ELj4ELj16ENS_18Kernel_traits_baseILj4096ES2_ffffjLj128EEEEELb1ELb0ELb0ELb1EEEvNS_9FwdParamsE
        .type           _ZN10layer_norm13ln_fwd_kernelINS_13Kernel_traitsI6__halfffffjLj4096ELj1ELj1ELj4ELj16ENS_18Kernel_traits_baseILj4096ES2_ffffjLj128EEEEELb1ELb0ELb0ELb1EEEvNS_9FwdParamsE,@function
        .size           _ZN10layer_norm13ln_fwd_kernelINS_13Kernel_traitsI6__halfffffjLj4096ELj1ELj1ELj4ELj16ENS_18Kernel_traits_baseILj4096ES2_ffffjLj128EEEEELb1ELb0ELb0ELb1EEEvNS_9FwdParamsE,(.L_x_27335 - _ZN10layer_norm13ln_fwd_kernelINS_13Kernel_traitsI6__halfffffjLj4096ELj1ELj1ELj4ELj16ENS_18Kernel_traits_baseILj4096ES2_ffffjLj128EEEEELb1ELb0ELb0ELb1EEEvNS_9FwdParamsE)
        .other          _ZN10layer_norm13ln_fwd_kernelINS_13Kernel_traitsI6__halfffffjLj4096ELj1ELj1ELj4ELj16ENS_18Kernel_traits_baseILj4096ES2_ffffjLj128EEEEELb1ELb0ELb0ELb1EEEvNS_9FwdParamsE,@"STO_CUDA_ENTRY STV_DEFAULT"
_ZN10layer_norm13ln_fwd_kernelINS_13Kernel_traitsI6__halfffffjLj4096ELj1ELj1ELj4ELj16ENS_18Kernel_traits_baseILj4096ES2_ffffjLj128EEEEELb1ELb0ELb0ELb1EEEvNS_9FwdParamsE:
.text._ZN10layer_norm13ln_fwd_kernelINS_13Kernel_traitsI6__halfffffjLj4096ELj1ELj1ELj4ELj16ENS_18Kernel_traits_baseILj4096ES2_ffffjLj128EEEEELb1ELb0ELb0ELb1EEEvNS_9FwdParamsE:
        /* <DEDUP_REMOVED lines=66> */
.L_x_21991:
        /* <DEDUP_REMOVED lines=18> */
.L_x_21992:
[----:B------:R-:W1:Y:S02]  /*0540*/  LDCU UR4, c[0x0][0x384] ;  /* 0x00007080ff0477ac */ /* 0x000e640008000800 */
[----:B-1----:R-:W-:-:S06]  /*0550*/  UISETP.GE.AND UP0, UPT, UR18, UR4, UPT ;  /* 0x000000041200728c */ /* 0x002fcc000bf06270 */
[----:B------:R-:W-:-:S13]  /*0560*/  PLOP3.LUT P0, PT, PT, PT, UP0, 0x80, 0x8 ;  /* 0x000000000008781c */ /* 0x000fda0003f0f008 */
[----:B------:R-:W-:Y:S05]  /*0570*/  @P0 EXIT ;  /* 0x000000000000094d */ /* 0x000fea0003800000 */
[C---:B------:R-:W-:Y:S01]  /*0580*/  IMAD.HI.U32 R0, R107.reuse, -0x2daee0ad, RZ ;  /* 0xd2511f536b007827 */ /* 0x040fe200078e00ff */
[--C-:B-----5:R-:W-:Y:S01]  /*0590*/  SHF.R.U64 R47, R16, 0x10, R17.reuse ;  /* 0x00000010102f7819 */ /* 0x120fe20000001211 */
[----:B------:R-:W1:Y:S01]  /*05a0*/  LDCU.64 UR4, c[0x0][0x3e0] ;  /* 0x00007c00ff0477ac */ /* 0x000e620008000a00 */
[----:B------:R-:W-:Y:S01]  /*05b0*/  SHF.R.U32.HI R95, RZ, 0x10, R17 ;  /* 0x00000010ff5f7819 */ /* 0x000fe20000011611 */
[----:B0-----:R-:W-:Y:S01]  /*05c0*/  IMAD.HI.U32 R27, R108, -0x326172a9, RZ ;  /* 0xcd9e8d576c1b7827 */ /* 0x001fe200078e00ff */
[----:B------:R-:W-:Y:S01]  /*05d0*/  LOP3.LUT R0, R0, UR13, RZ, 0x3c, !PT ;  /* 0x0000000d00007c12 */ /* 0x000fe2000f8e3cff */
[----:B------:R-:W-:Y:S01]  /*05e0*/  UPLOP3.LUT UP2, UPT, UPT, UPT, UPT, 0x40, 0x4 ;  /* 0x000000000004789c */ /* 0x000fe20003f4e870 */
[----:B------:R-:W-:Y:S01]  /*05f0*/  MOV R93, R18 ;  /* 0x00000012005d7202 */ /* 0x000fe20000000f00 */
[----:B------:R-:W-:Y:S01]  /*0600*/  IMAD R29, R108, -0x326172a9, RZ ;  /* 0xcd9e8d576c1d7824 */ /* 0x000fe200078e02ff */
[----:B------:R-:W-:Y:S01]  /*0610*/  LOP3.LUT R27, R106, UR12, R27, 0x96, !PT ;  /* 0x0000000c6a1b7c12 */ /* 0x000fe2000f8e961b */
[----:B------:R-:W-:Y:S01]  /*0620*/  IMAD R31, R107, -0x2daee0ad, RZ ;  /* 0xd2511f536b1f7824 */ /* 0x000fe200078e02ff */
[----:B------:R-:W-:Y:S01]  /*0630*/  SHF.R.U64 R46, R18, 0x10, R19 ;  /* 0x00000010122e7819 */ /* 0x000fe20000001213 */
[C---:B------:R-:W-:Y:S01]  /*0640*/  IMAD.HI.U32 R26, R0.reuse, -0x326172a9, RZ ;  /* 0xcd9e8d57001a7827 */ /* 0x040fe200078e00ff */
[----:B------:R-:W-:Y:S01]  /*0650*/  MOV R81, R21 ;  /* 0x0000001500517202 */ /* 0x000fe20000000f00 */
[----:B------:R-:W0:Y:S01]  /*0660*/  LDCU UR8, c[0x0][0x404] ;  /* 0x00008080ff0877ac */ /* 0x000e220008000800 */
[----:B------:R-:W-:Y:S01]  /*0670*/  SHF.R.U32.HI R79, RZ, 0x10, R21 ;  /* 0x00000010ff4f7819 */ /* 0x000fe20000011615 */
[----:B------:R-:W-:Y:S01]  /*0680*/  IMAD.HI.U32 R28, R27, -0x2daee0ad, RZ ;  /* 0xd2511f531b1c7827 */ /* 0x000fe200078e00ff */
[----:B------:R-:W-:Y:S01]  /*0690*/  LOP3.LUT R26, R29, UR21, R26, 0x96, !PT ;  /* 0x000000151d1a7c12 */ /* 0x000fe2000f8e961a */
[----:B------:R-:W2:Y:S01]  /*06a0*/  LDCU UR9, c[0x0][0x408] ;  /* 0x00008100ff0977ac */ /* 0x000ea20008000800 */
[----:B------:R-:W-:Y:S01]  /*06b0*/  SHF.R.U32.HI R87, RZ, 0x10, R19 ;  /* 0x00000010ff577819 */ /* 0x000fe20000011613 */
[----:B------:R-:W-:Y:S01]  /*06c0*/  IMAD R29, R0, -0x326172a9, RZ ;  /* 0xcd9e8d57001d7824 */ /* 0x000fe200078e02ff */
[----:B------:R-:W-:Y:S01]  /*06d0*/  LOP3.LUT R28, R31, UR22, R28, 0x96, !PT ;  /* 0x000000161f1c7c12 */ /* 0x000fe2000f8e961c */
[----:B------:R-:W-:Y:S01]  /*06e0*/  IMAD R30, R27, -0x2daee0ad, RZ ;  /* 0xd2511f531b1e7824 */ /* 0x000fe200078e02ff */
[----:B------:R-:W-:Y:S01]  /*06f0*/  MOV R50, R15 ;  /* 0x0000000f00327202 */ /* 0x000fe20000000f00 */
[----:B------:R-:W-:Y:S01]  /*0700*/  IMAD.HI.U32 R27, R26, -0x2daee0ad, RZ ;  /* 0xd2511f531a1b7827 */ /* 0x000fe200078e00ff */
[----:B------:R-:W-:Y:S01]  /*0710*/  SHF.R.U64 R42, R14, 0x10, R15 ;  /* 0x000000100e2a7819 */ /* 0x000fe2000000120f */
[----:B-1----:R-:W-:Y:S01]  /*0720*/  UISETP.NE.U32.AND UP0, UPT, UR4, URZ, UPT ;  /* 0x000000ff0400728c */ /* 0x002fe2000bf05070 */
[----:B------:R-:W-:Y:S01]  /*0730*/  SHF.R.U64 R39, R12, 0x10, R13 ;  /* 0x000000100c277819 */ /* 0x000fe2000000120d */
[----:B------:R-:W-:Y:S01]  /*0740*/  IMAD.HI.U32 R0, R28, -0x326172a9, RZ ;  /* 0xcd9e8d571c007827 */ /* 0x000fe200078e00ff */
[----:B------:R-:W-:Y:S01]  /*0750*/  LOP3.LUT R27, R30, UR24, R27, 0x96, !PT ;  /* 0x000000181e1b7c12 */ /* 0x000fe2000f8e961b */
[----:B------:R-:W1:Y:S01]  /*0760*/  LDCU.U8 UR4, c[0x0][0x410] ;  /* 0x00008200ff0477ac */ /* 0x000e620008000000 */
[----:B------:R-:W-:Y:S01]  /*0770*/  SHF.R.U64 R96, R98, 0x10, R99 ;  /* 0x0000001062607819 */ /* 0x000fe20000001263 */
[----:B------:R-:W-:Y:S01]  /*0780*/  IMAD.MOV.U32 R101, RZ, RZ, R16 ;  /* 0x000000ffff657224 */ /* 0x000fe200078e0010 */
[----:B------:R-:W-:Y:S01]  /*0790*/  LOP3.LUT R0, R29, UR23, R0, 0x96, !PT ;  /* 0x000000171d007c12 */ /* 0x000fe2000f8e9600 */
[----:B------:R-:W-:Y:S01]  /*07a0*/  IMAD.MOV.U32 R97, RZ, RZ, R17 ;  /* 0x000000ffff617224 */ /* 0x000fe200078e0011 */
[----:B------:R-:W-:Y:S01]  /*07b0*/  SHF.R.U32.HI R92, RZ, 0x10, R99 ;  /* 0x00000010ff5c7819 */ /* 0x000fe20000011663 */
[----:B------:R-:W-:Y:S01]  /*07c0*/  IMAD R29, R26, -0x2daee0ad, RZ ;  /* 0xd2511f531a1d7824 */ /* 0x000fe200078e02ff */
[----:B------:R-:W-:Y:S01]  /*07d0*/  SHF.R.U64 R88, R90, 0x10, R91 ;  /* 0x000000105a587819 */ /* 0x000fe2000000125b */
[----:B------:R-:W-:Y:S01]  /*07e0*/  IMAD R17, R28, -0x326172a9, RZ ;  /* 0xcd9e8d571c117824 */ /* 0x000fe200078e02ff */
[----:B------:R-:W-:Y:S01]  /*07f0*/  SHF.R.U32.HI R28, RZ, 0x10, R23 ;  /* 0x00000010ff1c7819 */ /* 0x000fe20000011617 */
[----:B------:R-:W-:Y:S01]  /*0800*/  IMAD.HI.U32 R16, R27, -0x326172a9, RZ ;  /* 0xcd9e8d571b107827 */ /* 0x000fe200078e00ff */
[----:B------:R-:W-:Y:S01]  /*0810*/  SHF.R.U32.HI R84, RZ, 0x10, R91 ;  /* 0x00000010ff547819 */ /* 0x000fe2000001165b */
[----:B------:R-:W-:Y:S01]  /*0820*/  UISETP.NE.AND.EX UP0, UPT, UR5, URZ, UPT, UP0 ;  /* 0x000000ff0500728c */ /* 0x000fe2000bf05300 */
[--C-:B------:R-:W-:Y:S01]  /*0830*/  SHF.R.U64 R80, R82, 0x10, R83.reuse ;  /* 0x0000001052507819 */ /* 0x100fe20000001253 */
[C---:B------:R-:W-:Y:S01]  /*0840*/  IMAD.HI.U32 R26, R0.reuse, -0x2daee0ad, RZ ;  /* 0xd2511f53001a7827 */ /* 0x040fe200078e00ff */
[----:B------:R-:W-:Y:S01]  /*0850*/  LOP3.LUT R16, R17, UR25, R16, 0x96, !PT ;  /* 0x0000001911107c12 */ /* 0x000fe2000f8e9610 */
[----:B------:R-:W3:Y:S01]  /*0860*/  LDCU UR19, c[0x0][0x388] ;  /* 0x00007100ff1377ac */ /* 0x000ee20008000800 */
[----:B------:R-:W-:Y:S01]  /*0870*/  SHF.R.U32.HI R76, RZ, 0x10, R83 ;  /* 0x00000010ff4c7819 */ /* 0x000fe20000011653 */
[----:B------:R-:W-:Y:S01]  /*0880*/  IMAD R18, R0, -0x2daee0ad, RZ ;  /* 0xd2511f5300127824 */ /* 0x000fe200078e02ff */
[----:B------:R-:W-:Y:S01]  /*0890*/  LOP3.LUT R26, R29, UR26, R26, 0x96, !PT ;  /* 0x0000001a1d1a7c12 */ /* 0x000fe2000f8e961a */
[----:B------:R-:W-:Y:S01]  /*08a0*/  IMAD R27, R27, -0x326172a9, RZ ;  /* 0xcd9e8d571b1b7824 */ /* 0x000fe200078e02ff */
[----:B------:R-:W-:Y:S01]  /*08b0*/  SHF.R.U64 R29, R20, 0x10, R21 ;  /* 0x00000010141d7819 */ /* 0x000fe20000001215 */
[----:B------:R-:W-:Y:S01]  /*08c0*/  IMAD.HI.U32 R17, R16, -0x2daee0ad, RZ ;  /* 0xd2511f5310117827 */ /* 0x000fe200078e00ff */
[----:B------:R-:W-:Y:S01]  /*08d0*/  SHF.R.U32.HI R45, RZ, 0x10, R75 ;  /* 0x00000010ff2d7819 */ /* 0x000fe2000001164b */
[----:B------:R-:W4:Y:S01]  /*08e0*/  LDCU UR20, c[0x0][0x400] ;  /* 0x00008000ff1477ac */ /* 0x000f220008000800 */
[----:B------:R-:W-:Y:S01]  /*08f0*/  SHF.R.U64 R44, R8, 0x10, R9 ;  /* 0x00000010082c7819 */ /* 0x000fe20000001209 */
[----:B------:R-:W-:Y:S01]  /*0900*/  IMAD.HI.U32 R0, R26, -0x326172a9, RZ ;  /* 0xcd9e8d571a007827 */ /* 0x000fe200078e00ff */
[----:B------:R-:W-:Y:S01]  /*0910*/  LOP3.LUT R17, R18, UR28, R17, 0x96, !PT ;  /* 0x0000001c12117c12 */ /* 0x000fe2000f8e9611 */
[----:B------:R-:W0:Y:S01]  /*0920*/  LDCU.64 UR14, c[0x0][0x3a0] ;  /* 0x00007400ff0e77ac */ /* 0x000e220008000a00 */
[----:B------:R-:W-:Y:S01]  /*0930*/  SHF.R.U32.HI R43, RZ, 0x10, R9 ;  /* 0x00000010ff2b7819 */ /* 0x000fe20000011609 */
[----:B------:R-:W-:Y:S01]  /*0940*/  IMAD.MOV.U32 R89, RZ, RZ, R19 ;  /* 0x000000ffff597224 */ /* 0x000fe200078e0013 */
[----:B------:R-:W-:Y:S01]  /*0950*/  LOP3.LUT R0, R27, UR27, R0, 0x96, !PT ;  /* 0x0000001b1b007c12 */ /* 0x000fe2000f8e9600 */
[----:B------:R-:W-:Y:S01]  /*0960*/  IMAD R21, R16, -0x2daee0ad, RZ ;  /* 0xd2511f5310157824 */ /* 0x000fe200078e02ff */
[----:B------:R-:W-:Y:S01]  /*0970*/  SHF.R.U64 R27, R22, 0x10, R23 ;  /* 0x00000010161b7819 */ /* 0x000fe20000001217 */
[----:B------:R-:W-:Y:S01]  /*0980*/  IMAD R19, R26, -0x326172a9, RZ ;  /* 0xcd9e8d571a137824 */ /* 0x000fe200078e02ff */
[--C-:B------:R-:W-:Y:S01]  /*0990*/  SHF.R.U64 R41, R6, 0x10, R7.reuse ;  /* 0x0000001006297819 */ /* 0x100fe20000001207 */
[----:B------:R-:W-:Y:S01]  /*09a0*/  IMAD.HI.U32 R16, R17, -0x326172a9, RZ ;  /* 0xcd9e8d5711107827 */ /* 0x000fe200078e00ff */
[----:B------:R-:W-:Y:S01]  /*09b0*/  SHF.R.U32.HI R40, RZ, 0x10, R7 ;  /* 0x00000010ff287819 */ /* 0x000fe20000011607 */
[----:B------:R-:W0:Y:S01]  /*09c0*/  LDCU.64 UR16, c[0x0][0x380] ;  /* 0x00007000ff1077ac */ /* 0x000e220008000a00 */
[----:B------:R-:W-:Y:S01]  /*09d0*/  SHF.R.U64 R38, R4, 0x10, R5 ;  /* 0x0000001004267819 */ /* 0x000fe20000001205 */
[----:B------:R-:W-:Y:S01]  /*09e0*/  IMAD.HI.U32 R18, R0, -0x2daee0ad, RZ ;  /* 0xd2511f5300127827 */ /* 0x000fe200078e00ff */
[----:B------:R-:W-:-:S02]  /*09f0*/  LOP3.LUT R16, R19, UR29, R16, 0x96, !PT ;  /* 0x0000001d13107c12 */ /* 0x000fc4000f8e9610 */
[----:B------:R-:W-:Y:S01]  /*0a00*/  SHF.R.U32.HI R37, RZ, 0x10, R5 ;  /* 0x00000010ff257819 */ /* 0x000fe20000011605 */
[----:B------:R-:W-:Y:S01]  /*0a10*/  IMAD.MOV.U32 R85, RZ, RZ, R20 ;  /* 0x000000ffff557224 */ /* 0x000fe200078e0014 */
[----:B------:R-:W-:Y:S01]  /*0a20*/  LOP3.LUT R18, R21, UR30, R18, 0x96, !PT ;  /* 0x0000001e15127c12 */ /* 0x000fe2000f8e9612 */
[----:B------:R-:W-:Y:S01]  /*0a30*/  IMAD R20, R0, -0x2daee0ad, RZ ;  /* 0xd2511f5300147824 */ /* 0x000fe200078e02ff */
[----:B------:R-:W-:Y:S01]  /*0a40*/  SHF.R.U64 R36, R2, 0x10, R3 ;  /* 0x0000001002247819 */ /* 0x000fe20000001203 */
[----:B------:R-:W-:Y:S01]  /*0a50*/  IMAD R17, R17, -0x326172a9, RZ ;  /* 0xcd9e8d5711117824 */ /* 0x000fe200078e02ff */
[----:B------:R-:W-:Y:S01]  /*0a60*/  LOP3.LUT R120, R120, 0x3, RZ, 0xc0, !PT ;  /* 0x0000000378787812 */ /* 0x000fe200078ec0ff */
[----:B------:R-:W-:Y:S01]  /*0a70*/  IMAD.HI.U32 R19, R16, -0x2daee0ad, RZ ;  /* 0xd2511f5310137827 */ /* 0x000fe200078e00ff */
[----:B-1----:R-:W-:-:S03]  /*0a80*/  ISETP.NE.AND P1, PT, RZ, UR4, PT ;  /* 0x00000004ff007c0c */ /* 0x002fc6000bf25270 */
[----:B------:R-:W-:Y:S01]  /*0a90*/  IMAD.HI.U32 R0, R18, -0x326172a9, RZ ;  /* 0xcd9e8d5712007827 */ /* 0x000fe200078e00ff */
[----:B------:R-:W-:Y:S02]  /*0aa0*/  LOP3.LUT R19, R20, UR32, R19, 0x96, !PT ;  /* 0x0000002014137c12 */ /* 0x000fe4000f8e9613 */
[----:B------:R-:W-:Y:S01]  /*0ab0*/  SHF.R.U32.HI R20, RZ, 0x10, R15 ;  /* 0x00000010ff147819 */ /* 0x000fe2000001160f */
[----:B------:R-:W-:Y:S01]  /*0ac0*/  IMAD R21, R16, -0x2daee0ad, RZ ;  /* 0xd2511f5310157824 */ /* 0x000fe200078e02ff */
[----:B------:R-:W-:Y:S01]  /*0ad0*/  LOP3.LUT R0, R17, UR31, R0, 0x96, !PT ;  /* 0x0000001f11007c12 */ /* 0x000fe2000f8e9600 */
[----:B------:R-:W-:Y:S02]  /*0ae0*/  IMAD R17, R18, -0x326172a9, RZ ;  /* 0xcd9e8d5712117824 */ /* 0x000fe400078e02ff */
[----:B------:R-:W-:-:S04]  /*0af0*/  IMAD.HI.U32 R16, R19, -0x326172a9, RZ ;  /* 0xcd9e8d5713107827 */ /* 0x000fc800078e00ff */
[----:B------:R-:W-:Y:S01]  /*0b00*/  IMAD.HI.U32 R18, R0, -0x2daee0ad, RZ ;  /* 0xd2511f5300127827 */ /* 0x000fe200078e00ff */
[----:B------:R-:W-:-:S03]  /*0b10*/  LOP3.LUT R16, R17, UR33, R16, 0x96, !PT ;  /* 0x0000002111107c12 */ /* 0x000fc6000f8e9610 */
[----:B------:R-:W-:Y:S01]  /*0b20*/  IMAD.MOV.U32 R49, RZ, RZ, R14 ;  /* 0x000000ffff317224 */ /* 0x000fe200078e000e */
[----:B------:R-:W-:Y:S01]  /*0b30*/  LOP3.LUT R18, R21, UR34, R18, 0x96, !PT ;  /* 0x0000002215127c12 */ /* 0x000fe2000f8e9612 */
[----:B------:R-:W-:Y:S02]  /*0b40*/  IMAD R15, R0, -0x2daee0ad, RZ ;  /* 0xd2511f53000f7824 */ /* 0x000fe400078e02ff */
[----:B------:R-:W-:Y:S02]  /*0b50*/  IMAD R19, R19, -0x326172a9, RZ ;  /* 0xcd9e8d5713137824 */ /* 0x000fe400078e02ff */
[----:B------:R-:W-:-:S04]  /*0b60*/  IMAD.HI.U32 R0, R18, -0x326172a9, RZ ;  /* 0xcd9e8d5712007827 */ /* 0x000fc800078e00ff */
[----:B------:R-:W-:Y:S01]  /*0b70*/  IMAD.HI.U32 R14, R16, -0x2daee0ad, RZ ;  /* 0xd2511f53100e7827 */ /* 0x000fe200078e00ff */
[----:B------:R-:W-:Y:S02]  /*0b80*/  LOP3.LUT R116, R19, UR35, R0, 0x96, !PT ;  /* 0x0000002313747c12 */ /* 0x000fe4000f8e9600 */
[----:B------:R-:W-:Y:S01]  /*0b90*/  SHF.R.U32.HI R0, RZ, 0x10, R3 ;  /* 0x00000010ff007819 */ /* 0x000fe20000011603 */
[----:B------:R-:W-:Y:S01]  /*0ba0*/  IMAD.MOV.U32 R17, RZ, RZ, R12 ;  /* 0x000000ffff117224 */ /* 0x000fe200078e000c */
[----:B------:R-:W-:Y:S01]  /*0bb0*/  LOP3.LUT R104, R15, UR36, R14, 0x96, !PT ;  /* 0x000000240f687c12 */ /* 0x000fe2000f8e960e */
[----:B------:R-:W-:Y:S01]  /*0bc0*/  IMAD.MOV.U32 R77, RZ, RZ, R22 ;  /* 0x000000ffff4d7224 */ /* 0x000fe200078e0016 */
[----:B------:R-:W-:Y:S01]  /*0bd0*/  SHF.R.U32.HI R12, RZ, 0x10, R13 ;  /* 0x00000010ff0c7819 */ /* 0x000fe2000001160d */
[----:B------:R-:W-:Y:S01]  /*0be0*/  IMAD.MOV.U32 R26, RZ, RZ, R23 ;  /* 0x000000ffff1a7224 */ /* 0x000fe200078e0017 */
[----:B------:R-:W-:Y:S01]  /*0bf0*/  MOV R22, R24 ;  /* 0x0000001800167202 */ /* 0x000fe20000000f00 */
[----:B------:R-:W-:Y:S01]  /*0c00*/  IMAD.MOV.U32 R51, RZ, RZ, R13 ;  /* 0x000000ffff337224 */ /* 0x000fe200078e000d */
[----:B------:R-:W-:Y:S01]  /*0c10*/  SHF.R.U64 R23, R24, 0x10, R25 ;  /* 0x0000001018177819 */ /* 0x000fe20000001219 */
[----:B------:R-:W-:Y:S01]  /*0c20*/  IMAD R18, R18, -0x326172a9, RZ ;  /* 0xcd9e8d5712127824 */ /* 0x000fe200078e02ff */
[----:B------:R-:W-:Y:S01]  /*0c30*/  MOV R14, R10 ;  /* 0x0000000a000e7202 */ /* 0x000fe20000000f00 */
[----:B------:R-:W-:Y:S01]  /*0c40*/  IMAD R16, R16, -0x2daee0ad, RZ ;  /* 0xd2511f5310107824 */ /* 0x000fe200078e02ff */
[----:B------:R-:W-:Y:S01]  /*0c50*/  SHF.R.U64 R13, R10, 0x10, R11 ;  /* 0x000000100a0d7819 */ /* 0x000fe2000000120b */
[----:B------:R-:W-:Y:S01]  /*0c60*/  IMAD.HI.U32 R105, R116, -0x2daee0ad, RZ ;  /* 0xd2511f5374697827 */ /* 0x000fe200078e00ff */
[----:B------:R-:W-:-:S02]  /*0c70*/  SHF.R.U32.HI R24, RZ, 0x10, R25 ;  /* 0x00000010ff187819 */ /* 0x000fc40000011619 */
[----:B------:R-:W-:Y:S01]  /*0c80*/  SHF.R.U64 R10, R74, 0x10, R75 ;  /* 0x000000104a0a7819 */ /* 0x000fe2000000124b */
[----:B------:R-:W-:Y:S01]  /*0c90*/  IMAD.HI.U32 R103, R104, -0x326172a9, RZ ;  /* 0xcd9e8d5768677827 */ /* 0x000fe200078e00ff */
[----:B------:R-:W-:-:S03]  /*0ca0*/  LOP3.LUT R105, R16, UR38, R105, 0x96, !PT ;  /* 0x0000002610697c12 */ /* 0x000fc6000f8e9669 */
[--C-:B------:R-:W-:Y:S01]  /*0cb0*/  IMAD.MOV.U32 R52, RZ, RZ, R11.reuse ;  /* 0x000000ffff347224 */ /* 0x100fe200078e000b */
[----:B------:R-:W-:Y:S01]  /*0cc0*/  SHF.R.U32.HI R11, RZ, 0x10, R11 ;  /* 0x00000010ff0b7819 */ /* 0x000fe2000001160b */
[----:B------:R-:W-:Y:S01]  /*0cd0*/  IMAD.MOV.U32 R48, RZ, RZ, R25 ;  /* 0x000000ffff307224 */ /* 0x000fe200078e0019 */
[----:B------:R-:W-:Y:S01]  /*0ce0*/  LOP3.LUT R103, R18, UR37, R103, 0x96, !PT ;  /* 0x0000002512677c12 */ /* 0x000fe2000f8e9667 */
        /* <DEDUP_REMOVED lines=21> */
[----:B------:R-:W-:-:S02]  /*0e40*/  IMAD.MOV.U32 R102, RZ, RZ, RZ ;  /* 0x000000ffff667224 */ /* 0x000fc400078e00ff */
        /* <DEDUP_REMOVED lines=43> */
[----:B------:R-:W-:Y:S02]  /*1100*/  IMAD R116, R116, -0x2daee0ad, RZ ;  /* 0xd2511f5374747824 */ /* 0x000fe400078e02ff */
[----:B0-234-:R-:W-:-:S07]  /*1110*/  IMAD R104, R104, -0x326172a9, RZ ;  /* 0xcd9e8d5768687824 */ /* 0x01dfce00078e02ff */
.L_x_22200:
[----:B------:R-:W0:Y:S01]  /*1120*/  @UP0 LDCU.64 UR4, c[0x0][0x3e0] ;  /* 0x00007c00ff0407ac */ /* 0x000e220008000a00 */
[----:B------:R-:W1:Y:S01]  /*1130*/  LDC.64 R68, c[0x0][0x390] ;  /* 0x0000e400ff447b82 */ /* 0x000e620000000a00 */
[----:B------:R-:W-:Y:S01]  /*1140*/  PLOP3.LUT P0, PT, PT, PT, UP0, 0x80, 0x8 ;  /* 0x000000000008781c */ /* 0x000fe20003f0f008 */
[----:B------:R-:W-:Y:S01]  /*1150*/  UIMAD UR6, UR18, UR19, URZ ;  /* 0x00000013120672a4 */ /* 0x000fe2000f8e02ff */
[----:B---3--:R-:W-:-:S03]  /*1160*/  LOP3.LUT R37, R100, 0x60, RZ, 0xc0, !PT ;  /* 0x0000006064257812 */ /* 0x008fc600078ec0ff */
[----:B------:R-:W-:-:S04]  /*1170*/  USHF.R.S32.HI UR7, URZ, 0x1f, UR6 ;  /* 0x0000001fff077899 */ /* 0x000fc80008011406 */
[----:B------:R-:W-:Y:S02]  /*1180*/  ULEA.HI UR7, UR7, UR6, URZ, 0x2 ;  /* 0x0000000607077291 */ /* 0x000fe4000f8f10ff */
[----:B0-----:R-:W-:-:S04]  /*1190*/  @UP0 UIMAD.WIDE UR4, UR18, 0x4, UR4 ;  /* 0x00000004120408a5 */ /* 0x001fc8000f8e0204 */
[----:B------:R-:W-:Y:S01]  /*11a0*/  IMAD.U32 R110, RZ, RZ, UR7 ;  /* 0x00000007ff6e7e24 */ /* 0x000fe2000f8e00ff */
[----:B------:R-:W-:Y:S02]  /*11b0*/  LOP3.LUT R37, R37, 0x1f, R100, 0xf8, !PT ;  /* 0x0000001f25257812 */ /* 0x000fe400078ef864 */
[----:B------:R-:W-:Y:S01]  /*11c0*/  MOV R40, UR4 ;  /* 0x0000000400287c02 */ /* 0x000fe20008000f00 */
[----:B------:R-:W-:Y:S01]  /*11d0*/  IMAD.U32 R41, RZ, RZ, UR5 ;  /* 0x00000005ff297e24 */ /* 0x000fe2000f8e00ff */
[----:B------:R-:W-:-:S04]  /*11e0*/  LEA.HI.SX32 R110, R110, R37, 0x1e ;  /* 0x000000256e6e7211 */ /* 0x000fc800078ff2ff */
[----:B------:R-:W2:Y:S01]  /*11f0*/  @P0 LDG.E R40, desc[UR10][R40.64] ;  /* 0x0000000a28280981 */ /* 0x000ea2000c1e1900 */
[----:B-1----:R-:W-:-:S06]  /*1200*/  IMAD.WIDE.U32 R36, R110, 0x10, R68 ;  /* 0x000000106e247825 */ /* 0x002fcc00078e0044 */
[----:B------:R-:W5:Y:S01]  /*1210*/  LDG.E.128 R36, desc[UR10][R36.64] ;  /* 0x0000000a24247981 */ /* 0x000f62000c1e1d00 */
[----:B------:R-:W-:Y:S01]  /*1220*/  UISETP.NE.U32.AND UP1, UPT, UR14, URZ, UPT ;  /* 0x000000ff0e00728c */ /* 0x000fe2000bf25070 */
[----:B------:R-:W-:Y:S01]  /*1230*/  HFMA2 R111, -RZ, RZ, 0.1171875, 0 ;  /* 0x2f800000ff6f7431 */ /* 0x000fe200000001ff */
[----:B------:R-:W-:Y:S02]  /*1240*/  UMOV UR6, 0x3f800000 ;  /* 0x3f80000000067882 */ /* 0x000fe40000000000 */
[----:B------:R-:W-:Y:S01]  /*1250*/  UISETP.NE.AND.EX UP1, UPT, UR15, URZ, UPT, UP1 ;  /* 0x000000ff0f00728c */ /* 0x000fe2000bf25310 */
[----:B--2---:R-:W-:-:S08]  /*1260*/  @P0 R2UR UR6, R40 ;  /* 0x00000000280602ca */ /* 0x004fd000000e0000 */
[----:B------:R-:W-:Y:S07]  /*1270*/  BRA.U !UP1, `(.L_x_21993) ;  /* 0x0000001109d07547 */ /* 0x000fee000b800000 */
        /* <DEDUP_REMOVED lines=9> */
[----:B------:R-:W-:-:S05]  /*1310*/  VIADDMNMX.U32 R44, R120, 0xfffffffe, R45, PT ;  /* 0xfffffffe782c7846 */ /* 0x000fca000380002d */
[----:B------:R-:W-:-:S04]  /*1320*/  IMAD.SHL.U32 R46, R44, 0x4, RZ ;  /* 0x000000042c2e7824 */ /* 0x000fc800078e00ff */
[----:B------:R-:W0:Y:S02]  /*1330*/  LDC R44, c[0x2][R46] ;  /* 0x008000002e2c7b82 */ /* 0x000e240000000800 */
[----:B0-----:R-:W-:-:S04]  /*1340*/  SHF.R.S32.HI R45, RZ, 0x1f, R44 ;  /* 0x0000001fff2d7819 */ /* 0x001fc8000001142c */
.L_x_27170:
[----:B------:R-:W-:Y:S05]  /*1350*/  BRX R44 -0x1360                                        (*"BRANCH_TARGETS .L_x_27171,.L_x_27172,.L_x_27173"*) ;  /* 0xffffffec2c287949 */ /* 0x000fea000383ffff */
.L_x_27173:
[----:B------:R-:W-:Y:S01]  /*1360*/  IADD3 R44, PT, PT, R120, 0x1, RZ ;  /* 0x00000001782c7810 */ /* 0x000fe20007ffe0ff */
[----:B------:R-:W-:Y:S02]  /*1370*/  IMAD.MOV.U32 R56, RZ, RZ, R116 ;  /* 0x000000ffff387224 */ /* 0x000fe400078e0074 */
[----:B------:R-:W-:Y:S01]  /*1380*/  IMAD.MOV.U32 R45, RZ, RZ, R103 ;  /* 0x000000ffff2d7224 */ /* 0x000fe200078e0067 */
[----:B------:R-:W-:Y:S06]  /*1390*/  BRA `(.L_x_21994) ;  /* 0x0000000000e47947 */ /* 0x000fec0003800000 */
.L_x_27171:
[----:B------:R-:W-:Y:S01]  /*13a0*/  MOV R56, R116 ;  /* 0x0000007400387202 */ /* 0x000fe20000000f00 */
[----:B------:R-:W-:Y:S02]  /*13b0*/  IMAD.MOV.U32 R44, RZ, RZ, 0x3 ;  /* 0x00000003ff2c7424 */ /* 0x000fe400078e00ff */
[----:B------:R-:W-:Y:S01]  /*13c0*/  IMAD.MOV.U32 R45, RZ, RZ, R105 ;  /* 0x000000ffff2d7224 */ /* 0x000fe200078e0069 */
[----:B------:R-:W-:Y:S06]  /*13d0*/  BRA `(.L_x_21994) ;  /* 0x0000000000d47947 */ /* 0x000fec0003800000 */
.L_x_27172:
        /* <DEDUP_REMOVED lines=12> */
.L_x_21995:
        /* <DEDUP_REMOVED lines=40> */
[----:B------:R-:W-:-:S07]  /*1720*/  IMAD.MOV.U32 R44, RZ, RZ, RZ ;  /* 0x000000ffff2c7224 */ /* 0x000fce00078e00ff */
.L_x_21994:
[----:B------:R-:W-:Y:S01]  /*1730*/  I2FP.F32.U32 R46, R45 ;  /* 0x0000002d002e7245 */ /* 0x000fe20000201000 */
[----:B-----5:R-:W-:Y:S01]  /*1740*/  FMUL.FTZ R36, R36, UR6 ;  /* 0x0000000624247c20 */ /* 0x020fe20008410000 */
[----:B------:R-:W-:Y:S01]  /*1750*/  UMOV UR5, UR9 ;  /* 0x0000000900057c82 */ /* 0x000fe20008000000 */
[----:B------:R-:W-:Y:S01]  /*1760*/  ISETP.NE.AND P2, PT, R44, 0x1, PT ;  /* 0x000000012c00780c */ /* 0x000fe20003f45270 */
[----:B------:R-:W-:Y:S01]  /*1770*/  UMOV UR4, UR8 ;  /* 0x0000000800047c82 */ /* 0x000fe20008000000 */
[----:B------:R-:W-:Y:S01]  /*1780*/  FFMA.FTZ R46, R46, R111, 1.1641532182693481445e-10 ;  /* 0x2f0000002e2e7423 */ /* 0x000fe2000001006f */
[----:B------:R-:W-:-:S04]  /*1790*/  FMUL.FTZ R36, R36, UR5 ;  /* 0x0000000524247c20 */ /* 0x000fc80008410000 */
[----:B------:R-:W-:-:S04]  /*17a0*/  FSETP.GTU.FTZ.AND P0, PT, R46, UR4, PT ;  /* 0x000000042e007c0b */ /* 0x000fc8000bf1c000 */
        /* <DEDUP_REMOVED lines=14> */
.L_x_21997:
        /* <DEDUP_REMOVED lines=12> */
.L_x_21998:
        /* <DEDUP_REMOVED lines=42> */
.L_x_21996:
[----:B------:R-:W-:Y:S01]  /*1bf0*/  I2FP.F32.U32 R40, R40 ;  /* 0x0000002800287245 */ /* 0x000fe20000201000 */
[----:B------:R-:W-:Y:S01]  /*1c00*/  FMUL.FTZ R37, R37, UR6 ;  /* 0x0000000625257c20 */ /* 0x000fe20008410000 */
[----:B------:R-:W-:Y:S01]  /*1c10*/  ISETP.NE.AND P3, PT, R45, 0x1, PT ;  /* 0x000000012d00780c */ /* 0x000fe20003f65270 */
[----:B------:R-:W-:Y:S02]  /*1c20*/  IMAD.MOV.U32 R44, RZ, RZ, 0x2 ;  /* 0x00000002ff2c7424 */ /* 0x000fe400078e00ff */
[----:B------:R-:W-:Y:S01]  /*1c30*/  FFMA.FTZ R40, R40, R111, 1.1641532182693481445e-10 ;  /* 0x2f00000028287423 */ /* 0x000fe2000001006f */
[----:B------:R-:W-:-:S04]  /*1c40*/  FMUL.FTZ R37, R37, UR5 ;  /* 0x0000000525257c20 */ /* 0x000fc80008410000 */
        /* <DEDUP_REMOVED lines=14> */
.L_x_22000:
        /* <DEDUP_REMOVED lines=12> */
.L_x_22001:
        /* <DEDUP_REMOVED lines=42> */
.L_x_21999:
        /* <DEDUP_REMOVED lines=20> */
.L_x_22003:
        /* <DEDUP_REMOVED lines=12> */
.L_x_22004:
        /* <DEDUP_REMOVED lines=42> */
.L_x_22002:
[----:B------:R-:W-:Y:S01]  /*2530*/  I2FP.F32.U32 R40, R41 ;  /* 0x0000002900287245 */ /* 0x000fe20000201000 */
[----:B------:R-:W-:-:S04]  /*2540*/  FMUL.FTZ R39, R39, UR6 ;  /* 0x0000000627277c20 */ /* 0x000fc80008410000 */
[----:B------:R-:W-:Y:S01]  /*2550*/  FFMA.FTZ R40, R40, R111, 1.1641532182693481445e-10 ;  /* 0x2f00000028287423 */ /* 0x000fe2000001006f */
[----:B------:R-:W-:-:S04]  /*2560*/  FMUL.FTZ R39, R39, UR5 ;  /* 0x0000000527277c20 */ /* 0x000fc80008410000 */
[----:B------:R-:W-:-:S04]  /*2570*/  FSETP.GTU.FTZ.AND P5, PT, R40, UR4, PT ;  /* 0x0000000428007c0b */ /* 0x000fc8000bfbc000 */
[----:B------:R-:W-:Y:S02]  /*2580*/  FSEL R40, R39, RZ, !P5 ;  /* 0x000000ff27287208 */ /* 0x000fe40006800000 */
[----:B------:R-:W-:-:S03]  /*2590*/  PLOP3.LUT P4, PT, P5, PT, PT, 0x8, 0x80 ;  /* 0x000000000080781c */ /* 0x000fc60002f8e170 */
[----:B------:R-:W-:Y:S01]  /*25a0*/  FADD.FTZ R39, R43, R40 ;  /* 0x000000282b277221 */ /* 0x000fe20000010000 */
[----:B------:R-:W-:Y:S09]  /*25b0*/  BRA `(.L_x_22005) ;  /* 0x0000001000947947 */ /* 0x000ff20003800000 */
.L_x_21993:
        /* <DEDUP_REMOVED lines=15> */
.L_x_22007:
        /* <DEDUP_REMOVED lines=12> */
.L_x_22008:
        /* <DEDUP_REMOVED lines=41> */
.L_x_22006:
[----:B------:R-:W-:Y:S01]  /*2a00*/  ISETP.NE.AND P2, PT, R41, 0x1, PT ;  /* 0x000000012900780c */ /* 0x000fe20003f45270 */
[----:B-----5:R-:W-:Y:S01]  /*2a10*/  FMUL.FTZ R36, R36, UR6 ;  /* 0x0000000624247c20 */ /* 0x020fe20008410000 */
[----:B------:R-:W-:Y:S01]  /*2a20*/  I2FP.F32.U32 R40, R40 ;  /* 0x0000002800287245 */ /* 0x000fe20000201000 */
[----:B------:R-:W-:Y:S01]  /*2a30*/  UMOV UR4, UR8 ;  /* 0x0000000800047c82 */ /* 0x000fe20008000000 */
[----:B------:R-:W-:Y:S01]  /*2a40*/  UMOV UR5, UR9 ;  /* 0x0000000900057c82 */ /* 0x000fe20008000000 */
[----:B------:R-:W-:Y:S02]  /*2a50*/  HFMA2 R42, -RZ, RZ, 0, 1.1920928955078125e-07 ;  /* 0x00000002ff2a7431 */ /* 0x000fe400000001ff */
[----:B------:R-:W-:Y:S01]  /*2a60*/  FMUL.FTZ R36, R36, UR5 ;  /* 0x0000000524247c20 */ /* 0x000fe20008410000 */
[----:B------:R-:W-:-:S05]  /*2a70*/  FFMA.FTZ R40, R40, R111, 1.1641532182693481445e-10 ;  /* 0x2f00000028287423 */ /* 0x000fca000001006f */
        /* <DEDUP_REMOVED lines=11> */
.L_x_22010:
        /* <DEDUP_REMOVED lines=12> */
.L_x_22011:
        /* <DEDUP_REMOVED lines=42> */
.L_x_22009:
[----:B------:R-:W-:Y:S01]  /*2e90*/  ISETP.NE.AND P3, PT, R42, 0x1, PT ;  /* 0x000000012a00780c */ /* 0x000fe20003f65270 */
[----:B------:R-:W-:Y:S01]  /*2ea0*/  FMUL.FTZ R37, R37, UR6 ;  /* 0x0000000625257c20 */ /* 0x000fe20008410000 */
[----:B------:R-:W-:Y:S01]  /*2eb0*/  I2FP.F32.U32 R40, R40 ;  /* 0x0000002800287245 */ /* 0x000fe20000201000 */
[----:B------:R-:W-:Y:S02]  /*2ec0*/  IMAD.MOV.U32 R41, RZ, RZ, 0x2 ;  /* 0x00000002ff297424 */ /* 0x000fe400078e00ff */
[----:B------:R-:W-:Y:S02]  /*2ed0*/  FMUL.FTZ R37, R37, UR5 ;  /* 0x0000000525257c20 */ /* 0x000fe40008410000 */
[----:B------:R-:W-:-:S05]  /*2ee0*/  FFMA.FTZ R40, R40, R111, 1.1641532182693481445e-10 ;  /* 0x2f00000028287423 */ /* 0x000fca000001006f */
        /* <DEDUP_REMOVED lines=11> */
.L_x_22013:
        /* <DEDUP_REMOVED lines=12> */
.L_x_22014:
        /* <DEDUP_REMOVED lines=42> */
.L_x_22012:
[----:B------:R-:W-:Y:S01]  /*3300*/  I2FP.F32.U32 R40, R40 ;  /* 0x0000002800287245 */ /* 0x000fe20000201000 */
[----:B------:R-:W-:Y:S01]  /*3310*/  IMAD.MOV.U32 R51, RZ, RZ, 0x2 ;  /* 0x00000002ff337424 */ /* 0x000fe200078e00ff */
[----:B------:R-:W-:-:S03]  /*3320*/  ISETP.NE.AND P4, PT, R41, 0x1, PT ;  /* 0x000000012900780c */ /* 0x000fc60003f85270 */
[----:B------:R-:W-:-:S05]  /*3330*/  FFMA.FTZ R40, R40, R111, 1.1641532182693481445e-10 ;  /* 0x2f00000028287423 */ /* 0x000fca000001006f */
[----:B------:R-:W-:Y:S01]  /*3340*/  FSETP.LE.FTZ.AND P3, PT, R40, UR4, PT ;  /* 0x0000000428007c0b */ /* 0x000fe2000bf73000 */
[----:B------:R-:W-:Y:S01]  /*3350*/  FMUL.FTZ R40, R38, UR6 ;  /* 0x0000000626287c20 */ /* 0x000fe20008410000 */
[----:B------:R-:W-:-:S03]  /*3360*/  MOV R38, R104 ;  /* 0x0000006800267202 */ /* 0x000fc60000000f00 */
[----:B------:R-:W-:Y:S01]  /*3370*/  FMUL.FTZ R50, R40, UR5 ;  /* 0x0000000528327c20 */ /* 0x000fe20008410000 */
        /* <DEDUP_REMOVED lines=9> */
.L_x_22016:
        /* <DEDUP_REMOVED lines=12> */
.L_x_22017:
        /* <DEDUP_REMOVED lines=42> */
.L_x_22015:
[----:B------:R-:W-:Y:S01]  /*3770*/  I2FP.F32.U32 R38, R38 ;  /* 0x0000002600267245 */ /* 0x000fe20000201000 */
[----:B------:R-:W-:Y:S01]  /*3780*/  FMUL.FTZ R39, R39, UR6 ;  /* 0x0000000627277c20 */ /* 0x000fe20008410000 */
[----:B------:R-:W-:Y:S02]  /*3790*/  FSEL R36, R36, RZ, P0 ;  /* 0x000000ff24247208 */ /* 0x000fe40000000000 */
[----:B------:R-:W-:Y:S01]  /*37a0*/  FSEL R37, R37, RZ, P2 ;  /* 0x000000ff25257208 */ /* 0x000fe20001000000 */
[----:B------:R-:W-:Y:S01]  /*37b0*/  FFMA.FTZ R38, R38, R111, 1.1641532182693481445e-10 ;  /* 0x2f00000026267423 */ /* 0x000fe2000001006f */
[----:B------:R-:W-:-:S04]  /*37c0*/  FMUL.FTZ R39, R39, UR5 ;  /* 0x0000000527277c20 */ /* 0x000fc80008410000 */
[----:B------:R-:W-:Y:S02]  /*37d0*/  FSETP.GTU.FTZ.AND P5, PT, R38, UR4, PT ;  /* 0x0000000426007c0b */ /* 0x000fe4000bfbc000 */
[----:B------:R-:W-:Y:S02]  /*37e0*/  FSEL R38, R50, RZ, P3 ;  /* 0x000000ff32267208 */ /* 0x000fe40001800000 */
[----:B------:R-:W-:Y:S02]  /*37f0*/  PLOP3.LUT P4, PT, P5, PT, PT, 0x8, 0x80 ;  /* 0x000000000080781c */ /* 0x000fe40002f8e170 */
[----:B------:R-:W-:-:S11]  /*3800*/  FSEL R39, R39, RZ, !P5 ;  /* 0x000000ff27277208 */ /* 0x000fd60006800000 */
.L_x_22005:
[----:B------:R-:W0:Y:S01]  /*3810*/  LDC.64 R118, c[0x0][0x3a8] ;  /* 0x0000ea00ff767b82 */ /* 0x000e220000000a00 */
[----:B------:R-:W-:Y:S02]  /*3820*/  SEL R40, RZ, 0x1000000, !P4 ;  /* 0x01000000ff287807 */ /* 0x000fe40006000000 */
[----:B------:R-:W-:Y:S02]  /*3830*/  SEL R41, RZ, 0x10000, !P3 ;  /* 0x00010000ff297807 */ /* 0x000fe40005800000 */
[----:B------:R-:W-:Y:S02]  /*3840*/  SEL R42, RZ, 0x100, !P2 ;  /* 0x00000100ff2a7807 */ /* 0x000fe40005000000 */
[----:B------:R-:W-:Y:S01]  /*3850*/  IADD3 R112, PT, PT, R110, 0x80, RZ ;  /* 0x000000806e707810 */ /* 0x000fe20007ffe0ff */
[----:B------:R-:W1:Y:S01]  /*3860*/  LDC.64 R114, c[0x0][0x3b0] ;  /* 0x0000ec00ff727b82 */ /* 0x000e620000000a00 */
[----:B------:R-:W-:Y:S02]  /*3870*/  IADD3 R40, PT, PT, R42, R40, R41 ;  /* 0x000000282a287210 */ /* 0x000fe40007ffe029 */
[----:B------:R-:W-:-:S05]  /*3880*/  SEL R41, RZ, 0x1, !P0 ;  /* 0x00000001ff297807 */ /* 0x000fca0004000000 */
[----:B------:R-:W-:Y:S02]  /*3890*/  IMAD.IADD R49, R40, 0x1, R41 ;  /* 0x0000000128317824 */ /* 0x000fe400078e0229 */
[----:B------:R-:W-:-:S04]  /*38a0*/  IMAD.WIDE.U32 R40, R112, 0x10, R68 ;  /* 0x0000001070287825 */ /* 0x000fc800078e0044 */
[----:B0-----:R-:W-:-:S05]  /*38b0*/  IMAD.WIDE.U32 R46, R110, 0x10, R118 ;  /* 0x000000106e2e7825 */ /* 0x001fca00078e0076 */
[----:B------:R0:W-:Y:S01]  /*38c0*/  STG.E.128 desc[UR10][R46.64], R36 ;  /* 0x000000242e007986 */ /* 0x0001e2000c101d0a */
[----:B-1----:R-:W-:-:S05]  /*38d0*/  IMAD.WIDE.U32 R44, R110, 0x4, R114 ;  /* 0x000000046e2c7825 */ /* 0x002fca00078e0072 */
[----:B------:R0:W-:Y:S04]  /*38e0*/  STG.E desc[UR10][R44.64], R49 ;  /* 0x000000312c007986 */ /* 0x0001e8000c10190a */
        /* <DEDUP_REMOVED lines=20> */
.L_x_22020:
        /* <DEDUP_REMOVED lines=12> */
.L_x_22021:
        /* <DEDUP_REMOVED lines=41> */
.L_x_22019:
[----:B------:R-:W-:Y:S01]  /*3d80*/  I2FP.F32.U32 R50, R49 ;  /* 0x0000003100327245 */ /* 0x000fe20000201000 */
[----:B-----5:R-:W-:Y:S01]  /*3d90*/  FMUL.FTZ R40, R40, UR6 ;  /* 0x0000000628287c20 */ /* 0x020fe20008410000 */
[----:B------:R-:W-:-:S03]  /*3da0*/  ISETP.NE.AND P2, PT, R48, 0x1, PT ;  /* 0x000000013000780c */ /* 0x000fc60003f45270 */
[----:B------:R-:W-:Y:S01]  /*3db0*/  FFMA.FTZ R50, R50, R111, 1.1641532182693481445e-10 ;  /* 0x2f00000032327423 */ /* 0x000fe2000001006f */
[----:B------:R-:W-:-:S04]  /*3dc0*/  FMUL.FTZ R40, R40, UR5 ;  /* 0x0000000528287c20 */ /* 0x000fc80008410000 */
[----:B------:R-:W-:-:S04]  /*3dd0*/  FSETP.GTU.FTZ.AND P0, PT, R50, UR4, PT ;  /* 0x0000000432007c0b */ /* 0x000fc8000bf1c000 */
        /* <DEDUP_REMOVED lines=14> */
.L_x_22023:
        /* <DEDUP_REMOVED lines=12> */
.L_x_22024:
        /* <DEDUP_REMOVED lines=42> */
.L_x_22022:
[----:B------:R-:W-:Y:S01]  /*4220*/  I2FP.F32.U32 R44, R44 ;  /* 0x0000002c002c7245 */ /* 0x000fe20000201000 */
[----:B------:R-:W-:Y:S01]  /*4230*/  FMUL.FTZ R41, R41, UR6 ;  /* 0x0000000629297c20 */ /* 0x000fe20008410000 */
[----:B------:R-:W-:Y:S01]  /*4240*/  ISETP.NE.AND P3, PT, R49, 0x1, PT ;  /* 0x000000013100780c */ /* 0x000fe20003f65270 */
[----:B------:R-:W-:Y:S02]  /*4250*/  HFMA2 R48, -RZ, RZ, 0, 1.1920928955078125e-07 ;  /* 0x00000002ff307431 */ /* 0x000fe400000001ff */
        /* <DEDUP_REMOVED lines=16> */
.L_x_22026:
        /* <DEDUP_REMOVED lines=12> */
.L_x_22027:
        /* <DEDUP_REMOVED lines=42> */
.L_x_22025:
        /* <DEDUP_REMOVED lines=20> */
.L_x_22029:
        /* <DEDUP_REMOVED lines=12> */
.L_x_22030:
        /* <DEDUP_REMOVED lines=42> */
.L_x_22028:
        /* <DEDUP_REMOVED lines=9> */
.L_x_22018:
        /* <DEDUP_REMOVED lines=15> */
.L_x_22033:
        /* <DEDUP_REMOVED lines=12> */
.L_x_22034:
        /* <DEDUP_REMOVED lines=41> */
.L_x_22032:
[----:B------:R-:W-:Y:S01]  /*5030*/  ISETP.NE.AND P2, PT, R45, 0x1, PT ;  /* 0x000000012d00780c */ /* 0x000fe20003f45270 */
[----:B-----5:R-:W-:Y:S01]  /*5040*/  FMUL.FTZ R50, R40, UR6 ;  /* 0x0000000628327c20 */ /* 0x020fe20008410000 */
[----:B------:R-:W-:Y:S02]  /*5050*/  I2FP.F32.U32 R44, R44 ;  /* 0x0000002c002c7245 */ /* 0x000fe40000201000 */
[----:B------:R-:W-:Y:S01]  /*5060*/  MOV R40, R104 ;  /* 0x0000006800287202 */ /* 0x000fe20000000f00 */
[----:B------:R-:W-:Y:S02]  /*5070*/  FMUL.FTZ R50, R50, UR5 ;  /* 0x0000000532327c20 */ /* 0x000fe40008410000 */
[----:B------:R-:W-:-:S05]  /*5080*/  FFMA.FTZ R44, R44, R111, 1.1641532182693481445e-10 ;  /* 0x2f0000002c2c7423 */ /* 0x000fca000001006f */
[----:B------:R-:W-:Y:S01]  /*5090*/  FSETP.LE.FTZ.AND P0, PT, R44, UR4, PT ;  /* 0x000000042c007c0b */ /* 0x000fe2000bf13000 */
[----:B------:R-:W-:Y:S01]  /*50a0*/  IMAD.MOV.U32 R44, RZ, RZ, 0x2 ;  /* 0x00000002ff2c7424 */ /* 0x000fe200078e00ff */
        /* <DEDUP_REMOVED lines=9> */
.L_x_22036:
        /* <DEDUP_REMOVED lines=12> */
.L_x_22037:
        /* <DEDUP_REMOVED lines=42> */
.L_x_22035:
[----:B------:R-:W-:Y:S01]  /*54a0*/  ISETP.NE.AND P3, PT, R44, 0x1, PT ;  /* 0x000000012c00780c */ /* 0x000fe20003f65270 */
[----:B------:R-:W-:Y:S01]  /*54b0*/  FMUL.FTZ R51, R41, UR6 ;  /* 0x0000000629337c20 */ /* 0x000fe20008410000 */
[----:B------:R-:W-:Y:S01]  /*54c0*/  I2FP.F32.U32 R40, R40 ;  /* 0x0000002800287245 */ /* 0x000fe20000201000 */
[----:B------:R-:W-:Y:S02]  /*54d0*/  HFMA2 R45, -RZ, RZ, 0, 1.1920928955078125e-07 ;  /* 0x00000002ff2d7431 */ /* 0x000fe400000001ff */
[----:B------:R-:W-:Y:S02]  /*54e0*/  IMAD.MOV.U32 R41, RZ, RZ, R104 ;  /* 0x000000ffff297224 */ /* 0x000fe400078e0068 */
[----:B------:R-:W-:Y:S01]  /*54f0*/  FMUL.FTZ R51, R51, UR5 ;  /* 0x0000000533337c20 */ /* 0x000fe20008410000 */
[----:B------:R-:W-:-:S05]  /*5500*/  FFMA.FTZ R40, R40, R111, 1.1641532182693481445e-10 ;  /* 0x2f00000028287423 */ /* 0x000fca000001006f */
        /* <DEDUP_REMOVED lines=10> */
.L_x_22039:
        /* <DEDUP_REMOVED lines=12> */
.L_x_22040:
        /* <DEDUP_REMOVED lines=42> */
.L_x_22038:
[----:B------:R-:W-:Y:S01]  /*5910*/  ISETP.NE.AND P4, PT, R45, 0x1, PT ;  /* 0x000000012d00780c */ /* 0x000fe20003f85270 */
[----:B------:R-:W-:Y:S01]  /*5920*/  FMUL.FTZ R42, R42, UR6 ;  /* 0x000000062a2a7c20 */ /* 0x000fe20008410000 */
[----:B------:R-:W-:Y:S01]  /*5930*/  I2FP.F32.U32 R40, R41 ;  /* 0x0000002900287245 */ /* 0x000fe20000201000 */
[----:B------:R-:W-:Y:S02]  /*5940*/  IMAD.MOV.U32 R54, RZ, RZ, 0x2 ;  /* 0x00000002ff367424 */ /* 0x000fe400078e00ff */
[----:B------:R-:W-:Y:S01]  /*5950*/  FMUL.FTZ R42, R42, UR5 ;  /* 0x000000052a2a7c20 */ /* 0x000fe20008410000 */
[----:B------:R-:W-:Y:S02]  /*5960*/  IMAD.MOV.U32 R41, RZ, RZ, R104 ;  /* 0x000000ffff297224 */ /* 0x000fe400078e0068 */
[----:B------:R-:W-:-:S05]  /*5970*/  FFMA.FTZ R40, R40, R111, 1.1641532182693481445e-10 ;  /* 0x2f00000028287423 */ /* 0x000fca000001006f */
        /* <DEDUP_REMOVED lines=10> */
.L_x_22042:
        /* <DEDUP_REMOVED lines=12> */
.L_x_22043:
        /* <DEDUP_REMOVED lines=42> */
.L_x_22041:
        /* <DEDUP_REMOVED lines=10> */
.L_x_22031:
[----:B------:R-:W-:Y:S01]  /*5e20*/  SEL R44, RZ, 0x1000000, !P4 ;  /* 0x01000000ff2c7807 */ /* 0x000fe20006000000 */
[----:B------:R-:W-:Y:S01]  /*5e30*/  VIADD R113, R110, 0x100 ;  /* 0x000001006e717836 */ /* 0x000fe20000000000 */
[----:B------:R-:W-:Y:S01]  /*5e40*/  SEL R45, RZ, 0x10000, !P3 ;  /* 0x00010000ff2d7807 */ /* 0x000fe20005800000 */
[C---:B------:R-:W-:Y:S01]  /*5e50*/  IMAD.WIDE.U32 R50, R112.reuse, 0x10, R118 ;  /* 0x0000001070327825 */ /* 0x040fe200078e0076 */
[----:B------:R-:W-:Y:S02]  /*5e60*/  SEL R46, RZ, 0x100, !P2 ;  /* 0x00000100ff2e7807 */ /* 0x000fe40005000000 */
[----:B------:R-:W-:Y:S01]  /*5e70*/  SEL R47, RZ, 0x1, !P0 ;  /* 0x00000001ff2f7807 */ /* 0x000fe20004000000 */
[----:B------:R-:W-:Y:S01]  /*5e80*/  IMAD.WIDE.U32 R48, R112, 0x4, R114 ;  /* 0x0000000470307825 */ /* 0x000fe200078e0072 */
[----:B------:R-:W-:Y:S01]  /*5e90*/  IADD3 R44, PT, PT, R46, R44, R45 ;  /* 0x0000002c2e2c7210 */ /* 0x000fe20007ffe02d */
[----:B------:R0:W-:Y:S03]  /*5ea0*/  STG.E.128 desc[UR10][R50.64], R40 ;  /* 0x0000002832007986 */ /* 0x0001e6000c101d0a */
[----:B------:R-:W-:Y:S01]  /*5eb0*/  IADD3 R53, PT, PT, R44, R47, RZ ;  /* 0x0000002f2c357210 */ /* 0x000fe20007ffe0ff */
[----:B------:R-:W-:-:S04]  /*5ec0*/  IMAD.WIDE.U32 R44, R113, 0x10, R68 ;  /* 0x00000010712c7825 */ /* 0x000fc800078e0044 */
        /* <DEDUP_REMOVED lines=21> */
.L_x_22046:
        /* <DEDUP_REMOVED lines=12> */
.L_x_22047:
        /* <DEDUP_REMOVED lines=40> */
[----:B------:R-:W-:-:S07]  /*6360*/  HFMA2 R52, -RZ, RZ, 0, 0 ;  /* 0x00000000ff347431 */ /* 0x000fce00000001ff */
.L_x_22045:
        /* <DEDUP_REMOVED lines=20> */
.L_x_22049:
        /* <DEDUP_REMOVED lines=12> */
.L_x_22050:
        /* <DEDUP_REMOVED lines=42> */
.L_x_22048:
        /* <DEDUP_REMOVED lines=20> */
.L_x_22052:
        /* <DEDUP_REMOVED lines=12> */
.L_x_22053:
        /* <DEDUP_REMOVED lines=42> */
.L_x_22051:
        /* <DEDUP_REMOVED lines=20> */
.L_x_22055:
        /* <DEDUP_REMOVED lines=12> */
.L_x_22056:
        /* <DEDUP_REMOVED lines=42> */
.L_x_22054:
        /* <DEDUP_REMOVED lines=9> */
.L_x_22044:
        /* <DEDUP_REMOVED lines=15> */
.L_x_22059:
        /* <DEDUP_REMOVED lines=12> */
.L_x_22060:
        /* <DEDUP_REMOVED lines=41> */
.L_x_22058:
[----:B------:R-:W-:Y:S01]  /*7620*/  ISETP.NE.AND P2, PT, R49, 0x1, PT ;  /* 0x000000013100780c */ /* 0x000fe20003f45270 */
[----:B-----5:R-:W-:Y:S01]  /*7630*/  FMUL.FTZ R54, R44, UR6 ;  /* 0x000000062c367c20 */ /* 0x020fe20008410000 */
[----:B------:R-:W-:Y:S01]  /*7640*/  I2FP.F32.U32 R48, R48 ;  /* 0x0000003000307245 */ /* 0x000fe20000201000 */
[----:B------:R-:W-:Y:S02]  /*7650*/  IMAD.MOV.U32 R44, RZ, RZ, R104 ;  /* 0x000000ffff2c7224 */ /* 0x000fe400078e0068 */
        /* <DEDUP_REMOVED lines=13> */
.L_x_22062:
        /* <DEDUP_REMOVED lines=12> */
.L_x_22063:
        /* <DEDUP_REMOVED lines=42> */
.L_x_22061:
[----:B------:R-:W-:Y:S01]  /*7a90*/  ISETP.NE.AND P3, PT, R48, 0x1, PT ;  /* 0x000000013000780c */ /* 0x000fe20003f65270 */
[----:B------:R-:W-:Y:S01]  /*7aa0*/  FMUL.FTZ R55, R45, UR6 ;  /* 0x000000062d377c20 */ /* 0x000fe20008410000 */
[----:B------:R-:W-:Y:S01]  /*7ab0*/  I2FP.F32.U32 R44, R44 ;  /* 0x0000002c002c7245 */ /* 0x000fe20000201000 */
[----:B------:R-:W-:Y:S01]  /*7ac0*/  IMAD.MOV.U32 R49, RZ, RZ, 0x2 ;  /* 0x00000002ff317424 */ /* 0x000fe200078e00ff */
[----:B------:R-:W-:Y:S01]  /*7ad0*/  MOV R45, R104 ;  /* 0x00000068002d7202 */ /* 0x000fe20000000f00 */
[----:B------:R-:W-:Y:S02]  /*7ae0*/  FMUL.FTZ R55, R55, UR5 ;  /* 0x0000000537377c20 */ /* 0x000fe40008410000 */
[----:B------:R-:W-:-:S05]  /*7af0*/  FFMA.FTZ R44, R44, R111, 1.1641532182693481445e-10 ;  /* 0x2f0000002c2c7423 */ /* 0x000fca000001006f */
        /* <DEDUP_REMOVED lines=10> */
.L_x_22065:
        /* <DEDUP_REMOVED lines=12> */
.L_x_22066:
        /* <DEDUP_REMOVED lines=42> */
.L_x_22064:
        /* <DEDUP_REMOVED lines=17> */
.L_x_22068:
        /* <DEDUP_REMOVED lines=12> */
.L_x_22069:
        /* <DEDUP_REMOVED lines=42> */
.L_x_22067:
        /* <DEDUP_REMOVED lines=10> */
.L_x_22057:
        /* <DEDUP_REMOVED lines=8> */
[----:B------:R0:W-:Y:S04]  /*8490*/  STG.E.128 desc[UR10][R54.64], R44 ;  /* 0x0000002c36007986 */ /* 0x0001e8000c101d0a */
[----:B------:R-:W-:-:S02]  /*84a0*/  IMAD.IADD R57, R48, 0x1, R51 ;  /* 0x0000000130397824 */ /* 0x000fc400078e0233 */
[----:B------:R-:W-:-:S03]  /*84b0*/  IMAD.WIDE.U32 R48, R117, 0x10, R68 ;  /* 0x0000001075307825 */ /* 0x000fc600078e0044 */
[----:B------:R0:W-:Y:S04]  /*84c0*/  STG.E desc[UR10][R52.64], R57 ;  /* 0x0000003934007986 */ /* 0x0001e8000c10190a */
        /* <DEDUP_REMOVED lines=20> */
.L_x_22072:
        /* <DEDUP_REMOVED lines=12> */
.L_x_22073:
        /* <DEDUP_REMOVED lines=41> */
.L_x_22071:
        /* <DEDUP_REMOVED lines=20> */
.L_x_22075:
        /* <DEDUP_REMOVED lines=12> */
.L_x_22076:
        /* <DEDUP_REMOVED lines=42> */
.L_x_22074:
        /* <DEDUP_REMOVED lines=20> */
.L_x_22078:
        /* <DEDUP_REMOVED lines=12> */
.L_x_22079:
        /* <DEDUP_REMOVED lines=42> */
.L_x_22077:
        /* <DEDUP_REMOVED lines=20> */
.L_x_22081:
        /* <DEDUP_REMOVED lines=12> */
.L_x_22082:
        /* <DEDUP_REMOVED lines=42> */
.L_x_22080:
        /* <DEDUP_REMOVED lines=9> */
.L_x_22070:
        /* <DEDUP_REMOVED lines=15> */
.L_x_22085:
        /* <DEDUP_REMOVED lines=12> */
.L_x_22086:
        /* <DEDUP_REMOVED lines=41> */
.L_x_22084:
        /* <DEDUP_REMOVED lines=17> */
.L_x_22088:
        /* <DEDUP_REMOVED lines=12> */
.L_x_22089:
        /* <DEDUP_REMOVED lines=42> */
.L_x_22087:
        /* <DEDUP_REMOVED lines=17> */
.L_x_22091:
        /* <DEDUP_REMOVED lines=12> */
.L_x_22092:
        /* <DEDUP_REMOVED lines=42> */
.L_x_22090:
        /* <DEDUP_REMOVED lines=17> */
.L_x_22094:
        /* <DEDUP_REMOVED lines=12> */
.L_x_22095:
        /* <DEDUP_REMOVED lines=42> */
.L_x_22093:
        /* <DEDUP_REMOVED lines=10> */
.L_x_22083:
        /* <DEDUP_REMOVED lines=32> */
.L_x_22098:
        /* <DEDUP_REMOVED lines=12> */
.L_x_22099:
        /* <DEDUP_REMOVED lines=41> */
.L_x_22097:
        /* <DEDUP_REMOVED lines=20> */
.L_x_22101:
        /* <DEDUP_REMOVED lines=12> */
.L_x_22102:
        /* <DEDUP_REMOVED lines=42> */
.L_x_22100:
        /* <DEDUP_REMOVED lines=20> */
.L_x_22104:
        /* <DEDUP_REMOVED lines=12> */
.L_x_22105:
        /* <DEDUP_REMOVED lines=42> */
.L_x_22103:
        /* <DEDUP_REMOVED lines=20> */
.L_x_22107:
        /* <DEDUP_REMOVED lines=12> */
.L_x_22108:
        /* <DEDUP_REMOVED lines=42> */
.L_x_22106:
        /* <DEDUP_REMOVED lines=9> */
.L_x_22096:
        /* <DEDUP_REMOVED lines=15> */
.L_x_22111:
        /* <DEDUP_REMOVED lines=12> */
.L_x_22112:
        /* <DEDUP_REMOVED lines=41> */
.L_x_22110:
        /* <DEDUP_REMOVED lines=17> */
.L_x_22114:
        /* <DEDUP_REMOVED lines=12> */
.L_x_22115:
        /* <DEDUP_REMOVED lines=42> */
.L_x_22113:
        /* <DEDUP_REMOVED lines=17> */
.L_x_22117:
        /* <DEDUP_REMOVED lines=12> */
.L_x_22118:
        /* <DEDUP_REMOVED lines=42> */
.L_x_22116:
        /* <DEDUP_REMOVED lines=17> */
.L_x_22120:
        /* <DEDUP_REMOVED lines=12> */
.L_x_22121:
        /* <DEDUP_REMOVED lines=42> */
.L_x_22119:
        /* <DEDUP_REMOVED lines=10> */
.L_x_22109:
        /* <DEDUP_REMOVED lines=32> */
.L_x_22124:
        /* <DEDUP_REMOVED lines=12> */
.L_x_22125:
        /* <DEDUP_REMOVED lines=42> */
.L_x_22123:
        /* <DEDUP_REMOVED lines=20> */
.L_x_22127:
        /* <DEDUP_REMOVED lines=12> */
.L_x_22128:
        /* <DEDUP_REMOVED lines=42> */
.L_x_22126:
[----:B------:R-:W-:Y:S01]  /*d9f0*/  I2FP.F32.U32 R60, R60 ;  /* 0x0000003c003c7245 */ /* 0x000fe20000201000 */
[----:B------:R-:W-:Y:S01]  /*da00*/  FMUL.FTZ R57, R57, UR6 ;  /* 0x0000000639397c20 */ /* 0x000fe20008410000 */
[----:B------:R-:W-:Y:S02]  /*da10*/  ISETP.NE.AND P3, PT, R65, 0x1, PT ;  /* 0x000000014100780c */ /* 0x000fe40003f65270 */
[----:B------:R-:W-:Y:S01]  /*da20*/  MOV R64, 0x2 ;  /* 0x0000000200407802 */ /* 0x000fe20000000f00 */
        /* <DEDUP_REMOVED lines=16> */
.L_x_22130:
        /* <DEDUP_REMOVED lines=12> */
.L_x_22131:
        /* <DEDUP_REMOVED lines=42> */
.L_x_22129:
        /* <DEDUP_REMOVED lines=20> */
.L_x_22133:
        /* <DEDUP_REMOVED lines=12> */
.L_x_22134:
        /* <DEDUP_REMOVED lines=42> */
.L_x_22132:
        /* <DEDUP_REMOVED lines=9> */
.L_x_22122:
        /* <DEDUP_REMOVED lines=15> */
.L_x_22137:
        /* <DEDUP_REMOVED lines=12> */
.L_x_22138:
        /* <DEDUP_REMOVED lines=42> */
.L_x_22136:
        /* <DEDUP_REMOVED lines=17> */
.L_x_22140:
        /* <DEDUP_REMOVED lines=12> */
.L_x_22141:
        /* <DEDUP_REMOVED lines=42> */
.L_x_22139:
        /* <DEDUP_REMOVED lines=17> */
.L_x_22143:
        /* <DEDUP_REMOVED lines=12> */
.L_x_22144:
        /* <DEDUP_REMOVED lines=42> */
.L_x_22142:
        /* <DEDUP_REMOVED lines=17> */
.L_x_22146:
        /* <DEDUP_REMOVED lines=12> */
.L_x_22147:
        /* <DEDUP_REMOVED lines=42> */
.L_x_22145:
        /* <DEDUP_REMOVED lines=10> */
.L_x_22135:
        /* <DEDUP_REMOVED lines=32> */
.L_x_22150:
        /* <DEDUP_REMOVED lines=12> */
.L_x_22151:
        /* <DEDUP_REMOVED lines=42> */
.L_x_22149:
        /* <DEDUP_REMOVED lines=20> */
.L_x_22153:
        /* <DEDUP_REMOVED lines=12> */
.L_x_22154:
        /* <DEDUP_REMOVED lines=42> */
.L_x_22152:
        /* <DEDUP_REMOVED lines=20> */
.L_x_22156:
        /* <DEDUP_REMOVED lines=12> */
.L_x_22157:
        /* <DEDUP_REMOVED lines=42> */
.L_x_22155:
        /* <DEDUP_REMOVED lines=20> */
.L_x_22159:
        /* <DEDUP_REMOVED lines=12> */
.L_x_22160:
        /* <DEDUP_REMOVED lines=42> */
.L_x_22158:
        /* <DEDUP_REMOVED lines=9> */
.L_x_22148:
        /* <DEDUP_REMOVED lines=15> */
.L_x_22163:
        /* <DEDUP_REMOVED lines=12> */
.L_x_22164:
        /* <DEDUP_REMOVED lines=42> */
.L_x_22162:
        /* <DEDUP_REMOVED lines=17> */
.L_x_22166:
        /* <DEDUP_REMOVED lines=12> */
.L_x_22167:
        /* <DEDUP_REMOVED lines=42> */
.L_x_22165:
        /* <DEDUP_REMOVED lines=17> */
.L_x_22169:
        /* <DEDUP_REMOVED lines=12> */
.L_x_22170:
        /* <DEDUP_REMOVED lines=42> */
.L_x_22168:
        /* <DEDUP_REMOVED lines=17> */
.L_x_22172:
        /* <DEDUP_REMOVED lines=12> */
.L_x_22173:
        /* <DEDUP_REMOVED lines=42> */
.L_x_22171:
        /* <DEDUP_REMOVED lines=10> */
.L_x_22161:
        /* <DEDUP_REMOVED lines=14> */
[----:B------:R-:W1:Y:S01]  /*11cf0*/  LDC.64 R68, c[0x0][0x3a0] ;  /* 0x0000e800ff447b82 */ /* 0x000e620000000a00 */
[----:B------:R-:W-:Y:S01]  /*11d00*/  ISETP.NE.AND P0, PT, R122, 0x1, PT ;  /* 0x000000017a00780c */ /* 0x000fe20003f05270 */
[----:B0-----:R-:W-:Y:S01]  /*11d10*/  IMAD.MOV.U32 R120, RZ, RZ, 0x2 ;  /* 0x00000002ff787424 */ /* 0x001fe200078e00ff */
[----:B------:R-:W-:Y:S01]  /*11d20*/  MOV R121, R104 ;  /* 0x0000006800797202 */ /* 0x000fe20000000f00 */
[----:B------:R-:W-:Y:S02]  /*11d30*/  IMAD.MOV.U32 R116, RZ, RZ, R126 ;  /* 0x000000ffff747224 */ /* 0x000fe400078e007e */
[----:B-1----:R-:W-:-:S06]  /*11d40*/  IMAD.WIDE.U32 R68, R133, 0x10, R68 ;  /* 0x0000001085447825 */ /* 0x002fcc00078e0044 */
        /* <DEDUP_REMOVED lines=12> */
.L_x_22176:
        /* <DEDUP_REMOVED lines=12> */
.L_x_22177:
        /* <DEDUP_REMOVED lines=42> */
.L_x_22175:
[----:B------:R-:W-:Y:S01]  /*12170*/  I2FP.F32.U32 R122, R121 ;  /* 0x00000079007a7245 */ /* 0x000fe20000201000 */
[----:B-----5:R-:W-:Y:S01]  /*12180*/  FMUL.FTZ R64, R64, UR6 ;  /* 0x0000000640407c20 */ /* 0x020fe20008410000 */
[----:B------:R-:W-:-:S03]  /*12190*/  ISETP.NE.AND P2, PT, R120, 0x1, PT ;  /* 0x000000017800780c */ /* 0x000fc60003f45270 */
[----:B------:R-:W-:Y:S01]  /*121a0*/  FFMA.FTZ R122, R122, R111, 1.1641532182693481445e-10 ;  /* 0x2f0000007a7a7423 */ /* 0x000fe2000001006f */
[----:B------:R-:W-:-:S04]  /*121b0*/  FMUL.FTZ R64, R64, UR5 ;  /* 0x0000000540407c20 */ /* 0x000fc80008410000 */
[----:B------:R-:W-:-:S04]  /*121c0*/  FSETP.GTU.FTZ.AND P0, PT, R122, UR4, PT ;  /* 0x000000047a007c0b */ /* 0x000fc8000bf1c000 */
        /* <DEDUP_REMOVED lines=14> */
.L_x_22179:
        /* <DEDUP_REMOVED lines=12> */
.L_x_22180:
        /* <DEDUP_REMOVED lines=42> */
.L_x_22178:
[----:B------:R-:W-:Y:S01]  /*12610*/  I2FP.F32.U32 R64, R64 ;  /* 0x0000004000407245 */ /* 0x000fe20000201000 */
[----:B------:R-:W-:Y:S01]  /*12620*/  FMUL.FTZ R65, R65, UR6 ;  /* 0x0000000641417c20 */ /* 0x000fe20008410000 */
[----:B------:R-:W-:Y:S02]  /*12630*/  ISETP.NE.AND P3, PT, R121, 0x1, PT ;  /* 0x000000017900780c */ /* 0x000fe40003f65270 */
[----:B------:R-:W-:Y:S01]  /*12640*/  MOV R122, 0x2 ;  /* 0x00000002007a7802 */ /* 0x000fe20000000f00 */
[----:B------:R-:W-:Y:S01]  /*12650*/  FFMA.FTZ R64, R64, R111, 1.1641532182693481445e-10 ;  /* 0x2f00000040407423 */ /* 0x000fe2000001006f */
[----:B------:R-:W-:-:S04]  /*12660*/  FMUL.FTZ R65, R65, UR5 ;  /* 0x0000000541417c20 */ /* 0x000fc80008410000 */
        /* <DEDUP_REMOVED lines=14> */
.L_x_22182:
        /* <DEDUP_REMOVED lines=12> */
.L_x_22183:
        /* <DEDUP_REMOVED lines=42> */
.L_x_22181:
        /* <DEDUP_REMOVED lines=20> */
.L_x_22185:
        /* <DEDUP_REMOVED lines=12> */
.L_x_22186:
        /* <DEDUP_REMOVED lines=42> */
.L_x_22184:
        /* <DEDUP_REMOVED lines=9> */
.L_x_22174:
        /* <DEDUP_REMOVED lines=15> */
.L_x_22189:
        /* <DEDUP_REMOVED lines=12> */
.L_x_22190:
        /* <DEDUP_REMOVED lines=42> */
.L_x_22188:
[----:B------:R-:W-:Y:S01]  /*13430*/  ISETP.NE.AND P2, PT, R69, 0x1, PT ;  /* 0x000000014500780c */ /* 0x000fe20003f45270 */
[----:B0----5:R-:W-:Y:S01]  /*13440*/  FMUL.FTZ R121, R64, UR6 ;  /* 0x0000000640797c20 */ /* 0x021fe20008410000 */
        /* <DEDUP_REMOVED lines=15> */
.L_x_22192:
        /* <DEDUP_REMOVED lines=12> */
.L_x_22193:
        /* <DEDUP_REMOVED lines=42> */
.L_x_22191:
        /* <DEDUP_REMOVED lines=17> */
.L_x_22195:
        /* <DEDUP_REMOVED lines=12> */
.L_x_22196:
        /* <DEDUP_REMOVED lines=42> */
.L_x_22194:
        /* <DEDUP_REMOVED lines=17> */
.L_x_22198:
        /* <DEDUP_REMOVED lines=12> */
.L_x_22199:
        /* <DEDUP_REMOVED lines=42> */
.L_x_22197:
[----:B------:R-:W-:Y:S01]  /*14180*/  I2FP.F32.U32 R64, R65 ;  /* 0x0000004100407245 */ /* 0x000fe20000201000 */
[----:B------:R-:W-:Y:S01]  /*14190*/  FMUL.FTZ R67, R67, UR6 ;  /* 0x0000000643437c20 */ /* 0x000fe20008410000 */
[----:B------:R-:W-:Y:S02]  /*141a0*/  FSEL R68, R121, RZ, P0 ;  /* 0x000000ff79447208 */ /* 0x000fe40000000000 */
[----:B------:R-:W-:Y:S01]  /*141b0*/  FSEL R69, R122, RZ, P2 ;  /* 0x000000ff7a457208 */ /* 0x000fe20001000000 */
[----:B------:R-:W-:Y:S01]  /*141c0*/  FFMA.FTZ R64, R64, R111, 1.1641532182693481445e-10 ;  /* 0x2f00000040407423 */ /* 0x000fe2000001006f */
[----:B------:R-:W-:Y:S01]  /*141d0*/  FMUL.FTZ R67, R67, UR5 ;  /* 0x0000000543437c20 */ /* 0x000fe20008410000 */
[----:B------:R-:W-:-:S03]  /*141e0*/  FSEL R70, R66, RZ, P3 ;  /* 0x000000ff42467208 */ /* 0x000fc60001800000 */
[----:B------:R-:W-:-:S04]  /*141f0*/  FSETP.GTU.FTZ.AND P5, PT, R64, UR4, PT ;  /* 0x0000000440007c0b */ /* 0x000fc8000bfbc000 */
[----:B------:R-:W-:Y:S02]  /*14200*/  PLOP3.LUT P4, PT, P5, PT, PT, 0x8, 0x80 ;  /* 0x000000000080781c */ /* 0x000fe40002f8e170 */
[----:B------:R-:W-:-:S11]  /*14210*/  FSEL R71, R67, RZ, !P5 ;  /* 0x000000ff43477208 */ /* 0x000fd60006800000 */
.L_x_22187:
[----:B------:R-:W-:Y:S01]  /*14220*/  FADD.FTZ R64, RZ, R36 ;  /* 0x00000024ff407221 */ /* 0x000fe20000010000 */
[----:B------:R-:W0:Y:S01]  /*14230*/  S2UR UR5, SR_CgaCtaId ;  /* 0x00000000000579c3 */ /* 0x000e220000008800 */
[----:B------:R-:W-:Y:S01]  /*14240*/  ISETP.NE.AND P5, PT, R109, RZ, PT ;  /* 0x000000ff6d00720c */ /* 0x000fe20003fa5270 */
[----:B------:R-:W-:Y:S01]  /*14250*/  UMOV UR4, 0x400 ;  /* 0x0000040000047882 */ /* 0x000fe20000000000 */
[----:B------:R-:W-:Y:S01]  /*14260*/  FADD.FTZ R65, R64, R37 ;  /* 0x0000002540417221 */ /* 0x000fe20000010000 */
[----:B------:R-:W-:-:S04]  /*14270*/  IMAD.WIDE.U32 R118, R133, 0x10, R118 ;  /* 0x0000001085767825 */ /* 0x000fc800078e0076 */
[----:B------:R-:W-:Y:S01]  /*14280*/  FADD.FTZ R64, R65, R38 ;  /* 0x0000002641407221 */ /* 0x000fe20000010000 */
[----:B------:R-:W-:Y:S01]  /*14290*/  IMAD.WIDE.U32 R114, R133, 0x4, R114 ;  /* 0x0000000485727825 */ /* 0x000fe200078e0072 */
[----:B------:R-:W-:Y:S03]  /*142a0*/  STG.E.128 desc[UR10][R118.64], R68 ;  /* 0x0000004476007986 */ /* 0x000fe6000c101d0a */
[----:B------:R-:W-:-:S04]  /*142b0*/  FADD.FTZ R65, R64, R39 ;  /* 0x0000002740417221 */ /* 0x000fc80000010000 */
[----:B------:R-:W-:-:S04]  /*142c0*/  FADD.FTZ R64, R65, R40 ;  /* 0x0000002841407221 */ /* 0x000fc80000010000 */
[----:B------:R-:W-:-:S04]  /*142d0*/  FADD.FTZ R65, R64, R41 ;  /* 0x0000002940417221 */ /* 0x000fc80000010000 */
[----:B------:R-:W-:Y:S01]  /*142e0*/  FADD.FTZ R64, R65, R42 ;  /* 0x0000002a41407221 */ /* 0x000fe20000010000 */
[----:B0-----:R-:W-:-:S03]  /*142f0*/  ULEA UR4, UR5, UR4, 0x18 ;  /* 0x0000000405047291 */ /* 0x001fc6000f8ec0ff */
[----:B------:R-:W-:Y:S01]  /*14300*/  FADD.FTZ R65, R64, R43 ;  /* 0x0000002b40417221 */ /* 0x000fe20000010000 */
[----:B------:R-:W-:Y:S02]  /*14310*/  @UP2 UIADD3 UR4, UPT, UPT, UR4, 0x20, URZ ;  /* 0x0000002004042890 */ /* 0x000fe4000fffe0ff */
[----:B------:R-:W-:Y:S01]  /*14320*/  UPLOP3.LUT UP2, UPT, UPT, UPT, UP2, 0x40, 0x4 ;  /* 0x000000000004789c */ /* 0x000fe20003f4e820 */
        /* <DEDUP_REMOVED lines=102> */
[----:B------:R-:W0:Y:S02]  /*14990*/  SHFL.BFLY PT, R66, R67, 0x2, 0x1f ;  /* 0x0c401f0043427f89 */ /* 0x000e2400000e0000 */
[----:B0-----:R-:W-:Y:S01]  /*149a0*/  FADD.FTZ R111, R67, R66 ;  /* 0x00000042436f7221 */ /* 0x001fe20000010000 */
[----:B------:R-:W-:Y:S02]  /*149b0*/  SEL R67, RZ, 0x100, !P2 ;  /* 0x00000100ff437807 */ /* 0x000fe40005000000 */
[----:B------:R-:W-:Y:S02]  /*149c0*/  ISETP.GT.U32.AND P2, PT, R109, 0x3, PT ;  /* 0x000000036d00780c */ /* 0x000fe40003f44070 */
[----:B------:R-:W0:Y:S02]  /*149d0*/  SHFL.BFLY PT, R66, R111, 0x4, 0x1f ;  /* 0x0c801f006f427f89 */ /* 0x000e2400000e0000 */
[----:B0-----:R-:W-:-:S05]  /*149e0*/  FADD.FTZ R121, R111, R66 ;  /* 0x000000426f797221 */ /* 0x001fca0000010000 */
[----:B------:R-:W0:Y:S02]  /*149f0*/  SHFL.BFLY PT, R66, R121, 0x8, 0x1f ;  /* 0x0d001f0079427f89 */ /* 0x000e2400000e0000 */
[----:B0-----:R-:W-:Y:S01]  /*14a00*/  FADD.FTZ R122, R121, R66 ;  /* 0x00000042797a7221 */ /* 0x001fe20000010000 */
[----:B------:R-:W-:-:S04]  /*14a10*/  SEL R66, RZ, 0x10000, !P3 ;  /* 0x00010000ff427807 */ /* 0x000fc80005800000 */
[----:B------:R-:W0:Y:S01]  /*14a20*/  SHFL.BFLY PT, R123, R122, 0x10, 0x1f ;  /* 0x0e001f007a7b7f89 */ /* 0x000e2200000e0000 */
[----:B------:R-:W-:Y:S02]  /*14a30*/  IADD3 R65, PT, PT, R67, R65, R66 ;  /* 0x0000004143417210 */ /* 0x000fe40007ffe042 */
[----:B------:R-:W-:Y:S02]  /*14a40*/  SEL R66, RZ, 0x1, !P0 ;  /* 0x00000001ff427807 */ /* 0x000fe40004000000 */
[----:B------:R-:W-:-:S03]  /*14a50*/  ISETP.NE.AND P0, PT, R100, RZ, PT ;  /* 0x000000ff6400720c */ /* 0x000fc60003f05270 */
[----:B------:R-:W-:Y:S01]  /*14a60*/  IMAD.IADD R111, R65, 0x1, R66 ;  /* 0x00000001416f7824 */ /* 0x000fe200078e0242 */
[----:B------:R-:W-:-:S04]  /*14a70*/  @!P5 SHF.R.U32.HI R66, RZ, 0x2, R100 ;  /* 0x00000002ff42d819 */ /* 0x000fc80000011664 */
[----:B------:R-:W-:Y:S01]  /*14a80*/  @!P5 LOP3.LUT R121, R66, 0x18, RZ, 0xc0, !PT ;  /* 0x000000184279d812 */ /* 0x000fe200078ec0ff */
[----:B------:R-:W-:Y:S01]  /*14a90*/  STG.E desc[UR10][R114.64], R111 ;  /* 0x0000006f72007986 */ /* 0x000fe2000c10190a */
[----:B------:R-:W-:Y:S01]  /*14aa0*/  CS2R R66, SRZ ;  /* 0x0000000000427805 */ /* 0x000fe2000001ff00 */
[----:B0-----:R-:W-:Y:S01]  /*14ab0*/  FADD.FTZ R65, R122, R123 ;  /* 0x0000007b7a417221 */ /* 0x001fe20000010000 */
[----:B------:R-:W-:Y:S02]  /*14ac0*/  @!P2 LEA R123, R109, UR4, 0x3 ;  /* 0x000000046d7bac11 */ /* 0x000fe4000f8e18ff */
[----:B------:R-:W-:Y:S01]  /*14ad0*/  MOV R122, RZ ;  /* 0x000000ff007a7202 */ /* 0x000fe20000000f00 */
[----:B------:R-:W-:Y:S01]  /*14ae0*/  @!P2 IMAD.MOV.U32 R122, RZ, RZ, 0x400 ;  /* 0x00000400ff7aa424 */ /* 0x000fe200078e00ff */
[----:B------:R0:W-:Y:S01]  /*14af0*/  @!P5 STS.64 [R121+UR4], R64 ;  /* 0x000000407900d988 */ /* 0x0001e20008000a04 */
[----:B------:R-:W-:Y:S06]  /*14b00*/  BAR.SYNC.DEFER_BLOCKING 0x0 ;  /* 0x0000000000007b1d */ /* 0x000fec0000010000 */
        /* <DEDUP_REMOVED lines=8> */
[----:B0-----:R-:W-:Y:S01]  /*14b90*/  IMAD.IADD R119, R124, 0x1, R115 ;  /* 0x000000017c777824 */ /* 0x001fe200078e0273 */
[----:B------:R-:W-:Y:S01]  /*14ba0*/  I2FP.F32.S32 R115, R115 ;  /* 0x0000007300737245 */ /* 0x000fe20000201400 */
[----:B------:R-:W0:Y:S03]  /*14bb0*/  SHFL.DOWN PT, R135, R66, 0x2, 0x1f ;  /* 0x08401f0042877f89 */ /* 0x000e2600000e0000 */
[----:B------:R-:W-:Y:S01]  /*14bc0*/  I2FP.F32.S32 R119, R119 ;  /* 0x0000007700777245 */ /* 0x000fe20000201400 */
[----:B------:R-:W2:Y:S05]  /*14bd0*/  SHFL.DOWN PT, R64, R67, 0x2, 0x1f ;  /* 0x08401f0043407f89 */ /* 0x000eaa00000e0000 */
[----:B------:R-:W3:Y:S01]  /*14be0*/  MUFU.RCP R119, R119 ;  /* 0x0000007700777308 */ /* 0x000ee20000001000 */
[----:B0-----:R-:W-:-:S04]  /*14bf0*/  FMUL.FTZ R114, R135, R125 ;  /* 0x0000007d87727220 */ /* 0x001fc80000410000 */
[----:B------:R-:W-:Y:S01]  /*14c00*/  FFMA.FTZ R111, R65, R66, R114 ;  /* 0x00000042416f7223 */ /* 0x000fe20000010072 */
[----:B------:R-:W-:-:S03]  /*14c10*/  FADD.FTZ R66, -R135, R66 ;  /* 0x0000004287427221 */ /* 0x000fc60000010100 */
[----:B-1----:R-:W-:Y:S01]  /*14c20*/  FMUL.FTZ R111, R118, R111 ;  /* 0x0000006f766f7220 */ /* 0x002fe20000410000 */
[----:B------:R-:W-:-:S04]  /*14c30*/  FMUL.FTZ R66, R66, R66 ;  /* 0x0000004242427220 */ /* 0x000fc80000410000 */
[----:B------:R-:W0:Y:S01]  /*14c40*/  SHFL.DOWN PT, R114, R111, 0x1, 0x1f ;  /* 0x08201f006f727f89 */ /* 0x000e2200000e0000 */
[----:B------:R-:W-:Y:S01]  /*14c50*/  FMUL.FTZ R66, R66, R65 ;  /* 0x0000004142427220 */ /* 0x000fe20000410000 */
[----:B--2---:R-:W-:-:S03]  /*14c60*/  FADD.FTZ R65, R64, R67 ;  /* 0x0000004340417221 */ /* 0x004fc60000010000 */
[----:B------:R-:W-:-:S04]  /*14c70*/  FMUL.FTZ R66, R66, R125 ;  /* 0x0000007d42427220 */ /* 0x000fc80000410000 */
[----:B------:R-:W-:-:S05]  /*14c80*/  FFMA.FTZ R65, R118, R66, R65 ;  /* 0x0000004276417223 */ /* 0x000fca0000010041 */
[----:B------:R-:W1:Y:S01]  /*14c90*/  SHFL.DOWN PT, R64, R65, 0x1, 0x1f ;  /* 0x08201f0041407f89 */ /* 0x000e6200000e0000 */
[----:B0-----:R-:W-:-:S04]  /*14ca0*/  FMUL.FTZ R67, R114, R115 ;  /* 0x0000007372437220 */ /* 0x001fc80000410000 */
[----:B------:R-:W-:Y:S01]  /*14cb0*/  FFMA.FTZ R66, R126, R111, R67 ;  /* 0x0000006f7e427223 */ /* 0x000fe20000010043 */
[----:B------:R-:W-:-:S03]  /*14cc0*/  FADD.FTZ R111, R111, -R114 ;  /* 0x800000726f6f7221 */ /* 0x000fc60000010000 */
[----:B---3--:R-:W-:Y:S01]  /*14cd0*/  FMUL.FTZ R67, R119, R66 ;  /* 0x0000004277437220 */ /* 0x008fe20000410000 */
[----:B------:R-:W-:-:S04]  /*14ce0*/  FMUL.FTZ R111, R111, R111 ;  /* 0x0000006f6f6f7220 */ /* 0x000fc80000410000 */
[----:B------:R-:W-:Y:S01]  /*14cf0*/  FMUL.FTZ R111, R126, R111 ;  /* 0x0000006f7e6f7220 */ /* 0x000fe20000410000 */
[----:B------:R-:W0:Y:S01]  /*14d00*/  SHFL.IDX PT, R67, R67, RZ, 0x1f ;  /* 0x00001fff43437589 */ /* 0x000e2200000e0000 */
[----:B-1----:R-:W-:Y:S02]  /*14d10*/  FADD.FTZ R64, R65, R64 ;  /* 0x0000004041407221 */ /* 0x002fe40000010000 */
[----:B------:R-:W-:-:S04]  /*14d20*/  FMUL.FTZ R111, R111, R115 ;  /* 0x000000736f6f7220 */ /* 0x000fc80000410000 */
[----:B------:R-:W-:Y:S02]  /*14d30*/  FFMA.FTZ R64, R119, R111, R64 ;  /* 0x0000006f77407223 */ /* 0x000fe40000010040 */
[----:B------:R-:W1:Y:S04]  /*14d40*/  LDC R111, c[0x0][0x448] ;  /* 0x00011200ff6f7b82 */ /* 0x000e680000000800 */
[----:B------:R-:W1:Y:S01]  /*14d50*/  SHFL.IDX PT, R64, R64, RZ, 0x1f ;  /* 0x00001fff40407589 */ /* 0x000e6200000e0000 */
[----:B0-----:R-:W-:-:S05]  /*14d60*/  FSEL R65, R67, RZ, !P1 ;  /* 0x000000ff43417208 */ /* 0x001fca0004800000 */
[----:B------:R-:W-:Y:S01]  /*14d70*/  FADD.FTZ R118, -R65, R43 ;  /* 0x0000002b41767221 */ /* 0x000fe20000010100 */
[----:B------:R-:W-:Y:S01]  /*14d80*/  FMUL.FTZ R43, R67, R67 ;  /* 0x00000043432b7220 */ /* 0x000fe20000410000 */
[C---:B------:R-:W-:Y:S01]  /*14d90*/  FADD.FTZ R130, -R65.reuse, R41 ;  /* 0x0000002941827221 */ /* 0x040fe20000010100 */
[C---:B------:R-:W-:Y:S01]  /*14da0*/  FADD.FTZ R66, -R65.reuse, R36 ;  /* 0x0000002441427221 */ /* 0x040fe20000010100 */
[C---:B------:R-:W-:Y:S01]  /*14db0*/  FADD.FTZ R114, -R65.reuse, R37 ;  /* 0x0000002541727221 */ /* 0x040fe20000010100 */
[C---:B------:R-:W-:Y:S01]  /*14dc0*/  FADD.FTZ R124, -R65.reuse, R38 ;  /* 0x00000026417c7221 */ /* 0x040fe20000010100 */
[----:B------:R-:W0:Y:S01]  /*14dd0*/  @!P0 LDC.64 R36, c[0x0][0x3c0] ;  /* 0x0000f000ff248b82 */ /* 0x000e220000000a00 */
[----:B------:R-:W-:Y:S01]  /*14de0*/  FADD.FTZ R126, -R65, R39 ;  /* 0x00000027417e7221 */ /* 0x000fe20000010100 */
[----:B-1----:R-:W-:Y:S01]  /*14df0*/  FFMA.FTZ R41, R64, UR20, R111 ;  /* 0x0000001440297c23 */ /* 0x002fe2000801006f */
[----:B------:R-:W-:Y:S01]  /*14e00*/  FSEL R64, R43, RZ, P1 ;  /* 0x000000ff2b407208 */ /* 0x000fe20000800000 */
[C---:B------:R-:W-:Y:S01]  /*14e10*/  FADD.FTZ R128, -R65.reuse, R40 ;  /* 0x0000002841807221 */ /* 0x040fe20000010100 */
[C---:B------:R-:W-:Y:S01]  /*14e20*/  FADD.FTZ R42, -R65.reuse, R42 ;  /* 0x0000002a412a7221 */ /* 0x040fe20000010100 */
[C---:B------:R-:W-:Y:S01]  /*14e30*/  FADD.FTZ R44, -R65.reuse, R44 ;  /* 0x0000002c412c7221 */ /* 0x040fe20000010100 */
[----:B------:R-:W-:Y:S01]  /*14e40*/  FADD.FTZ R122, -R65, R45 ;  /* 0x0000002d417a7221 */ /* 0x000fe20000010100 */
[----:B------:R-:W-:Y:S01]  /*14e50*/  FADD.FTZ R41, R41, R64 ;  /* 0x0000004029297221 */ /* 0x000fe20000010000 */
[----:B------:R-:W1:Y:S01]  /*14e60*/  @!P0 LDC.64 R38, c[0x0][0x3c8] ;  /* 0x0000f200ff268b82 */ /* 0x000e620000000a00 */
        /* <DEDUP_REMOVED lines=22> */
[----:B------:R-:W2:Y:S01]  /*14fd0*/  MUFU.RSQ R41, R41 ;  /* 0x0000002900297308 */ /* 0x000ea20000001400 */
[----:B------:R-:W3:Y:S01]  /*14fe0*/  LDC.64 R64, c[0x0][0x428] ;  /* 0x00010a00ff407b82 */ /* 0x000ee20000000a00 */
[----:B------:R-:W-:Y:S01]  /*14ff0*/  MOV R43, UR18 ;  /* 0x00000012002b7c02 */ /* 0x000fe20008000f00 */
[----:B------:R-:W-:-:S04]  /*15000*/  UIADD3 UR18, UPT, UPT, UR18, UR16, URZ ;  /* 0x0000001012127290 */ /* 0x000fc8000fffe0ff */
[----:B0-----:R-:W-:Y:S01]  /*15010*/  @!P0 IMAD.WIDE R36, R43, 0x4, R36 ;  /* 0x000000042b248825 */ /* 0x001fe200078e0224 */
[----:B------:R-:W-:-:S03]  /*15020*/  UISETP.GE.AND UP1, UPT, UR18, UR17, UPT ;  /* 0x000000111200728c */ /* 0x000fc6000bf26270 */
[----:B-1----:R-:W-:Y:S01]  /*15030*/  @!P0 IMAD.WIDE R38, R43, 0x4, R38 ;  /* 0x000000042b268825 */ /* 0x002fe200078e0226 */
[----:B------:R0:W-:Y:S03]  /*15040*/  @!P0 STG.E desc[UR10][R36.64], R67 ;  /* 0x0000004324008986 */ /* 0x0001e6000c10190a */
[C---:B--2---:R-:W-:Y:S01]  /*15050*/  FMUL.FTZ R45, R41.reuse, R66 ;  /* 0x00000042292d7220 */ /* 0x044fe20000410000 */
        /* <DEDUP_REMOVED lines=12> */
[C---:B0-----:R-:W-:Y:S01]  /*15120*/  FMUL.FTZ R37, R41.reuse, R48 ;  /* 0x0000003029257220 */ /* 0x041fe20000410000 */
[----:B------:R-:W-:Y:S01]  /*15130*/  FMUL.FTZ R40, R41, R134 ;  /* 0x0000008629287220 */ /* 0x000fe20000410000 */
[----:B------:R-:W-:Y:S01]  /*15140*/  FFMA.FTZ R45, R47, R99, R96 ;  /* 0x000000632f2d7223 */ /* 0x000fe20000010060 */
[C---:B------:R-:W-:Y:S01]  /*15150*/  FMUL.FTZ R43, R41.reuse, R132 ;  /* 0x00000084292b7220 */ /* 0x040fe20000410000 */
[C---:B------:R-:W-:Y:S01]  /*15160*/  FMUL.FTZ R115, R41.reuse, R50 ;  /* 0x0000003229737220 */ /* 0x040fe20000410000 */
[----:B------:R-:W-:Y:S01]  /*15170*/  FMUL.FTZ R42, R41, R52 ;  /* 0x00000034292a7220 */ /* 0x000fe20000410000 */
[----:B---3--:R-:W-:-:S04]  /*15180*/  IMAD.WIDE.U32 R110, R110, 0x10, R64 ;  /* 0x000000106e6e7825 */ /* 0x008fc800078e0040 */
[----:B------:R-:W-:Y:S01]  /*15190*/  FFMA.FTZ R46, R49, R97, R94 ;  /* 0x00000061312e7223 */ /* 0x000fe2000001005e */
[----:B------:R-:W-:Y:S01]  /*151a0*/  FFMA.FTZ R47, R51, R95, R92 ;  /* 0x0000005f332f7223 */ /* 0x000fe2000001005c */
        /* <DEDUP_REMOVED lines=13> */
[----:B------:R0:W-:Y:S01]  /*15280*/  @!P0 STG.E desc[UR10][R38.64], R41 ;  /* 0x0000002926008986 */ /* 0x0001e2000c10190a */
        /* <DEDUP_REMOVED lines=9> */
[----:B------:R-:W-:Y:S01]  /*15320*/  FFMA.FTZ R36, R37, R77, R74 ;  /* 0x0000004d25247223 */ /* 0x000fe2000001004a */
[C---:B------:R-:W-:Y:S01]  /*15330*/  FMUL.FTZ R139, R41.reuse, R148 ;  /* 0x00000094298b7220 */ /* 0x040fe20000410000 */
[----:B0-----:R-:W-:Y:S01]  /*15340*/  FFMA.FTZ R39, R40, R28, R9 ;  /* 0x0000001c28277223 */ /* 0x001fe20000010009 */
[C---:B------:R-:W-:Y:S01]  /*15350*/  FMUL.FTZ R70, R41.reuse, R70 ;  /* 0x0000004629467220 */ /* 0x040fe20000410000 */
[----:B------:R-:W-:Y:S01]  /*15360*/  FMUL.FTZ R71, R41, R150 ;  /* 0x0000009629477220 */ /* 0x000fe20000410000 */
[----:B------:R-:W-:-:S04]  /*15370*/  IMAD.WIDE.U32 R56, R117, 0x10, R64 ;  /* 0x0000001075387825 */ /* 0x000fc800078e0040 */
[----:B------:R-:W-:Y:S01]  /*15380*/  FFMA.FTZ R37, R43, R27, R10 ;  /* 0x0000001b2b257223 */ /* 0x000fe2000001000a */
[----:B------:R-:W-:Y:S01]  /*15390*/  FFMA.FTZ R38, R115, R29, R72 ;  /* 0x0000001d73267223 */ /* 0x000fe20000010048 */
[----:B------:R-:W-:Y:S01]  /*153a0*/  FFMA.FTZ R40, R42, R26, R75 ;  /* 0x0000001a2a287223 */ /* 0x000fe2000001004b */
[----:B------:R-:W-:Y:S01]  /*153b0*/  IMAD.WIDE.U32 R58, R127, 0x10, R64 ;  /* 0x000000107f3a7825 */ /* 0x000fe200078e0040 */
[----:B------:R0:W-:Y:S03]  /*153c0*/  STG.E.128 desc[UR10][R110.64], R44 ;  /* 0x0000002c6e007986 */ /* 0x0001e6000c101d0a */
        /* <DEDUP_REMOVED lines=8> */
[----:B------:R3:W-:Y:S04]  /*15450*/  STG.E.128 desc[UR10][R56.64], R36 ;  /* 0x0000002438007986 */ /* 0x0007e8000c101d0a */
[----:B------:R3:W-:Y:S01]  /*15460*/  STG.E.128 desc[UR10][R58.64], R40 ;  /* 0x000000283a007986 */ /* 0x0007e2000c101d0a */
[----:B0-----:R-:W-:Y:S01]  /*15470*/  FFMA.FTZ R44, R118, R22, R73 ;  /* 0x00000016762c7223 */ /* 0x001fe20000010049 */
[----:B------:R-:W-:Y:S01]  /*15480*/  FFMA.FTZ R45, R123, R19, R6 ;  /* 0x000000137b2d7223 */ /* 0x000fe20000010006 */
[----:B------:R-:W-:Y:S01]  /*15490*/  FFMA.FTZ R46, R125, R21, R32 ;  /* 0x000000157d2e7223 */ /* 0x000fe20000010020 */
[----:B------:R-:W-:Y:S01]  /*154a0*/  FFMA.FTZ R47, R122, R20, R5 ;  /* 0x000000147a2f7223 */ /* 0x000fe20000010005 */
        /* <DEDUP_REMOVED lines=8> */
[----:B------:R3:W-:Y:S04]  /*15530*/  STG.E.128 desc[UR10][R60.64], R44 ;  /* 0x0000002c3c007986 */ /* 0x0007e8000c101d0a */
[----:B------:R3:W-:Y:S04]  /*15540*/  STG.E.128 desc[UR10][R62.64], R48 ;  /* 0x000000303e007986 */ /* 0x0007e8000c101d0a */
[----:B------:R3:W-:Y:S01]  /*15550*/  STG.E.128 desc[UR10][R64.64], R52 ;  /* 0x0000003440007986 */ /* 0x0007e2000c101d0a */
[----:B------:R-:W-:Y:S05]  /*15560*/  BRA.U !UP1, `(.L_x_22200) ;  /* 0xfffffeb909ec7547 */ /* 0x000fea000b83ffff */
[----:B------:R-:W-:Y:S05]  /*15570*/  EXIT ;  /* 0x000000000000794d */ /* 0x000fea0003800000 */
.L_x_22201:
        /* <DEDUP_REMOVED lines=16> */
.L_x_27335:


//--------------------- .text._ZN10layer_norm13ln_fwd_kernelINS_13Kernel_traitsI6__halfffffjLj4096ELj1ELj1ELj4ELj16ENS_18Kernel_traits_baseILj4096ES2_ffffjLj128EEEEELb1ELb0ELb1ELb0EEEvNS_9FwdParamsE --------------------------
	.section	.text._ZN10layer_norm13ln_fwd_kernelINS_13Kernel_traitsI6__halfffffjLj4096ELj1ELj1ELj4ELj16ENS_18Kernel_traits_baseILj4096ES2_ffffjLj128EEEEELb1ELb0ELb1ELb0EEEvNS_9FwdParamsE,"ax",@progbits
	.align	128
        .global         _ZN10layer_norm13ln_fwd_kernelINS_13Kernel_traitsI6__halfffffjLj4096ELj1ELj1ELj4ELj16ENS_18Kernel_traits_baseILj4096ES2_ffffjLj128EEEEELb1ELb0ELb1ELb0EEEvNS_9FwdParamsE
        .type           _ZN10layer_norm13ln_fwd_kernelINS_13Kernel_traitsI6__halfffffjLj4096ELj1ELj1ELj4ELj16ENS_18Kernel_traits_baseILj4096ES2_ffffjLj128EEEEELb1ELb0ELb1ELb0EEEvNS_9FwdParamsE,@function
        .size           _ZN10layer_norm13ln_fwd_kernelINS_13Kernel_traitsI6__halfffffjLj4096ELj1ELj1ELj4ELj16ENS_18Kernel_traits_baseILj4096ES2_ffffjLj128EEEEELb1ELb0ELb1ELb0EEEvNS_9FwdParamsE,(.L_x_27336 - _ZN10layer_norm13ln_fwd_kernelINS_13Kernel_traitsI6__halfffffjLj4096ELj1ELj1ELj4ELj16ENS_18Kernel_traits_baseILj4096ES2_ffffjLj128EEEEELb1ELb0ELb1ELb0EEEvNS_9FwdParamsE)
        .other          _ZN10layer_norm13ln_fwd_kernelINS_13Kernel_traitsI6__halfffffjLj4096ELj1ELj1ELj4ELj16ENS_18Kernel_traits_baseILj4096ES2_ffffjLj128EEEEELb1ELb0ELb1ELb0EEEvNS_9FwdParamsE,@"STO_CUDA_ENTRY STV_DEFAULT"
_ZN10layer_norm13ln_fwd_kernelINS_13Kernel_traitsI6__halfffffjLj4096ELj1ELj1ELj4ELj16ENS_18Kernel_traits_baseILj4096ES2_ffffjLj128EEEEELb1ELb0ELb1ELb0EEEvNS_9FwdParamsE:
.text._ZN10layer_norm13ln_fwd_kernelINS_13Kernel_traitsI6__halfffffjLj4096ELj1ELj1ELj4ELj16ENS_18Kernel_traits_baseILj4096ES2_ffffjLj128EEEEELb1ELb0ELb1ELb0EEEvNS_9FwdParamsE:
        /* <DEDUP_REMOVED lines=12> */
[----:B---3--:R-:W2:Y:S01]  /*00c0*/  @P0 LDG.E.64 R2, desc[UR12][R2.64] ;  /* 0x0000000c02020981 */ /* 0x008ea2000c1e1b00 */
[----:B-1----:R-:W-:Y:S01]  /*00d0*/  @P0 MOV R9, R7 ;  /* 0x0000000700090202 */ /* 0x002fe20000000f00 */
[----:B------:R-:W1:Y:S04]  /*00e0*/  @P0 LDC R11, c[0x0][0x460] ;  /* 0x00011800ff0b0b82 */ /* 0x000e680000000800 */
[----:B----4-:R3:W1:Y:S01]  /*00f0*/  @P0 LDG.E.64 R4, desc[UR12][R8.64] ;  /* 0x0000000c08040981 */ /* 0x010662000c1e1b00 */
[----:B0-----:R-:W-:Y:S01]  /*0100*/  UISETP.NE.U32.AND UP0, UPT, UR4, URZ, UPT ;  /* 0x000000ff0400728c */ /* 0x001fe2000bf05070 */
[----:B------:R-:W-:Y:S02]  /*0110*/  BSSY.RECONVERGENT B0, `(.L_x_22202) ;  /* 0x0000098000007945 */ /* 0x000fe40003800200 */
[----:B------:R-:W0:Y:S01]  /*0120*/  S2UR UR22, SR_CTAID.X ;  /* 0x00000000001679c3 */ /* 0x000e220000002500 */
[----:B-----5:R-:W-:Y:S01]  /*0130*/  SHF.R.S32.HI R0, RZ, 0x1f, R13 ;  /* 0x0000001fff007819 */ /* 0x020fe2000001140d */
[----:B------:R-:W-:-:S03]  /*0140*/  UISETP.NE.AND.EX UP0, UPT, UR5, URZ, UPT, UP0 ;  /* 0x000000ff0500728c */ /* 0x000fc6000bf05300 */
[----:B------:R-:W-:Y:S02]  /*0150*/  LEA.HI R0, R0, R13, RZ, 0x2 ;  /* 0x0000000d00007211 */ /* 0x000fe400078f10ff */
[----:B---3--:R-:W-:-:S04]  /*0160*/  LOP3.LUT R9, R14, 0x60, RZ, 0xc0, !PT ;  /* 0x000000600e097812 */ /* 0x008fc800078ec0ff */
[----:B------:R-:W-:Y:S02]  /*0170*/  LOP3.LUT R80, R9, 0x1f, R14, 0xf8, !PT ;  /* 0x0000001f09507812 */ /* 0x000fe400078ef80e */
[----:B--2---:R-:W-:Y:S02]  /*0180*/  @P0 R2UR UR15, R3 ;  /* 0x00000000030f02ca */ /* 0x004fe400000e0000 */
[----:B------:R-:W0:Y:S01]  /*0190*/  LDC R3, c[0x0][0x360] ;  /* 0x0000d800ff037b82 */ /* 0x000e220000000800 */
[----:B------:R-:W-:Y:S02]  /*01a0*/  @P0 R2UR UR14, R2 ;  /* 0x00000000020e02ca */ /* 0x000fe400000e0000 */
[----:B------:R-:W-:Y:S02]  /*01b0*/  LOP3.LUT R2, R80, 0x7f, RZ, 0x3c, !PT ;  /* 0x0000007f50027812 */ /* 0x000fe400078e3cff */
[----:B-1----:R-:W-:-:S05]  /*01c0*/  @P0 IADD3 R8, P1, PT, R4, R11, RZ ;  /* 0x0000000b04080210 */ /* 0x002fca0007f3e0ff */
[----:B------:R-:W-:Y:S01]  /*01d0*/  @P0 IMAD.X R7, RZ, RZ, R5, P1 ;  /* 0x000000ffff070224 */ /* 0x000fe200008e0605 */
[----:B------:R-:W-:Y:S01]  /*01e0*/  SHF.R.S32.HI R5, RZ, 0x2, R0 ;  /* 0x00000002ff057819 */ /* 0x000fe20000011400 */
[----:B------:R-:W-:Y:S01]  /*01f0*/  UIADD3 UR26, UPT, UPT, UR15, -0x4498517b, URZ ;  /* 0xbb67ae850f1a7890 */ /* 0x000fe2000fffe0ff */
[----:B------:R-:W-:Y:S01]  /*0200*/  LOP3.LUT R0, R14, 0x1f, RZ, 0xc0, !PT ;  /* 0x0000001f0e007812 */ /* 0x000fe200078ec0ff */
[----:B------:R-:W-:Y:S01]  /*0210*/  UIADD3 UR25, UPT, UPT, UR14, -0x61c88647, URZ ;  /* 0x9e3779b90e197890 */ /* 0x000fe2000fffe0ff */
[--C-:B------:R-:W-:Y:S01]  /*0220*/  SHF.R.U64 R77, R8, 0x2, R7.reuse ;  /* 0x00000002084d7819 */ /* 0x100fe20000001207 */
[----:B------:R-:W-:Y:S01]  /*0230*/  IMAD.IADD R79, R5, 0x1, R2 ;  /* 0x00000001054f7824 */ /* 0x000fe200078e0202 */
[----:B------:R-:W-:Y:S01]  /*0240*/  SHF.R.U32.HI R76, RZ, 0x2, R7 ;  /* 0x00000002ff4c7819 */ /* 0x000fe20000011607 */
[----:B------:R-:W-:Y:S02]  /*0250*/  UIADD3 UR27, UPT, UPT, UR14, 0x3c6ef372, URZ ;  /* 0x3c6ef3720e1b7890 */ /* 0x000fe4000fffe0ff */
[----:B------:R-:W-:-:S02]  /*0260*/  UIADD3 UR28, UPT, UPT, UR15, 0x76cf5d0a, URZ ;  /* 0x76cf5d0a0f1c7890 */ /* 0x000fc4000fffe0ff */
[----:B------:R-:W-:Y:S01]  /*0270*/  UIADD3 UR29, UPT, UPT, UR14, -0x255992d5, URZ ;  /* 0xdaa66d2b0e1d7890 */ /* 0x000fe2000fffe0ff */
[----:B0-----:R-:W-:Y:S01]  /*0280*/  IMAD R78, R3, UR22, R14 ;  /* 0x00000016034e7c24 */ /* 0x001fe2000f8e020e */
        /* <DEDUP_REMOVED lines=23> */
[----:B------:R-:W1:Y:S01]  /*0400*/  @P2 LDC.64 R40, c[0x0][0x438] ;  /* 0x00010e00ff282b82 */ /* 0x000e620000000a00 */
[----:B------:R-:W-:-:S07]  /*0410*/  @P1 LOP3.LUT R15, R80, 0x80, RZ, 0xfc, !PT ;  /* 0x00000080500f1812 */ /* 0x000fce00078efcff */
[----:B------:R-:W2:Y:S08]  /*0420*/  @P3 LDC.64 R36, c[0x0][0x3d0] ;  /* 0x0000f400ff243b82 */ /* 0x000eb00000000a00 */
[----:B------:R-:W3:Y:S01]  /*0430*/  @P3 LDC.64 R44, c[0x0][0x438] ;  /* 0x00010e00ff2c3b82 */ /* 0x000ee20000000a00 */
[----:B0-----:R-:W-:-:S05]  /*0440*/  @P2 IMAD.WIDE.U32 R38, R15, 0x8, R38 ;  /* 0x000000080f262825 */ /* 0x001fca00078e0026 */
        /* <DEDUP_REMOVED lines=52> */
.L_x_22203:
        /* <DEDUP_REMOVED lines=10> */
[----:B------:R-:W2:Y:S01]  /*0830*/  @P4 LDC.64 R44, c[0x0][0x3d0] ;  /* 0x0000f400ff2c4b82 */ /* 0x000ea20000000a00 */
[----:B------:R-:W-:-:S07]  /*0840*/  @P6 LOP3.LUT R15, R80, 0x80, RZ, 0xfc, !PT ;  /* 0x00000080500f6812 */ /* 0x000fce00078efcff */
[----:B------:R-:W3:Y:S01]  /*0850*/  @P3 LDC.64 R46, c[0x0][0x3d0] ;  /* 0x0000f400ff2e3b82 */ /* 0x000ee20000000a00 */
[----:B0-----:R-:W-:Y:S01]  /*0860*/  @P6 IMAD.WIDE.U32 R40, R80, 0x8, R38 ;  /* 0x0000000850286825 */ /* 0x001fe200078e0026 */
[----:B------:R-:W-:-:S04]  /*0870*/  @P6 CS2R R68, SRZ ;  /* 0x0000000000446805 */ /* 0x000fc8000001ff00 */
[----:B------:R0:W5:Y:S01]  /*0880*/  @P6 LDG.E.64 R2, desc[UR12][R40.64] ;  /* 0x0000000c28026981 */ /* 0x000162000c1e1b00 */
[----:B------:R-:W-:Y:S01]  /*0890*/  ISETP.GE.U32.AND P6, PT, R79, 0x400, PT ;  /* 0x000004004f00780c */ /* 0x000fe20003fc6070 */
[----:B------:R-:W4:Y:S01]  /*08a0*/  @P2 LDC.64 R48, c[0x0][0x3d0] ;  /* 0x0000f400ff302b82 */ /* 0x000f220000000a00 */
[----:B-1----:R-:W-:-:S04]  /*08b0*/  @P5 IMAD.WIDE.U32 R38, R15, 0x8, R42 ;  /* 0x000000080f265825 */ /* 0x002fc800078e002a */
[----:B------:R-:W-:Y:S01]  /*08c0*/  @P5 VIADD R15, R15, 0x80 ;  /* 0x000000800f0f5836 */ /* 0x000fe20000000000 */
[----:B------:R1:W5:Y:S02]  /*08d0*/  @P5 LDG.E.64 R10, desc[UR12][R38.64] ;  /* 0x0000000c260a5981 */ /* 0x000364000c1e1b00 */
[----:B------:R-:W1:Y:S01]  /*08e0*/  @P1 LDC.64 R50, c[0x0][0x3d0] ;  /* 0x0000f400ff321b82 */ /* 0x000e620000000a00 */
[C---:B--2---:R-:W-:Y:S01]  /*08f0*/  @P4 IMAD.WIDE.U32 R44, R15.reuse, 0x8, R44 ;  /* 0x000000080f2c4825 */ /* 0x044fe200078e002c */
[----:B------:R-:W-:-:S04]  /*0900*/  @P4 IADD3 R15, PT, PT, R15, 0x80, RZ ;  /* 0x000000800f0f4810 */ /* 0x000fc80007ffe0ff */
[----:B------:R2:W5:Y:S02]  /*0910*/  @P4 LDG.E.64 R12, desc[UR12][R44.64] ;  /* 0x0000000c2c0c4981 */ /* 0x000564000c1e1b00 */
[----:B------:R-:W2:Y:S01]  /*0920*/  @P0 LDC.64 R42, c[0x0][0x3d0] ;  /* 0x0000f400ff2a0b82 */ /* 0x000ea20000000a00 */
[----:B---3--:R-:W-:-:S04]  /*0930*/  @P3 IMAD.WIDE.U32 R46, R15, 0x8, R46 ;  /* 0x000000080f2e3825 */ /* 0x008fc800078e002e */
[----:B------:R-:W-:Y:S01]  /*0940*/  @P3 VIADD R15, R15, 0x80 ;  /* 0x000000800f0f3836 */ /* 0x000fe20000000000 */
[----:B------:R3:W5:Y:S02]  /*0950*/  @P3 LDG.E.64 R28, desc[UR12][R46.64] ;  /* 0x0000000c2e1c3981 */ /* 0x000764000c1e1b00 */
[----:B0-----:R-:W0:Y:S01]  /*0960*/  @P6 LDC.64 R40, c[0x0][0x3d0] ;  /* 0x0000f400ff286b82 */ /* 0x001e220000000a00 */
[----:B----4-:R-:W-:-:S04]  /*0970*/  @P2 IMAD.WIDE.U32 R48, R15, 0x8, R48 ;  /* 0x000000080f302825 */ /* 0x010fc800078e0030 */
[----:B------:R-:W-:Y:S01]  /*0980*/  @P2 VIADD R15, R15, 0x80 ;  /* 0x000000800f0f2836 */ /* 0x000fe20000000000 */
[----:B------:R3:W5:Y:S03]  /*0990*/  @P2 LDG.E.64 R30, desc[UR12][R48.64] ;  /* 0x0000000c301e2981 */ /* 0x000766000c1e1b00 */
[C---:B-1----:R-:W-:Y:S01]  /*09a0*/  @P1 IMAD.WIDE.U32 R50, R15.reuse, 0x8, R50 ;  /* 0x000000080f321825 */ /* 0x042fe200078e0032 */
[----:B------:R-:W-:-:S04]  /*09b0*/  @P1 IADD3 R15, PT, PT, R15, 0x80, RZ ;  /* 0x000000800f0f1810 */ /* 0x000fc80007ffe0ff */
[----:B------:R3:W5:Y:S01]  /*09c0*/  @P1 LDG.E.64 R32, desc[UR12][R50.64] ;  /* 0x0000000c32201981 */ /* 0x000762000c1e1b00 */
[----:B--2---:R-:W-:-:S04]  /*09d0*/  @P0 IMAD.WIDE.U32 R42, R15, 0x8, R42 ;  /* 0x000000080f2a0825 */ /* 0x004fc800078e002a */
[----:B------:R-:W-:Y:S01]  /*09e0*/  @P0 VIADD R15, R15, 0x80 ;  /* 0x000000800f0f0836 */ /* 0x000fe20000000000 */
[----:B------:R3:W5:Y:S03]  /*09f0*/  @P0 LDG.E.64 R34, desc[UR12][R42.64] ;  /* 0x0000000c2a220981 */ /* 0x000766000c1e1b00 */
        /* <DEDUP_REMOVED lines=9> */
.L_x_22204:
[----:B------:R-:W-:Y:S05]  /*0a90*/  BSYNC.RECONVERGENT B0 ;  /* 0x0000000000007941 */ /* 0x000fea0003800200 */
.L_x_22202:
[----:B------:R-:W0:Y:S02]  /*0aa0*/  LDCU UR4, c[0x0][0x384] ;  /* 0x00007080ff0477ac */ /* 0x000e240008000800 */
[----:B0-----:R-:W-:-:S06]  /*0ab0*/  UISETP.GE.AND UP0, UPT, UR22, UR4, UPT ;  /* 0x000000041600728c */ /* 0x001fcc000bf06270 */
[----:B------:R-:W-:-:S13]  /*0ac0*/  PLOP3.LUT P0, PT, PT, PT, UP0, 0x80, 0x8 ;  /* 0x000000000008781c */ /* 0x000fda0003f0f008 */
[----:B------:R-:W-:Y:S05]  /*0ad0*/  @P0 EXIT ;  /* 0x000000000000094d */ /* 0x000fea0003800000 */
[----:B-----5:R-:W-:Y:S01]  /*0ae0*/  MOV R83, R12 ;  /* 0x0000000c00537202 */ /* 0x020fe20000000f00 */
[----:B------:R-:W-:Y:S01]  /*0af0*/  IMAD.MOV.U32 R39, RZ, RZ, R11 ;  /* 0x000000ffff277224 */ /* 0x000fe200078e000b */
[--C-:B------:R-:W-:Y:S01]  /*0b00*/  SHF.R.U64 R84, R12, 0x10, R13.reuse ;  /* 0x000000100c547819 */ /* 0x100fe2000000120d */
[--C-:B------:R-:W-:Y:S01]  /*0b10*/  IMAD.MOV.U32 R40, RZ, RZ, R13.reuse ;  /* 0x000000ffff287224 */ /* 0x100fe200078e000d */
[----:B------:R-:W-:Y:S01]  /*0b20*/  SHF.R.U32.HI R12, RZ, 0x10, R13 ;  /* 0x00000010ff0c7819 */ /* 0x000fe2000001160d */
[----:B------:R-:W-:Y:S01]  /*0b30*/  IMAD.MOV.U32 R15, RZ, RZ, R2 ;  /* 0x000000ffff0f7224 */ /* 0x000fe200078e0002 */
[--C-:B------:R-:W-:Y:S01]  /*0b40*/  SHF.R.U64 R82, R10, 0x10, R11.reuse ;  /* 0x000000100a527819 */ /* 0x100fe2000000120b */
[----:B------:R-:W-:Y:S01]  /*0b50*/  IMAD.MOV.U32 R85, RZ, RZ, R28 ;  /* 0x000000ffff557224 */ /* 0x000fe200078e001c */
[----:B------:R-:W-:Y:S01]  /*0b60*/  PRMT R84, R84, 0x5410, R12 ;  /* 0x0000541054547816 */ /* 0x000fe2000000000c */
[----:B------:R-:W-:Y:S01]  /*0b70*/  IMAD.HI.U32 R12, R77, -0x2daee0ad, RZ ;  /* 0xd2511f534d0c7827 */ /* 0x000fe200078e00ff */
[----:B------:R-:W-:Y:S01]  /*0b80*/  SHF.R.U32.HI R46, RZ, 0x10, R11 ;  /* 0x00000010ff2e7819 */ /* 0x000fe2000001160b */
[----:B------:R-:W0:Y:S01]  /*0b90*/  LDCU.U8 UR4, c[0x0][0x410] ;  /* 0x00008200ff0477ac */ /* 0x000e220008000000 */
[----:B------:R-:W-:Y:S01]  /*0ba0*/  LOP3.LUT R11, R5, 0x7f, RZ, 0xc0, !PT ;  /* 0x0000007f050b7812 */ /* 0x000fe200078ec0ff */
[----:B------:R-:W-:Y:S01]  /*0bb0*/  IMAD.HI.U32 R13, R78, -0x326172a9, RZ ;  /* 0xcd9e8d574e0d7827 */ /* 0x000fe200078e00ff */
[--C-:B------:R-:W-:Y:S01]  /*0bc0*/  SHF.R.U64 R86, R28, 0x10, R29.reuse ;  /* 0x000000101c567819 */ /* 0x100fe2000000121d */
[----:B------:R-:W1:Y:S01]  /*0bd0*/  LDCU UR23, c[0x0][0x404] ;  /* 0x00008080ff1777ac */ /* 0x000e620008000800 */
[----:B------:R-:W-:Y:S01]  /*0be0*/  SHF.R.U32.HI R28, RZ, 0x10, R29 ;  /* 0x00000010ff1c7819 */ /* 0x000fe2000001161d */
[----:B------:R-:W-:Y:S01]  /*0bf0*/  IMAD.MOV.U32 R87, RZ, RZ, R30 ;  /* 0x000000ffff577224 */ /* 0x000fe200078e001e */
[----:B------:R-:W-:Y:S01]  /*0c00*/  LOP3.LUT R12, R12, UR15, RZ, 0x3c, !PT ;  /* 0x0000000f0c0c7c12 */ /* 0x000fe2000f8e3cff */
[----:B------:R-:W-:Y:S01]  /*0c10*/  IMAD.MOV.U32 R42, RZ, RZ, R31 ;  /* 0x000000ffff2a7224 */ /* 0x000fe200078e001f */
[----:B------:R-:W-:Y:S01]  /*0c20*/  VIADDMNMX R9, R11, -R9, RZ, !PT ;  /* 0x800000090b097246 */ /* 0x000fe200078001ff */
[C---:B------:R-:W-:Y:S01]  /*0c30*/  IMAD R11, R0.reuse, -0x20, R11 ;  /* 0xffffffe0000b7824 */ /* 0x040fe200078e020b */
[----:B------:R-:W-:Y:S01]  /*0c40*/  PRMT R0, R0, 0x5410, R15 ;  /* 0x0000541000007816 */ /* 0x000fe2000000000f */
[----:B------:R-:W-:Y:S01]  /*0c50*/  IMAD.HI.U32 R15, R12, -0x326172a9, RZ ;  /* 0xcd9e8d570c0f7827 */ /* 0x000fe200078e00ff */
[----:B------:R-:W-:Y:S01]  /*0c60*/  PRMT R86, R86, 0x5410, R28 ;  /* 0x0000541056567816 */ /* 0x000fe2000000001c */
[----:B------:R-:W2:Y:S01]  /*0c70*/  LDCU UR44, c[0x0][0x388] ;  /* 0x00007100ff2c77ac */ /* 0x000ea20008000800 */
[----:B------:R-:W-:Y:S01]  /*0c80*/  LOP3.LUT R13, R76, UR14, R13, 0x96, !PT ;  /* 0x0000000e4c0d7c12 */ /* 0x000fe2000f8e960d */
[----:B------:R-:W-:Y:S01]  /*0c90*/  IMAD R28, R78, -0x326172a9, RZ ;  /* 0xcd9e8d574e1c7824 */ /* 0x000fe200078e02ff */
[----:B------:R-:W-:Y:S01]  /*0ca0*/  MOV R41, R29 ;  /* 0x0000001d00297202 */ /* 0x000fe20000000f00 */
[----:B------:R-:W-:Y:S01]  /*0cb0*/  IMAD.MOV.U32 R94, RZ, RZ, R34 ;  /* 0x000000ffff5e7224 */ /* 0x000fe200078e0022 */
[----:B------:R-:W-:Y:S01]  /*0cc0*/  SHF.R.U64 R91, R30, 0x10, R31 ;  /* 0x000000101e5b7819 */ /* 0x000fe2000000121f */
[----:B------:R-:W-:Y:S01]  /*0cd0*/  IMAD R30, R77, -0x2daee0ad, RZ ;  /* 0xd2511f534d1e7824 */ /* 0x000fe200078e02ff */
[----:B------:R-:W-:Y:S01]  /*0ce0*/  LOP3.LUT R15, R28, UR25, R15, 0x96, !PT ;  /* 0x000000191c0f7c12 */ /* 0x000fe2000f8e960f */
[C---:B------:R-:W-:Y:S01]  /*0cf0*/  IMAD.HI.U32 R29, R13.reuse, -0x2daee0ad, RZ ;  /* 0xd2511f530d1d7827 */ /* 0x040fe200078e00ff */
[----:B------:R-:W-:Y:S01]  /*0d00*/  SHF.R.U32.HI R31, RZ, 0x10, R31 ;  /* 0x00000010ff1f7819 */ /* 0x000fe2000001161f */
[----:B------:R-:W3:Y:S01]  /*0d10*/  LDCU UR24, c[0x0][0x400] ;  /* 0x00008000ff1877ac */ /* 0x000ee20008000800 */
[----:B------:R-:W-:Y:S01]  /*0d20*/  SHF.R.U64 R96, R68, 0x10, R69 ;  /* 0x0000001044607819 */ /* 0x000fe20000001245 */
[----:B------:R-:W-:Y:S01]  /*0d30*/  IMAD R28, R13, -0x2daee0ad, RZ ;  /* 0xd2511f530d1c7824 */ /* 0x000fe200078e02ff */
[----:B------:R-:W-:Y:S01]  /*0d40*/  LOP3.LUT R29, R30, UR26, R29, 0x96, !PT ;  /* 0x0000001a1e1d7c12 */ /* 0x000fe2000f8e961d */
[----:B------:R-:W-:Y:S01]  /*0d50*/  IMAD.HI.U32 R13, R15, -0x2daee0ad, RZ ;  /* 0xd2511f530f0d7827 */ /* 0x000fe200078e00ff */
[----:B------:R-:W-:Y:S01]  /*0d60*/  PRMT R91, R91, 0x5410, R31 ;  /* 0x000054105b5b7816 */ /* 0x000fe2000000001f */
[----:B------:R-:W4:Y:S01]  /*0d70*/  LDCU.64 UR16, c[0x0][0x408] ;  /* 0x00008100ff1077ac */ /* 0x000f220008000a00 */
[----:B------:R-:W-:Y:S01]  /*0d80*/  MOV R92, R32 ;  /* 0x00000020005c7202 */ /* 0x000fe20000000f00 */
[----:B------:R-:W-:Y:S01]  /*0d90*/  IMAD R31, R12, -0x326172a9, RZ ;  /* 0xcd9e8d570c1f7824 */ /* 0x000fe200078e02ff */
[----:B------:R-:W-:Y:S01]  /*0da0*/  LOP3.LUT R13, R28, UR28, R13, 0x96, !PT ;  /* 0x0000001c1c0d7c12 */ /* 0x000fe2000f8e960d */
[----:B------:R-:W-:Y:S01]  /*0db0*/  IMAD.HI.U32 R12, R29, -0x326172a9, RZ ;  /* 0xcd9e8d571d0c7827 */ /* 0x000fe200078e00ff */
[----:B------:R-:W-:Y:S01]  /*0dc0*/  SHF.R.U64 R93, R32, 0x10, R33 ;  /* 0x00000010205d7819 */ /* 0x000fe20000001221 */
[----:B------:R-:W0:Y:S01]  /*0dd0*/  LDCU.64 UR18, c[0x0][0x3a0] ;  /* 0x00007400ff1277ac */ /* 0x000e220008000a00 */
[----:B------:R-:W-:Y:S01]  /*0de0*/  MOV R32, R35 ;  /* 0x0000002300207202 */ /* 0x000fe20000000f00 */
[----:B------:R-:W-:Y:S01]  /*0df0*/  IMAD R30, R15, -0x2daee0ad, RZ ;  /* 0xd2511f530f1e7824 */ /* 0x000fe200078e02ff */
[----:B------:R-:W-:Y:S01]  /*0e00*/  LOP3.LUT R12, R31, UR27, R12, 0x96, !PT ;  /* 0x0000001b1f0c7c12 */ /* 0x000fe2000f8e960c */
[----:B------:R-:W-:Y:S01]  /*0e10*/  IMAD R28, R29, -0x326172a9, RZ ;  /* 0xcd9e8d571d1c7824 */ /* 0x000fe200078e02ff */
[----:B------:R-:W-:Y:S01]  /*0e20*/  SHF.R.U64 R97, R26, 0x10, R27 ;  /* 0x000000101a617819 */ /* 0x000fe2000000121b */
[----:B------:R-:W-:Y:S01]  /*0e30*/  IMAD.HI.U32 R15, R13, -0x326172a9, RZ ;  /* 0xcd9e8d570d0f7827 */ /* 0x000fe200078e00ff */
[----:B------:R-:W-:Y:S01]  /*0e40*/  PRMT R94, R94, 0x5410, R32 ;  /* 0x000054105e5e7816 */ /* 0x000fe20000000020 */
[----:B------:R-:W1:Y:S01]  /*0e50*/  LDCU.128 UR8, c[0x0][0x3f0] ;  /* 0x00007e00ff0877ac */ /* 0x000e620008000c00 */
[----:B------:R-:W-:Y:S01]  /*0e60*/  SHF.R.U64 R107, R22, 0x10, R23 ;  /* 0x00000010166b7819 */ /* 0x000fe20000001217 */
[----:B------:R-:W-:Y:S01]  /*0e70*/  IMAD.HI.U32 R29, R12, -0x2daee0ad, RZ ;  /* 0xd2511f530c1d7827 */ /* 0x000fe200078e00ff */
[----:B------:R-:W-:Y:S01]  /*0e80*/  LOP3.LUT R15, R28, UR29, R15, 0x96, !PT ;  /* 0x0000001d1c0f7c12 */ /* 0x000fe2000f8e960f */
[----:B------:R-:W1:Y:S01]  /*0e90*/  LDCU.64 UR20, c[0x0][0x380] ;  /* 0x00007000ff1477ac */ /* 0x000e620008000a00 */
[----:B------:R-:W-:Y:S01]  /*0ea0*/  SHF.R.U64 R109, R18, 0x10, R19 ;  /* 0x00000010126d7819 */ /* 0x000fe20000001213 */
[----:B------:R-:W-:Y:S01]  /*0eb0*/  IMAD R31, R12, -0x2daee0ad, RZ ;  /* 0xd2511f530c1f7824 */ /* 0x000fe200078e02ff */
[----:B------:R-:W-:Y:S01]  /*0ec0*/  LOP3.LUT R29, R30, UR30, R29, 0x96, !PT ;  /* 0x0000001e1e1d7c12 */ /* 0x000fe2000f8e961d */
[----:B------:R-:W-:Y:S01]  /*0ed0*/  IMAD.HI.U32 R28, R15, -0x2daee0ad, RZ ;  /* 0xd2511f530f1c7827 */ /* 0x000fe200078e00ff */
[----:B------:R-:W-:Y:S01]  /*0ee0*/  SHF.R.U32.HI R30, RZ, 0x10, R69 ;  /* 0x00000010ff1e7819 */ /* 0x000fe20000011645 */
[----:B------:R-:W-:Y:S01]  /*0ef0*/  UPLOP3.LUT UP1, UPT, UPT, UPT, UPT, 0x40, 0x4 ;  /* 0x000000000004789c */ /* 0x000fe20003f2e870 */
[----:B------:R-:W-:Y:S01]  /*0f00*/  LOP3.LUT R5, R5, 0xffffff80, RZ, 0xc0, !PT ;  /* 0xffffff8005057812 */ /* 0x000fe200078ec0ff */
[----:B------:R-:W-:Y:S01]  /*0f10*/  IMAD R13, R13, -0x326172a9, RZ ;  /* 0xcd9e8d570d0d7824 */ /* 0x000fe200078e02ff */
[----:B------:R-:W-:Y:S01]  /*0f20*/  LOP3.LUT R28, R31, UR32, R28, 0x96, !PT ;  /* 0x000000201f1c7c12 */ /* 0x000fe2000f8e961c */
[C---:B------:R-:W-:Y:S01]  /*0f30*/  IMAD.HI.U32 R12, R29.reuse, -0x326172a9, RZ ;  /* 0xcd9e8d571d0c7827 */ /* 0x040fe200078e00ff */
[----:B------:R-:W-:Y:S01]  /*0f40*/  PRMT R96, R96, 0x5410, R30 ;  /* 0x0000541060607816 */ /* 0x000fe2000000001e */
[----:B0-----:R-:W-:Y:S01]  /*0f50*/  UISETP.NE.AND UP2, UPT, UR4, URZ, UPT ;  /* 0x000000ff0400728c */ /* 0x001fe2000bf45270 */
[----:B------:R-:W-:Y:S01]  /*0f60*/  SHF.R.U32.HI R31, RZ, 0x10, R27 ;  /* 0x00000010ff1f7819 */ /* 0x000fe2000001161b */
[----:B------:R-:W-:Y:S01]  /*0f70*/  IMAD R30, R29, -0x326172a9, RZ ;  /* 0xcd9e8d571d1e7824 */ /* 0x000fe200078e02ff */
[----:B------:R-:W-:Y:S01]  /*0f80*/  LOP3.LUT R12, R13, UR31, R12, 0x96, !PT ;  /* 0x0000001f0d0c7c12 */ /* 0x000fe2000f8e960c */
[----:B------:R-:W-:Y:S01]  /*0f90*/  IMAD.HI.U32 R13, R28, -0x326172a9, RZ ;  /* 0xcd9e8d571c0d7827 */ /* 0x000fe200078e00ff */
[----:B------:R-:W-:-:S02]  /*0fa0*/  PRMT R97, R97, 0x5410, R31 ;  /* 0x0000541061617816 */ /* 0x000fc4000000001f */
[----:B------:R-:W-:Y:S01]  /*0fb0*/  SHF.R.U64 R108, R20, 0x10, R21 ;  /* 0x00000010146c7819 */ /* 0x000fe20000001215 */
[----:B------:R-:W-:Y:S01]  /*0fc0*/  IMAD R32, R15, -0x2daee0ad, RZ ;  /* 0xd2511f530f207824 */ /* 0x000fe200078e02ff */
[----:B------:R-:W-:Y:S01]  /*0fd0*/  LOP3.LUT R13, R30, UR33, R13, 0x96, !PT ;  /* 0x000000211e0d7c12 */ /* 0x000fe2000f8e960d */
[----:B------:R-:W-:Y:S01]  /*0fe0*/  IMAD.HI.U32 R15, R12, -0x2daee0ad, RZ ;  /* 0xd2511f530c0f7827 */ /* 0x000fe200078e00ff */
[----:B------:R-:W-:Y:S02]  /*0ff0*/  SHF.R.U32.HI R30, RZ, 0x10, R23 ;  /* 0x00000010ff1e7819 */ /* 0x000fe40000011617 */
[----:B------:R-:W-:Y:S01]  /*1000*/  VIMNMX R11, PT, PT, RZ, R11, !PT ;  /* 0x0000000bff0b7248 */ /* 0x000fe20007fe0100 */
[----:B------:R-:W-:Y:S01]  /*1010*/  IMAD R29, R28, -0x326172a9, RZ ;  /* 0xcd9e8d571c1d7824 */ /* 0x000fe200078e02ff */
[----:B------:R-:W-:Y:S01]  /*1020*/  LOP3.LUT R15, R32, UR34, R15, 0x96, !PT ;  /* 0x00000022200f7c12 */ /* 0x000fe2000f8e960f */
[----:B------:R-:W-:Y:S01]  /*1030*/  IMAD R31, R12, -0x2daee0ad, RZ ;  /* 0xd2511f530c1f7824 */ /* 0x000fe200078e02ff */
[----:B------:R-:W-:Y:S01]  /*1040*/  PRMT R107, R107, 0x5410, R30 ;  /* 0x000054106b6b7816 */ /* 0x000fe2000000001e */
[----:B------:R-:W-:Y:S01]  /*1050*/  IMAD.HI.U32 R28, R13, -0x2daee0ad, RZ ;  /* 0xd2511f530d1c7827 */ /* 0x000fe200078e00ff */
[----:B------:R-:W-:-:S02]  /*1060*/  MOV R38, R3 ;  /* 0x0000000300267202 */ /* 0x000fc40000000f00 */
[----:B------:R-:W-:Y:S01]  /*1070*/  SHF.R.U64 R44, R2, 0x10, R3 ;  /* 0x00000010022c7819 */ /* 0x000fe20000001203 */
[----:B------:R-:W-:Y:S01]  /*1080*/  IMAD.HI.U32 R12, R15, -0x326172a9, RZ ;  /* 0xcd9e8d570f0c7827 */ /* 0x000fe200078e00ff */
[----:B------:R-:W-:Y:S02]  /*1090*/  LOP3.LUT R28, R31, UR36, R28, 0x96, !PT ;  /* 0x000000241f1c7c12 */ /* 0x000fe4000f8e961c */
[----:B------:R-:W-:Y:S01]  /*10a0*/  SHF.R.U32.HI R31, RZ, 0x10, R19 ;  /* 0x00000010ff1f7819 */ /* 0x000fe20000011613 */
[----:B------:R-:W-:Y:S01]  /*10b0*/  IMAD R32, R13, -0x2daee0ad, RZ ;  /* 0xd2511f530d207824 */ /* 0x000fe200078e02ff */
[----:B------:R-:W-:Y:S01]  /*10c0*/  LOP3.LUT R12, R29, UR35, R12, 0x96, !PT ;  /* 0x000000231d0c7c12 */ /* 0x000fe2000f8e960c */
[----:B------:R-:W-:Y:S01]  /*10d0*/  IMAD R30, R15, -0x326172a9, RZ ;  /* 0xcd9e8d570f1e7824 */ /* 0x000fe200078e02ff */
[----:B------:R-:W-:Y:S01]  /*10e0*/  PRMT R109, R109, 0x5410, R31 ;  /* 0x000054106d6d7816 */ /* 0x000fe2000000001f */
[----:B------:R-:W-:Y:S01]  /*10f0*/  IMAD.HI.U32 R13, R28, -0x326172a9, RZ ;  /* 0xcd9e8d571c0d7827 */ /* 0x000fe200078e00ff */
[----:B------:R-:W-:-:S02]  /*1100*/  SHF.R.U32.HI R29, RZ, 0x10, R21 ;  /* 0x00000010ff1d7819 */ /* 0x000fc40000011615 */
[----:B------:R-:W-:Y:S01]  /*1110*/  SHF.R.U32.HI R45, RZ, 0x10, R3 ;  /* 0x00000010ff2d7819 */ /* 0x000fe20000011603 */
[----:B------:R-:W-:Y:S01]  /*1120*/  IMAD.HI.U32 R15, R12, -0x2daee0ad, RZ ;  /* 0xd2511f530c0f7827 */ /* 0x000fe200078e00ff */
[----:B------:R-:W-:Y:S02]  /*1130*/  LOP3.LUT R13, R30, UR37, R13, 0x96, !PT ;  /* 0x000000251e0d7c12 */ /* 0x000fe4000f8e960d */
[----:B------:R-:W-:Y:S01]  /*1140*/  PRMT R108, R108, 0x5410, R29 ;  /* 0x000054106c6c7816 */ /* 0x000fe2000000001d */
[----:B------:R-:W-:Y:S01]  /*1150*/  IMAD R31, R12, -0x2daee0ad, RZ ;  /* 0xd2511f530c1f7824 */ /* 0x000fe200078e02ff */
[----:B------:R-:W-:Y:S01]  /*1160*/  LOP3.LUT R15, R32, UR38, R15, 0x96, !PT ;  /* 0x00000026200f7c12 */ /* 0x000fe2000f8e960f */
[----:B------:R-:W-:Y:S01]  /*1170*/  IMAD.HI.U32 R12, R13, -0x2daee0ad, RZ ;  /* 0xd2511f530d0c7827 */ /* 0x000fe200078e00ff */
[----:B------:R-:W-:Y:S02]  /*1180*/  VIMNMX R74, PT, PT, R11, 0x20, PT ;  /* 0x000000200b4a7848 */ /* 0x000fe40003fe0100 */
[----:B------:R-:W-:Y:S01]  /*1190*/  SHF.R.U64 R110, R16, 0x10, R17 ;  /* 0x00000010106e7819 */ /* 0x000fe20000001211 */
[----:B------:R-:W-:Y:S01]  /*11a0*/  IMAD R29, R28, -0x326172a9, RZ ;  /* 0xcd9e8d571c1d7824 */ /* 0x000fe200078e02ff */
[----:B------:R-:W-:Y:S01]  /*11b0*/  LOP3.LUT R31, R31, UR40, R12, 0x96, !PT ;  /* 0x000000281f1f7c12 */ /* 0x000fe2000f8e960c */
[----:B------:R-:W-:Y:S01]  /*11c0*/  IMAD.HI.U32 R28, R15, -0x326172a9, RZ ;  /* 0xcd9e8d570f1c7827 */ /* 0x000fe200078e00ff */
[----:B------:R-:W-:-:S02]  /*11d0*/  VIMNMX R12, PT, PT, R9, 0x20, PT ;  /* 0x00000020090c7848 */ /* 0x000fc40003fe0100 */
[----:B------:R-:W-:Y:S01]  /*11e0*/  SHF.R.U32.HI R30, RZ, 0x10, R17 ;  /* 0x00000010ff1e7819 */ /* 0x000fe20000011611 */
[----:B------:R-:W-:Y:S01]  /*11f0*/  IMAD.MOV.U32 R43, RZ, RZ, R33 ;  /* 0x000000ffff2b7224 */ /* 0x000fe200078e0021 */
[----:B------:R-:W-:Y:S01]  /*1200*/  LEA R9, R12, R5, 0x2 ;  /* 0x000000050c097211 */ /* 0x000fe200078e10ff */
[----:B------:R-:W-:Y:S01]  /*1210*/  IMAD.MOV.U32 R3, RZ, RZ, R37 ;  /* 0x000000ffff037224 */ /* 0x000fe200078e0025 */
[----:B------:R-:W-:Y:S01]  /*1220*/  LOP3.LUT R28, R29, UR39, R28, 0x96, !PT ;  /* 0x000000271d1c7c12 */ /* 0x000fe2000f8e961c */
[----:B------:R-:W-:Y:S01]  /*1230*/  IMAD.MOV.U32 R81, RZ, RZ, R10 ;  /* 0x000000ffff517224 */ /* 0x000fe200078e000a */
[----:B------:R-:W-:Y:S01]  /*1240*/  I2FP.F32.U32 R75, R9 ;  /* 0x00000009004b7245 */ /* 0x000fe20000201000 */
[----:B------:R-:W-:Y:S01]  /*1250*/  IMAD R74, R74, 0x4, R5 ;  /* 0x000000044a4a7824 */ /* 0x000fe200078e0205 */
[----:B------:R-:W-:Y:S01]  /*1260*/  SHF.R.U32.HI R33, RZ, 0x10, R33 ;  /* 0x00000010ff217819 */ /* 0x000fe20000011621 */
[----:B------:R-:W-:Y:S01]  /*1270*/  IMAD.MOV.U32 R10, RZ, RZ, R36 ;  /* 0x000000ffff0a7224 */ /* 0x000fe200078e0024 */
[--C-:B------:R-:W-:Y:S01]  /*1280*/  SHF.R.U64 R2, R36, 0x10, R37.reuse ;  /* 0x0000001024027819 */ /* 0x100fe20000001225 */
[----:B------:R-:W-:Y:S01]  /*1290*/  IMAD R32, R15, -0x326172a9, RZ ;  /* 0xcd9e8d570f207824 */ /* 0x000fe200078e02ff */
[----:B------:R-:W0:Y:S01]  /*12a0*/  MUFU.RCP R75, R75 ;  /* 0x0000004b004b7308 */ /* 0x000e220000001000 */
[----:B------:R-:W-:Y:S01]  /*12b0*/  SHF.R.U32.HI R4, RZ, 0x10, R37 ;  /* 0x00000010ff047819 */ /* 0x000fe20000011625 */
[----:B------:R-:W-:Y:S01]  /*12c0*/  IMAD.HI.U32 R73, R28, -0x2daee0ad, RZ ;  /* 0xd2511f531c497827 */ /* 0x000fe200078e00ff */
[----:B------:R-:W-:-:S02]  /*12d0*/  PRMT R110, R110, 0x5410, R30 ;  /* 0x000054106e6e7816 */ /* 0x000fc4000000001e */
[----:B------:R-:W-:Y:S01]  /*12e0*/  SHF.R.U64 R95, R34, 0x10, R35 ;  /* 0x00000010225f7819 */ /* 0x000fe20000001223 */
[----:B------:R-:W-:Y:S01]  /*12f0*/  IMAD R30, R13, -0x2daee0ad, RZ ;  /* 0xd2511f530d1e7824 */ /* 0x000fe200078e02ff */
[----:B------:R-:W-:Y:S01]  /*1300*/  PRMT R2, R2, 0x5410, R38 ;  /* 0x0000541002027816 */ /* 0x000fe20000000026 */
[----:B------:R-:W-:Y:S01]  /*1310*/  IMAD.HI.U32 R71, R31, -0x326172a9, RZ ;  /* 0xcd9e8d571f477827 */ /* 0x000fe200078e00ff */
[----:B------:R-:W-:Y:S02]  /*1320*/  PRMT R3, R3, 0x5410, R44 ;  /* 0x0000541003037816 */ /* 0x000fe4000000002c */
[----:B------:R-:W-:Y:S01]  /*1330*/  PRMT R4, R4, 0x5410, R45 ;  /* 0x0000541004047816 */ /* 0x000fe2000000002d */
[----:B------:R-:W-:Y:S01]  /*1340*/  HADD2.F32 R13, -RZ, R6.H0_H0 ;  /* 0x20000006ff0d7230 */ /* 0x000fe20000004100 */
[----:B------:R-:W-:Y:S01]  /*1350*/  PRMT R93, R93, 0x5410, R33 ;  /* 0x000054105d5d7816 */ /* 0x000fe20000000021 */
[----:B------:R-:W-:Y:S01]  /*1360*/  HADD2.F32 R12, -RZ, R7.H0_H0 ;  /* 0x20000007ff0c7230 */ /* 0x000fe20000004100 */
[--C-:B------:R-:W-:Y:S01]  /*1370*/  SHF.R.U64 R29, R6, 0x10, R7.reuse ;  /* 0x00000010061d7819 */ /* 0x100fe20000001207 */
[----:B------:R-:W-:Y:S01]  /*1380*/  IMAD.MOV.U32 R11, RZ, RZ, RZ ;  /* 0x000000ffff0b7224 */ /* 0x000fe200078e00ff */
[----:B------:R-:W-:Y:S01]  /*1390*/  SHF.R.U32.HI R5, RZ, 0x10, R7 ;  /* 0x00000010ff057819 */ /* 0x000fe20000011607 */
[----:B------:R-:W-:Y:S01]  /*13a0*/  HADD2.F32 R10, -RZ, R10.H0_H0 ;  /* 0x2000000aff0a7230 */ /* 0x000fe20000004100 */
[----:B------:R-:W-:Y:S01]  /*13b0*/  SHF.R.U32.HI R34, RZ, 0x10, R35 ;  /* 0x00000010ff227819 */ /* 0x000fe20000011623 */
[----:B------:R-:W-:Y:S01]  /*13c0*/  HADD2.F32 R9, -RZ, R3.H0_H0 ;  /* 0x20000003ff097230 */ /* 0x000fe20000004100 */
[--C-:B------:R-:W-:Y:S01]  /*13d0*/  SHF.R.U64 R98, R24, 0x10, R25.reuse ;  /* 0x0000001018627819 */ /* 0x100fe20000001219 */
[----:B------:R-:W-:Y:S01]  /*13e0*/  HADD2.F32 R7, -RZ, R2.H0_H0 ;  /* 0x20000002ff077230 */ /* 0x000fe20000004100 */
[----:B------:R-:W-:Y:S01]  /*13f0*/  SHF.R.U32.HI R33, RZ, 0x10, R25 ;  /* 0x00000010ff217819 */ /* 0x000fe20000011619 */
[----:B------:R-:W-:Y:S01]  /*1400*/  HADD2.F32 R6, -RZ, R29.H0_H0 ;  /* 0x2000001dff067230 */ /* 0x000fe20000004100 */
[----:B------:R-:W-:Y:S01]  /*1410*/  LOP3.LUT R15, R8, 0x3, RZ, 0xc0, !PT ;  /* 0x00000003080f7812 */ /* 0x000fe200078ec0ff */
[----:B------:R-:W-:Y:S01]  /*1420*/  HADD2.F32 R8, -RZ, R4.H0_H0 ;  /* 0x20000004ff087230 */ /* 0x000fe20000004100 */
[----:B------:R-:W-:Y:S01]  /*1430*/  PRMT R81, R81, 0x5410, R39 ;  /* 0x0000541051517816 */ /* 0x000fe20000000027 */
[----:B------:R-:W-:Y:S01]  /*1440*/  HADD2.F32 R5, -RZ, R5.H0_H0 ;  /* 0x20000005ff057230 */ /* 0x000fe20000004100 */
[----:B------:R-:W-:Y:S01]  /*1450*/  PRMT R82, R82, 0x5410, R46 ;  /* 0x0000541052527816 */ /* 0x000fe2000000002e */
        /* <DEDUP_REMOVED lines=8> */
[----:B------:R-:W-:Y:S02]  /*14e0*/  LOP3.LUT R73, R30, UR42, R73, 0x96, !PT ;  /* 0x0000002a1e497c12 */ /* 0x000fe4000f8e9649 */
[----:B01234-:R-:W-:-:S07]  /*14f0*/  LOP3.LUT R71, R32, UR41, R71, 0x96, !PT ;  /* 0x0000002920477c12 */ /* 0x01ffce000f8e9647 */
.L_x_22636:
[----:B------:R-:W-:-:S06]  /*1500*/  UIMAD.WIDE UR4, UR22, 0x4, UR8 ;  /* 0x00000004160478a5 */ /* 0x000fcc000f8e0208 */
[----:B01234-:R-:W-:Y:S01]  /*1510*/  MOV R66, UR4 ;  /* 0x0000000400427c02 */ /* 0x01ffe20008000f00 */
        /* <DEDUP_REMOVED lines=19> */
[----:B------:R-:W-:-:S02]  /*1650*/  IMAD.MOV.U32 R64, RZ, RZ, RZ ;  /* 0x000000ffff407224 */ /* 0x000fc400078e00ff */
[----:B------:R-:W-:Y:S02]  /*1660*/  MOV R65, UR5 ;  /* 0x0000000500417c02 */ /* 0x000fe40008000f00 */
[----:B------:R-:W-:Y:S02]  /*1670*/  IMAD.U32 R67, RZ, RZ, UR7 ;  /* 0x00000007ff437e24 */ /* 0x000fe4000f8e00ff */
[----:B------:R-:W-:-:S03]  /*1680*/  LEA.HI.SX32 R65, R65, R80, 0x1e ;  /* 0x0000005041417211 */ /* 0x000fc600078ff2ff */
        /* <DEDUP_REMOVED lines=8> */
.L_x_22207:
[----:B------:R-:W-:Y:S05]  /*1710*/  BRA.U !UP0, `(.L_x_22208) ;  /* 0x0000001508687547 */ /* 0x000fea000b800000 */
[----:B------:R-:W0:Y:S02]  /*1720*/  LDC.64 R32, c[0x0][0x3a0] ;  /* 0x0000e800ff207b82 */ /* 0x000e240000000a00 */
[----:B0-----:R-:W-:-:S06]  /*1730*/  IMAD.WIDE.U32 R34, R65, 0x10, R32 ;  /* 0x0000001041227825 */ /* 0x001fcc00078e0020 */
[----:B------:R-:W5:Y:S01]  /*1740*/  LDG.E.128 R32, desc[UR12][R34.64] ;  /* 0x0000000c22207981 */ /* 0x000f62000c1e1d00 */
[----:B------:R-:W-:-:S13]  /*1750*/  ISETP.LT.AND P1, PT, RZ, UR43, PT ;  /* 0x0000002bff007c0c */ /* 0x000fda000bf21270 */
        /* <DEDUP_REMOVED lines=19> */
.L_x_22212:
        /* <DEDUP_REMOVED lines=13> */
.L_x_22214:
[----:B------:R-:W-:Y:S05]  /*1960*/  BSYNC.RECONVERGENT B2 ;  /* 0x0000000000027941 */ /* 0x000fea0003800200 */
.L_x_22213:
        /* <DEDUP_REMOVED lines=41> */
.L_x_22211:
[----:B------:R-:W-:Y:S05]  /*1c00*/  BSYNC.RECONVERGENT B1 ;  /* 0x0000000000017941 */ /* 0x000fea0003800200 */
.L_x_22210:
[----:B------:R-:W-:Y:S01]  /*1c10*/  I2FP.F32.U32 R15, R88 ;  /* 0x00000058000f7245 */ /* 0x000fe20000201000 */
[----:B------:R-:W-:Y:S02]  /*1c20*/  HFMA2 R88, -RZ, RZ, 0.1171875, 0 ;  /* 0x2f800000ff587431 */ /* 0x000fe400000001ff */
[----:B-----5:R-:W-:-:S03]  /*1c30*/  FMUL.FTZ R70, R28, UR17 ;  /* 0x000000111c467c20 */ /* 0x020fc60008410000 */
[----:B------:R-:W-:Y:S01]  /*1c40*/  FFMA.FTZ R15, R15, R88, 1.1641532182693481445e-10 ;  /* 0x2f0000000f0f7423 */ /* 0x000fe20000010058 */
[----:B------:R-:W-:-:S04]  /*1c50*/  FMUL.FTZ R70, R70, UR16 ;  /* 0x0000001046467c20 */ /* 0x000fc80008410000 */
[----:B------:R-:W-:-:S04]  /*1c60*/  FSETP.GTU.FTZ.AND P2, PT, R15, UR23, PT ;  /* 0x000000170f007c0b */ /* 0x000fc8000bf5c000 */
[----:B------:R-:W-:Y:S02]  /*1c70*/  FSEL R89, R70, RZ, !P2 ;  /* 0x000000ff46597208 */ /* 0x000fe40005000000 */
[----:B------:R-:W-:-:S03]  /*1c80*/  SEL R15, RZ, 0x1, P2 ;  /* 0x00000001ff0f7807 */ /* 0x000fc60001000000 */
[----:B------:R-:W-:Y:S01]  /*1c90*/  FADD.FTZ R32, R32, R89 ;  /* 0x0000005920207221 */ /* 0x000fe20000010000 */
[----:B------:R-:W-:-:S07]  /*1ca0*/  PRMT R4, R15, 0x7610, R4 ;  /* 0x000076100f047816 */ /* 0x000fce0000000004 */
.L_x_22209:
        /* <DEDUP_REMOVED lines=19> */
.L_x_22218:
        /* <DEDUP_REMOVED lines=13> */
.L_x_22220:
[----:B------:R-:W-:Y:S05]  /*1eb0*/  BSYNC.RECONVERGENT B2 ;  /* 0x0000000000027941 */ /* 0x000fea0003800200 */
.L_x_22219:
        /* <DEDUP_REMOVED lines=42> */
.L_x_22217:
[----:B------:R-:W-:Y:S05]  /*2160*/  BSYNC.RECONVERGENT B1 ;  /* 0x0000000000017941 */ /* 0x000fea0003800200 */
.L_x_22216:
[----:B------:R-:W-:Y:S01]  /*2170*/  I2FP.F32.U32 R66, R88 ;  /* 0x0000005800427245 */ /* 0x000fe20000201000 */
[----:B------:R-:W-:Y:S02]  /*2180*/  IMAD.MOV.U32 R89, RZ, RZ, 0x2f800000 ;  /* 0x2f800000ff597424 */ /* 0x000fe400078e00ff */
[----:B-----5:R-:W-:Y:S02]  /*2190*/  FMUL.FTZ R67, R29, UR17 ;  /* 0x000000111d437c20 */ /* 0x020fe40008410000 */
[----:B------:R-:W-:Y:S02]  /*21a0*/  FFMA.FTZ R66, R66, R89, 1.1641532182693481445e-10 ;  /* 0x2f00000042427423 */ /* 0x000fe40000010059 */
[----:B------:R-:W-:-:S03]  /*21b0*/  FMUL.FTZ R67, R67, UR16 ;  /* 0x0000001043437c20 */ /* 0x000fc60008410000 */
[----:B------:R-:W-:-:S04]  /*21c0*/  FSETP.GTU.FTZ.AND P2, PT, R66, UR23, PT ;  /* 0x0000001742007c0b */ /* 0x000fc8000bf5c000 */
[----:B------:R-:W-:Y:S02]  /*21d0*/  FSEL R88, R67, RZ, !P2 ;  /* 0x000000ff43587208 */ /* 0x000fe40005000000 */
[----:B------:R-:W-:-:S03]  /*21e0*/  SEL R66, RZ, 0x1, P2 ;  /* 0x00000001ff427807 */ /* 0x000fc60001000000 */
[----:B------:R-:W-:Y:S01]  /*21f0*/  FADD.FTZ R33, R33, R88 ;  /* 0x0000005821217221 */ /* 0x000fe20000010000 */
[----:B------:R-:W-:-:S07]  /*2200*/  PRMT R3, R66, 0x7610, R3 ;  /* 0x0000761042037816 */ /* 0x000fce0000000003 */
.L_x_22215:
        /* <DEDUP_REMOVED lines=19> */
.L_x_22224:
        /* <DEDUP_REMOVED lines=13> */
.L_x_22226:
[----:B------:R-:W-:Y:S05]  /*2410*/  BSYNC.RECONVERGENT B2 ;  /* 0x0000000000027941 */ /* 0x000fea0003800200 */
.L_x_22225:
        /* <DEDUP_REMOVED lines=40> */
[----:B------:R-:W-:-:S07]  /*26a0*/  IMAD.MOV.U32 R88, RZ, RZ, R70 ;  /* 0x000000ffff587224 */ /* 0x000fce00078e0046 */
.L_x_22223:
[----:B------:R-:W-:Y:S05]  /*26b0*/  BSYNC.RECONVERGENT B1 ;  /* 0x0000000000017941 */ /* 0x000fea0003800200 */
.L_x_22222:
        /* <DEDUP_REMOVED lines=10> */
.L_x_22221:
        /* <DEDUP_REMOVED lines=19> */
.L_x_22230:
        /* <DEDUP_REMOVED lines=13> */
.L_x_22232:
[----:B------:R-:W-:Y:S05]  /*2960*/  BSYNC.RECONVERGENT B2 ;  /* 0x0000000000027941 */ /* 0x000fea0003800200 */
.L_x_22231:
        /* <DEDUP_REMOVED lines=41> */
.L_x_22229:
[----:B------:R-:W-:Y:S05]  /*2c00*/  BSYNC.RECONVERGENT B1 ;  /* 0x0000000000017941 */ /* 0x000fea0003800200 */
.L_x_22228:
        /* <DEDUP_REMOVED lines=9> */
[----:B------:R-:W-:Y:S01]  /*2ca0*/  PRMT R0, R66, 0x7610, R0 ;  /* 0x0000761042007816 */ /* 0x000fe20000000000 */
[----:B------:R-:W-:Y:S06]  /*2cb0*/  BRA `(.L_x_22227) ;  /* 0x00000014002c7947 */ /* 0x000fec0003800000 */
.L_x_22208:
        /* <DEDUP_REMOVED lines=20> */
.L_x_22236:
        /* <DEDUP_REMOVED lines=13> */
.L_x_22238:
[----:B------:R-:W-:Y:S05]  /*2ed0*/  BSYNC.RECONVERGENT B2 ;  /* 0x0000000000027941 */ /* 0x000fea0003800200 */
.L_x_22237:
        /* <DEDUP_REMOVED lines=41> */
.L_x_22235:
[----:B------:R-:W-:Y:S05]  /*3170*/  BSYNC.RECONVERGENT B1 ;  /* 0x0000000000017941 */ /* 0x000fea0003800200 */
.L_x_22234:
[----:B------:R-:W-:Y:S01]  /*3180*/  I2FP.F32.U32 R15, R32 ;  /* 0x00000020000f7245 */ /* 0x000fe20000201000 */
[----:B------:R-:W-:-:S04]  /*3190*/  IMAD.MOV.U32 R32, RZ, RZ, 0x2f800000 ;  /* 0x2f800000ff207424 */ /* 0x000fc800078e00ff */
[----:B------:R-:W-:Y:S01]  /*31a0*/  FFMA.FTZ R15, R15, R32, 1.1641532182693481445e-10 ;  /* 0x2f0000000f0f7423 */ /* 0x000fe20000010020 */
[----:B-----5:R-:W-:-:S04]  /*31b0*/  FMUL.FTZ R32, R28, UR17 ;  /* 0x000000111c207c20 */ /* 0x020fc80008410000 */
[----:B------:R-:W-:Y:S01]  /*31c0*/  FSETP.GTU.FTZ.AND P1, PT, R15, UR23, PT ;  /* 0x000000170f007c0b */ /* 0x000fe2000bf3c000 */
[----:B------:R-:W-:-:S03]  /*31d0*/  FMUL.FTZ R32, R32, UR16 ;  /* 0x0000001020207c20 */ /* 0x000fc60008410000 */
[----:B------:R-:W-:Y:S02]  /*31e0*/  SEL R15, RZ, 0x1, P1 ;  /* 0x00000001ff0f7807 */ /* 0x000fe40000800000 */
[----:B------:R-:W-:Y:S02]  /*31f0*/  FSEL R32, R32, RZ, !P1 ;  /* 0x000000ff20207208 */ /* 0x000fe40004800000 */
[----:B------:R-:W-:-:S07]  /*3200*/  PRMT R4, R15, 0x7610, R4 ;  /* 0x000076100f047816 */ /* 0x000fce0000000004 */
.L_x_22233:
        /* <DEDUP_REMOVED lines=16> */
.L_x_22242:
        /* <DEDUP_REMOVED lines=13> */
.L_x_22244:
[----:B------:R-:W-:Y:S05]  /*33e0*/  BSYNC.RECONVERGENT B2 ;  /* 0x0000000000027941 */ /* 0x000fea0003800200 */
.L_x_22243:
        /* <DEDUP_REMOVED lines=42> */
.L_x_22241:
[----:B------:R-:W-:Y:S05]  /*3690*/  BSYNC.RECONVERGENT B1 ;  /* 0x0000000000017941 */ /* 0x000fea0003800200 */
.L_x_22240:
[----:B------:R-:W-:Y:S01]  /*36a0*/  I2FP.F32.U32 R33, R33 ;  /* 0x0000002100217245 */ /* 0x000fe20000201000 */
[----:B------:R-:W-:-:S05]  /*36b0*/  HFMA2 R34, -RZ, RZ, 0.1171875, 0 ;  /* 0x2f800000ff227431 */ /* 0x000fca00000001ff */
[----:B------:R-:W-:Y:S01]  /*36c0*/  FFMA.FTZ R33, R33, R34, 1.1641532182693481445e-10 ;  /* 0x2f00000021217423 */ /* 0x000fe20000010022 */
[----:B-----5:R-:W-:-:S04]  /*36d0*/  FMUL.FTZ R34, R29, UR17 ;  /* 0x000000111d227c20 */ /* 0x020fc80008410000 */
[----:B------:R-:W-:Y:S01]  /*36e0*/  FSETP.GTU.FTZ.AND P1, PT, R33, UR23, PT ;  /* 0x0000001721007c0b */ /* 0x000fe2000bf3c000 */
[----:B------:R-:W-:-:S03]  /*36f0*/  FMUL.FTZ R33, R34, UR16 ;  /* 0x0000001022217c20 */ /* 0x000fc60008410000 */
[----:B------:R-:W-:Y:S02]  /*3700*/  SEL R34, RZ, 0x1, P1 ;  /* 0x00000001ff227807 */ /* 0x000fe40000800000 */
[----:B------:R-:W-:Y:S02]  /*3710*/  FSEL R33, R33, RZ, !P1 ;  /* 0x000000ff21217208 */ /* 0x000fe40004800000 */
[----:B------:R-:W-:-:S07]  /*3720*/  PRMT R3, R34, 0x7610, R3 ;  /* 0x0000761022037816 */ /* 0x000fce0000000003 */
.L_x_22239:
        /* <DEDUP_REMOVED lines=16> */
.L_x_22248:
        /* <DEDUP_REMOVED lines=13> */
.L_x_22250:
[----:B------:R-:W-:Y:S05]  /*3900*/  BSYNC.RECONVERGENT B2 ;  /* 0x0000000000027941 */ /* 0x000fea0003800200 */
.L_x_22249:
        /* <DEDUP_REMOVED lines=42> */
.L_x_22247:
[----:B------:R-:W-:Y:S05]  /*3bb0*/  BSYNC.RECONVERGENT B1 ;  /* 0x0000000000017941 */ /* 0x000fea0003800200 */
.L_x_22246:
        /* <DEDUP_REMOVED lines=9> */
.L_x_22245:
        /* <DEDUP_REMOVED lines=16> */
.L_x_22253:
        /* <DEDUP_REMOVED lines=13> */
.L_x_22255:
[----:B------:R-:W-:Y:S05]  /*3e20*/  BSYNC.RECONVERGENT B2 ;  /* 0x0000000000027941 */ /* 0x000fea0003800200 */
.L_x_22254:
        /* <DEDUP_REMOVED lines=42> */
.L_x_22252:
[----:B------:R-:W-:Y:S05]  /*40d0*/  BSYNC.RECONVERGENT B1 ;  /* 0x0000000000017941 */ /* 0x000fea0003800200 */
.L_x_22251:
        /* <DEDUP_REMOVED lines=9> */
.L_x_22227:
[----:B------:R-:W0:Y:S01]  /*4170*/  LDC.64 R66, c[0x0][0x3a8] ;  /* 0x0000ea00ff427b82 */ /* 0x000e220000000a00 */
[----:B------:R-:W-:Y:S01]  /*4180*/  MOV R70, R88 ;  /* 0x0000005800467202 */ /* 0x000fe20000000f00 */
[----:B0-----:R-:W-:-:S05]  /*4190*/  IMAD.WIDE.U32 R66, R65, 0x10, R66 ;  /* 0x0000001041427825 */ /* 0x001fca00078e0042 */
[----:B-----5:R0:W-:Y:S01]  /*41a0*/  STG.E.128 desc[UR12][R66.64], R32 ;  /* 0x0000002042007986 */ /* 0x0201e2000c101d0c */
[----:B------:R-:W-:Y:S05]  /*41b0*/  BRA.U !UP3, `(.L_x_22256) ;  /* 0x000000010b2c7547 */ /* 0x000fea000b800000 */
[----:B0-----:R-:W0:Y:S01]  /*41c0*/  LDC.64 R66, c[0x0][0x3b0] ;  /* 0x0000ec00ff427b82 */ /* 0x001e220000000a00 */
[----:B------:R-:W-:Y:S01]  /*41d0*/  IMAD.U32 R89, R2, 0x10000, RZ ;  /* 0x0001000002597824 */ /* 0x000fe200078e00ff */
[----:B------:R-:W-:Y:S02]  /*41e0*/  LOP3.LUT R88, R0, 0xffff, RZ, 0xc0, !PT ;  /* 0x0000ffff00587812 */ /* 0x000fe400078ec0ff */
[----:B------:R-:W-:Y:S02]  /*41f0*/  LOP3.LUT R90, R3, 0xff, RZ, 0xc0, !PT ;  /* 0x000000ff035a7812 */ /* 0x000fe400078ec0ff */
[----:B------:R-:W-:-:S05]  /*4200*/  LOP3.LUT R89, R89, 0xff0000, RZ, 0xc0, !PT ;  /* 0x00ff000059597812 */ /* 0x000fca00078ec0ff */
[----:B------:R-:W-:Y:S01]  /*4210*/  IMAD R99, R88, 0x1000000, R89 ;  /* 0x0100000058637824 */ /* 0x000fe200078e0259 */
[----:B------:R-:W-:-:S04]  /*4220*/  LOP3.LUT R89, R4, 0xff, RZ, 0xc0, !PT ;  /* 0x000000ff04597812 */ /* 0x000fc800078ec0ff */
[----:B------:R-:W-:-:S05]  /*4230*/  LEA R88, R90, R99, 0x8 ;  /* 0x000000635a587211 */ /* 0x000fca00078e40ff */
[----:B------:R-:W-:Y:S02]  /*4240*/  IMAD.IADD R89, R88, 0x1, R89 ;  /* 0x0000000158597824 */ /* 0x000fe400078e0259 */
[----:B0-----:R-:W-:-:S05]  /*4250*/  IMAD.WIDE.U32 R66, R64, 0x4, R66 ;  /* 0x0000000440427825 */ /* 0x001fca00078e0042 */
[----:B------:R1:W-:Y:S02]  /*4260*/  STG.E desc[UR12][R66.64], R89 ;  /* 0x0000005942007986 */ /* 0x0003e4000c10190c */
.L_x_22256:
[----:B------:R-:W-:Y:S01]  /*4270*/  VIADD R65, R65, 0x80 ;  /* 0x0000008041417836 */ /* 0x000fe20000000000 */
[----:B------:R-:W-:-:S07]  /*4280*/  IADD3 R64, PT, PT, R64, 0x80, RZ ;  /* 0x0000008040407810 */ /* 0x000fce0007ffe0ff */
.L_x_22206:
[----:B------:R-:W-:Y:S05]  /*4290*/  BSYNC.RECONVERGENT B0 ;  /* 0x0000000000007941 */ /* 0x000fea0003800200 */
.L_x_22205:
[----:B------:R-:W-:Y:S01]  /*42a0*/  ISETP.GE.U32.AND P1, PT, R79, 0x100, PT ;  /* 0x000001004f00780c */ /* 0x000fe20003f26070 */
[----:B------:R-:W-:Y:S03]  /*42b0*/  BSSY.RECONVERGENT B0, `(.L_x_22257) ;  /* 0x00002c1000007945 */ /* 0x000fe60003800200 */
[----:B01----:R-:W-:-:S09]  /*42c0*/  P2R R66, PR, RZ, 0x2 ;  /* 0x00000002ff427803 */ /* 0x003fd20000000000 */
[----:B------:R-:W-:Y:S05]  /*42d0*/  @!P1 BRA `(.L_x_22258) ;  /* 0x0000002800f89947 */ /* 0x000fea0003800000 */
[----:B------:R-:W-:-:S04]  /*42e0*/  UISETP.NE.U32.AND UP0, UPT, UR18, URZ, UPT ;  /* 0x000000ff1200728c */ /* 0x000fc8000bf05070 */
[----:B------:R-:W-:Y:S01]  /*42f0*/  UISETP.NE.AND.EX UP0, UPT, UR19, URZ, UPT, UP0 ;  /* 0x000000ff1300728c */ /* 0x000fe2000bf05300 */
[----:B------:R-:W-:Y:S10]  /*4300*/  BRA.U !UP3, `(.L_x_22259) ;  /* 0x000000010b0c7547 */ /* 0x000ff4000b800000 */
[----:B------:R-:W0:Y:S02]  /*4310*/  LDC.64 R28, c[0x0][0x390] ;  /* 0x0000e400ff1c7b82 */ /* 0x000e240000000a00 */
[----:B0-----:R-:W-:-:S06]  /*4320*/  IMAD.WIDE.U32 R28, R64, 0x10, R28 ;  /* 0x00000010401c7825 */ /* 0x001fcc00078e001c */
[----:B------:R-:W5:Y:S02]  /*4330*/  LDG.E.128 R28, desc[UR12][R28.64] ;  /* 0x0000000c1c1c7981 */ /* 0x000f64000c1e1d00 */
.L_x_22259:
        /* <DEDUP_REMOVED lines=24> */
.L_x_22264:
        /* <DEDUP_REMOVED lines=13> */
.L_x_22266:
[----:B------:R-:W-:Y:S05]  /*4590*/  BSYNC.RECONVERGENT B2 ;  /* 0x0000000000027941 */ /* 0x000fea0003800200 */
.L_x_22265:
        /* <DEDUP_REMOVED lines=41> */
.L_x_22263:
[----:B------:R-:W-:Y:S05]  /*4830*/  BSYNC.RECONVERGENT B1 ;  /* 0x0000000000017941 */ /* 0x000fea0003800200 */
.L_x_22262:
        /* <DEDUP_REMOVED lines=10> */
.L_x_22261:
        /* <DEDUP_REMOVED lines=19> */
.L_x_22270:
        /* <DEDUP_REMOVED lines=13> */
.L_x_22272:
[----:B------:R-:W-:Y:S05]  /*4ae0*/  BSYNC.RECONVERGENT B2 ;  /* 0x0000000000027941 */ /* 0x000fea0003800200 */
.L_x_22271:
        /* <DEDUP_REMOVED lines=42> */
.L_x_22269:
[----:B------:R-:W-:Y:S05]  /*4d90*/  BSYNC.RECONVERGENT B1 ;  /* 0x0000000000017941 */ /* 0x000fea0003800200 */
.L_x_22268:
        /* <DEDUP_REMOVED lines=10> */
.L_x_22267:
        /* <DEDUP_REMOVED lines=19> */
.L_x_22276:
        /* <DEDUP_REMOVED lines=13> */
.L_x_22278:
[----:B------:R-:W-:Y:S05]  /*5040*/  BSYNC.RECONVERGENT B2 ;  /* 0x0000000000027941 */ /* 0x000fea0003800200 */
.L_x_22277:
        /* <DEDUP_REMOVED lines=41> */
.L_x_22275:
[----:B------:R-:W-:Y:S05]  /*52e0*/  BSYNC.RECONVERGENT B1 ;  /* 0x0000000000017941 */ /* 0x000fea0003800200 */
.L_x_22274:
        /* <DEDUP_REMOVED lines=10> */
.L_x_22273:
        /* <DEDUP_REMOVED lines=19> */
.L_x_22282:
        /* <DEDUP_REMOVED lines=13> */
.L_x_22284:
[----:B------:R-:W-:Y:S05]  /*5590*/  BSYNC.RECONVERGENT B2 ;  /* 0x0000000000027941 */ /* 0x000fea0003800200 */
.L_x_22283:
        /* <DEDUP_REMOVED lines=41> */
.L_x_22281:
[----:B------:R-:W-:Y:S05]  /*5830*/  BSYNC.RECONVERGENT B1 ;  /* 0x0000000000017941 */ /* 0x000fea0003800200 */
.L_x_22280:
        /* <DEDUP_REMOVED lines=11> */
.L_x_22260:
        /* <DEDUP_REMOVED lines=20> */
.L_x_22288:
        /* <DEDUP_REMOVED lines=13> */
.L_x_22290:
[----:B------:R-:W-:Y:S05]  /*5b00*/  BSYNC.RECONVERGENT B2 ;  /* 0x0000000000027941 */ /* 0x000fea0003800200 */
.L_x_22289:
        /* <DEDUP_REMOVED lines=41> */
.L_x_22287:
[----:B------:R-:W-:Y:S05]  /*5da0*/  BSYNC.RECONVERGENT B1 ;  /* 0x0000000000017941 */ /* 0x000fea0003800200 */
.L_x_22286:
        /* <DEDUP_REMOVED lines=9> */
.L_x_22285:
        /* <DEDUP_REMOVED lines=16> */
.L_x_22294:
        /* <DEDUP_REMOVED lines=13> */
.L_x_22296:
[----:B------:R-:W-:Y:S05]  /*6010*/  BSYNC.RECONVERGENT B2 ;  /* 0x0000000000027941 */ /* 0x000fea0003800200 */
.L_x_22295:
        /* <DEDUP_REMOVED lines=42> */
.L_x_22293:
[----:B------:R-:W-:Y:S05]  /*62c0*/  BSYNC.RECONVERGENT B1 ;  /* 0x0000000000017941 */ /* 0x000fea0003800200 */
.L_x_22292:
        /* <DEDUP_REMOVED lines=9> */
.L_x_22291:
        /* <DEDUP_REMOVED lines=16> */
.L_x_22300:
        /* <DEDUP_REMOVED lines=13> */
.L_x_22302:
[----:B------:R-:W-:Y:S05]  /*6530*/  BSYNC.RECONVERGENT B2 ;  /* 0x0000000000027941 */ /* 0x000fea0003800200 */
.L_x_22301:
        /* <DEDUP_REMOVED lines=42> */
.L_x_22299:
[----:B------:R-:W-:Y:S05]  /*67e0*/  BSYNC.RECONVERGENT B1 ;  /* 0x0000000000017941 */ /* 0x000fea0003800200 */
.L_x_22298:
        /* <DEDUP_REMOVED lines=9> */
.L_x_22297:
        /* <DEDUP_REMOVED lines=16> */
.L_x_22305:
        /* <DEDUP_REMOVED lines=13> */
.L_x_22307:
[----:B------:R-:W-:Y:S05]  /*6a50*/  BSYNC.RECONVERGENT B2 ;  /* 0x0000000000027941 */ /* 0x000fea0003800200 */
.L_x_22306:
        /* <DEDUP_REMOVED lines=42> */
.L_x_22304:
[----:B------:R-:W-:Y:S05]  /*6d00*/  BSYNC.RECONVERGENT B1 ;  /* 0x0000000000017941 */ /* 0x000fea0003800200 */
.L_x_22303:
        /* <DEDUP_REMOVED lines=9> */
.L_x_22279:
[----:B------:R-:W0:Y:S01]  /*6da0*/  LDC.64 R66, c[0x0][0x3a8] ;  /* 0x0000ea00ff427b82 */ /* 0x000e220000000a00 */
[----:B------:R-:W-:Y:S01]  /*6db0*/  MOV R70, R88 ;  /* 0x0000005800467202 */ /* 0x000fe20000000f00 */
[----:B0-----:R-:W-:-:S05]  /*6dc0*/  IMAD.WIDE.U32 R66, R65, 0x10, R66 ;  /* 0x0000001041427825 */ /* 0x001fca00078e0042 */
[----:B-----5:R0:W-:Y:S01]  /*6dd0*/  STG.E.128 desc[UR12][R66.64], R36 ;  /* 0x0000002442007986 */ /* 0x0201e2000c101d0c */
[----:B------:R-:W-:Y:S05]  /*6de0*/  BRA.U !UP3, `(.L_x_22308) ;  /* 0x000000010b2c7547 */ /* 0x000fea000b800000 */
[----:B0-----:R-:W0:Y:S01]  /*6df0*/  LDC.64 R66, c[0x0][0x3b0] ;  /* 0x0000ec00ff427b82 */ /* 0x001e220000000a00 */
[----:B------:R-:W-:Y:S01]  /*6e00*/  IMAD.U32 R89, R2, 0x10000, RZ ;  /* 0x0001000002597824 */ /* 0x000fe200078e00ff */
[----:B------:R-:W-:-:S04]  /*6e10*/  LOP3.LUT R88, R0, 0xffff, RZ, 0xc0, !PT ;  /* 0x0000ffff00587812 */ /* 0x000fc800078ec0ff */
[----:B------:R-:W-:Y:S02]  /*6e20*/  LOP3.LUT R99, R89, 0xff0000, RZ, 0xc0, !PT ;  /* 0x00ff000059637812 */ /* 0x000fe400078ec0ff */
[----:B------:R-:W-:-:S03]  /*6e30*/  LOP3.LUT R89, R3, 0xff, RZ, 0xc0, !PT ;  /* 0x000000ff03597812 */ /* 0x000fc600078ec0ff */
[----:B------:R-:W-:Y:S01]  /*6e40*/  IMAD R90, R88, 0x1000000, R99 ;  /* 0x01000000585a7824 */ /* 0x000fe200078e0263 */
[----:B------:R-:W-:-:S04]  /*6e50*/  LOP3.LUT R88, R4, 0xff, RZ, 0xc0, !PT ;  /* 0x000000ff04587812 */ /* 0x000fc800078ec0ff */
[----:B------:R-:W-:-:S05]  /*6e60*/  LEA R89, R89, R90, 0x8 ;  /* 0x0000005a59597211 */ /* 0x000fca00078e40ff */
[----:B------:R-:W-:Y:S02]  /*6e70*/  IMAD.IADD R89, R89, 0x1, R88 ;  /* 0x0000000159597824 */ /* 0x000fe400078e0258 */
[----:B0-----:R-:W-:-:S05]  /*6e80*/  IMAD.WIDE.U32 R66, R64, 0x4, R66 ;  /* 0x0000000440427825 */ /* 0x001fca00078e0042 */
[----:B------:R1:W-:Y:S02]  /*6e90*/  STG.E desc[UR12][R66.64], R89 ;  /* 0x0000005942007986 */ /* 0x0003e4000c10190c */
.L_x_22308:
[----:B------:R-:W-:Y:S01]  /*6ea0*/  VIADD R65, R65, 0x80 ;  /* 0x0000008041417836 */ /* 0x000fe20000000000 */
[----:B------:R-:W-:-:S07]  /*6eb0*/  IADD3 R64, PT, PT, R64, 0x80, RZ ;  /* 0x0000008040407810 */ /* 0x000fce0007ffe0ff */
.L_x_22258:
[----:B------:R-:W-:Y:S05]  /*6ec0*/  BSYNC.RECONVERGENT B0 ;  /* 0x0000000000007941 */ /* 0x000fea0003800200 */
.L_x_22257:
        /* <DEDUP_REMOVED lines=10> */
.L_x_22311:
        /* <DEDUP_REMOVED lines=24> */
.L_x_22316:
        /* <DEDUP_REMOVED lines=13> */
.L_x_22318:
[----:B------:R-:W-:Y:S05]  /*71c0*/  BSYNC.RECONVERGENT B2 ;  /* 0x0000000000027941 */ /* 0x000fea0003800200 */
.L_x_22317:
        /* <DEDUP_REMOVED lines=41> */
.L_x_22315:
[----:B------:R-:W-:Y:S05]  /*7460*/  BSYNC.RECONVERGENT B1 ;  /* 0x0000000000017941 */ /* 0x000fea0003800200 */
.L_x_22314:
        /* <DEDUP_REMOVED lines=10> */
.L_x_22313:
        /* <DEDUP_REMOVED lines=19> */
.L_x_22322:
        /* <DEDUP_REMOVED lines=13> */
.L_x_22324:
[----:B------:R-:W-:Y:S05]  /*7710*/  BSYNC.RECONVERGENT B2 ;  /* 0x0000000000027941 */ /* 0x000fea0003800200 */
.L_x_22323:
        /* <DEDUP_REMOVED lines=42> */
.L_x_22321:
[----:B------:R-:W-:Y:S05]  /*79c0*/  BSYNC.RECONVERGENT B1 ;  /* 0x0000000000017941 */ /* 0x000fea0003800200 */
.L_x_22320:
        /* <DEDUP_REMOVED lines=10> */
.L_x_22319:
        /* <DEDUP_REMOVED lines=19> */
.L_x_22328:
        /* <DEDUP_REMOVED lines=13> */
.L_x_22330:
[----:B------:R-:W-:Y:S05]  /*7c70*/  BSYNC.RECONVERGENT B2 ;  /* 0x0000000000027941 */ /* 0x000fea0003800200 */
.L_x_22329:
        /* <DEDUP_REMOVED lines=41> */
.L_x_22327:
[----:B------:R-:W-:Y:S05]  /*7f10*/  BSYNC.RECONVERGENT B1 ;  /* 0x0000000000017941 */ /* 0x000fea0003800200 */
.L_x_22326:
        /* <DEDUP_REMOVED lines=10> */
.L_x_22325:
        /* <DEDUP_REMOVED lines=19> */
.L_x_22334:
        /* <DEDUP_REMOVED lines=13> */
.L_x_22336:
[----:B------:R-:W-:Y:S05]  /*81c0*/  BSYNC.RECONVERGENT B2 ;  /* 0x0000000000027941 */ /* 0x000fea0003800200 */
.L_x_22335:
        /* <DEDUP_REMOVED lines=41> */
.L_x_22333:
[----:B------:R-:W-:Y:S05]  /*8460*/  BSYNC.RECONVERGENT B1 ;  /* 0x0000000000017941 */ /* 0x000fea0003800200 */
.L_x_22332:
        /* <DEDUP_REMOVED lines=11> */
.L_x_22312:
        /* <DEDUP_REMOVED lines=20> */
.L_x_22340:
        /* <DEDUP_REMOVED lines=13> */
.L_x_22342:
[----:B------:R-:W-:Y:S05]  /*8730*/  BSYNC.RECONVERGENT B2 ;  /* 0x0000000000027941 */ /* 0x000fea0003800200 */
.L_x_22341:
        /* <DEDUP_REMOVED lines=41> */
.L_x_22339:
[----:B------:R-:W-:Y:S05]  /*89d0*/  BSYNC.RECONVERGENT B1 ;  /* 0x0000000000017941 */ /* 0x000fea0003800200 */
.L_x_22338:
        /* <DEDUP_REMOVED lines=9> */
.L_x_22337:
        /* <DEDUP_REMOVED lines=16> */
.L_x_22346:
        /* <DEDUP_REMOVED lines=13> */
.L_x_22348:
[----:B------:R-:W-:Y:S05]  /*8c40*/  BSYNC.RECONVERGENT B2 ;  /* 0x0000000000027941 */ /* 0x000fea0003800200 */
.L_x_22347:
        /* <DEDUP_REMOVED lines=42> */
.L_x_22345:
[----:B------:R-:W-:Y:S05]  /*8ef0*/  BSYNC.RECONVERGENT B1 ;  /* 0x0000000000017941 */ /* 0x000fea0003800200 */
.L_x_22344:
        /* <DEDUP_REMOVED lines=9> */
.L_x_22343:
        /* <DEDUP_REMOVED lines=16> */
.L_x_22352:
        /* <DEDUP_REMOVED lines=13> */
.L_x_22354:
[----:B------:R-:W-:Y:S05]  /*9160*/  BSYNC.RECONVERGENT B2 ;  /* 0x0000000000027941 */ /* 0x000fea0003800200 */
.L_x_22353:
        /* <DEDUP_REMOVED lines=42> */
.L_x_22351:
[----:B------:R-:W-:Y:S05]  /*9410*/  BSYNC.RECONVERGENT B1 ;  /* 0x0000000000017941 */ /* 0x000fea0003800200 */
.L_x_22350:
        /* <DEDUP_REMOVED lines=9> */
.L_x_22349:
        /* <DEDUP_REMOVED lines=16> */
.L_x_22357:
        /* <DEDUP_REMOVED lines=13> */
.L_x_22359:
[----:B------:R-:W-:Y:S05]  /*9680*/  BSYNC.RECONVERGENT B2 ;  /* 0x0000000000027941 */ /* 0x000fea0003800200 */
.L_x_22358:
        /* <DEDUP_REMOVED lines=42> */
.L_x_22356:
[----:B------:R-:W-:Y:S05]  /*9930*/  BSYNC.RECONVERGENT B1 ;  /* 0x0000000000017941 */ /* 0x000fea0003800200 */
.L_x_22355:
        /* <DEDUP_REMOVED lines=9> */
.L_x_22331:
        /* <DEDUP_REMOVED lines=16> */
.L_x_22360:
[----:B------:R-:W-:Y:S01]  /*9ad0*/  VIADD R65, R65, 0x80 ;  /* 0x0000008041417836 */ /* 0x000fe20000000000 */
[----:B------:R-:W-:-:S07]  /*9ae0*/  IADD3 R64, PT, PT, R64, 0x80, RZ ;  /* 0x0000008040407810 */ /* 0x000fce0007ffe0ff */
.L_x_22310:
[----:B------:R-:W-:Y:S05]  /*9af0*/  BSYNC.RECONVERGENT B0 ;  /* 0x0000000000007941 */ /* 0x000fea0003800200 */
.L_x_22309:
        /* <DEDUP_REMOVED lines=10> */
.L_x_22363:
        /* <DEDUP_REMOVED lines=24> */
.L_x_22368:
        /* <DEDUP_REMOVED lines=13> */
.L_x_22370:
[----:B------:R-:W-:Y:S05]  /*9df0*/  BSYNC.RECONVERGENT B2 ;  /* 0x0000000000027941 */ /* 0x000fea0003800200 */
.L_x_22369:
        /* <DEDUP_REMOVED lines=41> */
.L_x_22367:
[----:B------:R-:W-:Y:S05]  /*a090*/  BSYNC.RECONVERGENT B1 ;  /* 0x0000000000017941 */ /* 0x000fea0003800200 */
.L_x_22366:
        /* <DEDUP_REMOVED lines=10> */
.L_x_22365:
        /* <DEDUP_REMOVED lines=19> */
.L_x_22374:
        /* <DEDUP_REMOVED lines=13> */
.L_x_22376:
[----:B------:R-:W-:Y:S05]  /*a340*/  BSYNC.RECONVERGENT B2 ;  /* 0x0000000000027941 */ /* 0x000fea0003800200 */
.L_x_22375:
        /* <DEDUP_REMOVED lines=42> */
.L_x_22373:
[----:B------:R-:W-:Y:S05]  /*a5f0*/  BSYNC.RECONVERGENT B1 ;  /* 0x0000000000017941 */ /* 0x000fea0003800200 */
.L_x_22372:
        /* <DEDUP_REMOVED lines=10> */
.L_x_22371:
        /* <DEDUP_REMOVED lines=19> */
.L_x_22380:
        /* <DEDUP_REMOVED lines=13> */
.L_x_22382:
[----:B------:R-:W-:Y:S05]  /*a8a0*/  BSYNC.RECONVERGENT B2 ;  /* 0x0000000000027941 */ /* 0x000fea0003800200 */
.L_x_22381:
        /* <DEDUP_REMOVED lines=41> */
.L_x_22379:
[----:B------:R-:W-:Y:S05]  /*ab40*/  BSYNC.RECONVERGENT B1 ;  /* 0x0000000000017941 */ /* 0x000fea0003800200 */
.L_x_22378:
        /* <DEDUP_REMOVED lines=10> */
.L_x_22377:
        /* <DEDUP_REMOVED lines=19> */
.L_x_22386:
        /* <DEDUP_REMOVED lines=13> */
.L_x_22388:
[----:B------:R-:W-:Y:S05]  /*adf0*/  BSYNC.RECONVERGENT B2 ;  /* 0x0000000000027941 */ /* 0x000fea0003800200 */
.L_x_22387:
        /* <DEDUP_REMOVED lines=41> */
.L_x_22385:
[----:B------:R-:W-:Y:S05]  /*b090*/  BSYNC.RECONVERGENT B1 ;  /* 0x0000000000017941 */ /* 0x000fea0003800200 */
.L_x_22384:
        /* <DEDUP_REMOVED lines=11> */
.L_x_22364:
        /* <DEDUP_REMOVED lines=20> */
.L_x_22392:
        /* <DEDUP_REMOVED lines=13> */
.L_x_22394:
[----:B------:R-:W-:Y:S05]  /*b360*/  BSYNC.RECONVERGENT B2 ;  /* 0x0000000000027941 */ /* 0x000fea0003800200 */
.L_x_22393:
        /* <DEDUP_REMOVED lines=41> */
.L_x_22391:
[----:B------:R-:W-:Y:S05]  /*b600*/  BSYNC.RECONVERGENT B1 ;  /* 0x0000000000017941 */ /* 0x000fea0003800200 */
.L_x_22390:
        /* <DEDUP_REMOVED lines=9> */
.L_x_22389:
        /* <DEDUP_REMOVED lines=16> */
.L_x_22398:
        /* <DEDUP_REMOVED lines=13> */
.L_x_22400:
[----:B------:R-:W-:Y:S05]  /*b870*/  BSYNC.RECONVERGENT B2 ;  /* 0x0000000000027941 */ /* 0x000fea0003800200 */
.L_x_22399:
        /* <DEDUP_REMOVED lines=42> */
.L_x_22397:
[----:B------:R-:W-:Y:S05]  /*bb20*/  BSYNC.RECONVERGENT B1 ;  /* 0x0000000000017941 */ /* 0x000fea0003800200 */
.L_x_22396:
        /* <DEDUP_REMOVED lines=9> */
.L_x_22395:
        /* <DEDUP_REMOVED lines=16> */
.L_x_22404:
        /* <DEDUP_REMOVED lines=13> */
.L_x_22406:
[----:B------:R-:W-:Y:S05]  /*bd90*/  BSYNC.RECONVERGENT B2 ;  /* 0x0000000000027941 */ /* 0x000fea0003800200 */
.L_x_22405:
        /* <DEDUP_REMOVED lines=42> */
.L_x_22403:
[----:B------:R-:W-:Y:S05]  /*c040*/  BSYNC.RECONVERGENT B1 ;  /* 0x0000000000017941 */ /* 0x000fea0003800200 */
.L_x_22402:
        /* <DEDUP_REMOVED lines=9> */
.L_x_22401:
        /* <DEDUP_REMOVED lines=16> */
.L_x_22409:
        /* <DEDUP_REMOVED lines=13> */
.L_x_22411:
[----:B------:R-:W-:Y:S05]  /*c2b0*/  BSYNC.RECONVERGENT B2 ;  /* 0x0000000000027941 */ /* 0x000fea0003800200 */
.L_x_22410:
        /* <DEDUP_REMOVED lines=42> */
.L_x_22408:
[----:B------:R-:W-:Y:S05]  /*c560*/  BSYNC.RECONVERGENT B1 ;  /* 0x0000000000017941 */ /* 0x000fea0003800200 */
.L_x_22407:
        /* <DEDUP_REMOVED lines=9> */
.L_x_22383:
        /* <DEDUP_REMOVED lines=16> */
.L_x_22412:
[----:B------:R-:W-:Y:S01]  /*c700*/  VIADD R65, R65, 0x80 ;  /* 0x0000008041417836 */ /* 0x000fe20000000000 */
[----:B------:R-:W-:-:S07]  /*c710*/  IADD3 R64, PT, PT, R64, 0x80, RZ ;  /* 0x0000008040407810 */ /* 0x000fce0007ffe0ff */
.L_x_22362:
[----:B------:R-:W-:Y:S05]  /*c720*/  BSYNC.RECONVERGENT B0 ;  /* 0x0000000000007941 */ /* 0x000fea0003800200 */
.L_x_22361:
        /* <DEDUP_REMOVED lines=10> */
.L_x_22415:
        /* <DEDUP_REMOVED lines=20> */
[--C-:B------:R-:W-:Y:S02]  /*c910*/  @!P2 IMAD.MOV.U32 R66, RZ, RZ, R70.reuse ;  /* 0x000000ffff42a224 */ /* 0x100fe400078e0046 */
[----:B------:R-:W-:Y:S02]  /*c920*/  @P2 IMAD.MOV.U32 R88, RZ, RZ, R71 ;  /* 0x000000ffff582224 */ /* 0x000fe400078e0047 */
[----:B------:R-:W-:Y:S01]  /*c930*/  @P2 IMAD.MOV.U32 R66, RZ, RZ, R70 ;  /* 0x000000ffff422224 */ /* 0x000fe200078e0046 */
[----:B------:R-:W-:Y:S06]  /*c940*/  BRA `(.L_x_22419) ;  /* 0x0000000000dc7947 */ /* 0x000fec0003800000 */
.L_x_22420:
        /* <DEDUP_REMOVED lines=13> */
.L_x_22422:
[----:B------:R-:W-:Y:S05]  /*ca20*/  BSYNC.RECONVERGENT B2 ;  /* 0x0000000000027941 */ /* 0x000fea0003800200 */
.L_x_22421:
        /* <DEDUP_REMOVED lines=41> */
.L_x_22419:
[----:B------:R-:W-:Y:S05]  /*ccc0*/  BSYNC.RECONVERGENT B1 ;  /* 0x0000000000017941 */ /* 0x000fea0003800200 */
.L_x_22418:
        /* <DEDUP_REMOVED lines=10> */
.L_x_22417:
        /* <DEDUP_REMOVED lines=19> */
.L_x_22426:
        /* <DEDUP_REMOVED lines=13> */
.L_x_22428:
[----:B------:R-:W-:Y:S05]  /*cf70*/  BSYNC.RECONVERGENT B2 ;  /* 0x0000000000027941 */ /* 0x000fea0003800200 */
.L_x_22427:
        /* <DEDUP_REMOVED lines=42> */
.L_x_22425:
[----:B------:R-:W-:Y:S05]  /*d220*/  BSYNC.RECONVERGENT B1 ;  /* 0x0000000000017941 */ /* 0x000fea0003800200 */
.L_x_22424:
        /* <DEDUP_REMOVED lines=10> */
.L_x_22423:
        /* <DEDUP_REMOVED lines=19> */
.L_x_22432:
        /* <DEDUP_REMOVED lines=13> */
.L_x_22434:
[----:B------:R-:W-:Y:S05]  /*d4d0*/  BSYNC.RECONVERGENT B2 ;  /* 0x0000000000027941 */ /* 0x000fea0003800200 */
.L_x_22433:
        /* <DEDUP_REMOVED lines=41> */
.L_x_22431:
[----:B------:R-:W-:Y:S05]  /*d770*/  BSYNC.RECONVERGENT B1 ;  /* 0x0000000000017941 */ /* 0x000fea0003800200 */
.L_x_22430:
        /* <DEDUP_REMOVED lines=10> */
.L_x_22429:
        /* <DEDUP_REMOVED lines=19> */
.L_x_22438:
        /* <DEDUP_REMOVED lines=13> */
.L_x_22440:
[----:B------:R-:W-:Y:S05]  /*da20*/  BSYNC.RECONVERGENT B2 ;  /* 0x0000000000027941 */ /* 0x000fea0003800200 */
.L_x_22439:
        /* <DEDUP_REMOVED lines=41> */
.L_x_22437:
[----:B------:R-:W-:Y:S05]  /*dcc0*/  BSYNC.RECONVERGENT B1 ;  /* 0x0000000000017941 */ /* 0x000fea0003800200 */
.L_x_22436:
        /* <DEDUP_REMOVED lines=11> */
.L_x_22416:
        /* <DEDUP_REMOVED lines=20> */
.L_x_22444:
        /* <DEDUP_REMOVED lines=13> */
.L_x_22446:
[----:B------:R-:W-:Y:S05]  /*df90*/  BSYNC.RECONVERGENT B2 ;  /* 0x0000000000027941 */ /* 0x000fea0003800200 */
.L_x_22445:
        /* <DEDUP_REMOVED lines=41> */
.L_x_22443:
[----:B------:R-:W-:Y:S05]  /*e230*/  BSYNC.RECONVERGENT B1 ;  /* 0x0000000000017941 */ /* 0x000fea0003800200 */
.L_x_22442:
        /* <DEDUP_REMOVED lines=9> */
.L_x_22441:
        /* <DEDUP_REMOVED lines=16> */
.L_x_22450:
        /* <DEDUP_REMOVED lines=13> */
.L_x_22452:
[----:B------:R-:W-:Y:S05]  /*e4a0*/  BSYNC.RECONVERGENT B2 ;  /* 0x0000000000027941 */ /* 0x000fea0003800200 */
.L_x_22451:
        /* <DEDUP_REMOVED lines=42> */
.L_x_22449:
[----:B------:R-:W-:Y:S05]  /*e750*/  BSYNC.RECONVERGENT B1 ;  /* 0x0000000000017941 */ /* 0x000fea0003800200 */
.L_x_22448:
        /* <DEDUP_REMOVED lines=9> */
.L_x_22447:
        /* <DEDUP_REMOVED lines=16> */
.L_x_22456:
        /* <DEDUP_REMOVED lines=13> */
.L_x_22458:
[----:B------:R-:W-:Y:S05]  /*e9c0*/  BSYNC.RECONVERGENT B2 ;  /* 0x0000000000027941 */ /* 0x000fea0003800200 */
.L_x_22457:
        /* <DEDUP_REMOVED lines=42> */
.L_x_22455:
[----:B------:R-:W-:Y:S05]  /*ec70*/  BSYNC.RECONVERGENT B1 ;  /* 0x0000000000017941 */ /* 0x000fea0003800200 */
.L_x_22454:
        /* <DEDUP_REMOVED lines=9> */
.L_x_22453:
        /* <DEDUP_REMOVED lines=16> */
.L_x_22461:
        /* <DEDUP_REMOVED lines=13> */
.L_x_22463:
[----:B------:R-:W-:Y:S05]  /*eee0*/  BSYNC.RECONVERGENT B2 ;  /* 0x0000000000027941 */ /* 0x000fea0003800200 */
.L_x_22462:
        /* <DEDUP_REMOVED lines=42> */
.L_x_22460:
[----:B------:R-:W-:Y:S05]  /*f190*/  BSYNC.RECONVERGENT B1 ;  /* 0x0000000000017941 */ /* 0x000fea0003800200 */
.L_x_22459:
        /* <DEDUP_REMOVED lines=9> */
.L_x_22435:
        /* <DEDUP_REMOVED lines=9> */
[----:B------:R-:W-:Y:S02]  /*f2c0*/  LOP3.LUT R89, R3, 0xff, RZ, 0xc0, !PT ;  /* 0x000000ff03597812 */ /* 0x000fe400078ec0ff */
[----:B------:R-:W-:Y:S02]  /*f2d0*/  LEA R90, R88, R99, 0x18 ;  /* 0x00000063585a7211 */ /* 0x000fe400078ec0ff */
[----:B------:R-:W-:-:S03]  /*f2e0*/  LOP3.LUT R88, R4, 0xff, RZ, 0xc0, !PT ;  /* 0x000000ff04587812 */ /* 0x000fc600078ec0ff */
[----:B------:R-:W-:-:S05]  /*f2f0*/  IMAD R89, R89, 0x100, R90 ;  /* 0x0000010059597824 */ /* 0x000fca00078e025a */
[----:B------:R-:W-:Y:S01]  /*f300*/  IADD3 R89, PT, PT, R89, R88, RZ ;  /* 0x0000005859597210 */ /* 0x000fe20007ffe0ff */
[----:B0-----:R-:W-:-:S05]  /*f310*/  IMAD.WIDE.U32 R66, R64, 0x4, R66 ;  /* 0x0000000440427825 */ /* 0x001fca00078e0042 */
[----:B------:R1:W-:Y:S02]  /*f320*/  STG.E desc[UR12][R66.64], R89 ;  /* 0x0000005942007986 */ /* 0x0003e4000c10190c */
.L_x_22464:
[----:B------:R-:W-:Y:S01]  /*f330*/  VIADD R65, R65, 0x80 ;  /* 0x0000008041417836 */ /* 0x000fe20000000000 */
[----:B------:R-:W-:-:S07]  /*f340*/  IADD3 R64, PT, PT, R64, 0x80, RZ ;  /* 0x0000008040407810 */ /* 0x000fce0007ffe0ff */
.L_x_22414:
[----:B------:R-:W-:Y:S05]  /*f350*/  BSYNC.RECONVERGENT B0 ;  /* 0x0000000000007941 */ /* 0x000fea0003800200 */
.L_x_22413:
        /* <DEDUP_REMOVED lines=9> */
.L_x_22467:
[----:B------:R-:W-:Y:S05]  /*f3f0*/  BRA.U !UP0, `(.L_x_22468) ;  /* 0x0000001508687547 */ /* 0x000fea000b800000 */
[----:B------:R-:W2:Y:S02]  /*f400*/  LDC.64 R54, c[0x0][0x3a0] ;  /* 0x0000e800ff367b82 */ /* 0x000ea40000000a00 */
[----:B--2---:R-:W-:-:S06]  /*f410*/  IMAD.WIDE.U32 R54, R65, 0x10, R54 ;  /* 0x0000001041367825 */ /* 0x004fcc00078e0036 */
[----:B------:R-:W5:Y:S01]  /*f420*/  LDG.E.128 R52, desc[UR12][R54.64] ;  /* 0x0000000c36347981 */ /* 0x000f62000c1e1d00 */
[----:B------:R-:W-:-:S13]  /*f430*/  ISETP.LT.AND P2, PT, RZ, UR43, PT ;  /* 0x0000002bff007c0c */ /* 0x000fda000bf41270 */
[----:B01----:R-:W-:Y:S01]  /*f440*/  @!P2 IMAD.MOV.U32 R67, RZ, RZ, R15 ;  /* 0x000000ffff43a224 */ /* 0x003fe200078e000f */
        /* <DEDUP_REMOVED lines=18> */
.L_x_22472:
        /* <DEDUP_REMOVED lines=13> */
.L_x_22474:
[----:B------:R-:W-:Y:S05]  /*f640*/  BSYNC.RECONVERGENT B2 ;  /* 0x0000000000027941 */ /* 0x000fea0003800200 */
.L_x_22473:
        /* <DEDUP_REMOVED lines=41> */
.L_x_22471:
[----:B------:R-:W-:Y:S05]  /*f8e0*/  BSYNC.RECONVERGENT B1 ;  /* 0x0000000000017941 */ /* 0x000fea0003800200 */
.L_x_22470:
        /* <DEDUP_REMOVED lines=10> */
.L_x_22469:
        /* <DEDUP_REMOVED lines=19> */
.L_x_22478:
        /* <DEDUP_REMOVED lines=13> */
.L_x_22480:
[----:B------:R-:W-:Y:S05]  /*fb90*/  BSYNC.RECONVERGENT B2 ;  /* 0x0000000000027941 */ /* 0x000fea0003800200 */
.L_x_22479:
        /* <DEDUP_REMOVED lines=42> */
.L_x_22477:
[----:B------:R-:W-:Y:S05]  /*fe40*/  BSYNC.RECONVERGENT B1 ;  /* 0x0000000000017941 */ /* 0x000fea0003800200 */
.L_x_22476:
        /* <DEDUP_REMOVED lines=10> */
.L_x_22475:
        /* <DEDUP_REMOVED lines=19> */
.L_x_22484:
        /* <DEDUP_REMOVED lines=13> */
.L_x_22486:
[----:B------:R-:W-:Y:S05]  /*100f0*/  BSYNC.RECONVERGENT B2 ;  /* 0x0000000000027941 */ /* 0x000fea0003800200 */
.L_x_22485:
        /* <DEDUP_REMOVED lines=41> */
.L_x_22483:
[----:B------:R-:W-:Y:S05]  /*10390*/  BSYNC.RECONVERGENT B1 ;  /* 0x0000000000017941 */ /* 0x000fea0003800200 */
.L_x_22482:
        /* <DEDUP_REMOVED lines=10> */
.L_x_22481:
        /* <DEDUP_REMOVED lines=19> */
.L_x_22490:
        /* <DEDUP_REMOVED lines=13> */
.L_x_22492:
[----:B------:R-:W-:Y:S05]  /*10640*/  BSYNC.RECONVERGENT B2 ;  /* 0x0000000000027941 */ /* 0x000fea0003800200 */
.L_x_22491:
        /* <DEDUP_REMOVED lines=41> */
.L_x_22489:
[----:B------:R-:W-:Y:S05]  /*108e0*/  BSYNC.RECONVERGENT B1 ;  /* 0x0000000000017941 */ /* 0x000fea0003800200 */
.L_x_22488:
        /* <DEDUP_REMOVED lines=11> */
.L_x_22468:
        /* <DEDUP_REMOVED lines=20> */
.L_x_22496:
        /* <DEDUP_REMOVED lines=13> */
.L_x_22498:
[----:B------:R-:W-:Y:S05]  /*10bb0*/  BSYNC.RECONVERGENT B2 ;  /* 0x0000000000027941 */ /* 0x000fea0003800200 */
.L_x_22497:
[----:B------:R-:W-:Y:S01]  /*10bc0*/  IMAD.WIDE.U32 R52, R78, -0x326172a9, RZ ;  /* 0xcd9e8d574e347825 */ /* 0x000fe200078e00ff */
[----:B01----:R-:W-:-:S04]  /*10bd0*/  LOP3.LUT R66, R11, UR15, R55, 0x96, !PT ;  /* 0x0000000f0b427c12 */ /* 0x003fc8000f8e9637 */
        /* <DEDUP_REMOVED lines=39> */
.L_x_22495:
[----:B------:R-:W-:Y:S05]  /*10e50*/  BSYNC.RECONVERGENT B1 ;  /* 0x0000000000017941 */ /* 0x000fea0003800200 */
.L_x_22494:
[----:B------:R-:W-:Y:S01]  /*10e60*/  I2FP.F32.U32 R15, R52 ;  /* 0x00000034000f7245 */ /* 0x000fe20000201000 */
[----:B------:R-:W-:Y:S02]  /*10e70*/  IMAD.MOV.U32 R52, RZ, RZ, 0x2f800000 ;  /* 0x2f800000ff347424 */ /* 0x000fe400078e00ff */
[----:B-----5:R-:W-:Y:S02]  /*10e80*/  FMUL.FTZ R53, R28, UR17 ;  /* 0x000000111c357c20 */ /* 0x020fe40008410000 */
[----:B------:R-:W-:Y:S02]  /*10e90*/  FFMA.FTZ R15, R15, R52, 1.1641532182693481445e-10 ;  /* 0x2f0000000f0f7423 */ /* 0x000fe40000010034 */
[----:B------:R-:W-:-:S03]  /*10ea0*/  FMUL.FTZ R53, R53, UR16 ;  /* 0x0000001035357c20 */ /* 0x000fc60008410000 */
[----:B------:R-:W-:-:S04]  /*10eb0*/  FSETP.GTU.FTZ.AND P2, PT, R15, UR23, PT ;  /* 0x000000170f007c0b */ /* 0x000fc8000bf5c000 */
[----:B------:R-:W-:Y:S02]  /*10ec0*/  SEL R15, RZ, 0x1, P2 ;  /* 0x00000001ff0f7807 */ /* 0x000fe40001000000 */
[----:B------:R-:W-:Y:S02]  /*10ed0*/  FSEL R52, R53, RZ, !P2 ;  /* 0x000000ff35347208 */ /* 0x000fe40005000000 */
[----:B------:R-:W-:-:S07]  /*10ee0*/  PRMT R4, R15, 0x7610, R4 ;  /* 0x000076100f047816 */ /* 0x000fce0000000004 */
.L_x_22493:
        /* <DEDUP_REMOVED lines=16> */
.L_x_22502:
        /* <DEDUP_REMOVED lines=13> */
.L_x_22504:
[----:B------:R-:W-:Y:S05]  /*110c0*/  BSYNC.RECONVERGENT B2 ;  /* 0x0000000000027941 */ /* 0x000fea0003800200 */
.L_x_22503:
[----:B01----:R-:W-:Y:S01]  /*110d0*/  IMAD.WIDE.U32 R66, R78, -0x326172a9, RZ ;  /* 0xcd9e8d574e427825 */ /* 0x003fe200078e00ff */
        /* <DEDUP_REMOVED lines=41> */
.L_x_22501:
[----:B------:R-:W-:Y:S05]  /*11370*/  BSYNC.RECONVERGENT B1 ;  /* 0x0000000000017941 */ /* 0x000fea0003800200 */
.L_x_22500:
[----:B------:R-:W-:Y:S01]  /*11380*/  I2FP.F32.U32 R53, R53 ;  /* 0x0000003500357245 */ /* 0x000fe20000201000 */
[----:B------:R-:W-:Y:S02]  /*11390*/  HFMA2 R54, -RZ, RZ, 0.1171875, 0 ;  /* 0x2f800000ff367431 */ /* 0x000fe400000001ff */
[----:B-----5:R-:W-:-:S03]  /*113a0*/  FMUL.FTZ R55, R29, UR17 ;  /* 0x000000111d377c20 */ /* 0x020fc60008410000 */
[----:B------:R-:W-:Y:S01]  /*113b0*/  FFMA.FTZ R53, R53, R54, 1.1641532182693481445e-10 ;  /* 0x2f00000035357423 */ /* 0x000fe20000010036 */
[----:B------:R-:W-:-:S04]  /*113c0*/  FMUL.FTZ R55, R55, UR16 ;  /* 0x0000001037377c20 */ /* 0x000fc80008410000 */
[----:B------:R-:W-:-:S04]  /*113d0*/  FSETP.GTU.FTZ.AND P2, PT, R53, UR23, PT ;  /* 0x0000001735007c0b */ /* 0x000fc8000bf5c000 */
[----:B------:R-:W-:Y:S02]  /*113e0*/  SEL R54, RZ, 0x1, P2 ;  /* 0x00000001ff367807 */ /* 0x000fe40001000000 */
[----:B------:R-:W-:Y:S02]  /*113f0*/  FSEL R53, R55, RZ, !P2 ;  /* 0x000000ff37357208 */ /* 0x000fe40005000000 */
[----:B------:R-:W-:-:S07]  /*11400*/  PRMT R3, R54, 0x7610, R3 ;  /* 0x0000761036037816 */ /* 0x000fce0000000003 */
.L_x_22499:
        /* <DEDUP_REMOVED lines=16> */
.L_x_22508:
        /* <DEDUP_REMOVED lines=13> */
.L_x_22510:
[----:B------:R-:W-:Y:S05]  /*115e0*/  BSYNC.RECONVERGENT B2 ;  /* 0x0000000000027941 */ /* 0x000fea0003800200 */
.L_x_22509:
        /* <DEDUP_REMOVED lines=42> */
.L_x_22507:
[----:B------:R-:W-:Y:S05]  /*11890*/  BSYNC.RECONVERGENT B1 ;  /* 0x0000000000017941 */ /* 0x000fea0003800200 */
.L_x_22506:
        /* <DEDUP_REMOVED lines=9> */
.L_x_22505:
        /* <DEDUP_REMOVED lines=16> */
.L_x_22513:
        /* <DEDUP_REMOVED lines=13> */
.L_x_22515:
[----:B------:R-:W-:Y:S05]  /*11b00*/  BSYNC.RECONVERGENT B2 ;  /* 0x0000000000027941 */ /* 0x000fea0003800200 */
.L_x_22514:
        /* <DEDUP_REMOVED lines=42> */
.L_x_22512:
[----:B------:R-:W-:Y:S05]  /*11db0*/  BSYNC.RECONVERGENT B1 ;  /* 0x0000000000017941 */ /* 0x000fea0003800200 */
.L_x_22511:
        /* <DEDUP_REMOVED lines=9> */
.L_x_22487:
[----:B------:R-:W0:Y:S01]  /*11e50*/  LDC.64 R66, c[0x0][0x3a8] ;  /* 0x0000ea00ff427b82 */ /* 0x000e220000000a00 */
[----:B------:R-:W-:Y:S02]  /*11e60*/  IMAD.MOV.U32 R70, RZ, RZ, R88 ;  /* 0x000000ffff467224 */ /* 0x000fe400078e0058 */
[----:B0-----:R-:W-:-:S05]  /*11e70*/  IMAD.WIDE.U32 R66, R65, 0x10, R66 ;  /* 0x0000001041427825 */ /* 0x001fca00078e0042 */
[----:B-----5:R0:W-:Y:S01]  /*11e80*/  STG.E.128 desc[UR12][R66.64], R52 ;  /* 0x0000003442007986 */ /* 0x0201e2000c101d0c */
[----:B------:R-:W-:Y:S05]  /*11e90*/  BRA.U !UP3, `(.L_x_22516) ;  /* 0x000000010b2c7547 */ /* 0x000fea000b800000 */
[----:B0-----:R-:W0:Y:S01]  /*11ea0*/  LDC.64 R66, c[0x0][0x3b0] ;  /* 0x0000ec00ff427b82 */ /* 0x001e220000000a00 */
[----:B------:R-:W-:Y:S02]  /*11eb0*/  SHF.L.U32 R89, R2, 0x10, RZ ;  /* 0x0000001002597819 */ /* 0x000fe400000006ff */
[----:B------:R-:W-:Y:S02]  /*11ec0*/  LOP3.LUT R88, R0, 0xffff, RZ, 0xc0, !PT ;  /* 0x0000ffff00587812 */ /* 0x000fe400078ec0ff */
        /* <DEDUP_REMOVED lines=8> */
.L_x_22516:
[----:B------:R-:W-:Y:S01]  /*11f50*/  IADD3 R65, PT, PT, R65, 0x80, RZ ;  /* 0x0000008041417810 */ /* 0x000fe20007ffe0ff */
[----:B------:R-:W-:-:S07]  /*11f60*/  VIADD R64, R64, 0x80 ;  /* 0x0000008040407836 */ /* 0x000fce0000000000 */
.L_x_22466:
[----:B------:R-:W-:Y:S05]  /*11f70*/  BSYNC.RECONVERGENT B0 ;  /* 0x0000000000007941 */ /* 0x000fea0003800200 */
.L_x_22465:
        /* <DEDUP_REMOVED lines=9> */
.L_x_22519:
[----:B------:R-:W-:Y:S05]  /*12010*/  BRA.U !UP0, `(.L_x_22520) ;  /* 0x0000001508687547 */ /* 0x000fea000b800000 */
[----:B------:R-:W2:Y:S02]  /*12020*/  LDC.64 R58, c[0x0][0x3a0] ;  /* 0x0000e800ff3a7b82 */ /* 0x000ea40000000a00 */
[----:B--2---:R-:W-:-:S06]  /*12030*/  IMAD.WIDE.U32 R58, R65, 0x10, R58 ;  /* 0x00000010413a7825 */ /* 0x004fcc00078e003a */
[----:B------:R-:W5:Y:S01]  /*12040*/  LDG.E.128 R56, desc[UR12][R58.64] ;  /* 0x0000000c3a387981 */ /* 0x000f62000c1e1d00 */
[----:B------:R-:W-:-:S13]  /*12050*/  ISETP.LT.AND P3, PT, RZ, UR43, PT ;  /* 0x0000002bff007c0c */ /* 0x000fda000bf61270 */
[----:B01----:R-:W-:Y:S01]  /*12060*/  @!P3 MOV R67, R15 ;  /* 0x0000000f0043b202 */ /* 0x003fe20000000f00 */
        /* <DEDUP_REMOVED lines=18> */
.L_x_22524:
        /* <DEDUP_REMOVED lines=13> */
.L_x_22526:
[----:B------:R-:W-:Y:S05]  /*12260*/  BSYNC.RECONVERGENT B2 ;  /* 0x0000000000027941 */ /* 0x000fea0003800200 */
.L_x_22525:
        /* <DEDUP_REMOVED lines=41> */
.L_x_22523:
[----:B------:R-:W-:Y:S05]  /*12500*/  BSYNC.RECONVERGENT B1 ;  /* 0x0000000000017941 */ /* 0x000fea0003800200 */
.L_x_22522:
        /* <DEDUP_REMOVED lines=10> */
.L_x_22521:
        /* <DEDUP_REMOVED lines=19> */
.L_x_22530:
        /* <DEDUP_REMOVED lines=13> */
.L_x_22532:
[----:B------:R-:W-:Y:S05]  /*127b0*/  BSYNC.RECONVERGENT B2 ;  /* 0x0000000000027941 */ /* 0x000fea0003800200 */
.L_x_22531:
        /* <DEDUP_REMOVED lines=42> */
.L_x_22529:
[----:B------:R-:W-:Y:S05]  /*12a60*/  BSYNC.RECONVERGENT B1 ;  /* 0x0000000000017941 */ /* 0x000fea0003800200 */
.L_x_22528:
        /* <DEDUP_REMOVED lines=10> */
.L_x_22527:
        /* <DEDUP_REMOVED lines=19> */
.L_x_22536:
        /* <DEDUP_REMOVED lines=13> */
.L_x_22538:
[----:B------:R-:W-:Y:S05]  /*12d10*/  BSYNC.RECONVERGENT B2 ;  /* 0x0000000000027941 */ /* 0x000fea0003800200 */
.L_x_22537:
        /* <DEDUP_REMOVED lines=41> */
.L_x_22535:
[----:B------:R-:W-:Y:S05]  /*12fb0*/  BSYNC.RECONVERGENT B1 ;  /* 0x0000000000017941 */ /* 0x000fea0003800200 */
.L_x_22534:
        /* <DEDUP_REMOVED lines=10> */
.L_x_22533:
        /* <DEDUP_REMOVED lines=19> */
.L_x_22542:
        /* <DEDUP_REMOVED lines=13> */
.L_x_22544:
[----:B------:R-:W-:Y:S05]  /*13260*/  BSYNC.RECONVERGENT B2 ;  /* 0x0000000000027941 */ /* 0x000fea0003800200 */
.L_x_22543:
        /* <DEDUP_REMOVED lines=41> */
.L_x_22541:
[----:B------:R-:W-:Y:S05]  /*13500*/  BSYNC.RECONVERGENT B1 ;  /* 0x0000000000017941 */ /* 0x000fea0003800200 */
.L_x_22540:
        /* <DEDUP_REMOVED lines=9> */
[----:B------:R-:W-:Y:S01]  /*135a0*/  PRMT R0, R66, 0x7610, R0 ;  /* 0x0000761042007816 */ /* 0x000fe20000000000 */
[----:B------:R-:W-:Y:S06]  /*135b0*/  BRA `(.L_x_22539) ;  /* 0x00000014002c7947 */ /* 0x000fec0003800000 */
.L_x_22520:
        /* <DEDUP_REMOVED lines=20> */
.L_x_22548:
        /* <DEDUP_REMOVED lines=13> */
.L_x_22550:
[----:B------:R-:W-:Y:S05]  /*137d0*/  BSYNC.RECONVERGENT B2 ;  /* 0x0000000000027941 */ /* 0x000fea0003800200 */
.L_x_22549:
        /* <DEDUP_REMOVED lines=41> */
.L_x_22547:
[----:B------:R-:W-:Y:S05]  /*13a70*/  BSYNC.RECONVERGENT B1 ;  /* 0x0000000000017941 */ /* 0x000fea0003800200 */
.L_x_22546:
        /* <DEDUP_REMOVED lines=9> */
.L_x_22545:
        /* <DEDUP_REMOVED lines=16> */
.L_x_22554:
        /* <DEDUP_REMOVED lines=13> */
.L_x_22556:
[----:B------:R-:W-:Y:S05]  /*13ce0*/  BSYNC.RECONVERGENT B2 ;  /* 0x0000000000027941 */ /* 0x000fea0003800200 */
.L_x_22555:
[----:B01----:R-:W-:Y:S01]  /*13cf0*/  IMAD.WIDE.U32 R66, R78, -0x326172a9, RZ ;  /* 0xcd9e8d574e427825 */ /* 0x003fe200078e00ff */
        /* <DEDUP_REMOVED lines=41> */
.L_x_22553:
[----:B------:R-:W-:Y:S05]  /*13f90*/  BSYNC.RECONVERGENT B1 ;  /* 0x0000000000017941 */ /* 0x000fea0003800200 */
.L_x_22552:
        /* <DEDUP_REMOVED lines=9> */
.L_x_22551:
[----:B01----:R-:W-:Y:S01]  /*14030*/  MOV R66, R15 ;  /* 0x0000000f00427202 */ /* 0x003fe20000000f00 */
        /* <DEDUP_REMOVED lines=15> */
.L_x_22560:
        /* <DEDUP_REMOVED lines=13> */
.L_x_22562:
[----:B------:R-:W-:Y:S05]  /*14200*/  BSYNC.RECONVERGENT B2 ;  /* 0x0000000000027941 */ /* 0x000fea0003800200 */
.L_x_22561:
        /* <DEDUP_REMOVED lines=42> */
.L_x_22559:
[----:B------:R-:W-:Y:S05]  /*144b0*/  BSYNC.RECONVERGENT B1 ;  /* 0x0000000000017941 */ /* 0x000fea0003800200 */
.L_x_22558:
        /* <DEDUP_REMOVED lines=9> */
.L_x_22557:
        /* <DEDUP_REMOVED lines=16> */
.L_x_22565:
        /* <DEDUP_REMOVED lines=13> */
.L_x_22567:
[----:B------:R-:W-:Y:S05]  /*14720*/  BSYNC.RECONVERGENT B2 ;  /* 0x0000000000027941 */ /* 0x000fea0003800200 */
.L_x_22566:
        /* <DEDUP_REMOVED lines=42> */
.L_x_22564:
[----:B------:R-:W-:Y:S05]  /*149d0*/  BSYNC.RECONVERGENT B1 ;  /* 0x0000000000017941 */ /* 0x000fea0003800200 */
.L_x_22563:
        /* <DEDUP_REMOVED lines=9> */
.L_x_22539:
        /* <DEDUP_REMOVED lines=16> */
.L_x_22568:
[----:B------:R-:W-:Y:S01]  /*14b70*/  VIADD R65, R65, 0x80 ;  /* 0x0000008041417836 */ /* 0x000fe20000000000 */
[----:B------:R-:W-:-:S07]  /*14b80*/  IADD3 R64, PT, PT, R64, 0x80, RZ ;  /* 0x0000008040407810 */ /* 0x000fce0007ffe0ff */
.L_x_22518:
[----:B------:R-:W-:Y:S05]  /*14b90*/  BSYNC.RECONVERGENT B0 ;  /* 0x0000000000007941 */ /* 0x000fea0003800200 */
.L_x_22517:
        /* <DEDUP_REMOVED lines=9> */
.L_x_22571:
        /* <DEDUP_REMOVED lines=24> */
.L_x_22576:
        /* <DEDUP_REMOVED lines=13> */
.L_x_22578:
[----:B------:R-:W-:Y:S05]  /*14e80*/  BSYNC.RECONVERGENT B2 ;  /* 0x0000000000027941 */ /* 0x000fea0003800200 */
.L_x_22577:
        /* <DEDUP_REMOVED lines=41> */
.L_x_22575:
[----:B------:R-:W-:Y:S05]  /*15120*/  BSYNC.RECONVERGENT B1 ;  /* 0x0000000000017941 */ /* 0x000fea0003800200 */
.L_x_22574:
        /* <DEDUP_REMOVED lines=10> */
.L_x_22573:
        /* <DEDUP_REMOVED lines=19> */
.L_x_22582:
        /* <DEDUP_REMOVED lines=13> */
.L_x_22584:
[----:B------:R-:W-:Y:S05]  /*153d0*/  BSYNC.RECONVERGENT B2 ;  /* 0x0000000000027941 */ /* 0x000fea0003800200 */
.L_x_22583:
        /* <DEDUP_REMOVED lines=42> */
.L_x_22581:
[----:B------:R-:W-:Y:S05]  /*15680*/  BSYNC.RECONVERGENT B1 ;  /* 0x0000000000017941 */ /* 0x000fea0003800200 */
.L_x_22580:
        /* <DEDUP_REMOVED lines=10> */
.L_x_22579:
        /* <DEDUP_REMOVED lines=19> */
.L_x_22588:
        /* <DEDUP_REMOVED lines=13> */
.L_x_22590:
[----:B------:R-:W-:Y:S05]  /*15930*/  BSYNC.RECONVERGENT B2 ;  /* 0x0000000000027941 */ /* 0x000fea0003800200 */
.L_x_22589:
        /* <DEDUP_REMOVED lines=41> */
.L_x_22587:
[----:B------:R-:W-:Y:S05]  /*15bd0*/  BSYNC.RECONVERGENT B1 ;  /* 0x0000000000017941 */ /* 0x000fea0003800200 */
.L_x_22586:
        /* <DEDUP_REMOVED lines=10> */
.L_x_22585:
        /* <DEDUP_REMOVED lines=19> */
.L_x_22594:
        /* <DEDUP_REMOVED lines=13> */
.L_x_22596:
[----:B------:R-:W-:Y:S05]  /*15e80*/  BSYNC.RECONVERGENT B2 ;  /* 0x0000000000027941 */ /* 0x000fea0003800200 */
.L_x_22595:
        /* <DEDUP_REMOVED lines=42> */
.L_x_22593:
[----:B------:R-:W-:Y:S05]  /*16130*/  BSYNC.RECONVERGENT B1 ;  /* 0x0000000000017941 */ /* 0x000fea0003800200 */
.L_x_22592:
        /* <DEDUP_REMOVED lines=11> */
.L_x_22572:
        /* <DEDUP_REMOVED lines=20> */
.L_x_22600:
        /* <DEDUP_REMOVED lines=13> */
.L_x_22602:
[----:B------:R-:W-:Y:S05]  /*16400*/  BSYNC.RECONVERGENT B2 ;  /* 0x0000000000027941 */ /* 0x000fea0003800200 */
.L_x_22601:
        /* <DEDUP_REMOVED lines=41> */
.L_x_22599:
[----:B------:R-:W-:Y:S05]  /*166a0*/  BSYNC.RECONVERGENT B1 ;  /* 0x0000000000017941 */ /* 0x000fea0003800200 */
.L_x_22598:
        /* <DEDUP_REMOVED lines=9> */
.L_x_22597:
        /* <DEDUP_REMOVED lines=16> */
.L_x_22606:
        /* <DEDUP_REMOVED lines=13> */
.L_x_22608:
[----:B------:R-:W-:Y:S05]  /*16910*/  BSYNC.RECONVERGENT B2 ;  /* 0x0000000000027941 */ /* 0x000fea0003800200 */
.L_x_22607:
        /* <DEDUP_REMOVED lines=42> */
.L_x_22605:
[----:B------:R-:W-:Y:S05]  /*16bc0*/  BSYNC.RECONVERGENT B1 ;  /* 0x0000000000017941 */ /* 0x000fea0003800200 */
.L_x_22604:
        /* <DEDUP_REMOVED lines=9> */
.L_x_22603:
        /* <DEDUP_REMOVED lines=16> */
.L_x_22612:
        /* <DEDUP_REMOVED lines=13> */
.L_x_22614:
[----:B------:R-:W-:Y:S05]  /*16e30*/  BSYNC.RECONVERGENT B2 ;  /* 0x0000000000027941 */ /* 0x000fea0003800200 */
.L_x_22613:
        /* <DEDUP_REMOVED lines=42> */
.L_x_22611:
[----:B------:R-:W-:Y:S05]  /*170e0*/  BSYNC.RECONVERGENT B1 ;  /* 0x0000000000017941 */ /* 0x000fea0003800200 */
.L_x_22610:
        /* <DEDUP_REMOVED lines=9> */
.L_x_22609:
        /* <DEDUP_REMOVED lines=20> */
.L_x_22617:
        /* <DEDUP_REMOVED lines=13> */
.L_x_22619:
[----:B------:R-:W-:Y:S05]  /*17390*/  BSYNC.RECONVERGENT B2 ;  /* 0x0000000000027941 */ /* 0x000fea0003800200 */
.L_x_22618:
        /* <DEDUP_REMOVED lines=42> */
.L_x_22616:
[----:B------:R-:W-:Y:S05]  /*17640*/  BSYNC.RECONVERGENT B1 ;  /* 0x0000000000017941 */ /* 0x000fea0003800200 */
.L_x_22615:
        /* <DEDUP_REMOVED lines=9> */
.L_x_22591:
[----:B------:R-:W0:Y:S02]  /*176e0*/  LDC.64 R66, c[0x0][0x3a8] ;  /* 0x0000ea00ff427b82 */ /* 0x000e240000000a00 */
[----:B0-----:R-:W-:-:S05]  /*176f0*/  IMAD.WIDE.U32 R66, R65, 0x10, R66 ;  /* 0x0000001041427825 */ /* 0x001fca00078e0042 */
[----:B-----5:R2:W-:Y:S01]  /*17700*/  STG.E.128 desc[UR12][R66.64], R60 ;  /* 0x0000003c42007986 */ /* 0x0205e2000c101d0c */
[----:B------:R-:W-:Y:S05]  /*17710*/  BRA.U !UP3, `(.L_x_22570) ;  /* 0x000000010b2c7547 */ /* 0x000fea000b800000 */
[----:B--2---:R-:W0:Y:S01]  /*17720*/  LDC.64 R66, c[0x0][0x3b0] ;  /* 0x0000ec00ff427b82 */ /* 0x004e220000000a00 */
        /* <DEDUP_REMOVED lines=10> */
.L_x_22570:
[----:B------:R-:W-:Y:S05]  /*177d0*/  BSYNC.RECONVERGENT B0 ;  /* 0x0000000000007941 */ /* 0x000fea0003800200 */
.L_x_22569:
[----:B------:R-:W-:Y:S01]  /*177e0*/  FADD.FTZ R64, RZ, R32 ;  /* 0x00000020ff407221 */ /* 0x000fe20000010000 */
[C---:B------:R-:W-:Y:S01]  /*177f0*/  ISETP.GT.U32.AND P4, PT, R79.reuse, 0xff, PT ;  /* 0x000000ff4f00780c */ /* 0x040fe20003f84070 */
[----:B------:R-:W4:Y:S01]  /*17800*/  S2UR UR5, SR_CgaCtaId ;  /* 0x00000000000579c3 */ /* 0x000f220000008800 */
[----:B------:R-:W-:Y:S01]  /*17810*/  ISETP.GT.U32.AND P5, PT, R79, 0x17f, PT ;  /* 0x0000017f4f00780c */ /* 0x000fe20003fa4070 */
[----:B---3--:R-:W-:Y:S01]  /*17820*/  FADD.FTZ R65, R33, R64 ;  /* 0x0000004021417221 */ /* 0x008fe20000010000 */
[C---:B------:R-:W-:Y:S01]  /*17830*/  ISETP.GT.U32.AND P6, PT, R79.reuse, 0x1ff, PT ;  /* 0x000001ff4f00780c */ /* 0x040fe20003fc4070 */
[----:B------:R-:W-:Y:S01]  /*17840*/  UMOV UR4, 0x400 ;  /* 0x0000040000047882 */ /* 0x000fe20000000000 */
[----:B012---:R-:W-:Y:S01]  /*17850*/  P2R R66, PR, RZ, 0x2 ;  /* 0x00000002ff427803 */ /* 0x007fe20000000000 */
[----:B------:R-:W-:Y:S01]  /*17860*/  FADD.FTZ R64, R34, R65 ;  /* 0x0000004122407221 */ /* 0x000fe20000010000 */
[----:B------:R-:W-:Y:S01]  /*17870*/  ISETP.GT.U32.AND P1, PT, R79, 0x27f, PT ;  /* 0x0000027f4f00780c */ /* 0x000fe20003f24070 */
[----:B------:R-:W-:-:S02]  /*17880*/  UISETP.GE.AND UP0, UPT, UR6, 0x1, UPT ;  /* 0x000000010600788c */ /* 0x000fc4000bf06270 */
[----:B------:R-:W-:-:S05]  /*17890*/  FADD.FTZ R64, R35, R64 ;  /* 0x0000004023407221 */ /* 0x000fca0000010000 */
[----:B------:R-:W-:-:S05]  /*178a0*/  FSEL R65, R64, RZ, P0 ;  /* 0x000000ff40417208 */ /* 0x000fca0000000000 */
[----:B------:R-:W-:-:S04]  /*178b0*/  FADD.FTZ R64, R36, R65 ;  /* 0x0000004124407221 */ /* 0x000fc80000010000 */
[----:B------:R-:W-:Y:S01]  /*178c0*/  FADD.FTZ R67, R37, R64 ;  /* 0x0000004025437221 */ /* 0x000fe20000010000 */
[----:B----4-:R-:W-:-:S03]  /*178d0*/  ULEA UR4, UR5, UR4, 0x18 ;  /* 0x0000000405047291 */ /* 0x010fc6000f8ec0ff */
        /* <DEDUP_REMOVED lines=120> */
[----:B------:R-:W0:Y:S09]  /*18060*/  SHFL.BFLY PT, R99, R90, 0x10, 0x1f ;  /* 0x0e001f005a637f89 */ /* 0x000e3200000e0000 */
[----:B------:R-:W-:-:S04]  /*18070*/  @!P4 SHF.R.U32.HI R65, RZ, 0x2, R14 ;  /* 0x00000002ff41c819 */ /* 0x000fc8000001160e */
[----:B------:R-:W-:Y:S01]  /*18080*/  @!P4 LOP3.LUT R88, R65, 0x18, RZ, 0xc0, !PT ;  /* 0x000000184158c812 */ /* 0x000fe200078ec0ff */
[----:B0-----:R-:W-:-:S05]  /*18090*/  FADD.FTZ R65, R90, R99 ;  /* 0x000000635a417221 */ /* 0x001fca0000010000 */
[----:B------:R-:W-:Y:S01]  /*180a0*/  @!P4 STS.64 [R88+UR4], R64 ;  /* 0x000000405800c988 */ /* 0x000fe20008000a04 */
[----:B------:R-:W-:Y:S01]  /*180b0*/  BAR.SYNC.DEFER_BLOCKING 0x0 ;  /* 0x0000000000007b1d */ /* 0x000fe20000010000 */
[----:B------:R-:W-:Y:S02]  /*180c0*/  ISETP.GT.U32.AND P4, PT, R66, 0x3, PT ;  /* 0x000000034200780c */ /* 0x000fe40003f84070 */
[----:B------:R-:W-:-:S11]  /*180d0*/  CS2R R66, SRZ ;  /* 0x0000000000427805 */ /* 0x000fd6000001ff00 */
[----:B------:R-:W-:-:S04]  /*180e0*/  @!P4 SHF.L.U32 R89, R14, 0x3, RZ ;  /* 0x000000030e59c819 */ /* 0x000fc800000006ff */
[----:B------:R-:W-:Y:S01]  /*180f0*/  @!P4 LOP3.LUT R101, R89, 0xf8, RZ, 0xc0, !PT ;  /* 0x000000f85965c812 */ /* 0x000fe200078ec0ff */
[----:B------:R-:W-:Y:S01]  /*18100*/  IMAD.MOV.U32 R89, RZ, RZ, RZ ;  /* 0x000000ffff597224 */ /* 0x000fe200078e00ff */
[----:B------:R-:W-:-:S03]  /*18110*/  @!P4 MOV R89, R74 ;  /* 0x0000004a0059c202 */ /* 0x000fc60000000f00 */
[----:B------:R-:W-:Y:S01]  /*18120*/  @!P4 LDS.64 R66, [R101+UR4] ;  /* 0x000000046542c984 */ /* 0x000fe20008000a00 */
[----:B------:R-:W-:Y:S02]  /*18130*/  I2FP.F32.S32 R103, R89 ;  /* 0x0000005900677245 */ /* 0x000fe40000201400 */
[----:B------:R-:W-:Y:S01]  /*18140*/  PLOP3.LUT P4, PT, PT, PT, UP2, 0x40, 0x4 ;  /* 0x000000000004781c */ /* 0x000fe20003f8e828 */
[----:B------:R-:W0:Y:S02]  /*18150*/  SHFL.DOWN PT, R90, R89, 0x2, 0x1f ;  /* 0x08401f00595a7f89 */ /* 0x000e2400000e0000 */
[----:B0-----:R-:W-:Y:S01]  /*18160*/  IMAD.IADD R88, R90, 0x1, R89 ;  /* 0x000000015a587824 */ /* 0x001fe200078e0259 */
[----:B------:R-:W-:-:S04]  /*18170*/  I2FP.F32.S32 R90, R90 ;  /* 0x0000005a005a7245 */ /* 0x000fc80000201400 */
        /* <DEDUP_REMOVED lines=8> */
[----:B--2---:R-:W-:-:S04]  /*18200*/  FMUL.FTZ R64, R105, R90 ;  /* 0x0000005a69407220 */ /* 0x004fc80000410000 */
[----:B------:R-:W-:Y:S01]  /*18210*/  FFMA.FTZ R101, R103, R66, R64 ;  /* 0x0000004267657223 */ /* 0x000fe20000010040 */
[----:B------:R-:W-:Y:S01]  /*18220*/  FADD.FTZ R66, -R105, R66 ;  /* 0x0000004269427221 */ /* 0x000fe20000010100 */
[----:B------:R-:W0:Y:S01]  /*18230*/  MUFU.RCP R65, R65 ;  /* 0x0000004100417308 */ /* 0x000e220000001000 */
[----:B---3--:R-:W-:Y:S01]  /*18240*/  FADD.FTZ R105, R104, R67 ;  /* 0x0000004368697221 */ /* 0x008fe20000010000 */
[----:B-1----:R-:W-:Y:S01]  /*18250*/  FMUL.FTZ R101, R100, R101 ;  /* 0x0000006564657220 */ /* 0x002fe20000410000 */
[----:B------:R-:W-:-:S04]  /*18260*/  FMUL.FTZ R66, R66, R66 ;  /* 0x0000004242427220 */ /* 0x000fc80000410000 */
[----:B------:R-:W1:Y:S01]  /*18270*/  SHFL.DOWN PT, R64, R101, 0x1, 0x1f ;  /* 0x08201f0065407f89 */ /* 0x000e6200000e0000 */
[----:B------:R-:W-:-:S04]  /*18280*/  FMUL.FTZ R103, R66, R103 ;  /* 0x0000006742677220 */ /* 0x000fc80000410000 */
[----:B------:R-:W-:-:S04]  /*18290*/  FMUL.FTZ R103, R103, R90 ;  /* 0x0000005a67677220 */ /* 0x000fc80000410000 */
[----:B------:R-:W-:-:S05]  /*182a0*/  FFMA.FTZ R103, R100, R103, R105 ;  /* 0x0000006764677223 */ /* 0x000fca0000010069 */
[----:B------:R-:W2:Y:S01]  /*182b0*/  SHFL.DOWN PT, R66, R103, 0x1, 0x1f ;  /* 0x08201f0067427f89 */ /* 0x000ea200000e0000 */
[----:B-1----:R-:W-:-:S04]  /*182c0*/  FMUL.FTZ R89, R64, R99 ;  /* 0x0000006340597220 */ /* 0x002fc80000410000 */
[----:B------:R-:W-:Y:S01]  /*182d0*/  FFMA.FTZ R88, R102, R101, R89 ;  /* 0x0000006566587223 */ /* 0x000fe20000010059 */
[----:B------:R-:W-:-:S03]  /*182e0*/  FADD.FTZ R101, R101, -R64 ;  /* 0x8000004065657221 */ /* 0x000fc60000010000 */
[----:B0-----:R-:W-:Y:S01]  /*182f0*/  FMUL.FTZ R89, R65, R88 ;  /* 0x0000005841597220 */ /* 0x001fe20000410000 */
[----:B------:R-:W-:-:S04]  /*18300*/  FMUL.FTZ R101, R101, R101 ;  /* 0x0000006565657220 */ /* 0x000fc80000410000 */
[----:B------:R-:W-:Y:S01]  /*18310*/  FMUL.FTZ R102, R102, R101 ;  /* 0x0000006566667220 */ /* 0x000fe20000410000 */
[----:B------:R-:W0:Y:S01]  /*18320*/  SHFL.IDX PT, R89, R89, RZ, 0x1f ;  /* 0x00001fff59597589 */ /* 0x000e2200000e0000 */
[----:B--2---:R-:W-:Y:S02]  /*18330*/  FADD.FTZ R66, R103, R66 ;  /* 0x0000004267427221 */ /* 0x004fe40000010000 */
[----:B------:R-:W-:-:S04]  /*18340*/  FMUL.FTZ R102, R102, R99 ;  /* 0x0000006366667220 */ /* 0x000fc80000410000 */
[----:B------:R-:W-:Y:S02]  /*18350*/  FFMA.FTZ R102, R65, R102, R66 ;  /* 0x0000006641667223 */ /* 0x000fe40000010042 */
[----:B------:R-:W1:Y:S03]  /*18360*/  LDC R66, c[0x0][0x448] ;  /* 0x00011200ff427b82 */ /* 0x000e660000000800 */
[----:B------:R-:W1:Y:S01]  /*18370*/  SHFL.IDX PT, R67, R102, RZ, 0x1f ;  /* 0x00001fff66437589 */ /* 0x000e6200000e0000 */
[----:B0-----:R-:W-:-:S05]  /*18380*/  FMUL.FTZ R88, R89, R89 ;  /* 0x0000005959587220 */ /* 0x001fca0000410000 */
[----:B------:R-:W-:Y:S02]  /*18390*/  FSEL R88, R88, RZ, !P4 ;  /* 0x000000ff58587208 */ /* 0x000fe40006000000 */
[----:B------:R-:W-:Y:S01]  /*183a0*/  ISETP.NE.AND P4, PT, R14, RZ, PT ;  /* 0x000000ff0e00720c */ /* 0x000fe20003f85270 */
[----:B-1----:R-:W-:Y:S01]  /*183b0*/  FFMA.FTZ R67, R67, UR24, R66 ;  /* 0x0000001843437c23 */ /* 0x002fe20008010042 */
[----:B------:R-:W-:-:S03]  /*183c0*/  IMAD.U32 R66, RZ, RZ, UR22 ;  /* 0x00000016ff427e24 */ /* 0x000fc6000f8e00ff */
[----:B------:R-:W-:Y:S01]  /*183d0*/  FADD.FTZ R88, R67, R88 ;  /* 0x0000005843587221 */ /* 0x000fe20000010000 */
[----:B------:R-:W-:-:S07]  /*183e0*/  MOV R67, UR22 ;  /* 0x0000001600437c02 */ /* 0x000fce0008000f00 */
[----:B------:R-:W0:Y:S01]  /*183f0*/  @!P4 LDC.64 R100, c[0x0][0x3c0] ;  /* 0x0000f000ff64cb82 */ /* 0x000e220000000a00 */
[----:B------:R-:W1:Y:S07]  /*18400*/  MUFU.RSQ R88, R88 ;  /* 0x0000005800587308 */ /* 0x000e6e0000001400 */
[----:B------:R-:W2:Y:S01]  /*18410*/  @!P4 LDC.64 R64, c[0x0][0x3c8] ;  /* 0x0000f200ff40cb82 */ /* 0x000ea20000000a00 */
[----:B0-----:R-:W-:-:S05]  /*18420*/  @!P4 IMAD.WIDE R100, R66, 0x4, R100 ;  /* 0x000000044264c825 */ /* 0x001fca00078e0264 */
[----:B------:R0:W-:Y:S01]  /*18430*/  @!P4 STG.E desc[UR12][R100.64], R89 ;  /* 0x000000596400c986 */ /* 0x0001e2000c10190c */
[----:B--2---:R-:W-:-:S05]  /*18440*/  @!P4 IMAD.WIDE R64, R67, 0x4, R64 ;  /* 0x000000044340c825 */ /* 0x004fca00078e0240 */
[----:B-1----:R0:W-:Y:S01]  /*18450*/  @!P4 STG.E desc[UR12][R64.64], R88 ;  /* 0x000000584000c986 */ /* 0x0021e2000c10190c */
[----:B------:R-:W-:Y:S05]  /*18460*/  BRA.U !UP0, `(.L_x_22620) ;  /* 0x0000000d086c7547 */ /* 0x000fea000b800000 */
[----:B------:R-:W-:Y:S01]  /*18470*/  UIADD3 UR4, UPT, UPT, UR6, -0x1, URZ ;  /* 0xffffffff06047890 */ /* 0x000fe2000fffe0ff */
[----:B------:R-:W-:Y:S01]  /*18480*/  PLOP3.LUT P4, PT, PT, PT, UP2, 0x40, 0x4 ;  /* 0x000000000004781c */ /* 0x000fe20003f8e828 */
[----:B------:R-:W-:Y:S02]  /*18490*/  BSSY.RECONVERGENT B0, `(.L_x_22621) ;  /* 0x0000020000007945 */ /* 0x000fe40003800200 */
[----:B------:R-:W-:Y:S01]  /*184a0*/  UIMAD UR4, UR4, UR44, URZ ;  /* 0x0000002c040472a4 */ /* 0x000fe2000f8e02ff */
[----:B0-----:R-:W-:-:S03]  /*184b0*/  FSEL R89, R89, RZ, P4 ;  /* 0x000000ff59597208 */ /* 0x001fc60002000000 */
[----:B------:R-:W-:-:S04]  /*184c0*/  USHF.R.S32.HI UR5, URZ, 0x1f, UR4 ;  /* 0x0000001fff057899 */ /* 0x000fc80008011404 */
[----:B------:R-:W-:-:S06]  /*184d0*/  ULEA.HI UR5, UR5, UR4, URZ, 0x2 ;  /* 0x0000000405057291 */ /* 0x000fcc000f8f10ff */
[----:B------:R-:W-:-:S05]  /*184e0*/  IMAD.U32 R65, RZ, RZ, UR5 ;  /* 0x00000005ff417e24 */ /* 0x000fca000f8e00ff */
[----:B------:R-:W-:Y:S01]  /*184f0*/  LEA.HI.SX32 R90, R65, R80, 0x1e ;  /* 0x00000050415a7211 */ /* 0x000fe200078ff2ff */
[----:B------:R-:W-:Y:S06]  /*18500*/  @!P0 BRA `(.L_x_22622) ;  /* 0x0000000000608947 */ /* 0x000fec0003800000 */
[----:B------:R-:W0:Y:S01]  /*18510*/  LDC.64 R112, c[0x0][0x428] ;  /* 0x00010a00ff707b82 */ /* 0x000e220000000a00 */
[--C-:B------:R-:W-:Y:S01]  /*18520*/  FADD.FTZ R67, R33, -R89.reuse ;  /* 0x8000005921437221 */ /* 0x100fe20000010000 */
[--C-:B------:R-:W-:Y:S01]  /*18530*/  FADD.FTZ R105, R32, -R89.reuse ;  /* 0x8000005920697221 */ /* 0x100fe20000010000 */
[--C-:B------:R-:W-:Y:S01]  /*18540*/  FADD.FTZ R101, R34, -R89.reuse ;  /* 0x8000005922657221 */ /* 0x100fe20000010000 */
[----:B------:R-:W-:Y:S01]  /*18550*/  FADD.FTZ R111, R35, -R89 ;  /* 0x80000059236f7221 */ /* 0x000fe20000010000 */
[C---:B------:R-:W-:Y:S01]  /*18560*/  FMUL.FTZ R106, R88.reuse, R67 ;  /* 0x00000043586a7220 */ /* 0x040fe20000410000 */
[----:B------:R-:W-:Y:S02]  /*18570*/  HADD2.F32 R103, -RZ, R0.H1_H1 ;  /* 0x30000000ff677230 */ /* 0x000fe40000004100 */
[C---:B------:R-:W-:Y:S01]  /*18580*/  FMUL.FTZ R105, R88.reuse, R105 ;  /* 0x0000006958697220 */ /* 0x040fe20000410000 */
[----:B------:R-:W-:Y:S02]  /*18590*/  HADD2.F32 R64, -RZ, R68.H0_H0 ;  /* 0x20000044ff407230 */ /* 0x000fe40000004100 */
[----:B------:R-:W-:Y:S01]  /*185a0*/  FMUL.FTZ R101, R88, R101 ;  /* 0x0000006558657220 */ /* 0x000fe20000410000 */
[----:B------:R-:W-:-:S02]  /*185b0*/  HADD2.F32 R104, -RZ, R3.H1_H1 ;  /* 0x30000003ff687230 */ /* 0x000fc40000004100 */
[----:B------:R-:W-:Y:S01]  /*185c0*/  FMUL.FTZ R102, R88, R111 ;  /* 0x0000006f58667220 */ /* 0x000fe20000410000 */
[----:B------:R-:W-:Y:S02]  /*185d0*/  HADD2.F32 R65, -RZ, R96.H0_H0 ;  /* 0x20000060ff417230 */ /* 0x000fe40000004100 */
[----:B------:R-:W-:Y:S01]  /*185e0*/  FFMA.FTZ R64, R105, R103, R64 ;  /* 0x0000006769407223 */ /* 0x000fe20000010040 */
[----:B------:R-:W-:Y:S02]  /*185f0*/  HADD2.F32 R99, -RZ, R2.H1_H1 ;  /* 0x30000002ff637230 */ /* 0x000fe40000004100 */
[----:B------:R-:W-:Y:S02]  /*18600*/  HADD2.F32 R66, -RZ, R69.H0_H0 ;  /* 0x20000045ff427230 */ /* 0x000fe40000004100 */
[----:B------:R-:W-:Y:S01]  /*18610*/  FFMA.FTZ R65, R106, R104, R65 ;  /* 0x000000686a417223 */ /* 0x000fe20000010041 */
[----:B------:R-:W-:Y:S02]  /*18620*/  HADD2.F32 R100, -RZ, R4.H1_H1 ;  /* 0x30000004ff647230 */ /* 0x000fe40000004100 */
[----:B------:R-:W-:-:S02]  /*18630*/  HADD2.F32 R67, -RZ, R96.H1_H1 ;  /* 0x30000060ff437230 */ /* 0x000fc40000004100 */
[----:B------:R-:W-:Y:S01]  /*18640*/  FFMA.FTZ R66, R101, R99, R66 ;  /* 0x0000006365427223 */ /* 0x000fe20000010042 */
[----:B0-----:R-:W-:-:S04]  /*18650*/  IMAD.WIDE.U32 R112, R90, 0x10, R112 ;  /* 0x000000105a707825 */ /* 0x001fc800078e0070 */
[----:B------:R-:W-:Y:S01]  /*18660*/  FFMA.FTZ R67, R102, R100, R67 ;  /* 0x0000006466437223 */ /* 0x000fe20000010043 */
[----:B------:R-:W-:-:S04]  /*18670*/  IADD3 R90, PT, PT, R90, 0x80, RZ ;  /* 0x000000805a5a7810 */ /* 0x000fc80007ffe0ff */
[----:B------:R0:W-:Y:S03]  /*18680*/  STG.E.128 desc[UR12][R112.64], R64 ;  /* 0x0000004070007986 */ /* 0x0001e6000c101d0c */
.L_x_22622:
[----:B------:R-:W-:Y:S05]  /*18690*/  BSYNC.RECONVERGENT B0 ;  /* 0x0000000000007941 */ /* 0x000fea0003800200 */
.L_x_22621:
[----:B------:R-:W-:Y:S01]  /*186a0*/  ISETP.GE.U32.AND P0, PT, R79, 0x100, PT ;  /* 0x000001004f00780c */ /* 0x000fe20003f06070 */
[----:B------:R-:W-:-:S12]  /*186b0*/  BSSY.RECONVERGENT B0, `(.L_x_22623) ;  /* 0x000001a000007945 */ /* 0x000fd80003800200 */
[----:B------:R-:W-:Y:S05]  /*186c0*/  @!P0 BRA `(.L_x_22624) ;  /* 0x0000000000608947 */ /* 0x000fea0003800000 */
[----:B0-----:R-:W0:Y:S01]  /*186d0*/  LDC.64 R112, c[0x0][0x428] ;  /* 0x00010a00ff707b82 */ /* 0x001e220000000a00 */
[--C-:B------:R-:W-:Y:S01]  /*186e0*/  FADD.FTZ R67, R37, -R89.reuse ;  /* 0x8000005925437221 */ /* 0x100fe20000010000 */
[--C-:B------:R-:W-:Y:S01]  /*186f0*/  FADD.FTZ R105, R36, -R89.reuse ;  /* 0x8000005924697221 */ /* 0x100fe20000010000 */
[--C-:B------:R-:W-:Y:S01]  /*18700*/  FADD.FTZ R101, R38, -R89.reuse ;  /* 0x8000005926657221 */ /* 0x100fe20000010000 */
[----:B------:R-:W-:Y:S01]  /*18710*/  FADD.FTZ R111, R39, -R89 ;  /* 0x80000059276f7221 */ /* 0x000fe20000010000 */
[C---:B------:R-:W-:Y:S01]  /*18720*/  FMUL.FTZ R106, R88.reuse, R67 ;  /* 0x00000043586a7220 */ /* 0x040fe20000410000 */
        /* <DEDUP_REMOVED lines=16> */
[----:B------:R-:W-:-:S04]  /*18830*/  VIADD R90, R90, 0x80 ;  /* 0x000000805a5a7836 */ /* 0x000fc80000000000 */
[----:B------:R1:W-:Y:S03]  /*18840*/  STG.E.128 desc[UR12][R112.64], R64 ;  /* 0x0000004070007986 */ /* 0x0003e6000c101d0c */
.L_x_22624:
[----:B------:R-:W-:Y:S05]  /*18850*/  BSYNC.RECONVERGENT B0 ;  /* 0x0000000000007941 */ /* 0x000fea0003800200 */
.L_x_22623:
[----:B------:R-:W-:Y:S01]  /*18860*/  ISETP.GE.U32.AND P0, PT, R79, 0x180, PT ;  /* 0x000001804f00780c */ /* 0x000fe20003f06070 */
[----:B------:R-:W-:-:S12]  /*18870*/  BSSY.RECONVERGENT B0, `(.L_x_22625) ;  /* 0x000001a000007945 */ /* 0x000fd80003800200 */
[----:B------:R-:W-:Y:S05]  /*18880*/  @!P0 BRA `(.L_x_22626) ;  /* 0x0000000000608947 */ /* 0x000fea0003800000 */
[----:B------:R-:W2:Y:S01]  /*18890*/  LDC.64 R114, c[0x0][0x428] ;  /* 0x00010a00ff727b82 */ /* 0x000ea20000000a00 */
[--C-:B------:R-:W-:Y:S01]  /*188a0*/  FADD.FTZ R111, R40, -R89.reuse ;  /* 0x80000059286f7221 */ /* 0x100fe20000010000 */
[--C-:B------:R-:W-:Y:S01]  /*188b0*/  FADD.FTZ R103, R41, -R89.reuse ;  /* 0x8000005929677221 */ /* 0x100fe20000010000 */
[--C-:B01----:R-:W-:Y:S01]  /*188c0*/  FADD.FTZ R113, R42, -R89.reuse ;  /* 0x800000592a717221 */ /* 0x103fe20000010000 */
        /* <DEDUP_REMOVED lines=17> */
[C---:B--2---:R-:W-:Y:S01]  /*189e0*/  IMAD.WIDE.U32 R114, R90.reuse, 0x10, R114 ;  /* 0x000000105a727825 */ /* 0x044fe200078e0072 */
[----:B------:R-:W-:-:S04]  /*189f0*/  IADD3 R90, PT, PT, R90, 0x80, RZ ;  /* 0x000000805a5a7810 */ /* 0x000fc80007ffe0ff */
[----:B------:R2:W-:Y:S03]  /*18a00*/  STG.E.128 desc[UR12][R114.64], R64 ;  /* 0x0000004072007986 */ /* 0x0005e6000c101d0c */
.L_x_22626:
[----:B------:R-:W-:Y:S05]  /*18a10*/  BSYNC.RECONVERGENT B0 ;  /* 0x0000000000007941 */ /* 0x000fea0003800200 */
.L_x_22625:
[----:B------:R-:W-:Y:S01]  /*18a20*/  ISETP.GE.U32.AND P0, PT, R79, 0x200, PT ;  /* 0x000002004f00780c */ /* 0x000fe20003f06070 */
[----:B------:R-:W-:-:S12]  /*18a30*/  BSSY.RECONVERGENT B0, `(.L_x_22627) ;  /* 0x000001a000007945 */ /* 0x000fd80003800200 */
[----:B------:R-:W-:Y:S05]  /*18a40*/  @!P0 BRA `(.L_x_22628) ;  /* 0x0000000000608947 */ /* 0x000fea0003800000 */
[----:B--2---:R-:W2:Y:S01]  /*18a50*/  LDC.64 R114, c[0x0][0x428] ;  /* 0x00010a00ff727b82 */ /* 0x004ea20000000a00 */
[--C-:B------:R-:W-:Y:S01]  /*18a60*/  FADD.FTZ R105, R44, -R89.reuse ;  /* 0x800000592c697221 */ /* 0x100fe20000010000 */
[--C-:B01----:R-:W-:Y:S01]  /*18a70*/  FADD.FTZ R113, R45, -R89.reuse ;  /* 0x800000592d717221 */ /* 0x103fe20000010000 */
        /* <DEDUP_REMOVED lines=18> */
[----:B--2---:R-:W-:-:S04]  /*18ba0*/  IMAD.WIDE.U32 R114, R90, 0x10, R114 ;  /* 0x000000105a727825 */ /* 0x004fc800078e0072 */
[----:B------:R-:W-:Y:S01]  /*18bb0*/  VIADD R90, R90, 0x80 ;  /* 0x000000805a5a7836 */ /* 0x000fe20000000000 */
[----:B------:R3:W-:Y:S06]  /*18bc0*/  STG.E.128 desc[UR12][R114.64], R64 ;  /* 0x0000004072007986 */ /* 0x0007ec000c101d0c */
.L_x_22628:
[----:B------:R-:W-:Y:S05]  /*18bd0*/  BSYNC.RECONVERGENT B0 ;  /* 0x0000000000007941 */ /* 0x000fea0003800200 */
.L_x_22627:
[----:B------:R-:W-:Y:S01]  /*18be0*/  ISETP.GE.U32.AND P0, PT, R79, 0x280, PT ;  /* 0x000002804f00780c */ /* 0x000fe20003f06070 */
[----:B------:R-:W-:-:S12]  /*18bf0*/  BSSY.RECONVERGENT B0, `(.L_x_22629) ;  /* 0x000001a000007945 */ /* 0x000fd80003800200 */
[----:B------:R-:W-:Y:S05]  /*18c00*/  @!P0 BRA `(.L_x_22630) ;  /* 0x0000000000608947 */ /* 0x000fea0003800000 */
[----:B--23--:R-:W2:Y:S01]  /*18c10*/  LDC.64 R114, c[0x0][0x428] ;  /* 0x00010a00ff727b82 */ /* 0x00cea20000000a00 */
        /* <DEDUP_REMOVED lines=23> */
.L_x_22630:
[----:B------:R-:W-:Y:S05]  /*18d90*/  BSYNC.RECONVERGENT B0 ;  /* 0x0000000000007941 */ /* 0x000fea0003800200 */
.L_x_22629:
[----:B------:R-:W-:Y:S04]  /*18da0*/  BSSY.RECONVERGENT B0, `(.L_x_22631) ;  /* 0x000001a000007945 */ /* 0x000fe80003800200 */
[----:B------:R-:W-:Y:S05]  /*18db0*/  @!P1 BRA `(.L_x_22632) ;  /* 0x0000000000609947 */ /* 0x000fea0003800000 */
[----:B--234-:R-:W2:Y:S01]  /*18dc0*/  LDC.64 R114, c[0x0][0x428] ;  /* 0x00010a00ff727b82 */ /* 0x01cea20000000a00 */
        /* <DEDUP_REMOVED lines=23> */
.L_x_22632:
[----:B------:R-:W-:Y:S05]  /*18f40*/  BSYNC.RECONVERGENT B0 ;  /* 0x0000000000007941 */ /* 0x000fea0003800200 */
.L_x_22631:
[----:B------:R-:W-:Y:S04]  /*18f50*/  BSSY.RECONVERGENT B0, `(.L_x_22633) ;  /* 0x000001a000007945 */ /* 0x000fe80003800200 */
[----:B------:R-:W-:Y:S05]  /*18f60*/  @!P2 BRA `(.L_x_22634) ;  /* 0x000000000060a947 */ /* 0x000fea0003800000 */
[----:B0-234-:R-:W0:Y:S01]  /*18f70*/  LDC.64 R114, c[0x0][0x428] ;  /* 0x00010a00ff727b82 */ /* 0x01de220000000a00 */
[--C-:B------:R-:W-:Y:S01]  /*18f80*/  FADD.FTZ R105, R56, -R89.reuse ;  /* 0x8000005938697221 */ /* 0x100fe20000010000 */
[--C-:B-1----:R-:W-:Y:S01]  /*18f90*/  FADD.FTZ R113, R57, -R89.reuse ;  /* 0x8000005939717221 */ /* 0x102fe20000010000 */
        /* <DEDUP_REMOVED lines=21> */
.L_x_22634:
[----:B------:R-:W-:Y:S05]  /*190f0*/  BSYNC.RECONVERGENT B0 ;  /* 0x0000000000007941 */ /* 0x000fea0003800200 */
.L_x_22633:
[----:B------:R-:W-:Y:S04]  /*19100*/  BSSY.RECONVERGENT B0, `(.L_x_22620) ;  /* 0x0000011000007945 */ /* 0x000fe80003800200 */
[----:B------:R-:W-:Y:S05]  /*19110*/  @!P3 BRA `(.L_x_22635) ;  /* 0x00000000003cb947 */ /* 0x000fea0003800000 */
[----:B------:R-:W5:Y:S01]  /*19120*/  LDC.64 R100, c[0x0][0x428] ;  /* 0x00010a00ff647b82 */ /* 0x000f620000000a00 */
[--C-:B------:R-:W-:Y:S01]  /*19130*/  FADD.FTZ R99, R60, -R89.reuse ;  /* 0x800000593c637221 */ /* 0x100fe20000010000 */
[--C-:B01234-:R-:W-:Y:S01]  /*19140*/  FADD.FTZ R65, R61, -R89.reuse ;  /* 0x800000593d417221 */ /* 0x11ffe20000010000 */
        /* <DEDUP_REMOVED lines=12> */
.L_x_22635:
[----:B------:R-:W-:Y:S05]  /*19210*/  BSYNC.RECONVERGENT B0 ;  /* 0x0000000000007941 */ /* 0x000fea0003800200 */
.L_x_22620:
[----:B------:R-:W-:Y:S02]  /*19220*/  UIADD3 UR22, UPT, UPT, UR22, UR20, URZ ;  /* 0x0000001416167290 */ /* 0x000fe4000fffe0ff */
[----:B------:R-:W-:Y:S02]  /*19230*/  UPLOP3.LUT UP1, UPT, UPT, UPT, UP1, 0x40, 0x4 ;  /* 0x000000000004789c */ /* 0x000fe40003f2e810 */
[----:B------:R-:W-:-:S09]  /*19240*/  UISETP.GE.AND UP0, UPT, UR22, UR21, UPT ;  /* 0x000000151600728c */ /* 0x000fd2000bf06270 */
[----:B------:R-:W-:Y:S05]  /*19250*/  BRA.U !UP0, `(.L_x_22636) ;  /* 0xfffffe8108a87547 */ /* 0x000fea000b83ffff */
[----:B------:R-:W-:Y:S05]  /*19260*/  EXIT ;  /* 0x000000000000794d */ /* 0x000fea0003800000 */
.L_x_22637:
        /* <DEDUP_REMOVED lines=9> */
.L_x_27336:


//--------------------- .text._ZN10layer_norm13ln_fwd_kernelINS_13Kernel_traitsI6__halfffffjLj4096ELj1ELj1ELj4ELj16ENS_18Kernel_traits_baseILj4096ES2_ffffjLj128EEEEELb1ELb0ELb1ELb1EEEvNS_9FwdParamsE --------------------------
	.section	.text._ZN10layer_norm13ln_fwd_kernelINS_13Kernel_traitsI6__halfffffjLj4096ELj1ELj1ELj4ELj16ENS_18Kernel_traits_baseILj4096ES2_ffffjLj128EEEEELb1ELb0ELb1ELb1EEEvNS_9FwdParamsE,"ax",@progbits
	.align	128
        .global         _ZN10layer_norm13ln_fwd_kernelINS_13Kernel_traitsI6__halfffffjLj4096ELj1ELj1ELj4ELj16ENS_18Kernel_traits_baseILj4096ES2_ffffjLj128EEEEELb1ELb0ELb1ELb1EEEvNS_9FwdParamsE
        .type           _ZN10layer_norm13ln_fwd_kernelINS_13Kernel_traitsI6__halfffffjLj4096ELj1ELj1ELj4ELj16ENS_18Kernel_traits_baseILj4096ES2_ffffjLj128EEEEELb1ELb0ELb1ELb1EEEvNS_9FwdParamsE,@function
        .size           _ZN10layer_norm13ln_fwd_kernelINS_13Kernel_traitsI6__halfffffjLj4096ELj1ELj1ELj4ELj16ENS_18Kernel_traits_baseILj4096ES2_ffffjLj128EEEEELb1ELb0ELb1ELb1EEEvNS_9FwdParamsE,(.L_x_27337 - _ZN10layer_norm13ln_fwd_kernelINS_13Kernel_traitsI6__halfffffjLj4096ELj1ELj1ELj4ELj16ENS_18Kernel_traits_baseILj4096ES2_ffffjLj128EEEEELb1ELb0ELb1ELb1EEEvNS_9FwdParamsE)
        .other          _ZN10layer_norm13ln_fwd_kernelINS_13Kernel_traitsI6__halfffffjLj4096ELj1ELj1ELj4ELj16ENS_18Kernel_traits_baseILj4096ES2_ffffjLj128EEEEELb1ELb0ELb1ELb1EEEvNS_9FwdParamsE,@"STO_CUDA_ENTRY STV_DEFAULT"
_ZN10layer_norm13ln_fwd_kernelINS_13Kernel_traitsI6__halfffffjLj4096ELj1ELj1ELj4ELj16ENS_18Kernel_traits_baseILj4096ES2_ffffjLj128EEEEELb1ELb0ELb1ELb1EEEvNS_9FwdParamsE:
.text._ZN10layer_norm13ln_fwd_kernelINS_13Kernel_traitsI6__halfffffjLj4096ELj1ELj1ELj4ELj16ENS_18Kernel_traits_baseILj4096ES2_ffffjLj128EEEEELb1ELb0ELb1ELb1EEEvNS_9FwdParamsE:
        /* <DEDUP_REMOVED lines=66> */
.L_x_22638:
        /* <DEDUP_REMOVED lines=18> */
.L_x_22639:
[----:B------:R-:W1:Y:S02]  /*0540*/  LDCU UR4, c[0x0][0x384] ;  /* 0x00007080ff0477ac */ /* 0x000e640008000800 */
[----:B-1----:R-:W-:-:S06]  /*0550*/  UISETP.GE.AND UP0, UPT, UR7, UR4, UPT ;  /* 0x000000040700728c */ /* 0x002fcc000bf06270 */
[----:B------:R-:W-:-:S13]  /*0560*/  PLOP3.LUT P0, PT, PT, PT, UP0, 0x80, 0x8 ;  /* 0x000000000008781c */ /* 0x000fda0003f0f008 */
[----:B------:R-:W-:Y:S05]  /*0570*/  @P0 EXIT ;  /* 0x000000000000094d */ /* 0x000fea0003800000 */
[----:B-----5:R-:W-:Y:S01]  /*0580*/  IMAD.MOV.U32 R104, RZ, RZ, R4 ;  /* 0x000000ffff687224 */ /* 0x020fe200078e0004 */
[--C-:B------:R-:W-:Y:S01]  /*0590*/  SHF.R.U64 R102, R4, 0x10, R5.reuse ;  /* 0x0000001004667819 */ /* 0x100fe20000001205 */
[--C-:B0-----:R-:W-:Y:S01]  /*05a0*/  IMAD.MOV.U32 R20, RZ, RZ, R5.reuse ;  /* 0x000000ffff147224 */ /* 0x101fe200078e0005 */
[----:B------:R-:W-:Y:S01]  /*05b0*/  SHF.R.U32.HI R21, RZ, 0x10, R5 ;  /* 0x00000010ff157819 */ /* 0x000fe20000011605 */
[--C-:B------:R-:W-:Y:S01]  /*05c0*/  IMAD.MOV.U32 R4, RZ, RZ, R7.reuse ;  /* 0x000000ffff047224 */ /* 0x100fe200078e0007 */
[----:B------:R-:W-:Y:S01]  /*05d0*/  MOV R100, R6 ;  /* 0x0000000600647202 */ /* 0x000fe20000000f00 */
[----:B------:R-:W-:Y:S01]  /*05e0*/  IMAD.MOV.U32 R96, RZ, RZ, R8 ;  /* 0x000000ffff607224 */ /* 0x000fe200078e0008 */
[----:B------:R-:W-:Y:S01]  /*05f0*/  MOV R5, R9 ;  /* 0x0000000900057202 */ /* 0x000fe20000000f00 */
[----:B------:R-:W-:Y:S01]  /*0600*/  IMAD.MOV.U32 R92, RZ, RZ, R10 ;  /* 0x000000ffff5c7224 */ /* 0x000fe200078e000a */
[----:B------:R-:W-:Y:S01]  /*0610*/  PRMT R100, R4, 0x5410, R100 ;  /* 0x0000541004647816 */ /* 0x000fe20000000064 */
[----:B------:R-:W-:Y:S01]  /*0620*/  IMAD.HI.U32 R4, R54, -0x326172a9, RZ ;  /* 0xcd9e8d5736047827 */ /* 0x000fe200078e00ff */
[----:B------:R-:W-:Y:S01]  /*0630*/  PRMT R96, R5, 0x5410, R96 ;  /* 0x0000541005607816 */ /* 0x000fe20000000060 */
[----:B------:R-:W0:Y:S01]  /*0640*/  LDCU.U8 UR4, c[0x0][0x410] ;  /* 0x00008200ff0477ac */ /* 0x000e220008000000 */
[--C-:B------:R-:W-:Y:S01]  /*0650*/  SHF.R.U64 R98, R6, 0x10, R7.reuse ;  /* 0x0000001006627819 */ /* 0x100fe20000001207 */
[----:B------:R-:W-:Y:S01]  /*0660*/  IMAD.HI.U32 R5, R56, -0x2daee0ad, RZ ;  /* 0xd2511f5338057827 */ /* 0x000fe200078e00ff */
[----:B------:R-:W-:Y:S01]  /*0670*/  SHF.R.U32.HI R22, RZ, 0x10, R7 ;  /* 0x00000010ff167819 */ /* 0x000fe20000011607 */
[----:B------:R-:W1:Y:S01]  /*0680*/  LDCU UR23, c[0x0][0x404] ;  /* 0x00008080ff1777ac */ /* 0x000e620008000800 */
[----:B------:R-:W-:Y:S01]  /*0690*/  SHF.R.U64 R94, R8, 0x10, R9 ;  /* 0x00000010085e7819 */ /* 0x000fe20000001209 */
[----:B------:R-:W-:Y:S01]  /*06a0*/  IMAD.MOV.U32 R6, RZ, RZ, R11 ;  /* 0x000000ffff067224 */ /* 0x000fe200078e000b */
[----:B------:R-:W-:Y:S01]  /*06b0*/  SHF.R.U32.HI R9, RZ, 0x10, R9 ;  /* 0x00000010ff097819 */ /* 0x000fe20000011609 */
[----:B------:R-:W-:Y:S01]  /*06c0*/  IMAD.MOV.U32 R7, RZ, RZ, R13 ;  /* 0x000000ffff077224 */ /* 0x000fe200078e000d */
[----:B------:R-:W-:Y:S01]  /*06d0*/  MOV R88, R12 ;  /* 0x0000000c00587202 */ /* 0x000fe20000000f00 */
[----:B------:R-:W-:Y:S01]  /*06e0*/  IMAD.MOV.U32 R84, RZ, RZ, R14 ;  /* 0x000000ffff547224 */ /* 0x000fe200078e000e */
[----:B------:R-:W-:Y:S01]  /*06f0*/  MOV R8, R15 ;  /* 0x0000000f00087202 */ /* 0x000fe20000000f00 */
[----:B------:R-:W-:Y:S01]  /*0700*/  IMAD.MOV.U32 R77, RZ, RZ, R16 ;  /* 0x000000ffff4d7224 */ /* 0x000fe200078e0010 */
[----:B------:R-:W-:Y:S01]  /*0710*/  LOP3.LUT R4, R57, UR14, R4, 0x96, !PT ;  /* 0x0000000e39047c12 */ /* 0x000fe2000f8e9604 */
[----:B------:R-:W-:Y:S01]  /*0720*/  IMAD.MOV.U32 R60, RZ, RZ, RZ ;  /* 0x000000ffff3c7224 */ /* 0x000fe200078e00ff */
[----:B------:R-:W-:Y:S01]  /*0730*/  LOP3.LUT R5, R5, UR15, RZ, 0x3c, !PT ;  /* 0x0000000f05057c12 */ /* 0x000fe2000f8e3cff */
[----:B------:R-:W2:Y:S01]  /*0740*/  LDCU UR22, c[0x0][0x388] ;  /* 0x00007100ff1677ac */ /* 0x000ea20008000800 */
[----:B------:R-:W-:Y:S01]  /*0750*/  PRMT R94, R9, 0x5410, R94 ;  /* 0x00005410095e7816 */ /* 0x000fe2000000005e */
[----:B------:R-:W-:Y:S01]  /*0760*/  IMAD R9, R56, -0x2daee0ad, RZ ;  /* 0xd2511f5338097824 */ /* 0x000fe200078e02ff */
[----:B------:R-:W-:Y:S01]  /*0770*/  PRMT R92, R6, 0x5410, R92 ;  /* 0x00005410065c7816 */ /* 0x000fe2000000005c */
[----:B------:R-:W-:Y:S01]  /*0780*/  IMAD.HI.U32 R6, R5, -0x326172a9, RZ ;  /* 0xcd9e8d5705067827 */ /* 0x000fe200078e00ff */
[----:B------:R-:W-:Y:S01]  /*0790*/  PRMT R88, R7, 0x5410, R88 ;  /* 0x0000541007587816 */ /* 0x000fe20000000058 */
[----:B------:R-:W3:Y:S01]  /*07a0*/  LDCU UR24, c[0x0][0x400] ;  /* 0x00008000ff1877ac */ /* 0x000ee20008000800 */
[----:B------:R-:W-:Y:S01]  /*07b0*/  PRMT R84, R8, 0x5410, R84 ;  /* 0x0000541008547816 */ /* 0x000fe20000000054 */
[----:B------:R-:W-:Y:S01]  /*07c0*/  IMAD R7, R54, -0x326172a9, RZ ;  /* 0xcd9e8d5736077824 */ /* 0x000fe200078e02ff */
[----:B------:R-:W-:Y:S01]  /*07d0*/  SHF.R.U64 R90, R10, 0x10, R11 ;  /* 0x000000100a5a7819 */ /* 0x000fe2000000120b */
[----:B------:R-:W-:Y:S01]  /*07e0*/  IMAD.HI.U32 R8, R4, -0x2daee0ad, RZ ;  /* 0xd2511f5304087827 */ /* 0x000fe200078e00ff */
[----:B------:R-:W-:Y:S01]  /*07f0*/  SHF.R.U64 R71, R52, 0x10, R53 ;  /* 0x0000001034477819 */ /* 0x000fe20000001235 */
[----:B------:R-:W4:Y:S01]  /*0800*/  LDCU.64 UR16, c[0x0][0x408] ;  /* 0x00008100ff1077ac */ /* 0x000f220008000a00 */
[----:B------:R-:W-:Y:S01]  /*0810*/  LOP3.LUT R6, R7, UR25, R6, 0x96, !PT ;  /* 0x0000001907067c12 */ /* 0x000fe2000f8e9606 */
[----:B------:R-:W-:Y:S01]  /*0820*/  IMAD.MOV.U32 R10, RZ, RZ, R17 ;  /* 0x000000ffff0a7224 */ /* 0x000fe200078e0011 */
[----:B------:R-:W-:Y:S01]  /*0830*/  LOP3.LUT R8, R9, UR26, R8, 0x96, !PT ;  /* 0x0000001a09087c12 */ /* 0x000fe2000f8e9608 */
[----:B------:R-:W-:Y:S01]  /*0840*/  IMAD R5, R5, -0x326172a9, RZ ;  /* 0xcd9e8d5705057824 */ /* 0x000fe200078e02ff */
[----:B------:R-:W-:Y:S01]  /*0850*/  SHF.R.U64 R70, R50, 0x10, R51 ;  /* 0x0000001032467819 */ /* 0x000fe20000001233 */
[----:B------:R-:W-:Y:S01]  /*0860*/  IMAD.HI.U32 R7, R6, -0x2daee0ad, RZ ;  /* 0xd2511f5306077827 */ /* 0x000fe200078e00ff */
[----:B------:R-:W-:Y:S01]  /*0870*/  PRMT R77, R10, 0x5410, R77 ;  /* 0x000054100a4d7816 */ /* 0x000fe2000000004d */
[----:B------:R-:W0:Y:S01]  /*0880*/  LDCU.128 UR8, c[0x0][0x3f0] ;  /* 0x00007e00ff0877ac */ /* 0x000e220008000c00 */
[----:B------:R-:W-:Y:S01]  /*0890*/  PRMT R70, R70, 0x5410, R70 ;  /* 0x0000541046467816 */ /* 0x000fe20000000046 */
[----:B------:R-:W-:Y:S01]  /*08a0*/  IMAD R10, R4, -0x2daee0ad, RZ ;  /* 0xd2511f53040a7824 */ /* 0x000fe200078e02ff */
[----:B------:R-:W-:Y:S01]  /*08b0*/  SHF.R.U32.HI R23, RZ, 0x10, R11 ;  /* 0x00000010ff177819 */ /* 0x000fe2000001160b */
[----:B------:R-:W-:Y:S01]  /*08c0*/  IMAD.HI.U32 R4, R8, -0x326172a9, RZ ;  /* 0xcd9e8d5708047827 */ /* 0x000fe200078e00ff */
[----:B------:R-:W-:Y:S01]  /*08d0*/  MOV R73, R18 ;  /* 0x0000001200497202 */ /* 0x000fe20000000f00 */
[----:B------:R-:W0:Y:S01]  /*08e0*/  LDCU.64 UR18, c[0x0][0x3a0] ;  /* 0x00007400ff1277ac */ /* 0x000e220008000a00 */
[----:B------:R-:W-:Y:S01]  /*08f0*/  LOP3.LUT R7, R10, UR28, R7, 0x96, !PT ;  /* 0x0000001c0a077c12 */ /* 0x000fe2000f8e9607 */
[----:B------:R-:W-:Y:S01]  /*0900*/  IMAD R9, R6, -0x2daee0ad, RZ ;  /* 0xd2511f5306097824 */ /* 0x000fe200078e02ff */
[----:B------:R-:W-:Y:S01]  /*0910*/  LOP3.LUT R4, R5, UR27, R4, 0x96, !PT ;  /* 0x0000001b05047c12 */ /* 0x000fe2000f8e9604 */
[----:B------:R-:W-:Y:S01]  /*0920*/  IMAD R8, R8, -0x326172a9, RZ ;  /* 0xcd9e8d5708087824 */ /* 0x000fe200078e02ff */
[----:B------:R-:W-:Y:S01]  /*0930*/  SHF.R.U32.HI R10, RZ, 0x10, R53 ;  /* 0x00000010ff0a7819 */ /* 0x000fe20000011635 */
[C---:B------:R-:W-:Y:S01]  /*0940*/  IMAD.HI.U32 R5, R7.reuse, -0x326172a9, RZ ;  /* 0xcd9e8d5707057827 */ /* 0x040fe200078e00ff */
[----:B------:R-:W-:Y:S01]  /*0950*/  SHF.R.U64 R69, R48, 0x10, R49 ;  /* 0x0000001030457819 */ /* 0x000fe20000001231 */
[----:B------:R-:W0:Y:S01]  /*0960*/  LDCU.64 UR20, c[0x0][0x380] ;  /* 0x00007000ff1477ac */ /* 0x000e220008000a00 */
[----:B------:R-:W-:Y:S01]  /*0970*/  PRMT R71, R10, 0x5410, R71 ;  /* 0x000054100a477816 */ /* 0x000fe20000000047 */
[----:B------:R-:W-:Y:S01]  /*0980*/  IMAD.HI.U32 R6, R4, -0x2daee0ad, RZ ;  /* 0xd2511f5304067827 */ /* 0x000fe200078e00ff */
[----:B------:R-:W-:Y:S01]  /*0990*/  LOP3.LUT R5, R8, UR29, R5, 0x96, !PT ;  /* 0x0000001d08057c12 */ /* 0x000fe2000f8e9605 */
[----:B------:R-:W-:Y:S01]  /*09a0*/  UPLOP3.LUT UP1, UPT, UPT, UPT, UPT, 0x40, 0x4 ;  /* 0x000000000004789c */ /* 0x000fe20003f2e870 */
[----:B------:R-:W-:Y:S01]  /*09b0*/  SHF.R.U32.HI R10, RZ, 0x10, R51 ;  /* 0x00000010ff0a7819 */ /* 0x000fe20000011633 */
[----:B------:R-:W-:Y:S01]  /*09c0*/  IMAD R7, R7, -0x326172a9, RZ ;  /* 0xcd9e8d5707077824 */ /* 0x000fe200078e02ff */
[----:B------:R-:W-:Y:S01]  /*09d0*/  LOP3.LUT R6, R9, UR30, R6, 0x96, !PT ;  /* 0x0000001e09067c12 */ /* 0x000fe2000f8e9606 */
[----:B------:R-:W-:Y:S01]  /*09e0*/  IMAD R9, R4, -0x2daee0ad, RZ ;  /* 0xd2511f5304097824 */ /* 0x000fe200078e02ff */
[----:B------:R-:W-:Y:S01]  /*09f0*/  PRMT R70, R10, 0x7610, R70 ;  /* 0x000076100a467816 */ /* 0x000fe20000000046 */
[----:B------:R-:W-:Y:S01]  /*0a00*/  IMAD.HI.U32 R8, R5, -0x2daee0ad, RZ ;  /* 0xd2511f5305087827 */ /* 0x000fe200078e00ff */
[----:B------:R-:W-:-:S02]  /*0a10*/  SHF.R.U64 R68, R46, 0x10, R47 ;  /* 0x000000102e447819 */ /* 0x000fc4000000122f */
[----:B------:R-:W-:Y:S01]  /*0a20*/  SHF.R.U64 R67, R44, 0x10, R45 ;  /* 0x000000102c437819 */ /* 0x000fe2000000122d */
[C---:B------:R-:W-:Y:S01]  /*0a30*/  IMAD.HI.U32 R4, R6.reuse, -0x326172a9, RZ ;  /* 0xcd9e8d5706047827 */ /* 0x040fe200078e00ff */
[----:B------:R-:W-:Y:S02]  /*0a40*/  LOP3.LUT R8, R9, UR32, R8, 0x96, !PT ;  /* 0x0000002009087c12 */ /* 0x000fe4000f8e9608 */
        /* <DEDUP_REMOVED lines=9> */
[----:B------:R-:W-:Y:S01]  /*0ae0*/  SHF.R.U64 R86, R12, 0x10, R13 ;  /* 0x000000100c567819 */ /* 0x000fe2000000120d */
        /* <DEDUP_REMOVED lines=12> */
[--C-:B------:R-:W-:Y:S01]  /*0bb0*/  SHF.R.U64 R82, R14, 0x10, R15.reuse ;  /* 0x000000100e527819 */ /* 0x100fe2000000120f */
[----:B------:R-:W-:Y:S01]  /*0bc0*/  IMAD R8, R7, -0x326172a9, RZ ;  /* 0xcd9e8d5707087824 */ /* 0x000fe200078e02ff */
[----:B------:R-:W-:Y:S01]  /*0bd0*/  LOP3.LUT R4, R9, UR35, R4, 0x96, !PT ;  /* 0x0000002309047c12 */ /* 0x000fe2000f8e9604 */
[----:B------:R-:W-:Y:S01]  /*0be0*/  IMAD R10, R5, -0x2daee0ad, RZ ;  /* 0xd2511f53050a7824 */ /* 0x000fe200078e02ff */
[----:B------:R-:W-:Y:S01]  /*0bf0*/  SHF.R.U32.HI R13, RZ, 0x10, R15 ;  /* 0x00000010ff0d7819 */ /* 0x000fe2000001160f */
[----:B------:R-:W-:Y:S01]  /*0c00*/  IMAD.HI.U32 R7, R6, -0x326172a9, RZ ;  /* 0xcd9e8d5706077827 */ /* 0x000fe200078e00ff */
[----:B------:R-:W-:-:S02]  /*0c10*/  SHF.R.U64 R75, R16, 0x10, R17 ;  /* 0x00000010104b7819 */ /* 0x000fc40000001211 */
[----:B------:R-:W-:Y:S01]  /*0c20*/  SHF.R.U32.HI R14, RZ, 0x10, R17 ;  /* 0x00000010ff0e7819 */ /* 0x000fe20000011611 */
[----:B------:R-:W-:Y:S01]  /*0c30*/  IMAD.HI.U32 R5, R4, -0x2daee0ad, RZ ;  /* 0xd2511f5304057827 */ /* 0x000fe200078e00ff */
[----:B------:R-:W-:Y:S02]  /*0c40*/  LOP3.LUT R7, R8, UR37, R7, 0x96, !PT ;  /* 0x0000002508077c12 */ /* 0x000fe4000f8e9607 */
[----:B------:R-:W-:Y:S01]  /*0c50*/  SHF.R.U64 R72, R18, 0x10, R19 ;  /* 0x0000001012487819 */ /* 0x000fe20000001213 */
        /* <DEDUP_REMOVED lines=18> */
[----:B------:R-:W-:Y:S02]  /*0d80*/  PRMT R104, R20, 0x5410, R104 ;  /* 0x0000541014687816 */ /* 0x000fe40000000068 */
[----:B------:R-:W-:Y:S01]  /*0d90*/  PRMT R102, R21, 0x5410, R102 ;  /* 0x0000541015667816 */ /* 0x000fe20000000066 */
[----:B------:R-:W-:Y:S01]  /*0da0*/  IMAD R76, R6, -0x2daee0ad, RZ ;  /* 0xd2511f53064c7824 */ /* 0x000fe200078e02ff */
[----:B------:R-:W-:Y:S01]  /*0db0*/  PRMT R98, R22, 0x5410, R98 ;  /* 0x0000541016627816 */ /* 0x000fe20000000062 */
[----:B------:R-:W-:Y:S01]  /*0dc0*/  IMAD R62, R4, -0x326172a9, RZ ;  /* 0xcd9e8d57043e7824 */ /* 0x000fe200078e02ff */
        /* <DEDUP_REMOVED lines=10> */
[----:B------:R-:W-:Y:S02]  /*0e70*/  LOP3.LUT R58, R7, UR42, R58, 0x96, !PT ;  /* 0x0000002a073a7c12 */ /* 0x000fe4000f8e963a */
[----:B0-----:R-:W-:Y:S02]  /*0e80*/  ISETP.NE.AND P1, PT, RZ, UR4, PT ;  /* 0x00000004ff007c0c */ /* 0x001fe4000bf25270 */
[----:B------:R-:W-:Y:S02]  /*0e90*/  LOP3.LUT R59, R8, UR41, R59, 0x96, !PT ;  /* 0x00000029083b7c12 */ /* 0x000fe4000f8e963b */
[----:B-1234-:R-:W-:-:S09]  /*0ea0*/  LOP3.LUT R74, R74, 0x3, RZ, 0xc0, !PT ;  /* 0x000000034a4a7812 */ /* 0x01efd200078ec0ff */
.L_x_22912:
[----:B------:R-:W-:-:S06]  /*0eb0*/  UIMAD.WIDE UR4, UR7, 0x4, UR8 ;  /* 0x00000004070478a5 */ /* 0x000fcc000f8e0208 */
[----:B01----:R-:W-:Y:S01]  /*0ec0*/  MOV R78, UR4 ;  /* 0x00000004004e7c02 */ /* 0x003fe20008000f00 */
[----:B------:R-:W-:-:S05]  /*0ed0*/  IMAD.U32 R79, RZ, RZ, UR5 ;  /* 0x00000005ff4f7e24 */ /* 0x000fca000f8e00ff */
[----:B------:R-:W2:Y:S01]  /*0ee0*/  LDG.E R78, desc[UR12][R78.64] ;  /* 0x0000000c4e4e7981 */ /* 0x000ea2000c1e1900 */
[----:B------:R-:W-:-:S06]  /*0ef0*/  UIMAD.WIDE UR4, UR7, 0x4, UR10 ;  /* 0x00000004070478a5 */ /* 0x000fcc000f8e020a */
[----:B------:R-:W-:Y:S02]  /*0f00*/  IMAD.U32 R11, RZ, RZ, UR5 ;  /* 0x00000005ff0b7e24 */ /* 0x000fe4000f8e00ff */
[----:B------:R-:W-:Y:S01]  /*0f10*/  IMAD.MOV.U32 R37, RZ, RZ, RZ ;  /* 0x000000ffff257224 */ /* 0x000fe200078e00ff */
[----:B--2---:R-:W-:-:S13]  /*0f20*/  ISETP.GE.AND P0, PT, R78, 0x1, PT ;  /* 0x000000014e00780c */ /* 0x004fda0003f06270 */
[----:B------:R-:W0:Y:S01]  /*0f30*/  @P0 LDC.64 R8, c[0x0][0x390] ;  /* 0x0000e400ff080b82 */ /* 0x000e220000000a00 */
[----:B------:R-:W-:-:S04]  /*0f40*/  @P0 VIADD R10, R78, 0xffffffff ;  /* 0xffffffff4e0a0836 */ /* 0x000fc80000000000 */
[----:B------:R-:W-:Y:S01]  /*0f50*/  @P0 IMAD R12, R10, UR22, RZ ;  /* 0x000000160a0c0c24 */ /* 0x000fe2000f8e02ff */
[----:B------:R-:W-:-:S04]  /*0f60*/  MOV R10, UR4 ;  /* 0x00000004000a7c02 */ /* 0x000fc80008000f00 */
[----:B------:R-:W-:Y:S02]  /*0f70*/  @P0 SHF.R.S32.HI R13, RZ, 0x1f, R12 ;  /* 0x0000001fff0d0819 */ /* 0x000fe4000001140c */
[----:B------:R1:W2:Y:S02]  /*0f80*/  LDG.E R10, desc[UR12][R10.64] ;  /* 0x0000000c0a0a7981 */ /* 0x0002a4000c1e1900 */
        /* <DEDUP_REMOVED lines=8> */
[----:B------:R-:W-:-:S06]  /*1010*/  ULEA.HI UR5, UR5, UR4, URZ, 0x2 ;  /* 0x0000000405057291 */ /* 0x000fcc000f8f10ff */
[----:B-1----:R-:W-:-:S04]  /*1020*/  MOV R11, UR5 ;  /* 0x00000005000b7c02 */ /* 0x002fc80008000f00 */
[----:B------:R-:W-:Y:S02]  /*1030*/  LEA.HI.SX32 R36, R11, R0, 0x1e ;  /* 0x000000000b247211 */ /* 0x000fe400078ff2ff */
[----:B--2---:R-:W-:Y:S01]  /*1040*/  R2UR UR6, R10 ;  /* 0x000000000a0672ca */ /* 0x004fe200000e0000 */
[----:B0-----:R-:W-:-:S14]  /*1050*/  BRA.U !UP0, `(.L_x_22640) ;  /* 0x0000001508387547 */ /* 0x001fdc000b800000 */
[----:B------:R-:W0:Y:S01]  /*1060*/  LDC.64 R8, c[0x0][0x3a0] ;  /* 0x0000e800ff087b82 */ /* 0x000e220000000a00 */
[----:B------:R-:W-:-:S13]  /*1070*/  ISETP.GT.AND P2, PT, R78, RZ, PT ;  /* 0x000000ff4e00720c */ /* 0x000fda0003f44270 */
[----:B------:R-:W-:Y:S02]  /*1080*/  @!P2 IMAD.MOV.U32 R12, RZ, RZ, R74 ;  /* 0x000000ffff0ca224 */ /* 0x000fe400078e004a */
[----:B0-----:R-:W-:-:S06]  /*1090*/  IMAD.WIDE.U32 R10, R36, 0x10, R8 ;  /* 0x00000010240a7825 */ /* 0x001fcc00078e0008 */
[----:B------:R-:W5:Y:S01]  /*10a0*/  LDG.E.128 R8, desc[UR12][R10.64] ;  /* 0x0000000c0a087981 */ /* 0x000f62000c1e1d00 */
        /* <DEDUP_REMOVED lines=17> */
.L_x_22643:
        /* <DEDUP_REMOVED lines=12> */
.L_x_22644:
        /* <DEDUP_REMOVED lines=42> */
.L_x_22642:
        /* <DEDUP_REMOVED lines=10> */
.L_x_22641:
        /* <DEDUP_REMOVED lines=18> */
.L_x_22647:
        /* <DEDUP_REMOVED lines=12> */
.L_x_22648:
        /* <DEDUP_REMOVED lines=43> */
.L_x_22646:
        /* <DEDUP_REMOVED lines=10> */
.L_x_22645:
        /* <DEDUP_REMOVED lines=18> */
.L_x_22651:
        /* <DEDUP_REMOVED lines=12> */
.L_x_22652:
        /* <DEDUP_REMOVED lines=42> */
.L_x_22650:
        /* <DEDUP_REMOVED lines=10> */
.L_x_22649:
        /* <DEDUP_REMOVED lines=18> */
.L_x_22655:
        /* <DEDUP_REMOVED lines=12> */
.L_x_22656:
        /* <DEDUP_REMOVED lines=42> */
.L_x_22654:
        /* <DEDUP_REMOVED lines=11> */
.L_x_22640:
        /* <DEDUP_REMOVED lines=19> */
.L_x_22659:
        /* <DEDUP_REMOVED lines=12> */
.L_x_22660:
        /* <DEDUP_REMOVED lines=42> */
.L_x_22658:
        /* <DEDUP_REMOVED lines=9> */
.L_x_22657:
        /* <DEDUP_REMOVED lines=15> */
.L_x_22663:
        /* <DEDUP_REMOVED lines=12> */
.L_x_22664:
        /* <DEDUP_REMOVED lines=43> */
.L_x_22662:
        /* <DEDUP_REMOVED lines=9> */
.L_x_22661:
        /* <DEDUP_REMOVED lines=15> */
.L_x_22667:
        /* <DEDUP_REMOVED lines=12> */
.L_x_22668:
        /* <DEDUP_REMOVED lines=43> */
.L_x_22666:
        /* <DEDUP_REMOVED lines=9> */
.L_x_22665:
        /* <DEDUP_REMOVED lines=15> */
.L_x_22670:
        /* <DEDUP_REMOVED lines=12> */
.L_x_22671:
        /* <DEDUP_REMOVED lines=43> */
.L_x_22669:
        /* <DEDUP_REMOVED lines=9> */
.L_x_22653:
[----:B------:R-:W0:Y:S01]  /*3930*/  LDC.64 R80, c[0x0][0x3a8] ;  /* 0x0000ea00ff507b82 */ /* 0x000e220000000a00 */
[----:B------:R-:W-:Y:S02]  /*3940*/  VIADD R25, R37, 0x80 ;  /* 0x0000008025197836 */ /* 0x000fe40000000000 */
[----:B0-----:R-:W-:-:S05]  /*3950*/  IMAD.WIDE.U32 R12, R36, 0x10, R80 ;  /* 0x00000010240c7825 */ /* 0x001fca00078e0050 */
[----:B-----5:R0:W-:Y:S01]  /*3960*/  STG.E.128 desc[UR12][R12.64], R8 ;  /* 0x000000080c007986 */ /* 0x0201e2000c101d0c */
[----:B------:R-:W-:Y:S05]  /*3970*/  @!P0 BRA `(.L_x_22672) ;  /* 0x00000000002c8947 */ /* 0x000fea0003800000 */
[----:B0-----:R-:W0:Y:S01]  /*3980*/  LDC.64 R12, c[0x0][0x3b0] ;  /* 0x0000ec00ff0c7b82 */ /* 0x001e220000000a00 */
[----:B------:R-:W-:Y:S02]  /*3990*/  SHF.L.U32 R15, R64, 0x10, RZ ;  /* 0x00000010400f7819 */ /* 0x000fe400000006ff */
[----:B------:R-:W-:Y:S02]  /*39a0*/  LOP3.LUT R14, R65, 0xffff, RZ, 0xc0, !PT ;  /* 0x0000ffff410e7812 */ /* 0x000fe400078ec0ff */
[----:B------:R-:W-:Y:S02]  /*39b0*/  LOP3.LUT R15, R15, 0xff0000, RZ, 0xc0, !PT ;  /* 0x00ff00000f0f7812 */ /* 0x000fe400078ec0ff */
[----:B------:R-:W-:-:S03]  /*39c0*/  LOP3.LUT R17, R63, 0xff, RZ, 0xc0, !PT ;  /* 0x000000ff3f117812 */ /* 0x000fc600078ec0ff */
[----:B------:R-:W-:Y:S01]  /*39d0*/  IMAD R14, R14, 0x1000000, R15 ;  /* 0x010000000e0e7824 */ /* 0x000fe200078e020f */
[----:B------:R-:W-:-:S03]  /*39e0*/  LOP3.LUT R15, R61, 0xff, RZ, 0xc0, !PT ;  /* 0x000000ff3d0f7812 */ /* 0x000fc600078ec0ff */
[----:B------:R-:W-:-:S05]  /*39f0*/  IMAD R14, R17, 0x100, R14 ;  /* 0x00000100110e7824 */ /* 0x000fca00078e020e */
[----:B------:R-:W-:Y:S01]  /*3a00*/  IADD3 R15, PT, PT, R14, R15, RZ ;  /* 0x0000000f0e0f7210 */ /* 0x000fe20007ffe0ff */
[----:B0-----:R-:W-:-:S05]  /*3a10*/  IMAD.WIDE.U32 R12, R37, 0x4, R12 ;  /* 0x00000004250c7825 */ /* 0x001fca00078e000c */
[----:B------:R1:W-:Y:S02]  /*3a20*/  STG.E desc[UR12][R12.64], R15 ;  /* 0x0000000f0c007986 */ /* 0x0003e4000c10190c */
.L_x_22672:
[----:B------:R-:W-:Y:S05]  /*3a30*/  @!P0 BRA `(.L_x_22673) ;  /* 0x00000000000c8947 */ /* 0x000fea0003800000 */
[----:B------:R-:W2:Y:S02]  /*3a40*/  LDC.64 R4, c[0x0][0x390] ;  /* 0x0000e400ff047b82 */ /* 0x000ea40000000a00 */
[----:B--2---:R-:W-:-:S06]  /*3a50*/  IMAD.WIDE.U32 R4, R25, 0x10, R4 ;  /* 0x0000001019047825 */ /* 0x004fcc00078e0004 */
[----:B------:R-:W5:Y:S02]  /*3a60*/  LDG.E.128 R4, desc[UR12][R4.64] ;  /* 0x0000000c04047981 */ /* 0x000f64000c1e1d00 */
.L_x_22673:
[----:B------:R-:W-:Y:S01]  /*3a70*/  VIADD R27, R36, 0x80 ;  /* 0x00000080241b7836 */ /* 0x000fe20000000000 */
[----:B------:R-:W-:Y:S06]  /*3a80*/  BRA.U !UP0, `(.L_x_22674) ;  /* 0x0000001508407547 */ /* 0x000fec000b800000 */
[----:B01----:R-:W0:Y:S01]  /*3a90*/  LDC.64 R12, c[0x0][0x3a0] ;  /* 0x0000e800ff0c7b82 */ /* 0x003e220000000a00 */
[----:B------:R-:W-:-:S13]  /*3aa0*/  ISETP.GT.AND P2, PT, R78, RZ, PT ;  /* 0x000000ff4e00720c */ /* 0x000fda0003f44270 */
[----:B------:R-:W-:Y:S01]  /*3ab0*/  @!P2 IMAD.MOV.U32 R17, RZ, RZ, R16 ;  /* 0x000000ffff11a224 */ /* 0x000fe200078e0010 */
[----:B------:R-:W-:Y:S01]  /*3ac0*/  @!P2 MOV R24, R26 ;  /* 0x0000001a0018a202 */ /* 0x000fe20000000f00 */
[----:B0-----:R-:W-:-:S06]  /*3ad0*/  IMAD.WIDE.U32 R14, R27, 0x10, R12 ;  /* 0x000000101b0e7825 */ /* 0x001fcc00078e000c */
[----:B------:R-:W5:Y:S01]  /*3ae0*/  LDG.E.128 R12, desc[UR12][R14.64] ;  /* 0x0000000c0e0c7981 */ /* 0x000f62000c1e1d00 */
        /* <DEDUP_REMOVED lines=16> */
.L_x_22677:
        /* <DEDUP_REMOVED lines=12> */
.L_x_22678:
        /* <DEDUP_REMOVED lines=43> */
.L_x_22676:
        /* <DEDUP_REMOVED lines=10> */
.L_x_22675:
        /* <DEDUP_REMOVED lines=18> */
.L_x_22681:
        /* <DEDUP_REMOVED lines=12> */
.L_x_22682:
        /* <DEDUP_REMOVED lines=43> */
.L_x_22680:
        /* <DEDUP_REMOVED lines=10> */
.L_x_22679:
        /* <DEDUP_REMOVED lines=18> */
.L_x_22685:
        /* <DEDUP_REMOVED lines=12> */
.L_x_22686:
        /* <DEDUP_REMOVED lines=43> */
.L_x_22684:
        /* <DEDUP_REMOVED lines=10> */
.L_x_22683:
        /* <DEDUP_REMOVED lines=18> */
.L_x_22689:
        /* <DEDUP_REMOVED lines=12> */
.L_x_22690:
        /* <DEDUP_REMOVED lines=42> */
.L_x_22688:
        /* <DEDUP_REMOVED lines=11> */
.L_x_22674:
[----:B------:R-:W-:Y:S01]  /*4f90*/  MOV R14, R16 ;  /* 0x00000010000e7202 */ /* 0x000fe20000000f00 */
[----:B------:R-:W-:Y:S02]  /*4fa0*/  IMAD.MOV.U32 R30, RZ, RZ, R26 ;  /* 0x000000ffff1e7224 */ /* 0x000fe400078e001a */
[----:B01----:R-:W-:Y:S01]  /*4fb0*/  IMAD.MOV.U32 R12, RZ, RZ, RZ ;  /* 0x000000ffff0c7224 */ /* 0x003fe200078e00ff */
        /* <DEDUP_REMOVED lines=16> */
.L_x_22693:
        /* <DEDUP_REMOVED lines=12> */
.L_x_22694:
        /* <DEDUP_REMOVED lines=42> */
.L_x_22692:
        /* <DEDUP_REMOVED lines=9> */
.L_x_22691:
        /* <DEDUP_REMOVED lines=15> */
.L_x_22697:
        /* <DEDUP_REMOVED lines=12> */
.L_x_22698:
        /* <DEDUP_REMOVED lines=43> */
.L_x_22696:
        /* <DEDUP_REMOVED lines=9> */
.L_x_22695:
        /* <DEDUP_REMOVED lines=15> */
.L_x_22701:
        /* <DEDUP_REMOVED lines=12> */
.L_x_22702:
        /* <DEDUP_REMOVED lines=43> */
.L_x_22700:
        /* <DEDUP_REMOVED lines=9> */
.L_x_22699:
        /* <DEDUP_REMOVED lines=15> */
.L_x_22704:
        /* <DEDUP_REMOVED lines=12> */
.L_x_22705:
        /* <DEDUP_REMOVED lines=43> */
.L_x_22703:
        /* <DEDUP_REMOVED lines=9> */
.L_x_22687:
[----:B------:R-:W-:-:S04]  /*6380*/  IMAD.WIDE.U32 R16, R27, 0x10, R80 ;  /* 0x000000101b107825 */ /* 0x000fc800078e0050 */
[----:B------:R-:W-:Y:S01]  /*6390*/  VIADD R29, R37, 0x100 ;  /* 0x00000100251d7836 */ /* 0x000fe20000000000 */
        /* <DEDUP_REMOVED lines=13> */
.L_x_22706:
[----:B------:R-:W-:Y:S05]  /*6470*/  @!P0 BRA `(.L_x_22707) ;  /* 0x00000000000c8947 */ /* 0x000fea0003800000 */
[----:B------:R-:W2:Y:S02]  /*6480*/  LDC.64 R4, c[0x0][0x390] ;  /* 0x0000e400ff047b82 */ /* 0x000ea40000000a00 */
[----:B--2---:R-:W-:-:S06]  /*6490*/  IMAD.WIDE.U32 R4, R29, 0x10, R4 ;  /* 0x000000101d047825 */ /* 0x004fcc00078e0004 */
[----:B------:R-:W5:Y:S02]  /*64a0*/  LDG.E.128 R4, desc[UR12][R4.64] ;  /* 0x0000000c04047981 */ /* 0x000f64000c1e1d00 */
.L_x_22707:
        /* <DEDUP_REMOVED lines=24> */
.L_x_22711:
        /* <DEDUP_REMOVED lines=12> */
.L_x_22712:
        /* <DEDUP_REMOVED lines=43> */
.L_x_22710:
        /* <DEDUP_REMOVED lines=10> */
.L_x_22709:
        /* <DEDUP_REMOVED lines=18> */
.L_x_22715:
        /* <DEDUP_REMOVED lines=12> */
.L_x_22716:
        /* <DEDUP_REMOVED lines=43> */
.L_x_22714:
        /* <DEDUP_REMOVED lines=10> */
.L_x_22713:
        /* <DEDUP_REMOVED lines=18> */
.L_x_22719:
        /* <DEDUP_REMOVED lines=12> */
.L_x_22720:
        /* <DEDUP_REMOVED lines=43> */
.L_x_22718:
        /* <DEDUP_REMOVED lines=10> */
.L_x_22717:
        /* <DEDUP_REMOVED lines=18> */
.L_x_22723:
        /* <DEDUP_REMOVED lines=12> */
.L_x_22724:
        /* <DEDUP_REMOVED lines=42> */
.L_x_22722:
        /* <DEDUP_REMOVED lines=11> */
.L_x_22708:
        /* <DEDUP_REMOVED lines=19> */
.L_x_22727:
        /* <DEDUP_REMOVED lines=12> */
.L_x_22728:
        /* <DEDUP_REMOVED lines=42> */
.L_x_22726:
        /* <DEDUP_REMOVED lines=9> */
.L_x_22725:
        /* <DEDUP_REMOVED lines=15> */
.L_x_22731:
        /* <DEDUP_REMOVED lines=12> */
.L_x_22732:
        /* <DEDUP_REMOVED lines=43> */
.L_x_22730:
        /* <DEDUP_REMOVED lines=9> */
.L_x_22729:
        /* <DEDUP_REMOVED lines=15> */
.L_x_22735:
        /* <DEDUP_REMOVED lines=12> */
.L_x_22736:
        /* <DEDUP_REMOVED lines=43> */
.L_x_22734:
        /* <DEDUP_REMOVED lines=9> */
.L_x_22733:
        /* <DEDUP_REMOVED lines=15> */
.L_x_22738:
        /* <DEDUP_REMOVED lines=12> */
.L_x_22739:
        /* <DEDUP_REMOVED lines=43> */
.L_x_22737:
        /* <DEDUP_REMOVED lines=9> */
.L_x_22721:
        /* <DEDUP_REMOVED lines=15> */
.L_x_22740:
[----:B------:R-:W-:Y:S05]  /*8eb0*/  @!P0 BRA `(.L_x_22741) ;  /* 0x00000000000c8947 */ /* 0x000fea0003800000 */
[----:B------:R-:W2:Y:S02]  /*8ec0*/  LDC.64 R4, c[0x0][0x390] ;  /* 0x0000e400ff047b82 */ /* 0x000ea40000000a00 */
[----:B--2---:R-:W-:-:S06]  /*8ed0*/  IMAD.WIDE.U32 R4, R31, 0x10, R4 ;  /* 0x000000101f047825 */ /* 0x004fcc00078e0004 */
[----:B------:R-:W5:Y:S02]  /*8ee0*/  LDG.E.128 R4, desc[UR12][R4.64] ;  /* 0x0000000c04047981 */ /* 0x000f64000c1e1d00 */
.L_x_22741:
        /* <DEDUP_REMOVED lines=24> */
.L_x_22745:
        /* <DEDUP_REMOVED lines=12> */
.L_x_22746:
        /* <DEDUP_REMOVED lines=43> */
.L_x_22744:
        /* <DEDUP_REMOVED lines=10> */
.L_x_22743:
        /* <DEDUP_REMOVED lines=18> */
.L_x_22749:
        /* <DEDUP_REMOVED lines=12> */
.L_x_22750:
        /* <DEDUP_REMOVED lines=43> */
.L_x_22748:
        /* <DEDUP_REMOVED lines=10> */
.L_x_22747:
        /* <DEDUP_REMOVED lines=18> */
.L_x_22753:
        /* <DEDUP_REMOVED lines=12> */
.L_x_22754:
        /* <DEDUP_REMOVED lines=43> */
.L_x_22752:
        /* <DEDUP_REMOVED lines=10> */
.L_x_22751:
        /* <DEDUP_REMOVED lines=18> */
.L_x_22757:
        /* <DEDUP_REMOVED lines=12> */
.L_x_22758:
        /* <DEDUP_REMOVED lines=42> */
.L_x_22756:
        /* <DEDUP_REMOVED lines=11> */
.L_x_22742:
        /* <DEDUP_REMOVED lines=19> */
.L_x_22761:
        /* <DEDUP_REMOVED lines=12> */
.L_x_22762:
        /* <DEDUP_REMOVED lines=42> */
.L_x_22760:
        /* <DEDUP_REMOVED lines=9> */
.L_x_22759:
        /* <DEDUP_REMOVED lines=15> */
.L_x_22765:
        /* <DEDUP_REMOVED lines=12> */
.L_x_22766:
        /* <DEDUP_REMOVED lines=43> */
.L_x_22764:
        /* <DEDUP_REMOVED lines=9> */
.L_x_22763:
        /* <DEDUP_REMOVED lines=15> */
.L_x_22769:
        /* <DEDUP_REMOVED lines=12> */
.L_x_22770:
        /* <DEDUP_REMOVED lines=43> */
.L_x_22768:
        /* <DEDUP_REMOVED lines=9> */
.L_x_22767:
        /* <DEDUP_REMOVED lines=15> */
.L_x_22772:
        /* <DEDUP_REMOVED lines=12> */
.L_x_22773:
        /* <DEDUP_REMOVED lines=43> */
.L_x_22771:
        /* <DEDUP_REMOVED lines=9> */
.L_x_22755:
        /* <DEDUP_REMOVED lines=15> */
.L_x_22774:
[----:B------:R-:W-:Y:S05]  /*b8f0*/  @!P0 BRA `(.L_x_22775) ;  /* 0x00000000000c8947 */ /* 0x000fea0003800000 */
[----:B------:R-:W2:Y:S02]  /*b900*/  LDC.64 R4, c[0x0][0x390] ;  /* 0x0000e400ff047b82 */ /* 0x000ea40000000a00 */
[----:B--2---:R-:W-:-:S06]  /*b910*/  IMAD.WIDE.U32 R4, R33, 0x10, R4 ;  /* 0x0000001021047825 */ /* 0x004fcc00078e0004 */
[----:B------:R-:W5:Y:S02]  /*b920*/  LDG.E.128 R4, desc[UR12][R4.64] ;  /* 0x0000000c04047981 */ /* 0x000f64000c1e1d00 */
.L_x_22775:
        /* <DEDUP_REMOVED lines=24> */
.L_x_22779:
        /* <DEDUP_REMOVED lines=12> */
.L_x_22780:
        /* <DEDUP_REMOVED lines=43> */
.L_x_22778:
        /* <DEDUP_REMOVED lines=10> */
.L_x_22777:
        /* <DEDUP_REMOVED lines=18> */
.L_x_22783:
        /* <DEDUP_REMOVED lines=12> */
.L_x_22784:
        /* <DEDUP_REMOVED lines=43> */
.L_x_22782:
        /* <DEDUP_REMOVED lines=10> */
.L_x_22781:
        /* <DEDUP_REMOVED lines=18> */
.L_x_22787:
        /* <DEDUP_REMOVED lines=12> */
.L_x_22788:
        /* <DEDUP_REMOVED lines=43> */
.L_x_22786:
[----:B------:R-:W-:Y:S01]  /*c880*/  I2FP.F32.U32 R28, R30 ;  /* 0x0000001e001c7245 */ /* 0x000fe20000201000 */
[----:B-----5:R-:W-:Y:S01]  /*c890*/  FMUL.FTZ R30, R6, UR17 ;  /* 0x00000011061e7c20 */ /* 0x020fe20008410000 */
[----:B------:R-:W-:-:S03]  /*c8a0*/  MOV R31, 0x2f800000 ;  /* 0x2f800000001f7802 */ /* 0x000fc60000000f00 */
[----:B------:R-:W-:Y:S02]  /*c8b0*/  FMUL.FTZ R30, R30, UR16 ;  /* 0x000000101e1e7c20 */ /* 0x000fe40008410000 */
[----:B------:R-:W-:-:S05]  /*c8c0*/  FFMA.FTZ R28, R28, R31, 1.1641532182693481445e-10 ;  /* 0x2f0000001c1c7423 */ /* 0x000fca000001001f */
[----:B------:R-:W-:-:S04]  /*c8d0*/  FSETP.GTU.FTZ.AND P3, PT, R28, UR23, PT ;  /* 0x000000171c007c0b */ /* 0x000fc8000bf7c000 */
[----:B------:R-:W-:Y:S02]  /*c8e0*/  FSEL R31, R30, RZ, !P3 ;  /* 0x000000ff1e1f7208 */ /* 0x000fe40005800000 */
[----:B------:R-:W-:-:S03]  /*c8f0*/  SEL R28, RZ, 0x1, P3 ;  /* 0x00000001ff1c7807 */ /* 0x000fc60001800000 */
[----:B------:R-:W-:Y:S01]  /*c900*/  FADD.FTZ R26, R26, R31 ;  /* 0x0000001f1a1a7221 */ /* 0x000fe20000010000 */
[----:B------:R-:W-:-:S07]  /*c910*/  PRMT R64, R28, 0x7610, R64 ;  /* 0x000076101c407816 */ /* 0x000fce0000000040 */
.L_x_22785:
        /* <DEDUP_REMOVED lines=18> */
.L_x_22791:
        /* <DEDUP_REMOVED lines=12> */
.L_x_22792:
        /* <DEDUP_REMOVED lines=42> */
.L_x_22790:
        /* <DEDUP_REMOVED lines=11> */
.L_x_22776:
[----:B------:R-:W-:Y:S01]  /*ce50*/  IMAD.MOV.U32 R26, RZ, RZ, R28 ;  /* 0x000000ffff1a7224 */ /* 0x000fe200078e001c */
[----:B------:R-:W-:Y:S01]  /*ce60*/  MOV R106, R34 ;  /* 0x00000022006a7202 */ /* 0x000fe20000000f00 */
[----:B01----:R-:W-:Y:S01]  /*ce70*/  IMAD.MOV.U32 R24, RZ, RZ, RZ ;  /* 0x000000ffff187224 */ /* 0x003fe200078e00ff */
        /* <DEDUP_REMOVED lines=16> */
.L_x_22795:
        /* <DEDUP_REMOVED lines=12> */
.L_x_22796:
        /* <DEDUP_REMOVED lines=42> */
.L_x_22794:
        /* <DEDUP_REMOVED lines=9> */
.L_x_22793:
        /* <DEDUP_REMOVED lines=15> */
.L_x_22799:
        /* <DEDUP_REMOVED lines=12> */
.L_x_22800:
        /* <DEDUP_REMOVED lines=43> */
.L_x_22798:
        /* <DEDUP_REMOVED lines=9> */
.L_x_22797:
        /* <DEDUP_REMOVED lines=15> */
.L_x_22803:
        /* <DEDUP_REMOVED lines=12> */
.L_x_22804:
        /* <DEDUP_REMOVED lines=43> */
.L_x_22802:
        /* <DEDUP_REMOVED lines=9> */
.L_x_22801:
        /* <DEDUP_REMOVED lines=15> */
.L_x_22806:
        /* <DEDUP_REMOVED lines=12> */
.L_x_22807:
        /* <DEDUP_REMOVED lines=43> */
.L_x_22805:
        /* <DEDUP_REMOVED lines=9> */
.L_x_22789:
[----:B------:R-:W-:Y:S01]  /*e240*/  IMAD.WIDE.U32 R28, R35, 0x10, R80 ;  /* 0x00000010231c7825 */ /* 0x000fe200078e0050 */
[----:B------:R-:W-:-:S04]  /*e250*/  IADD3 R74, PT, PT, R37, 0x280, RZ ;  /* 0x00000280254a7810 */ /* 0x000fc80007ffe0ff */
[----:B-----5:R0:W-:Y:S01]  /*e260*/  STG.E.128 desc[UR12][R28.64], R24 ;  /* 0x000000181c007986 */ /* 0x0201e2000c101d0c */
[----:B------:R-:W-:Y:S05]  /*e270*/  @!P0 BRA `(.L_x_22808) ;  /* 0x00000000002c8947 */ /* 0x000fea0003800000 */
[----:B0-----:R-:W0:Y:S01]  /*e280*/  LDC.64 R28, c[0x0][0x3b0] ;  /* 0x0000ec00ff1c7b82 */ /* 0x001e220000000a00 */
[----:B------:R-:W-:Y:S01]  /*e290*/  IMAD.U32 R31, R64, 0x10000, RZ ;  /* 0x00010000401f7824 */ /* 0x000fe200078e00ff */
[----:B------:R-:W-:Y:S02]  /*e2a0*/  LOP3.LUT R30, R65, 0xffff, RZ, 0xc0, !PT ;  /* 0x0000ffff411e7812 */ /* 0x000fe400078ec0ff */
[----:B------:R-:W-:Y:S02]  /*e2b0*/  LOP3.LUT R35, R63, 0xff, RZ, 0xc0, !PT ;  /* 0x000000ff3f237812 */ /* 0x000fe400078ec0ff */
[----:B------:R-:W-:-:S04]  /*e2c0*/  LOP3.LUT R31, R31, 0xff0000, RZ, 0xc0, !PT ;  /* 0x00ff00001f1f7812 */ /* 0x000fc800078ec0ff */
[----:B------:R-:W-:Y:S02]  /*e2d0*/  LEA R30, R30, R31, 0x18 ;  /* 0x0000001f1e1e7211 */ /* 0x000fe400078ec0ff */
[----:B------:R-:W-:-:S03]  /*e2e0*/  LOP3.LUT R31, R61, 0xff, RZ, 0xc0, !PT ;  /* 0x000000ff3d1f7812 */ /* 0x000fc600078ec0ff */
[----:B------:R-:W-:-:S05]  /*e2f0*/  IMAD R30, R35, 0x100, R30 ;  /* 0x00000100231e7824 */ /* 0x000fca00078e021e */
[----:B------:R-:W-:Y:S01]  /*e300*/  IADD3 R31, PT, PT, R30, R31, RZ ;  /* 0x0000001f1e1f7210 */ /* 0x000fe20007ffe0ff */
[----:B0-----:R-:W-:-:S05]  /*e310*/  IMAD.WIDE.U32 R28, R33, 0x4, R28 ;  /* 0x00000004211c7825 */ /* 0x001fca00078e001c */
[----:B------:R1:W-:Y:S02]  /*e320*/  STG.E desc[UR12][R28.64], R31 ;  /* 0x0000001f1c007986 */ /* 0x0003e4000c10190c */
.L_x_22808:
[----:B------:R-:W-:Y:S05]  /*e330*/  @!P0 BRA `(.L_x_22809) ;  /* 0x00000000000c8947 */ /* 0x000fea0003800000 */
[----:B------:R-:W2:Y:S02]  /*e340*/  LDC.64 R4, c[0x0][0x390] ;  /* 0x0000e400ff047b82 */ /* 0x000ea40000000a00 */
[----:B--2---:R-:W-:-:S06]  /*e350*/  IMAD.WIDE.U32 R4, R74, 0x10, R4 ;  /* 0x000000104a047825 */ /* 0x004fcc00078e0004 */
[----:B------:R-:W5:Y:S02]  /*e360*/  LDG.E.128 R4, desc[UR12][R4.64] ;  /* 0x0000000c04047981 */ /* 0x000f64000c1e1d00 */
.L_x_22809:
[----:B------:R-:W-:Y:S01]  /*e370*/  VIADD R79, R36, 0x280 ;  /* 0x00000280244f7836 */ /* 0x000fe20000000000 */
[----:B------:R-:W-:Y:S06]  /*e380*/  BRA.U !UP0, `(.L_x_22810) ;  /* 0x0000001508447547 */ /* 0x000fec000b800000 */
[----:B01----:R-:W0:Y:S01]  /*e390*/  LDC.64 R28, c[0x0][0x3a0] ;  /* 0x0000e800ff1c7b82 */ /* 0x003e220000000a00 */
[----:B------:R-:W-:-:S13]  /*e3a0*/  ISETP.GT.AND P2, PT, R78, RZ, PT ;  /* 0x000000ff4e00720c */ /* 0x000fda0003f44270 */
[----:B------:R-:W-:Y:S01]  /*e3b0*/  @!P2 MOV R33, R32 ;  /* 0x000000200021a202 */ /* 0x000fe20000000f00 */
[----:B------:R-:W-:Y:S02]  /*e3c0*/  @!P2 IMAD.MOV.U32 R76, RZ, RZ, R106 ;  /* 0x000000ffff4ca224 */ /* 0x000fe400078e006a */
[----:B0-----:R-:W-:-:S06]  /*e3d0*/  IMAD.WIDE.U32 R30, R79, 0x10, R28 ;  /* 0x000000104f1e7825 */ /* 0x001fcc00078e001c */
[----:B------:R-:W5:Y:S01]  /*e3e0*/  LDG.E.128 R28, desc[UR12][R30.64] ;  /* 0x0000000c1e1c7981 */ /* 0x000f62000c1e1d00 */
        /* <DEDUP_REMOVED lines=16> */
.L_x_22813:
        /* <DEDUP_REMOVED lines=12> */
.L_x_22814:
        /* <DEDUP_REMOVED lines=43> */
.L_x_22812:
        /* <DEDUP_REMOVED lines=10> */
.L_x_22811:
        /* <DEDUP_REMOVED lines=18> */
.L_x_22817:
        /* <DEDUP_REMOVED lines=12> */
.L_x_22818:
        /* <DEDUP_REMOVED lines=43> */
.L_x_22816:
        /* <DEDUP_REMOVED lines=10> */
.L_x_22815:
        /* <DEDUP_REMOVED lines=18> */
.L_x_22821:
        /* <DEDUP_REMOVED lines=12> */
.L_x_22822:
        /* <DEDUP_REMOVED lines=43> */
.L_x_22820:
        /* <DEDUP_REMOVED lines=10> */
.L_x_22819:
        /* <DEDUP_REMOVED lines=18> */
.L_x_22825:
        /* <DEDUP_REMOVED lines=12> */
.L_x_22826:
        /* <DEDUP_REMOVED lines=43> */
.L_x_22824:
        /* <DEDUP_REMOVED lines=11> */
.L_x_22810:
[----:B01----:R-:W-:Y:S01]  /*f8a0*/  HFMA2 R28, -RZ, RZ, 0, 0 ;  /* 0x00000000ff1c7431 */ /* 0x003fe200000001ff */
        /* <DEDUP_REMOVED lines=18> */
.L_x_22829:
        /* <DEDUP_REMOVED lines=12> */
.L_x_22830:
        /* <DEDUP_REMOVED lines=42> */
.L_x_22828:
        /* <DEDUP_REMOVED lines=9> */
.L_x_22827:
        /* <DEDUP_REMOVED lines=15> */
.L_x_22833:
        /* <DEDUP_REMOVED lines=12> */
.L_x_22834:
        /* <DEDUP_REMOVED lines=43> */
.L_x_22832:
        /* <DEDUP_REMOVED lines=9> */
.L_x_22831:
        /* <DEDUP_REMOVED lines=15> */
.L_x_22837:
        /* <DEDUP_REMOVED lines=12> */
.L_x_22838:
        /* <DEDUP_REMOVED lines=43> */
.L_x_22836:
        /* <DEDUP_REMOVED lines=9> */
.L_x_22835:
        /* <DEDUP_REMOVED lines=15> */
.L_x_22840:
        /* <DEDUP_REMOVED lines=12> */
.L_x_22841:
        /* <DEDUP_REMOVED lines=43> */
.L_x_22839:
        /* <DEDUP_REMOVED lines=9> */
.L_x_22823:
[----:B------:R-:W-:-:S05]  /*10c90*/  IMAD.WIDE.U32 R32, R79, 0x10, R80 ;  /* 0x000000104f207825 */ /* 0x000fca00078e0050 */
        /* <DEDUP_REMOVED lines=13> */
.L_x_22842:
[----:B------:R-:W-:Y:S05]  /*10d70*/  @!P0 BRA `(.L_x_22843) ;  /* 0x0000000000108947 */ /* 0x000fea0003800000 */
[----:B------:R-:W2:Y:S01]  /*10d80*/  LDC.64 R4, c[0x0][0x390] ;  /* 0x0000e400ff047b82 */ /* 0x000ea20000000a00 */
[----:B------:R-:W-:-:S04]  /*10d90*/  VIADD R7, R37, 0x300 ;  /* 0x0000030025077836 */ /* 0x000fc80000000000 */
[----:B--2---:R-:W-:-:S06]  /*10da0*/  IMAD.WIDE.U32 R4, R7, 0x10, R4 ;  /* 0x0000001007047825 */ /* 0x004fcc00078e0004 */
[----:B------:R-:W5:Y:S02]  /*10db0*/  LDG.E.128 R4, desc[UR12][R4.64] ;  /* 0x0000000c04047981 */ /* 0x000f64000c1e1d00 */
.L_x_22843:
[----:B------:R-:W-:Y:S05]  /*10dc0*/  BRA.U !UP0, `(.L_x_22844) ;  /* 0x0000001508447547 */ /* 0x000fea000b800000 */
[----:B01----:R-:W0:Y:S01]  /*10dd0*/  LDC.64 R32, c[0x0][0x3a0] ;  /* 0x0000e800ff207b82 */ /* 0x003e220000000a00 */
[----:B------:R-:W-:Y:S02]  /*10de0*/  ISETP.GT.AND P2, PT, R78, RZ, PT ;  /* 0x000000ff4e00720c */ /* 0x000fe40003f44270 */
[----:B------:R-:W-:-:S11]  /*10df0*/  IADD3 R35, PT, PT, R36, 0x300, RZ ;  /* 0x0000030024237810 */ /* 0x000fd60007ffe0ff */
        /* <DEDUP_REMOVED lines=20> */
.L_x_22847:
        /* <DEDUP_REMOVED lines=12> */
.L_x_22848:
        /* <DEDUP_REMOVED lines=43> */
.L_x_22846:
        /* <DEDUP_REMOVED lines=10> */
.L_x_22845:
        /* <DEDUP_REMOVED lines=18> */
.L_x_22851:
        /* <DEDUP_REMOVED lines=12> */
.L_x_22852:
        /* <DEDUP_REMOVED lines=43> */
.L_x_22850:
[----:B------:R-:W-:Y:S01]  /*117e0*/  I2FP.F32.U32 R39, R76 ;  /* 0x0000004c00277245 */ /* 0x000fe20000201000 */
[----:B-----5:R-:W-:Y:S01]  /*117f0*/  FMUL.FTZ R76, R5, UR17 ;  /* 0x00000011054c7c20 */ /* 0x020fe20008410000 */
[----:B------:R-:W-:-:S05]  /*11800*/  MOV R74, 0x2f800000 ;  /* 0x2f800000004a7802 */ /* 0x000fca0000000f00 */
[----:B------:R-:W-:Y:S01]  /*11810*/  FFMA.FTZ R39, R39, R74, 1.1641532182693481445e-10 ;  /* 0x2f00000027277423 */ /* 0x000fe2000001004a */
[----:B------:R-:W-:-:S04]  /*11820*/  FMUL.FTZ R74, R76, UR16 ;  /* 0x000000104c4a7c20 */ /* 0x000fc80008410000 */
[----:B------:R-:W-:-:S04]  /*11830*/  FSETP.GTU.FTZ.AND P3, PT, R39, UR23, PT ;  /* 0x0000001727007c0b */ /* 0x000fc8000bf7c000 */
[----:B------:R-:W-:Y:S02]  /*11840*/  FSEL R74, R74, RZ, !P3 ;  /* 0x000000ff4a4a7208 */ /* 0x000fe40005800000 */
[----:B------:R-:W-:-:S03]  /*11850*/  SEL R39, RZ, 0x1, P3 ;  /* 0x00000001ff277807 */ /* 0x000fc60001800000 */
[----:B------:R-:W-:Y:S01]  /*11860*/  FADD.FTZ R33, R33, R74 ;  /* 0x0000004a21217221 */ /* 0x000fe20000010000 */
[----:B------:R-:W-:-:S07]  /*11870*/  PRMT R63, R39, 0x7610, R63 ;  /* 0x00007610273f7816 */ /* 0x000fce000000003f */
.L_x_22849:
        /* <DEDUP_REMOVED lines=18> */
.L_x_22855:
        /* <DEDUP_REMOVED lines=12> */
.L_x_22856:
        /* <DEDUP_REMOVED lines=43> */
.L_x_22854:
        /* <DEDUP_REMOVED lines=10> */
.L_x_22853:
        /* <DEDUP_REMOVED lines=18> */
.L_x_22859:
        /* <DEDUP_REMOVED lines=12> */
.L_x_22860:
        /* <DEDUP_REMOVED lines=41> */
[----:B------:R-:W-:-:S07]  /*12220*/  LOP3.LUT R58, R58, UR42, R107, 0x96, !PT ;  /* 0x0000002a3a3a7c12 */ /* 0x000fce000f8e966b */
.L_x_22858:
        /* <DEDUP_REMOVED lines=11> */
.L_x_22844:
        /* <DEDUP_REMOVED lines=19> */
.L_x_22863:
        /* <DEDUP_REMOVED lines=12> */
.L_x_22864:
        /* <DEDUP_REMOVED lines=42> */
.L_x_22862:
        /* <DEDUP_REMOVED lines=9> */
.L_x_22861:
        /* <DEDUP_REMOVED lines=15> */
.L_x_22867:
        /* <DEDUP_REMOVED lines=12> */
.L_x_22868:
        /* <DEDUP_REMOVED lines=43> */
.L_x_22866:
        /* <DEDUP_REMOVED lines=9> */
.L_x_22865:
        /* <DEDUP_REMOVED lines=15> */
.L_x_22871:
        /* <DEDUP_REMOVED lines=12> */
.L_x_22872:
        /* <DEDUP_REMOVED lines=43> */
.L_x_22870:
        /* <DEDUP_REMOVED lines=9> */
.L_x_22869:
        /* <DEDUP_REMOVED lines=15> */
.L_x_22874:
        /* <DEDUP_REMOVED lines=12> */
.L_x_22875:
        /* <DEDUP_REMOVED lines=43> */
.L_x_22873:
        /* <DEDUP_REMOVED lines=9> */
.L_x_22857:
[----:B------:R-:W-:Y:S01]  /*136d0*/  VIADD R39, R36, 0x300 ;  /* 0x0000030024277836 */ /* 0x000fe20000000000 */
[----:B------:R-:W-:-:S03]  /*136e0*/  IADD3 R79, PT, PT, R37, 0x380, RZ ;  /* 0x00000380254f7810 */ /* 0x000fc60007ffe0ff */
[----:B------:R-:W-:-:S05]  /*136f0*/  IMAD.WIDE.U32 R38, R39, 0x10, R80 ;  /* 0x0000001027267825 */ /* 0x000fca00078e0050 */
[----:B-----5:R0:W-:Y:S01]  /*13700*/  STG.E.128 desc[UR12][R38.64], R32 ;  /* 0x0000002026007986 */ /* 0x0201e2000c101d0c */
[----:B------:R-:W-:Y:S05]  /*13710*/  @!P0 BRA `(.L_x_22876) ;  /* 0x0000000000308947 */ /* 0x000fea0003800000 */
[----:B0-----:R-:W0:Y:S01]  /*13720*/  LDC.64 R38, c[0x0][0x3b0] ;  /* 0x0000ec00ff267b82 */ /* 0x001e220000000a00 */
[----:B------:R-:W-:Y:S01]  /*13730*/  IMAD.U32 R83, R64, 0x10000, RZ ;  /* 0x0001000040537824 */ /* 0x000fe200078e00ff */
[----:B------:R-:W-:Y:S01]  /*13740*/  LOP3.LUT R76, R65, 0xffff, RZ, 0xc0, !PT ;  /* 0x0000ffff414c7812 */ /* 0x000fe200078ec0ff */
[----:B------:R-:W-:Y:S01]  /*13750*/  VIADD R37, R37, 0x300 ;  /* 0x0000030025257836 */ /* 0x000fe20000000000 */
[----:B------:R-:W-:Y:S02]  /*13760*/  LOP3.LUT R85, R63, 0xff, RZ, 0xc0, !PT ;  /* 0x000000ff3f557812 */ /* 0x000fe400078ec0ff */
[----:B------:R-:W-:-:S04]  /*13770*/  LOP3.LUT R83, R83, 0xff0000, RZ, 0xc0, !PT ;  /* 0x00ff000053537812 */ /* 0x000fc800078ec0ff */
[----:B------:R-:W-:Y:S02]  /*13780*/  LEA R76, R76, R83, 0x18 ;  /* 0x000000534c4c7211 */ /* 0x000fe400078ec0ff */
[----:B------:R-:W-:Y:S02]  /*13790*/  LOP3.LUT R83, R61, 0xff, RZ, 0xc0, !PT ;  /* 0x000000ff3d537812 */ /* 0x000fe400078ec0ff */
[----:B------:R-:W-:-:S05]  /*137a0*/  LEA R76, R85, R76, 0x8 ;  /* 0x0000004c554c7211 */ /* 0x000fca00078e40ff */
[----:B------:R-:W-:Y:S02]  /*137b0*/  IMAD.IADD R83, R76, 0x1, R83 ;  /* 0x000000014c537824 */ /* 0x000fe400078e0253 */
[----:B0-----:R-:W-:-:S05]  /*137c0*/  IMAD.WIDE.U32 R38, R37, 0x4, R38 ;  /* 0x0000000425267825 */ /* 0x001fca00078e0026 */
[----:B------:R1:W-:Y:S02]  /*137d0*/  STG.E desc[UR12][R38.64], R83 ;  /* 0x0000005326007986 */ /* 0x0003e4000c10190c */
.L_x_22876:
[----:B------:R-:W-:Y:S05]  /*137e0*/  @!P0 BRA `(.L_x_22877) ;  /* 0x00000000000c8947 */ /* 0x000fea0003800000 */
[----:B------:R-:W2:Y:S02]  /*137f0*/  LDC.64 R4, c[0x0][0x390] ;  /* 0x0000e400ff047b82 */ /* 0x000ea40000000a00 */
[----:B--2---:R-:W-:-:S06]  /*13800*/  IMAD.WIDE.U32 R4, R79, 0x10, R4 ;  /* 0x000000104f047825 */ /* 0x004fcc00078e0004 */
[----:B------:R-:W5:Y:S02]  /*13810*/  LDG.E.128 R4, desc[UR12][R4.64] ;  /* 0x0000000c04047981 */ /* 0x000f64000c1e1d00 */
.L_x_22877:
[----:B-1----:R-:W-:Y:S01]  /*13820*/  IADD3 R83, PT, PT, R36, 0x380, RZ ;  /* 0x0000038024537810 */ /* 0x002fe20007ffe0ff */
[----:B------:R-:W-:Y:S06]  /*13830*/  BRA.U !UP0, `(.L_x_22878) ;  /* 0x0000001508447547 */ /* 0x000fec000b800000 */
[----:B------:R-:W0:Y:S01]  /*13840*/  LDC.64 R36, c[0x0][0x3a0] ;  /* 0x0000e800ff247b82 */ /* 0x000e220000000a00 */
        /* <DEDUP_REMOVED lines=21> */
.L_x_22881:
        /* <DEDUP_REMOVED lines=12> */
.L_x_22882:
        /* <DEDUP_REMOVED lines=43> */
.L_x_22880:
        /* <DEDUP_REMOVED lines=10> */
.L_x_22879:
        /* <DEDUP_REMOVED lines=18> */
.L_x_22885:
        /* <DEDUP_REMOVED lines=12> */
.L_x_22886:
        /* <DEDUP_REMOVED lines=43> */
.L_x_22884:
        /* <DEDUP_REMOVED lines=10> */
.L_x_22883:
        /* <DEDUP_REMOVED lines=18> */
.L_x_22889:
        /* <DEDUP_REMOVED lines=12> */
.L_x_22890:
        /* <DEDUP_REMOVED lines=43> */
.L_x_22888:
        /* <DEDUP_REMOVED lines=10> */
.L_x_22887:
        /* <DEDUP_REMOVED lines=18> */
.L_x_22893:
        /* <DEDUP_REMOVED lines=12> */
.L_x_22894:
        /* <DEDUP_REMOVED lines=43> */
.L_x_22892:
        /* <DEDUP_REMOVED lines=9> */
[----:B------:R-:W-:Y:S01]  /*14d30*/  PRMT R65, R78, 0x7610, R65 ;  /* 0x000076104e417816 */ /* 0x000fe20000000041 */
[----:B------:R-:W-:Y:S06]  /*14d40*/  BRA `(.L_x_22891) ;  /* 0x0000001400007947 */ /* 0x000fec0003800000 */
.L_x_22878:
        /* <DEDUP_REMOVED lines=19> */
.L_x_22897:
        /* <DEDUP_REMOVED lines=12> */
.L_x_22898:
        /* <DEDUP_REMOVED lines=43> */
.L_x_22896:
[----:B------:R-:W-:Y:S02]  /*151f0*/  I2FP.F32.U32 R36, R36 ;  /* 0x0000002400247245 */ /* 0x000fe40000201000 */
[----:B------:R-:W-:-:S05]  /*15200*/  MOV R37, 0x2f800000 ;  /* 0x2f80000000257802 */ /* 0x000fca0000000f00 */
[----:B------:R-:W-:Y:S01]  /*15210*/  FFMA.FTZ R36, R36, R37, 1.1641532182693481445e-10 ;  /* 0x2f00000024247423 */ /* 0x000fe20000010025 */
[----:B-----5:R-:W-:-:S04]  /*15220*/  FMUL.FTZ R37, R4, UR17 ;  /* 0x0000001104257c20 */ /* 0x020fc80008410000 */
[----:B------:R-:W-:Y:S01]  /*15230*/  FSETP.GTU.FTZ.AND P2, PT, R36, UR23, PT ;  /* 0x0000001724007c0b */ /* 0x000fe2000bf5c000 */
[----:B------:R-:W-:-:S03]  /*15240*/  FMUL.FTZ R36, R37, UR16 ;  /* 0x0000001025247c20 */ /* 0x000fc60008410000 */
[----:B------:R-:W-:Y:S02]  /*15250*/  SEL R37, RZ, 0x1, P2 ;  /* 0x00000001ff257807 */ /* 0x000fe40001000000 */
[----:B------:R-:W-:Y:S02]  /*15260*/  FSEL R36, R36, RZ, !P2 ;  /* 0x000000ff24247208 */ /* 0x000fe40005000000 */
[----:B------:R-:W-:-:S07]  /*15270*/  PRMT R61, R37, 0x7610, R61 ;  /* 0x00007610253d7816 */ /* 0x000fce000000003d */
.L_x_22895:
        /* <DEDUP_REMOVED lines=15> */
.L_x_22901:
        /* <DEDUP_REMOVED lines=12> */
.L_x_22902:
        /* <DEDUP_REMOVED lines=43> */
.L_x_22900:
        /* <DEDUP_REMOVED lines=9> */
.L_x_22899:
        /* <DEDUP_REMOVED lines=15> */
.L_x_22905:
        /* <DEDUP_REMOVED lines=12> */
.L_x_22906:
        /* <DEDUP_REMOVED lines=43> */
.L_x_22904:
        /* <DEDUP_REMOVED lines=9> */
.L_x_22903:
        /* <DEDUP_REMOVED lines=15> */
.L_x_22908:
        /* <DEDUP_REMOVED lines=12> */
.L_x_22909:
        /* <DEDUP_REMOVED lines=43> */
.L_x_22907:
        /* <DEDUP_REMOVED lines=9> */
.L_x_22891:
[----:B------:R-:W-:Y:S01]  /*16150*/  FADD.FTZ R78, RZ, R8 ;  /* 0x00000008ff4e7221 */ /* 0x000fe20000010000 */
[----:B------:R-:W-:-:S04]  /*16160*/  IMAD.WIDE.U32 R80, R83, 0x10, R80 ;  /* 0x0000001053507825 */ /* 0x000fc800078e0050 */
[----:B------:R-:W-:Y:S01]  /*16170*/  FADD.FTZ R85, R78, R9 ;  /* 0x000000094e557221 */ /* 0x000fe20000010000 */
[----:B-----5:R0:W-:Y:S03]  /*16180*/  STG.E.128 desc[UR12][R80.64], R36 ;  /* 0x0000002450007986 */ /* 0x0201e6000c101d0c */
        /* <DEDUP_REMOVED lines=31> */
[----:B------:R-:W0:Y:S01]  /*16380*/  LDC.64 R80, c[0x0][0x3b0] ;  /* 0x0000ec00ff507b82 */ /* 0x000e220000000a00 */
        /* <DEDUP_REMOVED lines=10> */
.L_x_22910:
[----:B------:R-:W0:Y:S01]  /*16430*/  SHFL.BFLY PT, R78, R83, 0x1, 0x1f ;  /* 0x0c201f00534e7f89 */ /* 0x000e2200000e0000 */
[----:B------:R-:W1:Y:S01]  /*16440*/  S2UR UR5, SR_CgaCtaId ;  /* 0x00000000000579c3 */ /* 0x000e620000008800 */
[C---:B------:R-:W-:Y:S01]  /*16450*/  ISETP.NE.AND P0, PT, R55.reuse, RZ, PT ;  /* 0x000000ff3700720c */ /* 0x040fe20003f05270 */
[----:B------:R-:W-:Y:S01]  /*16460*/  UMOV UR4, 0x400 ;  /* 0x0000040000047882 */ /* 0x000fe20000000000 */
[----:B------:R-:W-:Y:S01]  /*16470*/  ISETP.GT.U32.AND P2, PT, R55, 0x3, PT ;  /* 0x000000033700780c */ /* 0x000fe20003f44070 */
[----:B------:R-:W-:Y:S01]  /*16480*/  IMAD.MOV.U32 R91, RZ, RZ, RZ ;  /* 0x000000ffff5b7224 */ /* 0x000fe200078e00ff */
[----:B------:R-:W-:-:S11]  /*16490*/  UISETP.GE.AND UP0, UPT, UR6, 0x1, UPT ;  /* 0x000000010600788c */ /* 0x000fd6000bf06270 */
[----:B------:R-:W-:Y:S01]  /*164a0*/  @!P2 MOV R91, 0x400 ;  /* 0x00000400005ba802 */ /* 0x000fe20000000f00 */
[----:B0-----:R-:W-:Y:S01]  /*164b0*/  FADD.FTZ R80, R83, R78 ;  /* 0x0000004e53507221 */ /* 0x001fe20000010000 */
[----:B-1----:R-:W-:-:S04]  /*164c0*/  ULEA UR4, UR5, UR4, 0x18 ;  /* 0x0000000405047291 */ /* 0x002fc8000f8ec0ff */
[----:B------:R-:W0:Y:S01]  /*164d0*/  SHFL.BFLY PT, R79, R80, 0x2, 0x1f ;  /* 0x0c401f00504f7f89 */ /* 0x000e2200000e0000 */
[----:B------:R-:W-:-:S06]  /*164e0*/  @UP1 UIADD3 UR4, UPT, UPT, UR4, 0x20, URZ ;  /* 0x0000002004041890 */ /* 0x000fcc000fffe0ff */
[----:B------:R-:W-:Y:S01]  /*164f0*/  @!P2 LEA R95, R55, UR4, 0x3 ;  /* 0x00000004375fac11 */ /* 0x000fe2000f8e18ff */
        /* <DEDUP_REMOVED lines=82> */
[----:B0-----:R-:W-:Y:S02]  /*16a20*/  FADD.FTZ R83, R106, R83 ;  /* 0x000000536a537221 */ /* 0x001fe40000010000 */
[----:B------:R-:W0:Y:S04]  /*16a30*/  SHFL.DOWN PT, R106, R91, 0x2, 0x1f ;  /* 0x08401f005b6a7f89 */ /* 0x000e2800000e0000 */
[----:B------:R-:W1:Y:S01]  /*16a40*/  SHFL.BFLY PT, R108, R83, 0x10, 0x1f ;  /* 0x0e001f00536c7f89 */ /* 0x000e6200000e0000 */
[----:B0-----:R-:W-:Y:S02]  /*16a50*/  IMAD.IADD R85, R106, 0x1, R91 ;  /* 0x000000016a557824 */ /* 0x001fe400078e025b */
[----:B-1----:R-:W-:-:S03]  /*16a60*/  FADD.FTZ R79, R83, R108 ;  /* 0x0000006c534f7221 */ /* 0x002fc60000010000 */
[----:B------:R-:W-:Y:S02]  /*16a70*/  I2FP.F32.S32 R83, R85 ;  /* 0x0000005500537245 */ /* 0x000fe40000201400 */
[----:B------:R0:W-:Y:S02]  /*16a80*/  @!P0 STS.64 [R93+UR4], R78 ;  /* 0x0000004e5d008988 */ /* 0x0001e40008000a04 */
[----:B------:R-:W1:Y:S01]  /*16a90*/  MUFU.RCP R87, R83 ;  /* 0x0000005300577308 */ /* 0x000e620000001000 */
[----:B------:R-:W-:Y:S01]  /*16aa0*/  BAR.SYNC.DEFER_BLOCKING 0x0 ;  /* 0x0000000000007b1d */ /* 0x000fe20000010000 */
[----:B------:R-:W-:Y:S02]  /*16ab0*/  ISETP.NE.AND P0, PT, R0, RZ, PT ;  /* 0x000000ff0000720c */ /* 0x000fe40003f05270 */
[----:B0-----:R-:W-:-:S03]  /*16ac0*/  I2FP.F32.S32 R78, R106 ;  /* 0x0000006a004e7245 */ /* 0x001fc60000201400 */
[----:B------:R-:W0:Y:S01]  /*16ad0*/  SHFL.DOWN PT, R106, R85, 0x1, 0x1f ;  /* 0x08201f00556a7f89 */ /* 0x000e2200000e0000 */
[----:B------:R-:W-:-:S03]  /*16ae0*/  I2FP.F32.U32 R79, R91 ;  /* 0x0000005b004f7245 */ /* 0x000fc60000201000 */
[----:B------:R-:W2:Y:S01]  /*16af0*/  @!P2 LDS.64 R80, [R95] ;  /* 0x000000005f50a984 */ /* 0x000ea20000000a00 */
[-C--:B0-----:R-:W-:Y:S02]  /*16b00*/  IADD3 R85, PT, PT, R85, R106.reuse, RZ ;  /* 0x0000006a55557210 */ /* 0x081fe40007ffe0ff */
[----:B------:R-:W-:Y:S01]  /*16b10*/  I2FP.F32.S32 R106, R106 ;  /* 0x0000006a006a7245 */ /* 0x000fe20000201400 */
        /* <DEDUP_REMOVED lines=11> */
[----:B------:R-:W-:Y:S02]  /*16bd0*/  FMUL.FTZ R89, R89, R78 ;  /* 0x0000004e59597220 */ /* 0x000fe40000410000 */
[----:B------:R-:W1:Y:S02]  /*16be0*/  MUFU.RCP R80, R80 ;  /* 0x0000005000507308 */ /* 0x000e640000001000 */
[----:B------:R-:W-:-:S05]  /*16bf0*/  FFMA.FTZ R87, R87, R89, R110 ;  /* 0x0000005957577223 */ /* 0x000fca000001006e */
[----:B------:R-:W2:Y:S01]  /*16c00*/  SHFL.DOWN PT, R78, R87, 0x1, 0x1f ;  /* 0x08201f00574e7f89 */ /* 0x000ea200000e0000 */
[----:B0-----:R-:W-:Y:S01]  /*16c10*/  FADD.FTZ R81, R108, -R79 ;  /* 0x8000004f6c517221 */ /* 0x001fe20000010000 */
[----:B------:R-:W-:-:S03]  /*16c20*/  FMUL.FTZ R112, R79, R106 ;  /* 0x0000006a4f707220 */ /* 0x000fc60000410000 */
[----:B------:R-:W-:Y:S01]  /*16c30*/  FMUL.FTZ R110, R81, R81 ;  /* 0x00000051516e7220 */ /* 0x000fe20000410000 */
[----:B------:R-:W-:-:S03]  /*16c40*/  FFMA.FTZ R79, R83, R108, R112 ;  /* 0x0000006c534f7223 */ /* 0x000fc60000010070 */
[----:B------:R-:W-:Y:S01]  /*16c50*/  FMUL.FTZ R83, R83, R110 ;  /* 0x0000006e53537220 */ /* 0x000fe20000410000 */
[C---:B-1----:R-:W-:Y:S01]  /*16c60*/  FMUL.FTZ R79, R80.reuse, R79 ;  /* 0x0000004f504f7220 */ /* 0x042fe20000410000 */
        /* <DEDUP_REMOVED lines=11> */
[----:B------:R-:W-:-:S03]  /*16d20*/  MOV R87, UR7 ;  /* 0x0000000700577c02 */ /* 0x000fc60008000f00 */
[----:B------:R-:W-:Y:S01]  /*16d30*/  FADD.FTZ R78, R78, R85 ;  /* 0x000000554e4e7221 */ /* 0x000fe20000010000 */
[----:B------:R-:W-:-:S04]  /*16d40*/  IMAD.U32 R85, RZ, RZ, UR7 ;  /* 0x00000007ff557e24 */ /* 0x000fc8000f8e00ff */
[----:B--2---:R-:W-:Y:S01]  /*16d50*/  @!P0 IMAD.WIDE R106, R85, 0x4, R106 ;  /* 0x00000004556a8825 */ /* 0x004fe200078e026a */
[----:B------:R-:W0:Y:S03]  /*16d60*/  MUFU.RSQ R78, R78 ;  /* 0x0000004e004e7308 */ /* 0x000e260000001400 */
[----:B---3--:R-:W-:Y:S01]  /*16d70*/  @!P0 IMAD.WIDE R80, R87, 0x4, R80 ;  /* 0x0000000457508825 */ /* 0x008fe200078e0250 */
[----:B------:R1:W-:Y:S04]  /*16d80*/  @!P0 STG.E desc[UR12][R106.64], R79 ;  /* 0x0000004f6a008986 */ /* 0x0003e8000c10190c */
[----:B0-----:R1:W-:Y:S01]  /*16d90*/  @!P0 STG.E desc[UR12][R80.64], R78 ;  /* 0x0000004e50008986 */ /* 0x0013e2000c10190c */
[----:B------:R-:W-:Y:S05]  /*16da0*/  BRA.U !UP0, `(.L_x_22911) ;  /* 0x0000000908fc7547 */ /* 0x000fea000b800000 */
[----:B-1----:R-:W-:Y:S01]  /*16db0*/  FSEL R80, R79, RZ, !P1 ;  /* 0x000000ff4f507208 */ /* 0x002fe20004800000 */
[----:B------:R-:W-:Y:S01]  /*16dc0*/  UIADD3 UR4, UPT, UPT, UR6, -0x1, URZ ;  /* 0xffffffff06047890 */ /* 0x000fe2000fffe0ff */
[----:B------:R-:W-:Y:S02]  /*16dd0*/  HADD2.F32 R117, -RZ, R52.H0_H0 ;  /* 0x20000034ff757230 */ /* 0x000fe40000004100 */
[----:B------:R-:W-:Y:S02]  /*16de0*/  HADD2.F32 R110, -RZ, R46.H0_H0 ;  /* 0x2000002eff6e7230 */ /* 0x000fe40000004100 */
[C---:B------:R-:W-:Y:S01]  /*16df0*/  FADD.FTZ R113, -R80.reuse, R9 ;  /* 0x0000000950717221 */ /* 0x040fe20000010100 */
[C---:B------:R-:W-:Y:S01]  /*16e00*/  FADD.FTZ R79, -R80.reuse, R18 ;  /* 0x00000012504f7221 */ /* 0x040fe20000010100 */
[----:B------:R-:W-:Y:S01]  /*16e10*/  UIMAD UR4, UR4, UR22, URZ ;  /* 0x00000016040472a4 */ /* 0x000fe2000f8e02ff */
[----:B------:R-:W-:Y:S01]  /*16e20*/  FADD.FTZ R9, -R80, R12 ;  /* 0x0000000c50097221 */ /* 0x000fe20000010100 */
[----:B------:R-:W-:Y:S01]  /*16e30*/  FMUL.FTZ R18, R78, R113 ;  /* 0x000000714e127220 */ /* 0x000fe20000410000 */
[C---:B------:R-:W-:Y:S01]  /*16e40*/  FADD.FTZ R111, -R80.reuse, R13 ;  /* 0x0000000d506f7221 */ /* 0x040fe20000010100 */
[----:B------:R-:W0:Y:S01]  /*16e50*/  LDC.64 R112, c[0x0][0x428] ;  /* 0x00010a00ff707b82 */ /* 0x000e220000000a00 */
[----:B------:R-:W-:Y:S01]  /*16e60*/  USHF.R.S32.HI UR5, URZ, 0x1f, UR4 ;  /* 0x0000001fff057899 */ /* 0x000fe20008011404 */
[----:B------:R-:W-:Y:S01]  /*16e70*/  FADD.FTZ R81, -R80, R28 ;  /* 0x0000001c50517221 */ /* 0x000fe20000010100 */
[C---:B------:R-:W-:Y:S01]  /*16e80*/  FMUL.FTZ R28, R78.reuse, R9 ;  /* 0x000000094e1c7220 */ /* 0x040fe20000410000 */
[----:B------:R-:W-:Y:S01]  /*16e90*/  FMUL.FTZ R9, R78, R111 ;  /* 0x0000006f4e097220 */ /* 0x000fe20000410000 */
[----:B------:R-:W-:Y:S01]  /*16ea0*/  ULEA.HI UR5, UR5, UR4, URZ, 0x2 ;  /* 0x0000000405057291 */ /* 0x000fe2000f8f10ff */
[C---:B------:R-:W-:Y:S01]  /*16eb0*/  FADD.FTZ R115, -R80.reuse, R10 ;  /* 0x0000000a50737221 */ /* 0x040fe20000010100 */
[C---:B------:R-:W-:Y:S01]  /*16ec0*/  FADD.FTZ R11, -R80.reuse, R11 ;  /* 0x0000000b500b7221 */ /* 0x040fe20000010100 */
[C---:B------:R-:W-:Y:S01]  /*16ed0*/  FADD.FTZ R109, -R80.reuse, R8 ;  /* 0x00000008506d7221 */ /* 0x040fe20000010100 */
[C---:B------:R-:W-:Y:S01]  /*16ee0*/  FADD.FTZ R107, -R80.reuse, R14 ;  /* 0x0000000e506b7221 */ /* 0x040fe20000010100 */
[----:B------:R-:W-:Y:S01]  /*16ef0*/  FADD.FTZ R105, -R80, R15 ;  /* 0x0000000f50697221 */ /* 0x000fe20000010100 */
[----:B------:R-:W-:-:S02]  /*16f00*/  IMAD.U32 R111, RZ, RZ, UR5 ;  /* 0x00000005ff6f7e24 */ /* 0x000fc4000f8e00ff */
[C---:B------:R-:W-:Y:S01]  /*16f10*/  FADD.FTZ R97, -R80.reuse, R17 ;  /* 0x0000001150617221 */ /* 0x040fe20000010100 */
[----:B------:R-:W-:Y:S01]  /*16f20*/  FADD.FTZ R99, -R80, R16 ;  /* 0x0000001050637221 */ /* 0x000fe20000010100 */
[----:B------:R-:W-:Y:S02]  /*16f30*/  HADD2.F32 R14, -RZ, R104.H0_H0 ;  /* 0x20000068ff0e7230 */ /* 0x000fe40000004100 */
[C---:B------:R-:W-:Y:S01]  /*16f40*/  FMUL.FTZ R16, R78.reuse, R115 ;  /* 0x000000734e107220 */ /* 0x040fe20000410000 */
[----:B------:R-:W-:Y:S02]  /*16f50*/  HADD2.F32 R17, -RZ, R53.H0_H0 ;  /* 0x20000035ff117230 */ /* 0x000fe40000004100 */
[----:B------:R-:W-:Y:S01]  /*16f60*/  FMUL.FTZ R11, R78, R11 ;  /* 0x0000000b4e0b7220 */ /* 0x000fe20000410000 */
[----:B------:R-:W-:Y:S02]  /*16f70*/  HADD2.F32 R15, -RZ, R102.H0_H0 ;  /* 0x20000066ff0f7230 */ /* 0x000fe40000004100 */
[----:B------:R-:W-:Y:S01]  /*16f80*/  FADD.FTZ R103, -R80, R20 ;  /* 0x0000001450677221 */ /* 0x000fe20000010100 */
[----:B------:R-:W-:Y:S01]  /*16f90*/  HADD2.F32 R8, -RZ, R71.H0_H0 ;  /* 0x20000047ff087230 */ /* 0x000fe20000004100 */
[----:B------:R-:W-:Y:S01]  /*16fa0*/  LEA.HI.SX32 R111, R111, R0, 0x1e ;  /* 0x000000006f6f7211 */ /* 0x000fe200078ff2ff */
[----:B------:R-:W-:-:S02]  /*16fb0*/  HADD2.F32 R12, -RZ, R104.H1_H1 ;  /* 0x30000068ff0c7230 */ /* 0x000fc40000004100 */
[----:B------:R-:W-:Y:S01]  /*16fc0*/  FMUL.FTZ R20, R78, R109 ;  /* 0x0000006d4e147220 */ /* 0x000fe20000410000 */
[----:B------:R-:W-:Y:S02]  /*16fd0*/  HADD2.F32 R10, -RZ, R102.H1_H1 ;  /* 0x30000066ff0a7230 */ /* 0x000fe40000004100 */
[----:B------:R-:W-:Y:S01]  /*16fe0*/  FFMA.FTZ R14, R16, R14, R17 ;  /* 0x0000000e100e7223 */ /* 0x000fe20000010011 */
[----:B------:R-:W-:Y:S02]  /*16ff0*/  HADD2.F32 R13, -RZ, R71.H1_H1 ;  /* 0x30000047ff0d7230 */ /* 0x000fe40000004100 */
[----:B------:R-:W-:Y:S01]  /*17000*/  FFMA.FTZ R15, R11, R15, R8 ;  /* 0x0000000f0b0f7223 */ /* 0x000fe20000010008 */
[C---:B------:R-:W-:Y:S01]  /*17010*/  FADD.FTZ R95, -R80.reuse, R25 ;  /* 0x00000019505f7221 */ /* 0x040fe20000010100 */
[C---:B------:R-:W-:Y:S01]  /*17020*/  FADD.FTZ R83, -R80.reuse, R27 ;  /* 0x0000001b50537221 */ /* 0x040fe20000010100 */
[----:B------:R-:W-:Y:S02]  /*17030*/  HADD2.F32 R8, -RZ, R100.H1_H1 ;  /* 0x30000064ff087230 */ /* 0x000fe40000004100 */
[----:B------:R-:W-:Y:S01]  /*17040*/  FADD.FTZ R101, -R80, R19 ;  /* 0x0000001350657221 */ /* 0x000fe20000010100 */
[----:B------:R-:W-:-:S02]  /*17050*/  HADD2.F32 R109, -RZ, R50.H0_H0 ;  /* 0x20000032ff6d7230 */ /* 0x000fc40000004100 */
[C---:B------:R-:W-:Y:S01]  /*17060*/  FADD.FTZ R91, -R80.reuse, R21 ;  /* 0x00000015505b7221 */ /* 0x040fe20000010100 */
[----:B------:R-:W-:Y:S02]  /*17070*/  HADD2.F32 R17, -RZ, R98.H1_H1 ;  /* 0x30000062ff117230 */ /* 0x000fe40000004100 */
[C---:B------:R-:W-:Y:S01]  /*17080*/  FADD.FTZ R87, -R80.reuse, R23 ;  /* 0x0000001750577221 */ /* 0x040fe20000010100 */
[----:B------:R-:W-:Y:S02]  /*17090*/  HADD2.F32 R16, -RZ, R70.H1_H1 ;  /* 0x30000046ff107230 */ /* 0x000fe40000004100 */
[C---:B------:R-:W-:Y:S01]  /*170a0*/  FADD.FTZ R27, -R80.reuse, R30 ;  /* 0x0000001e501b7221 */ /* 0x040fe20000010100 */
[----:B------:R-:W-:Y:S01]  /*170b0*/  FADD.FTZ R25, -R80, R32 ;  /* 0x0000002050197221 */ /* 0x000fe20000010100 */
[----:B------:R-:W-:Y:S01]  /*170c0*/  FFMA.FTZ R12, R20, R12, R117 ;  /* 0x0000000c140c7223 */ /* 0x000fe20000010075 */
[----:B------:R-:W-:Y:S01]  /*170d0*/  FFMA.FTZ R13, R18, R10, R13 ;  /* 0x0000000a120d7223 */ /* 0x000fe2000001000d */
[----:B0-----:R-:W-:-:S04]  /*170e0*/  IMAD.WIDE.U32 R114, R111, 0x10, R112 ;  /* 0x000000106f727825 */ /* 0x001fc800078e0070 */
        /* <DEDUP_REMOVED lines=42> */
[----:B------:R0:W-:Y:S01]  /*17390*/  STG.E.128 desc[UR12][R114.64], R12 ;  /* 0x0000000c72007986 */ /* 0x0001e2000c101d0c */
[----:B------:R-:W-:Y:S01]  /*173a0*/  HADD2.F32 R36, -RZ, R98.H0_H0 ;  /* 0x20000062ff247230 */ /* 0x000fe20000004100 */
[----:B------:R-:W-:Y:S01]  /*173b0*/  IADD3 R109, PT, PT, R111, 0x80, RZ ;  /* 0x000000806f6d7810 */ /* 0x000fe20007ffe0ff */
[----:B------:R-:W-:-:S02]  /*173c0*/  HADD2.F32 R38, -RZ, R70.H0_H0 ;  /* 0x20000046ff267230 */ /* 0x000fc40000004100 */
[----:B------:R-:W-:Y:S01]  /*173d0*/  FFMA.FTZ R10, R107, R11, R10 ;  /* 0x0000000b6b0a7223 */ /* 0x000fe2000001000a */
[--C-:B------:R-:W-:Y:S01]  /*173e0*/  HADD2.F32 R32, -RZ, R94.reuse.H1_H1 ;  /* 0x3000005eff207230 */ /* 0x100fe20000004100 */
[----:B------:R-:W-:Y:S01]  /*173f0*/  IADD3 R107, PT, PT, R111, 0x180, RZ ;  /* 0x000001806f6b7810 */ /* 0x000fe20007ffe0ff */
[--C-:B------:R-:W-:Y:S02]  /*17400*/  HADD2.F32 R34, -RZ, R69.reuse.H1_H1 ;  /* 0x30000045ff227230 */ /* 0x100fe40000004100 */
[----:B------:R-:W-:Y:S01]  /*17410*/  FFMA.FTZ R11, R105, R36, R38 ;  /* 0x00000024690b7223 */ /* 0x000fe20000010026 */
[----:B------:R-:W-:Y:S01]  /*17420*/  HADD2.F32 R16, -RZ, R94.H0_H0 ;  /* 0x2000005eff107230 */ /* 0x000fe20000004100 */
[----:B------:R-:W-:Y:S01]  /*17430*/  IADD3 R39, PT, PT, R111, 0x280, RZ ;  /* 0x000002806f277810 */ /* 0x000fe20007ffe0ff */
[----:B------:R-:W-:Y:S02]  /*17440*/  HADD2.F32 R28, -RZ, R69.H0_H0 ;  /* 0x20000045ff1c7230 */ /* 0x000fe40000004100 */
[----:B------:R-:W-:-:S02]  /*17450*/  HADD2.F32 R78, -RZ, R96.H1_H1 ;  /* 0x30000060ff4e7230 */ /* 0x000fc40000004100 */
[----:B------:R-:W-:Y:S02]  /*17460*/  HADD2.F32 R80, -RZ, R48.H0_H0 ;  /* 0x20000030ff507230 */ /* 0x000fe40000004100 */
[----:B------:R-:W-:Y:S02]  /*17470*/  HADD2.F32 R30, -RZ, R96.H0_H0 ;  /* 0x20000060ff1e7230 */ /* 0x000fe40000004100 */
[----:B0-----:R-:W-:Y:S01]  /*17480*/  FFMA.FTZ R13, R97, R32, R34 ;  /* 0x00000020610d7223 */ /* 0x001fe20000010022 */
[----:B------:R-:W-:Y:S02]  /*17490*/  HADD2.F32 R14, -RZ, R49.H0_H0 ;  /* 0x20000031ff0e7230 */ /* 0x000fe40000004100 */
[----:B------:R-:W-:Y:S01]  /*174a0*/  FFMA.FTZ R15, R101, R16, R28 ;  /* 0x00000010650f7223 */ /* 0x000fe2000001001c */
[----:B------:R-:W-:Y:S02]  /*174b0*/  VIADD R17, R111, 0x100 ;  /* 0x000001006f117836 */ /* 0x000fe40000000000 */
[----:B------:R-:W-:Y:S01]  /*174c0*/  FFMA.FTZ R12, R99, R78, R80 ;  /* 0x0000004e630c7223 */ /* 0x000fe20000010050 */
[----:B------:R-:W-:-:S04]  /*174d0*/  IMAD.WIDE.U32 R108, R109, 0x10, R112 ;  /* 0x000000106d6c7825 */ /* 0x000fc800078e0070 */
[----:B------:R-:W-:Y:S01]  /*174e0*/  FFMA.FTZ R14, R79, R30, R14 ;  /* 0x0000001e4f0e7223 */ /* 0x000fe2000001000e */
[----:B------:R-:W-:Y:S01]  /*174f0*/  IMAD.WIDE.U32 R16, R17, 0x10, R112 ;  /* 0x0000001011107825 */ /* 0x000fe200078e0070 */
[----:B------:R0:W-:Y:S03]  /*17500*/  STG.E.128 desc[UR12][R108.64], R8 ;  /* 0x000000086c007986 */ /* 0x0001e6000c101d0c */
[----:B------:R-:W-:Y:S01]  /*17510*/  HADD2.F32 R32, -RZ, R90.H0_H0 ;  /* 0x2000005aff207230 */ /* 0x000fe20000004100 */
[----:B------:R1:W-:Y:S01]  /*17520*/  STG.E.128 desc[UR12][R16.64], R12 ;  /* 0x0000000c10007986 */ /* 0x0003e2000c101d0c */
[----:B------:R-:W-:Y:S02]  /*17530*/  HADD2.F32 R34, -RZ, R68.H0_H0 ;  /* 0x20000044ff227230 */ /* 0x000fe40000004100 */
[----:B------:R-:W-:Y:S02]  /*17540*/  HADD2.F32 R80, -RZ, R92.H1_H1 ;  /* 0x3000005cff507230 */ /* 0x000fe40000004100 */
[----:B------:R-:W-:-:S02]  /*17550*/  HADD2.F32 R114, -RZ, R90.H1_H1 ;  /* 0x3000005aff727230 */ /* 0x000fc40000004100 */
[----:B------:R-:W-:Y:S02]  /*17560*/  HADD2.F32 R116, -RZ, R68.H1_H1 ;  /* 0x30000044ff747230 */ /* 0x000fe40000004100 */
[----:B------:R-:W-:Y:S02]  /*17570*/  HADD2.F32 R28, -RZ, R88.H1_H1 ;  /* 0x30000058ff1c7230 */ /* 0x000fe40000004100 */
[----:B------:R-:W-:Y:S02]  /*17580*/  HADD2.F32 R30, -RZ, R44.H0_H0 ;  /* 0x2000002cff1e7230 */ /* 0x000fe40000004100 */
[----:B------:R-:W-:Y:S02]  /*17590*/  HADD2.F32 R19, -RZ, R84.H0_H0 ;  /* 0x20000054ff137230 */ /* 0x000fe40000004100 */
[----:B0-----:R-:W-:Y:S01]  /*175a0*/  FFMA.FTZ R11, R87, R32, R34 ;  /* 0x00000020570b7223 */ /* 0x001fe20000010022 */
[----:B------:R-:W-:Y:S01]  /*175b0*/  FFMA.FTZ R8, R103, R80, R110 ;  /* 0x0000005067087223 */ /* 0x000fe2000001006e */
[----:B------:R-:W-:Y:S01]  /*175c0*/  FFMA.FTZ R9, R91, R114, R116 ;  /* 0x000000725b097223 */ /* 0x000fe20000010074 */
[----:B------:R-:W-:-:S02]  /*175d0*/  HADD2.F32 R34, -RZ, R67.H1_H1 ;  /* 0x30000043ff227230 */ /* 0x000fc40000004100 */
[----:B-1----:R-:W-:Y:S01]  /*175e0*/  FFMA.FTZ R12, R93, R28, R30 ;  /* 0x0000001c5d0c7223 */ /* 0x002fe2000001001e */
[----:B------:R-:W-:Y:S02]  /*175f0*/  HADD2.F32 R14, -RZ, R86.H1_H1 ;  /* 0x30000056ff0e7230 */ /* 0x000fe40000004100 */
[----:B------:R-:W-:Y:S02]  /*17600*/  HADD2.F32 R16, -RZ, R84.H1_H1 ;  /* 0x30000054ff107230 */ /* 0x000fe40000004100 */
[----:B------:R-:W-:Y:S02]  /*17610*/  HADD2.F32 R32, -RZ, R42.H0_H0 ;  /* 0x2000002aff207230 */ /* 0x000fe40000004100 */
[----:B------:R-:W-:Y:S01]  /*17620*/  FFMA.FTZ R13, R95, R14, R34 ;  /* 0x0000000e5f0d7223 */ /* 0x000fe20000010022 */
[----:B------:R-:W-:Y:S02]  /*17630*/  HADD2.F32 R110, -RZ, R86.H0_H0 ;  /* 0x20000056ff6e7230 */ /* 0x000fe40000004100 */
[----:B------:R-:W-:-:S02]  /*17640*/  HADD2.F32 R114, -RZ, R67.H0_H0 ;  /* 0x20000043ff727230 */ /* 0x000fc40000004100 */
[----:B------:R-:W-:Y:S01]  /*17650*/  FFMA.FTZ R16, R81, R16, R32 ;  /* 0x0000001051107223 */ /* 0x000fe20000010020 */
[--C-:B------:R-:W-:Y:S02]  /*17660*/  HADD2.F32 R28, -RZ, R82.reuse.H1_H1 ;  /* 0x30000052ff1c7230 */ /* 0x100fe40000004100 */
[----:B------:R-:W-:Y:S02]  /*17670*/  HADD2.F32 R30, -RZ, R61.H1_H1 ;  /* 0x3000003dff1e7230 */ /* 0x000fe40000004100 */
[----:B------:R-:W-:Y:S01]  /*17680*/  FFMA.FTZ R15, R83, R110, R114 ;  /* 0x0000006e530f7223 */ /* 0x000fe20000010072 */
[----:B------:R-:W-:Y:S02]  /*17690*/  HADD2.F32 R21, -RZ, R43.H0_H0 ;  /* 0x2000002bff157230 */ /* 0x000fe40000004100 */
[----:B------:R-:W-:Y:S02]  /*176a0*/  HADD2.F32 R32, -RZ, R82.H0_H0 ;  /* 0x20000052ff207230 */ /* 0x000fe40000004100 */
[----:B------:R-:W-:Y:S01]  /*176b0*/  FFMA.FTZ R17, R29, R28, R30 ;  /* 0x0000001c1d117223 */ /* 0x000fe2000001001e */
[----:B------:R-:W-:-:S02]  /*176c0*/  HADD2.F32 R34, -RZ, R63.H1_H1 ;  /* 0x3000003fff227230 */ /* 0x000fc40000004100 */
[----:B------:R-:W-:Y:S01]  /*176d0*/  FFMA.FTZ R18, R18, R19, R21 ;  /* 0x0000001312127223 */ /* 0x000fe20000010015 */
[----:B------:R-:W-:Y:S02]  /*176e0*/  HADD2.F32 R80, -RZ, R88.H0_H0 ;  /* 0x20000058ff507230 */ /* 0x000fe40000004100 */
[----:B------:R-:W-:Y:S02]  /*176f0*/  HADD2.F32 R108, -RZ, R45.H0_H0 ;  /* 0x2000002dff6c7230 */ /* 0x000fe40000004100 */
[----:B------:R-:W-:Y:S01]  /*17700*/  FFMA.FTZ R19, R31, R32, R34 ;  /* 0x000000201f137223 */ /* 0x000fe20000010022 */
[----:B------:R-:W-:Y:S02]  /*17710*/  HADD2.F32 R81, -RZ, R77.H1_H1 ;  /* 0x3000004dff517230 */ /* 0x000fe40000004100 */
[----:B------:R-:W-:Y:S02]  /*17720*/  HADD2.F32 R83, -RZ, R40.H0_H0 ;  /* 0x20000028ff537230 */ /* 0x000fe40000004100 */
[----:B------:R-:W-:Y:S01]  /*17730*/  FFMA.FTZ R14, R85, R80, R108 ;  /* 0x00000050550e7223 */ /* 0x000fe2000001006c */
[----:B------:R-:W-:-:S02]  /*17740*/  HADD2.F32 R28, -RZ, R75.H1_H1 ;  /* 0x3000004bff1c7230 */ /* 0x000fc40000004100 */
[----:B------:R-:W-:Y:S02]  /*17750*/  HADD2.F32 R30, -RZ, R64.H1_H1 ;  /* 0x30000040ff1e7230 */ /* 0x000fe40000004100 */
[----:B------:R-:W-:Y:S01]  /*17760*/  FFMA.FTZ R20, R20, R81, R83 ;  /* 0x0000005114147223 */ /* 0x000fe20000010053 */
[----:B------:R-:W-:Y:S02]  /*17770*/  HADD2.F32 R23, -RZ, R77.H0_H0 ;  /* 0x2000004dff177230 */ /* 0x000fe40000004100 */
[----:B------:R-:W-:Y:S02]  /*17780*/  HADD2.F32 R29, -RZ, R41.H0_H0 ;  /* 0x20000029ff1d7230 */ /* 0x000fe40000004100 */
[----:B------:R-:W-:Y:S01]  /*17790*/  FFMA.FTZ R21, R33, R28, R30 ;  /* 0x0000001c21157223 */ /* 0x000fe2000001001e */
[----:B------:R-:W-:Y:S02]  /*177a0*/  HADD2.F32 R118, -RZ, R92.H0_H0 ;  /* 0x2000005cff767230 */ /* 0x000fe40000004100 */
[----:B------:R-:W-:-:S02]  /*177b0*/  HADD2.F32 R120, -RZ, R47.H0_H0 ;  /* 0x2000002fff787230 */ /* 0x000fc40000004100 */
[----:B------:R-:W-:Y:S01]  /*177c0*/  FFMA.FTZ R22, R22, R23, R29 ;  /* 0x0000001716167223 */ /* 0x000fe2000001001d */
[C---:B------:R-:W-:Y:S02]  /*177d0*/  VIADD R79, R111.reuse, 0x200 ;  /* 0x000002006f4f7836 */ /* 0x040fe40000000000 */
[C---:B------:R-:W-:Y:S01]  /*177e0*/  VIADD R37, R111.reuse, 0x300 ;  /* 0x000003006f257836 */ /* 0x040fe20000000000 */
[----:B------:R-:W-:Y:S01]  /*177f0*/  IADD3 R111, PT, PT, R111, 0x380, RZ ;  /* 0x000003806f6f7810 */ /* 0x000fe20007ffe0ff */
[----:B------:R-:W-:Y:S02]  /*17800*/  HADD2.F32 R32, -RZ, R75.H0_H0 ;  /* 0x2000004bff207230 */ /* 0x000fe40000004100 */
[----:B------:R-:W-:Y:S01]  /*17810*/  FFMA.FTZ R10, R89, R118, R120 ;  /* 0x00000076590a7223 */ /* 0x000fe20000010078 */
[----:B------:R-:W-:Y:S02]  /*17820*/  HADD2.F32 R34, -RZ, R65.H1_H1 ;  /* 0x30000041ff227230 */ /* 0x000fe40000004100 */
[----:B------:R-:W-:-:S02]  /*17830*/  HADD2.F32 R33, -RZ, R73.H1_H1 ;  /* 0x30000049ff217230 */ /* 0x000fc40000004100 */
[----:B------:R-:W-:Y:S02]  /*17840*/  HADD2.F32 R81, -RZ, R2.H0_H0 ;  /* 0x20000002ff517230 */ /* 0x000fe40000004100 */
[----:B------:R-:W-:Y:S01]  /*17850*/  FFMA.FTZ R23, R35, R32, R34 ;  /* 0x0000002023177223 */ /* 0x000fe20000010022 */
[----:B------:R-:W-:Y:S02]  /*17860*/  HADD2.F32 R80, -RZ, R72.H1_H1 ;  /* 0x30000048ff507230 */ /* 0x000fe40000004100 */
[----:B------:R-:W-:Y:S02]  /*17870*/  HADD2.F32 R108, -RZ, R66.H0_H0 ;  /* 0x20000042ff6c7230 */ /* 0x000fe40000004100 */
[----:B------:R-:W-:Y:S01]  /*17880*/  FFMA.FTZ R24, R24, R33, R81 ;  /* 0x0000002118187223 */ /* 0x000fe20000010051 */
[----:B------:R-:W-:Y:S02]  /*17890*/  HADD2.F32 R29, -RZ, R73.H0_H0 ;  /* 0x20000049ff1d7230 */ /* 0x000fe40000004100 */
[----:B------:R-:W-:-:S02]  /*178a0*/  HADD2.F32 R31, -RZ, R3.H0_H0 ;  /* 0x20000003ff1f7230 */ /* 0x000fc40000004100 */
[----:B------:R-:W-:Y:S01]  /*178b0*/  FFMA.FTZ R25, R25, R80, R108 ;  /* 0x0000005019197223 */ /* 0x000fe2000001006c */
[----:B------:R-:W-:Y:S02]  /*178c0*/  HADD2.F32 R28, -RZ, R72.H0_H0 ;  /* 0x20000048ff1c7230 */ /* 0x000fe40000004100 */
        /* <DEDUP_REMOVED lines=13> */
.L_x_22911:
[----:B------:R-:W-:Y:S02]  /*179a0*/  UIADD3 UR7, UPT, UPT, UR7, UR20, URZ ;  /* 0x0000001407077290 */ /* 0x000fe4000fffe0ff */
[----:B------:R-:W-:Y:S02]  /*179b0*/  UPLOP3.LUT UP1, UPT, UPT, UPT, UP1, 0x40, 0x4 ;  /* 0x000000000004789c */ /* 0x000fe40003f2e810 */
[----:B------:R-:W-:-:S09]  /*179c0*/  UISETP.GE.AND UP0, UPT, UR7, UR21, UPT ;  /* 0x000000150700728c */ /* 0x000fd2000bf06270 */
[----:B------:R-:W-:Y:S05]  /*179d0*/  BRA.U !UP0, `(.L_x_22912) ;  /* 0xfffffe9508347547 */ /* 0x000fea000b83ffff */
[----:B------:R-:W-:Y:S05]  /*179e0*/  EXIT ;  /* 0x000000000000794d */ /* 0x000fea0003800000 */
.L_x_22913:
        /* <DEDUP_REMOVED lines=9> */
.L_x_27337:


//--------------------- .text._ZN10layer_norm13ln_fwd_kernelINS_13Kernel_traitsI6__halfffffjLj4096ELj1ELj1ELj4ELj16ENS_18Kernel_traits_baseILj4096ES2_ffffjLj128EEEEELb1ELb1ELb0ELb0EEEvNS_9FwdParamsE --------------------------
	.section	.text._ZN10layer_norm13ln_fwd_kernelINS_13Kernel_traitsI6__halfffffjLj4096ELj1ELj1ELj4ELj16ENS_18Kernel_traits_baseILj4096ES2_ffffjLj128EEEEELb1ELb1ELb0ELb0EEEvNS_9FwdParamsE,"ax",@progbits
	.align	128
        .global         _ZN10layer_norm13ln_fwd_kernelINS_13Kernel_traitsI6__halfffffjLj4096ELj1ELj1ELj4ELj16ENS_18Kernel_traits_baseILj4096ES2_ffffjLj128EEEEELb1ELb1ELb0ELb0EEEvNS_9FwdParamsE
        .type           _ZN10layer_norm13ln_fwd_kernelINS_13Kernel_traitsI6__halfffffjLj4096ELj1ELj1ELj4ELj16ENS_18Kernel_traits_baseILj4096ES2_ffffjLj128EEEEELb1ELb1ELb0ELb0EEEvNS_9FwdParamsE,@function
        .size           _ZN10layer_norm13ln_fwd_kernelINS_13Kernel_traitsI6__halfffffjLj4096ELj1ELj1ELj4ELj16ENS_18Kernel_traits_baseILj4096ES2_ffffjLj128EEEEELb1ELb1ELb0ELb0EEEvNS_9FwdParamsE,(.L_x_27338 - _ZN10layer_norm13ln_fwd_kernelINS_13Kernel_traitsI6__halfffffjLj4096ELj1ELj1ELj4ELj16ENS_18Kernel_traits_baseILj4096ES2_ffffjLj128EEEEELb1ELb1ELb0ELb0EEEvNS_9FwdParamsE)
        .other          _ZN10layer_norm13ln_fwd_kernelINS_13Kernel_traitsI6__halfffffjLj4096ELj1ELj1ELj4ELj16ENS_18Kernel_traits_baseILj4096ES2_ffffjLj128EEEEELb1ELb1ELb0ELb0EEEvNS_9FwdParamsE,@"STO_CUDA_ENTRY STV_DEFAULT"
_ZN10layer_norm13ln_fwd_kernelINS_13Kernel_traitsI6__halfffffjLj4096ELj1ELj1ELj4ELj16ENS_18Kernel_traits_baseILj4096ES2_ffffjLj128EEEEELb1ELb1ELb0ELb0EEEvNS_9FwdParamsE:
.text._ZN10layer_norm13ln_fwd_kernelINS_13Kernel_traitsI6__halfffffjLj4096ELj1ELj1ELj4ELj16ENS_18Kernel_traits_baseILj4096ES2_ffffjLj128EEEEELb1ELb1ELb0ELb0EEEvNS_9FwdParamsE:
[----:B------:R-:W0:Y:S01]  /*0000*/  LDC R1, c[0x0][0x37c] ;  /* 0x0000df00ff017b82 */ /* 0x000e220000000800 */
[----:B------:R-:W1:Y:S07]  /*0010*/  LDCU.U8 UR4, c[0x0][0x464] ;  /* 0x00008c80ff0477ac */ /* 0x000e6e0008000000 */
[----:B------:R-:W2:Y:S01]  /*0020*/  LDC R0, c[0x0][0x458] ;  /* 0x00011600ff007b82 */ /* 0x000ea20000000800 */
[----:B0-----:R-:W-:Y:S01]  /*0030*/  VIADD R1, R1, 0xfffffff0 ;  /* 0xfffffff001017836 */ /* 0x001fe20000000000 */
[----:B------:R-:W0:Y:S01]  /*0040*/  LDCU.64 UR6, c[0x0][0x450] ;  /* 0x00008a00ff0677ac */ /* 0x000e220008000a00 */
[----:B------:R-:W3:Y:S05]  /*0050*/  LDCU.64 UR8, c[0x0][0x358] ;  /* 0x00006b00ff0877ac */ /* 0x000eea0008000a00 */
[----:B------:R-:W4:Y:S01]  /*0060*/  LDC R13, c[0x0][0x45c] ;  /* 0x00011700ff0d7b82 */ /* 0x000f220000000800 */
[----:B------:R-:W5:Y:S01]  /*0070*/  LDCU.64 UR10, c[0x0][0x438] ;  /* 0x00008700ff0a77ac */ /* 0x000f620008000a00 */
[----:B------:R-:W5:Y:S01]  /*0080*/  LDCU UR5, c[0x0][0x388] ;  /* 0x00007100ff0577ac */ /* 0x000f620008000800 */
[----:B-1----:R-:W-:Y:S01]  /*0090*/  ISETP.NE.AND P0, PT, RZ, UR4, PT ;  /* 0x00000004ff007c0c */ /* 0x002fe2000bf05270 */
[----:B0-----:R-:W-:Y:S01]  /*00a0*/  IMAD.U32 R4, RZ, RZ, UR6 ;  /* 0x00000006ff047e24 */ /* 0x001fe2000f8e00ff */
[----:B------:R-:W-:-:S11]  /*00b0*/  MOV R5, UR7 ;  /* 0x0000000700057c02 */ /* 0x000fd60008000f00 */
[----:B--2---:R-:W-:Y:S01]  /*00c0*/  @P0 IMAD.MOV.U32 R6, RZ, RZ, R0 ;  /* 0x000000ffff060224 */ /* 0x004fe200078e0000 */
        /* <DEDUP_REMOVED lines=13> */
[----:B---3--:R-:W-:-:S04]  /*01a0*/  MOV R48, R2 ;  /* 0x0000000200307202 */ /* 0x008fc80000000f00 */
[----:B------:R-:W-:Y:S01]  /*01b0*/  LOP3.LUT R10, R48, 0x7f, RZ, 0x3c, !PT ;  /* 0x0000007f300a7812 */ /* 0x000fe200078e3cff */
[----:B-1----:R-:W-:-:S04]  /*01c0*/  IMAD R11, R11, UR14, R48 ;  /* 0x0000000e0b0b7c24 */ /* 0x002fc8000f8e0230 */
[----:B------:R-:W-:Y:S01]  /*01d0*/  VIADD R10, R10, UR4 ;  /* 0x000000040a0a7c36 */ /* 0x000fe20008000000 */
[----:B--2---:R-:W-:Y:S02]  /*01e0*/  @P0 R2UR UR6, R4 ;  /* 0x00000000040602ca */ /* 0x004fe400000e0000 */
[----:B------:R-:W-:Y:S02]  /*01f0*/  @P0 R2UR UR7, R5 ;  /* 0x00000000050702ca */ /* 0x000fe400000e0000 */
[----:B0-----:R-:W-:Y:S02]  /*0200*/  @P0 IADD3 R0, P1, PT, R6, R3, RZ ;  /* 0x0000000306000210 */ /* 0x001fe40007f3e0ff */
[----:B------:R-:W-:-:S03]  /*0210*/  LOP3.LUT R3, R2, 0x60, RZ, 0xc0, !PT ;  /* 0x0000006002037812 */ /* 0x000fc600078ec0ff */
        /* <DEDUP_REMOVED lines=39> */
[----:B------:R-:W-:-:S04]  /*0490*/  @P1 LOP3.LUT R48, R48, 0x80, RZ, 0xfc, !PT ;  /* 0x0000008030301812 */ /* 0x000fc800078efcff */
        /* <DEDUP_REMOVED lines=13> */
[----:B------:R0:W5:Y:S02]  /*0570*/  @P3 LD.E.64 R20, desc[UR8][R52.64] ;  /* 0x0000000834143980 */ /* 0x000164000c101b00 */
[----:B------:R-:W2:Y:S01]  /*0580*/  @P4 LDC.64 R74, c[0x0][0x438] ;  /* 0x00010e00ff4a4b82 */ /* 0x000ea20000000a00 */
[----:B---3--:R-:W-:-:S05]  /*0590*/  @P3 IMAD.WIDE.U32 R64, R48, 0x8, R64 ;  /* 0x0000000830403825 */ /* 0x008fca00078e0040 */
[----:B------:R0:W5:Y:S02]  /*05a0*/  @P3 LDG.E.64 R28, desc[UR8][R64.64] ;  /* 0x00000008401c3981 */ /* 0x000164000c1e1b00 */
[----:B------:R-:W3:Y:S01]  /*05b0*/  @P4 LDC.64 R76, c[0x0][0x3e8] ;  /* 0x0000fa00ff4c4b82 */ /* 0x000ee20000000a00 */
[----:B----4-:R-:W-:-:S04]  /*05c0*/  @P3 IMAD.WIDE.U32 R68, R48, 0x8, R68 ;  /* 0x0000000830443825 */ /* 0x010fc800078e0044 */
[----:B------:R-:W-:Y:S01]  /*05d0*/  @P3 VIADD R48, R48, 0x80 ;  /* 0x0000008030303836 */ /* 0x000fe20000000000 */
[----:B------:R0:W5:Y:S02]  /*05e0*/  @P3 LDG.E.64 R36, desc[UR8][R68.64] ;  /* 0x0000000844243981 */ /* 0x000164000c1e1b00 */
[----:B------:R-:W4:Y:S01]  /*05f0*/  @P5 LDC.64 R78, c[0x0][0x3d0] ;  /* 0x0000f400ff4e5b82 */ /* 0x000f220000000a00 */
[----:B-1----:R-:W-:-:S05]  /*0600*/  @P4 IMAD.WIDE.U32 R70, R48, 0x8, R70 ;  /* 0x0000000830464825 */ /* 0x002fca00078e0046 */
[----:B------:R0:W5:Y:S02]  /*0610*/  @P4 LDG.E.64 R26, desc[UR8][R70.64] ;  /* 0x00000008461a4981 */ /* 0x000164000c1e1b00 */
[----:B------:R-:W1:Y:S01]  /*0620*/  @P5 LDC.64 R80, c[0x0][0x438] ;  /* 0x00010e00ff505b82 */ /* 0x000e620000000a00 */
[----:B--2---:R-:W-:-:S05]  /*0630*/  @P4 IMAD.WIDE.U32 R74, R48, 0x8, R74 ;  /* 0x00000008304a4825 */ /* 0x004fca00078e004a */
[----:B------:R0:W5:Y:S02]  /*0640*/  @P4 LD.E.64 R18, desc[UR8][R74.64] ;  /* 0x000000084a124980 */ /* 0x000164000c101b00 */
[----:B------:R-:W2:Y:S01]  /*0650*/  @P5 LDC.64 R82, c[0x0][0x3e8] ;  /* 0x0000fa00ff525b82 */ /* 0x000ea20000000a00 */
[----:B---3--:R-:W-:-:S04]  /*0660*/  @P4 IMAD.WIDE.U32 R76, R48, 0x8, R76 ;  /* 0x00000008304c4825 */ /* 0x008fc800078e004c */
[----:B------:R-:W-:Y:S01]  /*0670*/  @P4 VIADD R48, R48, 0x80 ;  /* 0x0000008030304836 */ /* 0x000fe20000000000 */
[----:B------:R0:W5:Y:S02]  /*0680*/  @P4 LDG.E.64 R34, desc[UR8][R76.64] ;  /* 0x000000084c224981 */ /* 0x000164000c1e1b00 */
[----:B------:R-:W3:Y:S08]  /*0690*/  @P6 LDC.64 R84, c[0x0][0x3d0] ;  /* 0x0000f400ff546b82 */ /* 0x000ef00000000a00 */
[----:B------:R-:W0:Y:S08]  /*06a0*/  @P6 LDC.64 R86, c[0x0][0x438] ;  /* 0x00010e00ff566b82 */ /* 0x000e300000000a00 */
[----:B------:R-:W0:Y:S08]  /*06b0*/  @P6 LDC.64 R88, c[0x0][0x3e8] ;  /* 0x0000fa00ff586b82 */ /* 0x000e300000000a00 */
[----:B------:R-:W0:Y:S08]  /*06c0*/  @P0 LDC.64 R66, c[0x0][0x3d0] ;  /* 0x0000f400ff420b82 */ /* 0x000e300000000a00 */
[----:B------:R-:W0:Y:S08]  /*06d0*/  @P0 LDC.64 R92, c[0x0][0x3e8] ;  /* 0x0000fa00ff5c0b82 */ /* 0x000e300000000a00 */
[----:B------:R-:W0:Y:S01]  /*06e0*/  @P0 LDC.64 R90, c[0x0][0x438] ;  /* 0x00010e00ff5a0b82 */ /* 0x000e220000000a00 */
[----:B----4-:R-:W-:-:S04]  /*06f0*/  @P5 IMAD.WIDE.U32 R78, R48, 0x8, R78 ;  /* 0x00000008304e5825 */ /* 0x010fc800078e004e */
[C---:B-1----:R-:W-:Y:S01]  /*0700*/  @P5 IMAD.WIDE.U32 R80, R48.reuse, 0x8, R80 ;  /* 0x0000000830505825 */ /* 0x042fe200078e0050 */
[----:B------:R1:W5:Y:S03]  /*0710*/  @P5 LDG.E.64 R24, desc[UR8][R78.64] ;  /* 0x000000084e185981 */ /* 0x000366000c1e1b00 */
[C---:B--2---:R-:W-:Y:S01]  /*0720*/  @P5 IMAD.WIDE.U32 R82, R48.reuse, 0x8, R82 ;  /* 0x0000000830525825 */ /* 0x044fe200078e0052 */
[----:B------:R-:W-:Y:S01]  /*0730*/  @P5 IADD3 R48, PT, PT, R48, 0x80, RZ ;  /* 0x0000008030305810 */ /* 0x000fe20007ffe0ff */
[----:B------:R1:W5:Y:S04]  /*0740*/  @P5 LD.E.64 R16, desc[UR8][R80.64] ;  /* 0x0000000850105980 */ /* 0x000368000c101b00 */
[C---:B---3--:R-:W-:Y:S01]  /*0750*/  @P6 IMAD.WIDE.U32 R84, R48.reuse, 0x8, R84 ;  /* 0x0000000830546825 */ /* 0x048fe200078e0054 */
[----:B------:R1:W5:Y:S03]  /*0760*/  @P5 LDG.E.64 R42, desc[UR8][R82.64] ;  /* 0x00000008522a5981 */ /* 0x000366000c1e1b00 */
[C---:B0-----:R-:W-:Y:S01]  /*0770*/  @P6 IMAD.WIDE.U32 R86, R48.reuse, 0x8, R86 ;  /* 0x0000000830566825 */ /* 0x041fe200078e0056 */
[----:B------:R1:W5:Y:S03]  /*0780*/  @P6 LDG.E.64 R72, desc[UR8][R84.64] ;  /* 0x0000000854486981 */ /* 0x000366000c1e1b00 */
[C---:B------:R-:W-:Y:S01]  /*0790*/  @P6 IMAD.WIDE.U32 R88, R48.reuse, 0x8, R88 ;  /* 0x0000000830586825 */ /* 0x040fe200078e0058 */
[----:B------:R1:W5:Y:S03]  /*07a0*/  @P6 LD.E.64 R14, desc[UR8][R86.64] ;  /* 0x00000008560e6980 */ /* 0x000366000c101b00 */
[----:B------:R-:W-:Y:S01]  /*07b0*/  @P6 VIADD R48, R48, 0x80 ;  /* 0x0000008030306836 */ /* 0x000fe20000000000 */
[----:B------:R1:W5:Y:S03]  /*07c0*/  @P6 LDG.E.64 R44, desc[UR8][R88.64] ;  /* 0x00000008582c6981 */ /* 0x000366000c1e1b00 */
[----:B------:R-:W-:-:S04]  /*07d0*/  @P0 IMAD.WIDE.U32 R66, R48, 0x8, R66 ;  /* 0x0000000830420825 */ /* 0x000fc800078e0042 */
[C---:B------:R-:W-:Y:S01]  /*07e0*/  @P0 IMAD.WIDE.U32 R92, R48.reuse, 0x8, R92 ;  /* 0x00000008305c0825 */ /* 0x040fe200078e005c */
[----:B------:R1:W5:Y:S03]  /*07f0*/  @P0 LDG.E.64 R4, desc[UR8][R66.64] ;  /* 0x0000000842040981 */ /* 0x000366000c1e1b00 */
[----:B------:R-:W-:Y:S01]  /*0800*/  @P0 IMAD.WIDE.U32 R90, R48, 0x8, R90 ;  /* 0x00000008305a0825 */ /* 0x000fe200078e005a */
[----:B------:R1:W5:Y:S04]  /*0810*/  @P0 LDG.E.64 R46, desc[UR8][R92.64] ;  /* 0x000000085c2e0981 */ /* 0x000368000c1e1b00 */
[----:B------:R1:W5:Y:S01]  /*0820*/  @P0 LD.E.64 R12, desc[UR8][R90.64] ;  /* 0x000000085a0c0980 */ /* 0x000362000c101b00 */
[----:B------:R-:W-:Y:S01]  /*0830*/  ISETP.GE.U32.AND P1, PT, R10, 0x400, PT ;  /* 0x000004000a00780c */ /* 0x000fe20003f26070 */
[----:B------:R-:W-:-:S12]  /*0840*/  @P0 VIADD R48, R48, 0x80 ;  /* 0x0000008030300836 */ /* 0x000fd80000000000 */
        /* <DEDUP_REMOVED lines=11> */
.L_x_22915:
[C---:B------:R-:W-:Y:S02]  /*0900*/  ISETP.GE.U32.AND P6, PT, R10.reuse, 0x80, PT ;  /* 0x000000800a00780c */ /* 0x040fe40003fc6070 */
[C---:B------:R-:W-:Y:S02]  /*0910*/  ISETP.GE.U32.AND P5, PT, R10.reuse, 0x100, PT ;  /* 0x000001000a00780c */ /* 0x040fe40003fa6070 */
[C---:B------:R-:W-:Y:S02]  /*0920*/  ISETP.GE.U32.AND P4, PT, R10.reuse, 0x180, PT ;  /* 0x000001800a00780c */ /* 0x040fe40003f86070 */
[C---:B------:R-:W-:Y:S02]  /*0930*/  ISETP.GE.U32.AND P3, PT, R10.reuse, 0x200, PT ;  /* 0x000002000a00780c */ /* 0x040fe40003f66070 */
[C---:B------:R-:W-:Y:S02]  /*0940*/  ISETP.GE.U32.AND P2, PT, R10.reuse, 0x280, PT ;  /* 0x000002800a00780c */ /* 0x040fe40003f46070 */
[----:B------:R-:W-:-:S03]  /*0950*/  ISETP.GE.U32.AND P1, PT, R10, 0x300, PT ;  /* 0x000003000a00780c */ /* 0x000fc60003f26070 */
[----:B------:R-:W0:Y:S08]  /*0960*/  @P6 LDC.64 R54, c[0x0][0x3d0] ;  /* 0x0000f400ff366b82 */ /* 0x000e300000000a00 */
[----:B------:R-:W1:Y:S08]  /*0970*/  @P6 LDC.64 R56, c[0x0][0x3e8] ;  /* 0x0000fa00ff386b82 */ /* 0x000e700000000a00 */
[----:B------:R-:W2:Y:S08]  /*0980*/  @P5 LDC.64 R58, c[0x0][0x3d0] ;  /* 0x0000f400ff3a5b82 */ /* 0x000eb00000000a00 */
[----:B------:R-:W3:Y:S01]  /*0990*/  @P5 LDC.64 R60, c[0x0][0x3e8] ;  /* 0x0000fa00ff3c5b82 */ /* 0x000ee20000000a00 */
[----:B0-----:R-:W-:Y:S01]  /*09a0*/  @P6 IMAD.WIDE.U32 R54, R48, 0x8, R54 ;  /* 0x0000000830366825 */ /* 0x001fe200078e0036 */
[----:B------:R-:W-:-:S02]  /*09b0*/  ISETP.GE.U32.AND P0, PT, R10, 0x380, PT ;  /* 0x000003800a00780c */ /* 0x000fc40003f06070 */
[----:B------:R-:W-:Y:S02]  /*09c0*/  @P6 CS2R R30, SRZ ;  /* 0x00000000001e6805 */ /* 0x000fe4000001ff00 */
[----:B------:R0:W5:Y:S02]  /*09d0*/  @P6 LDG.E.64 R32, desc[UR8][R54.64] ;  /* 0x0000000836206981 */ /* 0x000164000c1e1b00 */
[----:B------:R-:W4:Y:S01]  /*09e0*/  @P4 LDC.64 R62, c[0x0][0x3d0] ;  /* 0x0000f400ff3e4b82 */ /* 0x000f220000000a00 */
[----:B-1----:R-:W-:-:S07]  /*09f0*/  @P6 IMAD.WIDE.U32 R56, R48, 0x8, R56 ;  /* 0x0000000830386825 */ /* 0x002fce00078e0038 */
[----:B------:R-:W1:Y:S01]  /*0a00*/  @P4 LDC.64 R64, c[0x0][0x3e8] ;  /* 0x0000fa00ff404b82 */ /* 0x000e620000000a00 */
[----:B------:R1:W5:Y:S07]  /*0a10*/  @P6 LDG.E.64 R40, desc[UR8][R56.64] ;  /* 0x0000000838286981 */ /* 0x00036e000c1e1b00 */
[----:B------:R-:W1:Y:S01]  /*0a20*/  @P3 LDC.64 R66, c[0x0][0x3d0] ;  /* 0x0000f400ff423b82 */ /* 0x000e620000000a00 */
[----:B------:R-:W-:-:S07]  /*0a30*/  @P6 LOP3.LUT R48, R48, 0x80, RZ, 0xfc, !PT ;  /* 0x0000008030306812 */ /* 0x000fce00078efcff */
[----:B------:R-:W1:Y:S01]  /*0a40*/  @P3 LDC.64 R68, c[0x0][0x3e8] ;  /* 0x0000fa00ff443b82 */ /* 0x000e620000000a00 */
[----:B------:R-:W-:-:S07]  /*0a50*/  ISETP.GE.U32.AND P6, PT, R10, 0x400, PT ;  /* 0x000004000a00780c */ /* 0x000fce0003fc6070 */
[----:B------:R-:W1:Y:S08]  /*0a60*/  @P2 LDC.64 R70, c[0x0][0x3d0] ;  /* 0x0000f400ff462b82 */ /* 0x000e700000000a00 */
[----:B------:R-:W1:Y:S01]  /*0a70*/  @P2 LDC.64 R74, c[0x0][0x3e8] ;  /* 0x0000fa00ff4a2b82 */ /* 0x000e620000000a00 */
[----:B--2---:R-:W-:-:S04]  /*0a80*/  @P5 IMAD.WIDE.U32 R58, R48, 0x8, R58 ;  /* 0x00000008303a5825 */ /* 0x004fc800078e003a */
[----:B---3--:R-:W-:-:S03]  /*0a90*/  @P5 IMAD.WIDE.U32 R60, R48, 0x8, R60 ;  /* 0x00000008303c5825 */ /* 0x008fc600078e003c */
[----:B0-----:R-:W0:Y:S01]  /*0aa0*/  @P1 LDC.64 R54, c[0x0][0x3d0] ;  /* 0x0000f400ff361b82 */ /* 0x001e220000000a00 */
[----:B------:R-:W-:Y:S01]  /*0ab0*/  @P5 IADD3 R48, PT, PT, R48, 0x80, RZ ;  /* 0x0000008030305810 */ /* 0x000fe20007ffe0ff */
[----:B------:R2:W5:Y:S06]  /*0ac0*/  @P5 LDG.E.64 R6, desc[UR8][R58.64] ;  /* 0x000000083a065981 */ /* 0x00056c000c1e1b00 */
[----:B------:R-:W3:Y:S01]  /*0ad0*/  @P1 LDC.64 R76, c[0x0][0x3e8] ;  /* 0x0000fa00ff4c1b82 */ /* 0x000ee20000000a00 */
[C---:B----4-:R-:W-:Y:S01]  /*0ae0*/  @P4 IMAD.WIDE.U32 R62, R48.reuse, 0x8, R62 ;  /* 0x00000008303e4825 */ /* 0x050fe200078e003e */
[----:B------:R2:W5:Y:S03]  /*0af0*/  @P5 LDG.E.64 R38, desc[UR8][R60.64] ;  /* 0x000000083c265981 */ /* 0x000566000c1e1b00 */
[C---:B-1----:R-:W-:Y:S01]  /*0b00*/  @P4 IMAD.WIDE.U32 R64, R48.reuse, 0x8, R64 ;  /* 0x0000000830404825 */ /* 0x042fe200078e0040 */
[----:B------:R2:W5:Y:S02]  /*0b10*/  @P4 LDG.E.64 R28, desc[UR8][R62.64] ;  /* 0x000000083e1c4981 */ /* 0x000564000c1e1b00 */
[----:B------:R-:W1:Y:S01]  /*0b20*/  @P0 LDC.64 R78, c[0x0][0x3d0] ;  /* 0x0000f400ff4e0b82 */ /* 0x000e620000000a00 */
[----:B------:R-:W-:Y:S01]  /*0b30*/  @P4 VIADD R48, R48, 0x80 ;  /* 0x0000008030304836 */ /* 0x000fe20000000000 */
[----:B------:R2:W5:Y:S06]  /*0b40*/  @P4 LDG.E.64 R36, desc[UR8][R64.64] ;  /* 0x0000000840244981 */ /* 0x00056c000c1e1b00 */
[----:B------:R-:W4:Y:S01]  /*0b50*/  @P0 LDC.64 R80, c[0x0][0x3e8] ;  /* 0x0000fa00ff500b82 */ /* 0x000f220000000a00 */
[----:B------:R-:W-:-:S04]  /*0b60*/  @P3 IMAD.WIDE.U32 R66, R48, 0x8, R66 ;  /* 0x0000000830423825 */ /* 0x000fc800078e0042 */
[C---:B------:R-:W-:Y:S01]  /*0b70*/  @P3 IMAD.WIDE.U32 R68, R48.reuse, 0x8, R68 ;  /* 0x0000000830443825 */ /* 0x040fe200078e0044 */
[----:B------:R2:W5:Y:S02]  /*0b80*/  @P3 LDG.E.64 R26, desc[UR8][R66.64] ;  /* 0x00000008421a3981 */ /* 0x000564000c1e1b00 */
[----:B------:R-:W2:Y:S01]  /*0b90*/  @P6 LDC.64 R82, c[0x0][0x3d0] ;  /* 0x0000f400ff526b82 */ /* 0x000ea20000000a00 */
[----:B------:R-:W-:Y:S01]  /*0ba0*/  @P3 VIADD R48, R48, 0x80 ;  /* 0x0000008030303836 */ /* 0x000fe20000000000 */
[----:B------:R0:W5:Y:S06]  /*0bb0*/  @P3 LDG.E.64 R34, desc[UR8][R68.64] ;  /* 0x0000000844223981 */ /* 0x00016c000c1e1b00 */
[----:B------:R-:W2:Y:S01]  /*0bc0*/  @P6 LDC.64 R84, c[0x0][0x3e8] ;  /* 0x0000fa00ff546b82 */ /* 0x000ea20000000a00 */
[----:B------:R-:W-:-:S04]  /*0bd0*/  @P2 IMAD.WIDE.U32 R70, R48, 0x8, R70 ;  /* 0x0000000830462825 */ /* 0x000fc800078e0046 */
[C---:B------:R-:W-:Y:S01]  /*0be0*/  @P2 IMAD.WIDE.U32 R74, R48.reuse, 0x8, R74 ;  /* 0x00000008304a2825 */ /* 0x040fe200078e004a */
[----:B------:R-:W-:Y:S01]  /*0bf0*/  @P2 IADD3 R48, PT, PT, R48, 0x80, RZ ;  /* 0x0000008030302810 */ /* 0x000fe20007ffe0ff */
[----:B------:R1:W5:Y:S04]  /*0c00*/  @P2 LDG.E.64 R24, desc[UR8][R70.64] ;  /* 0x0000000846182981 */ /* 0x000368000c1e1b00 */
[C---:B0-----:R-:W-:Y:S01]  /*0c10*/  @P1 IMAD.WIDE.U32 R56, R48.reuse, 0x8, R54 ;  /* 0x0000000830381825 */ /* 0x041fe200078e0036 */
[----:B------:R0:W5:Y:S03]  /*0c20*/  @P2 LDG.E.64 R42, desc[UR8][R74.64] ;  /* 0x000000084a2a2981 */ /* 0x000166000c1e1b00 */
[C---:B---3--:R-:W-:Y:S01]  /*0c30*/  @P1 IMAD.WIDE.U32 R76, R48.reuse, 0x8, R76 ;  /* 0x00000008304c1825 */ /* 0x048fe200078e004c */
[----:B------:R0:W5:Y:S03]  /*0c40*/  @P1 LDG.E.64 R72, desc[UR8][R56.64] ;  /* 0x0000000838481981 */ /* 0x000166000c1e1b00 */
[----:B------:R-:W-:Y:S01]  /*0c50*/  @P1 VIADD R48, R48, 0x80 ;  /* 0x0000008030301836 */ /* 0x000fe20000000000 */
[----:B------:R0:W5:Y:S03]  /*0c60*/  @P1 LDG.E.64 R44, desc[UR8][R76.64] ;  /* 0x000000084c2c1981 */ /* 0x000166000c1e1b00 */
[----:B-1----:R-:W-:-:S04]  /*0c70*/  @P0 IMAD.WIDE.U32 R78, R48, 0x8, R78 ;  /* 0x00000008304e0825 */ /* 0x002fc800078e004e */
[C---:B----4-:R-:W-:Y:S01]  /*0c80*/  @P0 IMAD.WIDE.U32 R80, R48.reuse, 0x8, R80 ;  /* 0x0000000830500825 */ /* 0x050fe200078e0050 */
[----:B------:R0:W5:Y:S03]  /*0c90*/  @P0 LDG.E.64 R4, desc[UR8][R78.64] ;  /* 0x000000084e040981 */ /* 0x000166000c1e1b00 */
[----:B------:R-:W-:Y:S01]  /*0ca0*/  @P0 VIADD R48, R48, 0x80 ;  /* 0x0000008030300836 */ /* 0x000fe20000000000 */
[----:B------:R0:W5:Y:S03]  /*0cb0*/  @P0 LDG.E.64 R46, desc[UR8][R80.64] ;  /* 0x00000008502e0981 */ /* 0x000166000c1e1b00 */
[----:B--2---:R-:W-:-:S04]  /*0cc0*/  @P6 IMAD.WIDE.U32 R54, R48, 0x8, R82 ;  /* 0x0000000830366825 */ /* 0x004fc800078e0052 */
[----:B------:R-:W-:Y:S01]  /*0cd0*/  @P6 IMAD.WIDE.U32 R48, R48, 0x8, R84 ;  /* 0x0000000830306825 */ /* 0x000fe200078e0054 */
[----:B------:R0:W5:Y:S04]  /*0ce0*/  @P6 LDG.E.64 R50, desc[UR8][R54.64] ;  /* 0x0000000836326981 */ /* 0x000168000c1e1b00 */
[----:B------:R0:W5:Y:S01]  /*0cf0*/  @P6 LDG.E.64 R52, desc[UR8][R48.64] ;  /* 0x0000000830346981 */ /* 0x000162000c1e1b00 */
[----:B------:R-:W-:Y:S02]  /*0d00*/  @P5 CS2R R22, SRZ ;  /* 0x0000000000165805 */ /* 0x000fe4000001ff00 */
[----:B------:R-:W-:Y:S02]  /*0d10*/  @P4 CS2R R20, SRZ ;  /* 0x0000000000144805 */ /* 0x000fe4000001ff00 */
[----:B------:R-:W-:-:S02]  /*0d20*/  @P3 CS2R R18, SRZ ;  /* 0x0000000000123805 */ /* 0x000fc4000001ff00 */
[----:B------:R-:W-:Y:S02]  /*0d30*/  @P2 CS2R R16, SRZ ;  /* 0x0000000000102805 */ /* 0x000fe4000001ff00 */
[----:B------:R-:W-:Y:S02]  /*0d40*/  @P1 CS2R R14, SRZ ;  /* 0x00000000000e1805 */ /* 0x000fe4000001ff00 */
[----:B------:R-:W-:Y:S02]  /*0d50*/  @P0 CS2R R12, SRZ ;  /* 0x00000000000c0805 */ /* 0x000fe4000001ff00 */
[----:B0-----:R-:W-:-:S07]  /*0d60*/  @P6 CS2R R112, SRZ ;  /* 0x0000000000706805 */ /* 0x001fce000001ff00 */
.L_x_22916:
[----:B------:R-:W-:Y:S05]  /*0d70*/  BSYNC.RECONVERGENT B0 ;  /* 0x0000000000007941 */ /* 0x000fea0003800200 */
.L_x_22914:
[----:B------:R-:W0:Y:S02]  /*0d80*/  LDCU UR5, c[0x0][0x384] ;  /* 0x00007080ff0577ac */ /* 0x000e240008000800 */
[----:B0-----:R-:W-:-:S06]  /*0d90*/  UISETP.GE.AND UP0, UPT, UR14, UR5, UPT ;  /* 0x000000050e00728c */ /* 0x001fcc000bf06270 */
[----:B------:R-:W-:-:S13]  /*0da0*/  PLOP3.LUT P0, PT, PT, PT, UP0, 0x80, 0x8 ;  /* 0x000000000008781c */ /* 0x000fda0003f0f008 */
[----:B------:R-:W-:Y:S05]  /*0db0*/  @P0 EXIT ;  /* 0x000000000000094d */ /* 0x000fea0003800000 */
[----:B-----5:R-:W-:Y:S01]  /*0dc0*/  MOV R122, R5 ;  /* 0x00000005007a7202 */ /* 0x020fe20000000f00 */
[----:B------:R-:W-:Y:S01]  /*0dd0*/  IMAD.MOV.U32 R98, RZ, RZ, R38 ;  /* 0x000000ffff627224 */ /* 0x000fe200078e0026 */
[--C-:B------:R-:W-:Y:S01]  /*0de0*/  SHF.R.U64 R102, R4, 0x10, R5.reuse ;  /* 0x0000001004667819 */ /* 0x100fe20000001205 */
[----:B------:R-:W-:Y:S01]  /*0df0*/  IMAD.MOV.U32 R97, RZ, RZ, R36 ;  /* 0x000000ffff617224 */ /* 0x000fe200078e0024 */
[----:B------:R-:W-:Y:S01]  /*0e00*/  SHF.R.U32.HI R101, RZ, 0x10, R5 ;  /* 0x00000010ff657819 */ /* 0x000fe20000011605 */
[----:B------:R-:W-:Y:S01]  /*0e10*/  IMAD.HI.U32 R5, R11, -0x326172a9, RZ ;  /* 0xcd9e8d570b057827 */ /* 0x000fe200078e00ff */
[----:B------:R-:W-:Y:S01]  /*0e20*/  MOV R96, R34 ;  /* 0x0000002200607202 */ /* 0x000fe20000000f00 */
[----:B------:R-:W-:Y:S01]  /*0e30*/  UIADD3 UR5, UPT, UPT, UR7, -0x24c28bd8, URZ ;  /* 0xdb3d742807057890 */ /* 0x000fe2000fffe0ff */
[----:B------:R-:W-:Y:S01]  /*0e40*/  SHF.R.U64 R55, R34, 0x10, R35 ;  /* 0x0000001022377819 */ /* 0x000fe20000001223 */
[----:B------:R-:W0:Y:S01]  /*0e50*/  LDCU.64 UR10, c[0x0][0x3e0] ;  /* 0x00007c00ff0a77ac */ /* 0x000e220008000a00 */
[----:B------:R-:W-:Y:S01]  /*0e60*/  MOV R34, R6 ;  /* 0x0000000600227202 */ /* 0x000fe20000000f00 */
[----:B------:R-:W-:Y:S01]  /*0e70*/  IMAD.MOV.U32 R88, RZ, RZ, R44 ;  /* 0x000000ffff587224 */ /* 0x000fe200078e002c */
[----:B------:R-:W-:Y:S01]  /*0e80*/  SHF.R.U64 R107, R6, 0x10, R7 ;  /* 0x00000010066b7819 */ /* 0x000fe20000001207 */
[----:B------:R-:W-:Y:S01]  /*0e90*/  IMAD.MOV.U32 R6, RZ, RZ, R4 ;  /* 0x000000ffff067224 */ /* 0x000fe200078e0004 */
[----:B------:R-:W-:Y:S01]  /*0ea0*/  SHF.R.U64 R49, R38, 0x10, R39 ;  /* 0x0000001026317819 */ /* 0x000fe20000001227 */
[--C-:B------:R-:W-:Y:S01]  /*0eb0*/  IMAD.MOV.U32 R38, RZ, RZ, R37.reuse ;  /* 0x000000ffff267224 */ /* 0x100fe200078e0025 */
[--C-:B------:R-:W-:Y:S01]  /*0ec0*/  SHF.R.U64 R54, R36, 0x10, R37.reuse ;  /* 0x0000001024367819 */ /* 0x100fe20000001225 */
[C---:B------:R-:W-:Y:S01]  /*0ed0*/  IMAD.HI.U32 R4, R9.reuse, -0x2daee0ad, RZ ;  /* 0xd2511f5309047827 */ /* 0x040fe200078e00ff */
[----:B------:R-:W-:Y:S01]  /*0ee0*/  SHF.R.U32.HI R81, RZ, 0x10, R37 ;  /* 0x00000010ff517819 */ /* 0x000fe20000011625 */
[----:B------:R-:W-:Y:S01]  /*0ef0*/  UPLOP3.LUT UP2, UPT, UPT, UPT, UPT, 0x40, 0x4 ;  /* 0x000000000004789c */ /* 0x000fe20003f4e870 */
[----:B------:R-:W-:Y:S01]  /*0f00*/  MOV R99, R40 ;  /* 0x0000002800637202 */ /* 0x000fe20000000f00 */
[----:B------:R-:W-:Y:S01]  /*0f10*/  IMAD.MOV.U32 R37, RZ, RZ, R35 ;  /* 0x000000ffff257224 */ /* 0x000fe200078e0023 */
[--C-:B------:R-:W-:Y:S01]  /*0f20*/  SHF.R.U64 R84, R40, 0x10, R41.reuse ;  /* 0x0000001028547819 */ /* 0x100fe20000001229 */
[----:B------:R-:W-:Y:S01]  /*0f30*/  IMAD.MOV.U32 R36, RZ, RZ, R32 ;  /* 0x000000ffff247224 */ /* 0x000fe200078e0020 */
[----:B------:R-:W-:Y:S01]  /*0f40*/  MOV R40, R39 ;  /* 0x0000002700287202 */ /* 0x000fe20000000f00 */
[----:B------:R-:W-:Y:S01]  /*0f50*/  IMAD.MOV.U32 R48, RZ, RZ, R41 ;  /* 0x000000ffff307224 */ /* 0x000fe200078e0029 */
[----:B------:R-:W-:Y:S01]  /*0f60*/  LOP3.LUT R5, R8, UR6, R5, 0x96, !PT ;  /* 0x0000000608057c12 */ /* 0x000fe2000f8e9605 */
[----:B------:R-:W-:Y:S01]  /*0f70*/  IMAD.MOV.U32 R95, RZ, RZ, R42 ;  /* 0x000000ffff5f7224 */ /* 0x000fe200078e002a */
[----:B------:R-:W-:Y:S01]  /*0f80*/  LOP3.LUT R4, R4, UR7, RZ, 0x3c, !PT ;  /* 0x0000000704047c12 */ /* 0x000fe2000f8e3cff */
[----:B------:R1:W-:Y:S01]  /*0f90*/  STL.S16 [R1+0xa], R36 ;  /* 0x00000a2401007387 */ /* 0x0003e20000100600 */
[----:B------:R-:W-:Y:S01]  /*0fa0*/  PRMT R98, R40, 0x5410, R98 ;  /* 0x0000541028627816 */ /* 0x000fe20000000062 */
[----:B------:R-:W-:Y:S01]  /*0fb0*/  IMAD R40, R9, -0x2daee0ad, RZ ;  /* 0xd2511f5309287824 */ /* 0x000fe200078e02ff */
[----:B------:R-:W-:Y:S01]  /*0fc0*/  PRMT R96, R37, 0x5410, R96 ;  /* 0x0000541025607816 */ /* 0x000fe20000000060 */
[----:B------:R-:W-:Y:S01]  /*0fd0*/  IMAD.HI.U32 R37, R5, -0x2daee0ad, RZ ;  /* 0xd2511f5305257827 */ /* 0x000fe200078e00ff */
[----:B------:R-:W-:Y:S01]  /*0fe0*/  SHF.R.U32.HI R80, RZ, 0x10, R35 ;  /* 0x00000010ff507819 */ /* 0x000fe20000011623 */
[----:B0-----:R-:W-:Y:S01]  /*0ff0*/  UISETP.NE.U32.AND UP0, UPT, UR10, URZ, UPT ;  /* 0x000000ff0a00728c */ /* 0x001fe2000bf05070 */
[--C-:B------:R-:W-:Y:S01]  /*1000*/  SHF.R.U64 R121, R32, 0x10, R33.reuse ;  /* 0x0000001020797819 */ /* 0x100fe20000001221 */
[--C-:B------:R-:W-:Y:S01]  /*1010*/  IMAD.MOV.U32 R35, RZ, RZ, R33.reuse ;  /* 0x000000ffff237224 */ /* 0x100fe200078e0021 */
[----:B------:R-:W-:Y:S01]  /*1020*/  SHF.R.U32.HI R110, RZ, 0x10, R33 ;  /* 0x00000010ff6e7819 */ /* 0x000fe20000011621 */
[--C-:B------:R-:W-:Y:S01]  /*1030*/  IMAD.MOV.U32 R33, RZ, RZ, R7.reuse ;  /* 0x000000ffff217224 */ /* 0x100fe200078e0007 */
[----:B------:R-:W-:Y:S01]  /*1040*/  SHF.R.U32.HI R104, RZ, 0x10, R7 ;  /* 0x00000010ff687819 */ /* 0x000fe20000011607 */
[----:B------:R-:W-:Y:S01]  /*1050*/  IMAD.HI.U32 R7, R4, -0x326172a9, RZ ;  /* 0xcd9e8d5704077827 */ /* 0x000fe200078e00ff */
[----:B------:R-:W-:Y:S01]  /*1060*/  PRMT R97, R38, 0x5410, R97 ;  /* 0x0000541026617816 */ /* 0x000fe20000000061 */
[----:B------:R0:W-:Y:S01]  /*1070*/  STL.S16 [R1+0x8], R35 ;  /* 0x0000082301007387 */ /* 0x0001e20000100600 */
[----:B------:R-:W-:Y:S01]  /*1080*/  LOP3.LUT R37, R40, UR15, R37, 0x96, !PT ;  /* 0x0000000f28257c12 */ /* 0x000fe2000f8e9625 */
[----:B------:R-:W-:Y:S01]  /*1090*/  IMAD R38, R11, -0x326172a9, RZ ;  /* 0xcd9e8d570b267824 */ /* 0x000fe200078e02ff */
[----:B------:R-:W-:Y:S01]  /*10a0*/  PRMT R122, R122, 0x5410, R6 ;  /* 0x000054107a7a7816 */ /* 0x000fe20000000006 */
[----:B-1----:R-:W-:Y:S01]  /*10b0*/  IMAD R36, R5, -0x2daee0ad, RZ ;  /* 0xd2511f5305247824 */ /* 0x002fe200078e02ff */
[----:B------:R1:W-:Y:S01]  /*10c0*/  STL.S16 [R1+0x6], R34 ;  /* 0x0000062201007387 */ /* 0x0003e20000100600 */
[----:B------:R-:W-:Y:S01]  /*10d0*/  PRMT R121, R121, 0x5410, R121 ;  /* 0x0000541079797816 */ /* 0x000fe20000000079 */
[----:B------:R-:W-:Y:S01]  /*10e0*/  IMAD.MOV.U32 R79, RZ, RZ, R45 ;  /* 0x000000ffff4f7224 */ /* 0x000fe200078e002d */
[----:B------:R-:W-:Y:S01]  /*10f0*/  LOP3.LUT R7, R38, UR26, R7, 0x96, !PT ;  /* 0x0000001a26077c12 */ /* 0x000fe2000f8e9607 */
[----:B------:R2:W-:Y:S01]  /*1100*/  STL.S16 [R1+0x4], R33 ;  /* 0x0000042101007387 */ /* 0x0005e20000100600 */
[----:B0-----:R-:W-:Y:S01]  /*1110*/  IMAD R35, R4, -0x326172a9, RZ ;  /* 0xcd9e8d5704237824 */ /* 0x001fe200078e02ff */
[----:B------:R-:W-:Y:S01]  /*1120*/  PRMT R110, R110, 0x5410, R110 ;  /* 0x000054106e6e7816 */ /* 0x000fe2000000006e */
[----:B------:R-:W-:Y:S01]  /*1130*/  IMAD.HI.U32 R4, R37, -0x326172a9, RZ ;  /* 0xcd9e8d5725047827 */ /* 0x000fe200078e00ff */
[----:B------:R-:W-:Y:S01]  /*1140*/  PRMT R107, R107, 0x5410, R107 ;  /* 0x000054106b6b7816 */ /* 0x000fe2000000006b */
[----:B------:R-:W-:Y:S01]  /*1150*/  UISETP.NE.AND.EX UP0, UPT, UR11, URZ, UPT, UP0 ;  /* 0x000000ff0b00728c */ /* 0x000fe2000bf05300 */
[----:B------:R-:W-:Y:S01]  /*1160*/  PRMT R104, R104, 0x5410, R104 ;  /* 0x0000541068687816 */ /* 0x000fe20000000068 */
[----:B------:R-:W-:Y:S01]  /*1170*/  IMAD.HI.U32 R5, R7, -0x2daee0ad, RZ ;  /* 0xd2511f5307057827 */ /* 0x000fe200078e00ff */
[----:B------:R-:W-:Y:S01]  /*1180*/  LOP3.LUT R4, R35, UR16, R4, 0x96, !PT ;  /* 0x0000001023047c12 */ /* 0x000fe2000f8e9604 */
[----:B------:R-:W0:Y:S01]  /*1190*/  LDCU.64 UR10, c[0x0][0x3a0] ;  /* 0x00007400ff0a77ac */ /* 0x000e220008000a00 */
[----:B------:R-:W-:Y:S01]  /*11a0*/  SHF.R.U32.HI R103, RZ, 0x10, R73 ;  /* 0x00000010ff677819 */ /* 0x000fe20000011649 */
[----:B-1----:R-:W-:Y:S01]  /*11b0*/  IMAD R34, R37, -0x326172a9, RZ ;  /* 0xcd9e8d5725227824 */ /* 0x002fe200078e02ff */
[----:B------:R-:W-:Y:S01]  /*11c0*/  LOP3.LUT R5, R36, UR17, R5, 0x96, !PT ;  /* 0x0000001124057c12 */ /* 0x000fe2000f8e9605 */
[----:B------:R-:W-:Y:S01]  /*11d0*/  IMAD R36, R7, -0x2daee0ad, RZ ;  /* 0xd2511f5307247824 */ /* 0x000fe200078e02ff */
[----:B------:R-:W-:Y:S01]  /*11e0*/  MOV R37, R27 ;  /* 0x0000001b00257202 */ /* 0x000fe20000000f00 */
[----:B--2---:R-:W-:Y:S01]  /*11f0*/  IMAD.HI.U32 R33, R4, -0x2daee0ad, RZ ;  /* 0xd2511f5304217827 */ /* 0x004fe200078e00ff */
[----:B------:R-:W-:-:S02]  /*1200*/  SHF.R.U64 R78, R44, 0x10, R45 ;  /* 0x000000102c4e7819 */ /* 0x000fc4000000122d */
[----:B------:R-:W-:Y:S01]  /*1210*/  SHF.R.U32.HI R83, RZ, 0x10, R41 ;  /* 0x00000010ff537819 */ /* 0x000fe20000011629 */
[C---:B------:R-:W-:Y:S01]  /*1220*/  IMAD.HI.U32 R7, R5.reuse, -0x326172a9, RZ ;  /* 0xcd9e8d5705077827 */ /* 0x040fe200078e00ff */
[----:B------:R-:W-:Y:S02]  /*1230*/  LOP3.LUT R33, R36, UR13, R33, 0x96, !PT ;  /* 0x0000000d24217c12 */ /* 0x000fe4000f8e9621 */
[----:B------:R-:W-:Y:S01]  /*1240*/  SHF.R.U32.HI R82, RZ, 0x10, R39 ;  /* 0x00000010ff527819 */ /* 0x000fe20000011627 */
[----:B------:R-:W-:Y:S01]  /*1250*/  IMAD R35, R4, -0x2daee0ad, RZ ;  /* 0xd2511f5304237824 */ /* 0x000fe200078e02ff */
[----:B------:R-:W-:Y:S01]  /*1260*/  LOP3.LUT R7, R34, UR12, R7, 0x96, !PT ;  /* 0x0000000c22077c12 */ /* 0x000fe2000f8e9607 */
[----:B------:R-:W-:Y:S01]  /*1270*/  IMAD R5, R5, -0x326172a9, RZ ;  /* 0xcd9e8d5705057824 */ /* 0x000fe200078e02ff */
[----:B------:R-:W-:Y:S01]  /*1280*/  MOV R34, R28 ;  /* 0x0000001c00227202 */ /* 0x000fe20000000f00 */
[----:B------:R-:W-:Y:S01]  /*1290*/  IMAD.HI.U32 R4, R33, -0x326172a9, RZ ;  /* 0xcd9e8d5721047827 */ /* 0x000fe200078e00ff */
[----:B------:R-:W-:Y:S01]  /*12a0*/  SHF.R.U64 R56, R42, 0x10, R43 ;  /* 0x000000102a387819 */ /* 0x000fe2000000122b */
[----:B------:R-:W1:Y:S01]  /*12b0*/  LDCU.64 UR12, c[0x0][0x380] ;  /* 0x00007000ff0c77ac */ /* 0x000e620008000a00 */
[----:B------:R-:W-:Y:S01]  /*12c0*/  SHF.R.U32.HI R44, RZ, 0x10, R45 ;  /* 0x00000010ff2c7819 */ /* 0x000fe2000001162d */
[----:B------:R-:W-:Y:S01]  /*12d0*/  IMAD.MOV.U32 R36, RZ, RZ, R29 ;  /* 0x000000ffff247224 */ /* 0x000fe200078e001d */
[----:B------:R-:W-:Y:S01]  /*12e0*/  LOP3.LUT R4, R5, UR22, R4, 0x96, !PT ;  /* 0x0000001605047c12 */ /* 0x000fe2000f8e9604 */
[----:B------:R-:W-:Y:S01]  /*12f0*/  IMAD.HI.U32 R6, R7, -0x2daee0ad, RZ ;  /* 0xd2511f5307067827 */ /* 0x000fe200078e00ff */
[----:B------:R2:W-:Y:S01]  /*1300*/  STL.S16 [R1+0x2], R34 ;  /* 0x0000022201007387 */ /* 0x0005e20000100600 */
[----:B------:R-:W-:Y:S01]  /*1310*/  MOV R39, R43 ;  /* 0x0000002b00277202 */ /* 0x000fe20000000f00 */
[----:B------:R-:W3:Y:S01]  /*1320*/  LDCU UR22, c[0x0][0x388] ;  /* 0x00007100ff1677ac */ /* 0x000ee20008000800 */
[----:B------:R-:W-:Y:S01]  /*1330*/  IMAD.MOV.U32 R38, RZ, RZ, R24 ;  /* 0x000000ffff267224 */ /* 0x000fe200078e0018 */
[----:B------:R4:W-:Y:S01]  /*1340*/  STL.S16 [R1], R36 ;  /* 0x0000002401007387 */ /* 0x0009e20000100600 */
[----:B------:R-:W-:Y:S01]  /*1350*/  LOP3.LUT R6, R35, UR18, R6, 0x96, !PT ;  /* 0x0000001223067c12 */ /* 0x000fe2000f8e9606 */
[----:B------:R-:W-:Y:S01]  /*1360*/  IMAD.MOV.U32 R35, RZ, RZ, R26 ;  /* 0x000000ffff237224 */ /* 0x000fe200078e001a */
[----:B------:R-:W-:Y:S01]  /*1370*/  MOV R77, R46 ;  /* 0x0000002e004d7202 */ /* 0x000fe20000000f00 */
[----:B------:R-:W-:Y:S01]  /*1380*/  IMAD.MOV.U32 R41, RZ, RZ, R47 ;  /* 0x000000ffff297224 */ /* 0x000fe200078e002f */
[----:B------:R-:W-:Y:S01]  /*1390*/  PRMT R124, R124, 0x5410, R38 ;  /* 0x000054107c7c7816 */ /* 0x000fe20000000026 */
[----:B--2---:R-:W-:Y:S01]  /*13a0*/  IMAD R34, R33, -0x326172a9, RZ ;  /* 0xcd9e8d5721227824 */ /* 0x004fe200078e02ff */
[----:B------:R-:W-:Y:S01]  /*13b0*/  PRMT R125, R37, 0x5410, R35 ;  /* 0x00005410257d7816 */ /* 0x000fe20000000023 */
[----:B------:R-:W-:Y:S01]  /*13c0*/  IMAD.HI.U32 R5, R6, -0x326172a9, RZ ;  /* 0xcd9e8d5706057827 */ /* 0x000fe200078e00ff */
[----:B------:R-:W-:-:S02]  /*13d0*/  SHF.R.U64 R76, R46, 0x10, R47 ;  /* 0x000000102e4c7819 */ /* 0x000fc4000000122f */
[----:B------:R-:W-:Y:S01]  /*13e0*/  SHF.R.U32.HI R45, RZ, 0x10, R47 ;  /* 0x00000010ff2d7819 */ /* 0x000fe2000001162f */
[----:B----4-:R-:W-:Y:S01]  /*13f0*/  IMAD R36, R7, -0x2daee0ad, RZ ;  /* 0xd2511f5307247824 */ /* 0x010fe200078e02ff */
[----:B------:R-:W-:Y:S01]  /*1400*/  LOP3.LUT R5, R34, UR19, R5, 0x96, !PT ;  /* 0x0000001322057c12 */ /* 0x000fe2000f8e9605 */
[----:B------:R-:W-:Y:S01]  /*1410*/  IMAD.HI.U32 R7, R4, -0x2daee0ad, RZ ;  /* 0xd2511f5304077827 */ /* 0x000fe200078e00ff */
[--C-:B------:R-:W-:Y:S02]  /*1420*/  SHF.R.U64 R116, R50, 0x10, R51.reuse ;  /* 0x0000001032747819 */ /* 0x100fe40000001233 */
[----:B------:R-:W-:Y:S01]  /*1430*/  SHF.R.U32.HI R32, RZ, 0x10, R51 ;  /* 0x00000010ff207819 */ /* 0x000fe20000011633 */
[----:B------:R-:W-:Y:S01]  /*1440*/  IMAD R35, R4, -0x2daee0ad, RZ ;  /* 0xd2511f5304237824 */ /* 0x000fe200078e02ff */
[----:B------:R-:W-:Y:S01]  /*1450*/  LOP3.LUT R7, R36, UR20, R7, 0x96, !PT ;  /* 0x0000001424077c12 */ /* 0x000fe2000f8e9607 */
[----:B------:R-:W-:Y:S01]  /*1460*/  IMAD R33, R6, -0x326172a9, RZ ;  /* 0xcd9e8d5706217824 */ /* 0x000fe200078e02ff */
[----:B------:R-:W-:Y:S01]  /*1470*/  MOV R36, R72 ;  /* 0x0000004800247202 */ /* 0x000fe20000000f00 */
[----:B------:R-:W-:Y:S01]  /*1480*/  IMAD.MOV.U32 R34, RZ, RZ, R25 ;  /* 0x000000ffff227224 */ /* 0x000fe200078e0019 */
[--C-:B------:R-:W-:Y:S01]  /*1490*/  SHF.R.U64 R115, R112, 0x10, R113.reuse ;  /* 0x0000001070737819 */ /* 0x100fe20000001271 */
[----:B------:R-:W-:Y:S01]  /*14a0*/  IMAD.HI.U32 R4, R7, -0x326172a9, RZ ;  /* 0xcd9e8d5707047827 */ /* 0x000fe200078e00ff */
[----:B------:R-:W-:-:S02]  /*14b0*/  SHF.R.U32.HI R111, RZ, 0x10, R113 ;  /* 0x00000010ff6f7819 */ /* 0x000fc40000011671 */
[----:B------:R-:W-:Y:S01]  /*14c0*/  PRMT R124, R34, 0x7610, R124 ;  /* 0x00007610227c7816 */ /* 0x000fe2000000007c */
[----:B------:R-:W-:Y:S01]  /*14d0*/  IMAD.HI.U32 R6, R5, -0x2daee0ad, RZ ;  /* 0xd2511f5305067827 */ /* 0x000fe200078e00ff */
[----:B------:R-:W-:Y:S01]  /*14e0*/  LOP3.LUT R4, R33, UR23, R4, 0x96, !PT ;  /* 0x0000001721047c12 */ /* 0x000fe2000f8e9604 */
[----:B------:R-:W2:Y:S01]  /*14f0*/  LDCU.U8 UR23, c[0x0][0x410] ;  /* 0x00008200ff1777ac */ /* 0x000ea20008000000 */
[----:B------:R-:W-:Y:S01]  /*1500*/  SHF.R.U64 R33, R30, 0x10, R31 ;  /* 0x000000101e217819 */ /* 0x000fe2000000121f */
[----:B------:R-:W-:Y:S01]  /*1510*/  IMAD.MOV.U32 R37, RZ, RZ, R73 ;  /* 0x000000ffff257224 */ /* 0x000fe200078e0049 */
[----:B------:R-:W-:Y:S01]  /*1520*/  LOP3.LUT R6, R35, UR24, R6, 0x96, !PT ;  /* 0x0000001823067c12 */ /* 0x000fe2000f8e9606 */
[----:B------:R-:W-:Y:S01]  /*1530*/  IMAD R34, R7, -0x326172a9, RZ ;  /* 0xcd9e8d5707227824 */ /* 0x000fe200078e02ff */
[----:B------:R-:W-:Y:S01]  /*1540*/  SHF.R.U32.HI R35, RZ, 0x10, R31 ;  /* 0x00000010ff237819 */ /* 0x000fe2000001161f */
[----:B------:R-:W-:Y:S01]  /*1550*/  IMAD.HI.U32 R7, R4, -0x2daee0ad, RZ ;  /* 0xd2511f5304077827 */ /* 0x000fe200078e00ff */
[----:B------:R-:W-:Y:S01]  /*1560*/  PRMT R123, R37, 0x5410, R36 ;  /* 0x00005410257b7816 */ /* 0x000fe20000000024 */
[----:B------:R-:W4:Y:S01]  /*1570*/  LDCU UR24, c[0x0][0x400] ;  /* 0x00008000ff1877ac */ /* 0x000f220008000800 */
[----:B------:R-:W-:Y:S01]  /*1580*/  PRMT R121, R33, 0x7610, R121 ;  /* 0x0000761021797816 */ /* 0x000fe20000000079 */
[----:B------:R-:W-:Y:S01]  /*1590*/  IMAD R36, R5, -0x2daee0ad, RZ ;  /* 0xd2511f5305247824 */ /* 0x000fe200078e02ff */
[----:B------:R-:W-:Y:S01]  /*15a0*/  PRMT R110, R35, 0x7610, R110 ;  /* 0x00007610236e7816 */ /* 0x000fe2000000006e */
[----:B------:R-:W-:Y:S01]  /*15b0*/  IMAD.HI.U32 R5, R6, -0x326172a9, RZ ;  /* 0xcd9e8d5706057827 */ /* 0x000fe200078e00ff */
[----:B------:R-:W-:-:S02]  /*15c0*/  SHF.R.U64 R37, R22, 0x10, R23 ;  /* 0x0000001016257819 */ /* 0x000fc40000001217 */
[----:B------:R-:W-:Y:S01]  /*15d0*/  LOP3.LUT R7, R36, UR25, R7, 0x96, !PT ;  /* 0x0000001924077c12 */ /* 0x000fe2000f8e9607 */
[----:B------:R-:W-:Y:S01]  /*15e0*/  IMAD R6, R6, -0x326172a9, RZ ;  /* 0xcd9e8d5706067824 */ /* 0x000fe200078e02ff */
[----:B------:R-:W-:Y:S01]  /*15f0*/  LOP3.LUT R5, R34, UR21, R5, 0x96, !PT ;  /* 0x0000001522057c12 */ /* 0x000fe2000f8e9605 */
[----:B------:R-:W-:Y:S01]  /*1600*/  IMAD R35, R4, -0x2daee0ad, RZ ;  /* 0xd2511f5304237824 */ /* 0x000fe200078e02ff */
[----:B------:R-:W-:Y:S01]  /*1610*/  ULOP3.LUT UR25, UR4, 0x7f, URZ, 0xc0, !UPT ;  /* 0x0000007f04197892 */ /* 0x000fe2000f8ec0ff */
[----:B------:R-:W-:Y:S01]  /*1620*/  IMAD.HI.U32 R33, R7, -0x326172a9, RZ ;  /* 0xcd9e8d5707217827 */ /* 0x000fe200078e00ff */
[----:B------:R-:W-:Y:S02]  /*1630*/  SHF.R.U32.HI R36, RZ, 0x10, R23 ;  /* 0x00000010ff247819 */ /* 0x000fe40000011617 */
[----:B------:R-:W-:Y:S01]  /*1640*/  PRMT R107, R37, 0x7610, R107 ;  /* 0x00007610256b7816 */ /* 0x000fe2000000006b */
[----:B------:R-:W-:Y:S01]  /*1650*/  IMAD.HI.U32 R34, R5, -0x2daee0ad, RZ ;  /* 0xd2511f5305227827 */ /* 0x000fe200078e00ff */
[----:B------:R-:W-:-:S02]  /*1660*/  LOP3.LUT R33, R6, UR27, R33, 0x96, !PT ;  /* 0x0000001b06217c12 */ /* 0x000fc4000f8e9621 */
[----:B------:R-:W-:Y:S01]  /*1670*/  PRMT R104, R36, 0x7610, R104 ;  /* 0x0000761024687816 */ /* 0x000fe20000000068 */
[----:B------:R-:W-:Y:S01]  /*1680*/  IMAD R4, R5, -0x2daee0ad, RZ ;  /* 0xd2511f5305047824 */ /* 0x000fe200078e02ff */
[----:B------:R-:W-:Y:S01]  /*1690*/  LOP3.LUT R34, R35, UR5, R34, 0x96, !PT ;  /* 0x0000000523227c12 */ /* 0x000fe2000f8e9622 */
[----:B------:R-:W-:Y:S01]  /*16a0*/  IMAD R35, R7, -0x326172a9, RZ ;  /* 0xcd9e8d5707237824 */ /* 0x000fe200078e02ff */
[----:B------:R-:W-:Y:S01]  /*16b0*/  ULOP3.LUT UR5, UR4, 0xffffff80, URZ, 0xc0, !UPT ;  /* 0xffffff8004057892 */ /* 0x000fe2000f8ec0ff */
[----:B------:R-:W-:Y:S01]  /*16c0*/  IMAD.HI.U32 R7, R33, -0x2daee0ad, RZ ;  /* 0xd2511f5321077827 */ /* 0x000fe200078e00ff */
[----:B------:R-:W-:Y:S02]  /*16d0*/  LOP3.LUT R5, R0, 0x3, RZ, 0xc0, !PT ;  /* 0x0000000300057812 */ /* 0x000fe400078ec0ff */
[----:B------:R-:W-:Y:S01]  /*16e0*/  SHF.R.U32.HI R43, RZ, 0x10, R43 ;  /* 0x00000010ff2b7819 */ /* 0x000fe2000001162b */
[----:B------:R-:W-:Y:S01]  /*16f0*/  IMAD.MOV.U32 R42, RZ, RZ, R52 ;  /* 0x000000ffff2a7224 */ /* 0x000fe200078e0034 */
[----:B------:R-:W-:Y:S01]  /*1700*/  LOP3.LUT R7, R4, UR29, R7, 0x96, !PT ;  /* 0x0000001d04077c12 */ /* 0x000fe2000f8e9607 */
[----:B------:R-:W-:Y:S01]  /*1710*/  IMAD.MOV R4, RZ, RZ, -R3 ;  /* 0x000000ffff047224 */ /* 0x000fe200078e0a03 */
[----:B------:R-:W-:Y:S01]  /*1720*/  SHF.L.U32 R3, R2, 0x5, RZ ;  /* 0x0000000502037819 */ /* 0x000fe200000006ff */
[----:B------:R-:W-:Y:S01]  /*1730*/  IMAD.MOV.U32 R118, RZ, RZ, R50 ;  /* 0x000000ffff767224 */ /* 0x000fe200078e0032 */
[----:B------:R-:W-:Y:S01]  /*1740*/  MOV R85, R53 ;  /* 0x0000003500557202 */ /* 0x000fe20000000f00 */
[----:B------:R-:W-:Y:S01]  /*1750*/  IMAD.MOV.U32 R114, RZ, RZ, R51 ;  /* 0x000000ffff727224 */ /* 0x000fe200078e0033 */
[----:B------:R-:W-:Y:S01]  /*1760*/  LOP3.LUT R3, R3, 0x3e0, RZ, 0xc0, !PT ;  /* 0x000003e003037812 */ /* 0x000fe200078ec0ff */
[----:B------:R-:W-:Y:S01]  /*1770*/  IMAD.HI.U32 R6, R34, -0x326172a9, RZ ;  /* 0xcd9e8d5722067827 */ /* 0x000fe200078e00ff */
[----:B------:R-:W-:-:S03]  /*1780*/  VIADDMNMX R2, R4, UR25, RZ, !PT ;  /* 0x0000001904027c46 */ /* 0x000fc6000f8001ff */
[----:B------:R-:W-:Y:S01]  /*1790*/  HFMA2 R4, -RZ, RZ, 0, 0 ;  /* 0x00000000ff047431 */ /* 0x000fe200000001ff */
[----:B------:R-:W-:Y:S01]  /*17a0*/  SHF.R.U64 R46, R52, 0x10, R53 ;  /* 0x00000010342e7819 */ /* 0x000fe20000001235 */
[----:B------:R-:W-:Y:S01]  /*17b0*/  IMAD.MOV R3, RZ, RZ, -R3 ;  /* 0x000000ffff037224 */ /* 0x000fe200078e0a03 */
[----:B------:R-:W-:Y:S01]  /*17c0*/  VIMNMX R2, PT, PT, R2, 0x20, PT ;  /* 0x0000002002027848 */ /* 0x000fe20003fe0100 */
[----:B------:R-:W-:Y:S01]  /*17d0*/  HADD2.F32 R117, -RZ, R112.H0_H0 ;  /* 0x20000070ff757230 */ /* 0x000fe20000004100 */
[----:B------:R-:W-:Y:S01]  /*17e0*/  SHF.R.U32.HI R47, RZ, 0x10, R53 ;  /* 0x00000010ff2f7819 */ /* 0x000fe20000011635 */
[----:B------:R-:W-:Y:S01]  /*17f0*/  IMAD.MOV.U32 R0, RZ, RZ, R3 ;  /* 0x000000ffff007224 */ /* 0x000fe200078e0003 */
[----:B------:R-:W-:Y:S01]  /*1800*/  LEA R2, R2, UR5, 0x2 ;  /* 0x0000000502027c11 */ /* 0x000fe2000f8e10ff */
[----:B------:R-:W-:Y:S01]  /*1810*/  HADD2.F32 R113, -RZ, R113.H0_H0 ;  /* 0x20000071ff717230 */ /* 0x000fe20000004100 */
[----:B------:R-:W-:Y:S01]  /*1820*/  PRMT R102, R102, 0x5410, R102 ;  /* 0x0000541066667816 */ /* 0x000fe20000000066 */
[----:B------:R-:W-:Y:S01]  /*1830*/  HADD2.F32 R118, -RZ, R118.H0_H0 ;  /* 0x20000076ff767230 */ /* 0x000fe20000004100 */
[----:B------:R-:W-:Y:S01]  /*1840*/  VIADDMNMX R0, R0, UR25, RZ, !PT ;  /* 0x0000001900007c46 */ /* 0x000fe2000f8001ff */
[----:B------:R-:W-:Y:S01]  /*1850*/  HADD2.F32 R114, -RZ, R114.H0_H0 ;  /* 0x20000072ff727230 */ /* 0x000fe20000004100 */
[----:B------:R-:W-:Y:S01]  /*1860*/  I2FP.F32.U32 R2, R2 ;  /* 0x0000000200027245 */ /* 0x000fe20000201000 */
[----:B------:R-:W-:Y:S01]  /*1870*/  HADD2.F32 R116, -RZ, R116.H0_H0 ;  /* 0x20000074ff747230 */ /* 0x000fe20000004100 */
[----:B------:R-:W-:Y:S01]  /*1880*/  PRMT R101, R101, 0x5410, R101 ;  /* 0x0000541065657816 */ /* 0x000fe20000000065 */
[----:B------:R-:W-:Y:S01]  /*1890*/  HADD2.F32 R112, -RZ, R32.H0_H0 ;  /* 0x20000020ff707230 */ /* 0x000fe20000004100 */
[----:B------:R-:W-:Y:S01]  /*18a0*/  PRMT R103, R103, 0x5410, R103 ;  /* 0x0000541067677816 */ /* 0x000fe20000000067 */
[----:B------:R0:W1:Y:S01]  /*18b0*/  MUFU.RCP R120, R2 ;  /* 0x0000000200787308 */ /* 0x0000620000001000 */
[----:B------:R-:W-:Y:S01]  /*18c0*/  SHF.R.U32.HI R36, RZ, 0x10, R15 ;  /* 0x00000010ff247819 */ /* 0x000fe2000001160f */
[----:B------:R-:W-:Y:S01]  /*18d0*/  HADD2.F32 R115, -RZ, R115.H0_H0 ;  /* 0x20000073ff737230 */ /* 0x000fe20000004100 */
[--C-:B------:R-:W-:Y:S01]  /*18e0*/  SHF.R.U64 R37, R12, 0x10, R13.reuse ;  /* 0x000000100c257819 */ /* 0x100fe2000000120d */
[----:B------:R-:W-:Y:S01]  /*18f0*/  HADD2.F32 R111, -RZ, R111.H0_H0 ;  /* 0x2000006fff6f7230 */ /* 0x000fe20000004100 */
[----:B------:R-:W-:Y:S01]  /*1900*/  SHF.R.U32.HI R38, RZ, 0x10, R13 ;  /* 0x00000010ff267819 */ /* 0x000fe2000001160d */
[----:B------:R-:W-:Y:S01]  /*1910*/  IMAD R3, R33, -0x2daee0ad, RZ ;  /* 0xd2511f5321037824 */ /* 0x000fe200078e02ff */
[----:B------:R-:W-:-:S02]  /*1920*/  VIMNMX R0, PT, PT, R0, 0x20, PT ;  /* 0x0000002000007848 */ /* 0x000fc40003fe0100 */
[----:B------:R-:W-:Y:S01]  /*1930*/  PRMT R99, R48, 0x5410, R99 ;  /* 0x0000541030637816 */ /* 0x000fe20000000063 */
[----:B0-----:R-:W-:Y:S01]  /*1940*/  IMAD R2, R34, -0x326172a9, RZ ;  /* 0xcd9e8d5722027824 */ /* 0x001fe200078e02ff */
        /* <DEDUP_REMOVED lines=15> */
[----:B------:R-:W-:Y:S02]  /*1a40*/  LOP3.LUT R6, R35, UR28, R6, 0x96, !PT ;  /* 0x0000001c23067c12 */ /* 0x000fe4000f8e9606 */
[----:B-1234-:R-:W-:-:S07]  /*1a50*/  LEA R119, R0, UR5, 0x2 ;  /* 0x0000000500777c11 */ /* 0x01efce000f8e10ff */
.L_x_23288:
[----:B0-----:R-:W0:Y:S01]  /*1a60*/  @UP0 LDCU.64 UR4, c[0x0][0x3e0] ;  /* 0x00007c00ff0407ac */ /* 0x001e220008000a00 */
[----:B------:R-:W-:Y:S01]  /*1a70*/  PLOP3.LUT P0, PT, PT, PT, UP0, 0x80, 0x8 ;  /* 0x000000000008781c */ /* 0x000fe20003f0f008 */
[----:B0-----:R-:W-:-:S06]  /*1a80*/  @UP0 UIMAD.WIDE UR4, UR14, 0x4, UR4 ;  /* 0x000000040e0408a5 */ /* 0x001fcc000f8e0204 */
[----:B-1234-:R-:W-:Y:S02]  /*1a90*/  IMAD.U32 R68, RZ, RZ, UR4 ;  /* 0x00000004ff447e24 */ /* 0x01efe4000f8e00ff */
[----:B------:R-:W-:-:S05]  /*1aa0*/  IMAD.U32 R69, RZ, RZ, UR5 ;  /* 0x00000005ff457e24 */ /* 0x000fca000f8e00ff */
[----:B------:R-:W2:Y:S01]  /*1ab0*/  @P0 LDG.E R68, desc[UR8][R68.64] ;  /* 0x0000000844440981 */ /* 0x000ea2000c1e1900 */
[----:B------:R-:W-:Y:S01]  /*1ac0*/  PLOP3.LUT P0, PT, PT, PT, UP0, 0x80, 0x8 ;  /* 0x000000000008781c */ /* 0x000fe20003f0f008 */
[----:B------:R-:W-:Y:S01]  /*1ad0*/  UIMAD UR4, UR14, UR22, URZ ;  /* 0x000000160e0472a4 */ /* 0x000fe2000f8e02ff */
[----:B------:R-:W-:Y:S01]  /*1ae0*/  BSSY.RECONVERGENT B0, `(.L_x_22917) ;  /* 0x0000303000007945 */ /* 0x000fe20003800200 */
[----:B------:R-:W0:Y:S02]  /*1af0*/  S2R R70, SR_TID.X ;  /* 0x0000000000467919 */ /* 0x000e240000002100 */
[----:B------:R-:W-:-:S04]  /*1b00*/  USHF.R.S32.HI UR5, URZ, 0x1f, UR4 ;  /* 0x0000001fff057899 */ /* 0x000fc80008011404 */
[----:B------:R-:W-:-:S03]  /*1b10*/  ULEA.HI UR5, UR5, UR4, URZ, 0x2 ;  /* 0x0000000405057291 */ /* 0x000fc6000f8f10ff */
[----:B------:R-:W-:-:S03]  /*1b20*/  UMOV UR4, 0x3f800000 ;  /* 0x3f80000000047882 */ /* 0x000fc60000000000 */
[----:B------:R-:W-:-:S04]  /*1b30*/  MOV R0, UR5 ;  /* 0x0000000500007c02 */ /* 0x000fc80008000f00 */
[----:B0-----:R-:W-:Y:S02]  /*1b40*/  LEA.HI.SX32 R0, R0, R70, 0x1e ;  /* 0x0000004600007211 */ /* 0x001fe400078ff2ff */
[----:B--2---:R-:W-:-:S03]  /*1b50*/  @P0 R2UR UR4, R68 ;  /* 0x00000000440402ca */ /* 0x004fc600000e0000 */
[----:B------:R-:W-:Y:S01]  /*1b60*/  IMAD.MOV.U32 R68, RZ, RZ, R0 ;  /* 0x000000ffff447224 */ /* 0x000fe200078e0000 */
[----:B------:R-:W-:-:S13]  /*1b70*/  ISETP.GE.U32.AND P0, PT, R10, 0x80, PT ;  /* 0x000000800a00780c */ /* 0x000fda0003f06070 */
        /* <DEDUP_REMOVED lines=18> */
[----:B------:R-:W-:-:S06]  /*1ca0*/  SHF.L.U32 R68, R68, 0x2, RZ ;  /* 0x0000000244447819 */ /* 0x000fcc00000006ff */
[----:B------:R-:W0:Y:S02]  /*1cb0*/  LDC R68, c[0x2][R68] ;  /* 0x0080000044447b82 */ /* 0x000e240000000800 */
[----:B0-----:R-:W-:-:S04]  /*1cc0*/  SHF.R.S32.HI R69, RZ, 0x1f, R68 ;  /* 0x0000001fff457819 */ /* 0x001fc80000011444 */
.L_x_27174:
[----:B------:R-:W-:Y:S05]  /*1cd0*/  BRX R68 -0x1ce0                                        (*"BRANCH_TARGETS .L_x_27175,.L_x_27176,.L_x_27177"*) ;  /* 0xffffffe044c87949 */ /* 0x000fea000383ffff */
.L_x_27177:
[----:B------:R-:W-:Y:S01]  /*1ce0*/  VIADD R68, R5, 0x1 ;  /* 0x0000000105447836 */ /* 0x000fe20000000000 */
[----:B------:R-:W-:Y:S01]  /*1cf0*/  MOV R69, R6 ;  /* 0x0000000600457202 */ /* 0x000fe20000000f00 */
[----:B------:R-:W-:Y:S01]  /*1d00*/  IMAD.MOV.U32 R74, RZ, RZ, R3 ;  /* 0x000000ffff4a7224 */ /* 0x000fe200078e0003 */
[----:B------:R-:W-:Y:S06]  /*1d10*/  BRA `(.L_x_22921) ;  /* 0x00000004001c7947 */ /* 0x000fec0003800000 */
.L_x_27175:
[----:B------:R-:W-:Y:S01]  /*1d20*/  IMAD.MOV.U32 R74, RZ, RZ, R3 ;  /* 0x000000ffff4a7224 */ /* 0x000fe200078e0003 */
[----:B------:R-:W-:Y:S01]  /*1d30*/  MOV R69, R7 ;  /* 0x0000000700457202 */ /* 0x000fe20000000f00 */
[----:B------:R-:W-:Y:S01]  /*1d40*/  IMAD.MOV.U32 R68, RZ, RZ, 0x3 ;  /* 0x00000003ff447424 */ /* 0x000fe200078e00ff */
[----:B------:R-:W-:Y:S06]  /*1d50*/  BRA `(.L_x_22921) ;  /* 0x00000004000c7947 */ /* 0x000fec0003800000 */
.L_x_27176:
        /* <DEDUP_REMOVED lines=13> */
.L_x_22923:
[----:B------:R-:W-:Y:S05]  /*1e30*/  BSYNC.RECONVERGENT B2 ;  /* 0x0000000000027941 */ /* 0x000fea0003800200 */
.L_x_22922:
[----:B------:R-:W-:Y:S01]  /*1e40*/  IMAD.WIDE.U32 R68, R11, -0x326172a9, RZ ;  /* 0xcd9e8d570b447825 */ /* 0x000fe200078e00ff */
[----:B------:R-:W-:Y:S01]  /*1e50*/  LOP3.LUT R70, R4, UR7, R7, 0x96, !PT ;  /* 0x0000000704467c12 */ /* 0x000fe2000f8e9607 */
[----:B------:R-:W-:Y:S02]  /*1e60*/  UIADD3 UR5, UPT, UPT, UR6, -0x61c88647, URZ ;  /* 0x9e3779b906057890 */ /* 0x000fe4000fffe0ff */
[----:B------:R-:W-:Y:S01]  /*1e70*/  UIADD3 UR25, UPT, UPT, UR7, 0x32370b8f, URZ ;  /* 0x32370b8f07197890 */ /* 0x000fe2000fffe0ff */
        /* <DEDUP_REMOVED lines=13> */
[----:B------:R-:W-:-:S03]  /*1f50*/  UIADD3 UR5, UPT, UPT, UR6, 0x78dde6e4, URZ ;  /* 0x78dde6e406057890 */ /* 0x000fc6000fffe0ff */
[----:B------:R-:W-:Y:S01]  /*1f60*/  LOP3.LUT R68, R6, UR25, R75, 0x96, !PT ;  /* 0x0000001906447c12 */ /* 0x000fe2000f8e964b */
[----:B------:R-:W-:Y:S01]  /*1f70*/  IMAD.WIDE.U32 R6, R7, -0x2daee0ad, RZ ;  /* 0xd2511f5307067825 */ /* 0x000fe200078e00ff */
[----:B------:R-:W-:-:S03]  /*1f80*/  UIADD3 UR25, UPT, UPT, UR7, 0x646e171e, URZ ;  /* 0x646e171e07197890 */ /* 0x000fc6000fffe0ff */
[----:B------:R-:W-:Y:S01]  /*1f90*/  IMAD.WIDE.U32 R68, R68, -0x326172a9, RZ ;  /* 0xcd9e8d5744447825 */ /* 0x000fe200078e00ff */
[----:B------:R-:W-:-:S04]  /*1fa0*/  LOP3.LUT R71, R74, UR18, R7, 0x96, !PT ;  /* 0x000000124a477c12 */ /* 0x000fc8000f8e9607 */
[----:B------:R-:W-:Y:S01]  /*1fb0*/  LOP3.LUT R74, R70, UR5, R69, 0x96, !PT ;  /* 0x00000005464a7c12 */ /* 0x000fe2000f8e9645 */
[----:B------:R-:W-:Y:S01]  /*1fc0*/  IMAD.WIDE.U32 R70, R71, -0x326172a9, RZ ;  /* 0xcd9e8d5747467825 */ /* 0x000fe200078e00ff */
[----:B------:R-:W-:-:S03]  /*1fd0*/  UIADD3 UR5, UPT, UPT, UR6, -0x4ab325aa, URZ ;  /* 0xb54cda5606057890 */ /* 0x000fc6000fffe0ff */
        /* <DEDUP_REMOVED lines=27> */
.L_x_22921:
[----:B------:R-:W-:Y:S05]  /*2190*/  BSYNC.RECONVERGENT B1 ;  /* 0x0000000000017941 */ /* 0x000fea0003800200 */
.L_x_22920:
        /* <DEDUP_REMOVED lines=10> */
[----:B-1----:R-:W-:Y:S01]  /*2240*/  FSETP.GTU.FTZ.AND P1, PT, R3, R86, PT ;  /* 0x000000560300720b */ /* 0x002fe20003f3c000 */
        /* <DEDUP_REMOVED lines=14> */
.L_x_22926:
        /* <DEDUP_REMOVED lines=13> */
.L_x_22928:
[----:B------:R-:W-:Y:S05]  /*2400*/  BSYNC.RECONVERGENT B2 ;  /* 0x0000000000027941 */ /* 0x000fea0003800200 */
.L_x_22927:
[----:B------:R-:W-:Y:S01]  /*2410*/  LOP3.LUT R2, R4, UR7, R69, 0x96, !PT ;  /* 0x0000000704027c12 */ /* 0x000fe2000f8e9645 */
[----:B------:R-:W-:Y:S01]  /*2420*/  IMAD.WIDE.U32 R6, R11, -0x326172a9, RZ ;  /* 0xcd9e8d570b067825 */ /* 0x000fe200078e00ff */
[----:B------:R-:W-:-:S03]  /*2430*/  UIADD3 UR5, UPT, UPT, UR6, -0x61c88647, URZ ;  /* 0x9e3779b906057890 */ /* 0x000fc6000fffe0ff */
[----:B------:R-:W-:Y:S02]  /*2440*/  HFMA2 R5, -RZ, RZ, 0, 0 ;  /* 0x00000000ff057431 */ /* 0x000fe400000001ff */
[----:B------:R-:W-:Y:S01]  /*2450*/  IMAD.WIDE.U32 R2, R2, -0x326172a9, RZ ;  /* 0xcd9e8d5702027825 */ /* 0x000fe200078e00ff */
[----:B------:R-:W-:-:S04]  /*2460*/  LOP3.LUT R7, R8, UR6, R7, 0x96, !PT ;  /* 0x0000000608077c12 */ /* 0x000fc8000f8e9607 */
        /* <DEDUP_REMOVED lines=44> */
[----:B------:R-:W-:Y:S02]  /*2730*/  IMAD.MOV.U32 R3, RZ, RZ, R74 ;  /* 0x000000ffff037224 */ /* 0x000fe400078e004a */
[----:B------:R-:W-:Y:S02]  /*2740*/  IMAD.MOV.U32 R74, RZ, RZ, R68 ;  /* 0x000000ffff4a7224 */ /* 0x000fe400078e0044 */
[----:B------:R-:W-:-:S07]  /*2750*/  LOP3.LUT R7, R70, UR5, R69, 0x96, !PT ;  /* 0x0000000546077c12 */ /* 0x000fce000f8e9645 */
.L_x_22925:
[----:B------:R-:W-:Y:S05]  /*2760*/  BSYNC.RECONVERGENT B1 ;  /* 0x0000000000017941 */ /* 0x000fea0003800200 */
.L_x_22924:
[----:B------:R-:W-:Y:S01]  /*2770*/  I2FP.F32.U32 R3, R3 ;  /* 0x0000000300037245 */ /* 0x000fe20000201000 */
[----:B------:R-:W-:Y:S01]  /*2780*/  FMUL.FTZ R37, R37, UR4 ;  /* 0x0000000425257c20 */ /* 0x000fe20008410000 */
[----:B------:R-:W-:Y:S01]  /*2790*/  ISETP.NE.AND P3, PT, R5, 0x1, PT ;  /* 0x000000010500780c */ /* 0x000fe20003f65270 */
[----:B------:R-:W-:Y:S01]  /*27a0*/  BSSY.RECONVERGENT B1, `(.L_x_22929) ;  /* 0x0000056000017945 */ /* 0x000fe20003800200 */
[----:B------:R-:W-:Y:S02]  /*27b0*/  IMAD.MOV.U32 R69, RZ, RZ, R2 ;  /* 0x000000ffff457224 */ /* 0x000fe400078e0002 */
[----:B------:R-:W-:Y:S01]  /*27c0*/  FFMA.FTZ R3, R3, R87, 1.1641532182693481445e-10 ;  /* 0x2f00000003037423 */ /* 0x000fe20000010057 */
[----:B------:R-:W-:-:S04]  /*27d0*/  FMUL.FTZ R37, R37, R75 ;  /* 0x0000004b25257220 */ /* 0x000fc80000410000 */
[----:B------:R-:W-:Y:S01]  /*27e0*/  FSETP.GTU.FTZ.AND P2, PT, R3, R86, PT ;  /* 0x000000560300720b */ /* 0x000fe20003f5c000 */
[----:B------:R-:W-:-:S03]  /*27f0*/  HADD2.F32 R3, -RZ, R84.H0_H0 ;  /* 0x20000054ff037230 */ /* 0x000fc60000004100 */
        /* <DEDUP_REMOVED lines=13> */
.L_x_22931:
        /* <DEDUP_REMOVED lines=13> */
.L_x_22933:
[----:B------:R-:W-:Y:S05]  /*29a0*/  BSYNC.RECONVERGENT B2 ;  /* 0x0000000000027941 */ /* 0x000fea0003800200 */
.L_x_22932:
[----:B------:R-:W-:Y:S01]  /*29b0*/  LOP3.LUT R2, R4, UR7, R69, 0x96, !PT ;  /* 0x0000000704027c12 */ /* 0x000fe2000f8e9645 */
[----:B------:R-:W-:Y:S01]  /*29c0*/  IMAD.WIDE.U32 R6, R11, -0x326172a9, RZ ;  /* 0xcd9e8d570b067825 */ /* 0x000fe200078e00ff */
[----:B------:R-:W-:-:S03]  /*29d0*/  UIADD3 UR5, UPT, UPT, UR6, -0x61c88647, URZ ;  /* 0x9e3779b906057890 */ /* 0x000fc6000fffe0ff */
        /* <DEDUP_REMOVED lines=46> */
[----:B------:R-:W-:-:S04]  /*2cc0*/  IMAD.MOV.U32 R3, RZ, RZ, RZ ;  /* 0x000000ffff037224 */ /* 0x000fc800078e00ff */
[----:B------:R-:W-:Y:S01]  /*2cd0*/  LOP3.LUT R7, R70, UR5, R69, 0x96, !PT ;  /* 0x0000000546077c12 */ /* 0x000fe2000f8e9645 */
[----:B------:R-:W-:Y:S01]  /*2ce0*/  IMAD.MOV.U32 R69, RZ, RZ, R74 ;  /* 0x000000ffff457224 */ /* 0x000fe200078e004a */
[----:B------:R-:W-:-:S07]  /*2cf0*/  MOV R74, R68 ;  /* 0x00000044004a7202 */ /* 0x000fce0000000f00 */
.L_x_22930:
[----:B------:R-:W-:Y:S05]  /*2d00*/  BSYNC.RECONVERGENT B1 ;  /* 0x0000000000017941 */ /* 0x000fea0003800200 */
.L_x_22929:
[----:B------:R-:W-:Y:S01]  /*2d10*/  I2FP.F32.U32 R5, R69 ;  /* 0x0000004500057245 */ /* 0x000fe20000201000 */
[----:B------:R-:W-:Y:S01]  /*2d20*/  FMUL.FTZ R38, R38, UR4 ;  /* 0x0000000426267c20 */ /* 0x000fe20008410000 */
[----:B------:R-:W-:Y:S01]  /*2d30*/  ISETP.NE.AND P4, PT, R3, 0x1, PT ;  /* 0x000000010300780c */ /* 0x000fe20003f85270 */
[----:B------:R-:W-:Y:S01]  /*2d40*/  BSSY.RECONVERGENT B1, `(.L_x_22934) ;  /* 0x0000056000017945 */ /* 0x000fe20003800200 */
[----:B------:R-:W-:Y:S01]  /*2d50*/  MOV R69, R2 ;  /* 0x0000000200457202 */ /* 0x000fe20000000f00 */
        /* <DEDUP_REMOVED lines=17> */
.L_x_22936:
        /* <DEDUP_REMOVED lines=13> */
.L_x_22938:
[----:B------:R-:W-:Y:S05]  /*2f40*/  BSYNC.RECONVERGENT B2 ;  /* 0x0000000000027941 */ /* 0x000fea0003800200 */
.L_x_22937:
[----:B------:R-:W-:Y:S01]  /*2f50*/  LOP3.LUT R2, R4, UR7, R69, 0x96, !PT ;  /* 0x0000000704027c12 */ /* 0x000fe2000f8e9645 */
[----:B------:R-:W-:Y:S01]  /*2f60*/  IMAD.WIDE.U32 R6, R11, -0x326172a9, RZ ;  /* 0xcd9e8d570b067825 */ /* 0x000fe200078e00ff */
[----:B------:R-:W-:-:S03]  /*2f70*/  UIADD3 UR5, UPT, UPT, UR6, -0x61c88647, URZ ;  /* 0x9e3779b906057890 */ /* 0x000fc6000fffe0ff */
[----:B------:R-:W-:Y:S01]  /*2f80*/  IMAD.WIDE.U32 R2, R2, -0x326172a9, RZ ;  /* 0xcd9e8d5702027825 */ /* 0x000fe200078e00ff */
[----:B------:R-:W-:-:S03]  /*2f90*/  LOP3.LUT R7, R8, UR6, R7, 0x96, !PT ;  /* 0x0000000608077c12 */ /* 0x000fc6000f8e9607 */
[----:B------:R-:W-:Y:S01]  /*2fa0*/  IMAD.MOV.U32 R5, RZ, RZ, RZ ;  /* 0x000000ffff057224 */ /* 0x000fe200078e00ff */
        /* <DEDUP_REMOVED lines=44> */
[----:B------:R-:W-:Y:S02]  /*3270*/  LOP3.LUT R7, R70, UR5, R69, 0x96, !PT ;  /* 0x0000000546077c12 */ /* 0x000fe4000f8e9645 */
[----:B------:R-:W-:Y:S01]  /*3280*/  MOV R69, R74 ;  /* 0x0000004a00457202 */ /* 0x000fe20000000f00 */
[----:B------:R-:W-:-:S07]  /*3290*/  IMAD.MOV.U32 R74, RZ, RZ, R68 ;  /* 0x000000ffff4a7224 */ /* 0x000fce00078e0044 */
.L_x_22935:
[----:B------:R-:W-:Y:S05]  /*32a0*/  BSYNC.RECONVERGENT B1 ;  /* 0x0000000000017941 */ /* 0x000fea0003800200 */
.L_x_22934:
[----:B------:R-:W-:Y:S01]  /*32b0*/  I2FP.F32.U32 R3, R69 ;  /* 0x0000004500037245 */ /* 0x000fe20000201000 */
[----:B------:R-:W-:-:S04]  /*32c0*/  FMUL.FTZ R39, R39, UR4 ;  /* 0x0000000427277c20 */ /* 0x000fc80008410000 */
[----:B------:R-:W-:Y:S01]  /*32d0*/  FFMA.FTZ R3, R3, R87, 1.1641532182693481445e-10 ;  /* 0x2f00000003037423 */ /* 0x000fe20000010057 */
[----:B------:R-:W-:-:S04]  /*32e0*/  FMUL.FTZ R39, R39, R75 ;  /* 0x0000004b27277220 */ /* 0x000fc80000410000 */
[----:B------:R-:W-:Y:S01]  /*32f0*/  FSETP.GTU.FTZ.AND P5, PT, R3, R86, PT ;  /* 0x000000560300720b */ /* 0x000fe20003fbc000 */
[----:B------:R-:W-:-:S03]  /*3300*/  HADD2.F32 R3, -RZ, R83.H1_H1 ;  /* 0x30000053ff037230 */ /* 0x000fc60000004100 */
[----:B------:R-:W-:Y:S02]  /*3310*/  FSEL R39, R39, RZ, !P5 ;  /* 0x000000ff27277208 */ /* 0x000fe40006800000 */
[----:B------:R-:W-:-:S03]  /*3320*/  PLOP3.LUT P4, PT, P5, PT, PT, 0x8, 0x80 ;  /* 0x000000000080781c */ /* 0x000fc60002f8e170 */
[----:B------:R-:W-:Y:S01]  /*3330*/  FFMA.FTZ R39, R39, R3, R35 ;  /* 0x0000000327277223 */ /* 0x000fe20000010023 */
[----:B------:R-:W-:Y:S09]  /*3340*/  BRA `(.L_x_22939) ;  /* 0x0000001400b87947 */ /* 0x000ff20003800000 */
.L_x_22919:
        /* <DEDUP_REMOVED lines=16> */
.L_x_22942:
        /* <DEDUP_REMOVED lines=13> */
.L_x_22944:
[----:B------:R-:W-:Y:S05]  /*3520*/  BSYNC.RECONVERGENT B2 ;  /* 0x0000000000027941 */ /* 0x000fea0003800200 */
.L_x_22943:
        /* <DEDUP_REMOVED lines=53> */
.L_x_22941:
[----:B------:R-:W-:Y:S05]  /*3880*/  BSYNC.RECONVERGENT B1 ;  /* 0x0000000000017941 */ /* 0x000fea0003800200 */
.L_x_22940:
        /* <DEDUP_REMOVED lines=10> */
[----:B-1----:R-:W-:Y:S01]  /*3930*/  FSETP.GTU.FTZ.AND P1, PT, R3, R86, PT ;  /* 0x000000560300720b */ /* 0x002fe20003f3c000 */
        /* <DEDUP_REMOVED lines=14> */
.L_x_22947:
        /* <DEDUP_REMOVED lines=13> */
.L_x_22949:
[----:B------:R-:W-:Y:S05]  /*3af0*/  BSYNC.RECONVERGENT B2 ;  /* 0x0000000000027941 */ /* 0x000fea0003800200 */
.L_x_22948:
        /* <DEDUP_REMOVED lines=49> */
[----:B------:R-:W-:Y:S01]  /*3e10*/  UIADD3 UR5, UPT, UPT, UR7, -0x695add53, URZ ;  /* 0x96a522ad07057890 */ /* 0x000fe2000fffe0ff */
[----:B------:R-:W-:Y:S01]  /*3e20*/  MOV R3, R74 ;  /* 0x0000004a00037202 */ /* 0x000fe20000000f00 */
[----:B------:R-:W-:-:S04]  /*3e30*/  IMAD.MOV.U32 R74, RZ, RZ, R68 ;  /* 0x000000ffff4a7224 */ /* 0x000fc800078e0044 */
[----:B------:R-:W-:-:S07]  /*3e40*/  LOP3.LUT R7, R70, UR5, R69, 0x96, !PT ;  /* 0x0000000546077c12 */ /* 0x000fce000f8e9645 */
.L_x_22946:
[----:B------:R-:W-:Y:S05]  /*3e50*/  BSYNC.RECONVERGENT B1 ;  /* 0x0000000000017941 */ /* 0x000fea0003800200 */
.L_x_22945:
        /* <DEDUP_REMOVED lines=22> */
.L_x_22952:
        /* <DEDUP_REMOVED lines=13> */
.L_x_22954:
[----:B------:R-:W-:Y:S05]  /*4090*/  BSYNC.RECONVERGENT B2 ;  /* 0x0000000000027941 */ /* 0x000fea0003800200 */
.L_x_22953:
        /* <DEDUP_REMOVED lines=49> */
[----:B------:R-:W-:-:S04]  /*43b0*/  HFMA2 R3, -RZ, RZ, 0, 0 ;  /* 0x00000000ff037431 */ /* 0x000fc800000001ff */
[----:B------:R-:W-:Y:S01]  /*43c0*/  LOP3.LUT R7, R70, UR5, R69, 0x96, !PT ;  /* 0x0000000546077c12 */ /* 0x000fe2000f8e9645 */
[----:B------:R-:W-:Y:S02]  /*43d0*/  IMAD.MOV.U32 R69, RZ, RZ, R74 ;  /* 0x000000ffff457224 */ /* 0x000fe400078e004a */
[----:B------:R-:W-:-:S07]  /*43e0*/  IMAD.MOV.U32 R74, RZ, RZ, R68 ;  /* 0x000000ffff4a7224 */ /* 0x000fce00078e0044 */
.L_x_22951:
[----:B------:R-:W-:Y:S05]  /*43f0*/  BSYNC.RECONVERGENT B1 ;  /* 0x0000000000017941 */ /* 0x000fea0003800200 */
.L_x_22950:
        /* <DEDUP_REMOVED lines=22> */
.L_x_22957:
        /* <DEDUP_REMOVED lines=13> */
.L_x_22959:
[----:B------:R-:W-:Y:S05]  /*4630*/  BSYNC.RECONVERGENT B2 ;  /* 0x0000000000027941 */ /* 0x000fea0003800200 */
.L_x_22958:
        /* <DEDUP_REMOVED lines=51> */
[----:B------:R-:W-:Y:S01]  /*4970*/  IMAD.MOV.U32 R69, RZ, RZ, R74 ;  /* 0x000000ffff457224 */ /* 0x000fe200078e004a */
[----:B------:R-:W-:-:S07]  /*4980*/  MOV R74, R68 ;  /* 0x00000044004a7202 */ /* 0x000fce0000000f00 */
.L_x_22956:
[----:B------:R-:W-:Y:S05]  /*4990*/  BSYNC.RECONVERGENT B1 ;  /* 0x0000000000017941 */ /* 0x000fea0003800200 */
.L_x_22955:
        /* <DEDUP_REMOVED lines=8> */
[----:B------:R-:W-:-:S10]  /*4a20*/  FMUL.FTZ R39, R39, R3 ;  /* 0x0000000327277220 */ /* 0x000fd40000410000 */
.L_x_22939:
        /* <DEDUP_REMOVED lines=8> */
[----:B0-----:R-:W-:-:S05]  /*4ab0*/  IMAD.WIDE.U32 R68, R0, 0x10, R68 ;  /* 0x0000001000447825 */ /* 0x001fca00078e0044 */
[----:B------:R0:W-:Y:S01]  /*4ac0*/  STG.E.128 desc[UR8][R68.64], R36 ;  /* 0x0000002444007986 */ /* 0x0001e2000c101d08 */
[----:B-1----:R-:W-:-:S05]  /*4ad0*/  IMAD.WIDE.U32 R70, R0, 0x4, R70 ;  /* 0x0000000400467825 */ /* 0x002fca00078e0046 */
[----:B------:R1:W-:Y:S01]  /*4ae0*/  STG.E desc[UR8][R70.64], R3 ;  /* 0x0000000346007986 */ /* 0x0003e2000c101908 */
[----:B0-----:R-:W-:Y:S01]  /*4af0*/  VIADD R68, R0, 0x80 ;  /* 0x0000008000447836 */ /* 0x001fe20000000000 */
[----:B-1----:R-:W-:-:S07]  /*4b00*/  MOV R3, R74 ;  /* 0x0000004a00037202 */ /* 0x002fce0000000f00 */
.L_x_22918:
[----:B------:R-:W-:Y:S05]  /*4b10*/  BSYNC.RECONVERGENT B0 ;  /* 0x0000000000007941 */ /* 0x000fea0003800200 */
.L_x_22917:
        /* <DEDUP_REMOVED lines=29> */
.L_x_22965:
        /* <DEDUP_REMOVED lines=13> */
.L_x_22967:
[----:B------:R-:W-:Y:S05]  /*4dc0*/  BSYNC.RECONVERGENT B2 ;  /* 0x0000000000027941 */ /* 0x000fea0003800200 */
.L_x_22966:
        /* <DEDUP_REMOVED lines=37> */
[----:B------:R-:W-:-:S04]  /*5020*/  LOP3.LUT R74, R74, UR21, R71, 0x96, !PT ;  /* 0x000000154a4a7c12 */ /* 0x000fc8000f8e9647 */
        /* <DEDUP_REMOVED lines=16> */
.L_x_22964:
[----:B------:R-:W-:Y:S05]  /*5130*/  BSYNC.RECONVERGENT B1 ;  /* 0x0000000000017941 */ /* 0x000fea0003800200 */
.L_x_22963:
        /* <DEDUP_REMOVED lines=25> */
.L_x_22970:
        /* <DEDUP_REMOVED lines=13> */
.L_x_22972:
[----:B------:R-:W-:Y:S05]  /*53a0*/  BSYNC.RECONVERGENT B2 ;  /* 0x0000000000027941 */ /* 0x000fea0003800200 */
.L_x_22971:
        /* <DEDUP_REMOVED lines=53> */
.L_x_22969:
[----:B------:R-:W-:Y:S05]  /*5700*/  BSYNC.RECONVERGENT B1 ;  /* 0x0000000000017941 */ /* 0x000fea0003800200 */
.L_x_22968:
        /* <DEDUP_REMOVED lines=22> */
.L_x_22975:
        /* <DEDUP_REMOVED lines=13> */
.L_x_22977:
[----:B------:R-:W-:Y:S05]  /*5940*/  BSYNC.RECONVERGENT B2 ;  /* 0x0000000000027941 */ /* 0x000fea0003800200 */
.L_x_22976:
        /* <DEDUP_REMOVED lines=53> */
.L_x_22974:
[----:B------:R-:W-:Y:S05]  /*5ca0*/  BSYNC.RECONVERGENT B1 ;  /* 0x0000000000017941 */ /* 0x000fea0003800200 */
.L_x_22973:
        /* <DEDUP_REMOVED lines=22> */
.L_x_22980:
        /* <DEDUP_REMOVED lines=13> */
.L_x_22982:
[----:B------:R-:W-:Y:S05]  /*5ee0*/  BSYNC.RECONVERGENT B2 ;  /* 0x0000000000027941 */ /* 0x000fea0003800200 */
.L_x_22981:
        /* <DEDUP_REMOVED lines=53> */
.L_x_22979:
[----:B------:R-:W-:Y:S05]  /*6240*/  BSYNC.RECONVERGENT B1 ;  /* 0x0000000000017941 */ /* 0x000fea0003800200 */
.L_x_22978:
        /* <DEDUP_REMOVED lines=10> */
.L_x_22962:
        /* <DEDUP_REMOVED lines=16> */
.L_x_22986:
        /* <DEDUP_REMOVED lines=13> */
.L_x_22988:
[----:B------:R-:W-:Y:S05]  /*64c0*/  BSYNC.RECONVERGENT B2 ;  /* 0x0000000000027941 */ /* 0x000fea0003800200 */
.L_x_22987:
        /* <DEDUP_REMOVED lines=54> */
.L_x_22985:
[----:B------:R-:W-:Y:S05]  /*6830*/  BSYNC.RECONVERGENT B1 ;  /* 0x0000000000017941 */ /* 0x000fea0003800200 */
.L_x_22984:
        /* <DEDUP_REMOVED lines=25> */
.L_x_22991:
        /* <DEDUP_REMOVED lines=13> */
.L_x_22993:
[----:B------:R-:W-:Y:S05]  /*6aa0*/  BSYNC.RECONVERGENT B2 ;  /* 0x0000000000027941 */ /* 0x000fea0003800200 */
.L_x_22992:
        /* <DEDUP_REMOVED lines=53> */
.L_x_22990:
[----:B------:R-:W-:Y:S05]  /*6e00*/  BSYNC.RECONVERGENT B1 ;  /* 0x0000000000017941 */ /* 0x000fea0003800200 */
.L_x_22989:
        /* <DEDUP_REMOVED lines=22> */
.L_x_22996:
        /* <DEDUP_REMOVED lines=13> */
.L_x_22998:
[----:B------:R-:W-:Y:S05]  /*7040*/  BSYNC.RECONVERGENT B2 ;  /* 0x0000000000027941 */ /* 0x000fea0003800200 */
.L_x_22997:
        /* <DEDUP_REMOVED lines=53> */
.L_x_22995:
[----:B------:R-:W-:Y:S05]  /*73a0*/  BSYNC.RECONVERGENT B1 ;  /* 0x0000000000017941 */ /* 0x000fea0003800200 */
.L_x_22994:
        /* <DEDUP_REMOVED lines=22> */
.L_x_23001:
        /* <DEDUP_REMOVED lines=13> */
.L_x_23003:
[----:B------:R-:W-:Y:S05]  /*75e0*/  BSYNC.RECONVERGENT B2 ;  /* 0x0000000000027941 */ /* 0x000fea0003800200 */
.L_x_23002:
        /* <DEDUP_REMOVED lines=53> */
.L_x_23000:
[----:B------:R-:W-:Y:S05]  /*7940*/  BSYNC.RECONVERGENT B1 ;  /* 0x0000000000017941 */ /* 0x000fea0003800200 */
.L_x_22999:
        /* <DEDUP_REMOVED lines=9> */
.L_x_22983:
[----:B------:R-:W0:Y:S01]  /*79e0*/  LDC.64 R70, c[0x0][0x3a8] ;  /* 0x0000ea00ff467b82 */ /* 0x000e220000000a00 */
[----:B------:R-:W-:-:S07]  /*79f0*/  SEL R3, RZ, 0x1000000, !P4 ;  /* 0x01000000ff037807 */ /* 0x000fce0006000000 */
[----:B------:R-:W1:Y:S01]  /*7a00*/  LDC.64 R74, c[0x0][0x3b0] ;  /* 0x0000ec00ff4a7b82 */ /* 0x000e620000000a00 */
[----:B0-----:R-:W-:-:S05]  /*7a10*/  IMAD.WIDE.U32 R70, R68, 0x10, R70 ;  /* 0x0000001044467825 */ /* 0x001fca00078e0046 */
[----:B------:R0:W-:Y:S02]  /*7a20*/  STG.E.128 desc[UR8][R70.64], R40 ;  /* 0x0000002846007986 */ /* 0x0001e4000c101d08 */
[----:B0-----:R-:W-:Y:S02]  /*7a30*/  SEL R70, RZ, 0x10000, !P2 ;  /* 0x00010000ff467807 */ /* 0x001fe40005000000 */
[----:B------:R-:W-:-:S04]  /*7a40*/  SEL R71, RZ, 0x100, !P1 ;  /* 0x00000100ff477807 */ /* 0x000fc80004800000 */
[----:B------:R-:W-:Y:S02]  /*7a50*/  IADD3 R3, PT, PT, R71, R3, R70 ;  /* 0x0000000347037210 */ /* 0x000fe40007ffe046 */
[----:B------:R-:W-:-:S05]  /*7a60*/  SEL R70, RZ, 0x1, !P3 ;  /* 0x00000001ff467807 */ /* 0x000fca0005800000 */
[----:B------:R-:W-:Y:S02]  /*7a70*/  IMAD.IADD R3, R3, 0x1, R70 ;  /* 0x0000000103037824 */ /* 0x000fe400078e0246 */
[----:B-1----:R-:W-:-:S04]  /*7a80*/  IMAD.WIDE.U32 R70, R68, 0x4, R74 ;  /* 0x0000000444467825 */ /* 0x002fc800078e004a */
[----:B------:R-:W-:Y:S01]  /*7a90*/  VIADD R68, R68, 0x80 ;  /* 0x0000008044447836 */ /* 0x000fe20000000000 */
[----:B------:R0:W-:Y:S02]  /*7aa0*/  STG.E desc[UR8][R70.64], R3 ;  /* 0x0000000346007986 */ /* 0x0001e4000c101908 */
[----:B0-----:R-:W-:-:S07]  /*7ab0*/  MOV R3, R69 ;  /* 0x0000004500037202 */ /* 0x001fce0000000f00 */
.L_x_22961:
[----:B------:R-:W-:Y:S05]  /*7ac0*/  BSYNC.RECONVERGENT B0 ;  /* 0x0000000000007941 */ /* 0x000fea0003800200 */
.L_x_22960:
        /* <DEDUP_REMOVED lines=29> */
.L_x_23009:
        /* <DEDUP_REMOVED lines=13> */
.L_x_23011:
[----:B------:R-:W-:Y:S05]  /*7d70*/  BSYNC.RECONVERGENT B2 ;  /* 0x0000000000027941 */ /* 0x000fea0003800200 */
.L_x_23010:
        /* <DEDUP_REMOVED lines=54> */
.L_x_23008:
[----:B------:R-:W-:Y:S05]  /*80e0*/  BSYNC.RECONVERGENT B1 ;  /* 0x0000000000017941 */ /* 0x000fea0003800200 */
.L_x_23007:
        /* <DEDUP_REMOVED lines=25> */
.L_x_23014:
        /* <DEDUP_REMOVED lines=13> */
.L_x_23016:
[----:B------:R-:W-:Y:S05]  /*8350*/  BSYNC.RECONVERGENT B2 ;  /* 0x0000000000027941 */ /* 0x000fea0003800200 */
.L_x_23015:
        /* <DEDUP_REMOVED lines=53> */
.L_x_23013:
[----:B------:R-:W-:Y:S05]  /*86b0*/  BSYNC.RECONVERGENT B1 ;  /* 0x0000000000017941 */ /* 0x000fea0003800200 */
.L_x_23012:
        /* <DEDUP_REMOVED lines=22> */
.L_x_23019:
        /* <DEDUP_REMOVED lines=13> */
.L_x_23021:
[----:B------:R-:W-:Y:S05]  /*88f0*/  BSYNC.RECONVERGENT B2 ;  /* 0x0000000000027941 */ /* 0x000fea0003800200 */
.L_x_23020:
        /* <DEDUP_REMOVED lines=53> */
.L_x_23018:
[----:B------:R-:W-:Y:S05]  /*8c50*/  BSYNC.RECONVERGENT B1 ;  /* 0x0000000000017941 */ /* 0x000fea0003800200 */
.L_x_23017:
        /* <DEDUP_REMOVED lines=22> */
.L_x_23024:
        /* <DEDUP_REMOVED lines=13> */
.L_x_23026:
[----:B------:R-:W-:Y:S05]  /*8e90*/  BSYNC.RECONVERGENT B2 ;  /* 0x0000000000027941 */ /* 0x000fea0003800200 */
.L_x_23025:
        /* <DEDUP_REMOVED lines=53> */
.L_x_23023:
[----:B------:R-:W-:Y:S05]  /*91f0*/  BSYNC.RECONVERGENT B1 ;  /* 0x0000000000017941 */ /* 0x000fea0003800200 */
.L_x_23022:
        /* <DEDUP_REMOVED lines=10> */
.L_x_23006:
        /* <DEDUP_REMOVED lines=16> */
.L_x_23030:
        /* <DEDUP_REMOVED lines=13> */
.L_x_23032:
[----:B------:R-:W-:Y:S05]  /*9470*/  BSYNC.RECONVERGENT B2 ;  /* 0x0000000000027941 */ /* 0x000fea0003800200 */
.L_x_23031:
        /* <DEDUP_REMOVED lines=54> */
.L_x_23029:
[----:B------:R-:W-:Y:S05]  /*97e0*/  BSYNC.RECONVERGENT B1 ;  /* 0x0000000000017941 */ /* 0x000fea0003800200 */
.L_x_23028:
        /* <DEDUP_REMOVED lines=25> */
.L_x_23035:
        /* <DEDUP_REMOVED lines=13> */
.L_x_23037:
[----:B------:R-:W-:Y:S05]  /*9a50*/  BSYNC.RECONVERGENT B2 ;  /* 0x0000000000027941 */ /* 0x000fea0003800200 */
.L_x_23036:
        /* <DEDUP_REMOVED lines=53> */
.L_x_23034:
[----:B------:R-:W-:Y:S05]  /*9db0*/  BSYNC.RECONVERGENT B1 ;  /* 0x0000000000017941 */ /* 0x000fea0003800200 */
.L_x_23033:
        /* <DEDUP_REMOVED lines=22> */
.L_x_23040:
        /* <DEDUP_REMOVED lines=13> */
.L_x_23042:
[----:B------:R-:W-:Y:S05]  /*9ff0*/  BSYNC.RECONVERGENT B2 ;  /* 0x0000000000027941 */ /* 0x000fea0003800200 */
.L_x_23041:
        /* <DEDUP_REMOVED lines=53> */
.L_x_23039:
[----:B------:R-:W-:Y:S05]  /*a350*/  BSYNC.RECONVERGENT B1 ;  /* 0x0000000000017941 */ /* 0x000fea0003800200 */
.L_x_23038:
        /* <DEDUP_REMOVED lines=22> */
.L_x_23045:
        /* <DEDUP_REMOVED lines=13> */
.L_x_23047:
[----:B------:R-:W-:Y:S05]  /*a590*/  BSYNC.RECONVERGENT B2 ;  /* 0x0000000000027941 */ /* 0x000fea0003800200 */
.L_x_23046:
        /* <DEDUP_REMOVED lines=53> */
.L_x_23044:
[----:B------:R-:W-:Y:S05]  /*a8f0*/  BSYNC.RECONVERGENT B1 ;  /* 0x0000000000017941 */ /* 0x000fea0003800200 */
.L_x_23043:
        /* <DEDUP_REMOVED lines=9> */
.L_x_23027:
        /* <DEDUP_REMOVED lines=8> */
[----:B------:R-:W-:-:S04]  /*aa10*/  SEL R70, RZ, 0x1, !P1 ;  /* 0x00000001ff467807 */ /* 0x000fc80004800000 */
[----:B------:R-:W-:Y:S01]  /*aa20*/  IADD3 R3, PT, PT, R3, R70, RZ ;  /* 0x0000004603037210 */ /* 0x000fe20007ffe0ff */
[C---:B-1----:R-:W-:Y:S01]  /*aa30*/  IMAD.WIDE.U32 R70, R68.reuse, 0x4, R74 ;  /* 0x0000000444467825 */ /* 0x042fe200078e004a */
[----:B------:R-:W-:-:S04]  /*aa40*/  IADD3 R68, PT, PT, R68, 0x80, RZ ;  /* 0x0000008044447810 */ /* 0x000fc80007ffe0ff */
[----:B------:R0:W-:Y:S02]  /*aa50*/  STG.E desc[UR8][R70.64], R3 ;  /* 0x0000000346007986 */ /* 0x0001e4000c101908 */
[----:B0-----:R-:W-:-:S07]  /*aa60*/  IMAD.MOV.U32 R3, RZ, RZ, R69 ;  /* 0x000000ffff037224 */ /* 0x001fce00078e0045 */
.L_x_23005:
[----:B------:R-:W-:Y:S05]  /*aa70*/  BSYNC.RECONVERGENT B0 ;  /* 0x0000000000007941 */ /* 0x000fea0003800200 */
.L_x_23004:
        /* <DEDUP_REMOVED lines=29> */
.L_x_23053:
        /* <DEDUP_REMOVED lines=13> */
.L_x_23055:
[----:B------:R-:W-:Y:S05]  /*ad20*/  BSYNC.RECONVERGENT B2 ;  /* 0x0000000000027941 */ /* 0x000fea0003800200 */
.L_x_23054:
        /* <DEDUP_REMOVED lines=54> */
.L_x_23052:
[----:B------:R-:W-:Y:S05]  /*b090*/  BSYNC.RECONVERGENT B1 ;  /* 0x0000000000017941 */ /* 0x000fea0003800200 */
.L_x_23051:
        /* <DEDUP_REMOVED lines=25> */
.L_x_23058:
        /* <DEDUP_REMOVED lines=13> */
.L_x_23060:
[----:B------:R-:W-:Y:S05]  /*b300*/  BSYNC.RECONVERGENT B2 ;  /* 0x0000000000027941 */ /* 0x000fea0003800200 */
.L_x_23059:
        /* <DEDUP_REMOVED lines=50> */
[----:B------:R-:W-:Y:S01]  /*b630*/  IMAD.MOV.U32 R3, RZ, RZ, R69 ;  /* 0x000000ffff037224 */ /* 0x000fe200078e0045 */
[----:B------:R-:W-:-:S03]  /*b640*/  MOV R69, R70 ;  /* 0x0000004600457202 */ /* 0x000fc60000000f00 */
[----:B------:R-:W-:-:S07]  /*b650*/  LOP3.LUT R7, R74, UR5, R71, 0x96, !PT ;  /* 0x000000054a077c12 */ /* 0x000fce000f8e9647 */
.L_x_23057:
[----:B------:R-:W-:Y:S05]  /*b660*/  BSYNC.RECONVERGENT B1 ;  /* 0x0000000000017941 */ /* 0x000fea0003800200 */
.L_x_23056:
        /* <DEDUP_REMOVED lines=22> */
.L_x_23063:
        /* <DEDUP_REMOVED lines=13> */
.L_x_23065:
[----:B------:R-:W-:Y:S05]  /*b8a0*/  BSYNC.RECONVERGENT B2 ;  /* 0x0000000000027941 */ /* 0x000fea0003800200 */
.L_x_23064:
        /* <DEDUP_REMOVED lines=53> */
.L_x_23062:
[----:B------:R-:W-:Y:S05]  /*bc00*/  BSYNC.RECONVERGENT B1 ;  /* 0x0000000000017941 */ /* 0x000fea0003800200 */
.L_x_23061:
        /* <DEDUP_REMOVED lines=22> */
.L_x_23068:
        /* <DEDUP_REMOVED lines=13> */
.L_x_23070:
[----:B------:R-:W-:Y:S05]  /*be40*/  BSYNC.RECONVERGENT B2 ;  /* 0x0000000000027941 */ /* 0x000fea0003800200 */
.L_x_23069:
        /* <DEDUP_REMOVED lines=53> */
.L_x_23067:
[----:B------:R-:W-:Y:S05]  /*c1a0*/  BSYNC.RECONVERGENT B1 ;  /* 0x0000000000017941 */ /* 0x000fea0003800200 */
.L_x_23066:
        /* <DEDUP_REMOVED lines=10> */
.L_x_23050:
        /* <DEDUP_REMOVED lines=16> */
.L_x_23074:
        /* <DEDUP_REMOVED lines=13> */
.L_x_23076:
[----:B------:R-:W-:Y:S05]  /*c420*/  BSYNC.RECONVERGENT B2 ;  /* 0x0000000000027941 */ /* 0x000fea0003800200 */
.L_x_23075:
        /* <DEDUP_REMOVED lines=54> */
.L_x_23073:
[----:B------:R-:W-:Y:S05]  /*c790*/  BSYNC.RECONVERGENT B1 ;  /* 0x0000000000017941 */ /* 0x000fea0003800200 */
.L_x_23072:
        /* <DEDUP_REMOVED lines=25> */
.L_x_23079:
        /* <DEDUP_REMOVED lines=13> */
.L_x_23081:
[----:B------:R-:W-:Y:S05]  /*ca00*/  BSYNC.RECONVERGENT B2 ;  /* 0x0000000000027941 */ /* 0x000fea0003800200 */
.L_x_23080:
        /* <DEDUP_REMOVED lines=53> */
.L_x_23078:
[----:B------:R-:W-:Y:S05]  /*cd60*/  BSYNC.RECONVERGENT B1 ;  /* 0x0000000000017941 */ /* 0x000fea0003800200 */
.L_x_23077:
        /* <DEDUP_REMOVED lines=22> */
.L_x_23084:
        /* <DEDUP_REMOVED lines=13> */
.L_x_23086:
[----:B------:R-:W-:Y:S05]  /*cfa0*/  BSYNC.RECONVERGENT B2 ;  /* 0x0000000000027941 */ /* 0x000fea0003800200 */
.L_x_23085:
        /* <DEDUP_REMOVED lines=50> */
[----:B------:R-:W-:Y:S02]  /*d2d0*/  LOP3.LUT R7, R74, UR5, R71, 0x96, !PT ;  /* 0x000000054a077c12 */ /* 0x000fe4000f8e9647 */
[----:B------:R-:W-:Y:S01]  /*d2e0*/  MOV R71, R69 ;  /* 0x0000004500477202 */ /* 0x000fe20000000f00 */
[----:B------:R-:W-:-:S07]  /*d2f0*/  IMAD.MOV.U32 R69, RZ, RZ, R70 ;  /* 0x000000ffff457224 */ /* 0x000fce00078e0046 */
.L_x_23083:
[----:B------:R-:W-:Y:S05]  /*d300*/  BSYNC.RECONVERGENT B1 ;  /* 0x0000000000017941 */ /* 0x000fea0003800200 */
.L_x_23082:
        /* <DEDUP_REMOVED lines=22> */
.L_x_23089:
        /* <DEDUP_REMOVED lines=13> */
.L_x_23091:
[----:B------:R-:W-:Y:S05]  /*d540*/  BSYNC.RECONVERGENT B2 ;  /* 0x0000000000027941 */ /* 0x000fea0003800200 */
.L_x_23090:
        /* <DEDUP_REMOVED lines=53> */
.L_x_23088:
[----:B------:R-:W-:Y:S05]  /*d8a0*/  BSYNC.RECONVERGENT B1 ;  /* 0x0000000000017941 */ /* 0x000fea0003800200 */
.L_x_23087:
        /* <DEDUP_REMOVED lines=9> */
.L_x_23071:
        /* <DEDUP_REMOVED lines=14> */
.L_x_23049:
[----:B------:R-:W-:Y:S05]  /*da20*/  BSYNC.RECONVERGENT B0 ;  /* 0x0000000000007941 */ /* 0x000fea0003800200 */
.L_x_23048:
        /* <DEDUP_REMOVED lines=29> */
.L_x_23097:
        /* <DEDUP_REMOVED lines=13> */
.L_x_23099:
[----:B------:R-:W-:Y:S05]  /*dcd0*/  BSYNC.RECONVERGENT B2 ;  /* 0x0000000000027941 */ /* 0x000fea0003800200 */
.L_x_23098:
        /* <DEDUP_REMOVED lines=54> */
.L_x_23096:
[----:B------:R-:W-:Y:S05]  /*e040*/  BSYNC.RECONVERGENT B1 ;  /* 0x0000000000017941 */ /* 0x000fea0003800200 */
.L_x_23095:
        /* <DEDUP_REMOVED lines=25> */
.L_x_23102:
        /* <DEDUP_REMOVED lines=13> */
.L_x_23104:
[----:B------:R-:W-:Y:S05]  /*e2b0*/  BSYNC.RECONVERGENT B2 ;  /* 0x0000000000027941 */ /* 0x000fea0003800200 */
.L_x_23103:
        /* <DEDUP_REMOVED lines=53> */
.L_x_23101:
[----:B------:R-:W-:Y:S05]  /*e610*/  BSYNC.RECONVERGENT B1 ;  /* 0x0000000000017941 */ /* 0x000fea0003800200 */
.L_x_23100:
        /* <DEDUP_REMOVED lines=22> */
.L_x_23107:
        /* <DEDUP_REMOVED lines=13> */
.L_x_23109:
[----:B------:R-:W-:Y:S05]  /*e850*/  BSYNC.RECONVERGENT B2 ;  /* 0x0000000000027941 */ /* 0x000fea0003800200 */
.L_x_23108:
        /* <DEDUP_REMOVED lines=53> */
.L_x_23106:
[----:B------:R-:W-:Y:S05]  /*ebb0*/  BSYNC.RECONVERGENT B1 ;  /* 0x0000000000017941 */ /* 0x000fea0003800200 */
.L_x_23105:
        /* <DEDUP_REMOVED lines=22> */
.L_x_23112:
        /* <DEDUP_REMOVED lines=13> */
.L_x_23114:
[----:B------:R-:W-:Y:S05]  /*edf0*/  BSYNC.RECONVERGENT B2 ;  /* 0x0000000000027941 */ /* 0x000fea0003800200 */
.L_x_23113:
        /* <DEDUP_REMOVED lines=53> */
.L_x_23111:
[----:B------:R-:W-:Y:S05]  /*f150*/  BSYNC.RECONVERGENT B1 ;  /* 0x0000000000017941 */ /* 0x000fea0003800200 */
.L_x_23110:
        /* <DEDUP_REMOVED lines=10> */
.L_x_23094:
        /* <DEDUP_REMOVED lines=16> */
.L_x_23118:
        /* <DEDUP_REMOVED lines=13> */
.L_x_23120:
[----:B------:R-:W-:Y:S05]  /*f3d0*/  BSYNC.RECONVERGENT B2 ;  /* 0x0000000000027941 */ /* 0x000fea0003800200 */
.L_x_23119:
        /* <DEDUP_REMOVED lines=54> */
.L_x_23117:
[----:B------:R-:W-:Y:S05]  /*f740*/  BSYNC.RECONVERGENT B1 ;  /* 0x0000000000017941 */ /* 0x000fea0003800200 */
.L_x_23116:
        /* <DEDUP_REMOVED lines=25> */
.L_x_23123:
        /* <DEDUP_REMOVED lines=13> */
.L_x_23125:
[----:B------:R-:W-:Y:S05]  /*f9b0*/  BSYNC.RECONVERGENT B2 ;  /* 0x0000000000027941 */ /* 0x000fea0003800200 */
.L_x_23124:
        /* <DEDUP_REMOVED lines=53> */
.L_x_23122:
[----:B------:R-:W-:Y:S05]  /*fd10*/  BSYNC.RECONVERGENT B1 ;  /* 0x0000000000017941 */ /* 0x000fea0003800200 */
.L_x_23121:
        /* <DEDUP_REMOVED lines=22> */
.L_x_23128:
        /* <DEDUP_REMOVED lines=13> */
.L_x_23130:
[----:B------:R-:W-:Y:S05]  /*ff50*/  BSYNC.RECONVERGENT B2 ;  /* 0x0000000000027941 */ /* 0x000fea0003800200 */
.L_x_23129:
        /* <DEDUP_REMOVED lines=53> */
.L_x_23127:
[----:B------:R-:W-:Y:S05]  /*102b0*/  BSYNC.RECONVERGENT B1 ;  /* 0x0000000000017941 */ /* 0x000fea0003800200 */
.L_x_23126:
        /* <DEDUP_REMOVED lines=22> */
.L_x_23133:
        /* <DEDUP_REMOVED lines=13> */
.L_x_23135:
[----:B------:R-:W-:Y:S05]  /*104f0*/  BSYNC.RECONVERGENT B2 ;  /* 0x0000000000027941 */ /* 0x000fea0003800200 */
.L_x_23134:
        /* <DEDUP_REMOVED lines=53> */
.L_x_23132:
[----:B------:R-:W-:Y:S05]  /*10850*/  BSYNC.RECONVERGENT B1 ;  /* 0x0000000000017941 */ /* 0x000fea0003800200 */
.L_x_23131:
        /* <DEDUP_REMOVED lines=9> */
.L_x_23115:
[----:B------:R-:W0:Y:S01]  /*108f0*/  LDC.64 R70, c[0x0][0x3a8] ;  /* 0x0000ea00ff467b82 */ /* 0x000e220000000a00 */
[----:B------:R-:W-:Y:S02]  /*10900*/  SEL R3, RZ, 0x1000000, !P4 ;  /* 0x01000000ff037807 */ /* 0x000fe40006000000 */
[----:B------:R-:W-:-:S05]  /*10910*/  SEL R86, RZ, 0x10000, !P3 ;  /* 0x00010000ff567807 */ /* 0x000fca0005800000 */
[----:B------:R-:W1:Y:S01]  /*10920*/  LDC.64 R74, c[0x0][0x3b0] ;  /* 0x0000ec00ff4a7b82 */ /* 0x000e620000000a00 */
[----:B0-----:R-:W-:-:S05]  /*10930*/  IMAD.WIDE.U32 R70, R68, 0x10, R70 ;  /* 0x0000001044467825 */ /* 0x001fca00078e0046 */
[----:B------:R0:W-:Y:S02]  /*10940*/  STG.E.128 desc[UR8][R70.64], R52 ;  /* 0x0000003446007986 */ /* 0x0001e4000c101d08 */
[----:B0-----:R-:W-:-:S04]  /*10950*/  SEL R70, RZ, 0x100, !P2 ;  /* 0x00000100ff467807 */ /* 0x001fc80005000000 */
[----:B------:R-:W-:Y:S02]  /*10960*/  IADD3 R3, PT, PT, R70, R3, R86 ;  /* 0x0000000346037210 */ /* 0x000fe40007ffe056 */
[----:B------:R-:W-:-:S04]  /*10970*/  SEL R70, RZ, 0x1, !P1 ;  /* 0x00000001ff467807 */ /* 0x000fc80004800000 */
[----:B------:R-:W-:Y:S01]  /*10980*/  IADD3 R3, PT, PT, R3, R70, RZ ;  /* 0x0000004603037210 */ /* 0x000fe20007ffe0ff */
[C---:B-1----:R-:W-:Y:S01]  /*10990*/  IMAD.WIDE.U32 R70, R68.reuse, 0x4, R74 ;  /* 0x0000000444467825 */ /* 0x042fe200078e004a */
[----:B------:R-:W-:-:S04]  /*109a0*/  IADD3 R68, PT, PT, R68, 0x80, RZ ;  /* 0x0000008044447810 */ /* 0x000fc80007ffe0ff */
[----:B------:R0:W-:Y:S02]  /*109b0*/  STG.E desc[UR8][R70.64], R3 ;  /* 0x0000000346007986 */ /* 0x0001e4000c101908 */
[----:B0-----:R-:W-:-:S07]  /*109c0*/  IMAD.MOV.U32 R3, RZ, RZ, R69 ;  /* 0x000000ffff037224 */ /* 0x001fce00078e0045 */
.L_x_23093:
[----:B------:R-:W-:Y:S05]  /*109d0*/  BSYNC.RECONVERGENT B0 ;  /* 0x0000000000007941 */ /* 0x000fea0003800200 */
.L_x_23092:
        /* <DEDUP_REMOVED lines=29> */
.L_x_23141:
        /* <DEDUP_REMOVED lines=13> */
.L_x_23143:
[----:B------:R-:W-:Y:S05]  /*10c80*/  BSYNC.RECONVERGENT B2 ;  /* 0x0000000000027941 */ /* 0x000fea0003800200 */
.L_x_23142:
        /* <DEDUP_REMOVED lines=54> */
.L_x_23140:
[----:B------:R-:W-:Y:S05]  /*10ff0*/  BSYNC.RECONVERGENT B1 ;  /* 0x0000000000017941 */ /* 0x000fea0003800200 */
.L_x_23139:
        /* <DEDUP_REMOVED lines=25> */
.L_x_23146:
        /* <DEDUP_REMOVED lines=13> */
.L_x_23148:
[----:B------:R-:W-:Y:S05]  /*11260*/  BSYNC.RECONVERGENT B2 ;  /* 0x0000000000027941 */ /* 0x000fea0003800200 */
.L_x_23147:
        /* <DEDUP_REMOVED lines=53> */
.L_x_23145:
[----:B------:R-:W-:Y:S05]  /*115c0*/  BSYNC.RECONVERGENT B1 ;  /* 0x0000000000017941 */ /* 0x000fea0003800200 */
.L_x_23144:
        /* <DEDUP_REMOVED lines=22> */
.L_x_23151:
        /* <DEDUP_REMOVED lines=13> */
.L_x_23153:
[----:B------:R-:W-:Y:S05]  /*11800*/  BSYNC.RECONVERGENT B2 ;  /* 0x0000000000027941 */ /* 0x000fea0003800200 */
.L_x_23152:
        /* <DEDUP_REMOVED lines=53> */
.L_x_23150:
[----:B------:R-:W-:Y:S05]  /*11b60*/  BSYNC.RECONVERGENT B1 ;  /* 0x0000000000017941 */ /* 0x000fea0003800200 */
.L_x_23149:
        /* <DEDUP_REMOVED lines=22> */
.L_x_23156:
        /* <DEDUP_REMOVED lines=13> */
.L_x_23158:
[----:B------:R-:W-:Y:S05]  /*11da0*/  BSYNC.RECONVERGENT B2 ;  /* 0x0000000000027941 */ /* 0x000fea0003800200 */
.L_x_23157:
        /* <DEDUP_REMOVED lines=53> */
.L_x_23155:
[----:B------:R-:W-:Y:S05]  /*12100*/  BSYNC.RECONVERGENT B1 ;  /* 0x0000000000017941 */ /* 0x000fea0003800200 */
.L_x_23154:
[----:B------:R-:W-:Y:S01]  /*12110*/  I2FP.F32.U32 R3, R71 ;  /* 0x0000004700037245 */ /* 0x000fe20000201000 */
[----:B------:R-:W-:-:S04]  /*12120*/  FMUL.FTZ R59, R59, UR4 ;  /* 0x000000043b3b7c20 */ /* 0x000fc80008410000 */
[----:B------:R-:W-:Y:S01]  /*12130*/  FFMA.FTZ R3, R3, R89, 1.1641532182693481445e-10 ;  /* 0x2f00000003037423 */ /* 0x000fe20000010059 */
[----:B------:R-:W-:-:S04]  /*12140*/  FMUL.FTZ R59, R59, R86 ;  /* 0x000000563b3b7220 */ /* 0x000fc80000410000 */
[----:B------:R-:W-:Y:S01]  /*12150*/  FSETP.GTU.FTZ.AND P4, PT, R3, R87, PT ;  /* 0x000000570300720b */ /* 0x000fe20003f9c000 */
[----:B------:R-:W-:-:S03]  /*12160*/  HADD2.F32 R3, -RZ, R78.H0_H0 ;  /* 0x2000004eff037230 */ /* 0x000fc60000004100 */
[----:B------:R-:W-:Y:S02]  /*12170*/  FSEL R59, R59, RZ, !P4 ;  /* 0x000000ff3b3b7208 */ /* 0x000fe40006000000 */
[----:B------:R-:W-:-:S03]  /*12180*/  PLOP3.LUT P4, PT, P4, PT, PT, 0x8, 0x80 ;  /* 0x000000000080781c */ /* 0x000fc6000278e170 */
[----:B------:R-:W-:Y:S01]  /*12190*/  FFMA.FTZ R59, R59, R3, R35 ;  /* 0x000000033b3b7223 */ /* 0x000fe20000010023 */
[----:B------:R-:W-:Y:S09]  /*121a0*/  BRA `(.L_x_23159) ;  /* 0x0000001400bc7947 */ /* 0x000ff20003800000 */
.L_x_23138:
        /* <DEDUP_REMOVED lines=16> */
.L_x_23162:
        /* <DEDUP_REMOVED lines=13> */
.L_x_23164:
[----:B------:R-:W-:Y:S05]  /*12380*/  BSYNC.RECONVERGENT B2 ;  /* 0x0000000000027941 */ /* 0x000fea0003800200 */
.L_x_23163:
        /* <DEDUP_REMOVED lines=54> */
.L_x_23161:
[----:B------:R-:W-:Y:S05]  /*126f0*/  BSYNC.RECONVERGENT B1 ;  /* 0x0000000000017941 */ /* 0x000fea0003800200 */
.L_x_23160:
        /* <DEDUP_REMOVED lines=25> */
.L_x_23167:
        /* <DEDUP_REMOVED lines=13> */
.L_x_23169:
[----:B------:R-:W-:Y:S05]  /*12960*/  BSYNC.RECONVERGENT B2 ;  /* 0x0000000000027941 */ /* 0x000fea0003800200 */
.L_x_23168:
        /* <DEDUP_REMOVED lines=53> */
.L_x_23166:
[----:B------:R-:W-:Y:S05]  /*12cc0*/  BSYNC.RECONVERGENT B1 ;  /* 0x0000000000017941 */ /* 0x000fea0003800200 */
.L_x_23165:
        /* <DEDUP_REMOVED lines=8> */
[----:B------:R-:W-:-:S03]  /*12d50*/  HADD2.F32 R3, -RZ, R78.H1_H1 ;  /* 0x3000004eff037230 */ /* 0x000fc60000004100 */
        /* <DEDUP_REMOVED lines=13> */
.L_x_23172:
        /* <DEDUP_REMOVED lines=13> */
.L_x_23174:
[----:B------:R-:W-:Y:S05]  /*12f00*/  BSYNC.RECONVERGENT B2 ;  /* 0x0000000000027941 */ /* 0x000fea0003800200 */
.L_x_23173:
        /* <DEDUP_REMOVED lines=53> */
.L_x_23171:
[----:B------:R-:W-:Y:S05]  /*13260*/  BSYNC.RECONVERGENT B1 ;  /* 0x0000000000017941 */ /* 0x000fea0003800200 */
.L_x_23170:
        /* <DEDUP_REMOVED lines=22> */
.L_x_23177:
        /* <DEDUP_REMOVED lines=13> */
.L_x_23179:
[----:B------:R-:W-:Y:S05]  /*134a0*/  BSYNC.RECONVERGENT B2 ;  /* 0x0000000000027941 */ /* 0x000fea0003800200 */
.L_x_23178:
        /* <DEDUP_REMOVED lines=53> */
.L_x_23176:
[----:B------:R-:W-:Y:S05]  /*13800*/  BSYNC.RECONVERGENT B1 ;  /* 0x0000000000017941 */ /* 0x000fea0003800200 */
.L_x_23175:
        /* <DEDUP_REMOVED lines=8> */
[----:B------:R-:W-:-:S10]  /*13890*/  FMUL.FTZ R59, R3, R59 ;  /* 0x0000003b033b7220 */ /* 0x000fd40000410000 */
.L_x_23159:
[----:B------:R-:W0:Y:S01]  /*138a0*/  LDC.64 R70, c[0x0][0x3a8] ;  /* 0x0000ea00ff467b82 */ /* 0x000e220000000a00 */
[----:B------:R-:W-:Y:S02]  /*138b0*/  SEL R3, RZ, 0x1000000, !P4 ;  /* 0x01000000ff037807 */ /* 0x000fe40006000000 */
[----:B------:R-:W-:Y:S02]  /*138c0*/  SEL R86, RZ, 0x10000, !P3 ;  /* 0x00010000ff567807 */ /* 0x000fe40005800000 */
[----:B------:R-:W-:-:S03]  /*138d0*/  SEL R87, RZ, 0x100, !P2 ;  /* 0x00000100ff577807 */ /* 0x000fc60005000000 */
[----:B------:R-:W1:Y:S01]  /*138e0*/  LDC.64 R74, c[0x0][0x3b0] ;  /* 0x0000ec00ff4a7b82 */ /* 0x000e620000000a00 */
[----:B------:R-:W-:Y:S01]  /*138f0*/  IADD3 R3, PT, PT, R87, R3, R86 ;  /* 0x0000000357037210 */ /* 0x000fe20007ffe056 */
[----:B0-----:R-:W-:-:S05]  /*13900*/  IMAD.WIDE.U32 R70, R68, 0x10, R70 ;  /* 0x0000001044467825 */ /* 0x001fca00078e0046 */
[----:B------:R0:W-:Y:S02]  /*13910*/  STG.E.128 desc[UR8][R70.64], R56 ;  /* 0x0000003846007986 */ /* 0x0001e4000c101d08 */
[----:B0-----:R-:W-:-:S05]  /*13920*/  SEL R70, RZ, 0x1, !P1 ;  /* 0x00000001ff467807 */ /* 0x001fca0004800000 */
[----:B------:R-:W-:Y:S02]  /*13930*/  IMAD.IADD R3, R3, 0x1, R70 ;  /* 0x0000000103037824 */ /* 0x000fe400078e0246 */
[----:B-1----:R-:W-:-:S04]  /*13940*/  IMAD.WIDE.U32 R70, R68, 0x4, R74 ;  /* 0x0000000444467825 */ /* 0x002fc800078e004a */
[----:B------:R-:W-:Y:S01]  /*13950*/  VIADD R68, R68, 0x80 ;  /* 0x0000008044447836 */ /* 0x000fe20000000000 */
[----:B------:R0:W-:Y:S02]  /*13960*/  STG.E desc[UR8][R70.64], R3 ;  /* 0x0000000346007986 */ /* 0x0001e4000c101908 */
[----:B0-----:R-:W-:-:S07]  /*13970*/  MOV R3, R69 ;  /* 0x0000004500037202 */ /* 0x001fce0000000f00 */
.L_x_23137:
[----:B------:R-:W-:Y:S05]  /*13980*/  BSYNC.RECONVERGENT B0 ;  /* 0x0000000000007941 */ /* 0x000fea0003800200 */
.L_x_23136:
        /* <DEDUP_REMOVED lines=29> */
.L_x_23185:
        /* <DEDUP_REMOVED lines=13> */
.L_x_23187:
[----:B------:R-:W-:Y:S05]  /*13c30*/  BSYNC.RECONVERGENT B2 ;  /* 0x0000000000027941 */ /* 0x000fea0003800200 */
.L_x_23186:
        /* <DEDUP_REMOVED lines=54> */
.L_x_23184:
[----:B------:R-:W-:Y:S05]  /*13fa0*/  BSYNC.RECONVERGENT B1 ;  /* 0x0000000000017941 */ /* 0x000fea0003800200 */
.L_x_23183:
        /* <DEDUP_REMOVED lines=25> */
.L_x_23190:
        /* <DEDUP_REMOVED lines=13> */
.L_x_23192:
[----:B------:R-:W-:Y:S05]  /*14210*/  BSYNC.RECONVERGENT B2 ;  /* 0x0000000000027941 */ /* 0x000fea0003800200 */
.L_x_23191:
        /* <DEDUP_REMOVED lines=53> */
.L_x_23189:
[----:B------:R-:W-:Y:S05]  /*14570*/  BSYNC.RECONVERGENT B1 ;  /* 0x0000000000017941 */ /* 0x000fea0003800200 */
.L_x_23188:
        /* <DEDUP_REMOVED lines=22> */
.L_x_23195:
        /* <DEDUP_REMOVED lines=13> */
.L_x_23197:
[----:B------:R-:W-:Y:S05]  /*147b0*/  BSYNC.RECONVERGENT B2 ;  /* 0x0000000000027941 */ /* 0x000fea0003800200 */
.L_x_23196:
        /* <DEDUP_REMOVED lines=53> */
.L_x_23194:
[----:B------:R-:W-:Y:S05]  /*14b10*/  BSYNC.RECONVERGENT B1 ;  /* 0x0000000000017941 */ /* 0x000fea0003800200 */
.L_x_23193:
        /* <DEDUP_REMOVED lines=22> */
.L_x_23200:
        /* <DEDUP_REMOVED lines=13> */
.L_x_23202:
[----:B------:R-:W-:Y:S05]  /*14d50*/  BSYNC.RECONVERGENT B2 ;  /* 0x0000000000027941 */ /* 0x000fea0003800200 */
.L_x_23201:
        /* <DEDUP_REMOVED lines=53> */
.L_x_23199:
[----:B------:R-:W-:Y:S05]  /*150b0*/  BSYNC.RECONVERGENT B1 ;  /* 0x0000000000017941 */ /* 0x000fea0003800200 */
.L_x_23198:
        /* <DEDUP_REMOVED lines=10> */
.L_x_23182:
        /* <DEDUP_REMOVED lines=16> */
.L_x_23206:
        /* <DEDUP_REMOVED lines=13> */
.L_x_23208:
[----:B------:R-:W-:Y:S05]  /*15330*/  BSYNC.RECONVERGENT B2 ;  /* 0x0000000000027941 */ /* 0x000fea0003800200 */
.L_x_23207:
        /* <DEDUP_REMOVED lines=54> */
.L_x_23205:
[----:B------:R-:W-:Y:S05]  /*156a0*/  BSYNC.RECONVERGENT B1 ;  /* 0x0000000000017941 */ /* 0x000fea0003800200 */
.L_x_23204:
        /* <DEDUP_REMOVED lines=25> */
.L_x_23211:
        /* <DEDUP_REMOVED lines=13> */
.L_x_23213:
[----:B------:R-:W-:Y:S05]  /*15910*/  BSYNC.RECONVERGENT B2 ;  /* 0x0000000000027941 */ /* 0x000fea0003800200 */
.L_x_23212:
        /* <DEDUP_REMOVED lines=53> */
.L_x_23210:
[----:B------:R-:W-:Y:S05]  /*15c70*/  BSYNC.RECONVERGENT B1 ;  /* 0x0000000000017941 */ /* 0x000fea0003800200 */
.L_x_23209:
        /* <DEDUP_REMOVED lines=22> */
.L_x_23216:
        /* <DEDUP_REMOVED lines=13> */
.L_x_23218:
[----:B------:R-:W-:Y:S05]  /*15eb0*/  BSYNC.RECONVERGENT B2 ;  /* 0x0000000000027941 */ /* 0x000fea0003800200 */
.L_x_23217:
        /* <DEDUP_REMOVED lines=53> */
.L_x_23215:
[----:B------:R-:W-:Y:S05]  /*16210*/  BSYNC.RECONVERGENT B1 ;  /* 0x0000000000017941 */ /* 0x000fea0003800200 */
.L_x_23214:
        /* <DEDUP_REMOVED lines=22> */
.L_x_23221:
        /* <DEDUP_REMOVED lines=13> */
.L_x_23223:
[----:B------:R-:W-:Y:S05]  /*16450*/  BSYNC.RECONVERGENT B2 ;  /* 0x0000000000027941 */ /* 0x000fea0003800200 */
.L_x_23222:
        /* <DEDUP_REMOVED lines=53> */
.L_x_23220:
[----:B------:R-:W-:Y:S05]  /*167b0*/  BSYNC.RECONVERGENT B1 ;  /* 0x0000000000017941 */ /* 0x000fea0003800200 */
.L_x_23219:
        /* <DEDUP_REMOVED lines=9> */
.L_x_23203:
[----:B------:R-:W0:Y:S01]  /*16850*/  LDC.64 R70, c[0x0][0x3a8] ;  /* 0x0000ea00ff467b82 */ /* 0x000e220000000a00 */
[----:B------:R-:W-:Y:S02]  /*16860*/  SEL R75, RZ, 0x1000000, !P4 ;  /* 0x01000000ff4b7807 */ /* 0x000fe40006000000 */
[----:B------:R-:W-:Y:S02]  /*16870*/  SEL R86, RZ, 0x10000, !P3 ;  /* 0x00010000ff567807 */ /* 0x000fe40005800000 */
[----:B------:R-:W-:Y:S02]  /*16880*/  SEL R74, RZ, 0x100, !P2 ;  /* 0x00000100ff4a7807 */ /* 0x000fe40005000000 */
[----:B------:R-:W-:Y:S01]  /*16890*/  SEL R3, RZ, 0x1, !P1 ;  /* 0x00000001ff037807 */ /* 0x000fe20004800000 */
[----:B------:R-:W1:Y:S01]  /*168a0*/  LDC.64 R108, c[0x0][0x3b0] ;  /* 0x0000ec00ff6c7b82 */ /* 0x000e620000000a00 */
[----:B------:R-:W-:-:S04]  /*168b0*/  IADD3 R74, PT, PT, R74, R75, R86 ;  /* 0x0000004b4a4a7210 */ /* 0x000fc80007ffe056 */
[----:B------:R-:W-:Y:S01]  /*168c0*/  IADD3 R3, PT, PT, R74, R3, RZ ;  /* 0x000000034a037210 */ /* 0x000fe20007ffe0ff */
[----:B0-----:R-:W-:-:S05]  /*168d0*/  IMAD.WIDE.U32 R70, R68, 0x10, R70 ;  /* 0x0000001044467825 */ /* 0x001fca00078e0046 */
[----:B------:R1:W-:Y:S02]  /*168e0*/  STG.E.128 desc[UR8][R70.64], R60 ;  /* 0x0000003c46007986 */ /* 0x0003e4000c101d08 */
[C---:B-1----:R-:W-:Y:S01]  /*168f0*/  IMAD.WIDE.U32 R70, R68.reuse, 0x4, R108 ;  /* 0x0000000444467825 */ /* 0x042fe200078e006c */
[----:B------:R-:W-:-:S04]  /*16900*/  IADD3 R68, PT, PT, R68, 0x80, RZ ;  /* 0x0000008044447810 */ /* 0x000fc80007ffe0ff */
[----:B------:R0:W-:Y:S02]  /*16910*/  STG.E desc[UR8][R70.64], R3 ;  /* 0x0000000346007986 */ /* 0x0001e4000c101908 */
[----:B0-----:R-:W-:-:S07]  /*16920*/  IMAD.MOV.U32 R3, RZ, RZ, R69 ;  /* 0x000000ffff037224 */ /* 0x001fce00078e0045 */
.L_x_23181:
[----:B------:R-:W-:Y:S05]  /*16930*/  BSYNC.RECONVERGENT B0 ;  /* 0x0000000000007941 */ /* 0x000fea0003800200 */
.L_x_23180:
[----:B------:R-:W-:Y:S01]  /*16940*/  ISETP.GE.U32.AND P1, PT, R10, 0x400, PT ;  /* 0x000004000a00780c */ /* 0x000fe20003f26070 */
[----:B------:R-:W-:-:S12]  /*16950*/  BSSY.RECONVERGENT B0, `(.L_x_23224) ;  /* 0x00002f5000007945 */ /* 0x000fd80003800200 */
        /* <DEDUP_REMOVED lines=26> */
.L_x_23229:
        /* <DEDUP_REMOVED lines=13> */
.L_x_23231:
[----:B------:R-:W-:Y:S05]  /*16bd0*/  BSYNC.RECONVERGENT B2 ;  /* 0x0000000000027941 */ /* 0x000fea0003800200 */
.L_x_23230:
        /* <DEDUP_REMOVED lines=53> */
.L_x_23228:
[----:B------:R-:W-:Y:S05]  /*16f30*/  BSYNC.RECONVERGENT B1 ;  /* 0x0000000000017941 */ /* 0x000fea0003800200 */
.L_x_23227:
        /* <DEDUP_REMOVED lines=25> */
.L_x_23234:
        /* <DEDUP_REMOVED lines=13> */
.L_x_23236:
[----:B------:R-:W-:Y:S05]  /*171a0*/  BSYNC.RECONVERGENT B2 ;  /* 0x0000000000027941 */ /* 0x000fea0003800200 */
.L_x_23235:
        /* <DEDUP_REMOVED lines=53> */
.L_x_23233:
[----:B------:R-:W-:Y:S05]  /*17500*/  BSYNC.RECONVERGENT B1 ;  /* 0x0000000000017941 */ /* 0x000fea0003800200 */
.L_x_23232:
        /* <DEDUP_REMOVED lines=22> */
.L_x_23239:
        /* <DEDUP_REMOVED lines=13> */
.L_x_23241:
[----:B------:R-:W-:Y:S05]  /*17740*/  BSYNC.RECONVERGENT B2 ;  /* 0x0000000000027941 */ /* 0x000fea0003800200 */
.L_x_23240:
        /* <DEDUP_REMOVED lines=53> */
.L_x_23238:
[----:B------:R-:W-:Y:S05]  /*17aa0*/  BSYNC.RECONVERGENT B1 ;  /* 0x0000000000017941 */ /* 0x000fea0003800200 */
.L_x_23237:
        /* <DEDUP_REMOVED lines=22> */
.L_x_23244:
        /* <DEDUP_REMOVED lines=13> */
.L_x_23246:
[----:B------:R-:W-:Y:S05]  /*17ce0*/  BSYNC.RECONVERGENT B2 ;  /* 0x0000000000027941 */ /* 0x000fea0003800200 */
.L_x_23245:
        /* <DEDUP_REMOVED lines=53> */
.L_x_23243:
[----:B------:R-:W-:Y:S05]  /*18040*/  BSYNC.RECONVERGENT B1 ;  /* 0x0000000000017941 */ /* 0x000fea0003800200 */
.L_x_23242:
        /* <DEDUP_REMOVED lines=10> */
.L_x_23226:
        /* <DEDUP_REMOVED lines=16> */
.L_x_23250:
        /* <DEDUP_REMOVED lines=13> */
.L_x_23252:
[----:B------:R-:W-:Y:S05]  /*182c0*/  BSYNC.RECONVERGENT B2 ;  /* 0x0000000000027941 */ /* 0x000fea0003800200 */
.L_x_23251:
        /* <DEDUP_REMOVED lines=53> */
.L_x_23249:
[----:B------:R-:W-:Y:S05]  /*18620*/  BSYNC.RECONVERGENT B1 ;  /* 0x0000000000017941 */ /* 0x000fea0003800200 */
.L_x_23248:
        /* <DEDUP_REMOVED lines=25> */
.L_x_23255:
        /* <DEDUP_REMOVED lines=13> */
.L_x_23257:
[----:B------:R-:W-:Y:S05]  /*18890*/  BSYNC.RECONVERGENT B2 ;  /* 0x0000000000027941 */ /* 0x000fea0003800200 */
.L_x_23256:
        /* <DEDUP_REMOVED lines=53> */
.L_x_23254:
[----:B------:R-:W-:Y:S05]  /*18bf0*/  BSYNC.RECONVERGENT B1 ;  /* 0x0000000000017941 */ /* 0x000fea0003800200 */
.L_x_23253:
        /* <DEDUP_REMOVED lines=22> */
.L_x_23260:
        /* <DEDUP_REMOVED lines=13> */
.L_x_23262:
[----:B------:R-:W-:Y:S05]  /*18e30*/  BSYNC.RECONVERGENT B2 ;  /* 0x0000000000027941 */ /* 0x000fea0003800200 */
.L_x_23261:
        /* <DEDUP_REMOVED lines=53> */
.L_x_23259:
[----:B------:R-:W-:Y:S05]  /*19190*/  BSYNC.RECONVERGENT B1 ;  /* 0x0000000000017941 */ /* 0x000fea0003800200 */
.L_x_23258:
        /* <DEDUP_REMOVED lines=22> */
.L_x_23265:
        /* <DEDUP_REMOVED lines=13> */
.L_x_23267:
[----:B------:R-:W-:Y:S05]  /*193d0*/  BSYNC.RECONVERGENT B2 ;  /* 0x0000000000027941 */ /* 0x000fea0003800200 */
.L_x_23266:
        /* <DEDUP_REMOVED lines=53> */
.L_x_23264:
[----:B------:R-:W-:Y:S05]  /*19730*/  BSYNC.RECONVERGENT B1 ;  /* 0x0000000000017941 */ /* 0x000fea0003800200 */
.L_x_23263:
        /* <DEDUP_REMOVED lines=9> */
.L_x_23247:
[----:B------:R-:W0:Y:S01]  /*197d0*/  LDC.64 R70, c[0x0][0x3a8] ;  /* 0x0000ea00ff467b82 */ /* 0x000e220000000a00 */
[----:B------:R-:W-:Y:S02]  /*197e0*/  SEL R69, RZ, 0x1000000, !P5 ;  /* 0x01000000ff457807 */ /* 0x000fe40006800000 */
[----:B------:R-:W-:Y:S02]  /*197f0*/  SEL R75, RZ, 0x10000, !P4 ;  /* 0x00010000ff4b7807 */ /* 0x000fe40006000000 */
[----:B------:R-:W-:Y:S02]  /*19800*/  SEL R74, RZ, 0x100, !P3 ;  /* 0x00000100ff4a7807 */ /* 0x000fe40005800000 */
[----:B------:R-:W-:Y:S01]  /*19810*/  SEL R3, RZ, 0x1, !P2 ;  /* 0x00000001ff037807 */ /* 0x000fe20005000000 */
[----:B------:R-:W1:Y:S01]  /*19820*/  LDC.64 R108, c[0x0][0x3b0] ;  /* 0x0000ec00ff6c7b82 */ /* 0x000e620000000a00 */
[----:B------:R-:W-:-:S05]  /*19830*/  IADD3 R74, PT, PT, R74, R69, R75 ;  /* 0x000000454a4a7210 */ /* 0x000fca0007ffe04b */
[----:B------:R-:W-:Y:S02]  /*19840*/  IMAD.IADD R3, R74, 0x1, R3 ;  /* 0x000000014a037824 */ /* 0x000fe400078e0203 */
[----:B0-----:R-:W-:-:S05]  /*19850*/  IMAD.WIDE.U32 R70, R68, 0x10, R70 ;  /* 0x0000001044467825 */ /* 0x001fca00078e0046 */
[----:B------:R-:W-:Y:S01]  /*19860*/  STG.E.128 desc[UR8][R70.64], R64 ;  /* 0x0000004046007986 */ /* 0x000fe2000c101d08 */
[----:B-1----:R-:W-:-:S05]  /*19870*/  IMAD.WIDE.U32 R68, R68, 0x4, R108 ;  /* 0x0000000444447825 */ /* 0x002fca00078e006c */
[----:B------:R0:W-:Y:S02]  /*19880*/  STG.E desc[UR8][R68.64], R3 ;  /* 0x0000000344007986 */ /* 0x0001e4000c101908 */
[----:B0-----:R-:W-:-:S07]  /*19890*/  MOV R3, R86 ;  /* 0x0000005600037202 */ /* 0x001fce0000000f00 */
.L_x_23225:
[----:B------:R-:W-:Y:S05]  /*198a0*/  BSYNC.RECONVERGENT B0 ;  /* 0x0000000000007941 */ /* 0x000fea0003800200 */
.L_x_23224:
[----:B------:R-:W-:Y:S01]  /*198b0*/  FADD.FTZ R68, RZ, R36 ;  /* 0x00000024ff447221 */ /* 0x000fe20000010000 */
[C---:B------:R-:W-:Y:S01]  /*198c0*/  ISETP.GT.U32.AND P2, PT, R10.reuse, 0xff, PT ;  /* 0x000000ff0a00780c */ /* 0x040fe20003f44070 */
[----:B------:R-:W0:Y:S01]  /*198d0*/  S2R R108, SR_TID.X ;  /* 0x00000000006c7919 */ /* 0x000e220000002100 */
[C---:B------:R-:W-:Y:S01]  /*198e0*/  ISETP.GT.U32.AND P6, PT, R10.reuse, 0x17f, PT ;  /* 0x0000017f0a00780c */ /* 0x040fe20003fc4070 */
[----:B------:R-:W-:Y:S01]  /*198f0*/  FADD.FTZ R68, R37, R68 ;  /* 0x0000004425447221 */ /* 0x000fe20000010000 */
[C---:B------:R-:W-:Y:S01]  /*19900*/  ISETP.GT.U32.AND P5, PT, R10.reuse, 0x1ff, PT ;  /* 0x000001ff0a00780c */ /* 0x040fe20003fa4070 */
[----:B------:R-:W-:Y:S01]  /*19910*/  BSSY.RECONVERGENT B0, `(.L_x_23268) ;  /* 0x0000087000007945 */ /* 0x000fe20003800200 */
[----:B------:R-:W-:Y:S01]  /*19920*/  ISETP.GT.U32.AND P4, PT, R10, 0x27f, PT ;  /* 0x0000027f0a00780c */ /* 0x000fe20003f84070 */
[----:B------:R-:W-:Y:S01]  /*19930*/  FADD.FTZ R68, R38, R68 ;  /* 0x0000004426447221 */ /* 0x000fe20000010000 */
[C---:B------:R-:W-:Y:S02]  /*19940*/  ISETP.GT.U32.AND P3, PT, R10.reuse, 0x2ff, PT ;  /* 0x000002ff0a00780c */ /* 0x040fe40003f64070 */
[----:B------:R-:W-:Y:S01]  /*19950*/  P2R R69, PR, RZ, 0x2 ;  /* 0x00000002ff457803 */ /* 0x000fe20000000000 */
[----:B------:R-:W-:Y:S01]  /*19960*/  FADD.FTZ R68, R39, R68 ;  /* 0x0000004427447221 */ /* 0x000fe20000010000 */
[----:B------:R-:W-:-:S04]  /*19970*/  ISETP.GT.U32.AND P1, PT, R10, 0x37f, PT ;  /* 0x0000037f0a00780c */ /* 0x000fc80003f24070 */
        /* <DEDUP_REMOVED lines=118> */
[----:B-1----:R-:W-:Y:S01]  /*1a0e0*/  FADD.FTZ R69, R69, R70 ;  /* 0x0000004645457221 */ /* 0x002fe20000010000 */
[----:B0-----:R-:W-:-:S13]  /*1a0f0*/  LOP3.LUT P2, R70, R108, 0x1f, RZ, 0xc0, !PT ;  /* 0x0000001f6c467812 */ /* 0x001fda000784c0ff */
        /* <DEDUP_REMOVED lines=8> */
.L_x_23269:
[----:B------:R-:W-:Y:S05]  /*1a180*/  BSYNC.RECONVERGENT B0 ;  /* 0x0000000000007941 */ /* 0x000fea0003800200 */
.L_x_23268:
[----:B------:R-:W-:Y:S01]  /*1a190*/  BAR.SYNC.DEFER_BLOCKING 0x0 ;  /* 0x0000000000007b1d */ /* 0x000fe20000010000 */
[----:B------:R-:W-:Y:S01]  /*1a1a0*/  ISETP.GT.U32.AND P2, PT, R70, 0x3, PT ;  /* 0x000000034600780c */ /* 0x000fe20003f44070 */
[----:B------:R-:W-:Y:S01]  /*1a1b0*/  IMAD.MOV.U32 R75, RZ, RZ, RZ ;  /* 0x000000ffff4b7224 */ /* 0x000fe200078e00ff */
[----:B0-----:R-:W-:-:S03]  /*1a1c0*/  CS2R R68, SRZ ;  /* 0x0000000000447805 */ /* 0x001fc6000001ff00 */
[----:B------:R-:W-:Y:S08]  /*1a1d0*/  BSSY.RECONVERGENT B0, `(.L_x_23270) ;  /* 0x000000a000007945 */ /* 0x000ff00003800200 */
        /* <DEDUP_REMOVED lines=9> */
.L_x_23271:
[----:B------:R-:W-:Y:S05]  /*1a270*/  BSYNC.RECONVERGENT B0 ;  /* 0x0000000000007941 */ /* 0x000fea0003800200 */
.L_x_23270:
[----:B------:R-:W1:Y:S01]  /*1a280*/  SHFL.DOWN PT, R74, R75, 0x2, 0x1f ;  /* 0x08401f004b4a7f89 */ /* 0x000e6200000e0000 */
[----:B------:R-:W-:Y:S01]  /*1a290*/  ISETP.NE.AND P2, PT, RZ, UR23, PT ;  /* 0x00000017ff007c0c */ /* 0x000fe2000bf45270 */
[----:B------:R-:W-:Y:S02]  /*1a2a0*/  BSSY.RECONVERGENT B0, `(.L_x_23272) ;  /* 0x000004e000007945 */ /* 0x000fe40003800200 */
[----:B0-----:R-:W0:Y:S01]  /*1a2b0*/  SHFL.DOWN PT, R86, R68, 0x2, 0x1f ;  /* 0x08401f0044567f89 */ /* 0x001e2200000e0000 */
[----:B-1----:R-:W-:Y:S02]  /*1a2c0*/  IADD3 R71, PT, PT, R74, R75, RZ ;  /* 0x0000004b4a477210 */ /* 0x002fe40007ffe0ff */
[----:B------:R-:W-:Y:S02]  /*1a2d0*/  I2FP.F32.S32 R74, R74 ;  /* 0x0000004a004a7245 */ /* 0x000fe40000201400 */
[----:B------:R-:W-:Y:S01]  /*1a2e0*/  I2FP.F32.S32 R106, R71 ;  /* 0x00000047006a7245 */ /* 0x000fe20000201400 */
[----:B------:R-:W1:Y:S01]  /*1a2f0*/  SHFL.DOWN PT, R105, R71, 0x1, 0x1f ;  /* 0x08201f0047697f89 */ /* 0x000e6200000e0000 */
[----:B------:R-:W-:Y:S01]  /*1a300*/  I2FP.F32.S32 R75, R75 ;  /* 0x0000004b004b7245 */ /* 0x000fe20000201400 */
[C---:B0-----:R-:W-:Y:S01]  /*1a310*/  FMUL.FTZ R87, R86.reuse, R74 ;  /* 0x0000004a56577220 */ /* 0x041fe20000410000 */
[----:B------:R-:W0:Y:S03]  /*1a320*/  MUFU.RCP R70, R106 ;  /* 0x0000006a00467308 */ /* 0x000e260000001000 */
[----:B------:R-:W-:Y:S01]  /*1a330*/  FFMA.FTZ R87, R75, R68, R87 ;  /* 0x000000444b577223 */ /* 0x000fe20000010057 */
[----:B------:R-:W-:-:S04]  /*1a340*/  FADD.FTZ R68, -R86, R68 ;  /* 0x0000004456447221 */ /* 0x000fc80000010100 */
[----:B------:R-:W-:-:S04]  /*1a350*/  FMUL.FTZ R68, R68, R68 ;  /* 0x0000004444447220 */ /* 0x000fc80000410000 */
[----:B------:R-:W-:Y:S02]  /*1a360*/  FMUL.FTZ R68, R68, R75 ;  /* 0x0000004b44447220 */ /* 0x000fe40000410000 */
[----:B------:R-:W2:Y:S02]  /*1a370*/  SHFL.DOWN PT, R75, R69, 0x2, 0x1f ;  /* 0x08401f00454b7f89 */ /* 0x000ea400000e0000 */
[----:B------:R-:W-:Y:S01]  /*1a380*/  FMUL.FTZ R68, R68, R74 ;  /* 0x0000004a44447220 */ /* 0x000fe20000410000 */
[----:B0-----:R-:W-:Y:S01]  /*1a390*/  FMUL.FTZ R100, R70, R87 ;  /* 0x0000005746647220 */ /* 0x001fe20000410000 */
[----:B-1----:R-:W-:Y:S01]  /*1a3a0*/  IMAD.IADD R71, R71, 0x1, R105 ;  /* 0x0000000147477824 */ /* 0x002fe200078e0269 */
[----:B------:R-:W-:-:S03]  /*1a3b0*/  I2FP.F32.S32 R105, R105 ;  /* 0x0000006900697245 */ /* 0x000fc60000201400 */
[----:B------:R-:W0:Y:S01]  /*1a3c0*/  SHFL.DOWN PT, R87, R100, 0x1, 0x1f ;  /* 0x08201f0064577f89 */ /* 0x000e2200000e0000 */
[----:B------:R-:W-:-:S06]  /*1a3d0*/  I2FP.F32.S32 R71, R71 ;  /* 0x0000004700477245 */ /* 0x000fcc0000201400 */
[----:B------:R-:W1:Y:S01]  /*1a3e0*/  MUFU.RCP R71, R71 ;  /* 0x0000004700477308 */ /* 0x000e620000001000 */
[----:B--2---:R-:W-:-:S04]  /*1a3f0*/  FADD.FTZ R69, R75, R69 ;  /* 0x000000454b457221 */ /* 0x004fc80000010000 */
[----:B------:R-:W-:Y:S01]  /*1a400*/  FFMA.FTZ R68, R70, R68, R69 ;  /* 0x0000004446447223 */ /* 0x000fe20000010045 */
[----:B0-----:R-:W-:-:S04]  /*1a410*/  FMUL.FTZ R86, R87, R105 ;  /* 0x0000006957567220 */ /* 0x001fc80000410000 */
[----:B------:R-:W0:Y:S01]  /*1a420*/  SHFL.DOWN PT, R69, R68, 0x1, 0x1f ;  /* 0x08201f0044457f89 */ /* 0x000e2200000e0000 */
[----:B------:R-:W-:Y:S01]  /*1a430*/  FADD.FTZ R87, R100, -R87 ;  /* 0x8000005764577221 */ /* 0x000fe20000010000 */
[----:B------:R-:W-:-:S03]  /*1a440*/  FFMA.FTZ R86, R106, R100, R86 ;  /* 0x000000646a567223 */ /* 0x000fc60000010056 */
[----:B------:R-:W-:Y:S01]  /*1a450*/  FMUL.FTZ R87, R87, R87 ;  /* 0x0000005757577220 */ /* 0x000fe20000410000 */
[----:B-1----:R-:W-:-:S03]  /*1a460*/  FMUL.FTZ R86, R71, R86 ;  /* 0x0000005647567220 */ /* 0x002fc60000410000 */
[----:B------:R-:W-:-:S03]  /*1a470*/  FMUL.FTZ R87, R106, R87 ;  /* 0x000000576a577220 */ /* 0x000fc60000410000 */
[----:B------:R-:W1:Y:S01]  /*1a480*/  SHFL.IDX PT, R86, R86, RZ, 0x1f ;  /* 0x00001fff56567589 */ /* 0x000e6200000e0000 */
[----:B------:R-:W-:Y:S01]  /*1a490*/  FMUL.FTZ R87, R87, R105 ;  /* 0x0000006957577220 */ /* 0x000fe20000410000 */
[----:B0-----:R-:W-:Y:S02]  /*1a4a0*/  FADD.FTZ R69, R68, R69 ;  /* 0x0000004544457221 */ /* 0x001fe40000010000 */
[----:B------:R-:W0:Y:S02]  /*1a4b0*/  LDC R68, c[0x0][0x448] ;  /* 0x00011200ff447b82 */ /* 0x000e240000000800 */
[----:B------:R-:W-:-:S06]  /*1a4c0*/  FFMA.FTZ R87, R71, R87, R69 ;  /* 0x0000005747577223 */ /* 0x000fcc0000010045 */
[----:B------:R-:W0:Y:S01]  /*1a4d0*/  SHFL.IDX PT, R87, R87, RZ, 0x1f ;  /* 0x00001fff57577589 */ /* 0x000e2200000e0000 */
[C---:B-1----:R-:W-:Y:S01]  /*1a4e0*/  FMUL.FTZ R75, R86.reuse, R86 ;  /* 0x00000056564b7220 */ /* 0x042fe20000410000 */
[----:B------:R-:W-:-:S04]  /*1a4f0*/  FSEL R74, R86, RZ, !P2 ;  /* 0x000000ff564a7208 */ /* 0x000fc80005000000 */
[----:B------:R-:W-:Y:S02]  /*1a500*/  FSEL R75, R75, RZ, P2 ;  /* 0x000000ff4b4b7208 */ /* 0x000fe40001000000 */
[----:B------:R-:W-:-:S13]  /*1a510*/  ISETP.NE.AND P2, PT, R108, RZ, PT ;  /* 0x000000ff6c00720c */ /* 0x000fda0003f45270 */
[----:B------:R-:W1:Y:S01]  /*1a520*/  @!P2 LDC.64 R70, c[0x0][0x3c0] ;  /* 0x0000f000ff46ab82 */ /* 0x000e620000000a00 */
[----:B0-----:R-:W-:-:S04]  /*1a530*/  FFMA.FTZ R87, R87, UR24, R68 ;  /* 0x0000001857577c23 */ /* 0x001fc80008010044 */
[----:B------:R-:W-:Y:S01]  /*1a540*/  FADD.FTZ R75, R87, R75 ;  /* 0x0000004b574b7221 */ /* 0x000fe20000010000 */
[----:B------:R-:W-:Y:S02]  /*1a550*/  MOV R87, UR14 ;  /* 0x0000000e00577c02 */ /* 0x000fe40008000f00 */
[----:B------:R-:W0:Y:S03]  /*1a560*/  @!P2 LDC.64 R68, c[0x0][0x3c8] ;  /* 0x0000f200ff44ab82 */ /* 0x000e260000000a00 */
[----:B------:R-:W2:Y:S01]  /*1a570*/  MUFU.RSQ R75, R75 ;  /* 0x0000004b004b7308 */ /* 0x000ea20000001400 */
[----:B-1----:R-:W-:-:S05]  /*1a580*/  @!P2 IMAD.WIDE R70, R87, 0x4, R70 ;  /* 0x000000045746a825 */ /* 0x002fca00078e0246 */
[----:B------:R1:W-:Y:S02]  /*1a590*/  @!P2 STG.E desc[UR8][R70.64], R86 ;  /* 0x000000564600a986 */ /* 0x0003e4000c101908 */
[----:B-1----:R-:W-:-:S04]  /*1a5a0*/  IMAD.U32 R70, RZ, RZ, UR14 ;  /* 0x0000000eff467e24 */ /* 0x002fc8000f8e00ff */
[----:B0-----:R-:W-:-:S05]  /*1a5b0*/  @!P2 IMAD.WIDE R68, R70, 0x4, R68 ;  /* 0x000000044644a825 */ /* 0x001fca00078e0244 */
[----:B--2---:R0:W-:Y:S01]  /*1a5c0*/  @!P2 STG.E desc[UR8][R68.64], R75 ;  /* 0x0000004b4400a986 */ /* 0x0041e2000c101908 */
[----:B------:R-:W-:Y:S05]  /*1a5d0*/  @!P0 BRA `(.L_x_23273) ;  /* 0x0000000000688947 */ /* 0x000fea0003800000 */
[----:B------:R-:W2:Y:S04]  /*1a5e0*/  LDL.S16 R108, [R1+0xa] ;  /* 0x00000a00016c7983 */ /* 0x000ea80000100600 */
[----:B------:R-:W3:Y:S01]  /*1a5f0*/  LDL.S16 R100, [R1+0x8] ;  /* 0x0000080001647983 */ /* 0x000ee20000100600 */
[--C-:B------:R-:W-:Y:S01]  /*1a600*/  FADD.FTZ R71, R36, -R74.reuse ;  /* 0x8000004a24477221 */ /* 0x100fe20000010000 */
[----:B------:R-:W-:Y:S02]  /*1a610*/  HADD2.F32 R70, -RZ, R30.H0_H0 ;  /* 0x2000001eff467230 */ /* 0x000fe40000004100 */
[----:B0-----:R-:W-:Y:S01]  /*1a620*/  FADD.FTZ R69, R37, -R74 ;  /* 0x8000004a25457221 */ /* 0x001fe20000010000 */
[----:B------:R-:W-:Y:S02]  /*1a630*/  HADD2.F32 R86, -RZ, R31.H0_H0 ;  /* 0x2000001fff567230 */ /* 0x000fe40000004100 */
[----:B------:R-:W-:Y:S01]  /*1a640*/  FMUL.FTZ R71, R75, R71 ;  /* 0x000000474b477220 */ /* 0x000fe20000410000 */
[----:B------:R-:W-:-:S02]  /*1a650*/  HADD2.F32 R87, -RZ, R110.H0_H0 ;  /* 0x2000006eff577230 */ /* 0x000fc40000004100 */
[----:B------:R-:W-:Y:S01]  /*1a660*/  FMUL.FTZ R69, R75, R69 ;  /* 0x000000454b457220 */ /* 0x000fe20000410000 */
[----:B--2---:R-:W-:Y:S02]  /*1a670*/  HADD2.F32 R68, -RZ, R108.H0_H0 ;  /* 0x2000006cff447230 */ /* 0x004fe40000004100 */
[----:B------:R-:W0:Y:S03]  /*1a680*/  LDC.64 R108, c[0x0][0x428] ;  /* 0x00010a00ff6c7b82 */ /* 0x000e260000000a00 */
[----:B------:R-:W-:Y:S01]  /*1a690*/  FFMA.FTZ R68, R71, R68, R70 ;  /* 0x0000004447447223 */ /* 0x000fe20000010046 */
[--C-:B------:R-:W-:Y:S02]  /*1a6a0*/  HADD2.F32 R70, -RZ, R121.reuse.H1_H1 ;  /* 0x30000079ff467230 */ /* 0x100fe40000004100 */
[----:B------:R-:W-:-:S05]  /*1a6b0*/  HADD2.F32 R71, -RZ, R121.H0_H0 ;  /* 0x20000079ff477230 */ /* 0x000fca0000004100 */
[----:B------:R-:W-:Y:S01]  /*1a6c0*/  FFMA.FTZ R69, R69, R70, R71 ;  /* 0x0000004645457223 */ /* 0x000fe20000010047 */
[----:B------:R-:W-:Y:S01]  /*1a6d0*/  FADD.FTZ R70, R38, -R74 ;  /* 0x8000004a26467221 */ /* 0x000fe20000010000 */
[----:B---3--:R-:W-:-:S03]  /*1a6e0*/  HADD2.F32 R71, -RZ, R100.H0_H0 ;  /* 0x20000064ff477230 */ /* 0x008fc60000004100 */
[----:B------:R-:W-:-:S04]  /*1a6f0*/  FMUL.FTZ R70, R75, R70 ;  /* 0x000000464b467220 */ /* 0x000fc80000410000 */
[----:B------:R-:W-:Y:S01]  /*1a700*/  FFMA.FTZ R70, R70, R71, R86 ;  /* 0x0000004746467223 */ /* 0x000fe20000010056 */
[----:B------:R-:W-:Y:S01]  /*1a710*/  FADD.FTZ R71, R39, -R74 ;  /* 0x8000004a27477221 */ /* 0x000fe20000010000 */
[----:B------:R-:W-:-:S03]  /*1a720*/  HADD2.F32 R86, -RZ, R110.H1_H1 ;  /* 0x3000006eff567230 */ /* 0x000fc60000004100 */
[----:B------:R-:W-:-:S04]  /*1a730*/  FMUL.FTZ R71, R75, R71 ;  /* 0x000000474b477220 */ /* 0x000fc80000410000 */
[----:B------:R-:W-:Y:S01]  /*1a740*/  FFMA.FTZ R71, R71, R86, R87 ;  /* 0x0000005647477223 */ /* 0x000fe20000010057 */
[C---:B0-----:R-:W-:Y:S01]  /*1a750*/  IMAD.WIDE.U32 R86, R0.reuse, 0x10, R108 ;  /* 0x0000001000567825 */ /* 0x041fe200078e006c */
[----:B------:R-:W-:-:S04]  /*1a760*/  IADD3 R0, PT, PT, R0, 0x80, RZ ;  /* 0x0000008000007810 */ /* 0x000fc80007ffe0ff */
[----:B------:R1:W-:Y:S03]  /*1a770*/  STG.E.128 desc[UR8][R86.64], R68 ;  /* 0x0000004456007986 */ /* 0x0003e6000c101d08 */
.L_x_23273:
[----:B------:R-:W-:Y:S05]  /*1a780*/  BSYNC.RECONVERGENT B0 ;  /* 0x0000000000007941 */ /* 0x000fea0003800200 */
.L_x_23272:
[----:B------:R-:W-:Y:S01]  /*1a790*/  ISETP.NE.AND P0, PT, R94, RZ, PT ;  /* 0x000000ff5e00720c */ /* 0x000fe20003f05270 */
[----:B------:R-:W-:-:S12]  /*1a7a0*/  BSSY.RECONVERGENT B0, `(.L_x_23274) ;  /* 0x000001c000007945 */ /* 0x000fd80003800200 */
[----:B------:R-:W-:Y:S05]  /*1a7b0*/  @!P0 BRA `(.L_x_23275) ;  /* 0x0000000000688947 */ /* 0x000fea0003800000 */
[----:B01----:R-:W2:Y:S04]  /*1a7c0*/  LDL.S16 R68, [R1+0x6] ;  /* 0x0000060001447983 */ /* 0x003ea80000100600 */
[----:B------:R-:W3:Y:S01]  /*1a7d0*/  LDL.S16 R100, [R1+0x4] ;  /* 0x0000040001647983 */ /* 0x000ee20000100600 */
[--C-:B------:R-:W-:Y:S01]  /*1a7e0*/  FADD.FTZ R71, R40, -R74.reuse ;  /* 0x8000004a28477221 */ /* 0x100fe20000010000 */
[----:B------:R-:W-:Y:S02]  /*1a7f0*/  HADD2.F32 R70, -RZ, R22.H0_H0 ;  /* 0x20000016ff467230 */ /* 0x000fe40000004100 */
[----:B------:R-:W-:Y:S01]  /*1a800*/  FADD.FTZ R69, R41, -R74 ;  /* 0x8000004a29457221 */ /* 0x000fe20000010000 */
[----:B------:R-:W0:Y:S01]  /*1a810*/  LDC.64 R86, c[0x0][0x428] ;  /* 0x00010a00ff567b82 */ /* 0x000e220000000a00 */
[----:B------:R-:W-:Y:S01]  /*1a820*/  FMUL.FTZ R71, R75, R71 ;  /* 0x000000474b477220 */ /* 0x000fe20000410000 */
[----:B------:R-:W-:-:S02]  /*1a830*/  HADD2.F32 R94, -RZ, R23.H0_H0 ;  /* 0x20000017ff5e7230 */ /* 0x000fc40000004100 */
[----:B------:R-:W-:Y:S01]  /*1a840*/  FMUL.FTZ R69, R75, R69 ;  /* 0x000000454b457220 */ /* 0x000fe20000410000 */
[----:B0-----:R-:W-:-:S04]  /*1a850*/  IMAD.WIDE.U32 R86, R0, 0x10, R86 ;  /* 0x0000001000567825 */ /* 0x001fc800078e0056 */
[----:B------:R-:W-:Y:S02]  /*1a860*/  VIADD R0, R0, 0x80 ;  /* 0x0000008000007836 */ /* 0x000fe40000000000 */
[----:B--2---:R-:W-:-:S05]  /*1a870*/  HADD2.F32 R68, -RZ, R68.H0_H0 ;  /* 0x20000044ff447230 */ /* 0x004fca0000004100 */
[----:B------:R-:W-:Y:S01]  /*1a880*/  FFMA.FTZ R68, R71, R68, R70 ;  /* 0x0000004447447223 */ /* 0x000fe20000010046 */
[--C-:B------:R-:W-:Y:S02]  /*1a890*/  HADD2.F32 R70, -RZ, R107.reuse.H1_H1 ;  /* 0x3000006bff467230 */ /* 0x100fe40000004100 */
[----:B------:R-:W-:-:S05]  /*1a8a0*/  HADD2.F32 R71, -RZ, R107.H0_H0 ;  /* 0x2000006bff477230 */ /* 0x000fca0000004100 */
[----:B------:R-:W-:Y:S01]  /*1a8b0*/  FFMA.FTZ R69, R69, R70, R71 ;  /* 0x0000004645457223 */ /* 0x000fe20000010047 */
[----:B------:R-:W-:Y:S01]  /*1a8c0*/  FADD.FTZ R70, R42, -R74 ;  /* 0x8000004a2a467221 */ /* 0x000fe20000010000 */
[----:B---3--:R-:W-:Y:S02]  /*1a8d0*/  HADD2.F32 R71, -RZ, R100.H0_H0 ;  /* 0x20000064ff477230 */ /* 0x008fe40000004100 */
[----:B------:R-:W-:Y:S02]  /*1a8e0*/  HADD2.F32 R100, -RZ, R104.H0_H0 ;  /* 0x20000068ff647230 */ /* 0x000fe40000004100 */
[----:B------:R-:W-:-:S04]  /*1a8f0*/  FMUL.FTZ R70, R75, R70 ;  /* 0x000000464b467220 */ /* 0x000fc80000410000 */
[----:B------:R-:W-:Y:S01]  /*1a900*/  FFMA.FTZ R70, R70, R71, R94 ;  /* 0x0000004746467223 */ /* 0x000fe2000001005e */
[----:B------:R-:W-:Y:S01]  /*1a910*/  FADD.FTZ R71, R43, -R74 ;  /* 0x8000004a2b477221 */ /* 0x000fe20000010000 */
[----:B------:R-:W-:-:S03]  /*1a920*/  HADD2.F32 R94, -RZ, R104.H1_H1 ;  /* 0x30000068ff5e7230 */ /* 0x000fc60000004100 */
[----:B------:R-:W-:-:S04]  /*1a930*/  FMUL.FTZ R71, R75, R71 ;  /* 0x000000474b477220 */ /* 0x000fc80000410000 */
[----:B------:R-:W-:-:S05]  /*1a940*/  FFMA.FTZ R71, R71, R94, R100 ;  /* 0x0000005e47477223 */ /* 0x000fca0000010064 */
[----:B------:R2:W-:Y:S02]  /*1a950*/  STG.E.128 desc[UR8][R86.64], R68 ;  /* 0x0000004456007986 */ /* 0x0005e4000c101d08 */
.L_x_23275:
[----:B------:R-:W-:Y:S05]  /*1a960*/  BSYNC.RECONVERGENT B0 ;  /* 0x0000000000007941 */ /* 0x000fea0003800200 */
.L_x_23274:
[----:B------:R-:W-:Y:S01]  /*1a970*/  ISETP.NE.AND P0, PT, R93, RZ, PT ;  /* 0x000000ff5d00720c */ /* 0x000fe20003f05270 */
[----:B------:R-:W-:-:S12]  /*1a980*/  BSSY.RECONVERGENT B0, `(.L_x_23276) ;  /* 0x0000020000007945 */ /* 0x000fd80003800200 */
[----:B------:R-:W-:Y:S05]  /*1a990*/  @!P0 BRA `(.L_x_23277) ;  /* 0x0000000000788947 */ /* 0x000fea0003800000 */
[----:B------:R-:W3:Y:S04]  /*1a9a0*/  LDL.S16 R100, [R1+0x2] ;  /* 0x0000020001647983 */ /* 0x000ee80000100600 */
[----:B------:R-:W4:Y:S01]  /*1a9b0*/  LDL.S16 R94, [R1] ;  /* 0x00000000015e7983 */ /* 0x000f220000100600 */
[----:B012---:R-:W-:Y:S01]  /*1a9c0*/  SHF.R.U64 R69, R28, 0x10, R29 ;  /* 0x000000101c457819 */ /* 0x007fe2000000121d */
[----:B------:R-:W-:Y:S01]  /*1a9d0*/  FADD.FTZ R68, R45, -R74 ;  /* 0x8000004a2d447221 */ /* 0x000fe20000010000 */
[----:B------:R-:W-:Y:S01]  /*1a9e0*/  SHF.R.U64 R70, R20, 0x10, R21 ;  /* 0x0000001014467819 */ /* 0x000fe20000001215 */
[----:B------:R-:W0:Y:S01]  /*1a9f0*/  LDC.64 R86, c[0x0][0x428] ;  /* 0x00010a00ff567b82 */ /* 0x000e220000000a00 */
[----:B------:R-:W-:Y:S01]  /*1aa00*/  SHF.R.U32.HI R71, RZ, 0x10, R29 ;  /* 0x00000010ff477819 */ /* 0x000fe2000001161d */
[----:B------:R-:W-:-:S02]  /*1aa10*/  HADD2.F32 R69, -RZ, R69.H0_H0 ;  /* 0x20000045ff457230 */ /* 0x000fc40000004100 */
[----:B------:R-:W-:Y:S01]  /*1aa20*/  FMUL.FTZ R68, R75, R68 ;  /* 0x000000444b447220 */ /* 0x000fe20000410000 */
[----:B------:R-:W-:Y:S02]  /*1aa30*/  HADD2.F32 R70, -RZ, R70.H0_H0 ;  /* 0x20000046ff467230 */ /* 0x000fe40000004100 */
[----:B------:R-:W-:Y:S02]  /*1aa40*/  HADD2.F32 R71, -RZ, R71.H0_H0 ;  /* 0x20000047ff477230 */ /* 0x000fe40000004100 */
[----:B------:R-:W-:Y:S02]  /*1aa50*/  HADD2.F32 R93, -RZ, R20.H0_H0 ;  /* 0x20000014ff5d7230 */ /* 0x000fe40000004100 */
[----:B------:R-:W-:Y:S01]  /*1aa60*/  FFMA.FTZ R69, R68, R69, R70 ;  /* 0x0000004544457223 */ /* 0x000fe20000010046 */
[----:B------:R-:W-:Y:S01]  /*1aa70*/  SHF.R.U32.HI R70, RZ, 0x10, R21 ;  /* 0x00000010ff467819 */ /* 0x000fe20000011615 */
[----:B------:R-:W-:-:S04]  /*1aa80*/  FADD.FTZ R68, R47, -R74 ;  /* 0x8000004a2f447221 */ /* 0x000fc80000010000 */
[----:B------:R-:W-:Y:S02]  /*1aa90*/  HADD2.F32 R70, -RZ, R70.H0_H0 ;  /* 0x20000046ff467230 */ /* 0x000fe40000004100 */
[----:B------:R-:W-:-:S04]  /*1aaa0*/  FMUL.FTZ R68, R75, R68 ;  /* 0x000000444b447220 */ /* 0x000fc80000410000 */
[----:B------:R-:W-:Y:S01]  /*1aab0*/  FFMA.FTZ R71, R68, R71, R70 ;  /* 0x0000004744477223 */ /* 0x000fe20000010046 */
[----:B------:R-:W-:Y:S01]  /*1aac0*/  FADD.FTZ R68, R44, -R74 ;  /* 0x8000004a2c447221 */ /* 0x000fe20000010000 */
[----:B0-----:R-:W-:-:S04]  /*1aad0*/  IMAD.WIDE.U32 R86, R0, 0x10, R86 ;  /* 0x0000001000567825 */ /* 0x001fc800078e0056 */
[----:B------:R-:W-:Y:S01]  /*1aae0*/  FMUL.FTZ R68, R75, R68 ;  /* 0x000000444b447220 */ /* 0x000fe20000410000 */
[----:B------:R-:W-:Y:S01]  /*1aaf0*/  IADD3 R0, PT, PT, R0, 0x80, RZ ;  /* 0x0000008000007810 */ /* 0x000fe20007ffe0ff */
[----:B---3--:R-:W-:-:S05]  /*1ab00*/  HADD2.F32 R70, -RZ, R100.H0_H0 ;  /* 0x20000064ff467230 */ /* 0x008fca0000004100 */
[----:B------:R-:W-:Y:S01]  /*1ab10*/  FFMA.FTZ R68, R68, R70, R93 ;  /* 0x0000004644447223 */ /* 0x000fe2000001005d */
[----:B------:R-:W-:Y:S01]  /*1ab20*/  FADD.FTZ R70, R46, -R74 ;  /* 0x8000004a2e467221 */ /* 0x000fe20000010000 */
[----:B----4-:R-:W-:Y:S02]  /*1ab30*/  HADD2.F32 R93, -RZ, R94.H0_H0 ;  /* 0x2000005eff5d7230 */ /* 0x010fe40000004100 */
[----:B------:R-:W-:Y:S02]  /*1ab40*/  HADD2.F32 R94, -RZ, R21.H0_H0 ;  /* 0x20000015ff5e7230 */ /* 0x000fe40000004100 */
[----:B------:R-:W-:-:S04]  /*1ab50*/  FMUL.FTZ R70, R75, R70 ;  /* 0x000000464b467220 */ /* 0x000fc80000410000 */
[----:B------:R-:W-:-:S05]  /*1ab60*/  FFMA.FTZ R70, R70, R93, R94 ;  /* 0x0000005d46467223 */ /* 0x000fca000001005e */
[----:B------:R3:W-:Y:S02]  /*1ab70*/  STG.E.128 desc[UR8][R86.64], R68 ;  /* 0x0000004456007986 */ /* 0x0007e4000c101d08 */
.L_x_23277:
[----:B------:R-:W-:Y:S05]  /*1ab80*/  BSYNC.RECONVERGENT B0 ;  /* 0x0000000000007941 */ /* 0x000fea0003800200 */
.L_x_23276:
[----:B------:R-:W-:Y:S01]  /*1ab90*/  ISETP.NE.AND P0, PT, R92, RZ, PT ;  /* 0x000000ff5c00720c */ /* 0x000fe20003f05270 */
[----:B------:R-:W-:-:S12]  /*1aba0*/  BSSY.RECONVERGENT B0, `(.L_x_23278) ;  /* 0x000001e000007945 */ /* 0x000fd80003800200 */
[----:B------:R-:W-:Y:S05]  /*1abb0*/  @!P0 BRA `(.L_x_23279) ;  /* 0x0000000000708947 */ /* 0x000fea0003800000 */
[----:B0123--:R-:W-:Y:S01]  /*1abc0*/  SHF.R.U64 R69, R26, 0x10, R27 ;  /* 0x000000101a457819 */ /* 0x00ffe2000000121b */
[----:B------:R-:W-:Y:S01]  /*1abd0*/  FADD.FTZ R68, R49, -R74 ;  /* 0x8000004a31447221 */ /* 0x000fe20000010000 */
[----:B------:R-:W-:Y:S01]  /*1abe0*/  SHF.R.U64 R70, R18, 0x10, R19 ;  /* 0x0000001012467819 */ /* 0x000fe20000001213 */
[----:B------:R-:W0:Y:S01]  /*1abf0*/  LDC.64 R86, c[0x0][0x428] ;  /* 0x00010a00ff567b82 */ /* 0x000e220000000a00 */
[----:B------:R-:W-:Y:S01]  /*1ac00*/  SHF.R.U32.HI R71, RZ, 0x10, R27 ;  /* 0x00000010ff477819 */ /* 0x000fe2000001161b */
[----:B------:R-:W-:Y:S02]  /*1ac10*/  HADD2.F32 R69, -RZ, R69.H0_H0 ;  /* 0x20000045ff457230 */ /* 0x000fe40000004100 */
[----:B------:R-:W-:Y:S01]  /*1ac20*/  FMUL.FTZ R68, R75, R68 ;  /* 0x000000444b447220 */ /* 0x000fe20000410000 */
[----:B------:R-:W-:Y:S02]  /*1ac30*/  HADD2.F32 R70, -RZ, R70.H0_H0 ;  /* 0x20000046ff467230 */ /* 0x000fe40000004100 */
[----:B------:R-:W-:-:S02]  /*1ac40*/  HADD2.F32 R71, -RZ, R71.H0_H0 ;  /* 0x20000047ff477230 */ /* 0x000fc40000004100 */
[----:B------:R-:W-:Y:S02]  /*1ac50*/  HADD2.F32 R92, -RZ, R18.H0_H0 ;  /* 0x20000012ff5c7230 */ /* 0x000fe40000004100 */
[----:B------:R-:W-:Y:S01]  /*1ac60*/  FFMA.FTZ R69, R68, R69, R70 ;  /* 0x0000004544457223 */ /* 0x000fe20000010046 */
[----:B------:R-:W-:Y:S01]  /*1ac70*/  SHF.R.U32.HI R70, RZ, 0x10, R19 ;  /* 0x00000010ff467819 */ /* 0x000fe20000011613 */
[----:B------:R-:W-:Y:S01]  /*1ac80*/  FADD.FTZ R68, R51, -R74 ;  /* 0x8000004a33447221 */ /* 0x000fe20000010000 */
[----:B------:R-:W-:-:S03]  /*1ac90*/  HADD2.F32 R93, -RZ, R19.H0_H0 ;  /* 0x20000013ff5d7230 */ /* 0x000fc60000004100 */
[----:B------:R-:W-:Y:S02]  /*1aca0*/  HADD2.F32 R70, -RZ, R70.H0_H0 ;  /* 0x20000046ff467230 */ /* 0x000fe40000004100 */
[----:B------:R-:W-:-:S04]  /*1acb0*/  FMUL.FTZ R68, R75, R68 ;  /* 0x000000444b447220 */ /* 0x000fc80000410000 */
[----:B------:R-:W-:Y:S01]  /*1acc0*/  FFMA.FTZ R71, R68, R71, R70 ;  /* 0x0000004744477223 */ /* 0x000fe20000010046 */
[----:B------:R-:W-:Y:S01]  /*1acd0*/  FADD.FTZ R68, R48, -R74 ;  /* 0x8000004a30447221 */ /* 0x000fe20000010000 */
[----:B------:R-:W-:Y:S02]  /*1ace0*/  HADD2.F32 R70, -RZ, R125.H1_H1 ;  /* 0x3000007dff467230 */ /* 0x000fe40000004100 */
[----:B0-----:R-:W-:-:S04]  /*1acf0*/  IMAD.WIDE.U32 R86, R0, 0x10, R86 ;  /* 0x0000001000567825 */ /* 0x001fc800078e0056 */
[----:B------:R-:W-:Y:S01]  /*1ad00*/  FMUL.FTZ R68, R75, R68 ;  /* 0x000000444b447220 */ /* 0x000fe20000410000 */
[----:B------:R-:W-:-:S03]  /*1ad10*/  VIADD R0, R0, 0x80 ;  /* 0x0000008000007836 */ /* 0x000fc60000000000 */
[----:B------:R-:W-:Y:S01]  /*1ad20*/  FFMA.FTZ R68, R68, R70, R92 ;  /* 0x0000004644447223 */ /* 0x000fe2000001005c */
[----:B------:R-:W-:Y:S01]  /*1ad30*/  FADD.FTZ R70, R50, -R74 ;  /* 0x8000004a32467221 */ /* 0x000fe20000010000 */
[----:B------:R-:W-:-:S03]  /*1ad40*/  HADD2.F32 R92, -RZ, R125.H0_H0 ;  /* 0x2000007dff5c7230 */ /* 0x000fc60000004100 */
[----:B------:R-:W-:-:S04]  /*1ad50*/  FMUL.FTZ R70, R75, R70 ;  /* 0x000000464b467220 */ /* 0x000fc80000410000 */
[----:B------:R-:W-:-:S05]  /*1ad60*/  FFMA.FTZ R70, R70, R92, R93 ;  /* 0x0000005c46467223 */ /* 0x000fca000001005d */
[----:B------:R4:W-:Y:S02]  /*1ad70*/  STG.E.128 desc[UR8][R86.64], R68 ;  /* 0x0000004456007986 */ /* 0x0009e4000c101d08 */
.L_x_23279:
[----:B------:R-:W-:Y:S05]  /*1ad80*/  BSYNC.RECONVERGENT B0 ;  /* 0x0000000000007941 */ /* 0x000fea0003800200 */
.L_x_23278:
[----:B------:R-:W-:Y:S01]  /*1ad90*/  ISETP.NE.AND P0, PT, R91, RZ, PT ;  /* 0x000000ff5b00720c */ /* 0x000fe20003f05270 */
[----:B------:R-:W-:-:S12]  /*1ada0*/  BSSY.RECONVERGENT B0, `(.L_x_23280) ;  /* 0x000001e000007945 */ /* 0x000fd80003800200 */
[----:B------:R-:W-:Y:S05]  /*1adb0*/  @!P0 BRA `(.L_x_23281) ;  /* 0x0000000000708947 */ /* 0x000fea0003800000 */
[----:B01234-:R-:W-:Y:S01]  /*1adc0*/  SHF.R.U64 R69, R24, 0x10, R25 ;  /* 0x0000001018457819 */ /* 0x01ffe20000001219 */
        /* <DEDUP_REMOVED lines=20> */
[----:B------:R-:W-:-:S03]  /*1af10*/  IADD3 R0, PT, PT, R0, 0x80, RZ ;  /* 0x0000008000007810 */ /* 0x000fc60007ffe0ff */
[----:B------:R-:W-:Y:S01]  /*1af20*/  FFMA.FTZ R68, R68, R70, R91 ;  /* 0x0000004644447223 */ /* 0x000fe2000001005b */
[----:B------:R-:W-:Y:S01]  /*1af30*/  FADD.FTZ R70, R54, -R74 ;  /* 0x8000004a36467221 */ /* 0x000fe20000010000 */
[----:B------:R-:W-:-:S03]  /*1af40*/  HADD2.F32 R91, -RZ, R124.H0_H0 ;  /* 0x2000007cff5b7230 */ /* 0x000fc60000004100 */
[----:B------:R-:W-:-:S04]  /*1af50*/  FMUL.FTZ R70, R75, R70 ;  /* 0x000000464b467220 */ /* 0x000fc80000410000 */
[----:B------:R-:W-:-:S05]  /*1af60*/  FFMA.FTZ R70, R70, R91, R92 ;  /* 0x0000005b46467223 */ /* 0x000fca000001005c */
[----:B------:R0:W-:Y:S02]  /*1af70*/  STG.E.128 desc[UR8][R86.64], R68 ;  /* 0x0000004456007986 */ /* 0x0001e4000c101d08 */
.L_x_23281:
[----:B------:R-:W-:Y:S05]  /*1af80*/  BSYNC.RECONVERGENT B0 ;  /* 0x0000000000007941 */ /* 0x000fea0003800200 */
.L_x_23280:
[----:B------:R-:W-:Y:S01]  /*1af90*/  ISETP.NE.AND P0, PT, R90, RZ, PT ;  /* 0x000000ff5a00720c */ /* 0x000fe20003f05270 */
[----:B------:R-:W-:-:S12]  /*1afa0*/  BSSY.RECONVERGENT B0, `(.L_x_23282) ;  /* 0x000001c000007945 */ /* 0x000fd80003800200 */
[----:B------:R-:W-:Y:S05]  /*1afb0*/  @!P0 BRA `(.L_x_23283) ;  /* 0x0000000000688947 */ /* 0x000fea0003800000 */
[----:B01234-:R-:W-:Y:S01]  /*1afc0*/  SHF.R.U64 R69, R72, 0x10, R73 ;  /* 0x0000001048457819 */ /* 0x01ffe20000001249 */
[----:B------:R-:W-:Y:S01]  /*1afd0*/  FADD.FTZ R68, R57, -R74 ;  /* 0x8000004a39447221 */ /* 0x000fe20000010000 */
[----:B------:R-:W-:Y:S01]  /*1afe0*/  SHF.R.U64 R70, R14, 0x10, R15 ;  /* 0x000000100e467819 */ /* 0x000fe2000000120f */
[----:B------:R-:W0:Y:S01]  /*1aff0*/  LDC.64 R86, c[0x0][0x428] ;  /* 0x00010a00ff567b82 */ /* 0x000e220000000a00 */
[----:B------:R-:W-:Y:S02]  /*1b000*/  HADD2.F32 R71, -RZ, R14.H0_H0 ;  /* 0x2000000eff477230 */ /* 0x000fe40000004100 */
[----:B------:R-:W-:Y:S01]  /*1b010*/  FMUL.FTZ R68, R75, R68 ;  /* 0x000000444b447220 */ /* 0x000fe20000410000 */
[----:B------:R-:W-:Y:S02]  /*1b020*/  HADD2.F32 R69, -RZ, R69.H0_H0 ;  /* 0x20000045ff457230 */ /* 0x000fe40000004100 */
[----:B------:R-:W-:Y:S02]  /*1b030*/  HADD2.F32 R70, -RZ, R70.H0_H0 ;  /* 0x20000046ff467230 */ /* 0x000fe40000004100 */
[----:B------:R-:W-:-:S02]  /*1b040*/  HADD2.F32 R90, -RZ, R15.H0_H0 ;  /* 0x2000000fff5a7230 */ /* 0x000fc40000004100 */
[----:B------:R-:W-:Y:S02]  /*1b050*/  HADD2.F32 R91, -RZ, R103.H0_H0 ;  /* 0x20000067ff5b7230 */ /* 0x000fe40000004100 */
[----:B------:R-:W-:Y:S01]  /*1b060*/  FFMA.FTZ R69, R68, R69, R70 ;  /* 0x0000004544457223 */ /* 0x000fe20000010046 */
[----:B------:R-:W-:Y:S01]  /*1b070*/  FADD.FTZ R68, R56, -R74 ;  /* 0x8000004a38447221 */ /* 0x000fe20000010000 */
[----:B------:R-:W-:-:S03]  /*1b080*/  HADD2.F32 R70, -RZ, R123.H1_H1 ;  /* 0x3000007bff467230 */ /* 0x000fc60000004100 */
[----:B------:R-:W-:-:S04]  /*1b090*/  FMUL.FTZ R68, R75, R68 ;  /* 0x000000444b447220 */ /* 0x000fc80000410000 */
[----:B------:R-:W-:Y:S01]  /*1b0a0*/  FFMA.FTZ R68, R68, R70, R71 ;  /* 0x0000004644447223 */ /* 0x000fe20000010047 */
[----:B------:R-:W-:Y:S01]  /*1b0b0*/  FADD.FTZ R70, R58, -R74 ;  /* 0x8000004a3a467221 */ /* 0x000fe20000010000 */
[----:B------:R-:W-:-:S03]  /*1b0c0*/  HADD2.F32 R71, -RZ, R123.H0_H0 ;  /* 0x2000007bff477230 */ /* 0x000fc60000004100 */
[----:B------:R-:W-:Y:S01]  /*1b0d0*/  FMUL.FTZ R70, R75, R70 ;  /* 0x000000464b467220 */ /* 0x000fe20000410000 */
[----:B0-----:R-:W-:-:S04]  /*1b0e0*/  IMAD.WIDE.U32 R86, R0, 0x10, R86 ;  /* 0x0000001000567825 */ /* 0x001fc800078e0056 */
[----:B------:R-:W-:Y:S01]  /*1b0f0*/  FFMA.FTZ R70, R70, R71, R90 ;  /* 0x0000004746467223 */ /* 0x000fe2000001005a */
[----:B------:R-:W-:Y:S01]  /*1b100*/  FADD.FTZ R71, R59, -R74 ;  /* 0x8000004a3b477221 */ /* 0x000fe20000010000 */
[----:B------:R-:W-:Y:S02]  /*1b110*/  HADD2.F32 R90, -RZ, R103.H1_H1 ;  /* 0x30000067ff5a7230 */ /* 0x000fe40000004100 */
[----:B------:R-:W-:Y:S02]  /*1b120*/  VIADD R0, R0, 0x80 ;  /* 0x0000008000007836 */ /* 0x000fe40000000000 */
[----:B------:R-:W-:-:S04]  /*1b130*/  FMUL.FTZ R71, R75, R71 ;  /* 0x000000474b477220 */ /* 0x000fc80000410000 */
[----:B------:R-:W-:-:S05]  /*1b140*/  FFMA.FTZ R71, R71, R90, R91 ;  /* 0x0000005a47477223 */ /* 0x000fca000001005b */
[----:B------:R0:W-:Y:S02]  /*1b150*/  STG.E.128 desc[UR8][R86.64], R68 ;  /* 0x0000004456007986 */ /* 0x0001e4000c101d08 */
.L_x_23283:
[----:B------:R-:W-:Y:S05]  /*1b160*/  BSYNC.RECONVERGENT B0 ;  /* 0x0000000000007941 */ /* 0x000fea0003800200 */
.L_x_23282:
[----:B------:R-:W-:Y:S01]  /*1b170*/  ISETP.NE.AND P0, PT, R89, RZ, PT ;  /* 0x000000ff5900720c */ /* 0x000fe20003f05270 */
[----:B------:R-:W-:-:S12]  /*1b180*/  BSSY.RECONVERGENT B0, `(.L_x_23284) ;  /* 0x000001a000007945 */ /* 0x000fd80003800200 */
[----:B------:R-:W-:Y:S05]  /*1b190*/  @!P0 BRA `(.L_x_23285) ;  /* 0x0000000000608947 */ /* 0x000fea0003800000 */
[--C-:B01234-:R-:W-:Y:S01]  /*1b1a0*/  FADD.FTZ R71, R60, -R74.reuse ;  /* 0x8000004a3c477221 */ /* 0x11ffe20000010000 */
[----:B------:R-:W-:Y:S02]  /*1b1b0*/  HADD2.F32 R68, -RZ, R122.H1_H1 ;  /* 0x3000007aff447230 */ /* 0x000fe40000004100 */
[----:B------:R-:W-:Y:S01]  /*1b1c0*/  FADD.FTZ R69, R61, -R74 ;  /* 0x8000004a3d457221 */ /* 0x000fe20000010000 */
[----:B------:R-:W-:Y:S02]  /*1b1d0*/  HADD2.F32 R70, -RZ, R12.H0_H0 ;  /* 0x2000000cff467230 */ /* 0x000fe40000004100 */
[C---:B------:R-:W-:Y:S01]  /*1b1e0*/  FMUL.FTZ R71, R75.reuse, R71 ;  /* 0x000000474b477220 */ /* 0x040fe20000410000 */
[----:B------:R-:W0:Y:S01]  /*1b1f0*/  LDC.64 R86, c[0x0][0x428] ;  /* 0x00010a00ff567b82 */ /* 0x000e220000000a00 */
[----:B------:R-:W-:Y:S01]  /*1b200*/  FMUL.FTZ R69, R75, R69 ;  /* 0x000000454b457220 */ /* 0x000fe20000410000 */
[----:B------:R-:W-:Y:S02]  /*1b210*/  HADD2.F32 R89, -RZ, R13.H0_H0 ;  /* 0x2000000dff597230 */ /* 0x000fe40000004100 */
[----:B------:R-:W-:Y:S01]  /*1b220*/  FFMA.FTZ R68, R71, R68, R70 ;  /* 0x0000004447447223 */ /* 0x000fe20000010046 */
[----:B------:R-:W-:-:S02]  /*1b230*/  HADD2.F32 R70, -RZ, R102.H1_H1 ;  /* 0x30000066ff467230 */ /* 0x000fc40000004100 */
[----:B------:R-:W-:Y:S02]  /*1b240*/  HADD2.F32 R71, -RZ, R102.H0_H0 ;  /* 0x20000066ff477230 */ /* 0x000fe40000004100 */
[----:B------:R-:W-:-:S03]  /*1b250*/  HADD2.F32 R90, -RZ, R101.H0_H0 ;  /* 0x20000065ff5a7230 */ /* 0x000fc60000004100 */
[----:B------:R-:W-:Y:S01]  /*1b260*/  FFMA.FTZ R69, R69, R70, R71 ;  /* 0x0000004645457223 */ /* 0x000fe20000010047 */
[----:B------:R-:W-:Y:S01]  /*1b270*/  FADD.FTZ R70, R62, -R74 ;  /* 0x8000004a3e467221 */ /* 0x000fe20000010000 */
[----:B------:R-:W-:-:S03]  /*1b280*/  HADD2.F32 R71, -RZ, R122.H0_H0 ;  /* 0x2000007aff477230 */ /* 0x000fc60000004100 */
[----:B------:R-:W-:-:S04]  /*1b290*/  FMUL.FTZ R70, R75, R70 ;  /* 0x000000464b467220 */ /* 0x000fc80000410000 */
[----:B------:R-:W-:Y:S01]  /*1b2a0*/  FFMA.FTZ R70, R70, R71, R89 ;  /* 0x0000004746467223 */ /* 0x000fe20000010059 */
[----:B------:R-:W-:Y:S01]  /*1b2b0*/  FADD.FTZ R71, R63, -R74 ;  /* 0x8000004a3f477221 */ /* 0x000fe20000010000 */
[----:B------:R-:W-:Y:S02]  /*1b2c0*/  HADD2.F32 R89, -RZ, R101.H1_H1 ;  /* 0x30000065ff597230 */ /* 0x000fe40000004100 */
[----:B0-----:R-:W-:-:S04]  /*1b2d0*/  IMAD.WIDE.U32 R86, R0, 0x10, R86 ;  /* 0x0000001000567825 */ /* 0x001fc800078e0056 */
[----:B------:R-:W-:Y:S01]  /*1b2e0*/  FMUL.FTZ R71, R75, R71 ;  /* 0x000000474b477220 */ /* 0x000fe20000410000 */
[----:B------:R-:W-:-:S03]  /*1b2f0*/  IADD3 R0, PT, PT, R0, 0x80, RZ ;  /* 0x0000008000007810 */ /* 0x000fc60007ffe0ff */
[----:B------:R-:W-:-:S05]  /*1b300*/  FFMA.FTZ R71, R71, R89, R90 ;  /* 0x0000005947477223 */ /* 0x000fca000001005a */
[----:B------:R0:W-:Y:S02]  /*1b310*/  STG.E.128 desc[UR8][R86.64], R68 ;  /* 0x0000004456007986 */ /* 0x0001e4000c101d08 */
.L_x_23285:
[----:B------:R-:W-:Y:S05]  /*1b320*/  BSYNC.RECONVERGENT B0 ;  /* 0x0000000000007941 */ /* 0x000fea0003800200 */
.L_x_23284:
        /* <DEDUP_REMOVED lines=10> */
[----:B------:R-:W-:-:S03]  /*1b3d0*/  FMUL.FTZ R71, R75, R71 ;  /* 0x000000474b477220 */ /* 0x000fc60000410000 */
[----:B------:R-:W-:Y:S01]  /*1b3e0*/  FFMA.FTZ R70, R70, R114, R113 ;  /* 0x0000007246467223 */ /* 0x000fe20000010071 */
[----:B------:R-:W-:Y:S01]  /*1b3f0*/  FFMA.FTZ R71, R71, R112, R111 ;  /* 0x0000007047477223 */ /* 0x000fe2000001006f */
[----:B0-----:R-:W-:-:S04]  /*1b400*/  IMAD.WIDE.U32 R74, R0, 0x10, R68 ;  /* 0x00000010004a7825 */ /* 0x001fc800078e0044 */
[----:B------:R-:W-:Y:S01]  /*1b410*/  FFMA.FTZ R68, R87, R118, R117 ;  /* 0x0000007657447223 */ /* 0x000fe20000010075 */
[----:B------:R-:W-:-:S05]  /*1b420*/  FFMA.FTZ R69, R86, R116, R115 ;  /* 0x0000007456457223 */ /* 0x000fca0000010073 */
[----:B------:R0:W-:Y:S02]  /*1b430*/  STG.E.128 desc[UR8][R74.64], R68 ;  /* 0x000000444a007986 */ /* 0x0001e4000c101d08 */
.L_x_23287:
[----:B------:R-:W-:Y:S05]  /*1b440*/  BSYNC.RECONVERGENT B0 ;  /* 0x0000000000007941 */ /* 0x000fea0003800200 */
.L_x_23286:
[----:B------:R-:W-:Y:S02]  /*1b450*/  UIADD3 UR14, UPT, UPT, UR14, UR12, URZ ;  /* 0x0000000c0e0e7290 */ /* 0x000fe4000fffe0ff */
[----:B------:R-:W-:Y:S02]  /*1b460*/  UPLOP3.LUT UP2, UPT, UPT, UPT, UP2, 0x40, 0x4 ;  /* 0x000000000004789c */ /* 0x000fe40003f4e820 */
[----:B------:R-:W-:-:S09]  /*1b470*/  UISETP.GE.AND UP1, UPT, UR14, UR13, UPT ;  /* 0x0000000d0e00728c */ /* 0x000fd2000bf26270 */
[----:B------:R-:W-:Y:S05]  /*1b480*/  BRA.U !UP1, `(.L_x_23288) ;  /* 0xfffffe6509747547 */ /* 0x000fea000b83ffff */
[----:B------:R-:W-:Y:S05]  /*1b490*/  EXIT ;  /* 0x000000000000794d */ /* 0x000fea0003800000 */
.L_x_23289:
        /* <DEDUP_REMOVED lines=14> */
.L_x_27338:


//--------------------- .text._ZN10layer_norm13ln_fwd_kernelINS_13Kernel_traitsI6__halfffffjLj4096ELj1ELj1ELj4ELj16ENS_18Kernel_traits_baseILj4096ES2_ffffjLj128EEEEELb1ELb1ELb0ELb1EEEvNS_9FwdParamsE --------------------------
	.section	.text._ZN10layer_norm13ln_fwd_kernelINS_13Kernel_traitsI6__halfffffjLj4096ELj1ELj1ELj4ELj16ENS_18Kernel_traits_baseILj4096ES2_ffffjLj128EEEEELb1ELb1ELb0ELb1EEEvNS_9FwdParamsE,"ax",@progbits
	.align	128
        .global         _ZN10layer_norm13ln_fwd_kernelINS_13Kernel_traitsI6__halfffffjLj4096ELj1ELj1ELj4ELj16ENS_18Kernel_traits_baseILj4096ES2_ffffjLj128EEEEELb1ELb1ELb0ELb1EEEvNS_9FwdParamsE
        .type           _ZN10layer_norm13ln_fwd_kernelINS_13Kernel_traitsI6__halfffffjLj4096ELj1ELj1ELj4ELj16ENS_18Kernel_traits_baseILj4096ES2_ffffjLj128EEEEELb1ELb1ELb0ELb1EEEvNS_9FwdParamsE,@function
        .size           _ZN10layer_norm13ln_fwd_kernelINS_13Kernel_traitsI6__halfffffjLj4096ELj1ELj1ELj4ELj16ENS_18Kernel_traits_baseILj4096ES2_ffffjLj128EEEEELb1ELb1ELb0ELb1EEEvNS_9FwdParamsE,(.L_x_27339 - _ZN10layer_norm13ln_fwd_kernelINS_13Kernel_traitsI6__halfffffjLj4096ELj1ELj1ELj4ELj16ENS_18Kernel_traits_baseILj4096ES2_ffffjLj128EEEEELb1ELb1ELb0ELb1EEEvNS_9FwdParamsE)
        .other          _ZN10layer_norm13ln_fwd_kernelINS_13Kernel_traitsI6__halfffffjLj4096ELj1ELj1ELj4ELj16ENS_18Kernel_traits_baseILj4096ES2_ffffjLj128EEEEELb1ELb1ELb0ELb1EEEvNS_9FwdParamsE,@"STO_CUDA_ENTRY STV_DEFAULT"
_ZN10layer_norm13ln_fwd_kernelINS_13Kernel_traitsI6__halfffffjLj4096ELj1ELj1ELj4ELj16ENS_18Kernel_traits_baseILj4096ES2_ffffjLj128EEEEELb1ELb1ELb0ELb1EEEvNS_9FwdParamsE:
.text._ZN10layer_norm13ln_fwd_kernelINS_13Kernel_traitsI6__halfffffjLj4096ELj1ELj1ELj4ELj16ENS_18Kernel_traits_baseILj4096ES2_ffffjLj128EEEEELb1ELb1ELb0ELb1EEEvNS_9FwdParamsE:
        /* <DEDUP_REMOVED lines=77> */
.L_x_23290:
[----:B------:R-:W0:Y:S08]  /*04d0*/  LDC.64 R2, c[0x0][0x3d0] ;  /* 0x0000f400ff027b82 */ /* 0x000e300000000a00 */
[----:B------:R-:W1:Y:S01]  /*04e0*/  LDC.64 R6, c[0x0][0x3e8] ;  /* 0x0000fa00ff067b82 */ /* 0x000e620000000a00 */
[----:B------:R-:W-:Y:S02]  /*04f0*/  CS2R R8, SRZ ;  /* 0x0000000000087805 */ /* 0x000fe4000001ff00 */
[----:B------:R-:W-:-:S02]  /*0500*/  CS2R R10, SRZ ;  /* 0x00000000000a7805 */ /* 0x000fc4000001ff00 */
[----:B------:R-:W-:Y:S02]  /*0510*/  CS2R R14, SRZ ;  /* 0x00000000000e7805 */ /* 0x000fe4000001ff00 */
[----:B------:R-:W-:Y:S01]  /*0520*/  CS2R R16, SRZ ;  /* 0x0000000000107805 */ /* 0x000fe2000001ff00 */
[----:B0-----:R-:W-:Y:S01]  /*0530*/  IMAD.WIDE.U32 R4, R13, 0x8, R2 ;  /* 0x000000080d047825 */ /* 0x001fe200078e0002 */
[----:B------:R-:W-:-:S04]  /*0540*/  CS2R R2, SRZ ;  /* 0x0000000000027805 */ /* 0x000fc8000001ff00 */
[----:B------:R-:W5:Y:S01]  /*0550*/  LDG.E.64 R24, desc[UR10][R4.64] ;  /* 0x0000000a04187981 */ /* 0x000f62000c1e1b00 */
[----:B-1----:R-:W-:-:S03]  /*0560*/  IMAD.WIDE.U32 R12, R13, 0x8, R6 ;  /* 0x000000080d0c7825 */ /* 0x002fc600078e0006 */
[----:B------:R-:W5:Y:S01]  /*0570*/  LDG.E.64 R28, desc[UR10][R4.64+0x400] ;  /* 0x0004000a041c7981 */ /* 0x000f62000c1e1b00 */
[----:B------:R-:W-:-:S03]  /*0580*/  CS2R R6, SRZ ;  /* 0x0000000000067805 */ /* 0x000fc6000001ff00 */
        /* <DEDUP_REMOVED lines=16> */
.L_x_23291:
[----:B------:R-:W1:Y:S02]  /*0690*/  LDCU UR4, c[0x0][0x384] ;  /* 0x00007080ff0477ac */ /* 0x000e640008000800 */
[----:B-1----:R-:W-:-:S06]  /*06a0*/  UISETP.GE.AND UP0, UPT, UR18, UR4, UPT ;  /* 0x000000041200728c */ /* 0x002fcc000bf06270 */
[----:B------:R-:W-:-:S13]  /*06b0*/  PLOP3.LUT P0, PT, PT, PT, UP0, 0x80, 0x8 ;  /* 0x000000000008781c */ /* 0x000fda0003f0f008 */
[----:B------:R-:W-:Y:S05]  /*06c0*/  @P0 EXIT ;  /* 0x000000000000094d */ /* 0x000fea0003800000 */
[----:B-----5:R-:W-:Y:S01]  /*06d0*/  MOV R125, R26 ;  /* 0x0000001a007d7202 */ /* 0x020fe20000000f00 */
[----:B------:R-:W-:Y:S01]  /*06e0*/  IMAD.MOV.U32 R145, RZ, RZ, R32 ;  /* 0x000000ffff917224 */ /* 0x000fe200078e0020 */
[----:B------:R-:W-:Y:S01]  /*06f0*/  SHF.R.U64 R127, R26, 0x10, R27 ;  /* 0x000000101a7f7819 */ /* 0x000fe2000000121b */
[----:B------:R-:W-:Y:S01]  /*0700*/  IMAD.MOV.U32 R76, RZ, RZ, R44 ;  /* 0x000000ffff4c7224 */ /* 0x000fe200078e002c */
[----:B------:R-:W-:Y:S01]  /*0710*/  MOV R80, R28 ;  /* 0x0000001c00507202 */ /* 0x000fe20000000f00 */
[----:B------:R-:W-:Y:S01]  /*0720*/  IMAD.MOV.U32 R151, RZ, RZ, R40 ;  /* 0x000000ffff977224 */ /* 0x000fe200078e0028 */
[----:B------:R-:W-:Y:S01]  /*0730*/  SHF.R.U64 R78, R28, 0x10, R29 ;  /* 0x000000101c4e7819 */ /* 0x000fe2000000121d */
[----:B------:R-:W-:Y:S01]  /*0740*/  IMAD.MOV.U32 R28, RZ, RZ, R20 ;  /* 0x000000ffff1c7224 */ /* 0x000fe200078e0014 */
[----:B------:R-:W-:Y:S01]  /*0750*/  SHF.R.U64 R146, R32, 0x10, R33 ;  /* 0x0000001020927819 */ /* 0x000fe20000001221 */
[----:B------:R-:W-:Y:S01]  /*0760*/  IMAD.HI.U32 R32, R108, -0x2daee0ad, RZ ;  /* 0xd2511f536c207827 */ /* 0x000fe200078e00ff */
[----:B------:R-:W-:Y:S01]  /*0770*/  SHF.R.U64 R26, R20, 0x10, R21 ;  /* 0x00000010141a7819 */ /* 0x000fe20000001215 */
[----:B------:R-:W1:Y:S01]  /*0780*/  LDCU.64 UR4, c[0x0][0x3e0] ;  /* 0x00007c00ff0477ac */ /* 0x000e620008000a00 */
[----:B------:R-:W-:Y:S01]  /*0790*/  SHF.R.U64 R74, R44, 0x10, R45 ;  /* 0x000000102c4a7819 */ /* 0x000fe2000000122d */
[----:B------:R-:W-:Y:S01]  /*07a0*/  IMAD.HI.U32 R20, R109, -0x326172a9, RZ ;  /* 0xcd9e8d576d147827 */ /* 0x000fe200078e00ff */
[----:B------:R-:W-:Y:S01]  /*07b0*/  LOP3.LUT R44, R32, UR13, RZ, 0x3c, !PT ;  /* 0x0000000d202c7c12 */ /* 0x000fe2000f8e3cff */
[----:B------:R-:W-:Y:S01]  /*07c0*/  UPLOP3.LUT UP1, UPT, UPT, UPT, UPT, 0x40, 0x4 ;  /* 0x000000000004789c */ /* 0x000fe20003f2e870 */
[----:B------:R-:W-:Y:S01]  /*07d0*/  SHF.R.U64 R152, R40, 0x10, R41 ;  /* 0x0000001028987819 */ /* 0x000fe20000001229 */
[----:B------:R-:W-:Y:S01]  /*07e0*/  IMAD.MOV.U32 R72, RZ, RZ, R46 ;  /* 0x000000ffff487224 */ /* 0x000fe200078e002e */
[----:B0-----:R-:W-:Y:S01]  /*07f0*/  LOP3.LUT R42, R107, UR12, R20, 0x96, !PT ;  /* 0x0000000c6b2a7c12 */ /* 0x001fe2000f8e9614 */
[----:B------:R-:W-:Y:S01]  /*0800*/  IMAD.MOV.U32 R71, RZ, RZ, R47 ;  /* 0x000000ffff477224 */ /* 0x000fe200078e002f */
[----:B------:R-:W-:Y:S01]  /*0810*/  MOV R40, R48 ;  /* 0x0000003000287202 */ /* 0x000fe20000000f00 */
[----:B------:R-:W-:Y:S01]  /*0820*/  IMAD.MOV.U32 R52, RZ, RZ, R27 ;  /* 0x000000ffff347224 */ /* 0x000fe200078e001b */
[----:B------:R-:W-:Y:S01]  /*0830*/  SHF.R.U64 R154, R48, 0x10, R49 ;  /* 0x00000010309a7819 */ /* 0x000fe20000001231 */
[----:B------:R-:W-:Y:S01]  /*0840*/  IMAD R48, R108, -0x2daee0ad, RZ ;  /* 0xd2511f536c307824 */ /* 0x000fe200078e02ff */
[----:B------:R-:W-:Y:S01]  /*0850*/  MOV R75, R45 ;  /* 0x0000002d004b7202 */ /* 0x000fe20000000f00 */
[----:B------:R-:W-:Y:S01]  /*0860*/  IMAD.MOV.U32 R128, RZ, RZ, R30 ;  /* 0x000000ffff807224 */ /* 0x000fe200078e001e */
[----:B------:R-:W-:Y:S01]  /*0870*/  SHF.R.U32.HI R73, RZ, 0x10, R45 ;  /* 0x00000010ff497819 */ /* 0x000fe2000001162d */
[----:B------:R-:W-:Y:S01]  /*0880*/  IMAD.HI.U32 R45, R44, -0x326172a9, RZ ;  /* 0xcd9e8d572c2d7827 */ /* 0x000fe200078e00ff */
[--C-:B------:R-:W-:Y:S01]  /*0890*/  SHF.R.U64 R70, R46, 0x10, R47.reuse ;  /* 0x000000102e467819 */ /* 0x100fe2000000122f */
[----:B-1----:R-:W-:Y:S01]  /*08a0*/  UISETP.NE.U32.AND UP0, UPT, UR4, URZ, UPT ;  /* 0x000000ff0400728c */ /* 0x002fe2000bf05070 */
[----:B------:R-:W-:Y:S01]  /*08b0*/  SHF.R.U32.HI R69, RZ, 0x10, R47 ;  /* 0x00000010ff457819 */ /* 0x000fe2000001162f */
[----:B------:R-:W-:Y:S01]  /*08c0*/  IMAD R46, R109, -0x326172a9, RZ ;  /* 0xcd9e8d576d2e7824 */ /* 0x000fe200078e02ff */
[----:B------:R-:W-:Y:S01]  /*08d0*/  SHF.R.U32.HI R57, RZ, 0x10, R27 ;  /* 0x00000010ff397819 */ /* 0x000fe2000001161b */
[----:B------:R-:W-:Y:S01]  /*08e0*/  IMAD.HI.U32 R47, R42, -0x2daee0ad, RZ ;  /* 0xd2511f532a2f7827 */ /* 0x000fe200078e00ff */
[----:B------:R-:W-:Y:S01]  /*08f0*/  MOV R53, R31 ;  /* 0x0000001f00357202 */ /* 0x000fe20000000f00 */
[----:B------:R-:W-:Y:S01]  /*0900*/  UISETP.NE.AND.EX UP0, UPT, UR5, URZ, UPT, UP0 ;  /* 0x000000ff0500728c */ /* 0x000fe2000bf05300 */
[----:B------:R-:W-:Y:S01]  /*0910*/  LOP3.LUT R45, R46, UR21, R45, 0x96, !PT ;  /* 0x000000152e2d7c12 */ /* 0x000fe2000f8e962d */
[----:B------:R-:W-:Y:S01]  /*0920*/  IMAD.MOV.U32 R83, RZ, RZ, R25 ;  /* 0x000000ffff537224 */ /* 0x000fe200078e0019 */
[----:B------:R-:W-:Y:S01]  /*0930*/  LOP3.LUT R47, R48, UR22, R47, 0x96, !PT ;  /* 0x00000016302f7c12 */ /* 0x000fe2000f8e962f */
[----:B------:R-:W-:Y:S01]  /*0940*/  IMAD.MOV.U32 R79, RZ, RZ, R29 ;  /* 0x000000ffff4f7224 */ /* 0x000fe200078e001d */
[--C-:B------:R-:W-:Y:S01]  /*0950*/  SHF.R.U64 R129, R30, 0x10, R31.reuse ;  /* 0x000000101e817819 */ /* 0x100fe2000000121f */
[----:B------:R-:W-:Y:S01]  /*0960*/  IMAD.MOV.U32 R149, RZ, RZ, R38 ;  /* 0x000000ffff957224 */ /* 0x000fe200078e0026 */
[----:B------:R-:W-:Y:S01]  /*0970*/  SHF.R.U32.HI R58, RZ, 0x10, R31 ;  /* 0x00000010ff3a7819 */ /* 0x000fe2000001161f */
[----:B------:R-:W-:Y:S01]  /*0980*/  IMAD.MOV.U32 R102, RZ, RZ, R24 ;  /* 0x000000ffff667224 */ /* 0x000fe200078e0018 */
[----:B------:R-:W-:Y:S01]  /*0990*/  SHF.R.U64 R82, R24, 0x10, R25 ;  /* 0x0000001018527819 */ /* 0x000fe20000001219 */
[----:B------:R-:W-:Y:S01]  /*09a0*/  IMAD.MOV.U32 R31, RZ, RZ, R23 ;  /* 0x000000ffff1f7224 */ /* 0x000fe200078e0017 */
[----:B------:R-:W-:Y:S01]  /*09b0*/  SHF.R.U32.HI R81, RZ, 0x10, R25 ;  /* 0x00000010ff517819 */ /* 0x000fe20000011619 */
[----:B------:R-:W-:Y:S01]  /*09c0*/  IMAD.MOV.U32 R24, RZ, RZ, R18 ;  /* 0x000000ffff187224 */ /* 0x000fe200078e0012 */
[----:B------:R-:W-:Y:S01]  /*09d0*/  SHF.R.U32.HI R77, RZ, 0x10, R29 ;  /* 0x00000010ff4d7819 */ /* 0x000fe2000001161d */
[C---:B------:R-:W-:Y:S01]  /*09e0*/  IMAD R46, R45.reuse, -0x2daee0ad, RZ ;  /* 0xd2511f532d2e7824 */ /* 0x040fe200078e02ff */
[----:B------:R-:W-:Y:S01]  /*09f0*/  MOV R56, R39 ;  /* 0x0000002700387202 */ /* 0x000fe20000000f00 */
[----:B------:R-:W-:Y:S01]  /*0a00*/  IMAD.MOV.U32 R43, RZ, RZ, R41 ;  /* 0x000000ffff2b7224 */ /* 0x000fe200078e0029 */
[----:B------:R-:W-:Y:S01]  /*0a10*/  SHF.R.U64 R150, R38, 0x10, R39 ;  /* 0x0000001026967819 */ /* 0x000fe20000001227 */
[----:B------:R-:W-:Y:S01]  /*0a20*/  IMAD.MOV.U32 R55, RZ, RZ, R35 ;  /* 0x000000ffff377224 */ /* 0x000fe200078e0023 */
[----:B------:R-:W-:Y:S01]  /*0a30*/  SHF.R.U32.HI R61, RZ, 0x10, R39 ;  /* 0x00000010ff3d7819 */ /* 0x000fe20000011627 */
[----:B------:R-:W-:Y:S01]  /*0a40*/  IMAD.MOV.U32 R39, RZ, RZ, R49 ;  /* 0x000000ffff277224 */ /* 0x000fe200078e0031 */
[----:B------:R-:W-:Y:S01]  /*0a50*/  MOV R68, R22 ;  /* 0x0000001600447202 */ /* 0x000fe20000000f00 */
[----:B------:R-:W-:Y:S01]  /*0a60*/  IMAD.MOV.U32 R54, RZ, RZ, R33 ;  /* 0x000000ffff367224 */ /* 0x000fe200078e0021 */
[--C-:B------:R-:W-:Y:S01]  /*0a70*/  SHF.R.U64 R30, R22, 0x10, R23.reuse ;  /* 0x00000010161e7819 */ /* 0x100fe20000001217 */
[----:B------:R-:W-:Y:S01]  /*0a80*/  HADD2.F32 R99, -RZ, R16.H0_H0 ;  /* 0x20000010ff637230 */ /* 0x000fe20000004100 */
[----:B------:R-:W-:Y:S01]  /*0a90*/  SHF.R.U32.HI R29, RZ, 0x10, R23 ;  /* 0x00000010ff1d7819 */ /* 0x000fe20000011617 */
[----:B------:R-:W-:Y:S01]  /*0aa0*/  IMAD.MOV.U32 R23, RZ, RZ, R19 ;  /* 0x000000ffff177224 */ /* 0x000fe200078e0013 */
[----:B------:R-:W-:Y:S01]  /*0ab0*/  MOV R27, R21 ;  /* 0x00000015001b7202 */ /* 0x000fe20000000f00 */
[----:B------:R-:W-:Y:S01]  /*0ac0*/  HADD2.F32 R98, -RZ, R17.H0_H0 ;  /* 0x20000011ff627230 */ /* 0x000fe20000004100 */
[----:B------:R-:W-:Y:S01]  /*0ad0*/  SHF.R.U32.HI R25, RZ, 0x10, R21 ;  /* 0x00000010ff197819 */ /* 0x000fe20000011615 */
[----:B------:R-:W-:Y:S01]  /*0ae0*/  HADD2.F32 R97, -RZ, R14.H0_H0 ;  /* 0x2000000eff617230 */ /* 0x000fe20000004100 */
[----:B------:R-:W-:Y:S01]  /*0af0*/  SHF.R.U32.HI R38, RZ, 0x10, R49 ;  /* 0x00000010ff267819 */ /* 0x000fe20000011631 */
[----:B------:R-:W-:Y:S01]  /*0b00*/  IMAD R49, R42, -0x2daee0ad, RZ ;  /* 0xd2511f532a317824 */ /* 0x000fe200078e02ff */
[--C-:B------:R-:W-:Y:S01]  /*0b10*/  SHF.R.U64 R22, R18, 0x10, R19.reuse ;  /* 0x0000001012167819 */ /* 0x100fe20000001213 */
[----:B------:R-:W-:Y:S01]  /*0b20*/  IMAD.HI.U32 R42, R45, -0x2daee0ad, RZ ;  /* 0xd2511f532d2a7827 */ /* 0x000fe200078e00ff */
[----:B------:R-:W-:Y:S01]  /*0b30*/  SHF.R.U32.HI R21, RZ, 0x10, R19 ;  /* 0x00000010ff157819 */ /* 0x000fe20000011613 */
[----:B------:R-:W0:Y:S01]  /*0b40*/  LDCU.U8 UR38, c[0x0][0x410] ;  /* 0x00008200ff2677ac */ /* 0x000e220008000000 */
[----:B------:R-:W-:Y:S01]  /*0b50*/  MOV R20, R36 ;  /* 0x0000002400147202 */ /* 0x000fe20000000f00 */
[--C-:B------:R-:W-:Y:S01]  /*0b60*/  IMAD.MOV.U32 R19, RZ, RZ, R37.reuse ;  /* 0x000000ffff137224 */ /* 0x100fe200078e0025 */
[--C-:B------:R-:W-:Y:S01]  /*0b70*/  SHF.R.U64 R18, R36, 0x10, R37.reuse ;  /* 0x0000001024127819 */ /* 0x100fe20000001225 */
[----:B------:R-:W-:Y:S01]  /*0b80*/  IMAD.HI.U32 R36, R47, -0x326172a9, RZ ;  /* 0xcd9e8d572f247827 */ /* 0x000fe200078e00ff */
[----:B------:R-:W-:-:S02]  /*0b90*/  SHF.R.U32.HI R32, RZ, 0x10, R37 ;  /* 0x00000010ff207819 */ /* 0x000fc40000011625 */
[----:B------:R-:W-:Y:S01]  /*0ba0*/  LOP3.LUT R42, R49, UR24, R42, 0x96, !PT ;  /* 0x00000018312a7c12 */ /* 0x000fe2000f8e962a */
[----:B------:R-:W-:Y:S01]  /*0bb0*/  IMAD R37, R44, -0x326172a9, RZ ;  /* 0xcd9e8d572c257824 */ /* 0x000fe200078e02ff */
[----:B------:R-:W-:Y:S01]  /*0bc0*/  PRMT R151, R151, 0x5410, R43 ;  /* 0x0000541097977816 */ /* 0x000fe2000000002b */
[----:B------:R-:W-:Y:S01]  /*0bd0*/  IMAD R44, R47, -0x326172a9, RZ ;  /* 0xcd9e8d572f2c7824 */ /* 0x000fe200078e02ff */
[----:B------:R-:W-:Y:S01]  /*0be0*/  SHF.R.U32.HI R41, RZ, 0x10, R41 ;  /* 0x00000010ff297819 */ /* 0x000fe20000011629 */
[C---:B------:R-:W-:Y:S01]  /*0bf0*/  IMAD R47, R42.reuse, -0x326172a9, RZ ;  /* 0xcd9e8d572a2f7824 */ /* 0x040fe200078e02ff */
[----:B------:R-:W-:Y:S01]  /*0c00*/  LOP3.LUT R36, R37, UR23, R36, 0x96, !PT ;  /* 0x0000001725247c12 */ /* 0x000fe2000f8e9624 */
[----:B------:R-:W-:Y:S01]  /*0c10*/  IMAD.HI.U32 R37, R42, -0x326172a9, RZ ;  /* 0xcd9e8d572a257827 */ /* 0x000fe200078e00ff */
[----:B------:R-:W-:Y:S02]  /*0c20*/  PRMT R152, R152, 0x5410, R41 ;  /* 0x0000541098987816 */ /* 0x000fe40000000029 */
[----:B------:R-:W-:Y:S01]  /*0c30*/  PRMT R153, R40, 0x5410, R39 ;  /* 0x0000541028997816 */ /* 0x000fe20000000027 */
[----:B------:R-:W-:Y:S01]  /*0c40*/  IMAD.HI.U32 R45, R36, -0x2daee0ad, RZ ;  /* 0xd2511f53242d7827 */ /* 0x000fe200078e00ff */
[----:B------:R-:W-:-:S02]  /*0c50*/  LOP3.LUT R37, R44, UR6, R37, 0x96, !PT ;  /* 0x000000062c257c12 */ /* 0x000fc4000f8e9625 */
[----:B------:R-:W-:Y:S01]  /*0c60*/  MOV R147, R34 ;  /* 0x0000002200937202 */ /* 0x000fe20000000f00 */
[----:B------:R-:W-:Y:S01]  /*0c70*/  IMAD R49, R36, -0x2daee0ad, RZ ;  /* 0xd2511f5324317824 */ /* 0x000fe200078e02ff */
[----:B------:R-:W-:Y:S01]  /*0c80*/  LOP3.LUT R45, R46, UR25, R45, 0x96, !PT ;  /* 0x000000192e2d7c12 */ /* 0x000fe2000f8e962d */
[----:B------:R-:W-:Y:S01]  /*0c90*/  IMAD.HI.U32 R42, R37, -0x2daee0ad, RZ ;  /* 0xd2511f53252a7827 */ /* 0x000fe200078e00ff */
[--C-:B------:R-:W-:Y:S02]  /*0ca0*/  SHF.R.U64 R148, R34, 0x10, R35.reuse ;  /* 0x0000001022947819 */ /* 0x100fe40000001223 */
[----:B------:R-:W-:Y:S01]  /*0cb0*/  SHF.R.U32.HI R60, RZ, 0x10, R35 ;  /* 0x00000010ff3c7819 */ /* 0x000fe20000011623 */
[----:B------:R-:W-:Y:S01]  /*0cc0*/  IMAD.HI.U32 R36, R45, -0x326172a9, RZ ;  /* 0xcd9e8d572d247827 */ /* 0x000fe200078e00ff */
[----:B------:R-:W-:Y:S02]  /*0cd0*/  LOP3.LUT R42, R49, UR7, R42, 0x96, !PT ;  /* 0x00000007312a7c12 */ /* 0x000fe4000f8e962a */
[----:B------:R-:W-:Y:S01]  /*0ce0*/  MOV R35, R51 ;  /* 0x0000003300237202 */ /* 0x000fe20000000f00 */
        /* <DEDUP_REMOVED lines=9> */
[----:B------:R-:W-:Y:S01]  /*0d80*/  PRMT R154, R154, 0x5410, R38 ;  /* 0x000054109a9a7816 */ /* 0x000fe20000000026 */
[----:B------:R-:W-:Y:S01]  /*0d90*/  IMAD R47, R42, -0x326172a9, RZ ;  /* 0xcd9e8d572a2f7824 */ /* 0x000fe200078e02ff */
[----:B------:R-:W-:Y:S01]  /*0da0*/  LOP3.LUT R45, R46, UR8, R45, 0x96, !PT ;  /* 0x000000082e2d7c12 */ /* 0x000fe2000f8e962d */
[----:B------:R-:W-:Y:S01]  /*0db0*/  IMAD R49, R36, -0x2daee0ad, RZ ;  /* 0xd2511f5324317824 */ /* 0x000fe200078e02ff */
[----:B------:R-:W-:Y:S01]  /*0dc0*/  PRMT R156, R156, 0x5410, R33 ;  /* 0x000054109c9c7816 */ /* 0x000fe20000000021 */
[----:B------:R-:W-:Y:S01]  /*0dd0*/  IMAD.HI.U32 R42, R37, -0x2daee0ad, RZ ;  /* 0xd2511f53252a7827 */ /* 0x000fe200078e00ff */
[----:B------:R-:W-:Y:S01]  /*0de0*/  SHF.R.U64 R48, R16, 0x10, R17 ;  /* 0x0000001010307819 */ /* 0x000fe20000001211 */
[----:B------:R-:W1:Y:S01]  /*0df0*/  LDCU UR8, c[0x0][0x404] ;  /* 0x00008080ff0877ac */ /* 0x000e620008000800 */
[----:B------:R-:W-:Y:S01]  /*0e00*/  SHF.R.U64 R40, R8, 0x10, R9 ;  /* 0x0000001008287819 */ /* 0x000fe20000001209 */
[----:B------:R-:W-:Y:S01]  /*0e10*/  IMAD.HI.U32 R36, R45, -0x326172a9, RZ ;  /* 0xcd9e8d572d247827 */ /* 0x000fe200078e00ff */
[----:B------:R-:W-:-:S02]  /*0e20*/  LOP3.LUT R42, R49, UR14, R42, 0x96, !PT ;  /* 0x0000000e312a7c12 */ /* 0x000fc4000f8e962a */
[----:B------:R-:W-:Y:S01]  /*0e30*/  SHF.R.U64 R38, R6, 0x10, R7 ;  /* 0x0000001006267819 */ /* 0x000fe20000001207 */
[----:B------:R-:W-:Y:S01]  /*0e40*/  IMAD R46, R37, -0x2daee0ad, RZ ;  /* 0xd2511f53252e7824 */ /* 0x000fe200078e02ff */
[----:B------:R-:W-:Y:S01]  /*0e50*/  LOP3.LUT R36, R47, UR9, R36, 0x96, !PT ;  /* 0x000000092f247c12 */ /* 0x000fe2000f8e9624 */
[----:B------:R-:W-:Y:S01]  /*0e60*/  IMAD R44, R45, -0x326172a9, RZ ;  /* 0xcd9e8d572d2c7824 */ /* 0x000fe200078e02ff */
[----:B------:R-:W-:Y:S01]  /*0e70*/  SHF.R.U32.HI R47, RZ, 0x10, R17 ;  /* 0x00000010ff2f7819 */ /* 0x000fe20000011611 */
[----:B------:R-:W-:Y:S01]  /*0e80*/  IMAD.HI.U32 R37, R42, -0x326172a9, RZ ;  /* 0xcd9e8d572a257827 */ /* 0x000fe200078e00ff */
[----:B------:R-:W-:Y:S01]  /*0e90*/  SHF.R.U32.HI R45, RZ, 0x10, R15 ;  /* 0x00000010ff2d7819 */ /* 0x000fe2000001160f */
[----:B------:R-:W2:Y:S01]  /*0ea0*/  LDCU UR9, c[0x0][0x408] ;  /* 0x00008100ff0977ac */ /* 0x000ea20008000800 */
[----:B------:R-:W-:Y:S01]  /*0eb0*/  SHF.R.U32.HI R33, RZ, 0x10, R3 ;  /* 0x00000010ff217819 */ /* 0x000fe20000011603 */
[----:B------:R-:W-:Y:S01]  /*0ec0*/  IMAD.HI.U32 R43, R36, -0x2daee0ad, RZ ;  /* 0xd2511f53242b7827 */ /* 0x000fe200078e00ff */
[----:B------:R-:W-:Y:S01]  /*0ed0*/  LOP3.LUT R37, R44, UR15, R37, 0x96, !PT ;  /* 0x0000000f2c257c12 */ /* 0x000fe2000f8e9625 */
[----:B------:R-:W3:Y:S01]  /*0ee0*/  LDCU.64 UR14, c[0x0][0x380] ;  /* 0x00007000ff0e77ac */ /* 0x000ee20008000a00 */
[----:B------:R-:W-:Y:S01]  /*0ef0*/  SHF.R.U64 R44, R12, 0x10, R13 ;  /* 0x000000100c2c7819 */ /* 0x000fe2000000120d */
[----:B------:R-:W-:Y:S01]  /*0f00*/  IMAD R39, R42, -0x326172a9, RZ ;  /* 0xcd9e8d572a277824 */ /* 0x000fe200078e02ff */
[----:B------:R-:W-:Y:S01]  /*0f10*/  LOP3.LUT R43, R46, UR28, R43, 0x96, !PT ;  /* 0x0000001c2e2b7c12 */ /* 0x000fe2000f8e962b */
[----:B------:R-:W-:Y:S01]  /*0f20*/  IMAD R41, R36, -0x2daee0ad, RZ ;  /* 0xd2511f5324297824 */ /* 0x000fe200078e02ff */
[----:B------:R-:W-:Y:S01]  /*0f30*/  SHF.R.U64 R46, R14, 0x10, R15 ;  /* 0x000000100e2e7819 */ /* 0x000fe2000000120f */
[----:B------:R-:W-:Y:S01]  /*0f40*/  IMAD.HI.U32 R104, R37, -0x2daee0ad, RZ ;  /* 0xd2511f5325687827 */ /* 0x000fe200078e00ff */
[----:B------:R-:W-:-:S02]  /*0f50*/  SHF.R.U64 R42, R10, 0x10, R11 ;  /* 0x000000100a2a7819 */ /* 0x000fc4000000120b */
[----:B------:R-:W-:Y:S01]  /*0f60*/  SHF.R.U64 R36, R4, 0x10, R5 ;  /* 0x0000001004247819 */ /* 0x000fe20000001205 */
[----:B------:R-:W-:Y:S01]  /*0f70*/  IMAD.HI.U32 R114, R43, -0x326172a9, RZ ;  /* 0xcd9e8d572b727827 */ /* 0x000fe200078e00ff */
[----:B------:R-:W-:Y:S02]  /*0f80*/  LOP3.LUT R104, R41, UR17, R104, 0x96, !PT ;  /* 0x0000001129687c12 */ /* 0x000fe4000f8e9668 */
[----:B------:R-:W-:Y:S01]  /*0f90*/  SHF.R.U32.HI R41, RZ, 0x10, R11 ;  /* 0x00000010ff297819 */ /* 0x000fe2000001160b */
[----:B------:R-:W-:Y:S01]  /*0fa0*/  IMAD.MOV.U32 R34, RZ, RZ, R50 ;  /* 0x000000ffff227224 */ /* 0x000fe200078e0032 */
[----:B------:R-:W-:Y:S01]  /*0fb0*/  LOP3.LUT R114, R39, UR16, R114, 0x96, !PT ;  /* 0x0000001027727c12 */ /* 0x000fe2000f8e9672 */
[----:B------:R-:W-:Y:S01]  /*0fc0*/  IMAD R37, R37, -0x2daee0ad, RZ ;  /* 0xd2511f5325257824 */ /* 0x000fe200078e02ff */
[----:B------:R-:W-:Y:S01]  /*0fd0*/  SHF.R.U32.HI R39, RZ, 0x10, R9 ;  /* 0x00000010ff277819 */ /* 0x000fe20000011609 */
[----:B------:R-:W-:Y:S01]  /*0fe0*/  IMAD.HI.U32 R105, R104, -0x326172a9, RZ ;  /* 0xcd9e8d5768697827 */ /* 0x000fe200078e00ff */
[----:B------:R-:W-:Y:S01]  /*0ff0*/  PRMT R155, R34, 0x5410, R35 ;  /* 0x00005410229b7816 */ /* 0x000fe20000000023 */
[----:B------:R-:W4:Y:S01]  /*1000*/  LDCU.64 UR16, c[0x0][0x3a0] ;  /* 0x00007400ff1077ac */ /* 0x000f220008000a00 */
[----:B------:R-:W-:Y:S01]  /*1010*/  SHF.R.U32.HI R35, RZ, 0x10, R5 ;  /* 0x00000010ff237819 */ /* 0x000fe20000011605 */
[----:B------:R-:W-:Y:S01]  /*1020*/  IMAD R34, R43, -0x326172a9, RZ ;  /* 0xcd9e8d572b227824 */ /* 0x000fe200078e02ff */
[----:B------:R-:W-:Y:S01]  /*1030*/  SHF.R.U32.HI R43, RZ, 0x10, R13 ;  /* 0x00000010ff2b7819 */ /* 0x000fe2000001160d */
[----:B------:R-:W-:Y:S01]  /*1040*/  IMAD.HI.U32 R106, R114, -0x2daee0ad, RZ ;  /* 0xd2511f53726a7827 */ /* 0x000fe200078e00ff */
[----:B------:R-:W-:-:S02]  /*1050*/  LOP3.LUT R115, R0, 0x3, RZ, 0xc0, !PT ;  /* 0x0000000300737812 */ /* 0x000fc400078ec0ff */
[----:B------:R-:W-:Y:S01]  /*1060*/  LOP3.LUT R105, R34, UR19, R105, 0x96, !PT ;  /* 0x0000001322697c12 */ /* 0x000fe2000f8e9669 */
[----:B------:R-:W-:Y:S01]  /*1070*/  HADD2.F32 R96, -RZ, R15.H0_H0 ;  /* 0x2000000fff607230 */ /* 0x000fe20000004100 */
[----:B------:R-:W-:Y:S01]  /*1080*/  LOP3.LUT R106, R37, UR20, R106, 0x96, !PT ;  /* 0x00000014256a7c12 */ /* 0x000fe2000f8e966a */
[----:B------:R-:W-:Y:S01]  /*1090*/  HADD2.F32 R95, -RZ, R12.H0_H0 ;  /* 0x2000000cff5f7230 */ /* 0x000fe20000004100 */
[----:B------:R-:W-:Y:S01]  /*10a0*/  SHF.R.U32.HI R37, RZ, 0x10, R7 ;  /* 0x00000010ff257819 */ /* 0x000fe20000011607 */
[----:B------:R-:W-:Y:S01]  /*10b0*/  HADD2.F32 R94, -RZ, R13.H0_H0 ;  /* 0x2000000dff5e7230 */ /* 0x000fe20000004100 */
[----:B------:R-:W-:Y:S01]  /*10c0*/  SHF.R.U64 R34, R2, 0x10, R3 ;  /* 0x0000001002227819 */ /* 0x000fe20000001203 */
        /* <DEDUP_REMOVED lines=20> */
[----:B------:R-:W-:Y:S01]  /*1210*/  IMAD.MOV.U32 R103, RZ, RZ, RZ ;  /* 0x000000ffff677224 */ /* 0x000fe200078e00ff */
[----:B------:R-:W0:Y:S01]  /*1220*/  LDCU UR19, c[0x0][0x388] ;  /* 0x00007100ff1377ac */ /* 0x000e220008000800 */
[----:B------:R-:W-:-:S02]  /*1230*/  HADD2.F32 R102, -RZ, R102.H0_H0 ;  /* 0x20000066ff667230 */ /* 0x000fc40000004100 */
[----:B------:R-:W-:Y:S01]  /*1240*/  HADD2.F32 R83, -RZ, R83.H0_H0 ;  /* 0x20000053ff537230 */ /* 0x000fe20000004100 */
[----:B------:R-:W0:Y:S01]  /*1250*/  LDCU UR20, c[0x0][0x400] ;  /* 0x00008000ff1477ac */ /* 0x000e220008000800 */
        /* <DEDUP_REMOVED lines=46> */
[----:B------:R-:W-:-:S02]  /*1540*/  IMAD R114, R114, -0x2daee0ad, RZ ;  /* 0xd2511f5372727824 */ /* 0x000fc400078e02ff */
[----:B01234-:R-:W-:-:S07]  /*1550*/  IMAD R104, R104, -0x326172a9, RZ ;  /* 0xcd9e8d5768687824 */ /* 0x01ffce00078e02ff */
.L_x_23503:
[----:B0-----:R-:W0:Y:S01]  /*1560*/  S2R R117, SR_TID.X ;  /* 0x0000000000757919 */ /* 0x001e220000002100 */
[----:B------:R-:W1:Y:S01]  /*1570*/  @UP0 LDCU.64 UR4, c[0x0][0x3e0] ;  /* 0x00007c00ff0407ac */ /* 0x000e620008000a00 */
[----:B------:R-:W2:Y:S01]  /*1580*/  LDC.64 R64, c[0x0][0x390] ;  /* 0x0000e400ff407b82 */ /* 0x000ea20000000a00 */
[----:B------:R-:W-:Y:S01]  /*1590*/  PLOP3.LUT P1, PT, PT, PT, UP0, 0x80, 0x8 ;  /* 0x000000000008781c */ /* 0x000fe20003f2f008 */
[----:B------:R-:W-:-:S04]  /*15a0*/  UIMAD UR6, UR18, UR19, URZ ;  /* 0x00000013120672a4 */ /* 0x000fc8000f8e02ff */
[----:B------:R-:W-:-:S04]  /*15b0*/  USHF.R.S32.HI UR7, URZ, 0x1f, UR6 ;  /* 0x0000001fff077899 */ /* 0x000fc80008011406 */
[----:B------:R-:W-:Y:S02]  /*15c0*/  ULEA.HI UR7, UR7, UR6, URZ, 0x2 ;  /* 0x0000000607077291 */ /* 0x000fe4000f8f10ff */
[----:B-1----:R-:W-:-:S04]  /*15d0*/  @UP0 UIMAD.WIDE UR4, UR18, 0x4, UR4 ;  /* 0x00000004120408a5 */ /* 0x002fc8000f8e0204 */
[----:B------:R-:W-:Y:S02]  /*15e0*/  IMAD.U32 R116, RZ, RZ, UR7 ;  /* 0x00000007ff747e24 */ /* 0x000fe4000f8e00ff */
[----:B------:R-:W-:Y:S01]  /*15f0*/  MOV R36, UR4 ;  /* 0x0000000400247c02 */ /* 0x000fe20008000f00 */
[----:B------:R-:W-:-:S05]  /*1600*/  IMAD.U32 R37, RZ, RZ, UR5 ;  /* 0x00000005ff257e24 */ /* 0x000fca000f8e00ff */
[----:B------:R-:W3:Y:S01]  /*1610*/  @P1 LDG.E R36, desc[UR10][R36.64] ;  /* 0x0000000a24241981 */ /* 0x000ee2000c1e1900 */
[----:B0-----:R-:W-:-:S05]  /*1620*/  LEA.HI.SX32 R116, R116, R117, 0x1e ;  /* 0x0000007574747211 */ /* 0x001fca00078ff2ff */
[----:B--2---:R-:W-:-:S06]  /*1630*/  IMAD.WIDE.U32 R32, R116, 0x10, R64 ;  /* 0x0000001074207825 */ /* 0x004fcc00078e0040 */
[----:B------:R-:W5:Y:S01]  /*1640*/  LDG.E.128 R32, desc[UR10][R32.64] ;  /* 0x0000000a20207981 */ /* 0x000f62000c1e1d00 */
[----:B------:R-:W-:Y:S01]  /*1650*/  ISETP.NE.U32.AND P0, PT, RZ, UR16, PT ;  /* 0x00000010ff007c0c */ /* 0x000fe2000bf05070 */
[----:B------:R-:W-:Y:S01]  /*1660*/  UMOV UR6, 0x3f800000 ;  /* 0x3f80000000067882 */ /* 0x000fe20000000000 */
[----:B------:R-:W-:Y:S01]  /*1670*/  UIADD3 UR7, UPT, UPT, UR12, -0x255992d5, URZ ;  /* 0xdaa66d2b0c077890 */ /* 0x000fe2000fffe0ff */
[----:B------:R-:W-:Y:S01]  /*1680*/  HFMA2 R126, -RZ, RZ, 0.1171875, 0 ;  /* 0x2f800000ff7e7431 */ /* 0x000fe200000001ff */
[----:B------:R-:W-:Y:S01]  /*1690*/  ISETP.NE.AND.EX P0, PT, RZ, UR17, PT, P0 ;  /* 0x00000011ff007c0c */ /* 0x000fe2000bf05300 */
[----:B------:R-:W-:Y:S02]  /*16a0*/  UIADD3 UR29, UPT, UPT, UR12, 0x5384540f, URZ ;  /* 0x5384540f0c1d7890 */ /* 0x000fe4000fffe0ff */
[----:B------:R-:W-:Y:S02]  /*16b0*/  UIADD3 UR30, UPT, UPT, UR12, -0xe443238, URZ ;  /* 0xf1bbcdc80c1e7890 */ /* 0x000fe4000fffe0ff */
[----:B------:R-:W-:-:S02]  /*16c0*/  UIADD3 UR31, UPT, UPT, UR13, -0x126145ec, URZ ;  /* 0xed9eba140d1f7890 */ /* 0x000fc4000fffe0ff */
[----:B------:R-:W-:Y:S02]  /*16d0*/  UIADD3 UR32, UPT, UPT, UR13, -0x695add53, URZ ;  /* 0x96a522ad0d207890 */ /* 0x000fe4000fffe0ff */
[----:B------:R-:W-:Y:S02]  /*16e0*/  UIADD3 UR33, UPT, UPT, UR13, -0x56f99767, URZ ;  /* 0xa90668990d217890 */ /* 0x000fe4000fffe0ff */
[----:B------:R-:W-:Y:S02]  /*16f0*/  UIADD3 UR34, UPT, UPT, UR13, 0x646e171e, URZ ;  /* 0x646e171e0d227890 */ /* 0x000fe4000fffe0ff */
[----:B------:R-:W-:Y:S02]  /*1700*/  UIADD3 UR35, UPT, UPT, UR13, -0x24c28bd8, URZ ;  /* 0xdb3d74280d237890 */ /* 0x000fe4000fffe0ff */
[----:B------:R-:W-:Y:S02]  /*1710*/  UIADD3 UR36, UPT, UPT, UR12, -0x700cb87f, URZ ;  /* 0x8ff347810c247890 */ /* 0x000fe4000fffe0ff */
[----:B------:R-:W-:Y:S01]  /*1720*/  UIADD3 UR37, UPT, UPT, UR12, -0x4ab325aa, URZ ;  /* 0xb54cda560c257890 */ /* 0x000fe2000fffe0ff */
[----:B---3--:R-:W-:Y:S01]  /*1730*/  @P1 R2UR UR6, R36 ;  /* 0x00000000240612ca */ /* 0x008fe200000e0000 */
[----:B------:R-:W-:-:S14]  /*1740*/  @!P0 BRA `(.L_x_23292) ;  /* 0x0000001000e08947 */ /* 0x000fdc0003800000 */
[----:B------:R-:W0:Y:S02]  /*1750*/  LDC.64 R36, c[0x0][0x3a0] ;  /* 0x0000e800ff247b82 */ /* 0x000e240000000a00 */
[----:B0-----:R-:W-:-:S05]  /*1760*/  IMAD.WIDE.U32 R36, R116, 0x10, R36 ;  /* 0x0000001074247825 */ /* 0x001fca00078e0024 */
        /* <DEDUP_REMOVED lines=11> */
.L_x_27178:
[----:B------:R-:W-:Y:S05]  /*1820*/  BRX R36 -0x1830                                        (*"BRANCH_TARGETS .L_x_27179,.L_x_27180,.L_x_27181"*) ;  /* 0xffffffe424f47949 */ /* 0x000fea000383ffff */
.L_x_27181:
[----:B------:R-:W-:Y:S01]  /*1830*/  IADD3 R38, PT, PT, R115, 0x1, RZ ;  /* 0x0000000173267810 */ /* 0x000fe20007ffe0ff */
[----:B------:R-:W-:Y:S02]  /*1840*/  IMAD.MOV.U32 R44, RZ, RZ, R114 ;  /* 0x000000ffff2c7224 */ /* 0x000fe400078e0072 */
[----:B------:R-:W-:Y:S01]  /*1850*/  IMAD.MOV.U32 R39, RZ, RZ, R105 ;  /* 0x000000ffff277224 */ /* 0x000fe200078e0069 */
[----:B------:R-:W-:Y:S06]  /*1860*/  BRA `(.L_x_23293) ;  /* 0x0000000000e47947 */ /* 0x000fec0003800000 */
.L_x_27179:
[----:B------:R-:W-:Y:S01]  /*1870*/  MOV R44, R114 ;  /* 0x00000072002c7202 */ /* 0x000fe20000000f00 */
[----:B------:R-:W-:Y:S02]  /*1880*/  IMAD.MOV.U32 R38, RZ, RZ, 0x3 ;  /* 0x00000003ff267424 */ /* 0x000fe400078e00ff */
[----:B------:R-:W-:Y:S01]  /*1890*/  IMAD.MOV.U32 R39, RZ, RZ, R106 ;  /* 0x000000ffff277224 */ /* 0x000fe200078e006a */
[----:B------:R-:W-:Y:S06]  /*18a0*/  BRA `(.L_x_23293) ;  /* 0x0000000000d47947 */ /* 0x000fec0003800000 */
.L_x_27180:
        /* <DEDUP_REMOVED lines=12> */
.L_x_23294:
        /* <DEDUP_REMOVED lines=41> */
.L_x_23293:
[----:B------:R-:W-:Y:S01]  /*1c00*/  I2FP.F32.U32 R37, R39 ;  /* 0x0000002700257245 */ /* 0x000fe20000201000 */
[----:B-----5:R-:W-:Y:S01]  /*1c10*/  FMUL.FTZ R32, R32, UR6 ;  /* 0x0000000620207c20 */ /* 0x020fe20008410000 */
[----:B------:R-:W-:Y:S01]  /*1c20*/  ISETP.NE.AND P2, PT, R38, 0x1, PT ;  /* 0x000000012600780c */ /* 0x000fe20003f45270 */
[----:B------:R-:W-:Y:S01]  /*1c30*/  UMOV UR5, UR9 ;  /* 0x0000000900057c82 */ /* 0x000fe20008000000 */
[----:B------:R-:W-:Y:S01]  /*1c40*/  UMOV UR4, UR8 ;  /* 0x0000000800047c82 */ /* 0x000fe20008000000 */
[----:B------:R-:W-:Y:S01]  /*1c50*/  FFMA.FTZ R37, R37, R126, 1.1641532182693481445e-10 ;  /* 0x2f00000025257423 */ /* 0x000fe2000001007e */
[----:B------:R-:W-:Y:S01]  /*1c60*/  FMUL.FTZ R32, R32, UR5 ;  /* 0x0000000520207c20 */ /* 0x000fe20008410000 */
[----:B------:R-:W-:Y:S02]  /*1c70*/  HADD2.F32 R56, -RZ, R125.H0_H0 ;  /* 0x2000007dff387230 */ /* 0x000fe40000004100 */
[----:B------:R-:W-:Y:S01]  /*1c80*/  HFMA2 R36, -RZ, RZ, 0, 1.1920928955078125e-07 ;  /* 0x00000002ff247431 */ /* 0x000fe200000001ff */
        /* <DEDUP_REMOVED lines=14> */
.L_x_23296:
        /* <DEDUP_REMOVED lines=12> */
.L_x_23297:
        /* <DEDUP_REMOVED lines=42> */
.L_x_23295:
[----:B------:R-:W-:Y:S01]  /*20d0*/  I2FP.F32.U32 R37, R32 ;  /* 0x0000002000257245 */ /* 0x000fe20000201000 */
[----:B------:R-:W-:Y:S01]  /*20e0*/  FMUL.FTZ R33, R33, UR6 ;  /* 0x0000000621217c20 */ /* 0x000fe20008410000 */
[----:B------:R-:W-:Y:S01]  /*20f0*/  ISETP.NE.AND P3, PT, R36, 0x1, PT ;  /* 0x000000012400780c */ /* 0x000fe20003f65270 */
[----:B------:R-:W-:Y:S02]  /*2100*/  HADD2.F32 R57, -RZ, R127.H0_H0 ;  /* 0x2000007fff397230 */ /* 0x000fe40000004100 */
[----:B------:R-:W-:Y:S01]  /*2110*/  FFMA.FTZ R37, R37, R126, 1.1641532182693481445e-10 ;  /* 0x2f00000025257423 */ /* 0x000fe2000001007e */
[----:B------:R-:W-:-:S04]  /*2120*/  FMUL.FTZ R33, R33, UR5 ;  /* 0x0000000521217c20 */ /* 0x000fc80008410000 */
[----:B------:R-:W-:-:S04]  /*2130*/  FSETP.GTU.FTZ.AND P2, PT, R37, UR4, PT ;  /* 0x0000000425007c0b */ /* 0x000fc8000bf5c000 */
[----:B------:R-:W-:Y:S01]  /*2140*/  FSEL R32, R33, RZ, !P2 ;  /* 0x000000ff21207208 */ /* 0x000fe20005000000 */
[----:B------:R-:W-:Y:S01]  /*2150*/  IMAD.MOV.U32 R33, RZ, RZ, R104 ;  /* 0x000000ffff217224 */ /* 0x000fe200078e0068 */
        /* <DEDUP_REMOVED lines=12> */
.L_x_23299:
        /* <DEDUP_REMOVED lines=12> */
.L_x_23300:
        /* <DEDUP_REMOVED lines=42> */
.L_x_23298:
[----:B------:R-:W-:Y:S01]  /*2580*/  I2FP.F32.U32 R33, R33 ;  /* 0x0000002100217245 */ /* 0x000fe20000201000 */
[----:B------:R-:W-:Y:S01]  /*2590*/  FMUL.FTZ R34, R34, UR6 ;  /* 0x0000000622227c20 */ /* 0x000fe20008410000 */
[----:B------:R-:W-:Y:S01]  /*25a0*/  ISETP.NE.AND P4, PT, R32, 0x1, PT ;  /* 0x000000012000780c */ /* 0x000fe20003f85270 */
[----:B------:R-:W-:Y:S02]  /*25b0*/  HADD2.F32 R58, -RZ, R125.H1_H1 ;  /* 0x3000007dff3a7230 */ /* 0x000fe40000004100 */
[----:B------:R-:W-:Y:S01]  /*25c0*/  FFMA.FTZ R33, R33, R126, 1.1641532182693481445e-10 ;  /* 0x2f00000021217423 */ /* 0x000fe2000001007e */
[----:B------:R-:W-:Y:S01]  /*25d0*/  FMUL.FTZ R34, R34, UR5 ;  /* 0x0000000522227c20 */ /* 0x000fe20008410000 */
[----:B------:R-:W-:-:S03]  /*25e0*/  IMAD.MOV.U32 R40, RZ, RZ, 0x2 ;  /* 0x00000002ff287424 */ /* 0x000fc600078e00ff */
        /* <DEDUP_REMOVED lines=14> */
.L_x_23302:
        /* <DEDUP_REMOVED lines=12> */
.L_x_23303:
        /* <DEDUP_REMOVED lines=42> */
.L_x_23301:
[----:B------:R-:W-:Y:S01]  /*2a30*/  I2FP.F32.U32 R33, R33 ;  /* 0x0000002100217245 */ /* 0x000fe20000201000 */
[----:B------:R-:W-:Y:S01]  /*2a40*/  FMUL.FTZ R35, R35, UR6 ;  /* 0x0000000623237c20 */ /* 0x000fe20008410000 */
[----:B------:R-:W-:-:S03]  /*2a50*/  HADD2.F32 R59, -RZ, R127.H1_H1 ;  /* 0x3000007fff3b7230 */ /* 0x000fc60000004100 */
[----:B------:R-:W-:Y:S01]  /*2a60*/  FFMA.FTZ R33, R33, R126, 1.1641532182693481445e-10 ;  /* 0x2f00000021217423 */ /* 0x000fe2000001007e */
[----:B------:R-:W-:-:S04]  /*2a70*/  FMUL.FTZ R35, R35, UR5 ;  /* 0x0000000523237c20 */ /* 0x000fc80008410000 */
[----:B------:R-:W-:-:S04]  /*2a80*/  FSETP.GTU.FTZ.AND P5, PT, R33, UR4, PT ;  /* 0x0000000421007c0b */ /* 0x000fc8000bfbc000 */
[----:B------:R-:W-:Y:S02]  /*2a90*/  FSEL R32, R35, RZ, !P5 ;  /* 0x000000ff23207208 */ /* 0x000fe40006800000 */
[----:B------:R-:W-:-:S03]  /*2aa0*/  PLOP3.LUT P4, PT, P5, PT, PT, 0x8, 0x80 ;  /* 0x000000000080781c */ /* 0x000fc60002f8e170 */
[----:B------:R-:W-:Y:S01]  /*2ab0*/  FFMA.FTZ R59, R32, R59, R63 ;  /* 0x0000003b203b7223 */ /* 0x000fe2000001003f */
[----:B------:R-:W-:Y:S09]  /*2ac0*/  BRA `(.L_x_23304) ;  /* 0x0000001000c07947 */ /* 0x000ff20003800000 */
.L_x_23292:
        /* <DEDUP_REMOVED lines=15> */
.L_x_23306:
        /* <DEDUP_REMOVED lines=12> */
.L_x_23307:
        /* <DEDUP_REMOVED lines=41> */
.L_x_23305:
[----:B------:R-:W-:Y:S01]  /*2f10*/  I2FP.F32.U32 R37, R36 ;  /* 0x0000002400257245 */ /* 0x000fe20000201000 */
[----:B-----5:R-:W-:Y:S01]  /*2f20*/  FMUL.FTZ R32, R32, UR6 ;  /* 0x0000000620207c20 */ /* 0x020fe20008410000 */
[----:B------:R-:W-:Y:S01]  /*2f30*/  ISETP.NE.AND P2, PT, R38, 0x1, PT ;  /* 0x000000012600780c */ /* 0x000fe20003f45270 */
[----:B------:R-:W-:Y:S01]  /*2f40*/  UMOV UR5, UR9 ;  /* 0x0000000900057c82 */ /* 0x000fe20008000000 */
[----:B------:R-:W-:Y:S01]  /*2f50*/  UMOV UR4, UR8 ;  /* 0x0000000800047c82 */ /* 0x000fe20008000000 */
[----:B------:R-:W-:Y:S01]  /*2f60*/  FFMA.FTZ R37, R37, R126, 1.1641532182693481445e-10 ;  /* 0x2f00000025257423 */ /* 0x000fe2000001007e */
[----:B------:R-:W-:Y:S01]  /*2f70*/  FMUL.FTZ R32, R32, UR5 ;  /* 0x0000000520207c20 */ /* 0x000fe20008410000 */
[----:B------:R-:W-:-:S03]  /*2f80*/  HFMA2 R36, -RZ, RZ, 0, 1.1920928955078125e-07 ;  /* 0x00000002ff247431 */ /* 0x000fc600000001ff */
        /* <DEDUP_REMOVED lines=15> */
.L_x_23309:
        /* <DEDUP_REMOVED lines=12> */
.L_x_23310:
        /* <DEDUP_REMOVED lines=42> */
.L_x_23308:
        /* <DEDUP_REMOVED lines=21> */
.L_x_23312:
        /* <DEDUP_REMOVED lines=12> */
.L_x_23313:
        /* <DEDUP_REMOVED lines=42> */
.L_x_23311:
[----:B------:R-:W-:Y:S01]  /*3890*/  I2FP.F32.U32 R33, R33 ;  /* 0x0000002100217245 */ /* 0x000fe20000201000 */
[----:B------:R-:W-:Y:S01]  /*38a0*/  FMUL.FTZ R34, R34, UR6 ;  /* 0x0000000622227c20 */ /* 0x000fe20008410000 */
[----:B------:R-:W-:Y:S01]  /*38b0*/  ISETP.NE.AND P4, PT, R32, 0x1, PT ;  /* 0x000000012000780c */ /* 0x000fe20003f85270 */
[----:B------:R-:W-:Y:S02]  /*38c0*/  IMAD.MOV.U32 R40, RZ, RZ, 0x2 ;  /* 0x00000002ff287424 */ /* 0x000fe400078e00ff */
[----:B------:R-:W-:Y:S01]  /*38d0*/  FFMA.FTZ R33, R33, R126, 1.1641532182693481445e-10 ;  /* 0x2f00000021217423 */ /* 0x000fe2000001007e */
[----:B------:R-:W-:-:S04]  /*38e0*/  FMUL.FTZ R34, R34, UR5 ;  /* 0x0000000522227c20 */ /* 0x000fc80008410000 */
[----:B------:R-:W-:Y:S01]  /*38f0*/  FSETP.GTU.FTZ.AND P3, PT, R33, UR4, PT ;  /* 0x0000000421007c0b */ /* 0x000fe2000bf7c000 */
        /* <DEDUP_REMOVED lines=14> */
.L_x_23315:
        /* <DEDUP_REMOVED lines=12> */
.L_x_23316:
        /* <DEDUP_REMOVED lines=42> */
.L_x_23314:
        /* <DEDUP_REMOVED lines=8> */
[----:B------:R-:W-:-:S10]  /*3dc0*/  FMUL.FTZ R59, R59, R32 ;  /* 0x000000203b3b7220 */ /* 0x000fd40000410000 */
.L_x_23304:
        /* <DEDUP_REMOVED lines=8> */
[----:B------:R-:W2:Y:S01]  /*3e50*/  @P0 LDC.64 R32, c[0x0][0x3a0] ;  /* 0x0000e800ff200b82 */ /* 0x000ea20000000a00 */
[----:B------:R-:W-:Y:S02]  /*3e60*/  IMAD.IADD R41, R34, 0x1, R35 ;  /* 0x0000000122297824 */ /* 0x000fe400078e0223 */
[----:B------:R-:W-:-:S04]  /*3e70*/  IMAD.WIDE.U32 R34, R118, 0x10, R64 ;  /* 0x0000001076227825 */ /* 0x000fc800078e0040 */
[----:B0-----:R-:W-:-:S05]  /*3e80*/  IMAD.WIDE.U32 R38, R116, 0x10, R112 ;  /* 0x0000001074267825 */ /* 0x001fca00078e0070 */
[----:B------:R0:W-:Y:S01]  /*3e90*/  STG.E.128 desc[UR10][R38.64], R56 ;  /* 0x0000003826007986 */ /* 0x0001e2000c101d0a */
[----:B-1----:R-:W-:-:S05]  /*3ea0*/  IMAD.WIDE.U32 R36, R116, 0x4, R110 ;  /* 0x0000000474247825 */ /* 0x002fca00078e006e */
[----:B------:R0:W-:Y:S01]  /*3eb0*/  STG.E desc[UR10][R36.64], R41 ;  /* 0x0000002924007986 */ /* 0x0001e2000c10190a */
[----:B--2---:R-:W-:-:S05]  /*3ec0*/  @P0 IMAD.WIDE.U32 R32, R118, 0x10, R32 ;  /* 0x0000001076200825 */ /* 0x004fca00078e0020 */
[----:B------:R0:W5:Y:S04]  /*3ed0*/  @P0 LDG.E.128 R60, desc[UR10][R32.64] ;  /* 0x0000000a203c0981 */ /* 0x000168000c1e1d00 */
[----:B------:R-:W5:Y:S01]  /*3ee0*/  LDG.E.128 R32, desc[UR10][R34.64] ;  /* 0x0000000a22207981 */ /* 0x000f62000c1e1d00 */
[----:B0-----:R-:W-:Y:S05]  /*3ef0*/  @!P0 BRA `(.L_x_23317) ;  /* 0x0000001000bc8947 */ /* 0x001fea0003800000 */
        /* <DEDUP_REMOVED lines=15> */
.L_x_23319:
        /* <DEDUP_REMOVED lines=12> */
.L_x_23320:
        /* <DEDUP_REMOVED lines=41> */
.L_x_23318:
[----:B------:R-:W-:Y:S01]  /*4340*/  I2FP.F32.U32 R37, R36 ;  /* 0x0000002400257245 */ /* 0x000fe20000201000 */
[----:B-----5:R-:W-:Y:S01]  /*4350*/  FMUL.FTZ R32, R32, UR6 ;  /* 0x0000000620207c20 */ /* 0x020fe20008410000 */
[----:B------:R-:W-:Y:S01]  /*4360*/  ISETP.NE.AND P2, PT, R38, 0x1, PT ;  /* 0x000000012600780c */ /* 0x000fe20003f45270 */
[----:B------:R-:W-:Y:S02]  /*4370*/  HADD2.F32 R52, -RZ, R128.H0_H0 ;  /* 0x20000080ff347230 */ /* 0x000fe40000004100 */
[----:B------:R-:W-:Y:S01]  /*4380*/  FFMA.FTZ R37, R37, R126, 1.1641532182693481445e-10 ;  /* 0x2f00000025257423 */ /* 0x000fe2000001007e */
[----:B------:R-:W-:Y:S01]  /*4390*/  FMUL.FTZ R32, R32, UR5 ;  /* 0x0000000520207c20 */ /* 0x000fe20008410000 */
[----:B------:R-:W-:-:S03]  /*43a0*/  IMAD.MOV.U32 R36, RZ, RZ, 0x2 ;  /* 0x00000002ff247424 */ /* 0x000fc600078e00ff */
        /* <DEDUP_REMOVED lines=14> */
.L_x_23322:
        /* <DEDUP_REMOVED lines=12> */
.L_x_23323:
        /* <DEDUP_REMOVED lines=42> */
.L_x_23321:
        /* <DEDUP_REMOVED lines=21> */
.L_x_23325:
        /* <DEDUP_REMOVED lines=12> */
.L_x_23326:
        /* <DEDUP_REMOVED lines=42> */
.L_x_23324:
        /* <DEDUP_REMOVED lines=21> */
.L_x_23328:
        /* <DEDUP_REMOVED lines=12> */
.L_x_23329:
        /* <DEDUP_REMOVED lines=42> */
.L_x_23327:
        /* <DEDUP_REMOVED lines=10> */
.L_x_23317:
        /* <DEDUP_REMOVED lines=15> */
.L_x_23332:
        /* <DEDUP_REMOVED lines=12> */
.L_x_23333:
        /* <DEDUP_REMOVED lines=41> */
.L_x_23331:
[----:B------:R-:W-:Y:S01]  /*5630*/  I2FP.F32.U32 R37, R36 ;  /* 0x0000002400257245 */ /* 0x000fe20000201000 */
[----:B-----5:R-:W-:Y:S01]  /*5640*/  FMUL.FTZ R32, R32, UR6 ;  /* 0x0000000620207c20 */ /* 0x020fe20008410000 */
[----:B------:R-:W-:Y:S01]  /*5650*/  ISETP.NE.AND P2, PT, R38, 0x1, PT ;  /* 0x000000012600780c */ /* 0x000fe20003f45270 */
[----:B------:R-:W-:Y:S02]  /*5660*/  IMAD.MOV.U32 R36, RZ, RZ, 0x2 ;  /* 0x00000002ff247424 */ /* 0x000fe400078e00ff */
[----:B------:R-:W-:Y:S01]  /*5670*/  FFMA.FTZ R37, R37, R126, 1.1641532182693481445e-10 ;  /* 0x2f00000025257423 */ /* 0x000fe2000001007e */
[----:B------:R-:W-:-:S04]  /*5680*/  FMUL.FTZ R32, R32, UR5 ;  /* 0x0000000520207c20 */ /* 0x000fc80008410000 */
        /* <DEDUP_REMOVED lines=15> */
.L_x_23335:
        /* <DEDUP_REMOVED lines=12> */
.L_x_23336:
        /* <DEDUP_REMOVED lines=42> */
.L_x_23334:
        /* <DEDUP_REMOVED lines=21> */
.L_x_23338:
        /* <DEDUP_REMOVED lines=12> */
.L_x_23339:
        /* <DEDUP_REMOVED lines=42> */
.L_x_23337:
        /* <DEDUP_REMOVED lines=21> */
.L_x_23341:
        /* <DEDUP_REMOVED lines=12> */
.L_x_23342:
        /* <DEDUP_REMOVED lines=42> */
.L_x_23340:
        /* <DEDUP_REMOVED lines=9> */
.L_x_23330:
[----:B------:R-:W0:Y:S01]  /*64d0*/  @P0 LDC.64 R32, c[0x0][0x3a0] ;  /* 0x0000e800ff200b82 */ /* 0x000e220000000a00 */
[----:B------:R-:W-:Y:S01]  /*64e0*/  SEL R34, RZ, 0x1000000, !P4 ;  /* 0x01000000ff227807 */ /* 0x000fe20006000000 */
[----:B------:R-:W-:Y:S01]  /*64f0*/  VIADD R121, R116, 0x100 ;  /* 0x0000010074797836 */ /* 0x000fe20000000000 */
[----:B------:R-:W-:Y:S01]  /*6500*/  SEL R35, RZ, 0x10000, !P3 ;  /* 0x00010000ff237807 */ /* 0x000fe20005800000 */
[----:B------:R-:W-:Y:S01]  /*6510*/  IMAD.WIDE.U32 R38, R118, 0x10, R112 ;  /* 0x0000001076267825 */ /* 0x000fe200078e0070 */
[----:B------:R-:W-:Y:S02]  /*6520*/  SEL R36, RZ, 0x100, !P2 ;  /* 0x00000100ff247807 */ /* 0x000fe40005000000 */
[----:B------:R-:W-:Y:S02]  /*6530*/  SEL R37, RZ, 0x1, !P1 ;  /* 0x00000001ff257807 */ /* 0x000fe40004800000 */
[----:B------:R-:W-:Y:S01]  /*6540*/  IADD3 R34, PT, PT, R36, R34, R35 ;  /* 0x0000002224227210 */ /* 0x000fe20007ffe023 */
[----:B------:R1:W-:Y:S03]  /*6550*/  STG.E.128 desc[UR10][R38.64], R52 ;  /* 0x0000003426007986 */ /* 0x0003e6000c101d0a */
[----:B------:R-:W-:Y:S01]  /*6560*/  IADD3 R41, PT, PT, R34, R37, RZ ;  /* 0x0000002522297210 */ /* 0x000fe20007ffe0ff */
[----:B------:R-:W-:-:S04]  /*6570*/  IMAD.WIDE.U32 R36, R118, 0x4, R110 ;  /* 0x0000000476247825 */ /* 0x000fc800078e006e */
[C---:B------:R-:W-:Y:S01]  /*6580*/  IMAD.WIDE.U32 R34, R121.reuse, 0x10, R64 ;  /* 0x0000001079227825 */ /* 0x040fe200078e0040 */
[----:B------:R1:W-:Y:S03]  /*6590*/  STG.E desc[UR10][R36.64], R41 ;  /* 0x0000002924007986 */ /* 0x0003e6000c10190a */
[----:B0-----:R-:W-:-:S05]  /*65a0*/  @P0 IMAD.WIDE.U32 R32, R121, 0x10, R32 ;  /* 0x0000001079200825 */ /* 0x001fca00078e0020 */
[----:B------:R1:W5:Y:S04]  /*65b0*/  @P0 LDG.E.128 R60, desc[UR10][R32.64] ;  /* 0x0000000a203c0981 */ /* 0x000368000c1e1d00 */
[----:B------:R-:W5:Y:S01]  /*65c0*/  LDG.E.128 R32, desc[UR10][R34.64] ;  /* 0x0000000a22207981 */ /* 0x000f62000c1e1d00 */
[----:B-1----:R-:W-:Y:S05]  /*65d0*/  @!P0 BRA `(.L_x_23343) ;  /* 0x0000001000bc8947 */ /* 0x002fea0003800000 */
        /* <DEDUP_REMOVED lines=15> */
.L_x_23345:
        /* <DEDUP_REMOVED lines=12> */
.L_x_23346:
        /* <DEDUP_REMOVED lines=41> */
.L_x_23344:
        /* <DEDUP_REMOVED lines=21> */
.L_x_23348:
        /* <DEDUP_REMOVED lines=12> */
.L_x_23349:
        /* <DEDUP_REMOVED lines=42> */
.L_x_23347:
[----:B------:R-:W-:Y:S01]  /*6ed0*/  I2FP.F32.U32 R37, R32 ;  /* 0x0000002000257245 */ /* 0x000fe20000201000 */
[----:B------:R-:W-:Y:S01]  /*6ee0*/  FMUL.FTZ R33, R33, UR6 ;  /* 0x0000000621217c20 */ /* 0x000fe20008410000 */
[----:B------:R-:W-:Y:S01]  /*6ef0*/  ISETP.NE.AND P3, PT, R36, 0x1, PT ;  /* 0x000000012400780c */ /* 0x000fe20003f65270 */
[----:B------:R-:W-:Y:S02]  /*6f00*/  HADD2.F32 R49, -RZ, R146.H0_H0 ;  /* 0x20000092ff317230 */ /* 0x000fe40000004100 */
[----:B------:R-:W-:Y:S01]  /*6f10*/  FFMA.FTZ R37, R37, R126, 1.1641532182693481445e-10 ;  /* 0x2f00000025257423 */ /* 0x000fe2000001007e */
[----:B------:R-:W-:-:S04]  /*6f20*/  FMUL.FTZ R33, R33, UR5 ;  /* 0x0000000521217c20 */ /* 0x000fc80008410000 */
[----:B------:R-:W-:-:S04]  /*6f30*/  FSETP.GTU.FTZ.AND P2, PT, R37, UR4, PT ;  /* 0x0000000425007c0b */ /* 0x000fc8000bf5c000 */
[----:B------:R-:W-:Y:S02]  /*6f40*/  FSEL R32, R33, RZ, !P2 ;  /* 0x000000ff21207208 */ /* 0x000fe40005000000 */
[----:B------:R-:W-:Y:S02]  /*6f50*/  PLOP3.LUT P2, PT, P2, PT, PT, 0x8, 0x80 ;  /* 0x000000000080781c */ /* 0x000fe4000174e170 */
[----:B------:R-:W-:Y:S01]  /*6f60*/  MOV R33, R104 ;  /* 0x0000006800217202 */ /* 0x000fe20000000f00 */
        /* <DEDUP_REMOVED lines=11> */
.L_x_23351:
        /* <DEDUP_REMOVED lines=12> */
.L_x_23352:
        /* <DEDUP_REMOVED lines=42> */
.L_x_23350:
        /* <DEDUP_REMOVED lines=21> */
.L_x_23354:
        /* <DEDUP_REMOVED lines=12> */
.L_x_23355:
        /* <DEDUP_REMOVED lines=42> */
.L_x_23353:
        /* <DEDUP_REMOVED lines=10> */
.L_x_23343:
        /* <DEDUP_REMOVED lines=15> */
.L_x_23358:
        /* <DEDUP_REMOVED lines=12> */
.L_x_23359:
        /* <DEDUP_REMOVED lines=41> */
.L_x_23357:
        /* <DEDUP_REMOVED lines=21> */
.L_x_23361:
        /* <DEDUP_REMOVED lines=12> */
.L_x_23362:
        /* <DEDUP_REMOVED lines=42> */
.L_x_23360:
        /* <DEDUP_REMOVED lines=10> */
[----:B------:R-:W-:Y:S01]  /*8260*/  FMUL.FTZ R49, R32, R49 ;  /* 0x0000003120317220 */ /* 0x000fe20000410000 */
        /* <DEDUP_REMOVED lines=10> */
.L_x_23364:
        /* <DEDUP_REMOVED lines=12> */
.L_x_23365:
        /* <DEDUP_REMOVED lines=42> */
.L_x_23363:
        /* <DEDUP_REMOVED lines=21> */
.L_x_23367:
        /* <DEDUP_REMOVED lines=12> */
.L_x_23368:
        /* <DEDUP_REMOVED lines=42> */
.L_x_23366:
        /* <DEDUP_REMOVED lines=9> */
.L_x_23356:
[----:B------:R-:W0:Y:S01]  /*8bb0*/  @P0 LDC.64 R32, c[0x0][0x3a0] ;  /* 0x0000e800ff200b82 */ /* 0x000e220000000a00 */
[----:B------:R-:W-:Y:S01]  /*8bc0*/  SEL R34, RZ, 0x1000000, !P4 ;  /* 0x01000000ff227807 */ /* 0x000fe20006000000 */
[----:B------:R-:W-:Y:S01]  /*8bd0*/  VIADD R122, R116, 0x180 ;  /* 0x00000180747a7836 */ /* 0x000fe20000000000 */
[----:B------:R-:W-:Y:S01]  /*8be0*/  SEL R35, RZ, 0x10000, !P3 ;  /* 0x00010000ff237807 */ /* 0x000fe20005800000 */
[C---:B------:R-:W-:Y:S01]  /*8bf0*/  IMAD.WIDE.U32 R38, R121.reuse, 0x10, R112 ;  /* 0x0000001079267825 */ /* 0x040fe200078e0070 */
        /* <DEDUP_REMOVED lines=27> */
.L_x_23371:
        /* <DEDUP_REMOVED lines=12> */
.L_x_23372:
        /* <DEDUP_REMOVED lines=41> */
.L_x_23370:
        /* <DEDUP_REMOVED lines=21> */
.L_x_23374:
        /* <DEDUP_REMOVED lines=12> */
.L_x_23375:
        /* <DEDUP_REMOVED lines=42> */
.L_x_23373:
        /* <DEDUP_REMOVED lines=21> */
.L_x_23377:
        /* <DEDUP_REMOVED lines=12> */
.L_x_23378:
        /* <DEDUP_REMOVED lines=42> */
.L_x_23376:
        /* <DEDUP_REMOVED lines=21> */
.L_x_23380:
        /* <DEDUP_REMOVED lines=12> */
.L_x_23381:
        /* <DEDUP_REMOVED lines=42> */
.L_x_23379:
        /* <DEDUP_REMOVED lines=10> */
.L_x_23369:
        /* <DEDUP_REMOVED lines=15> */
.L_x_23384:
        /* <DEDUP_REMOVED lines=12> */
.L_x_23385:
        /* <DEDUP_REMOVED lines=41> */
.L_x_23383:
        /* <DEDUP_REMOVED lines=21> */
.L_x_23387:
        /* <DEDUP_REMOVED lines=12> */
.L_x_23388:
        /* <DEDUP_REMOVED lines=42> */
.L_x_23386:
        /* <DEDUP_REMOVED lines=21> */
.L_x_23390:
        /* <DEDUP_REMOVED lines=12> */
.L_x_23391:
        /* <DEDUP_REMOVED lines=42> */
.L_x_23389:
        /* <DEDUP_REMOVED lines=21> */
.L_x_23393:
        /* <DEDUP_REMOVED lines=12> */
.L_x_23394:
        /* <DEDUP_REMOVED lines=42> */
.L_x_23392:
        /* <DEDUP_REMOVED lines=9> */
.L_x_23382:
        /* <DEDUP_REMOVED lines=32> */
.L_x_23397:
        /* <DEDUP_REMOVED lines=12> */
.L_x_23398:
        /* <DEDUP_REMOVED lines=41> */
.L_x_23396:
        /* <DEDUP_REMOVED lines=21> */
.L_x_23400:
        /* <DEDUP_REMOVED lines=12> */
.L_x_23401:
        /* <DEDUP_REMOVED lines=42> */
.L_x_23399:
        /* <DEDUP_REMOVED lines=21> */
.L_x_23403:
        /* <DEDUP_REMOVED lines=12> */
.L_x_23404:
        /* <DEDUP_REMOVED lines=42> */
.L_x_23402:
        /* <DEDUP_REMOVED lines=21> */
.L_x_23406:
        /* <DEDUP_REMOVED lines=12> */
.L_x_23407:
        /* <DEDUP_REMOVED lines=42> */
.L_x_23405:
        /* <DEDUP_REMOVED lines=10> */
.L_x_23395:
        /* <DEDUP_REMOVED lines=15> */
.L_x_23410:
        /* <DEDUP_REMOVED lines=12> */
.L_x_23411:
        /* <DEDUP_REMOVED lines=41> */
.L_x_23409:
        /* <DEDUP_REMOVED lines=21> */
.L_x_23413:
        /* <DEDUP_REMOVED lines=12> */
.L_x_23414:
        /* <DEDUP_REMOVED lines=42> */
.L_x_23412:
        /* <DEDUP_REMOVED lines=21> */
.L_x_23416:
        /* <DEDUP_REMOVED lines=12> */
.L_x_23417:
        /* <DEDUP_REMOVED lines=42> */
.L_x_23415:
        /* <DEDUP_REMOVED lines=21> */
.L_x_23419:
        /* <DEDUP_REMOVED lines=12> */
.L_x_23420:
        /* <DEDUP_REMOVED lines=42> */
.L_x_23418:
        /* <DEDUP_REMOVED lines=9> */
.L_x_23408:
        /* <DEDUP_REMOVED lines=32> */
.L_x_23423:
        /* <DEDUP_REMOVED lines=12> */
.L_x_23424:
        /* <DEDUP_REMOVED lines=41> */
.L_x_23422:
        /* <DEDUP_REMOVED lines=21> */
.L_x_23426:
        /* <DEDUP_REMOVED lines=12> */
.L_x_23427:
        /* <DEDUP_REMOVED lines=42> */
.L_x_23425:
[----:B------:R-:W-:Y:S01]  /*e370*/  I2FP.F32.U32 R37, R32 ;  /* 0x0000002000257245 */ /* 0x000fe20000201000 */
[----:B------:R-:W-:Y:S01]  /*e380*/  FMUL.FTZ R33, R33, UR6 ;  /* 0x0000000621217c20 */ /* 0x000fe20008410000 */
[----:B------:R-:W-:-:S03]  /*e390*/  ISETP.NE.AND P3, PT, R39, 0x1, PT ;  /* 0x000000012700780c */ /* 0x000fc60003f65270 */
[----:B------:R-:W-:Y:S01]  /*e3a0*/  FFMA.FTZ R37, R37, R126, 1.1641532182693481445e-10 ;  /* 0x2f00000025257423 */ /* 0x000fe2000001007e */
[----:B------:R-:W-:-:S04]  /*e3b0*/  FMUL.FTZ R33, R33, UR5 ;  /* 0x0000000521217c20 */ /* 0x000fc80008410000 */
[----:B------:R-:W-:Y:S01]  /*e3c0*/  FSETP.GTU.FTZ.AND P2, PT, R37, UR4, PT ;  /* 0x0000000425007c0b */ /* 0x000fe2000bf5c000 */
[----:B------:R-:W-:-:S03]  /*e3d0*/  HADD2.F32 R37, -RZ, R152.H0_H0 ;  /* 0x20000098ff257230 */ /* 0x000fc60000004100 */
        /* <DEDUP_REMOVED lines=14> */
.L_x_23429:
        /* <DEDUP_REMOVED lines=12> */
.L_x_23430:
        /* <DEDUP_REMOVED lines=42> */
.L_x_23428:
        /* <DEDUP_REMOVED lines=21> */
.L_x_23432:
        /* <DEDUP_REMOVED lines=12> */
.L_x_23433:
        /* <DEDUP_REMOVED lines=42> */
.L_x_23431:
        /* <DEDUP_REMOVED lines=10> */
.L_x_23421:
        /* <DEDUP_REMOVED lines=15> */
.L_x_23436:
        /* <DEDUP_REMOVED lines=12> */
.L_x_23437:
        /* <DEDUP_REMOVED lines=41> */
.L_x_23435:
        /* <DEDUP_REMOVED lines=21> */
.L_x_23439:
        /* <DEDUP_REMOVED lines=12> */
.L_x_23440:
        /* <DEDUP_REMOVED lines=42> */
.L_x_23438:
        /* <DEDUP_REMOVED lines=21> */
.L_x_23442:
        /* <DEDUP_REMOVED lines=12> */
.L_x_23443:
        /* <DEDUP_REMOVED lines=42> */
.L_x_23441:
        /* <DEDUP_REMOVED lines=21> */
.L_x_23445:
        /* <DEDUP_REMOVED lines=12> */
.L_x_23446:
        /* <DEDUP_REMOVED lines=42> */
.L_x_23444:
        /* <DEDUP_REMOVED lines=9> */
.L_x_23434:
        /* <DEDUP_REMOVED lines=32> */
.L_x_23449:
        /* <DEDUP_REMOVED lines=12> */
.L_x_23450:
        /* <DEDUP_REMOVED lines=41> */
.L_x_23448:
        /* <DEDUP_REMOVED lines=21> */
.L_x_23452:
        /* <DEDUP_REMOVED lines=12> */
.L_x_23453:
        /* <DEDUP_REMOVED lines=42> */
.L_x_23451:
[----:B------:R-:W-:Y:S01]  /*10a50*/  I2FP.F32.U32 R67, R67 ;  /* 0x0000004300437245 */ /* 0x000fe20000201000 */
[----:B------:R-:W-:Y:S01]  /*10a60*/  FMUL.FTZ R33, R33, UR6 ;  /* 0x0000000621217c20 */ /* 0x000fe20008410000 */
[----:B------:R-:W-:Y:S01]  /*10a70*/  ISETP.NE.AND P3, PT, R101, 0x1, PT ;  /* 0x000000016500780c */ /* 0x000fe20003f65270 */
[----:B------:R-:W-:Y:S02]  /*10a80*/  IMAD.MOV.U32 R100, RZ, RZ, 0x2 ;  /* 0x00000002ff647424 */ /* 0x000fe400078e00ff */
[----:B------:R-:W-:Y:S01]  /*10a90*/  FFMA.FTZ R67, R67, R126, 1.1641532182693481445e-10 ;  /* 0x2f00000043437423 */ /* 0x000fe2000001007e */
[----:B------:R-:W-:-:S04]  /*10aa0*/  FMUL.FTZ R33, R33, UR5 ;  /* 0x0000000521217c20 */ /* 0x000fc80008410000 */
        /* <DEDUP_REMOVED lines=15> */
.L_x_23455:
        /* <DEDUP_REMOVED lines=12> */
.L_x_23456:
        /* <DEDUP_REMOVED lines=42> */
.L_x_23454:
        /* <DEDUP_REMOVED lines=21> */
.L_x_23458:
        /* <DEDUP_REMOVED lines=12> */
.L_x_23459:
        /* <DEDUP_REMOVED lines=42> */
.L_x_23457:
[----:B------:R-:W-:Y:S01]  /*113b0*/  I2FP.F32.U32 R67, R67 ;  /* 0x0000004300437245 */ /* 0x000fe20000201000 */
[----:B------:R-:W-:-:S04]  /*113c0*/  FMUL.FTZ R35, R35, UR6 ;  /* 0x0000000623237c20 */ /* 0x000fc80008410000 */
[----:B------:R-:W-:Y:S01]  /*113d0*/  FFMA.FTZ R67, R67, R126, 1.1641532182693481445e-10 ;  /* 0x2f00000043437423 */ /* 0x000fe2000001007e */
[----:B------:R-:W-:-:S04]  /*113e0*/  FMUL.FTZ R35, R35, UR5 ;  /* 0x0000000523237c20 */ /* 0x000fc80008410000 */
[----:B------:R-:W-:Y:S01]  /*113f0*/  FSETP.GTU.FTZ.AND P5, PT, R67, UR4, PT ;  /* 0x0000000443007c0b */ /* 0x000fe2000bfbc000 */
[----:B------:R-:W-:-:S03]  /*11400*/  HADD2.F32 R67, -RZ, R154.H1_H1 ;  /* 0x3000009aff437230 */ /* 0x000fc60000004100 */
[----:B------:R-:W-:Y:S02]  /*11410*/  FSEL R66, R35, RZ, !P5 ;  /* 0x000000ff23427208 */ /* 0x000fe40006800000 */
[----:B------:R-:W-:-:S03]  /*11420*/  PLOP3.LUT P4, PT, P5, PT, PT, 0x8, 0x80 ;  /* 0x000000000080781c */ /* 0x000fc60002f8e170 */
[----:B------:R-:W-:Y:S01]  /*11430*/  FFMA.FTZ R35, R66, R67, R63 ;  /* 0x0000004342237223 */ /* 0x000fe2000001003f */
[----:B------:R-:W-:Y:S09]  /*11440*/  BRA `(.L_x_23460) ;  /* 0x0000001000b87947 */ /* 0x000ff20003800000 */
.L_x_23447:
        /* <DEDUP_REMOVED lines=15> */
.L_x_23462:
        /* <DEDUP_REMOVED lines=12> */
.L_x_23463:
        /* <DEDUP_REMOVED lines=41> */
.L_x_23461:
        /* <DEDUP_REMOVED lines=21> */
.L_x_23465:
        /* <DEDUP_REMOVED lines=12> */
.L_x_23466:
        /* <DEDUP_REMOVED lines=42> */
.L_x_23464:
[----:B------:R-:W-:Y:S01]  /*11d40*/  I2FP.F32.U32 R67, R67 ;  /* 0x0000004300437245 */ /* 0x000fe20000201000 */
[----:B------:R-:W-:Y:S01]  /*11d50*/  FMUL.FTZ R33, R33, UR6 ;  /* 0x0000000621217c20 */ /* 0x000fe20008410000 */
[----:B------:R-:W-:Y:S01]  /*11d60*/  ISETP.NE.AND P3, PT, R101, 0x1, PT ;  /* 0x000000016500780c */ /* 0x000fe20003f65270 */
[----:B------:R-:W-:Y:S02]  /*11d70*/  HADD2.F32 R66, -RZ, R154.H0_H0 ;  /* 0x2000009aff427230 */ /* 0x000fe40000004100 */
[----:B------:R-:W-:Y:S01]  /*11d80*/  FFMA.FTZ R67, R67, R126, 1.1641532182693481445e-10 ;  /* 0x2f00000043437423 */ /* 0x000fe2000001007e */
[----:B------:R-:W-:-:S04]  /*11d90*/  FMUL.FTZ R33, R33, UR5 ;  /* 0x0000000521217c20 */ /* 0x000fc80008410000 */
[----:B------:R-:W-:Y:S02]  /*11da0*/  FSETP.GTU.FTZ.AND P2, PT, R67, UR4, PT ;  /* 0x0000000443007c0b */ /* 0x000fe4000bf5c000 */
[----:B------:R-:W-:Y:S02]  /*11db0*/  MOV R67, R104 ;  /* 0x0000006800437202 */ /* 0x000fe40000000f00 */
        /* <DEDUP_REMOVED lines=13> */
.L_x_23468:
        /* <DEDUP_REMOVED lines=12> */
.L_x_23469:
        /* <DEDUP_REMOVED lines=42> */
.L_x_23467:
        /* <DEDUP_REMOVED lines=21> */
.L_x_23471:
        /* <DEDUP_REMOVED lines=12> */
.L_x_23472:
        /* <DEDUP_REMOVED lines=42> */
.L_x_23470:
        /* <DEDUP_REMOVED lines=9> */
.L_x_23460:
[----:B------:R-:W0:Y:S01]  /*12730*/  @P0 LDC.64 R66, c[0x0][0x3a0] ;  /* 0x0000e800ff420b82 */ /* 0x000e220000000a00 */
[----:B------:R-:W-:Y:S01]  /*12740*/  SEL R100, RZ, 0x1000000, !P4 ;  /* 0x01000000ff647807 */ /* 0x000fe20006000000 */
[----:B------:R-:W-:Y:S01]  /*12750*/  VIADD R120, R116, 0x380 ;  /* 0x0000038074787836 */ /* 0x000fe20000000000 */
[----:B------:R-:W-:Y:S02]  /*12760*/  SEL R101, RZ, 0x10000, !P3 ;  /* 0x00010000ff657807 */ /* 0x000fe40005800000 */
[----:B------:R-:W-:Y:S01]  /*12770*/  SEL R114, RZ, 0x100, !P2 ;  /* 0x00000100ff727807 */ /* 0x000fe20005000000 */
[----:B------:R-:W-:Y:S01]  /*12780*/  IMAD.WIDE.U32 R64, R120, 0x10, R64 ;  /* 0x0000001078407825 */ /* 0x000fe200078e0040 */
[----:B------:R-:W-:Y:S02]  /*12790*/  SEL R115, RZ, 0x1, !P1 ;  /* 0x00000001ff737807 */ /* 0x000fe40004800000 */
[----:B------:R-:W-:-:S04]  /*127a0*/  IADD3 R100, PT, PT, R114, R100, R101 ;  /* 0x0000006472647210 */ /* 0x000fc80007ffe065 */
[----:B------:R-:W-:Y:S01]  /*127b0*/  IADD3 R133, PT, PT, R100, R115, RZ ;  /* 0x0000007364857210 */ /* 0x000fe20007ffe0ff */
[----:B------:R-:W-:-:S04]  /*127c0*/  IMAD.WIDE.U32 R114, R119, 0x10, R112 ;  /* 0x0000001077727825 */ /* 0x000fc800078e0070 */
[----:B------:R-:W-:Y:S01]  /*127d0*/  IMAD.WIDE.U32 R100, R119, 0x4, R110 ;  /* 0x0000000477647825 */ /* 0x000fe200078e006e */
[----:B------:R1:W-:Y:S04]  /*127e0*/  STG.E.128 desc[UR10][R114.64], R32 ;  /* 0x0000002072007986 */ /* 0x0003e8000c101d0a */
[----:B------:R1:W-:Y:S01]  /*127f0*/  STG.E desc[UR10][R100.64], R133 ;  /* 0x0000008564007986 */ /* 0x0003e2000c10190a */
        /* <DEDUP_REMOVED lines=19> */
.L_x_23475:
        /* <DEDUP_REMOVED lines=12> */
.L_x_23476:
        /* <DEDUP_REMOVED lines=41> */
.L_x_23474:
        /* <DEDUP_REMOVED lines=21> */
.L_x_23478:
        /* <DEDUP_REMOVED lines=12> */
.L_x_23479:
        /* <DEDUP_REMOVED lines=42> */
.L_x_23477:
        /* <DEDUP_REMOVED lines=21> */
.L_x_23481:
        /* <DEDUP_REMOVED lines=12> */
.L_x_23482:
        /* <DEDUP_REMOVED lines=42> */
.L_x_23480:
        /* <DEDUP_REMOVED lines=21> */
.L_x_23484:
        /* <DEDUP_REMOVED lines=12> */
.L_x_23485:
        /* <DEDUP_REMOVED lines=42> */
.L_x_23483:
        /* <DEDUP_REMOVED lines=10> */
.L_x_23473:
        /* <DEDUP_REMOVED lines=15> */
.L_x_23488:
        /* <DEDUP_REMOVED lines=12> */
.L_x_23489:
        /* <DEDUP_REMOVED lines=41> */
.L_x_23487:
        /* <DEDUP_REMOVED lines=21> */
.L_x_23491:
        /* <DEDUP_REMOVED lines=12> */
.L_x_23492:
        /* <DEDUP_REMOVED lines=42> */
.L_x_23490:
        /* <DEDUP_REMOVED lines=21> */
.L_x_23494:
        /* <DEDUP_REMOVED lines=12> */
.L_x_23495:
        /* <DEDUP_REMOVED lines=42> */
.L_x_23493:
        /* <DEDUP_REMOVED lines=21> */
.L_x_23497:
        /* <DEDUP_REMOVED lines=12> */
.L_x_23498:
        /* <DEDUP_REMOVED lines=42> */
.L_x_23496:
        /* <DEDUP_REMOVED lines=9> */
.L_x_23486:
[----:B------:R-:W-:Y:S01]  /*14e10*/  FADD.FTZ R100, RZ, R56 ;  /* 0x00000038ff647221 */ /* 0x000fe20000010000 */
[----:B------:R-:W-:Y:S01]  /*14e20*/  IMAD.WIDE.U32 R112, R120, 0x10, R112 ;  /* 0x0000001078707825 */ /* 0x000fe200078e0070 */
[----:B------:R-:W-:Y:S03]  /*14e30*/  BSSY.RECONVERGENT B0, `(.L_x_23499) ;  /* 0x0000087000007945 */ /* 0x000fe60003800200 */
[----:B------:R-:W-:Y:S01]  /*14e40*/  FADD.FTZ R101, R100, R57 ;  /* 0x0000003964657221 */ /* 0x000fe20000010000 */
[----:B------:R-:W-:Y:S01]  /*14e50*/  IMAD.WIDE.U32 R110, R120, 0x4, R110 ;  /* 0x00000004786e7825 */ /* 0x000fe200078e006e */
        /* <DEDUP_REMOVED lines=52> */
[----:B------:R-:W-:Y:S02]  /*151a0*/  SEL R132, RZ, 0x1, !P0 ;  /* 0x00000001ff847807 */ /* 0x000fe40004000000 */
[----:B------:R-:W-:Y:S01]  /*151b0*/  LOP3.LUT P0, RZ, R117, 0x1f, RZ, 0xc0, !PT ;  /* 0x0000001f75ff7812 */ /* 0x000fe2000780c0ff */
        /* <DEDUP_REMOVED lines=53> */
[----:B------:R-:W-:Y:S01]  /*15510*/  FFMA.FTZ R131, R130, R130, R101 ;  /* 0x0000008282837223 */ /* 0x000fe20000010065 */
[----:B------:R-:W-:-:S04]  /*15520*/  SEL R130, RZ, 0x100, !P1 ;  /* 0x00000100ff827807 */ /* 0x000fc80004800000 */
[----:B------:R-:W0:Y:S02]  /*15530*/  SHFL.BFLY PT, R126, R131, 0x1, 0x1f ;  /* 0x0c201f00837e7f89 */ /* 0x000e2400000e0000 */
[----:B0-----:R-:W-:-:S05]  /*15540*/  FADD.FTZ R133, R131, R126 ;  /* 0x0000007e83857221 */ /* 0x001fca0000010000 */
[----:B------:R-:W0:Y:S02]  /*15550*/  SHFL.BFLY PT, R126, R133, 0x2, 0x1f ;  /* 0x0c401f00857e7f89 */ /* 0x000e2400000e0000 */
[----:B0-----:R-:W-:Y:S01]  /*15560*/  FADD.FTZ R134, R133, R126 ;  /* 0x0000007e85867221 */ /* 0x001fe20000010000 */
[----:B------:R-:W-:-:S04]  /*15570*/  SEL R126, RZ, 0x10000, !P2 ;  /* 0x00010000ff7e7807 */ /* 0x000fc80005000000 */
[----:B------:R-:W0:Y:S02]  /*15580*/  SHFL.BFLY PT, R101, R134, 0x4, 0x1f ;  /* 0x0c801f0086657f89 */ /* 0x000e2400000e0000 */
[----:B0-----:R-:W-:Y:S01]  /*15590*/  FADD.FTZ R135, R134, R101 ;  /* 0x0000006586877221 */ /* 0x001fe20000010000 */
[----:B------:R-:W-:-:S04]  /*155a0*/  SEL R101, RZ, 0x1000000, !P3 ;  /* 0x01000000ff657807 */ /* 0x000fc80005800000 */
[----:B------:R-:W0:Y:S01]  /*155b0*/  SHFL.BFLY PT, R136, R135, 0x8, 0x1f ;  /* 0x0d001f0087887f89 */ /* 0x000e2200000e0000 */
[----:B------:R-:W-:-:S05]  /*155c0*/  IADD3 R101, PT, PT, R130, R101, R126 ;  /* 0x0000006582657210 */ /* 0x000fca0007ffe07e */
[----:B------:R-:W-:-:S05]  /*155d0*/  IMAD.IADD R131, R101, 0x1, R132 ;  /* 0x0000000165837824 */ /* 0x000fca00078e0284 */
[----:B------:R-:W-:Y:S01]  /*155e0*/  STG.E desc[UR10][R110.64], R131 ;  /* 0x000000836e007986 */ /* 0x000fe2000c10190a */
        /* <DEDUP_REMOVED lines=11> */
.L_x_23500:
[----:B------:R-:W-:Y:S05]  /*156a0*/  BSYNC.RECONVERGENT B0 ;  /* 0x0000000000007941 */ /* 0x000fea0003800200 */
.L_x_23499:
        /* <DEDUP_REMOVED lines=15> */
.L_x_23502:
[----:B------:R-:W-:Y:S05]  /*157a0*/  BSYNC.RECONVERGENT B0 ;  /* 0x0000000000007941 */ /* 0x000fea0003800200 */
.L_x_23501:
        /* <DEDUP_REMOVED lines=11> */
[----:B0-----:R-:W-:Y:S01]  /*15860*/  FMUL.FTZ R130, R133, R126 ;  /* 0x0000007e85827220 */ /* 0x001fe20000410000 */
[----:B--2---:R-:W-:Y:S01]  /*15870*/  FADD.FTZ R132, R132, R101 ;  /* 0x0000006584847221 */ /* 0x004fe20000010000 */
[----:B------:R-:W0:Y:S02]  /*15880*/  MUFU.RCP R111, R110 ;  /* 0x0000006e006f7308 */ /* 0x000e240000001000 */
[----:B------:R-:W-:Y:S01]  /*15890*/  FFMA.FTZ R130, R135, R100, R130 ;  /* 0x0000006487827223 */ /* 0x000fe20000010082 */
[----:B------:R-:W-:-:S04]  /*158a0*/  FADD.FTZ R100, -R133, R100 ;  /* 0x0000006485647221 */ /* 0x000fc80000010100 */
        /* <DEDUP_REMOVED lines=11> */
[----:B0-----:R-:W-:Y:S01]  /*15960*/  FMUL.FTZ R111, R113, R112 ;  /* 0x00000070716f7220 */ /* 0x001fe20000410000 */
[----:B------:R-:W-:-:S03]  /*15970*/  FADD.FTZ R113, R130, -R113 ;  /* 0x8000007182717221 */ /* 0x000fc60000010000 */
[----:B------:R-:W-:Y:S01]  /*15980*/  FFMA.FTZ R111, R110, R130, R111 ;  /* 0x000000826e6f7223 */ /* 0x000fe2000001006f */
[----:B------:R-:W-:Y:S01]  /*15990*/  FMUL.FTZ R113, R113, R113 ;  /* 0x0000007171717220 */ /* 0x000fe20000410000 */
[----:B-1----:R-:W-:Y:S02]  /*159a0*/  FADD.FTZ R101, R132, R101 ;  /* 0x0000006584657221 */ /* 0x002fe40000010000 */
[----:B--2---:R-:W-:Y:S01]  /*159b0*/  FMUL.FTZ R111, R100, R111 ;  /* 0x0000006f646f7220 */ /* 0x004fe20000410000 */
[----:B------:R-:W-:-:S04]  /*159c0*/  FMUL.FTZ R113, R110, R113 ;  /* 0x000000716e717220 */ /* 0x000fc80000410000 */
[----:B------:R-:W0:Y:S01]  /*159d0*/  SHFL.IDX PT, R143, R111, RZ, 0x1f ;  /* 0x00001fff6f8f7589 */ /* 0x000e2200000e0000 */
[----:B------:R-:W-:-:S04]  /*159e0*/  FMUL.FTZ R113, R113, R112 ;  /* 0x0000007071717220 */ /* 0x000fc80000410000 */
[----:B------:R-:W-:Y:S02]  /*159f0*/  FFMA.FTZ R101, R100, R113, R101 ;  /* 0x0000007164657223 */ /* 0x000fe40000010065 */
[----:B------:R-:W1:Y:S04]  /*15a00*/  LDC R100, c[0x0][0x448] ;  /* 0x00011200ff647b82 */ /* 0x000e680000000800 */
[----:B------:R-:W1:Y:S01]  /*15a10*/  SHFL.IDX PT, R101, R101, RZ, 0x1f ;  /* 0x00001fff65657589 */ /* 0x000e6200000e0000 */
[----:B0-----:R-:W-:-:S05]  /*15a20*/  FSEL R144, R143, RZ, !P1 ;  /* 0x000000ff8f907208 */ /* 0x001fca0004800000 */
[C---:B------:R-:W-:Y:S01]  /*15a30*/  FADD.FTZ R141, -R144.reuse, R52 ;  /* 0x00000034908d7221 */ /* 0x040fe20000010100 */
[C---:B------:R-:W-:Y:S01]  /*15a40*/  FADD.FTZ R142, -R144.reuse, R53 ;  /* 0x00000035908e7221 */ /* 0x040fe20000010100 */
[C---:B------:R-:W-:Y:S01]  /*15a50*/  FADD.FTZ R139, -R144.reuse, R58 ;  /* 0x0000003a908b7221 */ /* 0x040fe20000010100 */
[----:B------:R-:W0:Y:S01]  /*15a60*/  @!P0 LDC.64 R52, c[0x0][0x3c0] ;  /* 0x0000f000ff348b82 */ /* 0x000e220000000a00 */
[C---:B------:R-:W-:Y:S01]  /*15a70*/  FADD.FTZ R58, -R144.reuse, R54 ;  /* 0x00000036903a7221 */ /* 0x040fe20000010100 */
[----:B------:R-:W-:Y:S01]  /*15a80*/  FMUL.FTZ R54, R143, R143 ;  /* 0x0000008f8f367220 */ /* 0x000fe20000410000 */
[C---:B------:R-:W-:Y:S01]  /*15a90*/  FADD.FTZ R126, -R144.reuse, R37 ;  /* 0x00000025907e7221 */ /* 0x040fe20000010100 */
[----:B------:R-:W-:Y:S02]  /*15aa0*/  IMAD.U32 R37, RZ, RZ, UR18 ;  /* 0x00000012ff257e24 */ /* 0x000fe4000f8e00ff */
[----:B-1----:R-:W-:Y:S01]  /*15ab0*/  FFMA.FTZ R100, R101, UR20, R100 ;  /* 0x0000001465647c23 */ /* 0x002fe20008010064 */
[----:B------:R-:W-:Y:S01]  /*15ac0*/  FADD.FTZ R140, -R144, R59 ;  /* 0x0000003b908c7221 */ /* 0x000fe20000010100 */
[----:B------:R-:W-:Y:S01]  /*15ad0*/  FSEL R101, R54, RZ, P1 ;  /* 0x000000ff36657208 */ /* 0x000fe20000800000 */
[C---:B------:R-:W-:Y:S01]  /*15ae0*/  FADD.FTZ R59, -R144.reuse, R48 ;  /* 0x00000030903b7221 */ /* 0x040fe20000010100 */
[C---:B------:R-:W-:Y:S01]  /*15af0*/  FADD.FTZ R117, -R144.reuse, R49 ;  /* 0x0000003190757221 */ /* 0x040fe20000010100 */
[----:B------:R-:W-:Y:S01]  /*15b00*/  FADD.FTZ R138, -R144, R44 ;  /* 0x0000002c908a7221 */ /* 0x000fe20000010100 */
[----:B------:R-:W1:Y:S01]  /*15b10*/  @!P0 LDC.64 R48, c[0x0][0x3c8] ;  /* 0x0000f200ff308b82 */ /* 0x000e620000000a00 */
[----:B------:R-:W-:Y:S01]  /*15b20*/  FADD.FTZ R44, R100, R101 ;  /* 0x00000065642c7221 */ /* 0x000fe20000010000 */
[C---:B------:R-:W-:Y:S01]  /*15b30*/  FADD.FTZ R130, -R144.reuse, R36 ;  /* 0x0000002490827221 */ /* 0x040fe20000010100 */
[C---:B------:R-:W-:Y:S01]  /*15b40*/  FADD.FTZ R110, -R144.reuse, R33 ;  /* 0x00000021906e7221 */ /* 0x040fe20000010100 */
[----:B------:R-:W-:Y:S01]  /*15b50*/  MOV R33, UR18 ;  /* 0x0000001200217c02 */ /* 0x000fe20008000f00 */
[----:B------:R2:W3:Y:S01]  /*15b60*/  MUFU.RSQ R36, R44 ;  /* 0x0000002c00247308 */ /* 0x0004e20000001400 */
        /* <DEDUP_REMOVED lines=9> */
[C---:B------:R-:W-:Y:S01]  /*15c00*/  FADD.FTZ R100, -R144.reuse, R35 ;  /* 0x0000002390647221 */ /* 0x040fe20000010100 */
[C---:B------:R-:W-:Y:S01]  /*15c10*/  FADD.FTZ R136, -R144.reuse, R46 ;  /* 0x0000002e90887221 */ /* 0x040fe20000010100 */
[C---:B------:R-:W-:Y:S01]  /*15c20*/  FADD.FTZ R135, -R144.reuse, R47 ;  /* 0x0000002f90877221 */ /* 0x040fe20000010100 */
[----:B------:R0:W-:Y:S01]  /*15c30*/  @!P0 STG.E desc[UR10][R52.64], R143 ;  /* 0x0000008f34008986 */ /* 0x0001e2000c10190a */
[C---:B------:R-:W-:Y:S01]  /*15c40*/  FADD.FTZ R134, -R144.reuse, R40 ;  /* 0x0000002890867221 */ /* 0x040fe20000010100 */
[C---:B------:R-:W-:Y:S01]  /*15c50*/  FADD.FTZ R133, -R144.reuse, R41 ;  /* 0x0000002990857221 */ /* 0x040fe20000010100 */
[C---:B------:R-:W-:Y:S01]  /*15c60*/  FADD.FTZ R132, -R144.reuse, R42 ;  /* 0x0000002a90847221 */ /* 0x040fe20000010100 */
[C---:B------:R-:W-:Y:S01]  /*15c70*/  FADD.FTZ R131, -R144.reuse, R43 ;  /* 0x0000002b90837221 */ /* 0x040fe20000010100 */
[----:B------:R-:W-:Y:S01]  /*15c80*/  FADD.FTZ R113, -R144, R38 ;  /* 0x0000002690717221 */ /* 0x000fe20000010100 */
[----:B-1----:R-:W-:-:S04]  /*15c90*/  @!P0 IMAD.WIDE R48, R33, 0x4, R48 ;  /* 0x0000000421308825 */ /* 0x002fc800078e0230 */
[C---:B------:R-:W-:Y:S01]  /*15ca0*/  FADD.FTZ R112, -R144.reuse, R39 ;  /* 0x0000002790707221 */ /* 0x040fe20000010100 */
[C---:B------:R-:W-:Y:S01]  /*15cb0*/  FADD.FTZ R64, -R144.reuse, R64 ;  /* 0x0000004090407221 */ /* 0x040fe20000010100 */
[C---:B------:R-:W-:Y:S01]  /*15cc0*/  FADD.FTZ R65, -R144.reuse, R65 ;  /* 0x0000004190417221 */ /* 0x040fe20000010100 */
[C---:B--2---:R-:W-:Y:S01]  /*15cd0*/  FADD.FTZ R44, -R144.reuse, R66 ;  /* 0x00000042902c7221 */ /* 0x044fe20000010100 */
[----:B------:R-:W-:Y:S01]  /*15ce0*/  FADD.FTZ R45, -R144, R67 ;  /* 0x00000043902d7221 */ /* 0x000fe20000010100 */
[----:B0-----:R-:W0:Y:S01]  /*15cf0*/  LDC.64 R52, c[0x0][0x428] ;  /* 0x00010a00ff347b82 */ /* 0x001e220000000a00 */
[C---:B---3--:R-:W-:Y:S01]  /*15d00*/  FMUL.FTZ R32, R36.reuse, R56 ;  /* 0x0000003824207220 */ /* 0x048fe20000410000 */
        /* <DEDUP_REMOVED lines=32> */
[----:B0-----:R-:W-:-:S04]  /*15f10*/  IMAD.WIDE.U32 R116, R116, 0x10, R52 ;  /* 0x0000001074747825 */ /* 0x001fc800078e0034 */
[----:B------:R-:W-:Y:S01]  /*15f20*/  FFMA.FTZ R32, R32, R102, R99 ;  /* 0x0000006620207223 */ /* 0x000fe20000010063 */
        /* <DEDUP_REMOVED lines=9> */
[----:B-1----:R-:W-:Y:S01]  /*15fc0*/  FFMA.FTZ R36, R54, R80, R97 ;  /* 0x0000005036247223 */ /* 0x002fe20000010061 */
        /* <DEDUP_REMOVED lines=11> */
[----:B------:R2:W-:Y:S01]  /*16080*/  STG.E.128 desc[UR10][R46.64], R40 ;  /* 0x000000282e007986 */ /* 0x0005e2000c101d0a */
[----:B------:R-:W-:Y:S01]  /*16090*/  IMAD.WIDE.U32 R56, R124, 0x10, R52 ;  /* 0x000000107c387825 */ /* 0x000fe200078e0034 */
[----:B------:R-:W-:-:S03]  /*160a0*/  UIADD3 UR18, UPT, UPT, UR18, UR14, URZ ;  /* 0x0000000e12127290 */ /* 0x000fc6000fffe0ff */
[----:B------:R-:W-:Y:S01]  /*160b0*/  IMAD.WIDE.U32 R54, R119, 0x10, R52 ;  /* 0x0000001077367825 */ /* 0x000fe200078e0034 */
[----:B------:R-:W-:-:S03]  /*160c0*/  UISETP.GE.AND UP2, UPT, UR18, UR15, UPT ;  /* 0x0000000f1200728c */ /* 0x000fc6000bf46270 */
[----:B------:R-:W-:-:S04]  /*160d0*/  IMAD.WIDE.U32 R52, R120, 0x10, R52 ;  /* 0x0000001078347825 */ /* 0x000fc800078e0034 */
        /* <DEDUP_REMOVED lines=16> */
[----:B------:R0:W-:Y:S04]  /*161e0*/  STG.E.128 desc[UR10][R64.64], R32 ;  /* 0x0000002040007986 */ /* 0x0001e8000c101d0a */
[----:B------:R0:W-:Y:S04]  /*161f0*/  STG.E.128 desc[UR10][R58.64], R36 ;  /* 0x000000243a007986 */ /* 0x0001e8000c101d0a */
[----:B------:R0:W-:Y:S04]  /*16200*/  STG.E.128 desc[UR10][R56.64], R40 ;  /* 0x0000002838007986 */ /* 0x0001e8000c101d0a */
[----:B------:R0:W-:Y:S04]  /*16210*/  STG.E.128 desc[UR10][R54.64], R44 ;  /* 0x0000002c36007986 */ /* 0x0001e8000c101d0a */
[----:B------:R0:W-:Y:S01]  /*16220*/  STG.E.128 desc[UR10][R52.64], R48 ;  /* 0x0000003034007986 */ /* 0x0001e2000c101d0a */
[----:B------:R-:W-:Y:S05]  /*16230*/  BRA.U !UP2, `(.L_x_23503) ;  /* 0xfffffeb10ac87547 */ /* 0x000fea000b83ffff */
[----:B------:R-:W-:Y:S05]  /*16240*/  EXIT ;  /* 0x000000000000794d */ /* 0x000fea0003800000 */
.L_x_23504:
        /* <DEDUP_REMOVED lines=11> */
.L_x_27339:


//--------------------- .text._ZN10layer_norm13ln_fwd_kernelINS_13Kernel_traitsI6__halfffffjLj4096ELj1ELj1ELj4ELj16ENS_18Kernel_traits_baseILj4096ES2_ffffjLj128EEEEELb1ELb1ELb1ELb0EEEvNS_9FwdParamsE --------------------------
	.section	.text._ZN10layer_norm13ln_fwd_kernelINS_13Kernel_traitsI6__halfffffjLj4096ELj1ELj1ELj4ELj16ENS_18Kernel_traits_baseILj4096ES2_ffffjLj128EEEEELb1ELb1ELb1ELb0EEEvNS_9FwdParamsE,"ax",@progbits
	.align	128
        .global         _ZN10layer_norm13ln_fwd_kernelINS_13Kernel_traitsI6__halfffffjLj4096ELj1ELj1ELj4ELj16ENS_18Kernel_traits_baseILj4096ES2_ffffjLj128EEEEELb1ELb1ELb1ELb0EEEvNS_9FwdParamsE
        .type           _ZN10layer_norm13ln_fwd_kernelINS_13Kernel_traitsI6__halfffffjLj4096ELj1ELj1ELj4ELj16ENS_18Kernel_traits_baseILj4096ES2_ffffjLj128EEEEELb1ELb1ELb1ELb0EEEvNS_9FwdParamsE,@function
        .size           _ZN10layer_norm13ln_fwd_kernelINS_13Kernel_traitsI6__halfffffjLj4096ELj1ELj1ELj4ELj16ENS_18Kernel_traits_baseILj4096ES2_ffffjLj128EEEEELb1ELb1ELb1ELb0EEEvNS_9FwdParamsE,(.L_x_27340 - _ZN10layer_norm13ln_fwd_kernelINS_13Kernel_traitsI6__halfffffjLj4096ELj1ELj1ELj4ELj16ENS_18Kernel_traits_baseILj4096ES2_ffffjLj128EEEEELb1ELb1ELb1ELb0EEEvNS_9FwdParamsE)
        .other          _ZN10layer_norm13ln_fwd_kernelINS_13Kernel_traitsI6__halfffffjLj4096ELj1ELj1ELj4ELj16ENS_18Kernel_traits_baseILj4096ES2_ffffjLj128EEEEELb1ELb1ELb1ELb0EEEvNS_9FwdParamsE,@"STO_CUDA_ENTRY STV_DEFAULT"
_ZN10layer_norm13ln_fwd_kernelINS_13Kernel_traitsI6__halfffffjLj4096ELj1ELj1ELj4ELj16ENS_18Kernel_traits_baseILj4096ES2_ffffjLj128EEEEELb1ELb1ELb1ELb0EEEvNS_9FwdParamsE:
.text._ZN10layer_norm13ln_fwd_kernelINS_13Kernel_traitsI6__halfffffjLj4096ELj1ELj1ELj4ELj16ENS_18Kernel_traits_baseILj4096ES2_ffffjLj128EEEEELb1ELb1ELb1ELb0EEEvNS_9FwdParamsE:
        /* <DEDUP_REMOVED lines=25> */
[----:B---3--:R-:W-:Y:S02]  /*0190*/  LOP3.LUT R8, R7, 0x60, RZ, 0xc0, !PT ;  /* 0x0000006007087812 */ /* 0x008fe400078ec0ff */
[----:B--2---:R-:W-:Y:S02]  /*01a0*/  @P0 R2UR UR14, R2 ;  /* 0x00000000020e02ca */ /* 0x004fe400000e0000 */
[----:B------:R-:W-:Y:S02]  /*01b0*/  @P0 R2UR UR15, R3 ;  /* 0x00000000030f02ca */ /* 0x000fe400000e0000 */
[----:B0-----:R-:W-:Y:S01]  /*01c0*/  @P0 IADD3 R6, P1, PT, R4, R9, RZ ;  /* 0x0000000904060210 */ /* 0x001fe20007f3e0ff */
[----:B------:R-:W-:-:S03]  /*01d0*/  IMAD.MOV.U32 R9, RZ, RZ, R7 ;  /* 0x000000ffff097224 */ /* 0x000fc600078e0007 */
[----:B------:R-:W-:Y:S01]  /*01e0*/  @P0 IADD3.X R11, PT, PT, RZ, R5, RZ, P1, !PT ;  /* 0x00000005ff0b0210 */ /* 0x000fe20000ffe4ff */
[----:B-1----:R-:W-:Y:S01]  /*01f0*/  IMAD R0, R0, UR7, R9 ;  /* 0x0000000700007c24 */ /* 0x002fe2000f8e0209 */
[----:B------:R-:W-:-:S03]  /*0200*/  LOP3.LUT R68, R9, 0x7f, RZ, 0x3c, !PT ;  /* 0x0000007f09447812 */ /* 0x000fc600078e3cff */
[----:B------:R-:W-:Y:S01]  /*0210*/  UIADD3 UR26, UPT, UPT, UR14, -0x61c88647, URZ ;  /* 0x9e3779b90e1a7890 */ /* 0x000fe2000fffe0ff */
[--C-:B------:R-:W-:Y:S01]  /*0220*/  SHF.R.U64 R69, R6, 0x2, R11.reuse ;  /* 0x0000000206457819 */ /* 0x100fe2000000120b */
[----:B------:R-:W-:Y:S01]  /*0230*/  UIADD3 UR27, UPT, UPT, UR15, -0x4498517b, URZ ;  /* 0xbb67ae850f1b7890 */ /* 0x000fe2000fffe0ff */
[----:B------:R-:W-:Y:S01]  /*0240*/  SHF.R.U32.HI R70, RZ, 0x2, R11 ;  /* 0x00000002ff467819 */ /* 0x000fe2000001160b */
[----:B------:R-:W-:Y:S01]  /*0250*/  VIADD R68, R68, UR4 ;  /* 0x0000000444447c36 */ /* 0x000fe20008000000 */
        /* <DEDUP_REMOVED lines=44> */
[----:B-1----:R-:W-:-:S04]  /*0520*/  @P2 IMAD.WIDE.U32 R38, R9, 0x8, R38 ;  /* 0x0000000809262825 */ /* 0x002fc800078e0026 */
[----:B------:R-:W-:Y:S01]  /*0530*/  @P2 VIADD R9, R9, 0x80 ;  /* 0x0000008009092836 */ /* 0x000fe20000000000 */
        /* <DEDUP_REMOVED lines=31> */
[----:B------:R1:W5:Y:S03]  /*0730*/  @P5 LD.E.64 R50, desc[UR12][R78.64] ;  /* 0x0000000c4e325980 */ /* 0x000366000c101b00 */
[----:B------:R-:W-:Y:S01]  /*0740*/  @P5 VIADD R9, R9, 0x80 ;  /* 0x0000008009095836 */ /* 0x000fe20000000000 */
[----:B------:R1:W5:Y:S03]  /*0750*/  @P5 LDG.E.64 R22, desc[UR12][R80.64] ;  /* 0x0000000c50165981 */ /* 0x000366000c1e1b00 */
[----:B---3--:R-:W-:-:S04]  /*0760*/  @P6 IMAD.WIDE.U32 R82, R9, 0x8, R82 ;  /* 0x0000000809526825 */ /* 0x008fc800078e0052 */
[C---:B0-----:R-:W-:Y:S01]  /*0770*/  @P6 IMAD.WIDE.U32 R84, R9.reuse, 0x8, R84 ;  /* 0x0000000809546825 */ /* 0x041fe200078e0054 */
[----:B------:R1:W5:Y:S03]  /*0780*/  @P6 LDG.E.64 R58, desc[UR12][R82.64] ;  /* 0x0000000c523a6981 */ /* 0x000366000c1e1b00 */
[C---:B------:R-:W-:Y:S01]  /*0790*/  @P6 IMAD.WIDE.U32 R86, R9.reuse, 0x8, R86 ;  /* 0x0000000809566825 */ /* 0x040fe200078e0056 */
[----:B------:R-:W-:Y:S01]  /*07a0*/  @P6 IADD3 R9, PT, PT, R9, 0x80, RZ ;  /* 0x0000008009096810 */ /* 0x000fe20007ffe0ff */
[----:B------:R1:W5:Y:S04]  /*07b0*/  @P6 LD.E.64 R48, desc[UR12][R84.64] ;  /* 0x0000000c54306980 */ /* 0x000368000c101b00 */
[C---:B------:R-:W-:Y:S01]  /*07c0*/  @P0 IMAD.WIDE.U32 R88, R9.reuse, 0x8, R88 ;  /* 0x0000000809580825 */ /* 0x040fe200078e0058 */
[----:B------:R1:W5:Y:S03]  /*07d0*/  @P6 LDG.E.64 R24, desc[UR12][R86.64] ;  /* 0x0000000c56186981 */ /* 0x000366000c1e1b00 */
[C---:B------:R-:W-:Y:S01]  /*07e0*/  @P0 IMAD.WIDE.U32 R92, R9.reuse, 0x8, R92 ;  /* 0x00000008095c0825 */ /* 0x040fe200078e005c */
[----:B------:R1:W5:Y:S03]  /*07f0*/  @P0 LDG.E.64 R26, desc[UR12][R88.64] ;  /* 0x0000000c581a0981 */ /* 0x000366000c1e1b00 */
[C---:B------:R-:W-:Y:S01]  /*0800*/  @P0 IMAD.WIDE.U32 R90, R9.reuse, 0x8, R90 ;  /* 0x00000008095a0825 */ /* 0x040fe200078e005a */
        /* <DEDUP_REMOVED lines=15> */
.L_x_23506:
        /* <DEDUP_REMOVED lines=25> */
[C---:B---3--:R-:W-:Y:S01]  /*0a90*/  @P5 IMAD.WIDE.U32 R40, R9.reuse, 0x8, R40 ;  /* 0x0000000809285825 */ /* 0x048fe200078e0028 */
[----:B------:R2:W5:Y:S02]  /*0aa0*/  @P5 LDG.E.64 R14, desc[UR12][R38.64] ;  /* 0x0000000c260e5981 */ /* 0x000564000c1e1b00 */
[----:B0-----:R-:W0:Y:S01]  /*0ab0*/  @P1 LDC.64 R34, c[0x0][0x3d0] ;  /* 0x0000f400ff221b82 */ /* 0x001e220000000a00 */
[----:B------:R-:W-:Y:S01]  /*0ac0*/  @P5 VIADD R9, R9, 0x80 ;  /* 0x0000008009095836 */ /* 0x000fe20000000000 */
[----:B------:R2:W5:Y:S06]  /*0ad0*/  @P5 LDG.E.64 R16, desc[UR12][R40.64] ;  /* 0x0000000c28105981 */ /* 0x00056c000c1e1b00 */
[----:B------:R-:W3:Y:S01]  /*0ae0*/  @P1 LDC.64 R36, c[0x0][0x3e8] ;  /* 0x0000fa00ff241b82 */ /* 0x000ee20000000a00 */
[----:B----4-:R-:W-:-:S04]  /*0af0*/  @P4 IMAD.WIDE.U32 R42, R9, 0x8, R42 ;  /* 0x00000008092a4825 */ /* 0x010fc800078e002a */
[----:B-1----:R-:W-:-:S03]  /*0b00*/  @P4 IMAD.WIDE.U32 R44, R9, 0x8, R44 ;  /* 0x00000008092c4825 */ /* 0x002fc600078e002c */
[----:B------:R-:W1:Y:S01]  /*0b10*/  @P0 LDC.64 R82, c[0x0][0x3d0] ;  /* 0x0000f400ff520b82 */ /* 0x000e620000000a00 */
[----:B------:R-:W-:Y:S01]  /*0b20*/  @P4 IADD3 R9, PT, PT, R9, 0x80, RZ ;  /* 0x0000008009094810 */ /* 0x000fe20007ffe0ff */
[----:B------:R2:W5:Y:S06]  /*0b30*/  @P4 LDG.E.64 R64, desc[UR12][R42.64] ;  /* 0x0000000c2a404981 */ /* 0x00056c000c1e1b00 */
[----:B------:R-:W4:Y:S01]  /*0b40*/  @P0 LDC.64 R84, c[0x0][0x3e8] ;  /* 0x0000fa00ff540b82 */ /* 0x000f220000000a00 */
[C---:B------:R-:W-:Y:S01]  /*0b50*/  @P3 IMAD.WIDE.U32 R46, R9.reuse, 0x8, R46 ;  /* 0x00000008092e3825 */ /* 0x040fe200078e002e */
[----:B------:R2:W5:Y:S03]  /*0b60*/  @P4 LDG.E.64 R18, desc[UR12][R44.64] ;  /* 0x0000000c2c124981 */ /* 0x000566000c1e1b00 */
        /* <DEDUP_REMOVED lines=8> */
[----:B------:R1:W5:Y:S03]  /*0bf0*/  @P2 LDG.E.64 R60, desc[UR12][R74.64] ;  /* 0x0000000c4a3c2981 */ /* 0x000366000c1e1b00 */
[----:B------:R-:W-:Y:S01]  /*0c00*/  @P2 VIADD R9, R9, 0x80 ;  /* 0x0000008009092836 */ /* 0x000fe20000000000 */
[----:B------:R1:W5:Y:S03]  /*0c10*/  @P2 LDG.E.64 R22, desc[UR12][R76.64] ;  /* 0x0000000c4c162981 */ /* 0x000366000c1e1b00 */
[----:B0-----:R-:W-:-:S04]  /*0c20*/  @P1 IMAD.WIDE.U32 R78, R9, 0x8, R34 ;  /* 0x00000008094e1825 */ /* 0x001fc800078e0022 */
[C---:B---3--:R-:W-:Y:S01]  /*0c30*/  @P1 IMAD.WIDE.U32 R80, R9.reuse, 0x8, R36 ;  /* 0x0000000809501825 */ /* 0x048fe200078e0024 */
[----:B------:R-:W-:Y:S01]  /*0c40*/  @P1 IADD3 R9, PT, PT, R9, 0x80, RZ ;  /* 0x0000008009091810 */ /* 0x000fe20007ffe0ff */
[----:B------:R0:W5:Y:S04]  /*0c50*/  @P1 LDG.E.64 R58, desc[UR12][R78.64] ;  /* 0x0000000c4e3a1981 */ /* 0x000168000c1e1b00 */
[C---:B-1----:R-:W-:Y:S01]  /*0c60*/  @P0 IMAD.WIDE.U32 R82, R9.reuse, 0x8, R82 ;  /* 0x0000000809520825 */ /* 0x042fe200078e0052 */
[----:B------:R0:W5:Y:S03]  /*0c70*/  @P1 LDG.E.64 R24, desc[UR12][R80.64] ;  /* 0x0000000c50181981 */ /* 0x000166000c1e1b00 */
        /* <DEDUP_REMOVED lines=15> */
.L_x_23507:
[----:B------:R-:W-:Y:S05]  /*0d70*/  BSYNC.RECONVERGENT B0 ;  /* 0x0000000000007941 */ /* 0x000fea0003800200 */
.L_x_23505:
[----:B------:R-:W0:Y:S02]  /*0d80*/  LDCU UR5, c[0x0][0x384] ;  /* 0x00007080ff0577ac */ /* 0x000e240008000800 */
[----:B0-----:R-:W-:-:S06]  /*0d90*/  UISETP.GE.AND UP0, UPT, UR7, UR5, UPT ;  /* 0x000000050700728c */ /* 0x001fcc000bf06270 */
[----:B------:R-:W-:-:S13]  /*0da0*/  PLOP3.LUT P0, PT, PT, PT, UP0, 0x80, 0x8 ;  /* 0x000000000008781c */ /* 0x000fda0003f0f008 */
[----:B------:R-:W-:Y:S05]  /*0db0*/  @P0 EXIT ;  /* 0x000000000000094d */ /* 0x000fea0003800000 */
[----:B-----5:R-:W-:Y:S01]  /*0dc0*/  IMAD.MOV.U32 R90, RZ, RZ, R16 ;  /* 0x000000ffff5a7224 */ /* 0x020fe200078e0010 */
[----:B------:R-:W-:Y:S01]  /*0dd0*/  MOV R87, R13 ;  /* 0x0000000d00577202 */ /* 0x000fe20000000f00 */
[----:B------:R-:W-:Y:S01]  /*0de0*/  IMAD.MOV.U32 R9, RZ, RZ, R17 ;  /* 0x000000ffff097224 */ /* 0x000fe200078e0011 */
[--C-:B------:R-:W-:Y:S01]  /*0df0*/  SHF.R.U64 R88, R12, 0x10, R13.reuse ;  /* 0x000000100c587819 */ /* 0x100fe2000000120d */
[----:B------:R-:W-:Y:S01]  /*0e00*/  IMAD.MOV.U32 R94, RZ, RZ, R20 ;  /* 0x000000ffff5e7224 */ /* 0x000fe200078e0014 */
[----:B------:R-:W-:Y:S01]  /*0e10*/  SHF.R.U32.HI R89, RZ, 0x10, R13 ;  /* 0x00000010ff597819 */ /* 0x000fe2000001160d */
[----:B------:R-:W-:Y:S01]  /*0e20*/  IMAD.MOV.U32 R119, RZ, RZ, R14 ;  /* 0x000000ffff777224 */ /* 0x000fe200078e000e */
[----:B------:R-:W-:Y:S01]  /*0e30*/  PRMT R90, R90, 0x5410, R9 ;  /* 0x000054105a5a7816 */ /* 0x000fe20000000009 */
[----:B------:R-:W-:Y:S01]  /*0e40*/  IMAD.HI.U32 R9, R0, -0x326172a9, RZ ;  /* 0xcd9e8d5700097827 */ /* 0x000fe200078e00ff */
[----:B------:R-:W-:Y:S01]  /*0e50*/  MOV R13, R21 ;  /* 0x00000015000d7202 */ /* 0x000fe20000000f00 */
[----:B------:R-:W-:Y:S01]  /*0e60*/  ULOP3.LUT UR5, UR4, 0xffffff80, URZ, 0xc0, !UPT ;  /* 0xffffff8004057892 */ /* 0x000fe2000f8ec0ff */
[----:B------:R-:W-:Y:S01]  /*0e70*/  MOV R117, R10 ;  /* 0x0000000a00757202 */ /* 0x000fe20000000f00 */
[----:B------:R-:W-:Y:S01]  /*0e80*/  IMAD.MOV.U32 R85, RZ, RZ, R12 ;  /* 0x000000ffff557224 */ /* 0x000fe200078e000c */
[----:B------:R-:W-:Y:S01]  /*0e90*/  LOP3.LUT R9, R70, UR14, R9, 0x96, !PT ;  /* 0x0000000e46097c12 */ /* 0x000fe2000f8e9609 */
[----:B------:R-:W-:Y:S01]  /*0ea0*/  IMAD.MOV.U32 R12, RZ, RZ, R19 ;  /* 0x000000ffff0c7224 */ /* 0x000fe200078e0013 */
[----:B------:R-:W-:Y:S01]  /*0eb0*/  SHF.R.U64 R118, R10, 0x10, R11 ;  /* 0x000000100a767819 */ /* 0x000fe2000000120b */
[C---:B------:R-:W-:Y:S01]  /*0ec0*/  IMAD.HI.U32 R10, R69.reuse, -0x2daee0ad, RZ ;  /* 0xd2511f53450a7827 */ /* 0x040fe200078e00ff */
[----:B------:R-:W-:Y:S01]  /*0ed0*/  SHF.R.U64 R120, R14, 0x10, R15 ;  /* 0x000000100e787819 */ /* 0x000fe2000000120f */
[----:B------:R-:W-:Y:S01]  /*0ee0*/  UPLOP3.LUT UP1, UPT, UPT, UPT, UPT, 0x40, 0x4 ;  /* 0x000000000004789c */ /* 0x000fe20003f2e870 */
[----:B------:R-:W-:Y:S01]  /*0ef0*/  PRMT R94, R94, 0x5410, R13 ;  /* 0x000054105e5e7816 */ /* 0x000fe2000000000d */
[----:B------:R-:W-:Y:S01]  /*0f00*/  IMAD R14, R69, -0x2daee0ad, RZ ;  /* 0xd2511f53450e7824 */ /* 0x000fe200078e02ff */
[----:B------:R-:W-:Y:S01]  /*0f10*/  MOV R92, R18 ;  /* 0x00000012005c7202 */ /* 0x000fe20000000f00 */
[----:B------:R-:W-:Y:S01]  /*0f20*/  IMAD.HI.U32 R13, R9, -0x2daee0ad, RZ ;  /* 0xd2511f53090d7827 */ /* 0x000fe200078e00ff */
[----:B------:R-:W-:-:S02]  /*0f30*/  LOP3.LUT R10, R10, UR15, RZ, 0x3c, !PT ;  /* 0x0000000f0a0a7c12 */ /* 0x000fc4000f8e3cff */
[--C-:B------:R-:W-:Y:S01]  /*0f40*/  SHF.R.U64 R93, R18, 0x10, R19.reuse ;  /* 0x00000010125d7819 */ /* 0x100fe20000001213 */
[----:B------:R-:W-:Y:S01]  /*0f50*/  IMAD.MOV.U32 R114, RZ, RZ, R32 ;  /* 0x000000ffff727224 */ /* 0x000fe200078e0020 */
[----:B------:R-:W-:Y:S01]  /*0f60*/  SHF.R.U32.HI R35, RZ, 0x10, R19 ;  /* 0x00000010ff237819 */ /* 0x000fe20000011613 */
[--C-:B------:R-:W-:Y:S01]  /*0f70*/  IMAD.MOV.U32 R19, RZ, RZ, R25.reuse ;  /* 0x000000ffff137224 */ /* 0x100fe200078e0019 */
[----:B------:R-:W-:Y:S01]  /*0f80*/  MOV R110, R24 ;  /* 0x00000018006e7202 */ /* 0x000fe20000000f00 */
[----:B------:R-:W-:Y:S01]  /*0f90*/  HADD2.F32 R73, -RZ, R4.H0_H0 ;  /* 0x20000004ff497230 */ /* 0x000fe20000004100 */
[----:B------:R-:W-:Y:S01]  /*0fa0*/  SHF.R.U64 R111, R24, 0x10, R25 ;  /* 0x00000010186f7819 */ /* 0x000fe20000001219 */
[----:B------:R-:W-:Y:S01]  /*0fb0*/  IMAD.SHL.U32 R7, R7, 0x20, RZ ;  /* 0x0000002007077824 */ /* 0x000fe200078e00ff */
[--C-:B------:R-:W-:Y:S01]  /*0fc0*/  SHF.R.U64 R95, R20, 0x10, R21.reuse ;  /* 0x00000010145f7819 */ /* 0x100fe20000001215 */
[----:B------:R-:W-:Y:S01]  /*0fd0*/  HADD2.F32 R74, -RZ, R5.H0_H0 ;  /* 0x20000005ff4a7230 */ /* 0x000fe20000004100 */
[----:B------:R-:W-:Y:S01]  /*0fe0*/  SHF.R.U32.HI R36, RZ, 0x10, R21 ;  /* 0x00000010ff247819 */ /* 0x000fe20000011615 */
[----:B------:R-:W-:Y:S01]  /*0ff0*/  IMAD.MOV.U32 R96, RZ, RZ, R22 ;  /* 0x000000ffff607224 */ /* 0x000fe200078e0016 */
[----:B------:R-:W-:Y:S01]  /*1000*/  SHF.R.U32.HI R24, RZ, 0x10, R25 ;  /* 0x00000010ff187819 */ /* 0x000fe20000011619 */
[----:B------:R-:W-:Y:S01]  /*1010*/  IMAD.MOV.U32 R18, RZ, RZ, R23 ;  /* 0x000000ffff127224 */ /* 0x000fe200078e0017 */
[----:B------:R-:W-:Y:S01]  /*1020*/  SHF.R.U64 R91, R16, 0x10, R17 ;  /* 0x00000010105b7819 */ /* 0x000fe20000001211 */
[----:B------:R-:W-:Y:S01]  /*1030*/  IMAD.MOV.U32 R16, RZ, RZ, R11 ;  /* 0x000000ffff107224 */ /* 0x000fe200078e000b */
[----:B------:R-:W-:Y:S01]  /*1040*/  MOV R21, R29 ;  /* 0x0000001d00157202 */ /* 0x000fe20000000f00 */
[----:B------:R-:W-:Y:S01]  /*1050*/  IMAD.MOV.U32 R112, RZ, RZ, R28 ;  /* 0x000000ffff707224 */ /* 0x000fe200078e001c */
[--C-:B------:R-:W-:Y:S01]  /*1060*/  SHF.R.U64 R113, R28, 0x10, R29.reuse ;  /* 0x000000101c717819 */ /* 0x100fe2000000121d */
[----:B------:R-:W-:Y:S01]  /*1070*/  IMAD.MOV.U32 R121, RZ, RZ, R26 ;  /* 0x000000ffff797224 */ /* 0x000fe200078e001a */
[----:B------:R-:W-:Y:S01]  /*1080*/  SHF.R.U32.HI R25, RZ, 0x10, R29 ;  /* 0x00000010ff197819 */ /* 0x000fe2000001161d */
[----:B------:R-:W-:Y:S01]  /*1090*/  IMAD.MOV.U32 R20, RZ, RZ, R27 ;  /* 0x000000ffff147224 */ /* 0x000fe200078e001b */
[----:B------:R-:W-:Y:S01]  /*10a0*/  LOP3.LUT R13, R14, UR27, R13, 0x96, !PT ;  /* 0x0000001b0e0d7c12 */ /* 0x000fe2000f8e960d */
[----:B------:R-:W-:Y:S01]  /*10b0*/  IMAD.MOV.U32 R79, RZ, RZ, R31 ;  /* 0x000000ffff4f7224 */ /* 0x000fe200078e001f */
[----:B------:R-:W-:Y:S01]  /*10c0*/  SHF.R.U32.HI R29, RZ, 0x10, R11 ;  /* 0x00000010ff1d7819 */ /* 0x000fe2000001160b */
[----:B------:R-:W-:Y:S01]  /*10d0*/  IMAD.HI.U32 R11, R10, -0x326172a9, RZ ;  /* 0xcd9e8d570a0b7827 */ /* 0x000fe200078e00ff */
[----:B------:R-:W-:-:S02]  /*10e0*/  PRMT R92, R92, 0x5410, R12 ;  /* 0x000054105c5c7816 */ /* 0x000fc4000000000c */
[----:B------:R-:W-:Y:S01]  /*10f0*/  SHF.R.U32.HI R34, RZ, 0x10, R17 ;  /* 0x00000010ff227819 */ /* 0x000fe20000011611 */
[----:B------:R-:W-:Y:S01]  /*1100*/  IMAD R12, R0, -0x326172a9, RZ ;  /* 0xcd9e8d57000c7824 */ /* 0x000fe200078e02ff */
[----:B------:R-:W-:Y:S01]  /*1110*/  SHF.R.U64 R115, R32, 0x10, R33 ;  /* 0x0000001020737819 */ /* 0x000fe20000001221 */
[----:B------:R-:W-:Y:S01]  /*1120*/  IMAD R10, R10, -0x326172a9, RZ ;  /* 0xcd9e8d570a0a7824 */ /* 0x000fe200078e02ff */
[----:B------:R-:W-:Y:S01]  /*1130*/  MOV R17, R15 ;  /* 0x0000000f00117202 */ /* 0x000fe20000000f00 */
[----:B------:R-:W-:Y:S01]  /*1140*/  IMAD.MOV.U32 R76, RZ, RZ, RZ ;  /* 0x000000ffff4c7224 */ /* 0x000fe200078e00ff */
[----:B------:R-:W-:Y:S01]  /*1150*/  SHF.R.U32.HI R32, RZ, 0x10, R15 ;  /* 0x00000010ff207819 */ /* 0x000fe2000001160f */
[----:B------:R-:W-:Y:S01]  /*1160*/  IMAD R15, R9, -0x2daee0ad, RZ ;  /* 0xd2511f53090f7824 */ /* 0x000fe200078e02ff */
[----:B------:R-:W-:Y:S01]  /*1170*/  LOP3.LUT R11, R12, UR26, R11, 0x96, !PT ;  /* 0x0000001a0c0b7c12 */ /* 0x000fe2000f8e960b */
[----:B------:R-:W-:Y:S01]  /*1180*/  IMAD.HI.U32 R9, R13, -0x326172a9, RZ ;  /* 0xcd9e8d570d097827 */ /* 0x000fe200078e00ff */
[----:B------:R-:W-:-:S02]  /*1190*/  PRMT R117, R117, 0x5410, R16 ;  /* 0x0000541075757816 */ /* 0x000fc40000000010 */
[----:B------:R-:W-:Y:S01]  /*11a0*/  MOV R16, R65 ;  /* 0x0000004100107202 */ /* 0x000fe20000000f00 */
[----:B------:R-:W-:Y:S01]  /*11b0*/  IMAD.HI.U32 R12, R11, -0x2daee0ad, RZ ;  /* 0xd2511f530b0c7827 */ /* 0x000fe200078e00ff */
[----:B------:R-:W-:Y:S02]  /*11c0*/  LOP3.LUT R9, R10, UR28, R9, 0x96, !PT ;  /* 0x0000001c0a097c12 */ /* 0x000fe4000f8e9609 */
[----:B------:R-:W-:Y:S01]  /*11d0*/  PRMT R119, R119, 0x5410, R17 ;  /* 0x0000541077777816 */ /* 0x000fe20000000011 */
[----:B------:R-:W-:Y:S01]  /*11e0*/  IMAD R14, R11, -0x2daee0ad, RZ ;  /* 0xd2511f530b0e7824 */ /* 0x000fe200078e02ff */
[----:B------:R-:W-:Y:S01]  /*11f0*/  LOP3.LUT R12, R15, UR8, R12, 0x96, !PT ;  /* 0x000000080f0c7c12 */ /* 0x000fe2000f8e960c */
[----:B------:R-:W-:Y:S01]  /*1200*/  IMAD.HI.U32 R11, R9, -0x2daee0ad, RZ ;  /* 0xd2511f53090b7827 */ /* 0x000fe200078e00ff */
[----:B------:R-:W-:Y:S02]  /*1210*/  SHF.R.U64 R83, R4, 0x10, R5 ;  /* 0x0000001004537819 */ /* 0x000fe40000001205 */
[----:B------:R-:W-:Y:S01]  /*1220*/  LOP3.LUT R7, R7, 0x3e0, RZ, 0xc0, !PT ;  /* 0x000003e007077812 */ /* 0x000fe200078ec0ff */
[----:B------:R-:W-:Y:S01]  /*1230*/  IMAD R13, R13, -0x326172a9, RZ ;  /* 0xcd9e8d570d0d7824 */ /* 0x000fe200078e02ff */
[----:B------:R-:W-:Y:S01]  /*1240*/  LOP3.LUT R11, R14, UR10, R11, 0x96, !PT ;  /* 0x0000000a0e0b7c12 */ /* 0x000fe2000f8e960b */
[----:B------:R-:W-:Y:S01]  /*1250*/  IMAD.HI.U32 R10, R12, -0x326172a9, RZ ;  /* 0xcd9e8d570c0a7827 */ /* 0x000fe200078e00ff */
[----:B------:R-:W-:-:S02]  /*1260*/  SHF.R.U32.HI R82, RZ, 0x10, R5 ;  /* 0x00000010ff527819 */ /* 0x000fc40000011605 */
[----:B------:R-:W-:Y:S01]  /*1270*/  IADD3 R5, PT, PT, RZ, -R7, RZ ;  /* 0x80000007ff057210 */ /* 0x000fe20007ffe0ff */
[----:B------:R-:W-:Y:S01]  /*1280*/  IMAD R14, R9, -0x2daee0ad, RZ ;  /* 0xd2511f53090e7824 */ /* 0x000fe200078e02ff */
[----:B------:R-:W-:Y:S01]  /*1290*/  LOP3.LUT R10, R13, UR9, R10, 0x96, !PT ;  /* 0x000000090d0a7c12 */ /* 0x000fe2000f8e960a */
[----:B------:R-:W-:Y:S01]  /*12a0*/  IMAD R12, R12, -0x326172a9, RZ ;  /* 0xcd9e8d570c0c7824 */ /* 0x000fe200078e02ff */
[----:B------:R-:W-:Y:S01]  /*12b0*/  SHF.R.U64 R127, R66, 0x10, R67 ;  /* 0x00000010427f7819 */ /* 0x000fe20000001243 */
[----:B------:R-:W-:Y:S01]  /*12c0*/  IMAD.HI.U32 R9, R11, -0x326172a9, RZ ;  /* 0xcd9e8d570b097827 */ /* 0x000fe200078e00ff */
[----:B------:R-:W-:Y:S02]  /*12d0*/  SHF.R.U64 R97, R22, 0x10, R23 ;  /* 0x0000001016617819 */ /* 0x000fe40000001217 */
[----:B------:R-:W-:Y:S01]  /*12e0*/  PRMT R96, R96, 0x5410, R18 ;  /* 0x0000541060607816 */ /* 0x000fe20000000012 */
[----:B------:R-:W-:Y:S01]  /*12f0*/  IMAD.HI.U32 R13, R10, -0x2daee0ad, RZ ;  /* 0xd2511f530a0d7827 */ /* 0x000fe200078e00ff */
[----:B------:R-:W-:Y:S01]  /*1300*/  LOP3.LUT R9, R12, UR11, R9, 0x96, !PT ;  /* 0x0000000b0c097c12 */ /* 0x000fe2000f8e9609 */
[----:B------:R-:W0:Y:S01]  /*1310*/  LDCU.128 UR8, c[0x0][0x3f0] ;  /* 0x00007e00ff0877ac */ /* 0x000e220008000c00 */
[----:B------:R-:W-:Y:S01]  /*1320*/  SHF.R.U64 R122, R26, 0x10, R27 ;  /* 0x000000101a7a7819 */ /* 0x000fe2000000121b */
[----:B------:R-:W-:Y:S01]  /*1330*/  IMAD R15, R10, -0x2daee0ad, RZ ;  /* 0xd2511f530a0f7824 */ /* 0x000fe200078e02ff */
[----:B------:R-:W-:Y:S01]  /*1340*/  LOP3.LUT R13, R14, UR16, R13, 0x96, !PT ;  /* 0x000000100e0d7c12 */ /* 0x000fe2000f8e960d */
[----:B------:R-:W-:Y:S01]  /*1350*/  IMAD.HI.U32 R12, R9, -0x2daee0ad, RZ ;  /* 0xd2511f53090c7827 */ /* 0x000fe200078e00ff */
[----:B------:R-:W-:-:S02]  /*1360*/  MOV R78, R30 ;  /* 0x0000001e004e7202 */ /* 0x000fc40000000f00 */
[--C-:B------:R-:W-:Y:S01]  /*1370*/  SHF.R.U64 R80, R30, 0x10, R31.reuse ;  /* 0x000000101e507819 */ /* 0x100fe2000000121f */
[----:B------:R-:W-:Y:S01]  /*1380*/  IMAD.MOV.U32 R14, RZ, RZ, R64 ;  /* 0x000000ffff0e7224 */ /* 0x000fe200078e0040 */
[----:B------:R-:W-:Y:S01]  /*1390*/  LOP3.LUT R12, R15, UR18, R12, 0x96, !PT ;  /* 0x000000120f0c7c12 */ /* 0x000fe2000f8e960c */
[----:B------:R-:W-:Y:S01]  /*13a0*/  IMAD R11, R11, -0x326172a9, RZ ;  /* 0xcd9e8d570b0b7824 */ /* 0x000fe200078e02ff */
[----:B------:R-:W-:Y:S01]  /*13b0*/  SHF.R.U32.HI R81, RZ, 0x10, R31 ;  /* 0x00000010ff517819 */ /* 0x000fe2000001161f */
[----:B------:R-:W-:Y:S01]  /*13c0*/  IMAD.HI.U32 R10, R13, -0x326172a9, RZ ;  /* 0xcd9e8d570d0a7827 */ /* 0x000fe200078e00ff */
[----:B------:R-:W-:Y:S02]  /*13d0*/  PRMT R123, R14, 0x5410, R16 ;  /* 0x000054100e7b7816 */ /* 0x000fe40000000010 */
[----:B------:R-:W-:Y:S01]  /*13e0*/  SHF.R.U32.HI R23, RZ, 0x10, R23 ;  /* 0x00000010ff177819 */ /* 0x000fe20000011617 */
[----:B------:R-:W-:Y:S01]  /*13f0*/  IMAD R16, R9, -0x2daee0ad, RZ ;  /* 0xd2511f5309107824 */ /* 0x000fe200078e02ff */
[----:B------:R-:W-:Y:S01]  /*1400*/  LOP3.LUT R10, R11, UR17, R10, 0x96, !PT ;  /* 0x000000110b0a7c12 */ /* 0x000fe2000f8e960a */
[----:B------:R-:W-:Y:S01]  /*1410*/  IMAD.MOV.U32 R17, RZ, RZ, R62 ;  /* 0x000000ffff117224 */ /* 0x000fe200078e003e */
[----:B------:R-:W-:Y:S01]  /*1420*/  SHF.R.U32.HI R28, RZ, 0x10, R33 ;  /* 0x00000010ff1c7819 */ /* 0x000fe20000011621 */
[----:B------:R-:W-:Y:S01]  /*1430*/  IMAD R14, R13, -0x326172a9, RZ ;  /* 0xcd9e8d570d0e7824 */ /* 0x000fe200078e02ff */
[----:B------:R-:W-:Y:S01]  /*1440*/  SHF.R.U32.HI R26, RZ, 0x10, R27 ;  /* 0x00000010ff1a7819 */ /* 0x000fe2000001161b */
[----:B------:R-:W-:Y:S01]  /*1450*/  IMAD.HI.U32 R9, R12, -0x326172a9, RZ ;  /* 0xcd9e8d570c097827 */ /* 0x000fe200078e00ff */
[----:B------:R-:W-:Y:S01]  /*1460*/  PRMT R124, R17, 0x7610, R124 ;  /* 0x00007610117c7816 */ /* 0x000fe2000000007c */
[----:B------:R-:W1:Y:S01]  /*1470*/  LDCU.64 UR16, c[0x0][0x408] ;  /* 0x00008100ff1077ac */ /* 0x000e620008000a00 */
[----:B------:R-:W-:Y:S01]  /*1480*/  MOV R17, R60 ;  /* 0x0000003c00117202 */ /* 0x000fe20000000f00 */
[----:B------:R-:W-:Y:S01]  /*1490*/  IMAD.MOV.U32 R15, RZ, RZ, R63 ;  /* 0x000000ffff0f7224 */ /* 0x000fe200078e003f */
[----:B------:R-:W-:Y:S01]  /*14a0*/  LOP3.LUT R9, R14, UR19, R9, 0x96, !PT ;  /* 0x000000130e097c12 */ /* 0x000fe2000f8e9609 */
[----:B------:R-:W-:Y:S01]  /*14b0*/  IMAD.HI.U32 R11, R10, -0x2daee0ad, RZ ;  /* 0xd2511f530a0b7827 */ /* 0x000fe200078e00ff */
[----:B------:R-:W-:Y:S01]  /*14c0*/  SHF.R.U64 R128, R56, 0x10, R57 ;  /* 0x0000001038807819 */ /* 0x000fe20000001239 */
[----:B------:R-:W2:Y:S01]  /*14d0*/  LDCU.64 UR18, c[0x0][0x3a0] ;  /* 0x00007400ff1277ac */ /* 0x000ea20008000a00 */
[----:B------:R-:W-:Y:S01]  /*14e0*/  PRMT R124, R124, 0x5410, R15 ;  /* 0x000054107c7c7816 */ /* 0x000fe2000000000f */
[----:B------:R-:W-:Y:S01]  /*14f0*/  IMAD R13, R12, -0x326172a9, RZ ;  /* 0xcd9e8d570c0d7824 */ /* 0x000fe200078e02ff */
[----:B------:R-:W-:Y:S01]  /*1500*/  LOP3.LUT R11, R16, UR20, R11, 0x96, !PT ;  /* 0x00000014100b7c12 */ /* 0x000fe2000f8e960b */
[----:B------:R-:W-:Y:S01]  /*1510*/  IMAD R15, R10, -0x2daee0ad, RZ ;  /* 0xd2511f530a0f7824 */ /* 0x000fe200078e02ff */
[----:B------:R-:W-:Y:S01]  /*1520*/  MOV R16, R59 ;  /* 0x0000003b00107202 */ /* 0x000fe20000000f00 */
[----:B------:R-:W-:Y:S01]  /*1530*/  IMAD.HI.U32 R12, R9, -0x2daee0ad, RZ ;  /* 0xd2511f53090c7827 */ /* 0x000fe200078e00ff */
[----:B------:R-:W-:-:S02]  /*1540*/  SHF.R.U32.HI R129, RZ, 0x10, R49 ;  /* 0x00000010ff817819 */ /* 0x000fc40000011631 */
[----:B------:R-:W-:Y:S01]  /*1550*/  PRMT R85, R85, 0x5410, R85 ;  /* 0x0000541055557816 */ /* 0x000fe20000000055 */
[----:B------:R-:W-:Y:S01]  /*1560*/  IMAD.MOV.U32 R14, RZ, RZ, R58 ;  /* 0x000000ffff0e7224 */ /* 0x000fe200078e003a */
[----:B------:R-:W-:Y:S01]  /*1570*/  LOP3.LUT R12, R15, UR22, R12, 0x96, !PT ;  /* 0x000000160f0c7c12 */ /* 0x000fe2000f8e960c */
[----:B------:R-:W-:Y:S01]  /*1580*/  IMAD.MOV R4, RZ, RZ, -R8 ;  /* 0x000000ffff047224 */ /* 0x000fe200078e0a08 */
[----:B------:R-:W-:Y:S01]  /*1590*/  SHF.R.U32.HI R15, RZ, 0x10, R57 ;  /* 0x00000010ff0f7819 */ /* 0x000fe20000011639 */
[----:B------:R-:W-:Y:S01]  /*15a0*/  IMAD.HI.U32 R10, R11, -0x326172a9, RZ ;  /* 0xcd9e8d570b0a7827 */ /* 0x000fe200078e00ff */
[----:B------:R-:W-:Y:S01]  /*15b0*/  PRMT R126, R14, 0x5410, R16 ;  /* 0x000054100e7e7816 */ /* 0x000fe20000000010 */
[----:B------:R-:W3:Y:S01]  /*15c0*/  LDCU UR22, c[0x0][0x404] ;  /* 0x00008080ff1677ac */ /* 0x000ee20008000800 */
[----:B------:R-:W-:Y:S01]  /*15d0*/  PRMT R87, R87, 0x5410, R87 ;  /* 0x0000541057577816 */ /* 0x000fe20000000057 */
[----:B------:R-:W-:Y:S01]  /*15e0*/  IMAD R16, R9, -0x2daee0ad, RZ ;  /* 0xd2511f5309107824 */ /* 0x000fe200078e02ff */
[----:B------:R-:W-:Y:S01]  /*15f0*/  LOP3.LUT R10, R13, UR21, R10, 0x96, !PT ;  /* 0x000000150d0a7c12 */ /* 0x000fe2000f8e960a */
[----:B------:R-:W-:Y:S01]  /*1600*/  IMAD R14, R11, -0x326172a9, RZ ;  /* 0xcd9e8d570b0e7824 */ /* 0x000fe200078e02ff */
[----:B------:R-:W-:Y:S01]  /*1610*/  SHF.R.U32.HI R13, RZ, 0x10, R67 ;  /* 0x00000010ff0d7819 */ /* 0x000fe20000011643 */
[----:B------:R-:W-:Y:S01]  /*1620*/  IMAD.HI.U32 R9, R12, -0x326172a9, RZ ;  /* 0xcd9e8d570c097827 */ /* 0x000fe200078e00ff */
[----:B------:R-:W-:Y:S01]  /*1630*/  PRMT R88, R88, 0x5410, R88 ;  /* 0x0000541058587816 */ /* 0x000fe20000000058 */
[----:B------:R-:W4:Y:S01]  /*1640*/  LDCU.64 UR20, c[0x0][0x380] ;  /* 0x00007000ff1477ac */ /* 0x000f220008000a00 */
[----:B------:R-:W-:Y:S01]  /*1650*/  PRMT R127, R127, 0x5410, R13 ;  /* 0x000054107f7f7816 */ /* 0x000fe2000000000d */
[----:B------:R-:W-:Y:S01]  /*1660*/  IMAD.HI.U32 R11, R10, -0x2daee0ad, RZ ;  /* 0xd2511f530a0b7827 */ /* 0x000fe200078e00ff */
[----:B------:R-:W-:Y:S01]  /*1670*/  LOP3.LUT R9, R14, UR6, R9, 0x96, !PT ;  /* 0x000000060e097c12 */ /* 0x000fe2000f8e9609 */
[----:B------:R-:W-:Y:S01]  /*1680*/  ULOP3.LUT UR6, UR4, 0x7f, URZ, 0xc0, !UPT ;  /* 0x0000007f04067892 */ /* 0x000fe2000f8ec0ff */
[----:B------:R-:W-:Y:S01]  /*1690*/  SHF.R.U64 R14, R2, 0x10, R3 ;  /* 0x00000010020e7819 */ /* 0x000fe20000001203 */
[----:B------:R-:W-:Y:S01]  /*16a0*/  IMAD.MOV.U32 R22, RZ, RZ, R33 ;  /* 0x000000ffff167224 */ /* 0x000fe200078e0021 */
[----:B------:R-:W-:Y:S01]  /*16b0*/  LOP3.LUT R11, R16, UR23, R11, 0x96, !PT ;  /* 0x00000017100b7c12 */ /* 0x000fe2000f8e960b */
[----:B------:R-:W-:Y:S01]  /*16c0*/  IMAD.MOV.U32 R18, RZ, RZ, R61 ;  /* 0x000000ffff127224 */ /* 0x000fe200078e003d */
[----:B------:R-:W-:Y:S01]  /*16d0*/  PRMT R89, R89, 0x5410, R89 ;  /* 0x0000541059597816 */ /* 0x000fe20000000059 */
[----:B------:R-:W-:Y:S01]  /*16e0*/  IMAD R13, R12, -0x326172a9, RZ ;  /* 0xcd9e8d570c0d7824 */ /* 0x000fe200078e02ff */
[----:B------:R-:W-:Y:S01]  /*16f0*/  VIADDMNMX R4, R4, UR6, RZ, !PT ;  /* 0x0000000604047c46 */ /* 0x000fe2000f8001ff */
[----:B------:R-:W-:Y:S01]  /*1700*/  IMAD R10, R10, -0x2daee0ad, RZ ;  /* 0xd2511f530a0a7824 */ /* 0x000fe200078e02ff */
[----:B------:R-:W-:Y:S01]  /*1710*/  VIADDMNMX R5, R5, UR6, RZ, !PT ;  /* 0x0000000605057c46 */ /* 0x000fe2000f8001ff */
[----:B------:R-:W-:Y:S01]  /*1720*/  IMAD.HI.U32 R71, R9, -0x2daee0ad, RZ ;  /* 0xd2511f5309477827 */ /* 0x000fe200078e00ff */
[----:B------:R-:W-:Y:S01]  /*1730*/  VIMNMX R4, PT, PT, R4, 0x20, PT ;  /* 0x0000002004047848 */ /* 0x000fe20003fe0100 */
[----:B------:R-:W0:Y:S01]  /*1740*/  LDCU UR23, c[0x0][0x388] ;  /* 0x00007100ff1777ac */ /* 0x000e220008000800 */
[----:B------:R-:W-:Y:S01]  /*1750*/  VIMNMX R5, PT, PT, R5, 0x20, PT ;  /* 0x0000002005057848 */ /* 0x000fe20003fe0100 */
[----:B------:R-:W-:Y:S01]  /*1760*/  IMAD.HI.U32 R72, R11, -0x326172a9, RZ ;  /* 0xcd9e8d570b487827 */ /* 0x000fe200078e00ff */
[----:B------:R-:W-:-:S02]  /*1770*/  LEA R4, R4, UR5, 0x2 ;  /* 0x0000000504047c11 */ /* 0x000fc4000f8e10ff */
[----:B------:R-:W-:Y:S01]  /*1780*/  PRMT R91, R91, 0x5410, R34 ;  /* 0x000054105b5b7816 */ /* 0x000fe20000000022 */
[----:B------:R-:W-:Y:S01]  /*1790*/  HADD2.F32 R78, -RZ, R78.H0_H0 ;  /* 0x2000004eff4e7230 */ /* 0x000fe20000004100 */
[----:B------:R-:W-:Y:S01]  /*17a0*/  I2FP.F32.U32 R4, R4 ;  /* 0x0000000400047245 */ /* 0x000fe20000201000 */
[----:B------:R-:W-:Y:S01]  /*17b0*/  HADD2.F32 R79, -RZ, R79.H0_H0 ;  /* 0x2000004fff4f7230 */ /* 0x000fe20000004100 */
[----:B------:R-:W-:Y:S01]  /*17c0*/  PRMT R93, R93, 0x5410, R35 ;  /* 0x000054105d5d7816 */ /* 0x000fe20000000023 */
[----:B------:R-:W-:Y:S01]  /*17d0*/  HADD2.F32 R80, -RZ, R80.H0_H0 ;  /* 0x20000050ff507230 */ /* 0x000fe20000004100 */
[----:B------:R0:W0:Y:S01]  /*17e0*/  MUFU.RCP R77, R4 ;  /* 0x00000004004d7308 */ /* 0x0000220000001000 */
        /* <DEDUP_REMOVED lines=19> */
[----:B------:R-:W-:Y:S02]  /*1920*/  SHF.R.U32.HI R130, RZ, 0x10, R3 ;  /* 0x00000010ff827819 */ /* 0x000fe40000011603 */
[----:B------:R-:W-:Y:S02]  /*1930*/  PRMT R129, R129, 0x5410, R14 ;  /* 0x0000541081817816 */ /* 0x000fe4000000000e */
[----:B------:R-:W-:Y:S02]  /*1940*/  LOP3.LUT R75, R6, 0x3, RZ, 0xc0, !PT ;  /* 0x00000003064b7812 */ /* 0x000fe400078ec0ff */
[----:B------:R-:W-:-:S02]  /*1950*/  LEA R84, R5, UR5, 0x2 ;  /* 0x0000000505547c11 */ /* 0x000fc4000f8e10ff */
[----:B------:R-:W-:Y:S01]  /*1960*/  LOP3.LUT R71, R10, UR25, R71, 0x96, !PT ;  /* 0x000000190a477c12 */ /* 0x000fe2000f8e9647 */
[----:B------:R-:W0:Y:S01]  /*1970*/  LDCU UR25, c[0x0][0x400] ;  /* 0x00008000ff1977ac */ /* 0x000e220008000800 */
[----:B------:R-:W-:Y:S01]  /*1980*/  LOP3.LUT R72, R13, UR24, R72, 0x96, !PT ;  /* 0x000000180d487c12 */ /* 0x000fe2000f8e9648 */
[----:B-1234-:R-:W0:Y:S06]  /*1990*/  LDCU.U8 UR24, c[0x0][0x410] ;  /* 0x00008200ff1877ac */ /* 0x01ee2c0008000000 */
.L_x_23936:
[----:B0-----:R-:W-:-:S06]  /*19a0*/  UIMAD.WIDE UR4, UR7, 0x4, UR8 ;  /* 0x00000004070478a5 */ /* 0x001fcc000f8e0208 */
[----:B-12---:R-:W-:Y:S01]  /*19b0*/  IMAD.U32 R104, RZ, RZ, UR4 ;  /* 0x00000004ff687e24 */ /* 0x006fe2000f8e00ff */
[----:B------:R-:W-:-:S05]  /*19c0*/  MOV R105, UR5 ;  /* 0x0000000500697c02 */ /* 0x000fca0008000f00 */
[----:B------:R0:W2:Y:S01]  /*19d0*/  LDG.E R104, desc[UR12][R104.64] ;  /* 0x0000000c68687981 */ /* 0x0000a2000c1e1900 */
[----:B------:R-:W-:-:S06]  /*19e0*/  UIMAD.WIDE UR4, UR7, 0x4, UR10 ;  /* 0x00000004070478a5 */ /* 0x000fcc000f8e020a */
[----:B---34-:R-:W-:Y:S02]  /*19f0*/  IMAD.U32 R44, RZ, RZ, UR4 ;  /* 0x00000004ff2c7e24 */ /* 0x018fe4000f8e00ff */
[----:B------:R-:W-:-:S05]  /*1a00*/  IMAD.U32 R45, RZ, RZ, UR5 ;  /* 0x00000005ff2d7e24 */ /* 0x000fca000f8e00ff */
[----:B------:R-:W3:Y:S01]  /*1a10*/  LDG.E R44, desc[UR12][R44.64] ;  /* 0x0000000c2c2c7981 */ /* 0x000ee2000c1e1900 */
        /* <DEDUP_REMOVED lines=23> */
.L_x_23510:
[----:B------:R-:W-:Y:S05]  /*1b90*/  BRA.U !UP0, `(.L_x_23511) ;  /* 0x0000001908907547 */ /* 0x000fea000b800000 */
[----:B------:R-:W0:Y:S02]  /*1ba0*/  LDC.64 R8, c[0x0][0x3a0] ;  /* 0x0000e800ff087b82 */ /* 0x000e240000000a00 */
[----:B0-----:R-:W-:-:S06]  /*1bb0*/  IMAD.WIDE.U32 R8, R105, 0x10, R8 ;  /* 0x0000001069087825 */ /* 0x001fcc00078e0008 */
[----:B------:R-:W2:Y:S01]  /*1bc0*/  LDG.E.128 R8, desc[UR12][R8.64] ;  /* 0x0000000c08087981 */ /* 0x000ea2000c1e1d00 */
[----:B------:R-:W-:-:S13]  /*1bd0*/  ISETP.GT.AND P1, PT, R104, RZ, PT ;  /* 0x000000ff6800720c */ /* 0x000fda0003f24270 */
[----:B------:R-:W-:Y:S01]  /*1be0*/  @!P1 MOV R14, R75 ;  /* 0x0000004b000e9202 */ /* 0x000fe20000000f00 */
[----:B------:R-:W-:Y:S02]  /*1bf0*/  @!P1 IMAD.MOV.U32 R102, RZ, RZ, R98 ;  /* 0x000000ffff669224 */ /* 0x000fe400078e0062 */
[----:B--2---:R-:W-:Y:S01]  /*1c00*/  @!P1 IMAD.MOV.U32 R12, RZ, RZ, R8 ;  /* 0x000000ffff0c9224 */ /* 0x004fe200078e0008 */
        /* <DEDUP_REMOVED lines=17> */
.L_x_23515:
        /* <DEDUP_REMOVED lines=13> */
.L_x_23517:
[----:B------:R-:W-:Y:S05]  /*1df0*/  BSYNC.RECONVERGENT B2 ;  /* 0x0000000000027941 */ /* 0x000fea0003800200 */
.L_x_23516:
        /* <DEDUP_REMOVED lines=57> */
[----:B------:R-:W-:Y:S02]  /*2190*/  HFMA2 R14, -RZ, RZ, 0, 0 ;  /* 0x00000000ff0e7431 */ /* 0x000fe400000001ff */
[----:B------:R-:W-:Y:S01]  /*21a0*/  LOP3.LUT R71, R12, UR5, R103, 0x96, !PT ;  /* 0x000000050c477c12 */ /* 0x000fe2000f8e9667 */
[----:B------:R-:W-:-:S07]  /*21b0*/  IMAD.MOV.U32 R12, RZ, RZ, R98 ;  /* 0x000000ffff0c7224 */ /* 0x000fce00078e0062 */
.L_x_23514:
[----:B------:R-:W-:Y:S05]  /*21c0*/  BSYNC.RECONVERGENT B1 ;  /* 0x0000000000017941 */ /* 0x000fea0003800200 */
.L_x_23513:
[----:B------:R-:W-:Y:S01]  /*21d0*/  I2FP.F32.U32 R12, R12 ;  /* 0x0000000c000c7245 */ /* 0x000fe20000201000 */
[----:B------:R-:W-:-:S04]  /*21e0*/  IMAD.MOV.U32 R13, RZ, RZ, 0x2f800000 ;  /* 0x2f800000ff0d7424 */ /* 0x000fc800078e00ff */
[----:B------:R-:W-:-:S05]  /*21f0*/  FFMA.FTZ R12, R12, R13, 1.1641532182693481445e-10 ;  /* 0x2f0000000c0c7423 */ /* 0x000fca000001000d */
[----:B------:R-:W-:Y:S01]  /*2200*/  FSETP.GTU.FTZ.AND P2, PT, R12, UR22, PT ;  /* 0x000000160c007c0b */ /* 0x000fe2000bf5c000 */
[----:B-----5:R-:W-:-:S04]  /*2210*/  FMUL.FTZ R12, R4, UR17 ;  /* 0x00000011040c7c20 */ /* 0x020fc80008410000 */
[----:B------:R-:W-:-:S05]  /*2220*/  FMUL.FTZ R12, R12, UR16 ;  /* 0x000000100c0c7c20 */ /* 0x000fca0008410000 */
[----:B------:R-:W-:Y:S01]  /*2230*/  FSEL R13, R12, RZ, !P2 ;  /* 0x000000ff0c0d7208 */ /* 0x000fe20005000000 */
[----:B------:R-:W-:-:S05]  /*2240*/  HADD2.F32 R12, -RZ, R85.H1_H1 ;  /* 0x30000055ff0c7230 */ /* 0x000fca0000004100 */
[----:B------:R-:W-:Y:S01]  /*2250*/  FFMA.FTZ R12, R13, R12, R8 ;  /* 0x0000000c0d0c7223 */ /* 0x000fe20000010008 */
[----:B------:R-:W-:-:S04]  /*2260*/  SEL R13, RZ, 0x1, P2 ;  /* 0x00000001ff0d7807 */ /* 0x000fc80001000000 */
[----:B------:R-:W-:-:S07]  /*2270*/  PRMT R85, R13, 0x7610, R85 ;  /* 0x000076100d557816 */ /* 0x000fce0000000055 */
.L_x_23512:
        /* <DEDUP_REMOVED lines=16> */
.L_x_23521:
        /* <DEDUP_REMOVED lines=13> */
.L_x_23523:
[----:B------:R-:W-:Y:S05]  /*2450*/  BSYNC.RECONVERGENT B2 ;  /* 0x0000000000027941 */ /* 0x000fea0003800200 */
.L_x_23522:
        /* <DEDUP_REMOVED lines=61> */
.L_x_23520:
[----:B------:R-:W-:Y:S05]  /*2830*/  BSYNC.RECONVERGENT B1 ;  /* 0x0000000000017941 */ /* 0x000fea0003800200 */
.L_x_23519:
[----:B------:R-:W-:Y:S01]  /*2840*/  I2FP.F32.U32 R13, R13 ;  /* 0x0000000d000d7245 */ /* 0x000fe20000201000 */
[----:B------:R-:W-:-:S05]  /*2850*/  HFMA2 R14, -RZ, RZ, 0.1171875, 0 ;  /* 0x2f800000ff0e7431 */ /* 0x000fca00000001ff */
        /* <DEDUP_REMOVED lines=9> */
.L_x_23518:
        /* <DEDUP_REMOVED lines=16> */
.L_x_23527:
        /* <DEDUP_REMOVED lines=13> */
.L_x_23529:
[----:B------:R-:W-:Y:S05]  /*2ac0*/  BSYNC.RECONVERGENT B2 ;  /* 0x0000000000027941 */ /* 0x000fea0003800200 */
.L_x_23528:
        /* <DEDUP_REMOVED lines=61> */
.L_x_23526:
[----:B------:R-:W-:Y:S05]  /*2ea0*/  BSYNC.RECONVERGENT B1 ;  /* 0x0000000000017941 */ /* 0x000fea0003800200 */
.L_x_23525:
        /* <DEDUP_REMOVED lines=11> */
.L_x_23524:
        /* <DEDUP_REMOVED lines=16> */
.L_x_23533:
        /* <DEDUP_REMOVED lines=12> */
.L_x_23535:
[----:B------:R-:W-:Y:S05]  /*3120*/  BSYNC.RECONVERGENT B2 ;  /* 0x0000000000027941 */ /* 0x000fea0003800200 */
.L_x_23534:
[----:B------:R-:W-:Y:S01]  /*3130*/  IMAD.WIDE.U32 R98, R69, -0x2daee0ad, RZ ;  /* 0xd2511f5345627825 */ /* 0x000fe200078e00ff */
[----:B------:R-:W-:-:S03]  /*3140*/  UIADD3 UR5, UPT, UPT, UR14, -0x61c88647, URZ ;  /* 0x9e3779b90e057890 */ /* 0x000fc6000fffe0ff */
[----:B------:R-:W-:Y:S02]  /*3150*/  HFMA2 R75, -RZ, RZ, 0, 0 ;  /* 0x00000000ff4b7431 */ /* 0x000fe400000001ff */
[----:B------:R-:W-:Y:S01]  /*3160*/  IMAD.WIDE.U32 R100, R0, -0x326172a9, RZ ;  /* 0xcd9e8d5700647825 */ /* 0x000fe200078e00ff */
[----:B------:R-:W-:-:S03]  /*3170*/  LOP3.LUT R44, R76, UR15, R99, 0x96, !PT ;  /* 0x0000000f4c2c7c12 */ /* 0x000fc6000f8e9663 */
[----:B------:R-:W-:Y:S01]  /*3180*/  IMAD.MOV.U32 R15, RZ, RZ, R102 ;  /* 0x000000ffff0f7224 */ /* 0x000fe200078e0066 */
        /* <DEDUP_REMOVED lines=12> */
[----:B------:R-:W-:-:S04]  /*3250*/  UIADD3 UR5, UPT, UPT, UR15, 0x32370b8f, URZ ;  /* 0x32370b8f0f057890 */ /* 0x000fc8000fffe0ff */
[----:B------:R-:W-:-:S05]  /*3260*/  IMAD.WIDE.U32 R44, R44, -0x2daee0ad, RZ ;  /* 0xd2511f532c2c7825 */ /* 0x000fca00078e00ff */
[----:B------:R-:W-:Y:S01]  /*3270*/  LOP3.LUT R45, R98, UR5, R45, 0x96, !PT ;  /* 0x00000005622d7c12 */ /* 0x000fe2000f8e962d */
[----:B------:R-:W-:Y:S01]  /*3280*/  UIADD3 UR5, UPT, UPT, UR14, -0x255992d5, URZ ;  /* 0xdaa66d2b0e057890 */ /* 0x000fe2000fffe0ff */
[----:B------:R-:W-:-:S05]  /*3290*/  IMAD.WIDE.U32 R98, R99, -0x326172a9, RZ ;  /* 0xcd9e8d5763627825 */ /* 0x000fca00078e00ff */
[----:B------:R-:W-:Y:S01]  /*32a0*/  LOP3.LUT R100, R100, UR5, R99, 0x96, !PT ;  /* 0x0000000564647c12 */ /* 0x000fe2000f8e9663 */
[----:B------:R-:W-:-:S04]  /*32b0*/  UIADD3 UR5, UPT, UPT, UR15, -0x126145ec, URZ ;  /* 0xed9eba140f057890 */ /* 0x000fc8000fffe0ff */
        /* <DEDUP_REMOVED lines=17> */
[----:B------:R-:W-:-:S04]  /*33d0*/  UIADD3 UR5, UPT, UPT, UR15, 0x1fd5c5a3, URZ ;  /* 0x1fd5c5a30f057890 */ /* 0x000fc8000fffe0ff */
        /* <DEDUP_REMOVED lines=8> */
[----:B------:R-:W-:Y:S01]  /*3460*/  UIADD3 UR5, UPT, UPT, UR14, -0xe443238, URZ ;  /* 0xf1bbcdc80e057890 */ /* 0x000fe2000fffe0ff */
[----:B------:R-:W-:-:S05]  /*3470*/  IMAD.WIDE.U32 R100, R101, -0x326172a9, RZ ;  /* 0xcd9e8d5765647825 */ /* 0x000fca00078e00ff */
[----:B------:R-:W-:Y:S01]  /*3480*/  LOP3.LUT R44, R44, UR5, R101, 0x96, !PT ;  /* 0x000000052c2c7c12 */ /* 0x000fe2000f8e9665 */
[----:B------:R-:W-:-:S04]  /*3490*/  UIADD3 UR5, UPT, UPT, UR15, -0x695add53, URZ ;  /* 0x96a522ad0f057890 */ /* 0x000fc8000fffe0ff */
[----:B------:R-:W-:-:S04]  /*34a0*/  IMAD.WIDE.U32 R44, R44, -0x2daee0ad, RZ ;  /* 0xd2511f532c2c7825 */ /* 0x000fc800078e00ff */
[----:B------:R-:W-:Y:S01]  /*34b0*/  IMAD.MOV.U32 R102, RZ, RZ, R44 ;  /* 0x000000ffff667224 */ /* 0x000fe200078e002c */
[----:B------:R-:W-:Y:S01]  /*34c0*/  LOP3.LUT R71, R98, UR5, R45, 0x96, !PT ;  /* 0x0000000562477c12 */ /* 0x000fe2000f8e962d */
[----:B------:R-:W-:Y:S01]  /*34d0*/  UIADD3 UR5, UPT, UPT, UR14, -0x700cb87f, URZ ;  /* 0x8ff347810e057890 */ /* 0x000fe2000fffe0ff */
[----:B------:R-:W-:-:S05]  /*34e0*/  IMAD.WIDE.U32 R98, R99, -0x326172a9, RZ ;  /* 0xcd9e8d5763627825 */ /* 0x000fca00078e00ff */
[----:B------:R-:W-:Y:S02]  /*34f0*/  LOP3.LUT R72, R100, UR5, R99, 0x96, !PT ;  /* 0x0000000564487c12 */ /* 0x000fe4000f8e9663 */
[----:B------:R-:W-:-:S07]  /*3500*/  MOV R86, R98 ;  /* 0x0000006200567202 */ /* 0x000fce0000000f00 */
.L_x_23532:
[----:B------:R-:W-:Y:S05]  /*3510*/  BSYNC.RECONVERGENT B1 ;  /* 0x0000000000017941 */ /* 0x000fea0003800200 */
.L_x_23531:
        /* <DEDUP_REMOVED lines=10> */
[----:B------:R-:W-:Y:S01]  /*35c0*/  PRMT R89, R44, 0x7610, R89 ;  /* 0x000076102c597816 */ /* 0x000fe20000000059 */
[----:B------:R-:W-:Y:S06]  /*35d0*/  BRA `(.L_x_23530) ;  /* 0x00000018007c7947 */ /* 0x000fec0003800000 */
.L_x_23511:
        /* <DEDUP_REMOVED lines=20> */
.L_x_23539:
        /* <DEDUP_REMOVED lines=13> */
.L_x_23541:
[----:B------:R-:W-:Y:S05]  /*37f0*/  BSYNC.RECONVERGENT B2 ;  /* 0x0000000000027941 */ /* 0x000fea0003800200 */
.L_x_23540:
        /* <DEDUP_REMOVED lines=57> */
[----:B------:R-:W-:-:S04]  /*3b90*/  IMAD.MOV.U32 R14, RZ, RZ, RZ ;  /* 0x000000ffff0e7224 */ /* 0x000fc800078e00ff */
[----:B------:R-:W-:Y:S01]  /*3ba0*/  LOP3.LUT R71, R12, UR5, R103, 0x96, !PT ;  /* 0x000000050c477c12 */ /* 0x000fe2000f8e9667 */
[----:B------:R-:W-:-:S07]  /*3bb0*/  IMAD.MOV.U32 R12, RZ, RZ, R98 ;  /* 0x000000ffff0c7224 */ /* 0x000fce00078e0062 */
.L_x_23538:
[----:B------:R-:W-:Y:S05]  /*3bc0*/  BSYNC.RECONVERGENT B1 ;  /* 0x0000000000017941 */ /* 0x000fea0003800200 */
.L_x_23537:
[----:B------:R-:W-:Y:S01]  /*3bd0*/  I2FP.F32.U32 R12, R12 ;  /* 0x0000000c000c7245 */ /* 0x000fe20000201000 */
[----:B------:R-:W-:-:S05]  /*3be0*/  HFMA2 R13, -RZ, RZ, 0.1171875, 0 ;  /* 0x2f800000ff0d7431 */ /* 0x000fca00000001ff */
[----:B------:R-:W-:Y:S01]  /*3bf0*/  FFMA.FTZ R12, R12, R13, 1.1641532182693481445e-10 ;  /* 0x2f0000000c0c7423 */ /* 0x000fe2000001000d */
[----:B------:R-:W-:-:S04]  /*3c00*/  HADD2.F32 R13, -RZ, R85.H1_H1 ;  /* 0x30000055ff0d7230 */ /* 0x000fc80000004100 */
[----:B------:R-:W-:Y:S01]  /*3c10*/  FSETP.GTU.FTZ.AND P1, PT, R12, UR22, PT ;  /* 0x000000160c007c0b */ /* 0x000fe2000bf3c000 */
[----:B-----5:R-:W-:-:S04]  /*3c20*/  FMUL.FTZ R12, R4, UR17 ;  /* 0x00000011040c7c20 */ /* 0x020fc80008410000 */
[----:B------:R-:W-:-:S05]  /*3c30*/  FMUL.FTZ R12, R12, UR16 ;  /* 0x000000100c0c7c20 */ /* 0x000fca0008410000 */
[----:B------:R-:W-:-:S05]  /*3c40*/  FSEL R12, R12, RZ, !P1 ;  /* 0x000000ff0c0c7208 */ /* 0x000fca0004800000 */
[----:B------:R-:W-:Y:S01]  /*3c50*/  FMUL.FTZ R12, R12, R13 ;  /* 0x0000000d0c0c7220 */ /* 0x000fe20000410000 */
[----:B------:R-:W-:-:S04]  /*3c60*/  SEL R13, RZ, 0x1, P1 ;  /* 0x00000001ff0d7807 */ /* 0x000fc80000800000 */
[----:B------:R-:W-:-:S07]  /*3c70*/  PRMT R85, R13, 0x7610, R85 ;  /* 0x000076100d557816 */ /* 0x000fce0000000055 */
.L_x_23536:
        /* <DEDUP_REMOVED lines=16> */
.L_x_23545:
        /* <DEDUP_REMOVED lines=13> */
.L_x_23547:
[----:B------:R-:W-:Y:S05]  /*3e50*/  BSYNC.RECONVERGENT B2 ;  /* 0x0000000000027941 */ /* 0x000fea0003800200 */
.L_x_23546:
        /* <DEDUP_REMOVED lines=61> */
.L_x_23544:
[----:B------:R-:W-:Y:S05]  /*4230*/  BSYNC.RECONVERGENT B1 ;  /* 0x0000000000017941 */ /* 0x000fea0003800200 */
.L_x_23543:
[----:B------:R-:W-:Y:S01]  /*4240*/  I2FP.F32.U32 R13, R13 ;  /* 0x0000000d000d7245 */ /* 0x000fe20000201000 */
[----:B------:R-:W-:-:S04]  /*4250*/  IMAD.MOV.U32 R14, RZ, RZ, 0x2f800000 ;  /* 0x2f800000ff0e7424 */ /* 0x000fc800078e00ff */
        /* <DEDUP_REMOVED lines=9> */
.L_x_23542:
        /* <DEDUP_REMOVED lines=16> */
.L_x_23551:
        /* <DEDUP_REMOVED lines=13> */
.L_x_23553:
[----:B------:R-:W-:Y:S05]  /*44c0*/  BSYNC.RECONVERGENT B2 ;  /* 0x0000000000027941 */ /* 0x000fea0003800200 */
.L_x_23552:
        /* <DEDUP_REMOVED lines=61> */
.L_x_23550:
[----:B------:R-:W-:Y:S05]  /*48a0*/  BSYNC.RECONVERGENT B1 ;  /* 0x0000000000017941 */ /* 0x000fea0003800200 */
.L_x_23549:
        /* <DEDUP_REMOVED lines=11> */
.L_x_23548:
        /* <DEDUP_REMOVED lines=16> */
.L_x_23556:
        /* <DEDUP_REMOVED lines=12> */
.L_x_23558:
[----:B------:R-:W-:Y:S05]  /*4b20*/  BSYNC.RECONVERGENT B2 ;  /* 0x0000000000027941 */ /* 0x000fea0003800200 */
.L_x_23557:
[----:B------:R-:W-:Y:S01]  /*4b30*/  IMAD.WIDE.U32 R98, R69, -0x2daee0ad, RZ ;  /* 0xd2511f5345627825 */ /* 0x000fe200078e00ff */
[----:B------:R-:W-:Y:S01]  /*4b40*/  UIADD3 UR5, UPT, UPT, UR14, -0x61c88647, URZ ;  /* 0x9e3779b90e057890 */ /* 0x000fe2000fffe0ff */
[----:B------:R-:W-:Y:S02]  /*4b50*/  MOV R15, R102 ;  /* 0x00000066000f7202 */ /* 0x000fe40000000f00 */
        /* <DEDUP_REMOVED lines=56> */
[----:B------:R-:W-:-:S04]  /*4ee0*/  IMAD.WIDE.U32 R98, R99, -0x326172a9, RZ ;  /* 0xcd9e8d5763627825 */ /* 0x000fc800078e00ff */
[----:B------:R-:W-:Y:S01]  /*4ef0*/  IMAD.MOV.U32 R86, RZ, RZ, R98 ;  /* 0x000000ffff567224 */ /* 0x000fe200078e0062 */
[----:B------:R-:W-:-:S07]  /*4f00*/  LOP3.LUT R72, R100, UR5, R99, 0x96, !PT ;  /* 0x0000000564487c12 */ /* 0x000fce000f8e9663 */
.L_x_23555:
[----:B------:R-:W-:Y:S05]  /*4f10*/  BSYNC.RECONVERGENT B1 ;  /* 0x0000000000017941 */ /* 0x000fea0003800200 */
.L_x_23554:
        /* <DEDUP_REMOVED lines=11> */
.L_x_23530:
[----:B------:R-:W0:Y:S01]  /*4fd0*/  LDC.64 R44, c[0x0][0x3a8] ;  /* 0x0000ea00ff2c7b82 */ /* 0x000e220000000a00 */
[----:B------:R-:W-:Y:S02]  /*4fe0*/  IMAD.MOV.U32 R98, RZ, RZ, R102 ;  /* 0x000000ffff627224 */ /* 0x000fe400078e0066 */
[----:B0-----:R-:W-:-:S05]  /*4ff0*/  IMAD.WIDE.U32 R44, R105, 0x10, R44 ;  /* 0x00000010692c7825 */ /* 0x001fca00078e002c */
[----:B------:R0:W-:Y:S01]  /*5000*/  STG.E.128 desc[UR12][R44.64], R12 ;  /* 0x0000000c2c007986 */ /* 0x0001e2000c101d0c */
[----:B------:R-:W-:Y:S05]  /*5010*/  @!P3 BRA `(.L_x_23559) ;  /* 0x00000000002cb947 */ /* 0x000fea0003800000 */
[----:B0-----:R-:W-:-:S05]  /*5020*/  IMAD.U32 R44, R88, 0x10000, RZ ;  /* 0x00010000582c7824 */ /* 0x001fca00078e00ff */
[----:B------:R-:W-:Y:S02]  /*5030*/  LOP3.LUT R45, R44, 0xff0000, RZ, 0xc0, !PT ;  /* 0x00ff00002c2d7812 */ /* 0x000fe400078ec0ff */
[----:B------:R-:W-:-:S04]  /*5040*/  LOP3.LUT R44, R89, 0xffff, RZ, 0xc0, !PT ;  /* 0x0000ffff592c7812 */ /* 0x000fc800078ec0ff */
[----:B------:R-:W-:Y:S02]  /*5050*/  LEA R44, R44, R45, 0x18 ;  /* 0x0000002d2c2c7211 */ /* 0x000fe400078ec0ff */
[----:B------:R-:W-:-:S05]  /*5060*/  LOP3.LUT R45, R87, 0xff, RZ, 0xc0, !PT ;  /* 0x000000ff572d7812 */ /* 0x000fca00078ec0ff */
[----:B------:R-:W-:Y:S01]  /*5070*/  IMAD R44, R45, 0x100, R44 ;  /* 0x000001002d2c7824 */ /* 0x000fe200078e022c */
[----:B------:R-:W-:-:S05]  /*5080*/  LOP3.LUT R45, R85, 0xff, RZ, 0xc0, !PT ;  /* 0x000000ff552d7812 */ /* 0x000fca00078ec0ff */
[----:B------:R-:W-:Y:S02]  /*5090*/  IMAD.IADD R99, R44, 0x1, R45 ;  /* 0x000000012c637824 */ /* 0x000fe400078e022d */
[----:B------:R-:W0:Y:S02]  /*50a0*/  LDC.64 R44, c[0x0][0x3b0] ;  /* 0x0000ec00ff2c7b82 */ /* 0x000e240000000a00 */
[----:B0-----:R-:W-:-:S05]  /*50b0*/  IMAD.WIDE.U32 R44, R47, 0x4, R44 ;  /* 0x000000042f2c7825 */ /* 0x001fca00078e002c */
[----:B------:R1:W-:Y:S02]  /*50c0*/  STG.E desc[UR12][R44.64], R99 ;  /* 0x000000632c007986 */ /* 0x0003e4000c10190c */
.L_x_23559:
[----:B------:R-:W-:Y:S01]  /*50d0*/  IADD3 R105, PT, PT, R105, 0x80, RZ ;  /* 0x0000008069697810 */ /* 0x000fe20007ffe0ff */
[----:B------:R-:W-:-:S07]  /*50e0*/  VIADD R47, R47, 0x80 ;  /* 0x000000802f2f7836 */ /* 0x000fce0000000000 */
.L_x_23509:
[----:B------:R-:W-:Y:S05]  /*50f0*/  BSYNC.RECONVERGENT B0 ;  /* 0x0000000000007941 */ /* 0x000fea0003800200 */
.L_x_23508:
        /* <DEDUP_REMOVED lines=34> */
.L_x_23566:
        /* <DEDUP_REMOVED lines=13> */
.L_x_23568:
[----:B------:R-:W-:Y:S05]  /*53f0*/  BSYNC.RECONVERGENT B2 ;  /* 0x0000000000027941 */ /* 0x000fea0003800200 */
.L_x_23567:
[----:B------:R-:W-:Y:S01]  /*5400*/  LOP3.LUT R16, R76, UR15, R19, 0x96, !PT ;  /* 0x0000000f4c107c12 */ /* 0x000fe2000f8e9613 */
[----:B01----:R-:W-:Y:S01]  /*5410*/  IMAD.WIDE.U32 R44, R0, -0x326172a9, RZ ;  /* 0xcd9e8d57002c7825 */ /* 0x003fe200078e00ff */
        /* <DEDUP_REMOVED lines=59> */
.L_x_23565:
[----:B------:R-:W-:Y:S05]  /*57d0*/  BSYNC.RECONVERGENT B1 ;  /* 0x0000000000017941 */ /* 0x000fea0003800200 */
.L_x_23564:
[----:B------:R-:W-:Y:S01]  /*57e0*/  I2FP.F32.U32 R16, R16 ;  /* 0x0000001000107245 */ /* 0x000fe20000201000 */
[----:B------:R-:W-:-:S04]  /*57f0*/  IMAD.MOV.U32 R17, RZ, RZ, 0x2f800000 ;  /* 0x2f800000ff117424 */ /* 0x000fc800078e00ff */
[----:B------:R-:W-:-:S05]  /*5800*/  FFMA.FTZ R16, R16, R17, 1.1641532182693481445e-10 ;  /* 0x2f00000010107423 */ /* 0x000fca0000010011 */
[----:B------:R-:W-:Y:S01]  /*5810*/  FSETP.GTU.FTZ.AND P2, PT, R16, UR22, PT ;  /* 0x0000001610007c0b */ /* 0x000fe2000bf5c000 */
[----:B------:R-:W-:-:S04]  /*5820*/  FMUL.FTZ R16, R4, UR17 ;  /* 0x0000001104107c20 */ /* 0x000fc80008410000 */
[----:B------:R-:W-:-:S05]  /*5830*/  FMUL.FTZ R16, R16, UR16 ;  /* 0x0000001010107c20 */ /* 0x000fca0008410000 */
[----:B------:R-:W-:Y:S01]  /*5840*/  FSEL R17, R16, RZ, !P2 ;  /* 0x000000ff10117208 */ /* 0x000fe20005000000 */
[----:B------:R-:W-:-:S05]  /*5850*/  HADD2.F32 R16, -RZ, R90.H0_H0 ;  /* 0x2000005aff107230 */ /* 0x000fca0000004100 */
[----:B------:R-:W-:Y:S01]  /*5860*/  FFMA.FTZ R16, R17, R16, R8 ;  /* 0x0000001011107223 */ /* 0x000fe20000010008 */
[----:B------:R-:W-:-:S04]  /*5870*/  SEL R17, RZ, 0x1, P2 ;  /* 0x00000001ff117807 */ /* 0x000fc80001000000 */
[----:B------:R-:W-:-:S07]  /*5880*/  PRMT R85, R17, 0x7610, R85 ;  /* 0x0000761011557816 */ /* 0x000fce0000000055 */
.L_x_23563:
        /* <DEDUP_REMOVED lines=16> */
.L_x_23572:
[----:B------:R-:W-:Y:S01]  /*5990*/  VIADD R69, R69, 0x1 ;  /* 0x0000000145457836 */ /* 0x000fe20000000000 */
[----:B------:R-:W-:Y:S03]  /*59a0*/  BSSY.RECONVERGENT B2, `(.L_x_23573) ;  /* 0x000000c000027945 */ /* 0x000fe60003800200 */
[C---:B01----:R-:W-:Y:S01]  /*59b0*/  IMAD.WIDE.U32 R44, R69.reuse, -0x2daee0ad, RZ ;  /* 0xd2511f53452c7825 */ /* 0x043fe200078e00ff */
        /* <DEDUP_REMOVED lines=10> */
.L_x_23574:
[----:B------:R-:W-:Y:S05]  /*5a60*/  BSYNC.RECONVERGENT B2 ;  /* 0x0000000000027941 */ /* 0x000fea0003800200 */
.L_x_23573:
        /* <DEDUP_REMOVED lines=61> */
.L_x_23571:
[----:B------:R-:W-:Y:S05]  /*5e40*/  BSYNC.RECONVERGENT B1 ;  /* 0x0000000000017941 */ /* 0x000fea0003800200 */
.L_x_23570:
[----:B------:R-:W-:Y:S01]  /*5e50*/  I2FP.F32.U32 R17, R17 ;  /* 0x0000001100117245 */ /* 0x000fe20000201000 */
[----:B------:R-:W-:-:S05]  /*5e60*/  HFMA2 R18, -RZ, RZ, 0.1171875, 0 ;  /* 0x2f800000ff127431 */ /* 0x000fca00000001ff */
        /* <DEDUP_REMOVED lines=9> */
.L_x_23569:
[----:B01----:R-:W-:Y:S02]  /*5f00*/  IMAD.MOV.U32 R44, RZ, RZ, R19 ;  /* 0x000000ffff2c7224 */ /* 0x003fe400078e0013 */
        /* <DEDUP_REMOVED lines=15> */
.L_x_23578:
        /* <DEDUP_REMOVED lines=13> */
.L_x_23580:
[----:B------:R-:W-:Y:S05]  /*60d0*/  BSYNC.RECONVERGENT B2 ;  /* 0x0000000000027941 */ /* 0x000fea0003800200 */
.L_x_23579:
        /* <DEDUP_REMOVED lines=61> */
.L_x_23577:
[----:B------:R-:W-:Y:S05]  /*64b0*/  BSYNC.RECONVERGENT B1 ;  /* 0x0000000000017941 */ /* 0x000fea0003800200 */
.L_x_23576:
[----:B------:R-:W-:Y:S01]  /*64c0*/  I2FP.F32.U32 R18, R45 ;  /* 0x0000002d00127245 */ /* 0x000fe20000201000 */
[----:B------:R-:W-:-:S04]  /*64d0*/  IMAD.MOV.U32 R19, RZ, RZ, 0x2f800000 ;  /* 0x2f800000ff137424 */ /* 0x000fc800078e00ff */
[----:B------:R-:W-:-:S05]  /*64e0*/  FFMA.FTZ R18, R18, R19, 1.1641532182693481445e-10 ;  /* 0x2f00000012127423 */ /* 0x000fca0000010013 */
[----:B------:R-:W-:Y:S01]  /*64f0*/  FSETP.GTU.FTZ.AND P2, PT, R18, UR22, PT ;  /* 0x0000001612007c0b */ /* 0x000fe2000bf5c000 */
[----:B------:R-:W-:-:S04]  /*6500*/  FMUL.FTZ R18, R6, UR17 ;  /* 0x0000001106127c20 */ /* 0x000fc80008410000 */
[----:B------:R-:W-:-:S05]  /*6510*/  FMUL.FTZ R18, R18, UR16 ;  /* 0x0000001012127c20 */ /* 0x000fca0008410000 */
[----:B------:R-:W-:Y:S01]  /*6520*/  FSEL R19, R18, RZ, !P2 ;  /* 0x000000ff12137208 */ /* 0x000fe20005000000 */
[----:B------:R-:W-:-:S05]  /*6530*/  HADD2.F32 R18, -RZ, R90.H1_H1 ;  /* 0x3000005aff127230 */ /* 0x000fca0000004100 */
[----:B------:R-:W-:Y:S01]  /*6540*/  FFMA.FTZ R18, R19, R18, R10 ;  /* 0x0000001213127223 */ /* 0x000fe2000001000a */
[----:B------:R-:W-:-:S04]  /*6550*/  SEL R19, RZ, 0x1, P2 ;  /* 0x00000001ff137807 */ /* 0x000fc80001000000 */
[----:B------:R-:W-:-:S07]  /*6560*/  PRMT R88, R19, 0x7610, R88 ;  /* 0x0000761013587816 */ /* 0x000fce0000000058 */
.L_x_23575:
        /* <DEDUP_REMOVED lines=16> */
.L_x_23584:
        /* <DEDUP_REMOVED lines=12> */
.L_x_23586:
[----:B------:R-:W-:Y:S05]  /*6730*/  BSYNC.RECONVERGENT B2 ;  /* 0x0000000000027941 */ /* 0x000fea0003800200 */
.L_x_23585:
        /* <DEDUP_REMOVED lines=62> */
.L_x_23583:
[----:B------:R-:W-:Y:S05]  /*6b20*/  BSYNC.RECONVERGENT B1 ;  /* 0x0000000000017941 */ /* 0x000fea0003800200 */
.L_x_23582:
        /* <DEDUP_REMOVED lines=10> */
[----:B------:R-:W-:Y:S01]  /*6bd0*/  PRMT R89, R44, 0x7610, R89 ;  /* 0x000076102c597816 */ /* 0x000fe20000000059 */
[----:B------:R-:W-:Y:S06]  /*6be0*/  BRA `(.L_x_23581) ;  /* 0x0000001800807947 */ /* 0x000fec0003800000 */
.L_x_23562:
[----:B--2---:R-:W-:Y:S01]  /*6bf0*/  IMAD.MOV.U32 R18, RZ, RZ, R75 ;  /* 0x000000ffff127224 */ /* 0x004fe200078e004b */
        /* <DEDUP_REMOVED lines=19> */
.L_x_23590:
        /* <DEDUP_REMOVED lines=13> */
.L_x_23592:
[----:B------:R-:W-:Y:S05]  /*6e00*/  BSYNC.RECONVERGENT B2 ;  /* 0x0000000000027941 */ /* 0x000fea0003800200 */
.L_x_23591:
        /* <DEDUP_REMOVED lines=61> */
.L_x_23589:
[----:B------:R-:W-:Y:S05]  /*71e0*/  BSYNC.RECONVERGENT B1 ;  /* 0x0000000000017941 */ /* 0x000fea0003800200 */
.L_x_23588:
[----:B------:R-:W-:Y:S01]  /*71f0*/  I2FP.F32.U32 R16, R16 ;  /* 0x0000001000107245 */ /* 0x000fe20000201000 */
[----:B------:R-:W-:-:S04]  /*7200*/  IMAD.MOV.U32 R17, RZ, RZ, 0x2f800000 ;  /* 0x2f800000ff117424 */ /* 0x000fc800078e00ff */
[----:B------:R-:W-:Y:S01]  /*7210*/  FFMA.FTZ R16, R16, R17, 1.1641532182693481445e-10 ;  /* 0x2f00000010107423 */ /* 0x000fe20000010011 */
[----:B------:R-:W-:-:S04]  /*7220*/  HADD2.F32 R17, -RZ, R90.H0_H0 ;  /* 0x2000005aff117230 */ /* 0x000fc80000004100 */
[----:B------:R-:W-:Y:S01]  /*7230*/  FSETP.GTU.FTZ.AND P1, PT, R16, UR22, PT ;  /* 0x0000001610007c0b */ /* 0x000fe2000bf3c000 */
[----:B-----5:R-:W-:-:S04]  /*7240*/  FMUL.FTZ R16, R4, UR17 ;  /* 0x0000001104107c20 */ /* 0x020fc80008410000 */
[----:B------:R-:W-:-:S05]  /*7250*/  FMUL.FTZ R16, R16, UR16 ;  /* 0x0000001010107c20 */ /* 0x000fca0008410000 */
[----:B------:R-:W-:-:S05]  /*7260*/  FSEL R16, R16, RZ, !P1 ;  /* 0x000000ff10107208 */ /* 0x000fca0004800000 */
[----:B------:R-:W-:Y:S01]  /*7270*/  FMUL.FTZ R16, R17, R16 ;  /* 0x0000001011107220 */ /* 0x000fe20000410000 */
[----:B------:R-:W-:-:S04]  /*7280*/  SEL R17, RZ, 0x1, P1 ;  /* 0x00000001ff117807 */ /* 0x000fc80000800000 */
[----:B------:R-:W-:-:S07]  /*7290*/  PRMT R85, R17, 0x7610, R85 ;  /* 0x0000761011557816 */ /* 0x000fce0000000055 */
.L_x_23587:
        /* <DEDUP_REMOVED lines=16> */
.L_x_23596:
        /* <DEDUP_REMOVED lines=13> */
.L_x_23598:
[----:B------:R-:W-:Y:S05]  /*7470*/  BSYNC.RECONVERGENT B2 ;  /* 0x0000000000027941 */ /* 0x000fea0003800200 */
.L_x_23597:
        /* <DEDUP_REMOVED lines=61> */
.L_x_23595:
[----:B------:R-:W-:Y:S05]  /*7850*/  BSYNC.RECONVERGENT B1 ;  /* 0x0000000000017941 */ /* 0x000fea0003800200 */
.L_x_23594:
[----:B------:R-:W-:Y:S01]  /*7860*/  I2FP.F32.U32 R17, R17 ;  /* 0x0000001100117245 */ /* 0x000fe20000201000 */
[----:B------:R-:W-:-:S05]  /*7870*/  HFMA2 R18, -RZ, RZ, 0.1171875, 0 ;  /* 0x2f800000ff127431 */ /* 0x000fca00000001ff */
        /* <DEDUP_REMOVED lines=9> */
.L_x_23593:
[----:B01----:R-:W-:Y:S02]  /*7910*/  IMAD.MOV.U32 R44, RZ, RZ, R19 ;  /* 0x000000ffff2c7224 */ /* 0x003fe400078e0013 */
        /* <DEDUP_REMOVED lines=15> */
.L_x_23602:
        /* <DEDUP_REMOVED lines=13> */
.L_x_23604:
[----:B------:R-:W-:Y:S05]  /*7ae0*/  BSYNC.RECONVERGENT B2 ;  /* 0x0000000000027941 */ /* 0x000fea0003800200 */
.L_x_23603:
        /* <DEDUP_REMOVED lines=61> */
.L_x_23601:
[----:B------:R-:W-:Y:S05]  /*7ec0*/  BSYNC.RECONVERGENT B1 ;  /* 0x0000000000017941 */ /* 0x000fea0003800200 */
.L_x_23600:
        /* <DEDUP_REMOVED lines=11> */
.L_x_23599:
        /* <DEDUP_REMOVED lines=16> */
.L_x_23607:
        /* <DEDUP_REMOVED lines=12> */
.L_x_23609:
[----:B------:R-:W-:Y:S05]  /*8140*/  BSYNC.RECONVERGENT B2 ;  /* 0x0000000000027941 */ /* 0x000fea0003800200 */
.L_x_23608:
        /* <DEDUP_REMOVED lines=62> */
.L_x_23606:
[----:B------:R-:W-:Y:S05]  /*8530*/  BSYNC.RECONVERGENT B1 ;  /* 0x0000000000017941 */ /* 0x000fea0003800200 */
.L_x_23605:
        /* <DEDUP_REMOVED lines=11> */
.L_x_23581:
[----:B------:R-:W0:Y:S01]  /*85f0*/  LDC.64 R44, c[0x0][0x3a8] ;  /* 0x0000ea00ff2c7b82 */ /* 0x000e220000000a00 */
[----:B------:R-:W-:Y:S02]  /*8600*/  IMAD.MOV.U32 R98, RZ, RZ, R102 ;  /* 0x000000ffff627224 */ /* 0x000fe400078e0066 */
[----:B0-----:R-:W-:-:S05]  /*8610*/  IMAD.WIDE.U32 R44, R105, 0x10, R44 ;  /* 0x00000010692c7825 */ /* 0x001fca00078e002c */
[----:B------:R0:W-:Y:S01]  /*8620*/  STG.E.128 desc[UR12][R44.64], R16 ;  /* 0x000000102c007986 */ /* 0x0001e2000c101d0c */
[----:B------:R-:W-:Y:S05]  /*8630*/  @!P3 BRA `(.L_x_23610) ;  /* 0x00000000002cb947 */ /* 0x000fea0003800000 */
[----:B0-----:R-:W-:-:S04]  /*8640*/  SHF.L.U32 R44, R88, 0x10, RZ ;  /* 0x00000010582c7819 */ /* 0x001fc800000006ff */
[----:B------:R-:W-:Y:S02]  /*8650*/  LOP3.LUT R45, R44, 0xff0000, RZ, 0xc0, !PT ;  /* 0x00ff00002c2d7812 */ /* 0x000fe400078ec0ff */
[----:B------:R-:W-:-:S05]  /*8660*/  LOP3.LUT R44, R89, 0xffff, RZ, 0xc0, !PT ;  /* 0x0000ffff592c7812 */ /* 0x000fca00078ec0ff */
[----:B------:R-:W-:Y:S01]  /*8670*/  IMAD R44, R44, 0x1000000, R45 ;  /* 0x010000002c2c7824 */ /* 0x000fe200078e022d */
[----:B------:R-:W-:-:S05]  /*8680*/  LOP3.LUT R45, R87, 0xff, RZ, 0xc0, !PT ;  /* 0x000000ff572d7812 */ /* 0x000fca00078ec0ff */
[----:B------:R-:W-:Y:S01]  /*8690*/  IMAD R44, R45, 0x100, R44 ;  /* 0x000001002d2c7824 */ /* 0x000fe200078e022c */
[----:B------:R-:W-:-:S04]  /*86a0*/  LOP3.LUT R45, R85, 0xff, RZ, 0xc0, !PT ;  /* 0x000000ff552d7812 */ /* 0x000fc800078ec0ff */
[----:B------:R-:W-:Y:S02]  /*86b0*/  IADD3 R99, PT, PT, R44, R45, RZ ;  /* 0x0000002d2c637210 */ /* 0x000fe40007ffe0ff */
[----:B------:R-:W0:Y:S02]  /*86c0*/  LDC.64 R44, c[0x0][0x3b0] ;  /* 0x0000ec00ff2c7b82 */ /* 0x000e240000000a00 */
[----:B0-----:R-:W-:-:S05]  /*86d0*/  IMAD.WIDE.U32 R44, R47, 0x4, R44 ;  /* 0x000000042f2c7825 */ /* 0x001fca00078e002c */
[----:B------:R1:W-:Y:S02]  /*86e0*/  STG.E desc[UR12][R44.64], R99 ;  /* 0x000000632c007986 */ /* 0x0003e4000c10190c */
.L_x_23610:
[----:B------:R-:W-:Y:S02]  /*86f0*/  VIADD R105, R105, 0x80 ;  /* 0x0000008069697836 */ /* 0x000fe40000000000 */
[----:B------:R-:W-:-:S07]  /*8700*/  VIADD R47, R47, 0x80 ;  /* 0x000000802f2f7836 */ /* 0x000fce0000000000 */
.L_x_23561:
[----:B------:R-:W-:Y:S05]  /*8710*/  BSYNC.RECONVERGENT B0 ;  /* 0x0000000000007941 */ /* 0x000fea0003800200 */
.L_x_23560:
        /* <DEDUP_REMOVED lines=34> */
.L_x_23617:
        /* <DEDUP_REMOVED lines=13> */
.L_x_23619:
[----:B------:R-:W-:Y:S05]  /*8a10*/  BSYNC.RECONVERGENT B2 ;  /* 0x0000000000027941 */ /* 0x000fea0003800200 */
.L_x_23618:
        /* <DEDUP_REMOVED lines=60> */
.L_x_23616:
[----:B------:R-:W-:Y:S05]  /*8de0*/  BSYNC.RECONVERGENT B1 ;  /* 0x0000000000017941 */ /* 0x000fea0003800200 */
.L_x_23615:
        /* <DEDUP_REMOVED lines=11> */
.L_x_23614:
        /* <DEDUP_REMOVED lines=16> */
.L_x_23623:
        /* <DEDUP_REMOVED lines=13> */
.L_x_23625:
[----:B------:R-:W-:Y:S05]  /*9070*/  BSYNC.RECONVERGENT B2 ;  /* 0x0000000000027941 */ /* 0x000fea0003800200 */
.L_x_23624:
        /* <DEDUP_REMOVED lines=61> */
.L_x_23622:
[----:B------:R-:W-:Y:S05]  /*9450*/  BSYNC.RECONVERGENT B1 ;  /* 0x0000000000017941 */ /* 0x000fea0003800200 */
.L_x_23621:
        /* <DEDUP_REMOVED lines=11> */
.L_x_23620:
        /* <DEDUP_REMOVED lines=16> */
.L_x_23629:
        /* <DEDUP_REMOVED lines=13> */
.L_x_23631:
[----:B------:R-:W-:Y:S05]  /*96e0*/  BSYNC.RECONVERGENT B2 ;  /* 0x0000000000027941 */ /* 0x000fea0003800200 */
.L_x_23630:
        /* <DEDUP_REMOVED lines=61> */
.L_x_23628:
[----:B------:R-:W-:Y:S05]  /*9ac0*/  BSYNC.RECONVERGENT B1 ;  /* 0x0000000000017941 */ /* 0x000fea0003800200 */
.L_x_23627:
        /* <DEDUP_REMOVED lines=11> */
.L_x_23626:
        /* <DEDUP_REMOVED lines=16> */
.L_x_23635:
        /* <DEDUP_REMOVED lines=12> */
.L_x_23637:
[----:B------:R-:W-:Y:S05]  /*9d40*/  BSYNC.RECONVERGENT B2 ;  /* 0x0000000000027941 */ /* 0x000fea0003800200 */
.L_x_23636:
        /* <DEDUP_REMOVED lines=62> */
.L_x_23634:
[----:B------:R-:W-:Y:S05]  /*a130*/  BSYNC.RECONVERGENT B1 ;  /* 0x0000000000017941 */ /* 0x000fea0003800200 */
.L_x_23633:
        /* <DEDUP_REMOVED lines=12> */
.L_x_23613:
        /* <DEDUP_REMOVED lines=20> */
.L_x_23641:
        /* <DEDUP_REMOVED lines=13> */
.L_x_23643:
[----:B------:R-:W-:Y:S05]  /*a410*/  BSYNC.RECONVERGENT B2 ;  /* 0x0000000000027941 */ /* 0x000fea0003800200 */
.L_x_23642:
        /* <DEDUP_REMOVED lines=60> */
.L_x_23640:
[----:B------:R-:W-:Y:S05]  /*a7e0*/  BSYNC.RECONVERGENT B1 ;  /* 0x0000000000017941 */ /* 0x000fea0003800200 */
.L_x_23639:
        /* <DEDUP_REMOVED lines=11> */
.L_x_23638:
        /* <DEDUP_REMOVED lines=16> */
.L_x_23647:
        /* <DEDUP_REMOVED lines=13> */
.L_x_23649:
[----:B------:R-:W-:Y:S05]  /*aa70*/  BSYNC.RECONVERGENT B2 ;  /* 0x0000000000027941 */ /* 0x000fea0003800200 */
.L_x_23648:
        /* <DEDUP_REMOVED lines=61> */
.L_x_23646:
[----:B------:R-:W-:Y:S05]  /*ae50*/  BSYNC.RECONVERGENT B1 ;  /* 0x0000000000017941 */ /* 0x000fea0003800200 */
.L_x_23645:
        /* <DEDUP_REMOVED lines=11> */
.L_x_23644:
[----:B01----:R-:W-:Y:S01]  /*af10*/  MOV R44, R23 ;  /* 0x00000017002c7202 */ /* 0x003fe20000000f00 */
        /* <DEDUP_REMOVED lines=15> */
.L_x_23653:
        /* <DEDUP_REMOVED lines=13> */
.L_x_23655:
[----:B------:R-:W-:Y:S05]  /*b0e0*/  BSYNC.RECONVERGENT B2 ;  /* 0x0000000000027941 */ /* 0x000fea0003800200 */
.L_x_23654:
        /* <DEDUP_REMOVED lines=61> */
.L_x_23652:
[----:B------:R-:W-:Y:S05]  /*b4c0*/  BSYNC.RECONVERGENT B1 ;  /* 0x0000000000017941 */ /* 0x000fea0003800200 */
.L_x_23651:
        /* <DEDUP_REMOVED lines=11> */
.L_x_23650:
        /* <DEDUP_REMOVED lines=16> */
.L_x_23658:
        /* <DEDUP_REMOVED lines=12> */
.L_x_23660:
[----:B------:R-:W-:Y:S05]  /*b740*/  BSYNC.RECONVERGENT B2 ;  /* 0x0000000000027941 */ /* 0x000fea0003800200 */
.L_x_23659:
        /* <DEDUP_REMOVED lines=62> */
.L_x_23657:
[----:B------:R-:W-:Y:S05]  /*bb30*/  BSYNC.RECONVERGENT B1 ;  /* 0x0000000000017941 */ /* 0x000fea0003800200 */
.L_x_23656:
        /* <DEDUP_REMOVED lines=11> */
.L_x_23632:
        /* <DEDUP_REMOVED lines=16> */
.L_x_23661:
[----:B------:R-:W-:Y:S01]  /*bcf0*/  IADD3 R105, PT, PT, R105, 0x80, RZ ;  /* 0x0000008069697810 */ /* 0x000fe20007ffe0ff */
[----:B------:R-:W-:-:S07]  /*bd00*/  VIADD R47, R47, 0x80 ;  /* 0x000000802f2f7836 */ /* 0x000fce0000000000 */
.L_x_23612:
[----:B------:R-:W-:Y:S05]  /*bd10*/  BSYNC.RECONVERGENT B0 ;  /* 0x0000000000007941 */ /* 0x000fea0003800200 */
.L_x_23611:
        /* <DEDUP_REMOVED lines=31> */
[--C-:B------:R-:W-:Y:S02]  /*bf10*/  @!P2 IMAD.MOV.U32 R100, RZ, RZ, R98.reuse ;  /* 0x000000ffff64a224 */ /* 0x100fe400078e0062 */
[----:B------:R-:W-:Y:S01]  /*bf20*/  @P2 IMAD.MOV.U32 R100, RZ, RZ, R98 ;  /* 0x000000ffff642224 */ /* 0x000fe200078e0062 */
[----:B------:R-:W-:Y:S06]  /*bf30*/  BRA `(.L_x_23667) ;  /* 0x00000004002c7947 */ /* 0x000fec0003800000 */
.L_x_23668:
        /* <DEDUP_REMOVED lines=13> */
.L_x_23670:
[----:B------:R-:W-:Y:S05]  /*c010*/  BSYNC.RECONVERGENT B2 ;  /* 0x0000000000027941 */ /* 0x000fea0003800200 */
.L_x_23669:
        /* <DEDUP_REMOVED lines=61> */
.L_x_23667:
[----:B------:R-:W-:Y:S05]  /*c3f0*/  BSYNC.RECONVERGENT B1 ;  /* 0x0000000000017941 */ /* 0x000fea0003800200 */
.L_x_23666:
        /* <DEDUP_REMOVED lines=11> */
.L_x_23665:
        /* <DEDUP_REMOVED lines=16> */
.L_x_23674:
        /* <DEDUP_REMOVED lines=13> */
.L_x_23676:
[----:B------:R-:W-:Y:S05]  /*c680*/  BSYNC.RECONVERGENT B2 ;  /* 0x0000000000027941 */ /* 0x000fea0003800200 */
.L_x_23675:
        /* <DEDUP_REMOVED lines=61> */
.L_x_23673:
[----:B------:R-:W-:Y:S05]  /*ca60*/  BSYNC.RECONVERGENT B1 ;  /* 0x0000000000017941 */ /* 0x000fea0003800200 */
.L_x_23672:
        /* <DEDUP_REMOVED lines=11> */
.L_x_23671:
        /* <DEDUP_REMOVED lines=16> */
.L_x_23680:
        /* <DEDUP_REMOVED lines=13> */
.L_x_23682:
[----:B------:R-:W-:Y:S05]  /*ccf0*/  BSYNC.RECONVERGENT B2 ;  /* 0x0000000000027941 */ /* 0x000fea0003800200 */
.L_x_23681:
        /* <DEDUP_REMOVED lines=61> */
.L_x_23679:
[----:B------:R-:W-:Y:S05]  /*d0d0*/  BSYNC.RECONVERGENT B1 ;  /* 0x0000000000017941 */ /* 0x000fea0003800200 */
.L_x_23678:
        /* <DEDUP_REMOVED lines=11> */
.L_x_23677:
        /* <DEDUP_REMOVED lines=16> */
.L_x_23686:
        /* <DEDUP_REMOVED lines=12> */
.L_x_23688:
[----:B------:R-:W-:Y:S05]  /*d350*/  BSYNC.RECONVERGENT B2 ;  /* 0x0000000000027941 */ /* 0x000fea0003800200 */
.L_x_23687:
        /* <DEDUP_REMOVED lines=62> */
.L_x_23685:
[----:B------:R-:W-:Y:S05]  /*d740*/  BSYNC.RECONVERGENT B1 ;  /* 0x0000000000017941 */ /* 0x000fea0003800200 */
.L_x_23684:
        /* <DEDUP_REMOVED lines=12> */
.L_x_23664:
[----:B--2---:R-:W-:Y:S01]  /*d810*/  HFMA2 R24, -RZ, RZ, 0, 0 ;  /* 0x00000000ff187431 */ /* 0x004fe200000001ff */
        /* <DEDUP_REMOVED lines=19> */
.L_x_23692:
        /* <DEDUP_REMOVED lines=13> */
.L_x_23694:
[----:B------:R-:W-:Y:S05]  /*da20*/  BSYNC.RECONVERGENT B2 ;  /* 0x0000000000027941 */ /* 0x000fea0003800200 */
.L_x_23693:
        /* <DEDUP_REMOVED lines=57> */
[----:B------:R-:W-:Y:S01]  /*ddc0*/  LOP3.LUT R71, R26, UR5, R25, 0x96, !PT ;  /* 0x000000051a477c12 */ /* 0x000fe2000f8e9619 */
[----:B------:R-:W-:Y:S01]  /*ddd0*/  HFMA2 R26, -RZ, RZ, 0, 0 ;  /* 0x00000000ff1a7431 */ /* 0x000fe200000001ff */
[----:B------:R-:W-:Y:S01]  /*dde0*/  MOV R100, R24 ;  /* 0x0000001800647202 */ /* 0x000fe20000000f00 */
[----:B------:R-:W-:-:S07]  /*ddf0*/  IMAD.MOV.U32 R24, RZ, RZ, R98 ;  /* 0x000000ffff187224 */ /* 0x000fce00078e0062 */
.L_x_23691:
[----:B------:R-:W-:Y:S05]  /*de00*/  BSYNC.RECONVERGENT B1 ;  /* 0x0000000000017941 */ /* 0x000fea0003800200 */
.L_x_23690:
        /* <DEDUP_REMOVED lines=11> */
.L_x_23689:
        /* <DEDUP_REMOVED lines=16> */
.L_x_23698:
        /* <DEDUP_REMOVED lines=13> */
.L_x_23700:
[----:B------:R-:W-:Y:S05]  /*e090*/  BSYNC.RECONVERGENT B2 ;  /* 0x0000000000027941 */ /* 0x000fea0003800200 */
.L_x_23699:
        /* <DEDUP_REMOVED lines=61> */
.L_x_23697:
[----:B------:R-:W-:Y:S05]  /*e470*/  BSYNC.RECONVERGENT B1 ;  /* 0x0000000000017941 */ /* 0x000fea0003800200 */
.L_x_23696:
        /* <DEDUP_REMOVED lines=11> */
.L_x_23695:
[----:B01----:R-:W-:Y:S01]  /*e530*/  MOV R44, R27 ;  /* 0x0000001b002c7202 */ /* 0x003fe20000000f00 */
        /* <DEDUP_REMOVED lines=15> */
.L_x_23704:
        /* <DEDUP_REMOVED lines=13> */
.L_x_23706:
[----:B------:R-:W-:Y:S05]  /*e700*/  BSYNC.RECONVERGENT B2 ;  /* 0x0000000000027941 */ /* 0x000fea0003800200 */
.L_x_23705:
        /* <DEDUP_REMOVED lines=61> */
.L_x_23703:
[----:B------:R-:W-:Y:S05]  /*eae0*/  BSYNC.RECONVERGENT B1 ;  /* 0x0000000000017941 */ /* 0x000fea0003800200 */
.L_x_23702:
        /* <DEDUP_REMOVED lines=11> */
.L_x_23701:
        /* <DEDUP_REMOVED lines=16> */
.L_x_23709:
        /* <DEDUP_REMOVED lines=12> */
.L_x_23711:
[----:B------:R-:W-:Y:S05]  /*ed60*/  BSYNC.RECONVERGENT B2 ;  /* 0x0000000000027941 */ /* 0x000fea0003800200 */
.L_x_23710:
[----:B------:R-:W-:Y:S01]  /*ed70*/  IMAD.WIDE.U32 R98, R69, -0x2daee0ad, RZ ;  /* 0xd2511f5345627825 */ /* 0x000fe200078e00ff */
[----:B------:R-:W-:-:S03]  /*ed80*/  UIADD3 UR5, UPT, UPT, UR14, -0x61c88647, URZ ;  /* 0x9e3779b90e057890 */ /* 0x000fc6000fffe0ff */
[----:B------:R-:W-:Y:S01]  /*ed90*/  HFMA2 R75, -RZ, RZ, 0, 0 ;  /* 0x00000000ff4b7431 */ /* 0x000fe200000001ff */
[----:B------:R-:W-:Y:S01]  /*eda0*/  MOV R27, R100 ;  /* 0x00000064001b7202 */ /* 0x000fe20000000f00 */
        /* <DEDUP_REMOVED lines=58> */
.L_x_23708:
[----:B------:R-:W-:Y:S05]  /*f150*/  BSYNC.RECONVERGENT B1 ;  /* 0x0000000000017941 */ /* 0x000fea0003800200 */
.L_x_23707:
        /* <DEDUP_REMOVED lines=11> */
.L_x_23683:
[----:B------:R-:W0:Y:S01]  /*f210*/  LDC.64 R44, c[0x0][0x3a8] ;  /* 0x0000ea00ff2c7b82 */ /* 0x000e220000000a00 */
[----:B------:R-:W-:Y:S01]  /*f220*/  MOV R98, R100 ;  /* 0x0000006400627202 */ /* 0x000fe20000000f00 */
        /* <DEDUP_REMOVED lines=9> */
[----:B------:R-:W-:-:S04]  /*f2c0*/  LOP3.LUT R45, R85, 0xff, RZ, 0xc0, !PT ;  /* 0x000000ff552d7812 */ /* 0x000fc800078ec0ff */
[----:B------:R-:W-:Y:S02]  /*f2d0*/  IADD3 R99, PT, PT, R44, R45, RZ ;  /* 0x0000002d2c637210 */ /* 0x000fe40007ffe0ff */
[----:B------:R-:W0:Y:S02]  /*f2e0*/  LDC.64 R44, c[0x0][0x3b0] ;  /* 0x0000ec00ff2c7b82 */ /* 0x000e240000000a00 */
[----:B0-----:R-:W-:-:S05]  /*f2f0*/  IMAD.WIDE.U32 R44, R47, 0x4, R44 ;  /* 0x000000042f2c7825 */ /* 0x001fca00078e002c */
[----:B------:R1:W-:Y:S02]  /*f300*/  STG.E desc[UR12][R44.64], R99 ;  /* 0x000000632c007986 */ /* 0x0003e4000c10190c */
.L_x_23712:
[----:B------:R-:W-:Y:S01]  /*f310*/  VIADD R105, R105, 0x80 ;  /* 0x0000008069697836 */ /* 0x000fe20000000000 */
[----:B------:R-:W-:-:S07]  /*f320*/  IADD3 R47, PT, PT, R47, 0x80, RZ ;  /* 0x000000802f2f7810 */ /* 0x000fce0007ffe0ff */
.L_x_23663:
[----:B------:R-:W-:Y:S05]  /*f330*/  BSYNC.RECONVERGENT B0 ;  /* 0x0000000000007941 */ /* 0x000fea0003800200 */
.L_x_23662:
[----:B------:R-:W-:Y:S01]  /*f340*/  ISETP.GE.U32.AND P1, PT, R68, 0x280, PT ;  /* 0x000002804400780c */ /* 0x000fe20003f26070 */
[----:B------:R-:W-:Y:S03]  /*f350*/  BSSY.RECONVERGENT B0, `(.L_x_23713) ;  /* 0x0000360000007945 */ /* 0x000fe60003800200 */
[----:B-1----:R-:W-:-:S09]  /*f360*/  P2R R99, PR, RZ, 0x2 ;  /* 0x00000002ff637803 */ /* 0x002fd20000000000 */
[----:B------:R-:W-:Y:S05]  /*f370*/  @!P1 BRA `(.L_x_23714) ;  /* 0x0000003400749947 */ /* 0x000fea0003800000 */
[----:B------:R-:W-:Y:S01]  /*f380*/  ISETP.NE.U32.AND P1, PT, RZ, UR18, PT ;  /* 0x00000012ff007c0c */ /* 0x000fe2000bf25070 */
[----:B------:R-:W1:Y:S03]  /*f390*/  @P3 LDC.64 R30, c[0x0][0x390] ;  /* 0x0000e400ff1e3b82 */ /* 0x000e660000000a00 */
[----:B------:R-:W-:-:S13]  /*f3a0*/  ISETP.NE.AND.EX P1, PT, RZ, UR19, PT, P1 ;  /* 0x00000013ff007c0c */ /* 0x000fda000bf25310 */
[----:B------:R-:W2:Y:S01]  /*f3b0*/  @P1 LDC.64 R28, c[0x0][0x3a0] ;  /* 0x0000e800ff1c1b82 */ /* 0x000ea20000000a00 */
[----:B-1----:R-:W-:-:S05]  /*f3c0*/  @P3 IMAD.WIDE.U32 R30, R47, 0x10, R30 ;  /* 0x000000102f1e3825 */ /* 0x002fca00078e001e */
[----:B-----5:R1:W5:Y:S01]  /*f3d0*/  @P3 LDG.E.128 R4, desc[UR12][R30.64] ;  /* 0x0000000c1e043981 */ /* 0x020362000c1e1d00 */
[----:B--2---:R-:W-:-:S05]  /*f3e0*/  @P1 IMAD.WIDE.U32 R28, R105, 0x10, R28 ;  /* 0x00000010691c1825 */ /* 0x004fca00078e001c */
        /* <DEDUP_REMOVED lines=23> */
.L_x_23719:
        /* <DEDUP_REMOVED lines=13> */
.L_x_23721:
[----:B------:R-:W-:Y:S05]  /*f630*/  BSYNC.RECONVERGENT B2 ;  /* 0x0000000000027941 */ /* 0x000fea0003800200 */
.L_x_23720:
[----:B------:R-:W-:Y:S01]  /*f640*/  LOP3.LUT R28, R76, UR15, R31, 0x96, !PT ;  /* 0x0000000f4c1c7c12 */ /* 0x000fe2000f8e961f */
[----:B0-----:R-:W-:Y:S01]  /*f650*/  IMAD.WIDE.U32 R44, R0, -0x326172a9, RZ ;  /* 0xcd9e8d57002c7825 */ /* 0x001fe200078e00ff */
        /* <DEDUP_REMOVED lines=59> */
.L_x_23718:
[----:B------:R-:W-:Y:S05]  /*fa10*/  BSYNC.RECONVERGENT B1 ;  /* 0x0000000000017941 */ /* 0x000fea0003800200 */
.L_x_23717:
[----:B------:R-:W-:Y:S01]  /*fa20*/  I2FP.F32.U32 R28, R28 ;  /* 0x0000001c001c7245 */ /* 0x000fe20000201000 */
[----:B------:R-:W-:-:S05]  /*fa30*/  HFMA2 R29, -RZ, RZ, 0.1171875, 0 ;  /* 0x2f800000ff1d7431 */ /* 0x000fca00000001ff */
[----:B------:R-:W-:Y:S01]  /*fa40*/  FFMA.FTZ R28, R28, R29, 1.1641532182693481445e-10 ;  /* 0x2f0000001c1c7423 */ /* 0x000fe2000001001d */
[----:B------:R-:W-:-:S04]  /*fa50*/  FMUL.FTZ R29, R4, UR17 ;  /* 0x00000011041d7c20 */ /* 0x000fc80008410000 */
[----:B------:R-:W-:Y:S01]  /*fa60*/  FMUL.FTZ R29, R29, UR16 ;  /* 0x000000101d1d7c20 */ /* 0x000fe20008410000 */
[----:B------:R-:W-:Y:S01]  /*fa70*/  FSETP.GTU.FTZ.AND P2, PT, R28, UR22, PT ;  /* 0x000000161c007c0b */ /* 0x000fe2000bf5c000 */
[----:B------:R-:W-:-:S03]  /*fa80*/  HADD2.F32 R28, -RZ, R96.H0_H0 ;  /* 0x20000060ff1c7230 */ /* 0x000fc60000004100 */
[----:B------:R-:W-:Y:S02]  /*fa90*/  FSEL R31, R29, RZ, !P2 ;  /* 0x000000ff1d1f7208 */ /* 0x000fe40005000000 */
[----:B------:R-:W-:-:S03]  /*faa0*/  SEL R29, RZ, 0x1, P2 ;  /* 0x00000001ff1d7807 */ /* 0x000fc60001000000 */
[----:B------:R-:W-:Y:S01]  /*fab0*/  FFMA.FTZ R28, R31, R28, R8 ;  /* 0x0000001c1f1c7223 */ /* 0x000fe20000010008 */
[----:B------:R-:W-:-:S07]  /*fac0*/  PRMT R85, R29, 0x7610, R85 ;  /* 0x000076101d557816 */ /* 0x000fce0000000055 */
.L_x_23716:
        /* <DEDUP_REMOVED lines=16> */
.L_x_23725:
        /* <DEDUP_REMOVED lines=13> */
.L_x_23727:
[----:B------:R-:W-:Y:S05]  /*fca0*/  BSYNC.RECONVERGENT B2 ;  /* 0x0000000000027941 */ /* 0x000fea0003800200 */
.L_x_23726:
        /* <DEDUP_REMOVED lines=61> */
.L_x_23724:
[----:B------:R-:W-:Y:S05]  /*10080*/  BSYNC.RECONVERGENT B1 ;  /* 0x0000000000017941 */ /* 0x000fea0003800200 */
.L_x_23723:
[----:B------:R-:W-:Y:S01]  /*10090*/  I2FP.F32.U32 R29, R29 ;  /* 0x0000001d001d7245 */ /* 0x000fe20000201000 */
[----:B------:R-:W-:-:S05]  /*100a0*/  HFMA2 R30, -RZ, RZ, 0.1171875, 0 ;  /* 0x2f800000ff1e7431 */ /* 0x000fca00000001ff */
[----:B------:R-:W-:Y:S01]  /*100b0*/  FFMA.FTZ R29, R29, R30, 1.1641532182693481445e-10 ;  /* 0x2f0000001d1d7423 */ /* 0x000fe2000001001e */
[----:B------:R-:W-:-:S04]  /*100c0*/  FMUL.FTZ R30, R5, UR17 ;  /* 0x00000011051e7c20 */ /* 0x000fc80008410000 */
[----:B------:R-:W-:Y:S01]  /*100d0*/  FMUL.FTZ R30, R30, UR16 ;  /* 0x000000101e1e7c20 */ /* 0x000fe20008410000 */
[----:B------:R-:W-:Y:S01]  /*100e0*/  FSETP.GTU.FTZ.AND P2, PT, R29, UR22, PT ;  /* 0x000000161d007c0b */ /* 0x000fe2000bf5c000 */
[----:B------:R-:W-:-:S03]  /*100f0*/  HADD2.F32 R29, -RZ, R97.H0_H0 ;  /* 0x20000061ff1d7230 */ /* 0x000fc60000004100 */
[----:B0-----:R-:W-:Y:S02]  /*10100*/  FSEL R44, R30, RZ, !P2 ;  /* 0x000000ff1e2c7208 */ /* 0x001fe40005000000 */
[----:B------:R-:W-:-:S03]  /*10110*/  SEL R30, RZ, 0x1, P2 ;  /* 0x00000001ff1e7807 */ /* 0x000fc60001000000 */
[----:B------:R-:W-:Y:S01]  /*10120*/  FFMA.FTZ R29, R44, R29, R9 ;  /* 0x0000001d2c1d7223 */ /* 0x000fe20000010009 */
[----:B------:R-:W-:-:S07]  /*10130*/  PRMT R87, R30, 0x7610, R87 ;  /* 0x000076101e577816 */ /* 0x000fce0000000057 */
.L_x_23722:
        /* <DEDUP_REMOVED lines=16> */
.L_x_23731:
        /* <DEDUP_REMOVED lines=13> */
.L_x_23733:
[----:B------:R-:W-:Y:S05]  /*10310*/  BSYNC.RECONVERGENT B2 ;  /* 0x0000000000027941 */ /* 0x000fea0003800200 */
.L_x_23732:
        /* <DEDUP_REMOVED lines=61> */
.L_x_23730:
[----:B------:R-:W-:Y:S05]  /*106f0*/  BSYNC.RECONVERGENT B1 ;  /* 0x0000000000017941 */ /* 0x000fea0003800200 */
.L_x_23729:
[----:B------:R-:W-:Y:S01]  /*10700*/  I2FP.F32.U32 R30, R45 ;  /* 0x0000002d001e7245 */ /* 0x000fe20000201000 */
[----:B------:R-:W-:-:S05]  /*10710*/  HFMA2 R31, -RZ, RZ, 0.1171875, 0 ;  /* 0x2f800000ff1f7431 */ /* 0x000fca00000001ff */
[----:B------:R-:W-:Y:S01]  /*10720*/  FFMA.FTZ R30, R30, R31, 1.1641532182693481445e-10 ;  /* 0x2f0000001e1e7423 */ /* 0x000fe2000001001f */
[----:B------:R-:W-:-:S04]  /*10730*/  FMUL.FTZ R31, R6, UR17 ;  /* 0x00000011061f7c20 */ /* 0x000fc80008410000 */
[----:B------:R-:W-:Y:S01]  /*10740*/  FMUL.FTZ R31, R31, UR16 ;  /* 0x000000101f1f7c20 */ /* 0x000fe20008410000 */
[----:B------:R-:W-:Y:S01]  /*10750*/  FSETP.GTU.FTZ.AND P2, PT, R30, UR22, PT ;  /* 0x000000161e007c0b */ /* 0x000fe2000bf5c000 */
[----:B------:R-:W-:-:S03]  /*10760*/  HADD2.F32 R30, -RZ, R96.H1_H1 ;  /* 0x30000060ff1e7230 */ /* 0x000fc60000004100 */
[----:B------:R-:W-:Y:S02]  /*10770*/  FSEL R45, R31, RZ, !P2 ;  /* 0x000000ff1f2d7208 */ /* 0x000fe40005000000 */
[----:B------:R-:W-:-:S03]  /*10780*/  SEL R31, RZ, 0x1, P2 ;  /* 0x00000001ff1f7807 */ /* 0x000fc60001000000 */
[----:B------:R-:W-:Y:S01]  /*10790*/  FFMA.FTZ R30, R45, R30, R10 ;  /* 0x0000001e2d1e7223 */ /* 0x000fe2000001000a */
[----:B------:R-:W-:-:S07]  /*107a0*/  PRMT R88, R31, 0x7610, R88 ;  /* 0x000076101f587816 */ /* 0x000fce0000000058 */
.L_x_23728:
        /* <DEDUP_REMOVED lines=16> */
.L_x_23737:
        /* <DEDUP_REMOVED lines=12> */
.L_x_23739:
[----:B------:R-:W-:Y:S05]  /*10970*/  BSYNC.RECONVERGENT B2 ;  /* 0x0000000000027941 */ /* 0x000fea0003800200 */
.L_x_23738:
[----:B------:R-:W-:Y:S01]  /*10980*/  IMAD.WIDE.U32 R106, R69, -0x2daee0ad, RZ ;  /* 0xd2511f53456a7825 */ /* 0x000fe200078e00ff */
[----:B------:R-:W-:-:S03]  /*10990*/  UIADD3 UR5, UPT, UPT, UR14, -0x61c88647, URZ ;  /* 0x9e3779b90e057890 */ /* 0x000fc6000fffe0ff */
[----:B------:R-:W-:Y:S01]  /*109a0*/  IMAD.WIDE.U32 R108, R0, -0x326172a9, RZ ;  /* 0xcd9e8d57006c7825 */ /* 0x000fe200078e00ff */
[----:B------:R-:W-:-:S03]  /*109b0*/  LOP3.LUT R44, R76, UR15, R107, 0x96, !PT ;  /* 0x0000000f4c2c7c12 */ /* 0x000fc6000f8e966b */
[----:B------:R-:W-:Y:S01]  /*109c0*/  IMAD.MOV.U32 R31, RZ, RZ, R100 ;  /* 0x000000ffff1f7224 */ /* 0x000fe200078e0064 */
[----:B------:R-:W-:Y:S01]  /*109d0*/  LOP3.LUT R109, R70, UR14, R109, 0x96, !PT ;  /* 0x0000000e466d7c12 */ /* 0x000fe2000f8e966d */
[----:B------:R-:W-:-:S04]  /*109e0*/  IMAD.WIDE.U32 R44, R44, -0x326172a9, RZ ;  /* 0xcd9e8d572c2c7825 */ /* 0x000fc800078e00ff */
        /* <DEDUP_REMOVED lines=50> */
[----:B------:R-:W-:Y:S01]  /*10d10*/  UIADD3 UR5, UPT, UPT, UR14, -0x700cb87f, URZ ;  /* 0x8ff347810e057890 */ /* 0x000fe2000fffe0ff */
[----:B------:R-:W-:Y:S01]  /*10d20*/  IMAD.WIDE.U32 R106, R107, -0x326172a9, RZ ;  /* 0xcd9e8d576b6a7825 */ /* 0x000fe200078e00ff */
[----:B------:R-:W-:-:S04]  /*10d30*/  MOV R100, R44 ;  /* 0x0000002c00647202 */ /* 0x000fc80000000f00 */
[----:B------:R-:W-:Y:S02]  /*10d40*/  LOP3.LUT R72, R108, UR5, R107, 0x96, !PT ;  /* 0x000000056c487c12 */ /* 0x000fe4000f8e966b */
[----:B------:R-:W-:-:S07]  /*10d50*/  MOV R86, R106 ;  /* 0x0000006a00567202 */ /* 0x000fce0000000f00 */
.L_x_23736:
[----:B------:R-:W-:Y:S05]  /*10d60*/  BSYNC.RECONVERGENT B1 ;  /* 0x0000000000017941 */ /* 0x000fea0003800200 */
.L_x_23735:
[----:B------:R-:W-:Y:S01]  /*10d70*/  I2FP.F32.U32 R31, R31 ;  /* 0x0000001f001f7245 */ /* 0x000fe20000201000 */
[----:B------:R-:W-:-:S05]  /*10d80*/  HFMA2 R44, -RZ, RZ, 0.1171875, 0 ;  /* 0x2f800000ff2c7431 */ /* 0x000fca00000001ff */
        /* <DEDUP_REMOVED lines=10> */
.L_x_23715:
[----:B-1----:R-:W-:Y:S01]  /*10e30*/  IMAD.MOV.U32 R30, RZ, RZ, R75 ;  /* 0x000000ffff1e7224 */ /* 0x002fe200078e004b */
        /* <DEDUP_REMOVED lines=13> */
[-C--:B------:R-:W-:Y:S01]  /*10f10*/  @!P1 MOV R100, R98.reuse ;  /* 0x0000006200649202 */ /* 0x080fe20000000f00 */
[----:B------:R-:W-:Y:S01]  /*10f20*/  @!P1 IMAD.MOV.U32 R28, RZ, RZ, R71 ;  /* 0x000000ffff1c9224 */ /* 0x000fe200078e0047 */
[----:B------:R-:W-:Y:S01]  /*10f30*/  @P1 IADD3 R30, PT, PT, R75, 0x1, RZ ;  /* 0x000000014b1e1810 */ /* 0x000fe20007ffe0ff */
[----:B------:R-:W-:Y:S01]  /*10f40*/  @P1 IMAD.MOV.U32 R28, RZ, RZ, R72 ;  /* 0x000000ffff1c1224 */ /* 0x000fe200078e0048 */
[----:B------:R-:W-:Y:S01]  /*10f50*/  @P1 MOV R100, R98 ;  /* 0x0000006200641202 */ /* 0x000fe20000000f00 */
[----:B------:R-:W-:Y:S06]  /*10f60*/  BRA `(.L_x_23742) ;  /* 0x00000004002c7947 */ /* 0x000fec0003800000 */
.L_x_23743:
        /* <DEDUP_REMOVED lines=13> */
.L_x_23745:
[----:B------:R-:W-:Y:S05]  /*11040*/  BSYNC.RECONVERGENT B2 ;  /* 0x0000000000027941 */ /* 0x000fea0003800200 */
.L_x_23744:
        /* <DEDUP_REMOVED lines=61> */
.L_x_23742:
[----:B------:R-:W-:Y:S05]  /*11420*/  BSYNC.RECONVERGENT B1 ;  /* 0x0000000000017941 */ /* 0x000fea0003800200 */
.L_x_23741:
        /* <DEDUP_REMOVED lines=11> */
.L_x_23740:
        /* <DEDUP_REMOVED lines=16> */
.L_x_23749:
        /* <DEDUP_REMOVED lines=13> */
.L_x_23751:
[----:B------:R-:W-:Y:S05]  /*116b0*/  BSYNC.RECONVERGENT B2 ;  /* 0x0000000000027941 */ /* 0x000fea0003800200 */
.L_x_23750:
        /* <DEDUP_REMOVED lines=61> */
.L_x_23748:
[----:B------:R-:W-:Y:S05]  /*11a90*/  BSYNC.RECONVERGENT B1 ;  /* 0x0000000000017941 */ /* 0x000fea0003800200 */
.L_x_23747:
        /* <DEDUP_REMOVED lines=11> */
.L_x_23746:
        /* <DEDUP_REMOVED lines=16> */
.L_x_23755:
        /* <DEDUP_REMOVED lines=13> */
.L_x_23757:
[----:B------:R-:W-:Y:S05]  /*11d20*/  BSYNC.RECONVERGENT B2 ;  /* 0x0000000000027941 */ /* 0x000fea0003800200 */
.L_x_23756:
        /* <DEDUP_REMOVED lines=61> */
.L_x_23754:
[----:B------:R-:W-:Y:S05]  /*12100*/  BSYNC.RECONVERGENT B1 ;  /* 0x0000000000017941 */ /* 0x000fea0003800200 */
.L_x_23753:
        /* <DEDUP_REMOVED lines=11> */
.L_x_23752:
        /* <DEDUP_REMOVED lines=16> */
.L_x_23760:
        /* <DEDUP_REMOVED lines=12> */
.L_x_23762:
[----:B------:R-:W-:Y:S05]  /*12380*/  BSYNC.RECONVERGENT B2 ;  /* 0x0000000000027941 */ /* 0x000fea0003800200 */
.L_x_23761:
        /* <DEDUP_REMOVED lines=62> */
.L_x_23759:
[----:B------:R-:W-:Y:S05]  /*12770*/  BSYNC.RECONVERGENT B1 ;  /* 0x0000000000017941 */ /* 0x000fea0003800200 */
.L_x_23758:
        /* <DEDUP_REMOVED lines=11> */
.L_x_23734:
        /* <DEDUP_REMOVED lines=9> */
[----:B------:R-:W-:-:S04]  /*128c0*/  LOP3.LUT R45, R87, 0xff, RZ, 0xc0, !PT ;  /* 0x000000ff572d7812 */ /* 0x000fc800078ec0ff */
[----:B------:R-:W-:Y:S02]  /*128d0*/  LEA R44, R45, R44, 0x8 ;  /* 0x0000002c2d2c7211 */ /* 0x000fe400078e40ff */
[----:B------:R-:W-:-:S05]  /*128e0*/  LOP3.LUT R45, R85, 0xff, RZ, 0xc0, !PT ;  /* 0x000000ff552d7812 */ /* 0x000fca00078ec0ff */
[----:B------:R-:W-:Y:S02]  /*128f0*/  IMAD.IADD R107, R44, 0x1, R45 ;  /* 0x000000012c6b7824 */ /* 0x000fe400078e022d */
[----:B------:R-:W0:Y:S02]  /*12900*/  LDC.64 R44, c[0x0][0x3b0] ;  /* 0x0000ec00ff2c7b82 */ /* 0x000e240000000a00 */
[----:B0-----:R-:W-:-:S05]  /*12910*/  IMAD.WIDE.U32 R44, R47, 0x4, R44 ;  /* 0x000000042f2c7825 */ /* 0x001fca00078e002c */
[----:B------:R1:W-:Y:S02]  /*12920*/  STG.E desc[UR12][R44.64], R107 ;  /* 0x0000006b2c007986 */ /* 0x0003e4000c10190c */
.L_x_23763:
[----:B------:R-:W-:Y:S01]  /*12930*/  IADD3 R105, PT, PT, R105, 0x80, RZ ;  /* 0x0000008069697810 */ /* 0x000fe20007ffe0ff */
[----:B------:R-:W-:-:S07]  /*12940*/  VIADD R47, R47, 0x80 ;  /* 0x000000802f2f7836 */ /* 0x000fce0000000000 */
.L_x_23714:
[----:B------:R-:W-:Y:S05]  /*12950*/  BSYNC.RECONVERGENT B0 ;  /* 0x0000000000007941 */ /* 0x000fea0003800200 */
.L_x_23713:
        /* <DEDUP_REMOVED lines=34> */
.L_x_23770:
        /* <DEDUP_REMOVED lines=13> */
.L_x_23772:
[----:B------:R-:W-:Y:S05]  /*12c50*/  BSYNC.RECONVERGENT B2 ;  /* 0x0000000000027941 */ /* 0x000fea0003800200 */
.L_x_23771:
        /* <DEDUP_REMOVED lines=61> */
.L_x_23769:
[----:B------:R-:W-:Y:S05]  /*13030*/  BSYNC.RECONVERGENT B1 ;  /* 0x0000000000017941 */ /* 0x000fea0003800200 */
.L_x_23768:
[----:B------:R-:W-:Y:S01]  /*13040*/  I2FP.F32.U32 R32, R32 ;  /* 0x0000002000207245 */ /* 0x000fe20000201000 */
[----:B------:R-:W-:-:S04]  /*13050*/  IMAD.MOV.U32 R33, RZ, RZ, 0x2f800000 ;  /* 0x2f800000ff217424 */ /* 0x000fc800078e00ff */
        /* <DEDUP_REMOVED lines=9> */
.L_x_23767:
        /* <DEDUP_REMOVED lines=16> */
.L_x_23776:
        /* <DEDUP_REMOVED lines=13> */
.L_x_23778:
[----:B------:R-:W-:Y:S05]  /*132c0*/  BSYNC.RECONVERGENT B2 ;  /* 0x0000000000027941 */ /* 0x000fea0003800200 */
.L_x_23777:
        /* <DEDUP_REMOVED lines=61> */
.L_x_23775:
[----:B------:R-:W-:Y:S05]  /*136a0*/  BSYNC.RECONVERGENT B1 ;  /* 0x0000000000017941 */ /* 0x000fea0003800200 */
.L_x_23774:
[----:B------:R-:W-:Y:S01]  /*136b0*/  I2FP.F32.U32 R33, R33 ;  /* 0x0000002100217245 */ /* 0x000fe20000201000 */
[----:B------:R-:W-:-:S04]  /*136c0*/  IMAD.MOV.U32 R34, RZ, RZ, 0x2f800000 ;  /* 0x2f800000ff227424 */ /* 0x000fc800078e00ff */
[----:B------:R-:W-:Y:S01]  /*136d0*/  FFMA.FTZ R33, R33, R34, 1.1641532182693481445e-10 ;  /* 0x2f00000021217423 */ /* 0x000fe20000010022 */
[----:B------:R-:W-:-:S04]  /*136e0*/  FMUL.FTZ R34, R5, UR17 ;  /* 0x0000001105227c20 */ /* 0x000fc80008410000 */
[----:B------:R-:W-:Y:S01]  /*136f0*/  FMUL.FTZ R34, R34, UR16 ;  /* 0x0000001022227c20 */ /* 0x000fe20008410000 */
[----:B------:R-:W-:Y:S01]  /*13700*/  FSETP.GTU.FTZ.AND P2, PT, R33, UR22, PT ;  /* 0x0000001621007c0b */ /* 0x000fe2000bf5c000 */
[----:B------:R-:W-:-:S03]  /*13710*/  HADD2.F32 R33, -RZ, R111.H0_H0 ;  /* 0x2000006fff217230 */ /* 0x000fc60000004100 */
[----:B01----:R-:W-:Y:S02]  /*13720*/  FSEL R44, R34, RZ, !P2 ;  /* 0x000000ff222c7208 */ /* 0x003fe40005000000 */
[----:B------:R-:W-:-:S03]  /*13730*/  SEL R34, RZ, 0x1, P2 ;  /* 0x00000001ff227807 */ /* 0x000fc60001000000 */
[----:B------:R-:W-:Y:S01]  /*13740*/  FFMA.FTZ R33, R44, R33, R9 ;  /* 0x000000212c217223 */ /* 0x000fe20000010009 */
[----:B------:R-:W-:-:S07]  /*13750*/  PRMT R87, R34, 0x7610, R87 ;  /* 0x0000761022577816 */ /* 0x000fce0000000057 */
.L_x_23773:
[----:B01----:R-:W-:Y:S01]  /*13760*/  MOV R44, R35 ;  /* 0x00000023002c7202 */ /* 0x003fe20000000f00 */
        /* <DEDUP_REMOVED lines=15> */
.L_x_23782:
        /* <DEDUP_REMOVED lines=13> */
.L_x_23784:
[----:B------:R-:W-:Y:S05]  /*13930*/  BSYNC.RECONVERGENT B2 ;  /* 0x0000000000027941 */ /* 0x000fea0003800200 */
.L_x_23783:
        /* <DEDUP_REMOVED lines=61> */
.L_x_23781:
[----:B------:R-:W-:Y:S05]  /*13d10*/  BSYNC.RECONVERGENT B1 ;  /* 0x0000000000017941 */ /* 0x000fea0003800200 */
.L_x_23780:
[----:B------:R-:W-:Y:S01]  /*13d20*/  I2FP.F32.U32 R34, R45 ;  /* 0x0000002d00227245 */ /* 0x000fe20000201000 */
[----:B------:R-:W-:-:S04]  /*13d30*/  IMAD.MOV.U32 R35, RZ, RZ, 0x2f800000 ;  /* 0x2f800000ff237424 */ /* 0x000fc800078e00ff */
        /* <DEDUP_REMOVED lines=9> */
.L_x_23779:
        /* <DEDUP_REMOVED lines=16> */
.L_x_23788:
        /* <DEDUP_REMOVED lines=12> */
.L_x_23790:
[----:B------:R-:W-:Y:S05]  /*13f90*/  BSYNC.RECONVERGENT B2 ;  /* 0x0000000000027941 */ /* 0x000fea0003800200 */
.L_x_23789:
        /* <DEDUP_REMOVED lines=62> */
.L_x_23787:
[----:B------:R-:W-:Y:S05]  /*14380*/  BSYNC.RECONVERGENT B1 ;  /* 0x0000000000017941 */ /* 0x000fea0003800200 */
.L_x_23786:
        /* <DEDUP_REMOVED lines=10> */
[----:B------:R-:W-:Y:S01]  /*14430*/  PRMT R89, R44, 0x7610, R89 ;  /* 0x000076102c597816 */ /* 0x000fe20000000059 */
[----:B------:R-:W-:Y:S06]  /*14440*/  BRA `(.L_x_23785) ;  /* 0x0000001800807947 */ /* 0x000fec0003800000 */
.L_x_23766:
        /* <DEDUP_REMOVED lines=20> */
.L_x_23794:
        /* <DEDUP_REMOVED lines=13> */
.L_x_23796:
[----:B------:R-:W-:Y:S05]  /*14660*/  BSYNC.RECONVERGENT B2 ;  /* 0x0000000000027941 */ /* 0x000fea0003800200 */
.L_x_23795:
        /* <DEDUP_REMOVED lines=61> */
.L_x_23793:
[----:B------:R-:W-:Y:S05]  /*14a40*/  BSYNC.RECONVERGENT B1 ;  /* 0x0000000000017941 */ /* 0x000fea0003800200 */
.L_x_23792:
[----:B------:R-:W-:Y:S01]  /*14a50*/  I2FP.F32.U32 R32, R32 ;  /* 0x0000002000207245 */ /* 0x000fe20000201000 */
[----:B------:R-:W-:Y:S02]  /*14a60*/  IMAD.MOV.U32 R33, RZ, RZ, 0x2f800000 ;  /* 0x2f800000ff217424 */ /* 0x000fe400078e00ff */
[----:B------:R-:W-:Y:S02]  /*14a70*/  HADD2.F32 R35, -RZ, R110.H0_H0 ;  /* 0x2000006eff237230 */ /* 0x000fe40000004100 */
[----:B------:R-:W-:Y:S01]  /*14a80*/  FFMA.FTZ R32, R32, R33, 1.1641532182693481445e-10 ;  /* 0x2f00000020207423 */ /* 0x000fe20000010021 */
[----:B-----5:R-:W-:-:S04]  /*14a90*/  FMUL.FTZ R33, R4, UR17 ;  /* 0x0000001104217c20 */ /* 0x020fc80008410000 */
[----:B------:R-:W-:Y:S01]  /*14aa0*/  FMUL.FTZ R33, R33, UR16 ;  /* 0x0000001021217c20 */ /* 0x000fe20008410000 */
[----:B------:R-:W-:-:S04]  /*14ab0*/  FSETP.GTU.FTZ.AND P1, PT, R32, UR22, PT ;  /* 0x0000001620007c0b */ /* 0x000fc8000bf3c000 */
[----:B------:R-:W-:Y:S02]  /*14ac0*/  FSEL R32, R33, RZ, !P1 ;  /* 0x000000ff21207208 */ /* 0x000fe40004800000 */
[----:B------:R-:W-:-:S03]  /*14ad0*/  SEL R33, RZ, 0x1, P1 ;  /* 0x00000001ff217807 */ /* 0x000fc60000800000 */
[----:B------:R-:W-:Y:S01]  /*14ae0*/  FMUL.FTZ R32, R35, R32 ;  /* 0x0000002023207220 */ /* 0x000fe20000410000 */
[----:B------:R-:W-:-:S07]  /*14af0*/  PRMT R85, R33, 0x7610, R85 ;  /* 0x0000761021557816 */ /* 0x000fce0000000055 */
.L_x_23791:
        /* <DEDUP_REMOVED lines=16> */
.L_x_23800:
        /* <DEDUP_REMOVED lines=13> */
.L_x_23802:
[----:B------:R-:W-:Y:S05]  /*14cd0*/  BSYNC.RECONVERGENT B2 ;  /* 0x0000000000027941 */ /* 0x000fea0003800200 */
.L_x_23801:
        /* <DEDUP_REMOVED lines=61> */
.L_x_23799:
[----:B------:R-:W-:Y:S05]  /*150b0*/  BSYNC.RECONVERGENT B1 ;  /* 0x0000000000017941 */ /* 0x000fea0003800200 */
.L_x_23798:
[----:B------:R-:W-:Y:S01]  /*150c0*/  I2FP.F32.U32 R33, R33 ;  /* 0x0000002100217245 */ /* 0x000fe20000201000 */
[----:B------:R-:W-:Y:S02]  /*150d0*/  IMAD.MOV.U32 R34, RZ, RZ, 0x2f800000 ;  /* 0x2f800000ff227424 */ /* 0x000fe400078e00ff */
[----:B01----:R-:W-:Y:S02]  /*150e0*/  HADD2.F32 R44, -RZ, R111.H0_H0 ;  /* 0x2000006fff2c7230 */ /* 0x003fe40000004100 */
        /* <DEDUP_REMOVED lines=8> */
.L_x_23797:
        /* <DEDUP_REMOVED lines=16> */
.L_x_23806:
        /* <DEDUP_REMOVED lines=13> */
.L_x_23808:
[----:B------:R-:W-:Y:S05]  /*15340*/  BSYNC.RECONVERGENT B2 ;  /* 0x0000000000027941 */ /* 0x000fea0003800200 */
.L_x_23807:
        /* <DEDUP_REMOVED lines=61> */
.L_x_23805:
[----:B------:R-:W-:Y:S05]  /*15720*/  BSYNC.RECONVERGENT B1 ;  /* 0x0000000000017941 */ /* 0x000fea0003800200 */
.L_x_23804:
[----:B------:R-:W-:Y:S01]  /*15730*/  I2FP.F32.U32 R34, R45 ;  /* 0x0000002d00227245 */ /* 0x000fe20000201000 */
[----:B------:R-:W-:Y:S02]  /*15740*/  IMAD.MOV.U32 R35, RZ, RZ, 0x2f800000 ;  /* 0x2f800000ff237424 */ /* 0x000fe400078e00ff */
[----:B------:R-:W-:Y:S02]  /*15750*/  HADD2.F32 R45, -RZ, R110.H1_H1 ;  /* 0x3000006eff2d7230 */ /* 0x000fe40000004100 */
        /* <DEDUP_REMOVED lines=8> */
.L_x_23803:
        /* <DEDUP_REMOVED lines=16> */
.L_x_23811:
        /* <DEDUP_REMOVED lines=12> */
.L_x_23813:
[----:B------:R-:W-:Y:S05]  /*159a0*/  BSYNC.RECONVERGENT B2 ;  /* 0x0000000000027941 */ /* 0x000fea0003800200 */
.L_x_23812:
        /* <DEDUP_REMOVED lines=62> */
.L_x_23810:
[----:B------:R-:W-:Y:S05]  /*15d90*/  BSYNC.RECONVERGENT B1 ;  /* 0x0000000000017941 */ /* 0x000fea0003800200 */
.L_x_23809:
        /* <DEDUP_REMOVED lines=11> */
.L_x_23785:
        /* <DEDUP_REMOVED lines=16> */
.L_x_23814:
[----:B------:R-:W-:Y:S01]  /*15f50*/  VIADD R105, R105, 0x80 ;  /* 0x0000008069697836 */ /* 0x000fe20000000000 */
[----:B------:R-:W-:-:S07]  /*15f60*/  IADD3 R47, PT, PT, R47, 0x80, RZ ;  /* 0x000000802f2f7810 */ /* 0x000fce0007ffe0ff */
.L_x_23765:
[----:B------:R-:W-:Y:S05]  /*15f70*/  BSYNC.RECONVERGENT B0 ;  /* 0x0000000000007941 */ /* 0x000fea0003800200 */
.L_x_23764:
        /* <DEDUP_REMOVED lines=33> */
.L_x_23821:
        /* <DEDUP_REMOVED lines=13> */
.L_x_23823:
[----:B------:R-:W-:Y:S05]  /*16260*/  BSYNC.RECONVERGENT B2 ;  /* 0x0000000000027941 */ /* 0x000fea0003800200 */
.L_x_23822:
        /* <DEDUP_REMOVED lines=61> */
.L_x_23820:
[----:B------:R-:W-:Y:S05]  /*16640*/  BSYNC.RECONVERGENT B1 ;  /* 0x0000000000017941 */ /* 0x000fea0003800200 */
.L_x_23819:
        /* <DEDUP_REMOVED lines=11> */
.L_x_23818:
        /* <DEDUP_REMOVED lines=16> */
.L_x_23827:
        /* <DEDUP_REMOVED lines=13> */
.L_x_23829:
[----:B------:R-:W-:Y:S05]  /*168d0*/  BSYNC.RECONVERGENT B2 ;  /* 0x0000000000027941 */ /* 0x000fea0003800200 */
.L_x_23828:
        /* <DEDUP_REMOVED lines=61> */
.L_x_23826:
[----:B------:R-:W-:Y:S05]  /*16cb0*/  BSYNC.RECONVERGENT B1 ;  /* 0x0000000000017941 */ /* 0x000fea0003800200 */
.L_x_23825:
[----:B------:R-:W-:Y:S01]  /*16cc0*/  I2FP.F32.U32 R37, R37 ;  /* 0x0000002500257245 */ /* 0x000fe20000201000 */
[----:B------:R-:W-:-:S05]  /*16cd0*/  HFMA2 R38, -RZ, RZ, 0.1171875, 0 ;  /* 0x2f800000ff267431 */ /* 0x000fca00000001ff */
        /* <DEDUP_REMOVED lines=9> */
.L_x_23824:
[----:B01----:R-:W-:Y:S01]  /*16d70*/  IMAD.MOV.U32 R44, RZ, RZ, R39 ;  /* 0x000000ffff2c7224 */ /* 0x003fe200078e0027 */
        /* <DEDUP_REMOVED lines=15> */
.L_x_23833:
        /* <DEDUP_REMOVED lines=13> */
.L_x_23835:
[----:B------:R-:W-:Y:S05]  /*16f40*/  BSYNC.RECONVERGENT B2 ;  /* 0x0000000000027941 */ /* 0x000fea0003800200 */
.L_x_23834:
        /* <DEDUP_REMOVED lines=61> */
.L_x_23832:
[----:B------:R-:W-:Y:S05]  /*17320*/  BSYNC.RECONVERGENT B1 ;  /* 0x0000000000017941 */ /* 0x000fea0003800200 */
.L_x_23831:
        /* <DEDUP_REMOVED lines=11> */
.L_x_23830:
        /* <DEDUP_REMOVED lines=16> */
.L_x_23839:
        /* <DEDUP_REMOVED lines=12> */
.L_x_23841:
[----:B------:R-:W-:Y:S05]  /*175a0*/  BSYNC.RECONVERGENT B2 ;  /* 0x0000000000027941 */ /* 0x000fea0003800200 */
.L_x_23840:
        /* <DEDUP_REMOVED lines=62> */
.L_x_23838:
[----:B------:R-:W-:Y:S05]  /*17990*/  BSYNC.RECONVERGENT B1 ;  /* 0x0000000000017941 */ /* 0x000fea0003800200 */
.L_x_23837:
        /* <DEDUP_REMOVED lines=12> */
.L_x_23817:
[----:B--2---:R-:W-:Y:S01]  /*17a60*/  IMAD.MOV.U32 R38, RZ, RZ, R75 ;  /* 0x000000ffff267224 */ /* 0x004fe200078e004b */
        /* <DEDUP_REMOVED lines=19> */
.L_x_23845:
        /* <DEDUP_REMOVED lines=13> */
.L_x_23847:
[----:B------:R-:W-:Y:S05]  /*17c70*/  BSYNC.RECONVERGENT B2 ;  /* 0x0000000000027941 */ /* 0x000fea0003800200 */
.L_x_23846:
        /* <DEDUP_REMOVED lines=61> */
.L_x_23844:
[----:B------:R-:W-:Y:S05]  /*18050*/  BSYNC.RECONVERGENT B1 ;  /* 0x0000000000017941 */ /* 0x000fea0003800200 */
.L_x_23843:
[----:B------:R-:W-:Y:S01]  /*18060*/  I2FP.F32.U32 R36, R36 ;  /* 0x0000002400247245 */ /* 0x000fe20000201000 */
[----:B------:R-:W-:Y:S02]  /*18070*/  HFMA2 R37, -RZ, RZ, 0.1171875, 0 ;  /* 0x2f800000ff257431 */ /* 0x000fe400000001ff */
[----:B------:R-:W-:-:S03]  /*18080*/  HADD2.F32 R39, -RZ, R112.H0_H0 ;  /* 0x20000070ff277230 */ /* 0x000fc60000004100 */
        /* <DEDUP_REMOVED lines=8> */
.L_x_23842:
        /* <DEDUP_REMOVED lines=16> */
.L_x_23851:
        /* <DEDUP_REMOVED lines=13> */
.L_x_23853:
[----:B------:R-:W-:Y:S05]  /*182e0*/  BSYNC.RECONVERGENT B2 ;  /* 0x0000000000027941 */ /* 0x000fea0003800200 */
.L_x_23852:
        /* <DEDUP_REMOVED lines=61> */
.L_x_23850:
[----:B------:R-:W-:Y:S05]  /*186c0*/  BSYNC.RECONVERGENT B1 ;  /* 0x0000000000017941 */ /* 0x000fea0003800200 */
.L_x_23849:
[----:B------:R-:W-:Y:S01]  /*186d0*/  I2FP.F32.U32 R37, R37 ;  /* 0x0000002500257245 */ /* 0x000fe20000201000 */
[----:B------:R-:W-:Y:S02]  /*186e0*/  HFMA2 R38, -RZ, RZ, 0.1171875, 0 ;  /* 0x2f800000ff267431 */ /* 0x000fe400000001ff */
[----:B01----:R-:W-:-:S03]  /*186f0*/  HADD2.F32 R44, -RZ, R113.H0_H0 ;  /* 0x20000071ff2c7230 */ /* 0x003fc60000004100 */
        /* <DEDUP_REMOVED lines=8> */
.L_x_23848:
[----:B01----:R-:W-:Y:S01]  /*18780*/  IMAD.MOV.U32 R44, RZ, RZ, R39 ;  /* 0x000000ffff2c7224 */ /* 0x003fe200078e0027 */
        /* <DEDUP_REMOVED lines=15> */
.L_x_23857:
        /* <DEDUP_REMOVED lines=13> */
.L_x_23859:
[----:B------:R-:W-:Y:S05]  /*18950*/  BSYNC.RECONVERGENT B2 ;  /* 0x0000000000027941 */ /* 0x000fea0003800200 */
.L_x_23858:
        /* <DEDUP_REMOVED lines=61> */
.L_x_23856:
[----:B------:R-:W-:Y:S05]  /*18d30*/  BSYNC.RECONVERGENT B1 ;  /* 0x0000000000017941 */ /* 0x000fea0003800200 */
.L_x_23855:
[----:B------:R-:W-:Y:S01]  /*18d40*/  I2FP.F32.U32 R38, R45 ;  /* 0x0000002d00267245 */ /* 0x000fe20000201000 */
[----:B------:R-:W-:Y:S02]  /*18d50*/  HFMA2 R39, -RZ, RZ, 0.1171875, 0 ;  /* 0x2f800000ff277431 */ /* 0x000fe400000001ff */
[----:B------:R-:W-:-:S03]  /*18d60*/  HADD2.F32 R45, -RZ, R112.H1_H1 ;  /* 0x30000070ff2d7230 */ /* 0x000fc60000004100 */
        /* <DEDUP_REMOVED lines=8> */
.L_x_23854:
        /* <DEDUP_REMOVED lines=16> */
.L_x_23862:
        /* <DEDUP_REMOVED lines=12> */
.L_x_23864:
[----:B------:R-:W-:Y:S05]  /*18fb0*/  BSYNC.RECONVERGENT B2 ;  /* 0x0000000000027941 */ /* 0x000fea0003800200 */
.L_x_23863:
        /* <DEDUP_REMOVED lines=62> */
.L_x_23861:
[----:B------:R-:W-:Y:S05]  /*193a0*/  BSYNC.RECONVERGENT B1 ;  /* 0x0000000000017941 */ /* 0x000fea0003800200 */
.L_x_23860:
        /* <DEDUP_REMOVED lines=11> */
.L_x_23836:
        /* <DEDUP_REMOVED lines=16> */
.L_x_23865:
[----:B------:R-:W-:Y:S01]  /*19560*/  IADD3 R105, PT, PT, R105, 0x80, RZ ;  /* 0x0000008069697810 */ /* 0x000fe20007ffe0ff */
[----:B------:R-:W-:-:S07]  /*19570*/  VIADD R47, R47, 0x80 ;  /* 0x000000802f2f7836 */ /* 0x000fce0000000000 */
.L_x_23816:
[----:B------:R-:W-:Y:S05]  /*19580*/  BSYNC.RECONVERGENT B0 ;  /* 0x0000000000007941 */ /* 0x000fea0003800200 */
.L_x_23815:
        /* <DEDUP_REMOVED lines=33> */
.L_x_23872:
        /* <DEDUP_REMOVED lines=13> */
.L_x_23874:
[----:B------:R-:W-:Y:S05]  /*19870*/  BSYNC.RECONVERGENT B2 ;  /* 0x0000000000027941 */ /* 0x000fea0003800200 */
.L_x_23873:
        /* <DEDUP_REMOVED lines=61> */
.L_x_23871:
[----:B------:R-:W-:Y:S05]  /*19c50*/  BSYNC.RECONVERGENT B1 ;  /* 0x0000000000017941 */ /* 0x000fea0003800200 */
.L_x_23870:
        /* <DEDUP_REMOVED lines=11> */
.L_x_23869:
        /* <DEDUP_REMOVED lines=16> */
.L_x_23878:
        /* <DEDUP_REMOVED lines=13> */
.L_x_23880:
[----:B------:R-:W-:Y:S05]  /*19ee0*/  BSYNC.RECONVERGENT B2 ;  /* 0x0000000000027941 */ /* 0x000fea0003800200 */
.L_x_23879:
        /* <DEDUP_REMOVED lines=61> */
.L_x_23877:
[----:B------:R-:W-:Y:S05]  /*1a2c0*/  BSYNC.RECONVERGENT B1 ;  /* 0x0000000000017941 */ /* 0x000fea0003800200 */
.L_x_23876:
        /* <DEDUP_REMOVED lines=11> */
.L_x_23875:
        /* <DEDUP_REMOVED lines=16> */
.L_x_23884:
        /* <DEDUP_REMOVED lines=13> */
.L_x_23886:
[----:B------:R-:W-:Y:S05]  /*1a550*/  BSYNC.RECONVERGENT B2 ;  /* 0x0000000000027941 */ /* 0x000fea0003800200 */
.L_x_23885:
        /* <DEDUP_REMOVED lines=61> */
.L_x_23883:
[----:B------:R-:W-:Y:S05]  /*1a930*/  BSYNC.RECONVERGENT B1 ;  /* 0x0000000000017941 */ /* 0x000fea0003800200 */
.L_x_23882:
        /* <DEDUP_REMOVED lines=11> */
.L_x_23881:
        /* <DEDUP_REMOVED lines=20> */
.L_x_23890:
        /* <DEDUP_REMOVED lines=13> */
.L_x_23892:
[----:B------:R-:W-:Y:S05]  /*1ac00*/  BSYNC.RECONVERGENT B2 ;  /* 0x0000000000027941 */ /* 0x000fea0003800200 */
.L_x_23891:
        /* <DEDUP_REMOVED lines=61> */
.L_x_23889:
[----:B------:R-:W-:Y:S05]  /*1afe0*/  BSYNC.RECONVERGENT B1 ;  /* 0x0000000000017941 */ /* 0x000fea0003800200 */
.L_x_23888:
        /* <DEDUP_REMOVED lines=12> */
.L_x_23868:
        /* <DEDUP_REMOVED lines=20> */
.L_x_23896:
        /* <DEDUP_REMOVED lines=13> */
.L_x_23898:
[----:B------:R-:W-:Y:S05]  /*1b2c0*/  BSYNC.RECONVERGENT B2 ;  /* 0x0000000000027941 */ /* 0x000fea0003800200 */
.L_x_23897:
        /* <DEDUP_REMOVED lines=61> */
.L_x_23895:
[----:B------:R-:W-:Y:S05]  /*1b6a0*/  BSYNC.RECONVERGENT B1 ;  /* 0x0000000000017941 */ /* 0x000fea0003800200 */
.L_x_23894:
        /* <DEDUP_REMOVED lines=11> */
.L_x_23893:
        /* <DEDUP_REMOVED lines=16> */
.L_x_23902:
        /* <DEDUP_REMOVED lines=13> */
.L_x_23904:
[----:B------:R-:W-:Y:S05]  /*1b930*/  BSYNC.RECONVERGENT B2 ;  /* 0x0000000000027941 */ /* 0x000fea0003800200 */
.L_x_23903:
        /* <DEDUP_REMOVED lines=61> */
.L_x_23901:
[----:B------:R-:W-:Y:S05]  /*1bd10*/  BSYNC.RECONVERGENT B1 ;  /* 0x0000000000017941 */ /* 0x000fea0003800200 */
.L_x_23900:
        /* <DEDUP_REMOVED lines=11> */
.L_x_23899:
        /* <DEDUP_REMOVED lines=16> */
.L_x_23908:
        /* <DEDUP_REMOVED lines=13> */
.L_x_23910:
[----:B------:R-:W-:Y:S05]  /*1bfa0*/  BSYNC.RECONVERGENT B2 ;  /* 0x0000000000027941 */ /* 0x000fea0003800200 */
.L_x_23909:
        /* <DEDUP_REMOVED lines=61> */
.L_x_23907:
[----:B------:R-:W-:Y:S05]  /*1c380*/  BSYNC.RECONVERGENT B1 ;  /* 0x0000000000017941 */ /* 0x000fea0003800200 */
.L_x_23906:
        /* <DEDUP_REMOVED lines=11> */
.L_x_23905:
        /* <DEDUP_REMOVED lines=20> */
.L_x_23913:
        /* <DEDUP_REMOVED lines=13> */
.L_x_23915:
[----:B------:R-:W-:Y:S05]  /*1c650*/  BSYNC.RECONVERGENT B2 ;  /* 0x0000000000027941 */ /* 0x000fea0003800200 */
.L_x_23914:
        /* <DEDUP_REMOVED lines=61> */
.L_x_23912:
[----:B------:R-:W-:Y:S05]  /*1ca30*/  BSYNC.RECONVERGENT B1 ;  /* 0x0000000000017941 */ /* 0x000fea0003800200 */
.L_x_23911:
        /* <DEDUP_REMOVED lines=11> */
.L_x_23887:
[----:B------:R-:W0:Y:S02]  /*1caf0*/  LDC.64 R44, c[0x0][0x3a8] ;  /* 0x0000ea00ff2c7b82 */ /* 0x000e240000000a00 */
[----:B0-----:R-:W-:-:S05]  /*1cb00*/  IMAD.WIDE.U32 R44, R105, 0x10, R44 ;  /* 0x00000010692c7825 */ /* 0x001fca00078e002c */
[----:B------:R2:W-:Y:S01]  /*1cb10*/  STG.E.128 desc[UR12][R44.64], R40 ;  /* 0x000000282c007986 */ /* 0x0005e2000c101d0c */
[----:B------:R-:W-:Y:S05]  /*1cb20*/  @!P3 BRA `(.L_x_23867) ;  /* 0x00000000002cb947 */ /* 0x000fea0003800000 */
[----:B--2---:R-:W-:-:S04]  /*1cb30*/  SHF.L.U32 R44, R88, 0x10, RZ ;  /* 0x00000010582c7819 */ /* 0x004fc800000006ff */
        /* <DEDUP_REMOVED lines=10> */
.L_x_23867:
[----:B------:R-:W-:Y:S05]  /*1cbe0*/  BSYNC.RECONVERGENT B0 ;  /* 0x0000000000007941 */ /* 0x000fea0003800200 */
.L_x_23866:
[----:B0123--:R-:W-:Y:S01]  /*1cbf0*/  FADD.FTZ R44, RZ, R12 ;  /* 0x0000000cff2c7221 */ /* 0x00ffe20000010000 */
[C---:B------:R-:W-:Y:S01]  /*1cc00*/  ISETP.GT.U32.AND P3, PT, R68.reuse, 0xff, PT ;  /* 0x000000ff4400780c */ /* 0x040fe20003f64070 */
[----:B------:R-:W-:Y:S01]  /*1cc10*/  BSSY.RECONVERGENT B0, `(.L_x_23916) ;  /* 0x000008b000007945 */ /* 0x000fe20003800200 */
[C---:B------:R-:W-:Y:S01]  /*1cc20*/  ISETP.GT.U32.AND P4, PT, R68.reuse, 0x17f, PT ;  /* 0x0000017f4400780c */ /* 0x040fe20003f84070 */
[----:B------:R-:W-:Y:S01]  /*1cc30*/  FADD.FTZ R45, R13, R44 ;  /* 0x0000002c0d2d7221 */ /* 0x000fe20000010000 */
[C---:B------:R-:W-:Y:S02]  /*1cc40*/  ISETP.GT.U32.AND P6, PT, R68.reuse, 0x1ff, PT ;  /* 0x000001ff4400780c */ /* 0x040fe40003fc4070 */
[----:B------:R-:W-:Y:S01]  /*1cc50*/  ISETP.GT.U32.AND P5, PT, R68, 0x27f, PT ;  /* 0x0000027f4400780c */ /* 0x000fe20003fa4070 */
[----:B------:R-:W-:Y:S01]  /*1cc60*/  FADD.FTZ R44, R14, R45 ;  /* 0x0000002d0e2c7221 */ /* 0x000fe20000010000 */
[----:B------:R-:W-:Y:S02]  /*1cc70*/  P2R R104, PR, RZ, 0x2 ;  /* 0x00000002ff687803 */ /* 0x000fe40000000000 */
[----:B------:R-:W-:Y:S01]  /*1cc80*/  ISETP.GT.U32.AND P1, PT, R68, 0x2ff, PT ;  /* 0x000002ff4400780c */ /* 0x000fe20003f24070 */
        /* <DEDUP_REMOVED lines=48> */
[----:B------:R-:W-:-:S04]  /*1cf90*/  FFMA.FTZ R45, R108, R108, R45 ;  /* 0x0000006c6c2d7223 */ /* 0x000fc8000001002d */
        /* <DEDUP_REMOVED lines=82> */
.L_x_23917:
[----:B------:R-:W-:Y:S05]  /*1d4c0*/  BSYNC.RECONVERGENT B0 ;  /* 0x0000000000007941 */ /* 0x000fea0003800200 */
.L_x_23916:
        /* <DEDUP_REMOVED lines=14> */
.L_x_23919:
[----:B------:R-:W-:Y:S05]  /*1d5b0*/  BSYNC.RECONVERGENT B0 ;  /* 0x0000000000007941 */ /* 0x000fea0003800200 */
.L_x_23918:
[----:B0-----:R-:W0:Y:S01]  /*1d5c0*/  SHFL.DOWN PT, R107, R44, 0x2, 0x1f ;  /* 0x08401f002c6b7f89 */ /* 0x001e2200000e0000 */
[----:B------:R-:W-:Y:S01]  /*1d5d0*/  I2FP.F32.S32 R109, R105 ;  /* 0x00000069006d7245 */ /* 0x000fe20000201400 */
        /* <DEDUP_REMOVED lines=17> */
[----:B------:R-:W-:Y:S02]  /*1d6f0*/  FFMA.FTZ R106, R104, R106, R105 ;  /* 0x0000006a686a7223 */ /* 0x000fe40000010069 */
[----:B------:R-:W-:Y:S04]  /*1d700*/  SHFL.DOWN PT, R104, R47, 0x1, 0x1f ;  /* 0x08201f002f687f89 */ /* 0x000fe800000e0000 */
[----:B------:R-:W0:Y:S02]  /*1d710*/  SHFL.DOWN PT, R108, R109, 0x1, 0x1f ;  /* 0x08201f006d6c7f89 */ /* 0x000e2400000e0000 */
[----:B0-----:R-:W-:-:S04]  /*1d720*/  FADD.FTZ R105, R109, -R108 ;  /* 0x8000006c6d697221 */ /* 0x001fc80000010000 */
[----:B------:R-:W-:Y:S01]  /*1d730*/  FMUL.FTZ R107, R105, R105 ;  /* 0x00000069696b7220 */ /* 0x000fe20000410000 */
[-C--:B------:R-:W-:Y:S02]  /*1d740*/  IADD3 R105, PT, PT, R47, R104.reuse, RZ ;  /* 0x000000682f697210 */ /* 0x080fe40007ffe0ff */
[----:B------:R-:W-:Y:S01]  /*1d750*/  I2FP.F32.S32 R104, R104 ;  /* 0x0000006800687245 */ /* 0x000fe20000201400 */
[----:B------:R-:W-:-:S04]  /*1d760*/  FMUL.FTZ R107, R44, R107 ;  /* 0x0000006b2c6b7220 */ /* 0x000fc80000410000 */
[-C--:B------:R-:W-:Y:S01]  /*1d770*/  FMUL.FTZ R45, R108, R104.reuse ;  /* 0x000000686c2d7220 */ /* 0x080fe20000410000 */
[----:B------:R-:W-:Y:S01]  /*1d780*/  FMUL.FTZ R116, R107, R104 ;  /* 0x000000686b747220 */ /* 0x000fe20000410000 */
[----:B------:R-:W-:Y:S01]  /*1d790*/  I2FP.F32.S32 R107, R105 ;  /* 0x00000069006b7245 */ /* 0x000fe20000201400 */
[----:B------:R-:W-:Y:S02]  /*1d7a0*/  IMAD.U32 R105, RZ, RZ, UR7 ;  /* 0x00000007ff697e24 */ /* 0x000fe4000f8e00ff */
[----:B------:R-:W-:Y:S01]  /*1d7b0*/  FFMA.FTZ R104, R44, R109, R45 ;  /* 0x0000006d2c687223 */ /* 0x000fe2000001002d */
[----:B------:R-:W-:Y:S01]  /*1d7c0*/  MOV R109, UR7 ;  /* 0x00000007006d7c02 */ /* 0x000fe20008000f00 */
[----:B------:R-:W0:Y:S01]  /*1d7d0*/  SHFL.DOWN PT, R45, R106, 0x1, 0x1f ;  /* 0x08201f006a2d7f89 */ /* 0x000e2200000e0000 */
[----:B------:R-:W1:Y:S02]  /*1d7e0*/  MUFU.RCP R107, R107 ;  /* 0x0000006b006b7308 */ /* 0x000e640000001000 */
[----:B-1----:R-:W-:Y:S01]  /*1d7f0*/  FMUL.FTZ R47, R107, R104 ;  /* 0x000000686b2f7220 */ /* 0x002fe20000410000 */
[----:B0-----:R-:W-:-:S05]  /*1d800*/  FADD.FTZ R44, R106, R45 ;  /* 0x0000002d6a2c7221 */ /* 0x001fca0000010000 */
[----:B------:R-:W0:Y:S01]  /*1d810*/  SHFL.IDX PT, R47, R47, RZ, 0x1f ;  /* 0x00001fff2f2f7589 */ /* 0x000e2200000e0000 */
[----:B------:R-:W-:Y:S02]  /*1d820*/  FFMA.FTZ R116, R107, R116, R44 ;  /* 0x000000746b747223 */ /* 0x000fe4000001002c */
[----:B------:R-:W1:Y:S02]  /*1d830*/  @!P4 LDC.64 R44, c[0x0][0x3c0] ;  /* 0x0000f000ff2ccb82 */ /* 0x000e640000000a00 */
[----:B-1----:R-:W-:Y:S02]  /*1d840*/  @!P4 IMAD.WIDE R104, R105, 0x4, R44 ;  /* 0x000000046968c825 */ /* 0x002fe400078e022c */
[----:B------:R-:W1:Y:S04]  /*1d850*/  SHFL.IDX PT, R45, R116, RZ, 0x1f ;  /* 0x00001fff742d7589 */ /* 0x000e6800000e0000 */
[----:B------:R-:W1:Y:S01]  /*1d860*/  LDC R44, c[0x0][0x448] ;  /* 0x00011200ff2c7b82 */ /* 0x000e620000000800 */
[----:B0-----:R0:W-:Y:S01]  /*1d870*/  @!P4 STG.E desc[UR12][R104.64], R47 ;  /* 0x0000002f6800c986 */ /* 0x0011e2000c10190c */
[----:B-1----:R-:W-:Y:S01]  /*1d880*/  FFMA.FTZ R44, R45, UR25, R44 ;  /* 0x000000192d2c7c23 */ /* 0x002fe2000801002c */
[----:B------:R-:W-:-:S05]  /*1d890*/  FMUL.FTZ R45, R47, R47 ;  /* 0x0000002f2f2d7220 */ /* 0x000fca0000410000 */
[----:B------:R-:W-:-:S05]  /*1d8a0*/  FSEL R45, R45, RZ, P3 ;  /* 0x000000ff2d2d7208 */ /* 0x000fca0001800000 */
[----:B------:R-:W-:Y:S02]  /*1d8b0*/  FADD.FTZ R107, R44, R45 ;  /* 0x0000002d2c6b7221 */ /* 0x000fe40000010000 */
[----:B------:R-:W1:Y:S04]  /*1d8c0*/  @!P4 LDC.64 R44, c[0x0][0x3c8] ;  /* 0x0000f200ff2ccb82 */ /* 0x000e680000000a00 */
[----:B------:R-:W2:Y:S01]  /*1d8d0*/  MUFU.RSQ R107, R107 ;  /* 0x0000006b006b7308 */ /* 0x000ea20000001400 */
[----:B-1----:R-:W-:-:S05]  /*1d8e0*/  @!P4 IMAD.WIDE R44, R109, 0x4, R44 ;  /* 0x000000046d2cc825 */ /* 0x002fca00078e022c */
        /* <DEDUP_REMOVED lines=12> */
[----:B------:R-:W-:Y:S02]  /*1d9b0*/  HADD2.F32 R45, -RZ, R117.H0_H0 ;  /* 0x20000075ff2d7230 */ /* 0x000fe40000004100 */
[----:B------:R-:W-:Y:S01]  /*1d9c0*/  FADD.FTZ R46, R13, -R106 ;  /* 0x8000006a0d2e7221 */ /* 0x000fe20000010000 */
[----:B------:R-:W-:Y:S02]  /*1d9d0*/  HADD2.F32 R47, -RZ, R66.H0_H0 ;  /* 0x20000042ff2f7230 */ /* 0x000fe40000004100 */
[C---:B------:R-:W-:Y:S01]  /*1d9e0*/  FMUL.FTZ R44, R107.reuse, R44 ;  /* 0x0000002c6b2c7220 */ /* 0x040fe20000410000 */
[----:B------:R-:W-:Y:S02]  /*1d9f0*/  HADD2.F32 R104, -RZ, R127.H0_H0 ;  /* 0x2000007fff687230 */ /* 0x000fe40000004100 */
[----:B------:R-:W-:Y:S02]  /*1da00*/  HADD2.F32 R105, -RZ, R67.H0_H0 ;  /* 0x20000043ff697230 */ /* 0x000fe40000004100 */
[----:B------:R-:W-:Y:S01]  /*1da10*/  FFMA.FTZ R44, R44, R45, R47 ;  /* 0x0000002d2c2c7223 */ /* 0x000fe2000001002f */
[----:B------:R-:W-:Y:S01]  /*1da20*/  FMUL.FTZ R45, R107, R46 ;  /* 0x0000002e6b2d7220 */ /* 0x000fe20000410000 */
[----:B------:R-:W-:-:S02]  /*1da30*/  HADD2.F32 R46, -RZ, R118.H0_H0 ;  /* 0x20000076ff2e7230 */ /* 0x000fc40000004100 */
[----:B------:R-:W-:Y:S02]  /*1da40*/  HADD2.F32 R47, -RZ, R117.H1_H1 ;  /* 0x30000075ff2f7230 */ /* 0x000fe40000004100 */
[----:B------:R-:W-:Y:S02]  /*1da50*/  HADD2.F32 R108, -RZ, R127.H1_H1 ;  /* 0x3000007fff6c7230 */ /* 0x000fe40000004100 */
[----:B------:R-:W-:Y:S01]  /*1da60*/  FFMA.FTZ R45, R45, R46, R104 ;  /* 0x0000002e2d2d7223 */ /* 0x000fe20000010068 */
[--C-:B------:R-:W-:Y:S01]  /*1da70*/  FADD.FTZ R46, R14, -R106.reuse ;  /* 0x8000006a0e2e7221 */ /* 0x100fe20000010000 */
[----:B------:R-:W-:-:S03]  /*1da80*/  FADD.FTZ R104, R15, -R106 ;  /* 0x8000006a0f687221 */ /* 0x000fc60000010000 */
[----:B------:R-:W-:-:S04]  /*1da90*/  FMUL.FTZ R46, R107, R46 ;  /* 0x0000002e6b2e7220 */ /* 0x000fc80000410000 */
[----:B------:R-:W-:Y:S01]  /*1daa0*/  FFMA.FTZ R46, R46, R47, R105 ;  /* 0x0000002f2e2e7223 */ /* 0x000fe20000010069 */
[----:B------:R-:W-:Y:S01]  /*1dab0*/  FMUL.FTZ R47, R107, R104 ;  /* 0x000000686b2f7220 */ /* 0x000fe20000410000 */
[----:B------:R-:W-:-:S05]  /*1dac0*/  HADD2.F32 R104, -RZ, R118.H1_H1 ;  /* 0x30000076ff687230 */ /* 0x000fca0000004100 */
[----:B------:R-:W-:Y:S02]  /*1dad0*/  FFMA.FTZ R47, R47, R104, R108 ;  /* 0x000000682f2f7223 */ /* 0x000fe4000001006c */
[----:B------:R-:W0:Y:S02]  /*1dae0*/  LDC.64 R104, c[0x0][0x428] ;  /* 0x00010a00ff687b82 */ /* 0x000e240000000a00 */
[C---:B0-----:R-:W-:Y:S01]  /*1daf0*/  IMAD.WIDE.U32 R104, R109.reuse, 0x10, R104 ;  /* 0x000000106d687825 */ /* 0x041fe200078e0068 */
[----:B------:R-:W-:-:S04]  /*1db00*/  IADD3 R109, PT, PT, R109, 0x80, RZ ;  /* 0x000000806d6d7810 */ /* 0x000fc80007ffe0ff */
[----:B------:R1:W-:Y:S03]  /*1db10*/  STG.E.128 desc[UR12][R104.64], R44 ;  /* 0x0000002c68007986 */ /* 0x0003e6000c101d0c */
.L_x_23922:
[----:B------:R-:W-:Y:S05]  /*1db20*/  BSYNC.RECONVERGENT B0 ;  /* 0x0000000000007941 */ /* 0x000fea0003800200 */
.L_x_23921:
[----:B------:R-:W-:Y:S01]  /*1db30*/  ISETP.NE.AND P0, PT, R103, RZ, PT ;  /* 0x000000ff6700720c */ /* 0x000fe20003f05270 */
[----:B------:R-:W-:-:S12]  /*1db40*/  BSSY.RECONVERGENT B0, `(.L_x_23923) ;  /* 0x000001a000007945 */ /* 0x000fd80003800200 */
[----:B------:R-:W-:Y:S05]  /*1db50*/  @!P0 BRA `(.L_x_23924) ;  /* 0x0000000000608947 */ /* 0x000fea0003800000 */
[--C-:B01----:R-:W-:Y:S01]  /*1db60*/  FADD.FTZ R44, R16, -R106.reuse ;  /* 0x8000006a102c7221 */ /* 0x103fe20000010000 */
        /* <DEDUP_REMOVED lines=20> */
[----:B0-----:R-:W-:-:S04]  /*1dcb0*/  IMAD.WIDE.U32 R104, R109, 0x10, R104 ;  /* 0x000000106d687825 */ /* 0x001fc800078e0068 */
[----:B------:R-:W-:Y:S01]  /*1dcc0*/  VIADD R109, R109, 0x80 ;  /* 0x000000806d6d7836 */ /* 0x000fe20000000000 */
[----:B------:R2:W-:Y:S06]  /*1dcd0*/  STG.E.128 desc[UR12][R104.64], R44 ;  /* 0x0000002c68007986 */ /* 0x0005ec000c101d0c */
.L_x_23924:
[----:B------:R-:W-:Y:S05]  /*1dce0*/  BSYNC.RECONVERGENT B0 ;  /* 0x0000000000007941 */ /* 0x000fea0003800200 */
.L_x_23923:
[----:B------:R-:W-:Y:S01]  /*1dcf0*/  ISETP.NE.AND P0, PT, R102, RZ, PT ;  /* 0x000000ff6600720c */ /* 0x000fe20003f05270 */
[----:B------:R-:W-:-:S12]  /*1dd00*/  BSSY.RECONVERGENT B0, `(.L_x_23925) ;  /* 0x000001e000007945 */ /* 0x000fd80003800200 */
[----:B------:R-:W-:Y:S05]  /*1dd10*/  @!P0 BRA `(.L_x_23926) ;  /* 0x0000000000708947 */ /* 0x000fea0003800000 */
[--C-:B012---:R-:W-:Y:S01]  /*1dd20*/  FADD.FTZ R44, R20, -R106.reuse ;  /* 0x8000006a142c7221 */ /* 0x107fe20000010000 */
[----:B------:R-:W-:Y:S02]  /*1dd30*/  HADD2.F32 R45, -RZ, R123.H0_H0 ;  /* 0x2000007bff2d7230 */ /* 0x000fe40000004100 */
[--C-:B------:R-:W-:Y:S01]  /*1dd40*/  FADD.FTZ R46, R21, -R106.reuse ;  /* 0x8000006a152e7221 */ /* 0x100fe20000010000 */
[----:B------:R-:W-:Y:S02]  /*1dd50*/  HADD2.F32 R47, -RZ, R54.H0_H0 ;  /* 0x20000036ff2f7230 */ /* 0x000fe40000004100 */
[C---:B------:R-:W-:Y:S01]  /*1dd60*/  FMUL.FTZ R44, R107.reuse, R44 ;  /* 0x0000002c6b2c7220 */ /* 0x040fe20000410000 */
[----:B------:R-:W-:Y:S01]  /*1dd70*/  SHF.R.U64 R102, R64, 0x10, R65 ;  /* 0x0000001040667819 */ /* 0x000fe20000001241 */
[----:B------:R-:W-:Y:S01]  /*1dd80*/  HADD2.F32 R103, -RZ, R55.H0_H0 ;  /* 0x20000037ff677230 */ /* 0x000fe20000004100 */
[----:B------:R-:W-:Y:S01]  /*1dd90*/  SHF.R.U64 R104, R54, 0x10, R55 ;  /* 0x0000001036687819 */ /* 0x000fe20000001237 */
[----:B------:R-:W-:Y:S01]  /*1dda0*/  FFMA.FTZ R44, R44, R45, R47 ;  /* 0x0000002d2c2c7223 */ /* 0x000fe2000001002f */
[----:B------:R-:W-:Y:S01]  /*1ddb0*/  FMUL.FTZ R45, R107, R46 ;  /* 0x0000002e6b2d7220 */ /* 0x000fe20000410000 */
[----:B------:R-:W-:Y:S01]  /*1ddc0*/  FADD.FTZ R46, R22, -R106 ;  /* 0x8000006a162e7221 */ /* 0x000fe20000010000 */
[----:B------:R-:W-:-:S02]  /*1ddd0*/  HADD2.F32 R102, -RZ, R102.H0_H0 ;  /* 0x20000066ff667230 */ /* 0x000fc40000004100 */
[----:B------:R-:W-:Y:S02]  /*1dde0*/  HADD2.F32 R104, -RZ, R104.H0_H0 ;  /* 0x20000068ff687230 */ /* 0x000fe40000004100 */
[----:B------:R-:W-:Y:S01]  /*1ddf0*/  FMUL.FTZ R46, R107, R46 ;  /* 0x0000002e6b2e7220 */ /* 0x000fe20000410000 */
[----:B------:R-:W-:Y:S02]  /*1de00*/  HADD2.F32 R47, -RZ, R123.H1_H1 ;  /* 0x3000007bff2f7230 */ /* 0x000fe40000004100 */
[----:B------:R-:W-:Y:S01]  /*1de10*/  FFMA.FTZ R45, R45, R102, R104 ;  /* 0x000000662d2d7223 */ /* 0x000fe20000010068 */
[----:B------:R-:W-:Y:S02]  /*1de20*/  FADD.FTZ R102, R23, -R106 ;  /* 0x8000006a17667221 */ /* 0x000fe40000010000 */
[----:B------:R-:W-:Y:S01]  /*1de30*/  FFMA.FTZ R46, R46, R47, R103 ;  /* 0x0000002f2e2e7223 */ /* 0x000fe20000010067 */
[----:B------:R-:W-:Y:S02]  /*1de40*/  SHF.R.U32.HI R103, RZ, 0x10, R65 ;  /* 0x00000010ff677819 */ /* 0x000fe40000011641 */
[----:B------:R-:W-:Y:S01]  /*1de50*/  SHF.R.U32.HI R104, RZ, 0x10, R55 ;  /* 0x00000010ff687819 */ /* 0x000fe20000011637 */
[----:B------:R-:W-:-:S02]  /*1de60*/  FMUL.FTZ R47, R107, R102 ;  /* 0x000000666b2f7220 */ /* 0x000fc40000410000 */
[----:B------:R-:W-:Y:S02]  /*1de70*/  HADD2.F32 R102, -RZ, R103.H0_H0 ;  /* 0x20000067ff667230 */ /* 0x000fe40000004100 */
[----:B------:R-:W-:-:S05]  /*1de80*/  HADD2.F32 R104, -RZ, R104.H0_H0 ;  /* 0x20000068ff687230 */ /* 0x000fca0000004100 */
[----:B------:R-:W-:Y:S02]  /*1de90*/  FFMA.FTZ R47, R47, R102, R104 ;  /* 0x000000662f2f7223 */ /* 0x000fe40000010068 */
[----:B------:R-:W0:Y:S02]  /*1dea0*/  LDC.64 R102, c[0x0][0x428] ;  /* 0x00010a00ff667b82 */ /* 0x000e240000000a00 */
[C---:B0-----:R-:W-:Y:S01]  /*1deb0*/  IMAD.WIDE.U32 R102, R109.reuse, 0x10, R102 ;  /* 0x000000106d667825 */ /* 0x041fe200078e0066 */
[----:B------:R-:W-:-:S04]  /*1dec0*/  IADD3 R109, PT, PT, R109, 0x80, RZ ;  /* 0x000000806d6d7810 */ /* 0x000fc80007ffe0ff */
[----:B------:R3:W-:Y:S03]  /*1ded0*/  STG.E.128 desc[UR12][R102.64], R44 ;  /* 0x0000002c66007986 */ /* 0x0007e6000c101d0c */
.L_x_23926:
[----:B------:R-:W-:Y:S05]  /*1dee0*/  BSYNC.RECONVERGENT B0 ;  /* 0x0000000000007941 */ /* 0x000fea0003800200 */
.L_x_23925:
[----:B------:R-:W-:Y:S01]  /*1def0*/  ISETP.NE.AND P0, PT, R101, RZ, PT ;  /* 0x000000ff6500720c */ /* 0x000fe20003f05270 */
[----:B------:R-:W-:-:S12]  /*1df00*/  BSSY.RECONVERGENT B0, `(.L_x_23927) ;  /* 0x000001e000007945 */ /* 0x000fd80003800200 */
[----:B------:R-:W-:Y:S05]  /*1df10*/  @!P0 BRA `(.L_x_23928) ;  /* 0x0000000000708947 */ /* 0x000fea0003800000 */
[--C-:B0123--:R-:W-:Y:S01]  /*1df20*/  FADD.FTZ R44, R24, -R106.reuse ;  /* 0x8000006a182c7221 */ /* 0x10ffe20000010000 */
        /* <DEDUP_REMOVED lines=24> */
[----:B0-----:R-:W-:-:S04]  /*1e0b0*/  IMAD.WIDE.U32 R102, R109, 0x10, R102 ;  /* 0x000000106d667825 */ /* 0x001fc800078e0066 */
[----:B------:R-:W-:Y:S01]  /*1e0c0*/  VIADD R109, R109, 0x80 ;  /* 0x000000806d6d7836 */ /* 0x000fe20000000000 */
[----:B------:R4:W-:Y:S06]  /*1e0d0*/  STG.E.128 desc[UR12][R102.64], R44 ;  /* 0x0000002c66007986 */ /* 0x0009ec000c101d0c */
.L_x_23928:
[----:B------:R-:W-:Y:S05]  /*1e0e0*/  BSYNC.RECONVERGENT B0 ;  /* 0x0000000000007941 */ /* 0x000fea0003800200 */
.L_x_23927:
[----:B------:R-:W-:Y:S01]  /*1e0f0*/  ISETP.NE.AND P0, PT, R99, RZ, PT ;  /* 0x000000ff6300720c */ /* 0x000fe20003f05270 */
[----:B------:R-:W-:-:S12]  /*1e100*/  BSSY.RECONVERGENT B0, `(.L_x_23929) ;  /* 0x000001e000007945 */ /* 0x000fd80003800200 */
[----:B------:R-:W-:Y:S05]  /*1e110*/  @!P0 BRA `(.L_x_23930) ;  /* 0x0000000000708947 */ /* 0x000fea0003800000 */
[--C-:B01234-:R-:W-:Y:S01]  /*1e120*/  FADD.FTZ R44, R28, -R106.reuse ;  /* 0x8000006a1c2c7221 */ /* 0x11ffe20000010000 */
        /* <DEDUP_REMOVED lines=27> */
.L_x_23930:
[----:B------:R-:W-:Y:S05]  /*1e2e0*/  BSYNC.RECONVERGENT B0 ;  /* 0x0000000000007941 */ /* 0x000fea0003800200 */
.L_x_23929:
        /* <DEDUP_REMOVED lines=21> */
[----:B------:R-:W-:Y:S01]  /*1e440*/  SHF.R.U32.HI R99, RZ, 0x10, R59 ;  /* 0x00000010ff637819 */ /* 0x000fe2000001163b */
[----:B------:R-:W-:-:S02]  /*1e450*/  HADD2.F32 R102, -RZ, R129.H0_H0 ;  /* 0x20000081ff667230 */ /* 0x000fc40000004100 */
[----:B------:R-:W-:Y:S02]  /*1e460*/  FMUL.FTZ R47, R107, R100 ;  /* 0x000000646b2f7220 */ /* 0x000fe40000410000 */
[----:B------:R-:W-:-:S05]  /*1e470*/  HADD2.F32 R100, -RZ, R99.H0_H0 ;  /* 0x20000063ff647230 */ /* 0x000fca0000004100 */
[----:B------:R-:W-:Y:S02]  /*1e480*/  FFMA.FTZ R47, R47, R100, R102 ;  /* 0x000000642f2f7223 */ /* 0x000fe40000010066 */
[----:B------:R-:W0:Y:S02]  /*1e490*/  LDC.64 R100, c[0x0][0x428] ;  /* 0x00010a00ff647b82 */ /* 0x000e240000000a00 */
[----:B0-----:R-:W-:-:S04]  /*1e4a0*/  IMAD.WIDE.U32 R100, R109, 0x10, R100 ;  /* 0x000000106d647825 */ /* 0x001fc800078e0064 */
[----:B------:R-:W-:Y:S01]  /*1e4b0*/  VIADD R109, R109, 0x80 ;  /* 0x000000806d6d7836 */ /* 0x000fe20000000000 */
[----:B------:R0:W-:Y:S06]  /*1e4c0*/  STG.E.128 desc[UR12][R100.64], R44 ;  /* 0x0000002c64007986 */ /* 0x0001ec000c101d0c */
.L_x_23932:
[----:B------:R-:W-:Y:S05]  /*1e4d0*/  BSYNC.RECONVERGENT B0 ;  /* 0x0000000000007941 */ /* 0x000fea0003800200 */
.L_x_23931:
[----:B------:R-:W-:Y:S04]  /*1e4e0*/  BSSY.RECONVERGENT B0, `(.L_x_23933) ;  /* 0x000001a000007945 */ /* 0x000fe80003800200 */
[----:B------:R-:W-:Y:S05]  /*1e4f0*/  @!P1 BRA `(.L_x_23934) ;  /* 0x0000000000609947 */ /* 0x000fea0003800000 */
[--C-:B01234-:R-:W-:Y:S01]  /*1e500*/  FADD.FTZ R44, R36, -R106.reuse ;  /* 0x8000006a242c7221 */ /* 0x11ffe20000010000 */
[----:B------:R-:W-:Y:S02]  /*1e510*/  HADD2.F32 R45, -RZ, R121.H0_H0 ;  /* 0x20000079ff2d7230 */ /* 0x000fe40000004100 */
[----:B------:R-:W-:Y:S01]  /*1e520*/  FADD.FTZ R46, R37, -R106 ;  /* 0x8000006a252e7221 */ /* 0x000fe20000010000 */
[----:B------:R-:W-:Y:S02]  /*1e530*/  HADD2.F32 R47, -RZ, R2.H0_H0 ;  /* 0x20000002ff2f7230 */ /* 0x000fe40000004100 */
[C---:B------:R-:W-:Y:S01]  /*1e540*/  FMUL.FTZ R44, R107.reuse, R44 ;  /* 0x0000002c6b2c7220 */ /* 0x040fe20000410000 */
[----:B------:R-:W-:Y:S02]  /*1e550*/  HADD2.F32 R100, -RZ, R129.H1_H1 ;  /* 0x30000081ff647230 */ /* 0x000fe40000004100 */
[----:B------:R-:W-:Y:S02]  /*1e560*/  HADD2.F32 R99, -RZ, R3.H0_H0 ;  /* 0x20000003ff637230 */ /* 0x000fe40000004100 */
[----:B------:R-:W-:Y:S01]  /*1e570*/  FFMA.FTZ R44, R44, R45, R47 ;  /* 0x0000002d2c2c7223 */ /* 0x000fe2000001002f */
[----:B------:R-:W-:Y:S01]  /*1e580*/  FMUL.FTZ R45, R107, R46 ;  /* 0x0000002e6b2d7220 */ /* 0x000fe20000410000 */
[----:B------:R-:W-:-:S02]  /*1e590*/  HADD2.F32 R46, -RZ, R122.H0_H0 ;  /* 0x2000007aff2e7230 */ /* 0x000fc40000004100 */
[----:B------:R-:W-:Y:S02]  /*1e5a0*/  HADD2.F32 R47, -RZ, R121.H1_H1 ;  /* 0x30000079ff2f7230 */ /* 0x000fe40000004100 */
[----:B------:R-:W-:Y:S02]  /*1e5b0*/  HADD2.F32 R102, -RZ, R130.H0_H0 ;  /* 0x20000082ff667230 */ /* 0x000fe40000004100 */
        /* <DEDUP_REMOVED lines=12> */
.L_x_23934:
[----:B------:R-:W-:Y:S05]  /*1e680*/  BSYNC.RECONVERGENT B0 ;  /* 0x0000000000007941 */ /* 0x000fea0003800200 */
.L_x_23933:
[----:B------:R-:W-:Y:S04]  /*1e690*/  BSSY.RECONVERGENT B0, `(.L_x_23920) ;  /* 0x0000011000007945 */ /* 0x000fe80003800200 */
[----:B------:R-:W-:Y:S05]  /*1e6a0*/  @!P2 BRA `(.L_x_23935) ;  /* 0x00000000003ca947 */ /* 0x000fea0003800000 */
[--C-:B0-----:R-:W-:Y:S01]  /*1e6b0*/  FADD.FTZ R100, R42, -R106.reuse ;  /* 0x8000006a2a647221 */ /* 0x101fe20000010000 */
[--C-:B-1234-:R-:W-:Y:S01]  /*1e6c0*/  FADD.FTZ R46, R41, -R106.reuse ;  /* 0x8000006a292e7221 */ /* 0x11efe20000010000 */
        /* <DEDUP_REMOVED lines=13> */
.L_x_23935:
[----:B------:R-:W-:Y:S05]  /*1e7a0*/  BSYNC.RECONVERGENT B0 ;  /* 0x0000000000007941 */ /* 0x000fea0003800200 */
.L_x_23920:
[----:B------:R-:W-:Y:S02]  /*1e7b0*/  UIADD3 UR7, UPT, UPT, UR7, UR20, URZ ;  /* 0x0000001407077290 */ /* 0x000fe4000fffe0ff */
[----:B------:R-:W-:Y:S02]  /*1e7c0*/  UPLOP3.LUT UP1, UPT, UPT, UPT, UP1, 0x40, 0x4 ;  /* 0x000000000004789c */ /* 0x000fe40003f2e810 */
[----:B------:R-:W-:-:S09]  /*1e7d0*/  UISETP.GE.AND UP0, UPT, UR7, UR21, UPT ;  /* 0x000000150700728c */ /* 0x000fd2000bf06270 */
[----:B------:R-:W-:Y:S05]  /*1e7e0*/  BRA.U !UP0, `(.L_x_23936) ;  /* 0xfffffe31086c7547 */ /* 0x000fea000b83ffff */
[----:B------:R-:W-:Y:S05]  /*1e7f0*/  EXIT ;  /* 0x000000000000794d */ /* 0x000fea0003800000 */
.L_x_23937:
        /* <DEDUP_REMOVED lines=16> */
.L_x_27340:


//--------------------- .text._ZN10layer_norm13ln_fwd_kernelINS_13Kernel_traitsI6__halfffffjLj4096ELj1ELj1ELj4ELj16ENS_18Kernel_traits_baseILj4096ES2_ffffjLj128EEEEELb1ELb1ELb1ELb1EEEvNS_9FwdParamsE --------------------------
	.section	.text._ZN10layer_norm13ln_fwd_kernelINS_13Kernel_traitsI6__halfffffjLj4096ELj1ELj1ELj4ELj16ENS_18Kernel_traits_baseILj4096ES2_ffffjLj128EEEEELb1ELb1ELb1ELb1EEEvNS_9FwdParamsE,"ax",@progbits
	.align	128
        .global         _ZN10layer_norm13ln_fwd_kernelINS_13Kernel_traitsI6__halfffffjLj4096ELj1ELj1ELj4ELj16ENS_18Kernel_traits_baseILj4096ES2_ffffjLj128EEEEELb1ELb1ELb1ELb1EEEvNS_9FwdParamsE
        .type           _ZN10layer_norm13ln_fwd_kernelINS_13Kernel_traitsI6__halfffffjLj4096ELj1ELj1ELj4ELj16ENS_18Kernel_traits_baseILj4096ES2_ffffjLj128EEEEELb1ELb1ELb1ELb1EEEvNS_9FwdParamsE,@function
        .size           _ZN10layer_norm13ln_fwd_kernelINS_13Kernel_traitsI6__halfffffjLj4096ELj1ELj1ELj4ELj16ENS_18Kernel_traits_baseILj4096ES2_ffffjLj128EEEEELb1ELb1ELb1ELb1EEEvNS_9FwdParamsE,(.L_x_27341 - _ZN10layer_norm13ln_fwd_kernelINS_13Kernel_traitsI6__halfffffjLj4096ELj1ELj1ELj4ELj16ENS_18Kernel_traits_baseILj4096ES2_ffffjLj128EEEEELb1ELb1ELb1ELb1EEEvNS_9FwdParamsE)
        .other          _ZN10layer_norm13ln_fwd_kernelINS_13Kernel_traitsI6__halfffffjLj4096ELj1ELj1ELj4ELj16ENS_18Kernel_traits_baseILj4096ES2_ffffjLj128EEEEELb1ELb1ELb1ELb1EEEvNS_9FwdParamsE,@"STO_CUDA_ENTRY STV_DEFAULT"
_ZN10layer_norm13ln_fwd_kernelINS_13Kernel_traitsI6__halfffffjLj4096ELj1ELj1ELj4ELj16ENS_18Kernel_traits_baseILj4096ES2_ffffjLj128EEEEELb1ELb1ELb1ELb1EEEvNS_9FwdParamsE:
.text._ZN10layer_norm13ln_fwd_kernelINS_13Kernel_traitsI6__halfffffjLj4096ELj1ELj1ELj4ELj16ENS_18Kernel_traits_baseILj4096ES2_ffffjLj128EEEEELb1ELb1ELb1ELb1EEEvNS_9FwdParamsE:
        /* <DEDUP_REMOVED lines=75> */
.L_x_23938:
[----:B------:R-:W0:Y:S08]  /*04b0*/  LDC.64 R6, c[0x0][0x3e8] ;  /* 0x0000fa00ff067b82 */ /* 0x000e300000000a00 */
[----:B------:R-:W1:Y:S01]  /*04c0*/  LDC.64 R2, c[0x0][0x3d0] ;  /* 0x0000f400ff027b82 */ /* 0x000e620000000a00 */
        /* <DEDUP_REMOVED lines=9> */
[----:B------:R-:W5:Y:S01]  /*0560*/  LDG.E.64 R24, desc[UR12][R26.64+0x1c00] ;  /* 0x001c000c1a187981 */ /* 0x000f62000c1e1b00 */
[----:B------:R-:W-:-:S02]  /*0570*/  CS2R R56, SRZ ;  /* 0x0000000000387805 */ /* 0x000fc4000001ff00 */
[----:B------:R-:W-:Y:S02]  /*0580*/  CS2R R54, SRZ ;  /* 0x0000000000367805 */ /* 0x000fe4000001ff00 */
[----:B------:R-:W-:Y:S01]  /*0590*/  CS2R R52, SRZ ;  /* 0x0000000000347805 */ /* 0x000fe2000001ff00 */
[----:B------:R-:W5:Y:S01]  /*05a0*/  LDG.E.64 R68, desc[UR12][R2.64] ;  /* 0x0000000c02447981 */ /* 0x000f62000c1e1b00 */
[----:B------:R-:W-:Y:S02]  /*05b0*/  CS2R R50, SRZ ;  /* 0x0000000000327805 */ /* 0x000fe4000001ff00 */
[----:B------:R-:W-:Y:S02]  /*05c0*/  CS2R R48, SRZ ;  /* 0x0000000000307805 */ /* 0x000fe4000001ff00 */
[----:B------:R-:W-:Y:S01]  /*05d0*/  CS2R R46, SRZ ;  /* 0x00000000002e7805 */ /* 0x000fe2000001ff00 */
[----:B------:R-:W5:Y:S01]  /*05e0*/  LDG.E.64 R66, desc[UR12][R2.64+0x400] ;  /* 0x0004000c02427981 */ /* 0x000f62000c1e1b00 */
[----:B------:R-:W-:-:S03]  /*05f0*/  CS2R R44, SRZ ;  /* 0x00000000002c7805 */ /* 0x000fc6000001ff00 */
[----:B------:R-:W5:Y:S04]  /*0600*/  LDG.E.64 R12, desc[UR12][R2.64+0x800] ;  /* 0x0008000c020c7981 */ /* 0x000f68000c1e1b00 */
[----:B------:R-:W5:Y:S04]  /*0610*/  LDG.E.64 R14, desc[UR12][R2.64+0xc00] ;  /* 0x000c000c020e7981 */ /* 0x000f68000c1e1b00 */
[----:B------:R-:W5:Y:S04]  /*0620*/  LDG.E.64 R16, desc[UR12][R2.64+0x1000] ;  /* 0x0010000c02107981 */ /* 0x000f68000c1e1b00 */
[----:B------:R-:W5:Y:S04]  /*0630*/  LDG.E.64 R10, desc[UR12][R2.64+0x1400] ;  /* 0x0014000c020a7981 */ /* 0x000f68000c1e1b00 */
[----:B------:R-:W5:Y:S04]  /*0640*/  LDG.E.64 R6, desc[UR12][R2.64+0x1800] ;  /* 0x0018000c02067981 */ /* 0x000f68000c1e1b00 */
[----:B------:R0:W5:Y:S02]  /*0650*/  LDG.E.64 R8, desc[UR12][R2.64+0x1c00] ;  /* 0x001c000c02087981 */ /* 0x000164000c1e1b00 */
[----:B0-----:R-:W-:-:S07]  /*0660*/  CS2R R2, SRZ ;  /* 0x0000000000027805 */ /* 0x001fce000001ff00 */
.L_x_23939:
        /* <DEDUP_REMOVED lines=16> */
[----:B------:R-:W-:Y:S01]  /*0770*/  PRMT R103, R103, 0x5410, R7 ;  /* 0x0000541067677816 */ /* 0x000fe20000000007 */
[----:B------:R-:W-:Y:S01]  /*0780*/  IMAD.MOV.U32 R7, RZ, RZ, R69 ;  /* 0x000000ffff077224 */ /* 0x000fe200078e0045 */
[----:B------:R-:W-:Y:S01]  /*0790*/  PRMT R93, R93, 0x5410, R5 ;  /* 0x000054105d5d7816 */ /* 0x000fe20000000005 */
[----:B------:R-:W-:Y:S01]  /*07a0*/  IMAD.MOV.U32 R97, RZ, RZ, R16 ;  /* 0x000000ffff617224 */ /* 0x000fe200078e0010 */
[----:B------:R-:W-:Y:S01]  /*07b0*/  MOV R5, R68 ;  /* 0x0000004400057202 */ /* 0x000fe20000000f00 */
[----:B------:R-:W-:Y:S01]  /*07c0*/  IMAD.MOV.U32 R87, RZ, RZ, R18 ;  /* 0x000000ffff577224 */ /* 0x000fe200078e0012 */
[----:B------:R-:W-:Y:S01]  /*07d0*/  PRMT R106, R106, 0x5410, R6 ;  /* 0x000054106a6a7816 */ /* 0x000fe20000000006 */
[----:B------:R-:W-:Y:S01]  /*07e0*/  IMAD.HI.U32 R6, R72, -0x2daee0ad, RZ ;  /* 0xd2511f5348067827 */ /* 0x000fe200078e00ff */
[----:B------:R-:W-:-:S03]  /*07f0*/  PRMT R108, R5, 0x5410, R7 ;  /* 0x00005410056c7816 */ /* 0x000fc60000000007 */
[----:B------:R-:W-:Y:S01]  /*0800*/  HFMA2 R78, -RZ, RZ, 0, 0 ;  /* 0x00000000ff4e7431 */ /* 0x000fe200000001ff */
[--C-:B------:R-:W-:Y:S01]  /*0810*/  SHF.R.U64 R107, R8, 0x10, R9.reuse ;  /* 0x00000010086b7819 */ /* 0x100fe20000001209 */
[----:B------:R-:W-:Y:S01]  /*0820*/  IMAD.HI.U32 R5, R73, -0x326172a9, RZ ;  /* 0xcd9e8d5749057827 */ /* 0x000fe200078e00ff */
[----:B------:R-:W-:Y:S01]  /*0830*/  SHF.R.U32.HI R8, RZ, 0x10, R9 ;  /* 0x00000010ff087819 */ /* 0x000fe20000011609 */
[----:B------:R-:W1:Y:S01]  /*0840*/  LDCU UR23, c[0x0][0x404] ;  /* 0x00008080ff1777ac */ /* 0x000e620008000800 */
[----:B------:R-:W-:Y:S01]  /*0850*/  LOP3.LUT R6, R6, UR15, RZ, 0x3c, !PT ;  /* 0x0000000f06067c12 */ /* 0x000fe2000f8e3cff */
[----:B0-----:R-:W-:Y:S01]  /*0860*/  IMAD.MOV.U32 R26, RZ, RZ, R19 ;  /* 0x000000ffff1a7224 */ /* 0x001fe200078e0013 */
[----:B------:R-:W-:Y:S01]  /*0870*/  LOP3.LUT R5, R0, UR14, R5, 0x96, !PT ;  /* 0x0000000e00057c12 */ /* 0x000fe2000f8e9605 */
[----:B------:R-:W-:Y:S01]  /*0880*/  IMAD.MOV.U32 R90, RZ, RZ, R24 ;  /* 0x000000ffff5a7224 */ /* 0x000fe200078e0018 */
[----:B------:R-:W-:Y:S01]  /*0890*/  SHF.R.U64 R96, R14, 0x10, R15 ;  /* 0x000000100e607819 */ /* 0x000fe2000000120f */
[----:B------:R-:W-:Y:S01]  /*08a0*/  IMAD.MOV.U32 R14, RZ, RZ, R11 ;  /* 0x000000ffff0e7224 */ /* 0x000fe200078e000b */
[----:B------:R-:W-:Y:S01]  /*08b0*/  SHF.R.U64 R94, R12, 0x10, R13 ;  /* 0x000000100c5e7819 */ /* 0x000fe2000000120d */
[----:B------:R-:W-:Y:S01]  /*08c0*/  IMAD.HI.U32 R7, R6, -0x326172a9, RZ ;  /* 0xcd9e8d5706077827 */ /* 0x000fe200078e00ff */
[----:B------:R-:W-:Y:S01]  /*08d0*/  SHF.R.U32.HI R11, RZ, 0x10, R11 ;  /* 0x00000010ff0b7819 */ /* 0x000fe2000001160b */
[----:B------:R-:W0:Y:S01]  /*08e0*/  LDCU UR22, c[0x0][0x388] ;  /* 0x00007100ff1677ac */ /* 0x000e220008000800 */
[----:B------:R-:W-:Y:S01]  /*08f0*/  MOV R12, R15 ;  /* 0x0000000f000c7202 */ /* 0x000fe20000000f00 */
[----:B------:R-:W-:Y:S01]  /*0900*/  IMAD.HI.U32 R9, R5, -0x2daee0ad, RZ ;  /* 0xd2511f5305097827 */ /* 0x000fe200078e00ff */
[----:B------:R-:W-:Y:S01]  /*0910*/  PRMT R102, R102, 0x5410, R10 ;  /* 0x0000541066667816 */ /* 0x000fe2000000000a */
[----:B------:R-:W2:Y:S01]  /*0920*/  LDCU.U8 UR24, c[0x0][0x410] ;  /* 0x00008200ff1877ac */ /* 0x000ea20008000000 */
[----:B------:R-:W-:Y:S01]  /*0930*/  PRMT R107, R107, 0x5410, R8 ;  /* 0x000054106b6b7816 */ /* 0x000fe20000000008 */
[----:B------:R-:W-:Y:S01]  /*0940*/  IMAD R8, R73, -0x326172a9, RZ ;  /* 0xcd9e8d5749087824 */ /* 0x000fe200078e02ff */
[----:B------:R-:W-:Y:S01]  /*0950*/  SHF.R.U64 R88, R22, 0x10, R23 ;  /* 0x0000001016587819 */ /* 0x000fe20000001217 */
[----:B------:R-:W-:Y:S01]  /*0960*/  IMAD R10, R72, -0x2daee0ad, RZ ;  /* 0xd2511f53480a7824 */ /* 0x000fe200078e02ff */
[----:B------:R-:W-:Y:S01]  /*0970*/  SHF.R.U32.HI R22, RZ, 0x10, R13 ;  /* 0x00000010ff167819 */ /* 0x000fe2000001160d */
[----:B------:R-:W-:Y:S01]  /*0980*/  IMAD.MOV.U32 R13, RZ, RZ, R17 ;  /* 0x000000ffff0d7224 */ /* 0x000fe200078e0011 */
[----:B------:R-:W-:Y:S01]  /*0990*/  PRMT R101, R101, 0x5410, R11 ;  /* 0x0000541065657816 */ /* 0x000fe2000000000b */
[----:B------:R-:W-:Y:S01]  /*09a0*/  IMAD.MOV.U32 R11, RZ, RZ, R64 ;  /* 0x000000ffff0b7224 */ /* 0x000fe200078e0040 */
[----:B------:R-:W-:Y:S01]  /*09b0*/  PRMT R95, R95, 0x5410, R12 ;  /* 0x000054105f5f7816 */ /* 0x000fe2000000000c */
[----:B------:R-:W-:Y:S01]  /*09c0*/  IMAD R6, R6, -0x326172a9, RZ ;  /* 0xcd9e8d5706067824 */ /* 0x000fe200078e02ff */
[----:B------:R-:W-:Y:S01]  /*09d0*/  MOV R12, R65 ;  /* 0x00000041000c7202 */ /* 0x000fe20000000f00 */
[----:B------:R-:W-:Y:S01]  /*09e0*/  UPLOP3.LUT UP0, UPT, UPT, UPT, UPT, 0x40, 0x4 ;  /* 0x000000000004789c */ /* 0x000fe20003f0e870 */
[----:B------:R-:W-:-:S02]  /*09f0*/  LOP3.LUT R7, R8, UR6, R7, 0x96, !PT ;  /* 0x0000000608077c12 */ /* 0x000fc4000f8e9607 */
[----:B------:R-:W-:Y:S01]  /*0a00*/  LOP3.LUT R9, R10, UR8, R9, 0x96, !PT ;  /* 0x000000080a097c12 */ /* 0x000fe2000f8e9609 */
[----:B------:R-:W-:Y:S01]  /*0a10*/  IMAD.MOV.U32 R10, RZ, RZ, R67 ;  /* 0x000000ffff0a7224 */ /* 0x000fe200078e0043 */
[----:B------:R-:W-:Y:S01]  /*0a20*/  PRMT R97, R97, 0x5410, R13 ;  /* 0x0000541061617816 */ /* 0x000fe2000000000d */
[----:B------:R-:W-:Y:S01]  /*0a30*/  IMAD.MOV.U32 R13, RZ, RZ, R66 ;  /* 0x000000ffff0d7224 */ /* 0x000fe200078e0042 */
[----:B------:R-:W-:Y:S01]  /*0a40*/  PRMT R109, R11, 0x5410, R12 ;  /* 0x000054100b6d7816 */ /* 0x000fe2000000000c */
[----:B------:R-:W-:Y:S01]  /*0a50*/  IMAD R11, R5, -0x2daee0ad, RZ ;  /* 0xd2511f53050b7824 */ /* 0x000fe200078e02ff */
[----:B------:R-:W-:Y:S01]  /*0a60*/  MOV R12, R62 ;  /* 0x0000003e000c7202 */ /* 0x000fe20000000f00 */
[----:B------:R-:W-:Y:S01]  /*0a70*/  IMAD.HI.U32 R5, R9, -0x326172a9, RZ ;  /* 0xcd9e8d5709057827 */ /* 0x000fe200078e00ff */
[----:B------:R-:W-:Y:S02]  /*0a80*/  PRMT R110, R13, 0x7610, R110 ;  /* 0x000076100d6e7816 */ /* 0x000fe4000000006e */
[----:B------:R-:W-:Y:S01]  /*0a90*/  SHF.R.U32.HI R114, RZ, 0x10, R67 ;  /* 0x00000010ff727819 */ /* 0x000fe20000011643 */
[----:B------:R-:W-:Y:S01]  /*0aa0*/  IMAD.HI.U32 R8, R7, -0x2daee0ad, RZ ;  /* 0xd2511f5307087827 */ /* 0x000fe200078e00ff */
[----:B------:R-:W-:-:S02]  /*0ab0*/  LOP3.LUT R5, R6, UR9, R5, 0x96, !PT ;  /* 0x0000000906057c12 */ /* 0x000fc4000f8e9605 */
[----:B------:R-:W-:Y:S01]  /*0ac0*/  PRMT R110, R110, 0x5410, R10 ;  /* 0x000054106e6e7816 */ /* 0x000fe2000000000a */
[----:B------:R-:W-:Y:S01]  /*0ad0*/  IMAD R10, R7, -0x2daee0ad, RZ ;  /* 0xd2511f53070a7824 */ /* 0x000fe200078e02ff */
[----:B------:R-:W-:Y:S01]  /*0ae0*/  LOP3.LUT R8, R11, UR10, R8, 0x96, !PT ;  /* 0x0000000a0b087c12 */ /* 0x000fe2000f8e9608 */
[----:B------:R-:W-:Y:S01]  /*0af0*/  IMAD R9, R9, -0x326172a9, RZ ;  /* 0xcd9e8d5709097824 */ /* 0x000fe200078e02ff */
[----:B------:R-:W-:Y:S01]  /*0b00*/  SHF.R.U64 R115, R46, 0x10, R47 ;  /* 0x000000102e737819 */ /* 0x000fe2000000122f */
[----:B------:R-:W-:Y:S01]  /*0b10*/  IMAD.HI.U32 R7, R5, -0x2daee0ad, RZ ;  /* 0xd2511f5305077827 */ /* 0x000fe200078e00ff */
[----:B------:R-:W-:Y:S02]  /*0b20*/  SHF.R.U64 R116, R48, 0x10, R49 ;  /* 0x0000001030747819 */ /* 0x000fe40000001231 */
[----:B------:R-:W-:Y:S01]  /*0b30*/  SHF.R.U64 R117, R50, 0x10, R51 ;  /* 0x0000001032757819 */ /* 0x000fe20000001233 */
[----:B------:R-:W-:Y:S01]  /*0b40*/  IMAD.HI.U32 R6, R8, -0x326172a9, RZ ;  /* 0xcd9e8d5708067827 */ /* 0x000fe200078e00ff */
[----:B------:R-:W-:-:S02]  /*0b50*/  LOP3.LUT R7, R10, UR16, R7, 0x96, !PT ;  /* 0x000000100a077c12 */ /* 0x000fc4000f8e9607 */
[----:B------:R-:W-:Y:S01]  /*0b60*/  SHF.R.U64 R118, R52, 0x10, R53 ;  /* 0x0000001034767819 */ /* 0x000fe20000001235 */
[----:B------:R-:W-:Y:S01]  /*0b70*/  IMAD.MOV.U32 R13, RZ, RZ, R63 ;  /* 0x000000ffff0d7224 */ /* 0x000fe200078e003f */
[----:B------:R-:W-:Y:S01]  /*0b80*/  LOP3.LUT R6, R9, UR11, R6, 0x96, !PT ;  /* 0x0000000b09067c12 */ /* 0x000fe2000f8e9606 */
[----:B------:R-:W-:Y:S01]  /*0b90*/  IMAD.MOV.U32 R11, RZ, RZ, R60 ;  /* 0x000000ffff0b7224 */ /* 0x000fe200078e003c */
[----:B------:R-:W-:Y:S01]  /*0ba0*/  SHF.R.U64 R86, R18, 0x10, R19 ;  /* 0x0000001012567819 */ /* 0x000fe20000001213 */
[----:B------:R-:W-:Y:S01]  /*0bb0*/  IMAD R10, R5, -0x2daee0ad, RZ ;  /* 0xd2511f53050a7824 */ /* 0x000fe200078e02ff */
[----:B------:R-:W-:Y:S01]  /*0bc0*/  PRMT R111, R12, 0x5410, R13 ;  /* 0x000054100c6f7816 */ /* 0x000fe2000000000d */
[----:B------:R-:W-:Y:S01]  /*0bd0*/  IMAD.MOV.U32 R13, RZ, RZ, R58 ;  /* 0x000000ffff0d7224 */ /* 0x000fe200078e003a */
[----:B------:R-:W-:Y:S01]  /*0be0*/  MOV R12, R61 ;  /* 0x0000003d000c7202 */ /* 0x000fe20000000f00 */
[----:B------:R-:W-:Y:S01]  /*0bf0*/  IMAD R8, R8, -0x326172a9, RZ ;  /* 0xcd9e8d5708087824 */ /* 0x000fe200078e02ff */
[----:B------:R-:W-:Y:S01]  /*0c00*/  SHF.R.U32.HI R27, RZ, 0x10, R19 ;  /* 0x00000010ff1b7819 */ /* 0x000fe20000011613 */
[----:B------:R-:W-:Y:S01]  /*0c10*/  IMAD.HI.U32 R5, R7, -0x326172a9, RZ ;  /* 0xcd9e8d5707057827 */ /* 0x000fe200078e00ff */
[----:B------:R-:W-:Y:S01]  /*0c20*/  PRMT R112, R11, 0x5410, R12 ;  /* 0x000054100b707816 */ /* 0x000fe2000000000c */
[----:B------:R-:W3:Y:S01]  /*0c30*/  LDCU.128 UR8, c[0x0][0x3f0] ;  /* 0x00007e00ff0877ac */ /* 0x000ee20008000c00 */
[----:B------:R-:W-:Y:S01]  /*0c40*/  PRMT R113, R13, 0x7610, R113 ;  /* 0x000076100d717816 */ /* 0x000fe20000000071 */
[----:B------:R-:W-:Y:S01]  /*0c50*/  IMAD.HI.U32 R9, R6, -0x2daee0ad, RZ ;  /* 0xd2511f5306097827 */ /* 0x000fe200078e00ff */
[----:B------:R-:W-:Y:S01]  /*0c60*/  LOP3.LUT R5, R8, UR17, R5, 0x96, !PT ;  /* 0x0000001108057c12 */ /* 0x000fe2000f8e9605 */
[----:B------:R-:W4:Y:S01]  /*0c70*/  LDCU.64 UR16, c[0x0][0x408] ;  /* 0x00008100ff1077ac */ /* 0x000f220008000a00 */
[----:B------:R-:W-:Y:S01]  /*0c80*/  SHF.R.U32.HI R12, RZ, 0x10, R45 ;  /* 0x00000010ff0c7819 */ /* 0x000fe2000001162d */
[----:B------:R-:W-:Y:S01]  /*0c90*/  IMAD.MOV.U32 R11, RZ, RZ, R59 ;  /* 0x000000ffff0b7224 */ /* 0x000fe200078e003b */
[----:B------:R-:W-:Y:S01]  /*0ca0*/  LOP3.LUT R9, R10, UR18, R9, 0x96, !PT ;  /* 0x000000120a097c12 */ /* 0x000fe2000f8e9609 */
[----:B------:R-:W-:Y:S01]  /*0cb0*/  IMAD R7, R7, -0x326172a9, RZ ;  /* 0xcd9e8d5707077824 */ /* 0x000fe200078e02ff */
[----:B------:R-:W-:Y:S01]  /*0cc0*/  SHF.R.U32.HI R10, RZ, 0x10, R47 ;  /* 0x00000010ff0a7819 */ /* 0x000fe2000001162f */
[----:B------:R-:W-:Y:S01]  /*0cd0*/  IMAD.HI.U32 R8, R5, -0x2daee0ad, RZ ;  /* 0xd2511f5305087827 */ /* 0x000fe200078e00ff */
[----:B------:R-:W-:-:S02]  /*0ce0*/  PRMT R113, R113, 0x5410, R11 ;  /* 0x0000541071717816 */ /* 0x000fc4000000000b */
[----:B------:R-:W-:Y:S01]  /*0cf0*/  PRMT R114, R114, 0x5410, R12 ;  /* 0x0000541072727816 */ /* 0x000fe2000000000c */
[----:B------:R-:W-:Y:S01]  /*0d00*/  IMAD R11, R6, -0x2daee0ad, RZ ;  /* 0xd2511f53060b7824 */ /* 0x000fe200078e02ff */
[----:B------:R-:W-:Y:S01]  /*0d10*/  PRMT R115, R115, 0x5410, R10 ;  /* 0x0000541073737816 */ /* 0x000fe2000000000a */
[----:B------:R-:W-:Y:S01]  /*0d20*/  IMAD.HI.U32 R6, R9, -0x326172a9, RZ ;  /* 0xcd9e8d5709067827 */ /* 0x000fe200078e00ff */
[----:B------:R-:W-:Y:S02]  /*0d30*/  MOV R85, R20 ;  /* 0x0000001400557202 */ /* 0x000fe40000000f00 */
[----:B------:R-:W-:Y:S01]  /*0d40*/  LOP3.LUT R8, R11, UR20, R8, 0x96, !PT ;  /* 0x000000140b087c12 */ /* 0x000fe2000f8e9608 */
[----:B------:R-:W-:Y:S01]  /*0d50*/  IMAD R12, R5, -0x2daee0ad, RZ ;  /* 0xd2511f53050c7824 */ /* 0x000fe200078e02ff */
[----:B------:R-:W-:Y:S01]  /*0d60*/  LOP3.LUT R6, R7, UR19, R6, 0x96, !PT ;  /* 0x0000001307067c12 */ /* 0x000fe2000f8e9606 */
[----:B------:R-:W-:Y:S01]  /*0d70*/  IMAD R10, R9, -0x326172a9, RZ ;  /* 0xcd9e8d57090a7824 */ /* 0x000fe200078e02ff */
[----:B------:R-:W-:Y:S01]  /*0d80*/  SHF.R.U32.HI R11, RZ, 0x10, R49 ;  /* 0x00000010ff0b7819 */ /* 0x000fe20000011631 */
[----:B------:R-:W-:Y:S01]  /*0d90*/  IMAD.HI.U32 R5, R8, -0x326172a9, RZ ;  /* 0xcd9e8d5708057827 */ /* 0x000fe200078e00ff */
[----:B------:R-:W-:Y:S01]  /*0da0*/  SHF.R.U64 R84, R20, 0x10, R21 ;  /* 0x0000001014547819 */ /* 0x000fe20000001215 */
[----:B------:R-:W0:Y:S01]  /*0db0*/  LDCU.64 UR18, c[0x0][0x380] ;  /* 0x00007000ff1277ac */ /* 0x000e220008000a00 */
[----:B------:R-:W-:Y:S01]  /*0dc0*/  PRMT R116, R116, 0x5410, R11 ;  /* 0x0000541074747816 */ /* 0x000fe2000000000b */
[----:B------:R-:W-:Y:S01]  /*0dd0*/  IMAD.HI.U32 R7, R6, -0x2daee0ad, RZ ;  /* 0xd2511f5306077827 */ /* 0x000fe200078e00ff */
[----:B------:R-:W-:Y:S01]  /*0de0*/  LOP3.LUT R5, R10, UR21, R5, 0x96, !PT ;  /* 0x000000150a057c12 */ /* 0x000fe2000f8e9605 */
[----:B------:R-:W0:Y:S01]  /*0df0*/  LDCU.64 UR20, c[0x0][0x3a0] ;  /* 0x00007400ff1477ac */ /* 0x000e220008000a00 */
[----:B------:R-:W-:Y:S01]  /*0e00*/  SHF.R.U32.HI R10, RZ, 0x10, R51 ;  /* 0x00000010ff0a7819 */ /* 0x000fe20000011633 */
[----:B------:R-:W-:Y:S01]  /*0e10*/  IMAD R9, R8, -0x326172a9, RZ ;  /* 0xcd9e8d5708097824 */ /* 0x000fe200078e02ff */
[----:B------:R-:W-:Y:S01]  /*0e20*/  LOP3.LUT R7, R12, UR26, R7, 0x96, !PT ;  /* 0x0000001a0c077c12 */ /* 0x000fe2000f8e9607 */
[----:B------:R-:W-:Y:S01]  /*0e30*/  IMAD R11, R6, -0x2daee0ad, RZ ;  /* 0xd2511f53060b7824 */ /* 0x000fe200078e02ff */
[----:B------:R-:W-:Y:S01]  /*0e40*/  PRMT R117, R117, 0x5410, R10 ;  /* 0x0000541075757816 */ /* 0x000fe2000000000a */
[----:B------:R-:W-:Y:S01]  /*0e50*/  IMAD.HI.U32 R6, R5, -0x2daee0ad, RZ ;  /* 0xd2511f5305067827 */ /* 0x000fe200078e00ff */
[----:B------:R-:W-:-:S02]  /*0e60*/  SHF.R.U32.HI R83, RZ, 0x10, R21 ;  /* 0x00000010ff537819 */ /* 0x000fc40000011615 */
[----:B------:R-:W-:Y:S01]  /*0e70*/  SHF.R.U64 R99, R16, 0x10, R17 ;  /* 0x0000001010637819 */ /* 0x000fe20000001211 */
        /* <DEDUP_REMOVED lines=8> */
[----:B------:R-:W-:Y:S01]  /*0f00*/  SHF.R.U32.HI R20, RZ, 0x10, R23 ;  /* 0x00000010ff147819 */ /* 0x000fe20000011617 */
[----:B------:R-:W0:Y:S01]  /*0f10*/  LDCU UR25, c[0x0][0x400] ;  /* 0x00008000ff1977ac */ /* 0x000e220008000800 */
[----:B------:R-:W-:Y:S01]  /*0f20*/  PRMT R118, R118, 0x5410, R9 ;  /* 0x0000541076767816 */ /* 0x000fe20000000009 */
[----:B------:R-:W-:Y:S01]  /*0f30*/  IMAD.HI.U32 R7, R8, -0x2daee0ad, RZ ;  /* 0xd2511f5308077827 */ /* 0x000fe200078e00ff */
[----:B------:R-:W-:-:S02]  /*0f40*/  LOP3.LUT R5, R10, UR28, R5, 0x96, !PT ;  /* 0x0000001c0a057c12 */ /* 0x000fc4000f8e9605 */
[----:B------:R-:W-:Y:S01]  /*0f50*/  SHF.R.U64 R92, R24, 0x10, R25 ;  /* 0x00000010185c7819 */ /* 0x000fe20000001219 */
[----:B------:R-:W-:Y:S01]  /*0f60*/  IMAD.MOV.U32 R18, RZ, RZ, R21 ;  /* 0x000000ffff127224 */ /* 0x000fe200078e0015 */
[----:B------:R-:W-:Y:S01]  /*0f70*/  LOP3.LUT R7, R12, UR29, R7, 0x96, !PT ;  /* 0x0000001d0c077c12 */ /* 0x000fe2000f8e9607 */
[--C-:B------:R-:W-:Y:S01]  /*0f80*/  IMAD.MOV.U32 R19, RZ, RZ, R25.reuse ;  /* 0x000000ffff137224 */ /* 0x100fe200078e0019 */
[----:B------:R-:W-:Y:S01]  /*0f90*/  SHF.R.U32.HI R21, RZ, 0x10, R25 ;  /* 0x00000010ff157819 */ /* 0x000fe20000011619 */
[----:B------:R-:W-:Y:S01]  /*0fa0*/  IMAD R9, R6, -0x326172a9, RZ ;  /* 0xcd9e8d5706097824 */ /* 0x000fe200078e02ff */
[----:B------:R-:W-:Y:S01]  /*0fb0*/  SHF.R.U32.HI R15, RZ, 0x10, R15 ;  /* 0x00000010ff0f7819 */ /* 0x000fe2000001160f */
[----:B------:R-:W-:Y:S01]  /*0fc0*/  IMAD R8, R8, -0x2daee0ad, RZ ;  /* 0xd2511f5308087824 */ /* 0x000fe200078e02ff */
[----:B------:R-:W-:Y:S01]  /*0fd0*/  SHF.R.U32.HI R16, RZ, 0x10, R17 ;  /* 0x00000010ff107819 */ /* 0x000fe20000011611 */
[----:B------:R-:W-:Y:S01]  /*0fe0*/  IMAD.HI.U32 R75, R5, -0x2daee0ad, RZ ;  /* 0xd2511f53054b7827 */ /* 0x000fe200078e00ff */
[----:B------:R-:W-:-:S02]  /*0ff0*/  SHF.R.U64 R119, R54, 0x10, R55 ;  /* 0x0000001036777819 */ /* 0x000fc40000001237 */
[----:B------:R-:W-:Y:S01]  /*1000*/  SHF.R.U32.HI R10, RZ, 0x10, R55 ;  /* 0x00000010ff0a7819 */ /* 0x000fe20000011637 */
[----:B------:R-:W-:Y:S01]  /*1010*/  IMAD.HI.U32 R76, R7, -0x326172a9, RZ ;  /* 0xcd9e8d57074c7827 */ /* 0x000fe200078e00ff */
[--C-:B------:R-:W-:Y:S02]  /*1020*/  SHF.R.U64 R120, R56, 0x10, R57.reuse ;  /* 0x0000001038787819 */ /* 0x100fe40000001239 */
[----:B------:R-:W-:Y:S01]  /*1030*/  SHF.R.U32.HI R11, RZ, 0x10, R57 ;  /* 0x00000010ff0b7819 */ /* 0x000fe20000011639 */
        /* <DEDUP_REMOVED lines=18> */
[----:B------:R-:W-:Y:S02]  /*1160*/  LOP3.LUT R75, R8, UR31, R75, 0x96, !PT ;  /* 0x0000001f084b7c12 */ /* 0x000fe4000f8e964b */
[----:B------:R-:W-:Y:S02]  /*1170*/  LOP3.LUT R76, R9, UR30, R76, 0x96, !PT ;  /* 0x0000001e094c7c12 */ /* 0x000fe4000f8e964c */
[----:B01234-:R-:W-:-:S07]  /*1180*/  LOP3.LUT R77, R4, 0x3, RZ, 0xc0, !PT ;  /* 0x00000003044d7812 */ /* 0x01ffce00078ec0ff */
.L_x_24209:
[----:B------:R-:W-:-:S06]  /*1190*/  UIMAD.WIDE UR4, UR7, 0x4, UR8 ;  /* 0x00000004070478a5 */ /* 0x000fcc000f8e0208 */
[----:B--2---:R-:W-:Y:S02]  /*11a0*/  IMAD.U32 R28, RZ, RZ, UR4 ;  /* 0x00000004ff1c7e24 */ /* 0x004fe4000f8e00ff */
[----:B------:R-:W-:-:S05]  /*11b0*/  IMAD.U32 R29, RZ, RZ, UR5 ;  /* 0x00000005ff1d7e24 */ /* 0x000fca000f8e00ff */
[----:B------:R-:W2:Y:S01]  /*11c0*/  LDG.E R28, desc[UR12][R28.64] ;  /* 0x0000000c1c1c7981 */ /* 0x000ea2000c1e1900 */
[----:B------:R-:W-:-:S06]  /*11d0*/  UIMAD.WIDE UR4, UR7, 0x4, UR10 ;  /* 0x00000004070478a5 */ /* 0x000fcc000f8e020a */
[----:B------:R-:W-:Y:S01]  /*11e0*/  IMAD.U32 R15, RZ, RZ, UR5 ;  /* 0x00000005ff0f7e24 */ /* 0x000fe2000f8e00ff */
[----:B--2---:R-:W-:-:S13]  /*11f0*/  ISETP.GE.AND P1, PT, R28, 0x1, PT ;  /* 0x000000011c00780c */ /* 0x004fda0003f26270 */
[----:B------:R-:W-:Y:S01]  /*1200*/  @P1 IADD3 R14, PT, PT, R28, -0x1, RZ ;  /* 0xffffffff1c0e1810 */ /* 0x000fe20007ffe0ff */
[----:B0-----:R-:W0:Y:S04]  /*1210*/  @P1 LDC.64 R12, c[0x0][0x390] ;  /* 0x0000e400ff0c1b82 */ /* 0x001e280000000a00 */
        /* <DEDUP_REMOVED lines=13> */
[----:B------:R-:W-:Y:S01]  /*12f0*/  SHF.R.U64 R17, R64, 0x10, R65 ;  /* 0x0000001040117819 */ /* 0x000fe20000001241 */
[----:B------:R-:W-:Y:S02]  /*1300*/  UIADD3 UR27, UPT, UPT, UR14, -0x61c88647, URZ ;  /* 0x9e3779b90e1b7890 */ /* 0x000fe4000fffe0ff */
[----:B------:R-:W-:Y:S01]  /*1310*/  IMAD.U32 R71, RZ, RZ, UR5 ;  /* 0x00000005ff477e24 */ /* 0x000fe2000f8e00ff */
[----:B-----5:R0:W5:Y:S01]  /*1320*/  @P1 LDG.E.128 R4, desc[UR12][R12.64] ;  /* 0x0000000c0c041981 */ /* 0x020162000c1e1d00 */
[----:B------:R-:W-:Y:S02]  /*1330*/  UIADD3 UR28, UPT, UPT, UR15, 0x1fd5c5a3, URZ ;  /* 0x1fd5c5a30f1c7890 */ /* 0x000fe4000fffe0ff */
[----:B------:R-:W-:Y:S01]  /*1340*/  UIADD3 UR29, UPT, UPT, UR14, -0x4ab325aa, URZ ;  /* 0xb54cda560e1d7890 */ /* 0x000fe2000fffe0ff */
[----:B------:R-:W-:Y:S01]  /*1350*/  LEA.HI.SX32 R71, R71, R74, 0x1e ;  /* 0x0000004a47477211 */ /* 0x000fe200078ff2ff */
[----:B------:R-:W-:-:S02]  /*1360*/  UIADD3 UR30, UPT, UPT, UR14, 0x78dde6e4, URZ ;  /* 0x78dde6e40e1e7890 */ /* 0x000fc4000fffe0ff */
[----:B------:R-:W-:Y:S02]  /*1370*/  UIADD3 UR31, UPT, UPT, UR14, 0x5384540f, URZ ;  /* 0x5384540f0e1f7890 */ /* 0x000fe4000fffe0ff */
[----:B------:R-:W-:Y:S01]  /*1380*/  UIADD3 UR32, UPT, UPT, UR14, 0x3c6ef372, URZ ;  /* 0x3c6ef3720e207890 */ /* 0x000fe2000fffe0ff */
[----:B0-----:R-:W-:Y:S01]  /*1390*/  SHF.R.U32.HI R12, RZ, 0x10, R65 ;  /* 0x00000010ff0c7819 */ /* 0x001fe20000011641 */
[----:B------:R-:W-:Y:S02]  /*13a0*/  UIADD3 UR33, UPT, UPT, UR15, -0x56f99767, URZ ;  /* 0xa90668990f217890 */ /* 0x000fe4000fffe0ff */
[----:B------:R-:W-:Y:S01]  /*13b0*/  UIADD3 UR34, UPT, UPT, UR15, -0x695add53, URZ ;  /* 0x96a522ad0f227890 */ /* 0x000fe2000fffe0ff */
[----:B------:R-:W-:Y:S01]  /*13c0*/  PRMT R17, R12, 0x5410, R17 ;  /* 0x000054100c117816 */ /* 0x000fe20000000011 */
[----:B------:R-:W-:Y:S02]  /*13d0*/  UIADD3 UR35, UPT, UPT, UR15, 0x32370b8f, URZ ;  /* 0x32370b8f0f237890 */ /* 0x000fe4000fffe0ff */
[----:B------:R-:W-:-:S02]  /*13e0*/  UIADD3 UR36, UPT, UPT, UR14, 0x1715609d, URZ ;  /* 0x1715609d0e247890 */ /* 0x000fc4000fffe0ff */
[----:B------:R-:W-:Y:S02]  /*13f0*/  UIADD3 UR37, UPT, UPT, UR15, 0x76cf5d0a, URZ ;  /* 0x76cf5d0a0f257890 */ /* 0x000fe4000fffe0ff */
[----:B------:R-:W-:Y:S02]  /*1400*/  UIADD3 UR38, UPT, UPT, UR14, -0xe443238, URZ ;  /* 0xf1bbcdc80e267890 */ /* 0x000fe4000fffe0ff */
[----:B------:R-:W-:Y:S02]  /*1410*/  UIADD3 UR39, UPT, UPT, UR14, -0x700cb87f, URZ ;  /* 0x8ff347810e277890 */ /* 0x000fe4000fffe0ff */
[----:B------:R-:W-:Y:S02]  /*1420*/  UIADD3 UR40, UPT, UPT, UR15, -0x24c28bd8, URZ ;  /* 0xdb3d74280f287890 */ /* 0x000fe4000fffe0ff */
[----:B------:R-:W-:Y:S02]  /*1430*/  UIADD3 UR41, UPT, UPT, UR14, -0x255992d5, URZ ;  /* 0xdaa66d2b0e297890 */ /* 0x000fe4000fffe0ff */
[----:B------:R-:W-:-:S02]  /*1440*/  UIADD3 UR42, UPT, UPT, UR15, -0x126145ec, URZ ;  /* 0xed9eba140f2a7890 */ /* 0x000fc4000fffe0ff */
[----:B------:R-:W-:Y:S01]  /*1450*/  UIADD3 UR4, UPT, UPT, UR15, -0x4498517b, URZ ;  /* 0xbb67ae850f047890 */ /* 0x000fe2000fffe0ff */
[----:B--2---:R-:W-:Y:S01]  /*1460*/  R2UR UR6, R14 ;  /* 0x000000000e0672ca */ /* 0x004fe200000e0000 */
[----:B-1----:R-:W-:-:S14]  /*1470*/  @!P0 BRA `(.L_x_23940) ;  /* 0x0000001400348947 */ /* 0x002fdc0003800000 */
[----:B------:R-:W0:Y:S02]  /*1480*/  LDC.64 R8, c[0x0][0x3a0] ;  /* 0x0000e800ff087b82 */ /* 0x000e240000000a00 */
[----:B0-----:R-:W-:-:S06]  /*1490*/  IMAD.WIDE.U32 R8, R71, 0x10, R8 ;  /* 0x0000001047087825 */ /* 0x001fcc00078e0008 */
[----:B------:R-:W2:Y:S01]  /*14a0*/  LDG.E.128 R8, desc[UR12][R8.64] ;  /* 0x0000000c08087981 */ /* 0x000ea2000c1e1d00 */
[----:B------:R-:W-:-:S13]  /*14b0*/  ISETP.GT.AND P2, PT, R28, RZ, PT ;  /* 0x000000ff1c00720c */ /* 0x000fda0003f44270 */
[----:B------:R-:W-:Y:S01]  /*14c0*/  @!P2 IMAD.MOV.U32 R12, RZ, RZ, R77 ;  /* 0x000000ffff0ca224 */ /* 0x000fe200078e004d */
[----:B------:R-:W-:Y:S01]  /*14d0*/  @!P2 MOV R16, R79 ;  /* 0x0000004f0010a202 */ /* 0x000fe20000000f00 */
[----:B--2---:R-:W-:Y:S01]  /*14e0*/  @!P2 IMAD.MOV.U32 R40, RZ, RZ, R8 ;  /* 0x000000ffff28a224 */ /* 0x004fe200078e0008 */
        /* <DEDUP_REMOVED lines=16> */
.L_x_23943:
        /* <DEDUP_REMOVED lines=12> */
.L_x_23944:
        /* <DEDUP_REMOVED lines=43> */
.L_x_23942:
[----:B------:R-:W-:Y:S01]  /*1960*/  I2FP.F32.U32 R13, R13 ;  /* 0x0000000d000d7245 */ /* 0x000fe20000201000 */
[----:B------:R-:W-:Y:S02]  /*1970*/  IMAD.MOV.U32 R18, RZ, RZ, 0x2f800000 ;  /* 0x2f800000ff127424 */ /* 0x000fe400078e00ff */
[----:B-----5:R-:W-:Y:S01]  /*1980*/  FMUL.FTZ R14, R4, UR17 ;  /* 0x00000011040e7c20 */ /* 0x020fe20008410000 */
[----:B------:R-:W-:Y:S02]  /*1990*/  HADD2.F32 R40, -RZ, R109.H0_H0 ;  /* 0x2000006dff287230 */ /* 0x000fe40000004100 */
[----:B------:R-:W-:Y:S01]  /*19a0*/  FFMA.FTZ R13, R13, R18, 1.1641532182693481445e-10 ;  /* 0x2f0000000d0d7423 */ /* 0x000fe20000010012 */
[----:B------:R-:W-:-:S04]  /*19b0*/  FMUL.FTZ R14, R14, UR16 ;  /* 0x000000100e0e7c20 */ /* 0x000fc80008410000 */
[----:B------:R-:W-:-:S04]  /*19c0*/  FSETP.GTU.FTZ.AND P3, PT, R13, UR23, PT ;  /* 0x000000170d007c0b */ /* 0x000fc8000bf7c000 */
[----:B------:R-:W-:Y:S02]  /*19d0*/  FSEL R15, R14, RZ, !P3 ;  /* 0x000000ff0e0f7208 */ /* 0x000fe40005800000 */
[----:B------:R-:W-:-:S03]  /*19e0*/  SEL R13, RZ, 0x1, P3 ;  /* 0x00000001ff0d7807 */ /* 0x000fc60001800000 */
[----:B------:R-:W-:Y:S01]  /*19f0*/  FFMA.FTZ R40, R15, R40, R8 ;  /* 0x000000280f287223 */ /* 0x000fe20000010008 */
[----:B------:R-:W-:-:S07]  /*1a00*/  PRMT R81, R13, 0x7610, R81 ;  /* 0x000076100d517816 */ /* 0x000fce0000000051 */
.L_x_23941:
        /* <DEDUP_REMOVED lines=15> */
.L_x_23947:
        /* <DEDUP_REMOVED lines=12> */
.L_x_23948:
        /* <DEDUP_REMOVED lines=43> */
.L_x_23946:
[----:B------:R-:W-:Y:S01]  /*1e70*/  I2FP.F32.U32 R12, R14 ;  /* 0x0000000e000c7245 */ /* 0x000fe20000201000 */
[----:B------:R-:W-:Y:S02]  /*1e80*/  HFMA2 R15, -RZ, RZ, 0.1171875, 0 ;  /* 0x2f800000ff0f7431 */ /* 0x000fe400000001ff */
[----:B-----5:R-:W-:Y:S01]  /*1e90*/  FMUL.FTZ R14, R5, UR17 ;  /* 0x00000011050e7c20 */ /* 0x020fe20008410000 */
[----:B------:R-:W-:Y:S02]  /*1ea0*/  HADD2.F32 R41, -RZ, R17.H1_H1 ;  /* 0x30000011ff297230 */ /* 0x000fe40000004100 */
[----:B------:R-:W-:Y:S01]  /*1eb0*/  FFMA.FTZ R12, R12, R15, 1.1641532182693481445e-10 ;  /* 0x2f0000000c0c7423 */ /* 0x000fe2000001000f */
[----:B------:R-:W-:-:S04]  /*1ec0*/  FMUL.FTZ R14, R14, UR16 ;  /* 0x000000100e0e7c20 */ /* 0x000fc80008410000 */
[----:B------:R-:W-:-:S04]  /*1ed0*/  FSETP.GTU.FTZ.AND P3, PT, R12, UR23, PT ;  /* 0x000000170c007c0b */ /* 0x000fc8000bf7c000 */
[----:B------:R-:W-:Y:S02]  /*1ee0*/  FSEL R14, R14, RZ, !P3 ;  /* 0x000000ff0e0e7208 */ /* 0x000fe40005800000 */
[----:B------:R-:W-:-:S03]  /*1ef0*/  SEL R12, RZ, 0x1, P3 ;  /* 0x00000001ff0c7807 */ /* 0x000fc60001800000 */
[----:B------:R-:W-:Y:S01]  /*1f00*/  FFMA.FTZ R41, R14, R41, R9 ;  /* 0x000000290e297223 */ /* 0x000fe20000010009 */
[----:B------:R-:W-:-:S07]  /*1f10*/  PRMT R82, R12, 0x7610, R82 ;  /* 0x000076100c527816 */ /* 0x000fce0000000052 */
.L_x_23945:
        /* <DEDUP_REMOVED lines=15> */
.L_x_23951:
        /* <DEDUP_REMOVED lines=12> */
.L_x_23952:
        /* <DEDUP_REMOVED lines=43> */
.L_x_23950:
[----:B------:R-:W-:Y:S01]  /*2380*/  I2FP.F32.U32 R13, R14 ;  /* 0x0000000e000d7245 */ /* 0x000fe20000201000 */
[----:B------:R-:W-:Y:S02]  /*2390*/  IMAD.MOV.U32 R18, RZ, RZ, 0x2f800000 ;  /* 0x2f800000ff127424 */ /* 0x000fe400078e00ff */
        /* <DEDUP_REMOVED lines=9> */
.L_x_23949:
        /* <DEDUP_REMOVED lines=15> */
.L_x_23955:
        /* <DEDUP_REMOVED lines=12> */
.L_x_23956:
        /* <DEDUP_REMOVED lines=43> */
.L_x_23954:
        /* <DEDUP_REMOVED lines=10> */
[----:B------:R-:W-:Y:S01]  /*2930*/  PRMT R84, R12, 0x7610, R84 ;  /* 0x000076100c547816 */ /* 0x000fe20000000054 */
[----:B------:R-:W-:Y:S06]  /*2940*/  BRA `(.L_x_23953) ;  /* 0x0000001400207947 */ /* 0x000fec0003800000 */
.L_x_23940:
        /* <DEDUP_REMOVED lines=19> */
.L_x_23959:
        /* <DEDUP_REMOVED lines=12> */
.L_x_23960:
        /* <DEDUP_REMOVED lines=43> */
.L_x_23958:
        /* <DEDUP_REMOVED lines=9> */
[----:B------:R-:W-:Y:S01]  /*2e80*/  FMUL.FTZ R40, R40, R19 ;  /* 0x0000001328287220 */ /* 0x000fe20000410000 */
[----:B------:R-:W-:-:S07]  /*2e90*/  PRMT R81, R13, 0x7610, R81 ;  /* 0x000076100d517816 */ /* 0x000fce0000000051 */
.L_x_23957:
        /* <DEDUP_REMOVED lines=15> */
.L_x_23963:
        /* <DEDUP_REMOVED lines=12> */
.L_x_23964:
        /* <DEDUP_REMOVED lines=43> */
.L_x_23962:
        /* <DEDUP_REMOVED lines=9> */
[----:B------:R-:W-:Y:S01]  /*3390*/  FMUL.FTZ R41, R41, R18 ;  /* 0x0000001229297220 */ /* 0x000fe20000410000 */
[----:B------:R-:W-:-:S07]  /*33a0*/  PRMT R82, R12, 0x7610, R82 ;  /* 0x000076100c527816 */ /* 0x000fce0000000052 */
.L_x_23961:
        /* <DEDUP_REMOVED lines=15> */
.L_x_23967:
        /* <DEDUP_REMOVED lines=12> */
.L_x_23968:
        /* <DEDUP_REMOVED lines=43> */
.L_x_23966:
        /* <DEDUP_REMOVED lines=11> */
.L_x_23965:
        /* <DEDUP_REMOVED lines=15> */
.L_x_23970:
        /* <DEDUP_REMOVED lines=12> */
.L_x_23971:
        /* <DEDUP_REMOVED lines=43> */
.L_x_23969:
        /* <DEDUP_REMOVED lines=11> */
.L_x_23953:
        /* <DEDUP_REMOVED lines=21> */
.L_x_23972:
[----:B-----5:R-:W5:Y:S01]  /*3f20*/  @P1 LDG.E.128 R4, desc[UR12][R18.64] ;  /* 0x0000000c12041981 */ /* 0x020f62000c1e1d00 */
[--C-:B------:R-:W-:Y:S02]  /*3f30*/  SHF.R.U64 R14, R62, 0x10, R63.reuse ;  /* 0x000000103e0e7819 */ /* 0x100fe4000000123f */
[----:B-1----:R-:W-:Y:S01]  /*3f40*/  SHF.R.U32.HI R12, RZ, 0x10, R63 ;  /* 0x00000010ff0c7819 */ /* 0x002fe2000001163f */
[----:B------:R1:W5:Y:S03]  /*3f50*/  @P0 LDG.E.128 R8, desc[UR12][R20.64] ;  /* 0x0000000c14080981 */ /* 0x000366000c1e1d00 */
[----:B-1----:R-:W-:Y:S01]  /*3f60*/  PRMT R20, R12, 0x5410, R14 ;  /* 0x000054100c147816 */ /* 0x002fe2000000000e */
[----:B------:R-:W-:Y:S06]  /*3f70*/  @!P0 BRA `(.L_x_23973) ;  /* 0x0000001400248947 */ /* 0x000fec0003800000 */
[----:B------:R-:W-:Y:S01]  /*3f80*/  ISETP.GT.AND P2, PT, R28, RZ, PT ;  /* 0x000000ff1c00720c */ /* 0x000fe20003f44270 */
[----:B------:R-:W-:Y:S01]  /*3f90*/  IMAD.MOV.U32 R12, RZ, RZ, R13 ;  /* 0x000000ffff0c7224 */ /* 0x000fe200078e000d */
        /* <DEDUP_REMOVED lines=18> */
.L_x_23976:
        /* <DEDUP_REMOVED lines=12> */
.L_x_23977:
        /* <DEDUP_REMOVED lines=42> */
.L_x_23975:
[----:B------:R-:W-:Y:S01]  /*4420*/  I2FP.F32.U32 R16, R15 ;  /* 0x0000000f00107245 */ /* 0x000fe20000201000 */
[----:B------:R-:W-:Y:S02]  /*4430*/  HFMA2 R13, -RZ, RZ, 0.1171875, 0 ;  /* 0x2f800000ff0d7431 */ /* 0x000fe400000001ff */
[----:B------:R-:W-:Y:S01]  /*4440*/  FMUL.FTZ R15, R4, UR17 ;  /* 0x00000011040f7c20 */ /* 0x000fe20008410000 */
        /* <DEDUP_REMOVED lines=8> */
.L_x_23974:
        /* <DEDUP_REMOVED lines=15> */
.L_x_23980:
        /* <DEDUP_REMOVED lines=12> */
.L_x_23981:
        /* <DEDUP_REMOVED lines=43> */
.L_x_23979:
[----:B------:R-:W-:Y:S01]  /*4930*/  I2FP.F32.U32 R16, R15 ;  /* 0x0000000f00107245 */ /* 0x000fe20000201000 */
[----:B------:R-:W-:Y:S02]  /*4940*/  IMAD.MOV.U32 R12, RZ, RZ, 0x2f800000 ;  /* 0x2f800000ff0c7424 */ /* 0x000fe400078e00ff */
[----:B------:R-:W-:Y:S01]  /*4950*/  FMUL.FTZ R15, R5, UR17 ;  /* 0x00000011050f7c20 */ /* 0x000fe20008410000 */
        /* <DEDUP_REMOVED lines=8> */
.L_x_23978:
        /* <DEDUP_REMOVED lines=15> */
.L_x_23984:
        /* <DEDUP_REMOVED lines=12> */
.L_x_23985:
        /* <DEDUP_REMOVED lines=43> */
.L_x_23983:
        /* <DEDUP_REMOVED lines=11> */
.L_x_23982:
        /* <DEDUP_REMOVED lines=15> */
.L_x_23988:
        /* <DEDUP_REMOVED lines=12> */
.L_x_23989:
[----:B------:R-:W-:Y:S01]  /*50a0*/  IMAD.WIDE.U32 R24, R73, -0x326172a9, RZ ;  /* 0xcd9e8d5749187825 */ /* 0x000fe200078e00ff */
[----:B0-----:R-:W-:Y:S02]  /*50b0*/  LOP3.LUT R22, R78, UR15, R17, 0x96, !PT ;  /* 0x0000000f4e167c12 */ /* 0x001fe4000f8e9611 */
        /* <DEDUP_REMOVED lines=41> */
.L_x_23987:
        /* <DEDUP_REMOVED lines=12> */
.L_x_23973:
[----:B------:R-:W-:Y:S01]  /*5410*/  IMAD.MOV.U32 R12, RZ, RZ, R13 ;  /* 0x000000ffff0c7224 */ /* 0x000fe200078e000d */
[----:B------:R-:W-:Y:S01]  /*5420*/  MOV R36, RZ ;  /* 0x000000ff00247202 */ /* 0x000fe20000000f00 */
        /* <DEDUP_REMOVED lines=17> */
.L_x_23992:
        /* <DEDUP_REMOVED lines=12> */
.L_x_23993:
        /* <DEDUP_REMOVED lines=42> */
.L_x_23991:
        /* <DEDUP_REMOVED lines=11> */
.L_x_23990:
        /* <DEDUP_REMOVED lines=15> */
.L_x_23996:
        /* <DEDUP_REMOVED lines=12> */
.L_x_23997:
        /* <DEDUP_REMOVED lines=43> */
.L_x_23995:
        /* <DEDUP_REMOVED lines=11> */
.L_x_23994:
        /* <DEDUP_REMOVED lines=15> */
.L_x_24000:
        /* <DEDUP_REMOVED lines=12> */
.L_x_24001:
        /* <DEDUP_REMOVED lines=43> */
.L_x_23999:
        /* <DEDUP_REMOVED lines=11> */
.L_x_23998:
        /* <DEDUP_REMOVED lines=15> */
.L_x_24003:
        /* <DEDUP_REMOVED lines=12> */
.L_x_24004:
        /* <DEDUP_REMOVED lines=43> */
.L_x_24002:
        /* <DEDUP_REMOVED lines=11> */
.L_x_23986:
[C---:B------:R-:W-:Y:S01]  /*6880*/  IADD3 R12, PT, PT, R71.reuse, 0x80, RZ ;  /* 0x00000080470c7810 */ /* 0x040fe20007ffe0ff */
[----:B------:R-:W1:Y:S01]  /*6890*/  @P1 LDC.64 R18, c[0x0][0x390] ;  /* 0x0000e400ff121b82 */ /* 0x000e620000000a00 */
[----:B------:R-:W-:Y:S02]  /*68a0*/  @P1 VIADD R16, R70, 0x100 ;  /* 0x0000010046101836 */ /* 0x000fe40000000000 */
[----:B------:R-:W-:Y:S02]  /*68b0*/  @P0 VIADD R15, R71, 0x100 ;  /* 0x00000100470f0836 */ /* 0x000fe40000000000 */
[----:B0-----:R-:W-:-:S03]  /*68c0*/  IMAD.WIDE.U32 R22, R12, 0x10, R104 ;  /* 0x000000100c167825 */ /* 0x001fc600078e0068 */
[----:B------:R-:W0:Y:S02]  /*68d0*/  @P0 LDC.64 R20, c[0x0][0x3a0] ;  /* 0x0000e800ff140b82 */ /* 0x000e240000000a00 */
[----:B------:R2:W-:Y:S01]  /*68e0*/  STG.E.128 desc[UR12][R22.64], R36 ;  /* 0x0000002416007986 */ /* 0x0005e2000c101d0c */
[----:B-1----:R-:W-:-:S04]  /*68f0*/  @P1 IMAD.WIDE.U32 R18, R16, 0x10, R18 ;  /* 0x0000001010121825 */ /* 0x002fc800078e0012 */
[----:B0-----:R-:W-:Y:S01]  /*6900*/  @P0 IMAD.WIDE.U32 R20, R15, 0x10, R20 ;  /* 0x000000100f140825 */ /* 0x001fe200078e0014 */
[----:B--2---:R-:W-:Y:S06]  /*6910*/  @!P1 BRA `(.L_x_24005) ;  /* 0x0000000000309947 */ /* 0x004fec0003800000 */
[----:B------:R-:W0:Y:S01]  /*6920*/  LDC.64 R22, c[0x0][0x3b0] ;  /* 0x0000ec00ff167b82 */ /* 0x000e220000000a00 */
[----:B------:R-:W-:Y:S02]  /*6930*/  SHF.L.U32 R12, R83, 0x10, RZ ;  /* 0x00000010530c7819 */ /* 0x000fe400000006ff */
[----:B------:R-:W-:Y:S02]  /*6940*/  LOP3.LUT R16, R84, 0xffff, RZ, 0xc0, !PT ;  /* 0x0000ffff54107812 */ /* 0x000fe400078ec0ff */
[----:B------:R-:W-:Y:S02]  /*6950*/  LOP3.LUT R12, R12, 0xff0000, RZ, 0xc0, !PT ;  /* 0x00ff00000c0c7812 */ /* 0x000fe400078ec0ff */
[----:B------:R-:W-:-:S03]  /*6960*/  LOP3.LUT R15, R82, 0xff, RZ, 0xc0, !PT ;  /* 0x000000ff520f7812 */ /* 0x000fc600078ec0ff */
[----:B------:R-:W-:Y:S02]  /*6970*/  IMAD R12, R16, 0x1000000, R12 ;  /* 0x01000000100c7824 */ /* 0x000fe400078e020c */
[----:B------:R-:W-:-:S03]  /*6980*/  VIADD R16, R70, 0x80 ;  /* 0x0000008046107836 */ /* 0x000fc60000000000 */
[----:B------:R-:W-:Y:S02]  /*6990*/  LEA R15, R15, R12, 0x8 ;  /* 0x0000000c0f0f7211 */ /* 0x000fe400078e40ff */
[----:B------:R-:W-:-:S05]  /*69a0*/  LOP3.LUT R12, R81, 0xff, RZ, 0xc0, !PT ;  /* 0x000000ff510c7812 */ /* 0x000fca00078ec0ff */
[----:B------:R-:W-:Y:S02]  /*69b0*/  IMAD.IADD R12, R15, 0x1, R12 ;  /* 0x000000010f0c7824 */ /* 0x000fe400078e020c */
[----:B0-----:R-:W-:-:S05]  /*69c0*/  IMAD.WIDE.U32 R16, R16, 0x4, R22 ;  /* 0x0000000410107825 */ /* 0x001fca00078e0016 */
[----:B------:R0:W-:Y:S02]  /*69d0*/  STG.E desc[UR12][R16.64], R12 ;  /* 0x0000000c10007986 */ /* 0x0001e4000c10190c */
.L_x_24005:
[----:B-----5:R1:W5:Y:S04]  /*69e0*/  @P1 LDG.E.128 R4, desc[UR12][R18.64] ;  /* 0x0000000c12041981 */ /* 0x020368000c1e1d00 */
[----:B------:R1:W5:Y:S01]  /*69f0*/  @P0 LDG.E.128 R8, desc[UR12][R20.64] ;  /* 0x0000000c14080981 */ /* 0x000362000c1e1d00 */
[--C-:B------:R-:W-:Y:S02]  /*6a00*/  SHF.R.U64 R15, R60, 0x10, R61.reuse ;  /* 0x000000103c0f7819 */ /* 0x100fe4000000123d */
[----:B0-----:R-:W-:-:S04]  /*6a10*/  SHF.R.U32.HI R12, RZ, 0x10, R61 ;  /* 0x00000010ff0c7819 */ /* 0x001fc8000001163d */
[----:B------:R-:W-:Y:S01]  /*6a20*/  PRMT R17, R12, 0x5410, R15 ;  /* 0x000054100c117816 */ /* 0x000fe2000000000f */
        /* <DEDUP_REMOVED lines=21> */
.L_x_24009:
        /* <DEDUP_REMOVED lines=12> */
.L_x_24010:
        /* <DEDUP_REMOVED lines=43> */
.L_x_24008:
[----:B------:R-:W-:Y:S01]  /*6ef0*/  I2FP.F32.U32 R16, R16 ;  /* 0x0000001000107245 */ /* 0x000fe20000201000 */
[----:B------:R-:W-:Y:S02]  /*6f00*/  IMAD.MOV.U32 R13, RZ, RZ, 0x2f800000 ;  /* 0x2f800000ff0d7424 */ /* 0x000fe400078e00ff */
        /* <DEDUP_REMOVED lines=9> */
.L_x_24007:
        /* <DEDUP_REMOVED lines=15> */
.L_x_24013:
        /* <DEDUP_REMOVED lines=12> */
.L_x_24014:
        /* <DEDUP_REMOVED lines=43> */
.L_x_24012:
[----:B------:R-:W-:Y:S01]  /*7400*/  I2FP.F32.U32 R16, R14 ;  /* 0x0000000e00107245 */ /* 0x000fe20000201000 */
[----:B------:R-:W-:Y:S02]  /*7410*/  HFMA2 R12, -RZ, RZ, 0.1171875, 0 ;  /* 0x2f800000ff0c7431 */ /* 0x000fe400000001ff */
        /* <DEDUP_REMOVED lines=9> */
.L_x_24011:
        /* <DEDUP_REMOVED lines=15> */
.L_x_24017:
        /* <DEDUP_REMOVED lines=12> */
.L_x_24018:
        /* <DEDUP_REMOVED lines=43> */
.L_x_24016:
        /* <DEDUP_REMOVED lines=11> */
.L_x_24015:
        /* <DEDUP_REMOVED lines=15> */
.L_x_24021:
        /* <DEDUP_REMOVED lines=12> */
.L_x_24022:
        /* <DEDUP_REMOVED lines=43> */
.L_x_24020:
        /* <DEDUP_REMOVED lines=12> */
.L_x_24006:
        /* <DEDUP_REMOVED lines=19> */
.L_x_24025:
        /* <DEDUP_REMOVED lines=12> */
.L_x_24026:
        /* <DEDUP_REMOVED lines=43> */
.L_x_24024:
        /* <DEDUP_REMOVED lines=11> */
.L_x_24023:
        /* <DEDUP_REMOVED lines=15> */
.L_x_24029:
        /* <DEDUP_REMOVED lines=12> */
.L_x_24030:
        /* <DEDUP_REMOVED lines=43> */
.L_x_24028:
        /* <DEDUP_REMOVED lines=11> */
.L_x_24027:
        /* <DEDUP_REMOVED lines=15> */
.L_x_24033:
        /* <DEDUP_REMOVED lines=12> */
.L_x_24034:
        /* <DEDUP_REMOVED lines=43> */
.L_x_24032:
        /* <DEDUP_REMOVED lines=11> */
.L_x_24031:
        /* <DEDUP_REMOVED lines=15> */
.L_x_24036:
        /* <DEDUP_REMOVED lines=12> */
.L_x_24037:
        /* <DEDUP_REMOVED lines=43> */
.L_x_24035:
        /* <DEDUP_REMOVED lines=11> */
.L_x_24019:
[C---:B------:R-:W-:Y:S01]  /*9360*/  VIADD R12, R71.reuse, 0x100 ;  /* 0x00000100470c7836 */ /* 0x040fe20000000000 */
[----:B-1----:R-:W0:Y:S01]  /*9370*/  @P1 LDC.64 R18, c[0x0][0x390] ;  /* 0x0000e400ff121b82 */ /* 0x002e220000000a00 */
        /* <DEDUP_REMOVED lines=8> */
[----:B------:R-:W0:Y:S01]  /*9400*/  LDC.64 R22, c[0x0][0x3b0] ;  /* 0x0000ec00ff167b82 */ /* 0x000e220000000a00 */
[----:B------:R-:W-:Y:S01]  /*9410*/  IMAD.U32 R12, R83, 0x10000, RZ ;  /* 0x00010000530c7824 */ /* 0x000fe200078e00ff */
[----:B------:R-:W-:Y:S02]  /*9420*/  LOP3.LUT R16, R84, 0xffff, RZ, 0xc0, !PT ;  /* 0x0000ffff54107812 */ /* 0x000fe400078ec0ff */
[----:B------:R-:W-:Y:S02]  /*9430*/  LOP3.LUT R14, R82, 0xff, RZ, 0xc0, !PT ;  /* 0x000000ff520e7812 */ /* 0x000fe400078ec0ff */
[----:B------:R-:W-:-:S04]  /*9440*/  LOP3.LUT R12, R12, 0xff0000, RZ, 0xc0, !PT ;  /* 0x00ff00000c0c7812 */ /* 0x000fc800078ec0ff */
[----:B------:R-:W-:Y:S01]  /*9450*/  LEA R12, R16, R12, 0x18 ;  /* 0x0000000c100c7211 */ /* 0x000fe200078ec0ff */
[----:B------:R-:W-:-:S04]  /*9460*/  VIADD R16, R70, 0x100 ;  /* 0x0000010046107836 */ /* 0x000fc80000000000 */
[----:B------:R-:W-:Y:S01]  /*9470*/  IMAD R14, R14, 0x100, R12 ;  /* 0x000001000e0e7824 */ /* 0x000fe200078e020c */
[----:B------:R-:W-:-:S04]  /*9480*/  LOP3.LUT R12, R81, 0xff, RZ, 0xc0, !PT ;  /* 0x000000ff510c7812 */ /* 0x000fc800078ec0ff */
[----:B------:R-:W-:Y:S01]  /*9490*/  IADD3 R12, PT, PT, R14, R12, RZ ;  /* 0x0000000c0e0c7210 */ /* 0x000fe20007ffe0ff */
[----:B0-----:R-:W-:-:S05]  /*94a0*/  IMAD.WIDE.U32 R16, R16, 0x4, R22 ;  /* 0x0000000410107825 */ /* 0x001fca00078e0016 */
[----:B------:R0:W-:Y:S02]  /*94b0*/  STG.E desc[UR12][R16.64], R12 ;  /* 0x0000000c10007986 */ /* 0x0001e4000c10190c */
.L_x_24038:
[--C-:B------:R-:W-:Y:S01]  /*94c0*/  SHF.R.U64 R14, R58, 0x10, R59.reuse ;  /* 0x000000103a0e7819 */ /* 0x100fe2000000123b */
[----:B-----5:R1:W5:Y:S01]  /*94d0*/  @P1 LDG.E.128 R4, desc[UR12][R18.64] ;  /* 0x0000000c12041981 */ /* 0x020362000c1e1d00 */
[----:B0-----:R-:W-:-:S03]  /*94e0*/  SHF.R.U32.HI R12, RZ, 0x10, R59 ;  /* 0x00000010ff0c7819 */ /* 0x001fc6000001163b */
[----:B------:R0:W5:Y:S01]  /*94f0*/  @P0 LDG.E.128 R8, desc[UR12][R20.64] ;  /* 0x0000000c14080981 */ /* 0x000162000c1e1d00 */
[----:B-1----:R-:W-:Y:S02]  /*9500*/  PRMT R18, R14, 0x7610, R18 ;  /* 0x000076100e127816 */ /* 0x002fe40000000012 */
[----:B0-----:R-:W-:Y:S01]  /*9510*/  PRMT R20, R12, 0x7610, R20 ;  /* 0x000076100c147816 */ /* 0x001fe20000000014 */
[----:B------:R-:W-:Y:S06]  /*9520*/  @!P0 BRA `(.L_x_24039) ;  /* 0x0000001400288947 */ /* 0x000fec0003800000 */
[----:B------:R-:W-:Y:S01]  /*9530*/  ISETP.GT.AND P2, PT, R28, RZ, PT ;  /* 0x000000ff1c00720c */ /* 0x000fe20003f44270 */
[----:B------:R-:W-:Y:S01]  /*9540*/  IMAD.MOV.U32 R14, RZ, RZ, R13 ;  /* 0x000000ffff0e7224 */ /* 0x000fe200078e000d */
        /* <DEDUP_REMOVED lines=18> */
.L_x_24042:
        /* <DEDUP_REMOVED lines=12> */
.L_x_24043:
        /* <DEDUP_REMOVED lines=43> */
.L_x_24041:
[----:B------:R-:W-:Y:S01]  /*99e0*/  I2FP.F32.U32 R13, R12 ;  /* 0x0000000c000d7245 */ /* 0x000fe20000201000 */
[----:B------:R-:W-:Y:S02]  /*99f0*/  IMAD.MOV.U32 R12, RZ, RZ, 0x2f800000 ;  /* 0x2f800000ff0c7424 */ /* 0x000fe400078e00ff */
[----:B------:R-:W-:Y:S02]  /*9a00*/  FMUL.FTZ R15, R4, UR17 ;  /* 0x00000011040f7c20 */ /* 0x000fe40008410000 */
[----:B------:R-:W-:Y:S02]  /*9a10*/  FFMA.FTZ R12, R13, R12, 1.1641532182693481445e-10 ;  /* 0x2f0000000d0c7423 */ /* 0x000fe4000001000c */
[----:B------:R-:W-:-:S03]  /*9a20*/  FMUL.FTZ R15, R15, UR16 ;  /* 0x000000100f0f7c20 */ /* 0x000fc60008410000 */
[----:B------:R-:W-:Y:S01]  /*9a30*/  FSETP.GTU.FTZ.AND P3, PT, R12, UR23, PT ;  /* 0x000000170c007c0b */ /* 0x000fe2000bf7c000 */
[----:B------:R-:W-:-:S03]  /*9a40*/  HADD2.F32 R12, -RZ, R113.H0_H0 ;  /* 0x20000071ff0c7230 */ /* 0x000fc60000004100 */
[----:B------:R-:W-:Y:S02]  /*9a50*/  FSEL R15, R15, RZ, !P3 ;  /* 0x000000ff0f0f7208 */ /* 0x000fe40005800000 */
[----:B------:R-:W-:-:S03]  /*9a60*/  SEL R13, RZ, 0x1, P3 ;  /* 0x00000001ff0d7807 */ /* 0x000fc60001800000 */
[----:B------:R-:W-:Y:S01]  /*9a70*/  FFMA.FTZ R12, R15, R12, R8 ;  /* 0x0000000c0f0c7223 */ /* 0x000fe20000010008 */
[----:B------:R-:W-:-:S07]  /*9a80*/  PRMT R81, R13, 0x7610, R81 ;  /* 0x000076100d517816 */ /* 0x000fce0000000051 */
.L_x_24040:
        /* <DEDUP_REMOVED lines=15> */
.L_x_24046:
        /* <DEDUP_REMOVED lines=12> */
.L_x_24047:
        /* <DEDUP_REMOVED lines=41> */
[----:B------:R-:W-:Y:S02]  /*9ed0*/  HFMA2 R15, -RZ, RZ, 0, 0 ;  /* 0x00000000ff0f7431 */ /* 0x000fe400000001ff */
[----:B------:R-:W-:-:S07]  /*9ee0*/  IMAD.MOV.U32 R19, RZ, RZ, R14 ;  /* 0x000000ffff137224 */ /* 0x000fce00078e000e */
.L_x_24045:
        /* <DEDUP_REMOVED lines=11> */
.L_x_24044:
        /* <DEDUP_REMOVED lines=15> */
.L_x_24050:
        /* <DEDUP_REMOVED lines=12> */
.L_x_24051:
        /* <DEDUP_REMOVED lines=43> */
.L_x_24049:
[----:B------:R-:W-:Y:S01]  /*a400*/  I2FP.F32.U32 R15, R14 ;  /* 0x0000000e000f7245 */ /* 0x000fe20000201000 */
[----:B------:R-:W-:Y:S02]  /*a410*/  IMAD.MOV.U32 R14, RZ, RZ, 0x2f800000 ;  /* 0x2f800000ff0e7424 */ /* 0x000fe400078e00ff */
[----:B------:R-:W-:Y:S02]  /*a420*/  FMUL.FTZ R17, R6, UR17 ;  /* 0x0000001106117c20 */ /* 0x000fe40008410000 */
[----:B------:R-:W-:Y:S02]  /*a430*/  FFMA.FTZ R14, R15, R14, 1.1641532182693481445e-10 ;  /* 0x2f0000000f0e7423 */ /* 0x000fe4000001000e */
[----:B------:R-:W-:-:S03]  /*a440*/  FMUL.FTZ R17, R17, UR16 ;  /* 0x0000001011117c20 */ /* 0x000fc60008410000 */
[----:B------:R-:W-:Y:S01]  /*a450*/  FSETP.GTU.FTZ.AND P3, PT, R14, UR23, PT ;  /* 0x000000170e007c0b */ /* 0x000fe2000bf7c000 */
[----:B------:R-:W-:-:S03]  /*a460*/  HADD2.F32 R14, -RZ, R113.H1_H1 ;  /* 0x30000071ff0e7230 */ /* 0x000fc60000004100 */
[----:B------:R-:W-:Y:S02]  /*a470*/  FSEL R17, R17, RZ, !P3 ;  /* 0x000000ff11117208 */ /* 0x000fe40005800000 */
[----:B------:R-:W-:-:S03]  /*a480*/  SEL R15, RZ, 0x1, P3 ;  /* 0x00000001ff0f7807 */ /* 0x000fc60001800000 */
[----:B------:R-:W-:Y:S01]  /*a490*/  FFMA.FTZ R14, R17, R14, R10 ;  /* 0x0000000e110e7223 */ /* 0x000fe2000001000a */
[----:B------:R-:W-:-:S07]  /*a4a0*/  PRMT R83, R15, 0x7610, R83 ;  /* 0x000076100f537816 */ /* 0x000fce0000000053 */
.L_x_24048:
        /* <DEDUP_REMOVED lines=15> */
.L_x_24054:
        /* <DEDUP_REMOVED lines=12> */
.L_x_24055:
        /* <DEDUP_REMOVED lines=43> */
.L_x_24053:
        /* <DEDUP_REMOVED lines=10> */
[----:B------:R-:W-:Y:S01]  /*a9b0*/  PRMT R84, R16, 0x7610, R84 ;  /* 0x0000761010547816 */ /* 0x000fe20000000054 */
[----:B------:R-:W-:Y:S06]  /*a9c0*/  BRA `(.L_x_24052) ;  /* 0x0000001400207947 */ /* 0x000fec0003800000 */
.L_x_24039:
        /* <DEDUP_REMOVED lines=19> */
.L_x_24058:
        /* <DEDUP_REMOVED lines=12> */
.L_x_24059:
        /* <DEDUP_REMOVED lines=43> */
.L_x_24057:
[----:B------:R-:W-:Y:S01]  /*ae70*/  I2FP.F32.U32 R13, R12 ;  /* 0x0000000c000d7245 */ /* 0x000fe20000201000 */
[----:B------:R-:W-:Y:S02]  /*ae80*/  IMAD.MOV.U32 R12, RZ, RZ, 0x2f800000 ;  /* 0x2f800000ff0c7424 */ /* 0x000fe400078e00ff */
[----:B-----5:R-:W-:Y:S02]  /*ae90*/  FMUL.FTZ R15, R4, UR17 ;  /* 0x00000011040f7c20 */ /* 0x020fe40008410000 */
[----:B------:R-:W-:Y:S02]  /*aea0*/  FFMA.FTZ R12, R13, R12, 1.1641532182693481445e-10 ;  /* 0x2f0000000d0c7423 */ /* 0x000fe4000001000c */
[----:B------:R-:W-:-:S03]  /*aeb0*/  FMUL.FTZ R15, R15, UR16 ;  /* 0x000000100f0f7c20 */ /* 0x000fc60008410000 */
[----:B------:R-:W-:Y:S01]  /*aec0*/  FSETP.GTU.FTZ.AND P2, PT, R12, UR23, PT ;  /* 0x000000170c007c0b */ /* 0x000fe2000bf5c000 */
[----:B------:R-:W-:-:S03]  /*aed0*/  HADD2.F32 R12, -RZ, R113.H0_H0 ;  /* 0x20000071ff0c7230 */ /* 0x000fc60000004100 */
[----:B------:R-:W-:Y:S02]  /*aee0*/  FSEL R15, R15, RZ, !P2 ;  /* 0x000000ff0f0f7208 */ /* 0x000fe40005000000 */
[----:B------:R-:W-:-:S03]  /*aef0*/  SEL R13, RZ, 0x1, P2 ;  /* 0x00000001ff0d7807 */ /* 0x000fc60001000000 */
[----:B------:R-:W-:Y:S01]  /*af00*/  FMUL.FTZ R12, R12, R15 ;  /* 0x0000000f0c0c7220 */ /* 0x000fe20000410000 */
[----:B------:R-:W-:-:S07]  /*af10*/  PRMT R81, R13, 0x7610, R81 ;  /* 0x000076100d517816 */ /* 0x000fce0000000051 */
.L_x_24056:
        /* <DEDUP_REMOVED lines=15> */
.L_x_24062:
        /* <DEDUP_REMOVED lines=12> */
.L_x_24063:
        /* <DEDUP_REMOVED lines=43> */
.L_x_24061:
        /* <DEDUP_REMOVED lines=11> */
.L_x_24060:
        /* <DEDUP_REMOVED lines=15> */
.L_x_24066:
        /* <DEDUP_REMOVED lines=12> */
.L_x_24067:
        /* <DEDUP_REMOVED lines=43> */
.L_x_24065:
[----:B------:R-:W-:Y:S01]  /*b890*/  I2FP.F32.U32 R15, R14 ;  /* 0x0000000e000f7245 */ /* 0x000fe20000201000 */
[----:B------:R-:W-:Y:S02]  /*b8a0*/  IMAD.MOV.U32 R14, RZ, RZ, 0x2f800000 ;  /* 0x2f800000ff0e7424 */ /* 0x000fe400078e00ff */
[----:B-----5:R-:W-:Y:S02]  /*b8b0*/  FMUL.FTZ R17, R6, UR17 ;  /* 0x0000001106117c20 */ /* 0x020fe40008410000 */
[----:B------:R-:W-:Y:S02]  /*b8c0*/  FFMA.FTZ R14, R15, R14, 1.1641532182693481445e-10 ;  /* 0x2f0000000f0e7423 */ /* 0x000fe4000001000e */
[----:B------:R-:W-:-:S03]  /*b8d0*/  FMUL.FTZ R17, R17, UR16 ;  /* 0x0000001011117c20 */ /* 0x000fc60008410000 */
[----:B------:R-:W-:Y:S01]  /*b8e0*/  FSETP.GTU.FTZ.AND P2, PT, R14, UR23, PT ;  /* 0x000000170e007c0b */ /* 0x000fe2000bf5c000 */
[----:B------:R-:W-:-:S03]  /*b8f0*/  HADD2.F32 R14, -RZ, R113.H1_H1 ;  /* 0x30000071ff0e7230 */ /* 0x000fc60000004100 */
[----:B------:R-:W-:Y:S02]  /*b900*/  FSEL R17, R17, RZ, !P2 ;  /* 0x000000ff11117208 */ /* 0x000fe40005000000 */
[----:B------:R-:W-:-:S03]  /*b910*/  SEL R15, RZ, 0x1, P2 ;  /* 0x00000001ff0f7807 */ /* 0x000fc60001000000 */
[----:B------:R-:W-:Y:S01]  /*b920*/  FMUL.FTZ R14, R14, R17 ;  /* 0x000000110e0e7220 */ /* 0x000fe20000410000 */
[----:B------:R-:W-:-:S07]  /*b930*/  PRMT R83, R15, 0x7610, R83 ;  /* 0x000076100f537816 */ /* 0x000fce0000000053 */
.L_x_24064:
        /* <DEDUP_REMOVED lines=15> */
.L_x_24069:
        /* <DEDUP_REMOVED lines=12> */
.L_x_24070:
        /* <DEDUP_REMOVED lines=43> */
.L_x_24068:
        /* <DEDUP_REMOVED lines=11> */
.L_x_24052:
        /* <DEDUP_REMOVED lines=16> */
[----:B------:R-:W-:-:S03]  /*bf50*/  VIADD R20, R70, 0x180 ;  /* 0x0000018046147836 */ /* 0x000fc60000000000 */
[----:B------:R-:W-:Y:S02]  /*bf60*/  LEA R18, R18, R16, 0x8 ;  /* 0x0000001012127211 */ /* 0x000fe400078e40ff */
[----:B------:R-:W-:-:S05]  /*bf70*/  LOP3.LUT R16, R81, 0xff, RZ, 0xc0, !PT ;  /* 0x000000ff51107812 */ /* 0x000fca00078ec0ff */
[----:B------:R-:W-:Y:S02]  /*bf80*/  IMAD.IADD R16, R18, 0x1, R16 ;  /* 0x0000000112107824 */ /* 0x000fe400078e0210 */
[----:B0-----:R-:W-:-:S05]  /*bf90*/  IMAD.WIDE.U32 R20, R20, 0x4, R26 ;  /* 0x0000000414147825 */ /* 0x001fca00078e001a */
[----:B------:R0:W-:Y:S02]  /*bfa0*/  STG.E desc[UR12][R20.64], R16 ;  /* 0x0000001014007986 */ /* 0x0001e4000c10190c */
.L_x_24071:
[----:B-----5:R1:W5:Y:S04]  /*bfb0*/  @P1 LDG.E.128 R4, desc[UR12][R22.64] ;  /* 0x0000000c16041981 */ /* 0x020368000c1e1d00 */
[----:B------:R1:W5:Y:S01]  /*bfc0*/  @P0 LDG.E.128 R8, desc[UR12][R24.64] ;  /* 0x0000000c18080981 */ /* 0x000362000c1e1d00 */
[----:B------:R-:W-:Y:S05]  /*bfd0*/  @!P0 BRA `(.L_x_24072) ;  /* 0x0000001400288947 */ /* 0x000fea0003800000 */
[----:B------:R-:W-:Y:S01]  /*bfe0*/  ISETP.GT.AND P2, PT, R28, RZ, PT ;  /* 0x000000ff1c00720c */ /* 0x000fe20003f44270 */
[----:B-1----:R-:W-:Y:S01]  /*bff0*/  IMAD.MOV.U32 R23, RZ, RZ, R19 ;  /* 0x000000ffff177224 */ /* 0x002fe200078e0013 */
[----:B------:R-:W-:Y:S02]  /*c000*/  MOV R18, R17 ;  /* 0x0000001100127202 */ /* 0x000fe40000000f00 */
[----:B0----5:R-:W-:-:S09]  /*c010*/  MOV R16, R8 ;  /* 0x0000000800107202 */ /* 0x021fd20000000f00 */
        /* <DEDUP_REMOVED lines=16> */
.L_x_24075:
        /* <DEDUP_REMOVED lines=12> */
.L_x_24076:
        /* <DEDUP_REMOVED lines=43> */
.L_x_24074:
        /* <DEDUP_REMOVED lines=11> */
.L_x_24073:
        /* <DEDUP_REMOVED lines=15> */
.L_x_24079:
        /* <DEDUP_REMOVED lines=12> */
.L_x_24080:
        /* <DEDUP_REMOVED lines=43> */
.L_x_24078:
        /* <DEDUP_REMOVED lines=11> */
.L_x_24077:
        /* <DEDUP_REMOVED lines=15> */
.L_x_24083:
        /* <DEDUP_REMOVED lines=12> */
.L_x_24084:
        /* <DEDUP_REMOVED lines=43> */
.L_x_24082:
        /* <DEDUP_REMOVED lines=11> */
.L_x_24081:
        /* <DEDUP_REMOVED lines=15> */
.L_x_24087:
        /* <DEDUP_REMOVED lines=12> */
.L_x_24088:
        /* <DEDUP_REMOVED lines=43> */
.L_x_24086:
        /* <DEDUP_REMOVED lines=12> */
.L_x_24072:
[----:B0-----:R-:W-:Y:S01]  /*d480*/  HFMA2 R16, -RZ, RZ, 0, 0 ;  /* 0x00000000ff107431 */ /* 0x001fe200000001ff */
[----:B------:R-:W-:Y:S01]  /*d490*/  MOV R18, R17 ;  /* 0x0000001100127202 */ /* 0x000fe20000000f00 */
[----:B-1----:R-:W-:Y:S01]  /*d4a0*/  IMAD.MOV.U32 R23, RZ, RZ, R19 ;  /* 0x000000ffff177224 */ /* 0x002fe200078e0013 */
        /* <DEDUP_REMOVED lines=16> */
.L_x_24091:
        /* <DEDUP_REMOVED lines=12> */
.L_x_24092:
        /* <DEDUP_REMOVED lines=43> */
.L_x_24090:
        /* <DEDUP_REMOVED lines=11> */
.L_x_24089:
        /* <DEDUP_REMOVED lines=15> */
.L_x_24095:
        /* <DEDUP_REMOVED lines=12> */
.L_x_24096:
        /* <DEDUP_REMOVED lines=43> */
.L_x_24094:
        /* <DEDUP_REMOVED lines=11> */
.L_x_24093:
        /* <DEDUP_REMOVED lines=15> */
.L_x_24099:
        /* <DEDUP_REMOVED lines=12> */
.L_x_24100:
        /* <DEDUP_REMOVED lines=43> */
.L_x_24098:
        /* <DEDUP_REMOVED lines=11> */
.L_x_24097:
        /* <DEDUP_REMOVED lines=15> */
.L_x_24102:
        /* <DEDUP_REMOVED lines=12> */
.L_x_24103:
        /* <DEDUP_REMOVED lines=43> */
.L_x_24101:
        /* <DEDUP_REMOVED lines=11> */
.L_x_24085:
        /* <DEDUP_REMOVED lines=11> */
[----:B------:R-:W-:Y:S01]  /*e9b0*/  VIADD R22, R70, 0x200 ;  /* 0x0000020046167836 */ /* 0x000fe20000000000 */
[----:B------:R-:W-:-:S04]  /*e9c0*/  SHF.L.U32 R20, R83, 0x10, RZ ;  /* 0x0000001053147819 */ /* 0x000fc800000006ff */
[----:B------:R-:W-:Y:S01]  /*e9d0*/  LOP3.LUT R20, R20, 0xff0000, RZ, 0xc0, !PT ;  /* 0x00ff000014147812 */ /* 0x000fe200078ec0ff */
[----:B0-----:R-:W-:Y:S01]  /*e9e0*/  IMAD.WIDE.U32 R30, R22, 0x4, R30 ;  /* 0x00000004161e7825 */ /* 0x001fe200078e001e */
[----:B------:R-:W-:-:S05]  /*e9f0*/  LOP3.LUT R22, R84, 0xffff, RZ, 0xc0, !PT ;  /* 0x0000ffff54167812 */ /* 0x000fca00078ec0ff */
[----:B------:R-:W-:Y:S01]  /*ea00*/  IMAD R20, R22, 0x1000000, R20 ;  /* 0x0100000016147824 */ /* 0x000fe200078e0214 */
[----:B------:R-:W-:-:S04]  /*ea10*/  LOP3.LUT R22, R82, 0xff, RZ, 0xc0, !PT ;  /* 0x000000ff52167812 */ /* 0x000fc800078ec0ff */
[----:B------:R-:W-:Y:S02]  /*ea20*/  LEA R22, R22, R20, 0x8 ;  /* 0x0000001416167211 */ /* 0x000fe400078e40ff */
[----:B------:R-:W-:-:S05]  /*ea30*/  LOP3.LUT R20, R81, 0xff, RZ, 0xc0, !PT ;  /* 0x000000ff51147812 */ /* 0x000fca00078ec0ff */
[----:B------:R-:W-:-:S05]  /*ea40*/  IMAD.IADD R20, R22, 0x1, R20 ;  /* 0x0000000116147824 */ /* 0x000fca00078e0214 */
[----:B------:R0:W-:Y:S02]  /*ea50*/  STG.E desc[UR12][R30.64], R20 ;  /* 0x000000141e007986 */ /* 0x0001e4000c10190c */
.L_x_24104:
        /* <DEDUP_REMOVED lines=23> */
.L_x_24108:
        /* <DEDUP_REMOVED lines=12> */
.L_x_24109:
        /* <DEDUP_REMOVED lines=43> */
.L_x_24107:
        /* <DEDUP_REMOVED lines=11> */
.L_x_24106:
        /* <DEDUP_REMOVED lines=15> */
.L_x_24112:
        /* <DEDUP_REMOVED lines=12> */
.L_x_24113:
        /* <DEDUP_REMOVED lines=43> */
.L_x_24111:
        /* <DEDUP_REMOVED lines=11> */
.L_x_24110:
        /* <DEDUP_REMOVED lines=15> */
.L_x_24116:
        /* <DEDUP_REMOVED lines=12> */
.L_x_24117:
        /* <DEDUP_REMOVED lines=43> */
.L_x_24115:
        /* <DEDUP_REMOVED lines=11> */
.L_x_24114:
        /* <DEDUP_REMOVED lines=15> */
.L_x_24120:
        /* <DEDUP_REMOVED lines=12> */
.L_x_24121:
        /* <DEDUP_REMOVED lines=43> */
.L_x_24119:
        /* <DEDUP_REMOVED lines=10> */
[----:B------:R-:W-:Y:S01]  /*ff10*/  PRMT R84, R24, 0x7610, R84 ;  /* 0x0000761018547816 */ /* 0x000fe20000000054 */
[----:B------:R-:W-:Y:S06]  /*ff20*/  BRA `(.L_x_24118) ;  /* 0x0000001400207947 */ /* 0x000fec0003800000 */
.L_x_24105:
        /* <DEDUP_REMOVED lines=19> */
.L_x_24124:
        /* <DEDUP_REMOVED lines=12> */
.L_x_24125:
        /* <DEDUP_REMOVED lines=43> */
.L_x_24123:
        /* <DEDUP_REMOVED lines=11> */
.L_x_24122:
        /* <DEDUP_REMOVED lines=15> */
.L_x_24128:
        /* <DEDUP_REMOVED lines=12> */
.L_x_24129:
        /* <DEDUP_REMOVED lines=43> */
.L_x_24127:
        /* <DEDUP_REMOVED lines=11> */
.L_x_24126:
        /* <DEDUP_REMOVED lines=15> */
.L_x_24132:
        /* <DEDUP_REMOVED lines=12> */
.L_x_24133:
        /* <DEDUP_REMOVED lines=43> */
.L_x_24131:
        /* <DEDUP_REMOVED lines=11> */
.L_x_24130:
        /* <DEDUP_REMOVED lines=15> */
.L_x_24135:
        /* <DEDUP_REMOVED lines=12> */
.L_x_24136:
        /* <DEDUP_REMOVED lines=43> */
.L_x_24134:
        /* <DEDUP_REMOVED lines=11> */
.L_x_24118:
[----:B------:R-:W-:Y:S01]  /*113b0*/  IADD3 R24, PT, PT, R71, 0x280, RZ ;  /* 0x0000028047187810 */ /* 0x000fe20007ffe0ff */
[----:B------:R-:W0:Y:S01]  /*113c0*/  @P1 LDC.64 R30, c[0x0][0x390] ;  /* 0x0000e400ff1e1b82 */ /* 0x000e220000000a00 */
[----:B------:R-:W-:-:S03]  /*113d0*/  @P1 VIADD R26, R70, 0x300 ;  /* 0x00000300461a1836 */ /* 0x000fc60000000000 */
[----:B------:R-:W-:Y:S01]  /*113e0*/  IMAD.WIDE.U32 R124, R24, 0x10, R104 ;  /* 0x00000010187c7825 */ /* 0x000fe200078e0068 */
[----:B------:R-:W-:-:S03]  /*113f0*/  @P0 IADD3 R24, PT, PT, R71, 0x300, RZ ;  /* 0x0000030047180810 */ /* 0x000fc60007ffe0ff */
[----:B------:R-:W1:Y:S01]  /*11400*/  @P0 LDC.64 R122, c[0x0][0x3a0] ;  /* 0x0000e800ff7a0b82 */ /* 0x000e620000000a00 */
[----:B------:R2:W-:Y:S01]  /*11410*/  STG.E.128 desc[UR12][R124.64], R20 ;  /* 0x000000147c007986 */ /* 0x0005e2000c101d0c */
[----:B0-----:R-:W-:-:S04]  /*11420*/  @P1 IMAD.WIDE.U32 R30, R26, 0x10, R30 ;  /* 0x000000101a1e1825 */ /* 0x001fc800078e001e */
[----:B-1----:R-:W-:Y:S01]  /*11430*/  @P0 IMAD.WIDE.U32 R122, R24, 0x10, R122 ;  /* 0x00000010187a0825 */ /* 0x002fe200078e007a */
[----:B--2---:R-:W-:Y:S06]  /*11440*/  @!P1 BRA `(.L_x_24137) ;  /* 0x0000000000309947 */ /* 0x004fec0003800000 */
[----:B------:R-:W0:Y:S01]  /*11450*/  LDC.64 R124, c[0x0][0x3b0] ;  /* 0x0000ec00ff7c7b82 */ /* 0x000e220000000a00 */
[----:B------:R-:W-:Y:S01]  /*11460*/  VIADD R24, R70, 0x280 ;  /* 0x0000028046187836 */ /* 0x000fe20000000000 */
[----:B------:R-:W-:-:S03]  /*11470*/  LOP3.LUT R26, R84, 0xffff, RZ, 0xc0, !PT ;  /* 0x0000ffff541a7812 */ /* 0x000fc600078ec0ff */
[----:B0-----:R-:W-:Y:S01]  /*11480*/  IMAD.WIDE.U32 R124, R24, 0x4, R124 ;  /* 0x00000004187c7825 */ /* 0x001fe200078e007c */
[----:B------:R-:W-:-:S04]  /*11490*/  SHF.L.U32 R24, R83, 0x10, RZ ;  /* 0x0000001053187819 */ /* 0x000fc800000006ff */
[----:B------:R-:W-:-:S05]  /*114a0*/  LOP3.LUT R24, R24, 0xff0000, RZ, 0xc0, !PT ;  /* 0x00ff000018187812 */ /* 0x000fca00078ec0ff */
[----:B------:R-:W-:Y:S01]  /*114b0*/  IMAD R24, R26, 0x1000000, R24 ;  /* 0x010000001a187824 */ /* 0x000fe200078e0218 */
[----:B------:R-:W-:-:S04]  /*114c0*/  LOP3.LUT R26, R82, 0xff, RZ, 0xc0, !PT ;  /* 0x000000ff521a7812 */ /* 0x000fc800078ec0ff */
[----:B------:R-:W-:Y:S02]  /*114d0*/  LEA R26, R26, R24, 0x8 ;  /* 0x000000181a1a7211 */ /* 0x000fe400078e40ff */
[----:B------:R-:W-:-:S05]  /*114e0*/  LOP3.LUT R24, R81, 0xff, RZ, 0xc0, !PT ;  /* 0x000000ff51187812 */ /* 0x000fca00078ec0ff */
[----:B------:R-:W-:-:S05]  /*114f0*/  IMAD.IADD R24, R26, 0x1, R24 ;  /* 0x000000011a187824 */ /* 0x000fca00078e0218 */
[----:B------:R0:W-:Y:S02]  /*11500*/  STG.E desc[UR12][R124.64], R24 ;  /* 0x000000187c007986 */ /* 0x0001e4000c10190c */
.L_x_24137:
        /* <DEDUP_REMOVED lines=23> */
.L_x_24141:
        /* <DEDUP_REMOVED lines=12> */
.L_x_24142:
        /* <DEDUP_REMOVED lines=43> */
.L_x_24140:
        /* <DEDUP_REMOVED lines=11> */
.L_x_24139:
        /* <DEDUP_REMOVED lines=15> */
.L_x_24145:
        /* <DEDUP_REMOVED lines=12> */
.L_x_24146:
        /* <DEDUP_REMOVED lines=43> */
.L_x_24144:
        /* <DEDUP_REMOVED lines=11> */
.L_x_24143:
        /* <DEDUP_REMOVED lines=15> */
.L_x_24149:
        /* <DEDUP_REMOVED lines=12> */
.L_x_24150:
        /* <DEDUP_REMOVED lines=43> */
.L_x_24148:
[----:B------:R-:W-:Y:S01]  /*12410*/  I2FP.F32.U32 R26, R26 ;  /* 0x0000001a001a7245 */ /* 0x000fe20000201000 */
[----:B------:R-:W-:-:S04]  /*12420*/  IMAD.MOV.U32 R27, RZ, RZ, 0x2f800000 ;  /* 0x2f800000ff1b7424 */ /* 0x000fc800078e00ff */
[----:B------:R-:W-:Y:S01]  /*12430*/  FFMA.FTZ R27, R26, R27, 1.1641532182693481445e-10 ;  /* 0x2f0000001a1b7423 */ /* 0x000fe2000001001b */
[----:B------:R-:W-:-:S04]  /*12440*/  FMUL.FTZ R26, R6, UR17 ;  /* 0x00000011061a7c20 */ /* 0x000fc80008410000 */
[----:B------:R-:W-:Y:S01]  /*12450*/  FMUL.FTZ R26, R26, UR16 ;  /* 0x000000101a1a7c20 */ /* 0x000fe20008410000 */
[----:B------:R-:W-:-:S04]  /*12460*/  FSETP.GTU.FTZ.AND P3, PT, R27, UR23, PT ;  /* 0x000000171b007c0b */ /* 0x000fc8000bf7c000 */
[----:B------:R-:W-:Y:S01]  /*12470*/  FSEL R29, R26, RZ, !P3 ;  /* 0x000000ff1a1d7208 */ /* 0x000fe20005800000 */
[----:B------:R-:W-:Y:S01]  /*12480*/  HADD2.F32 R26, -RZ, R81.H1_H1 ;  /* 0x30000051ff1a7230 */ /* 0x000fe20000004100 */
[----:B------:R-:W-:-:S04]  /*12490*/  SEL R27, RZ, 0x1, P3 ;  /* 0x00000001ff1b7807 */ /* 0x000fc80001800000 */
[----:B------:R-:W-:Y:S01]  /*124a0*/  FFMA.FTZ R26, R29, R26, R10 ;  /* 0x0000001a1d1a7223 */ /* 0x000fe2000001000a */
[----:B------:R-:W-:-:S07]  /*124b0*/  PRMT R83, R27, 0x7610, R83 ;  /* 0x000076101b537816 */ /* 0x000fce0000000053 */
.L_x_24147:
        /* <DEDUP_REMOVED lines=15> */
.L_x_24153:
        /* <DEDUP_REMOVED lines=12> */
.L_x_24154:
        /* <DEDUP_REMOVED lines=36> */
[----:B------:R-:W-:Y:S02]  /*128b0*/  HFMA2 R29, -RZ, RZ, 0, 0 ;  /* 0x00000000ff1d7431 */ /* 0x000fe400000001ff */
[----:B------:R-:W-:Y:S01]  /*128c0*/  IMAD.MOV.U32 R80, RZ, RZ, R124 ;  /* 0x000000ffff507224 */ /* 0x000fe200078e007c */
[----:B------:R-:W-:Y:S01]  /*128d0*/  LOP3.LUT R76, R122, UR39, R125, 0x96, !PT ;  /* 0x000000277a4c7c12 */ /* 0x000fe2000f8e967d */
[----:B------:R-:W-:Y:S01]  /*128e0*/  IMAD.WIDE.U32 R122, R27, -0x2daee0ad, RZ ;  /* 0xd2511f531b7a7825 */ /* 0x000fe200078e00ff */
[----:B------:R-:W-:-:S03]  /*128f0*/  MOV R27, R31 ;  /* 0x0000001f001b7202 */ /* 0x000fc60000000f00 */
[----:B------:R-:W-:Y:S01]  /*12900*/  IMAD.MOV.U32 R31, RZ, RZ, R122 ;  /* 0x000000ffff1f7224 */ /* 0x000fe200078e007a */
[----:B------:R-:W-:-:S07]  /*12910*/  LOP3.LUT R75, R74, UR34, R123, 0x96, !PT ;  /* 0x000000224a4b7c12 */ /* 0x000fce000f8e967b */
.L_x_24152:
[----:B------:R-:W-:Y:S01]  /*12920*/  I2FP.F32.U32 R30, R27 ;  /* 0x0000001b001e7245 */ /* 0x000fe20000201000 */
[----:B------:R-:W-:-:S04]  /*12930*/  IMAD.MOV.U32 R27, RZ, RZ, 0x2f800000 ;  /* 0x2f800000ff1b7424 */ /* 0x000fc800078e00ff */
[----:B------:R-:W-:Y:S01]  /*12940*/  FFMA.FTZ R27, R30, R27, 1.1641532182693481445e-10 ;  /* 0x2f0000001e1b7423 */ /* 0x000fe2000001001b */
[----:B------:R-:W-:-:S04]  /*12950*/  FMUL.FTZ R30, R7, UR17 ;  /* 0x00000011071e7c20 */ /* 0x000fc80008410000 */
[----:B------:R-:W-:Y:S01]  /*12960*/  FMUL.FTZ R30, R30, UR16 ;  /* 0x000000101e1e7c20 */ /* 0x000fe20008410000 */
[----:B------:R-:W-:Y:S01]  /*12970*/  FSETP.GTU.FTZ.AND P2, PT, R27, UR23, PT ;  /* 0x000000171b007c0b */ /* 0x000fe2000bf5c000 */
[----:B------:R-:W-:-:S03]  /*12980*/  HADD2.F32 R27, -RZ, R88.H1_H1 ;  /* 0x30000058ff1b7230 */ /* 0x000fc60000004100 */
[----:B------:R-:W-:-:S05]  /*12990*/  FSEL R30, R30, RZ, !P2 ;  /* 0x000000ff1e1e7208 */ /* 0x000fca0005000000 */
[----:B------:R-:W-:Y:S01]  /*129a0*/  FFMA.FTZ R27, R30, R27, R11 ;  /* 0x0000001b1e1b7223 */ /* 0x000fe2000001000b */
[----:B------:R-:W-:-:S04]  /*129b0*/  SEL R30, RZ, 0x1, P2 ;  /* 0x00000001ff1e7807 */ /* 0x000fc80001000000 */
[----:B------:R-:W-:Y:S01]  /*129c0*/  PRMT R84, R30, 0x7610, R84 ;  /* 0x000076101e547816 */ /* 0x000fe20000000054 */
[----:B------:R-:W-:Y:S06]  /*129d0*/  BRA `(.L_x_24151) ;  /* 0x0000001400207947 */ /* 0x000fec0003800000 */
.L_x_24138:
        /* <DEDUP_REMOVED lines=19> */
.L_x_24157:
        /* <DEDUP_REMOVED lines=12> */
.L_x_24158:
        /* <DEDUP_REMOVED lines=43> */
.L_x_24156:
        /* <DEDUP_REMOVED lines=11> */
.L_x_24155:
        /* <DEDUP_REMOVED lines=15> */
.L_x_24161:
        /* <DEDUP_REMOVED lines=12> */
.L_x_24162:
        /* <DEDUP_REMOVED lines=43> */
.L_x_24160:
        /* <DEDUP_REMOVED lines=11> */
.L_x_24159:
        /* <DEDUP_REMOVED lines=15> */
.L_x_24165:
        /* <DEDUP_REMOVED lines=12> */
.L_x_24166:
        /* <DEDUP_REMOVED lines=43> */
.L_x_24164:
[----:B------:R-:W-:Y:S01]  /*138a0*/  I2FP.F32.U32 R26, R26 ;  /* 0x0000001a001a7245 */ /* 0x000fe20000201000 */
[----:B------:R-:W-:-:S04]  /*138b0*/  IMAD.MOV.U32 R27, RZ, RZ, 0x2f800000 ;  /* 0x2f800000ff1b7424 */ /* 0x000fc800078e00ff */
[----:B------:R-:W-:Y:S01]  /*138c0*/  FFMA.FTZ R27, R26, R27, 1.1641532182693481445e-10 ;  /* 0x2f0000001a1b7423 */ /* 0x000fe2000001001b */
[----:B-----5:R-:W-:-:S04]  /*138d0*/  FMUL.FTZ R26, R6, UR17 ;  /* 0x00000011061a7c20 */ /* 0x020fc80008410000 */
[----:B------:R-:W-:Y:S01]  /*138e0*/  FMUL.FTZ R26, R26, UR16 ;  /* 0x000000101a1a7c20 */ /* 0x000fe20008410000 */
[----:B------:R-:W-:-:S04]  /*138f0*/  FSETP.GTU.FTZ.AND P2, PT, R27, UR23, PT ;  /* 0x000000171b007c0b */ /* 0x000fc8000bf5c000 */
[----:B------:R-:W-:Y:S01]  /*13900*/  FSEL R29, R26, RZ, !P2 ;  /* 0x000000ff1a1d7208 */ /* 0x000fe20005000000 */
[----:B------:R-:W-:Y:S01]  /*13910*/  HADD2.F32 R26, -RZ, R81.H1_H1 ;  /* 0x30000051ff1a7230 */ /* 0x000fe20000004100 */
[----:B------:R-:W-:-:S04]  /*13920*/  SEL R27, RZ, 0x1, P2 ;  /* 0x00000001ff1b7807 */ /* 0x000fc80001000000 */
[----:B------:R-:W-:Y:S01]  /*13930*/  FMUL.FTZ R26, R26, R29 ;  /* 0x0000001d1a1a7220 */ /* 0x000fe20000410000 */
[----:B------:R-:W-:-:S07]  /*13940*/  PRMT R83, R27, 0x7610, R83 ;  /* 0x000076101b537816 */ /* 0x000fce0000000053 */
.L_x_24163:
        /* <DEDUP_REMOVED lines=15> */
.L_x_24168:
        /* <DEDUP_REMOVED lines=12> */
.L_x_24169:
        /* <DEDUP_REMOVED lines=43> */
.L_x_24167:
[----:B------:R-:W-:Y:S01]  /*13db0*/  I2FP.F32.U32 R30, R27 ;  /* 0x0000001b001e7245 */ /* 0x000fe20000201000 */
[----:B------:R-:W-:-:S04]  /*13dc0*/  IMAD.MOV.U32 R27, RZ, RZ, 0x2f800000 ;  /* 0x2f800000ff1b7424 */ /* 0x000fc800078e00ff */
[----:B------:R-:W-:Y:S01]  /*13dd0*/  FFMA.FTZ R27, R30, R27, 1.1641532182693481445e-10 ;  /* 0x2f0000001e1b7423 */ /* 0x000fe2000001001b */
[----:B-----5:R-:W-:-:S04]  /*13de0*/  FMUL.FTZ R30, R7, UR17 ;  /* 0x00000011071e7c20 */ /* 0x020fc80008410000 */
[----:B------:R-:W-:Y:S01]  /*13df0*/  FMUL.FTZ R30, R30, UR16 ;  /* 0x000000101e1e7c20 */ /* 0x000fe20008410000 */
[----:B------:R-:W-:Y:S01]  /*13e00*/  FSETP.GTU.FTZ.AND P2, PT, R27, UR23, PT ;  /* 0x000000171b007c0b */ /* 0x000fe2000bf5c000 */
[----:B------:R-:W-:-:S03]  /*13e10*/  HADD2.F32 R27, -RZ, R88.H1_H1 ;  /* 0x30000058ff1b7230 */ /* 0x000fc60000004100 */
[----:B------:R-:W-:-:S05]  /*13e20*/  FSEL R30, R30, RZ, !P2 ;  /* 0x000000ff1e1e7208 */ /* 0x000fca0005000000 */
[----:B------:R-:W-:Y:S01]  /*13e30*/  FMUL.FTZ R27, R27, R30 ;  /* 0x0000001e1b1b7220 */ /* 0x000fe20000410000 */
[----:B------:R-:W-:-:S04]  /*13e40*/  SEL R30, RZ, 0x1, P2 ;  /* 0x00000001ff1e7807 */ /* 0x000fc80001000000 */
[----:B------:R-:W-:-:S07]  /*13e50*/  PRMT R84, R30, 0x7610, R84 ;  /* 0x000076101e547816 */ /* 0x000fce0000000054 */
.L_x_24151:
[----:B------:R-:W-:-:S05]  /*13e60*/  IADD3 R30, PT, PT, R71, 0x300, RZ ;  /* 0x00000300471e7810 */ /* 0x000fca0007ffe0ff */
[----:B------:R-:W-:-:S05]  /*13e70*/  IMAD.WIDE.U32 R122, R30, 0x10, R104 ;  /* 0x000000101e7a7825 */ /* 0x000fca00078e0068 */
[----:B------:R0:W-:Y:S01]  /*13e80*/  STG.E.128 desc[UR12][R122.64], R24 ;  /* 0x000000187a007986 */ /* 0x0001e2000c101d0c */
[----:B------:R-:W-:Y:S05]  /*13e90*/  @!P1 BRA `(.L_x_24170) ;  /* 0x0000000000309947 */ /* 0x000fea0003800000 */
[----:B0-----:R-:W0:Y:S01]  /*13ea0*/  LDC.64 R122, c[0x0][0x3b0] ;  /* 0x0000ec00ff7a7b82 */ /* 0x001e220000000a00 */
        /* <DEDUP_REMOVED lines=11> */
.L_x_24170:
[----:B------:R-:W2:Y:S01]  /*13f60*/  @P1 LDC.64 R124, c[0x0][0x390] ;  /* 0x0000e400ff7c1b82 */ /* 0x000ea20000000a00 */
[----:B------:R-:W-:-:S07]  /*13f70*/  IADD3 R70, PT, PT, R70, 0x380, RZ ;  /* 0x0000038046467810 */ /* 0x000fce0007ffe0ff */
[----:B01----:R-:W0:Y:S01]  /*13f80*/  @P0 LDC.64 R122, c[0x0][0x3a0] ;  /* 0x0000e800ff7a0b82 */ /* 0x003e220000000a00 */
[----:B------:R-:W-:Y:S02]  /*13f90*/  VIADD R71, R71, 0x380 ;  /* 0x0000038047477836 */ /* 0x000fe40000000000 */
[----:B--2---:R-:W-:-:S05]  /*13fa0*/  @P1 IMAD.WIDE.U32 R124, R70, 0x10, R124 ;  /* 0x00000010467c1825 */ /* 0x004fca00078e007c */
[----:B-----5:R1:W5:Y:S01]  /*13fb0*/  @P1 LDG.E.128 R4, desc[UR12][R124.64] ;  /* 0x0000000c7c041981 */ /* 0x020362000c1e1d00 */
[----:B0-----:R-:W-:-:S05]  /*13fc0*/  @P0 IMAD.WIDE.U32 R122, R71, 0x10, R122 ;  /* 0x00000010477a0825 */ /* 0x001fca00078e007a */
[----:B------:R1:W5:Y:S01]  /*13fd0*/  @P0 LDG.E.128 R8, desc[UR12][R122.64] ;  /* 0x0000000c7a080981 */ /* 0x000362000c1e1d00 */
[----:B------:R-:W-:Y:S05]  /*13fe0*/  @!P0 BRA `(.L_x_24171) ;  /* 0x0000001400288947 */ /* 0x000fea0003800000 */
[----:B------:R-:W-:Y:S01]  /*13ff0*/  ISETP.GT.AND P0, PT, R28, RZ, PT ;  /* 0x000000ff1c00720c */ /* 0x000fe20003f04270 */
[----:B------:R-:W-:Y:S01]  /*14000*/  IMAD.MOV.U32 R79, RZ, RZ, R31 ;  /* 0x000000ffff4f7224 */ /* 0x000fe200078e001f */
[----:B------:R-:W-:Y:S02]  /*14010*/  MOV R30, R29 ;  /* 0x0000001d001e7202 */ /* 0x000fe40000000f00 */
        /* <DEDUP_REMOVED lines=17> */
.L_x_24174:
        /* <DEDUP_REMOVED lines=12> */
.L_x_24175:
[----:B------:R-:W-:Y:S01]  /*141f0*/  LOP3.LUT R28, R78, UR15, R75, 0x96, !PT ;  /* 0x0000000f4e1c7c12 */ /* 0x000fe2000f8e964b */
[----:B-1----:R-:W-:-:S04]  /*14200*/  IMAD.WIDE.U32 R122, R73, -0x326172a9, RZ ;  /* 0xcd9e8d57497a7825 */ /* 0x002fc800078e00ff */
        /* <DEDUP_REMOVED lines=39> */
[----:B------:R-:W-:Y:S01]  /*14480*/  IMAD.MOV.U32 R28, RZ, RZ, R31 ;  /* 0x000000ffff1c7224 */ /* 0x000fe200078e001f */
[----:B------:R-:W-:-:S07]  /*14490*/  LOP3.LUT R75, R74, UR34, R29, 0x96, !PT ;  /* 0x000000224a4b7c12 */ /* 0x000fce000f8e961d */
.L_x_24173:
[----:B------:R-:W-:Y:S01]  /*144a0*/  I2FP.F32.U32 R29, R28 ;  /* 0x0000001c001d7245 */ /* 0x000fe20000201000 */
[----:B------:R-:W-:-:S04]  /*144b0*/  IMAD.MOV.U32 R28, RZ, RZ, 0x2f800000 ;  /* 0x2f800000ff1c7424 */ /* 0x000fc800078e00ff */
[----:B------:R-:W-:Y:S01]  /*144c0*/  FFMA.FTZ R28, R29, R28, 1.1641532182693481445e-10 ;  /* 0x2f0000001d1c7423 */ /* 0x000fe2000001001c */
[----:B------:R-:W-:-:S04]  /*144d0*/  FMUL.FTZ R29, R4, UR17 ;  /* 0x00000011041d7c20 */ /* 0x000fc80008410000 */
[----:B------:R-:W-:Y:S01]  /*144e0*/  FMUL.FTZ R29, R29, UR16 ;  /* 0x000000101d1d7c20 */ /* 0x000fe20008410000 */
[----:B------:R-:W-:Y:S01]  /*144f0*/  FSETP.GTU.FTZ.AND P2, PT, R28, UR23, PT ;  /* 0x000000171c007c0b */ /* 0x000fe2000bf5c000 */
[----:B------:R-:W-:-:S03]  /*14500*/  HADD2.F32 R28, -RZ, R90.H0_H0 ;  /* 0x2000005aff1c7230 */ /* 0x000fc60000004100 */
[----:B------:R-:W-:-:S05]  /*14510*/  FSEL R29, R29, RZ, !P2 ;  /* 0x000000ff1d1d7208 */ /* 0x000fca0005000000 */
[----:B------:R-:W-:Y:S01]  /*14520*/  FFMA.FTZ R28, R29, R28, R8 ;  /* 0x0000001c1d1c7223 */ /* 0x000fe20000010008 */
[----:B------:R-:W-:-:S04]  /*14530*/  SEL R29, RZ, 0x1, P2 ;  /* 0x00000001ff1d7807 */ /* 0x000fc80001000000 */
[----:B------:R-:W-:-:S07]  /*14540*/  PRMT R81, R29, 0x7610, R81 ;  /* 0x000076101d517816 */ /* 0x000fce0000000051 */
.L_x_24172:
        /* <DEDUP_REMOVED lines=15> */
.L_x_24178:
        /* <DEDUP_REMOVED lines=12> */
.L_x_24179:
[----:B------:R-:W-:Y:S01]  /*14700*/  LOP3.LUT R29, R78, UR15, R75, 0x96, !PT ;  /* 0x0000000f4e1d7c12 */ /* 0x000fe2000f8e964b */
[----:B------:R-:W-:-:S04]  /*14710*/  IMAD.WIDE.U32 R30, R73, -0x326172a9, RZ ;  /* 0xcd9e8d57491e7825 */ /* 0x000fc800078e00ff */
[----:B------:R-:W-:Y:S01]  /*14720*/  IMAD.WIDE.U32 R76, R29, -0x326172a9, RZ ;  /* 0xcd9e8d571d4c7825 */ /* 0x000fe200078e00ff */
[----:B------:R-:W-:-:S04]  /*14730*/  LOP3.LUT R29, R0, UR14, R31, 0x96, !PT ;  /* 0x0000000e001d7c12 */ /* 0x000fc8000f8e961f */
[----:B------:R-:W-:Y:S01]  /*14740*/  LOP3.LUT R30, R30, UR27, R77, 0x96, !PT ;  /* 0x0000001b1e1e7c12 */ /* 0x000fe2000f8e964d */
[----:B-1----:R-:W-:-:S05]  /*14750*/  IMAD.WIDE.U32 R122, R29, -0x2daee0ad, RZ ;  /* 0xd2511f531d7a7825 */ /* 0x002fca00078e00ff */
        /* <DEDUP_REMOVED lines=37> */
.L_x_24177:
        /* <DEDUP_REMOVED lines=11> */
.L_x_24176:
        /* <DEDUP_REMOVED lines=15> */
.L_x_24182:
        /* <DEDUP_REMOVED lines=12> */
.L_x_24183:
[----:B------:R-:W-:Y:S01]  /*14c10*/  LOP3.LUT R30, R78, UR15, R75, 0x96, !PT ;  /* 0x0000000f4e1e7c12 */ /* 0x000fe2000f8e964b */
[----:B-1----:R-:W-:-:S04]  /*14c20*/  IMAD.WIDE.U32 R122, R73, -0x326172a9, RZ ;  /* 0xcd9e8d57497a7825 */ /* 0x002fc800078e00ff */
        /* <DEDUP_REMOVED lines=41> */
.L_x_24181:
        /* <DEDUP_REMOVED lines=10> */
[----:B------:R-:W-:-:S07]  /*14f60*/  PRMT R83, R31, 0x7610, R83 ;  /* 0x000076101f537816 */ /* 0x000fce0000000053 */
.L_x_24180:
        /* <DEDUP_REMOVED lines=15> */
.L_x_24186:
[----:B------:R-:W-:-:S04]  /*15060*/  IADD3 R72, PT, PT, R72, 0x1, RZ ;  /* 0x0000000148487810 */ /* 0x000fc80007ffe0ff */
[C---:B------:R-:W-:Y:S01]  /*15070*/  ISETP.NE.AND P0, PT, R72.reuse, RZ, PT ;  /* 0x000000ff4800720c */ /* 0x040fe20003f05270 */
[----:B-1----:R-:W-:-:S12]  /*15080*/  IMAD.WIDE.U32 R122, R72, -0x2daee0ad, RZ ;  /* 0xd2511f53487a7825 */ /* 0x002fd800078e00ff */
        /* <DEDUP_REMOVED lines=9> */
.L_x_24187:
        /* <DEDUP_REMOVED lines=43> */
.L_x_24185:
        /* <DEDUP_REMOVED lines=12> */
.L_x_24171:
        /* <DEDUP_REMOVED lines=19> */
.L_x_24190:
        /* <DEDUP_REMOVED lines=12> */
.L_x_24191:
        /* <DEDUP_REMOVED lines=43> */
.L_x_24189:
[----:B------:R-:W-:Y:S01]  /*15930*/  I2FP.F32.U32 R29, R28 ;  /* 0x0000001c001d7245 */ /* 0x000fe20000201000 */
[----:B------:R-:W-:-:S04]  /*15940*/  IMAD.MOV.U32 R28, RZ, RZ, 0x2f800000 ;  /* 0x2f800000ff1c7424 */ /* 0x000fc800078e00ff */
[----:B------:R-:W-:Y:S01]  /*15950*/  FFMA.FTZ R28, R29, R28, 1.1641532182693481445e-10 ;  /* 0x2f0000001d1c7423 */ /* 0x000fe2000001001c */
[----:B-----5:R-:W-:-:S04]  /*15960*/  FMUL.FTZ R29, R4, UR17 ;  /* 0x00000011041d7c20 */ /* 0x020fc80008410000 */
[----:B------:R-:W-:Y:S01]  /*15970*/  FMUL.FTZ R29, R29, UR16 ;  /* 0x000000101d1d7c20 */ /* 0x000fe20008410000 */
[----:B------:R-:W-:Y:S01]  /*15980*/  FSETP.GTU.FTZ.AND P0, PT, R28, UR23, PT ;  /* 0x000000171c007c0b */ /* 0x000fe2000bf1c000 */
[----:B------:R-:W-:-:S03]  /*15990*/  HADD2.F32 R28, -RZ, R90.H0_H0 ;  /* 0x2000005aff1c7230 */ /* 0x000fc60000004100 */
[----:B------:R-:W-:-:S05]  /*159a0*/  FSEL R29, R29, RZ, !P0 ;  /* 0x000000ff1d1d7208 */ /* 0x000fca0004000000 */
[----:B------:R-:W-:Y:S01]  /*159b0*/  FMUL.FTZ R28, R28, R29 ;  /* 0x0000001d1c1c7220 */ /* 0x000fe20000410000 */
[----:B------:R-:W-:-:S04]  /*159c0*/  SEL R29, RZ, 0x1, P0 ;  /* 0x00000001ff1d7807 */ /* 0x000fc80000000000 */
[----:B------:R-:W-:-:S07]  /*159d0*/  PRMT R81, R29, 0x7610, R81 ;  /* 0x000076101d517816 */ /* 0x000fce0000000051 */
.L_x_24188:
        /* <DEDUP_REMOVED lines=15> */
.L_x_24194:
        /* <DEDUP_REMOVED lines=12> */
.L_x_24195:
        /* <DEDUP_REMOVED lines=43> */
.L_x_24193:
        /* <DEDUP_REMOVED lines=11> */
.L_x_24192:
        /* <DEDUP_REMOVED lines=15> */
.L_x_24198:
        /* <DEDUP_REMOVED lines=12> */
.L_x_24199:
        /* <DEDUP_REMOVED lines=43> */
.L_x_24197:
        /* <DEDUP_REMOVED lines=11> */
.L_x_24196:
        /* <DEDUP_REMOVED lines=15> */
.L_x_24201:
        /* <DEDUP_REMOVED lines=12> */
.L_x_24202:
        /* <DEDUP_REMOVED lines=43> */
.L_x_24200:
        /* <DEDUP_REMOVED lines=11> */
.L_x_24184:
        /* <DEDUP_REMOVED lines=36> */
[----:B------:R-:W-:Y:S01]  /*16b50*/  LOP3.LUT R71, R84, 0xffff, RZ, 0xc0, !PT ;  /* 0x0000ffff54477812 */ /* 0x000fe200078ec0ff */
        /* <DEDUP_REMOVED lines=9> */
.L_x_24203:
        /* <DEDUP_REMOVED lines=83> */
[----:B------:R-:W2:Y:S02]  /*17120*/  SHFL.BFLY PT, R89, R71, 0x8, 0x1f ;  /* 0x0d001f0047597f89 */ /* 0x000ea400000e0000 */
[----:B--2---:R-:W-:Y:S01]  /*17130*/  FADD.FTZ R89, R71, R89 ;  /* 0x0000005947597221 */ /* 0x004fe20000010000 */
        /* <DEDUP_REMOVED lines=12> */
.L_x_24205:
[----:B------:R-:W-:Y:S05]  /*17200*/  BSYNC.RECONVERGENT B0 ;  /* 0x0000000000007941 */ /* 0x000fea0003800200 */
.L_x_24204:
[----:B------:R-:W-:Y:S01]  /*17210*/  BAR.SYNC.DEFER_BLOCKING 0x0 ;  /* 0x0000000000007b1d */ /* 0x000fe20000010000 */
[----:B0-----:R-:W-:Y:S02]  /*17220*/  MOV R89, RZ ;  /* 0x000000ff00597202 */ /* 0x001fe40000000f00 */
[----:B------:R-:W-:-:S03]  /*17230*/  CS2R R70, SRZ ;  /* 0x0000000000467805 */ /* 0x000fc6000001ff00 */
        /* <DEDUP_REMOVED lines=10> */
.L_x_24207:
[----:B------:R-:W-:Y:S05]  /*172e0*/  BSYNC.RECONVERGENT B0 ;  /* 0x0000000000007941 */ /* 0x000fea0003800200 */
.L_x_24206:
[----:B------:R-:W2:Y:S01]  /*172f0*/  SHFL.DOWN PT, R105, R89, 0x2, 0x1f ;  /* 0x08401f0059697f89 */ /* 0x000ea200000e0000 */
[----:B------:R-:W-:Y:S01]  /*17300*/  I2FP.F32.U32 R104, R89 ;  /* 0x0000005900687245 */ /* 0x000fe20000201000 */
[----:B------:R-:W-:Y:S01]  /*17310*/  UISETP.GE.AND UP1, UPT, UR6, 0x1, UPT ;  /* 0x000000010600788c */ /* 0x000fe2000bf26270 */
[----:B------:R-:W-:Y:S01]  /*17320*/  ISETP.NE.AND P0, PT, R74, RZ, PT ;  /* 0x000000ff4a00720c */ /* 0x000fe20003f05270 */
[----:B0-----:R-:W0:Y:S01]  /*17330*/  SHFL.DOWN PT, R98, R70, 0x2, 0x1f ;  /* 0x08401f0046627f89 */ /* 0x001e2200000e0000 */
[----:B------:R-:W-:Y:S01]  /*17340*/  ISETP.NE.AND P1, PT, RZ, UR24, PT ;  /* 0x00000018ff007c0c */ /* 0x000fe2000bf25270 */
[----:B--2---:R-:W-:Y:S01]  /*17350*/  IMAD.IADD R89, R105, 0x1, R89 ;  /* 0x0000000169597824 */ /* 0x004fe200078e0259 */
[----:B------:R-:W-:Y:S01]  /*17360*/  I2FP.F32.S32 R105, R105 ;  /* 0x0000006900697245 */ /* 0x000fe20000201400 */
[----:B0-----:R-:W-:-:S04]  /*17370*/  FADD.FTZ R91, -R98, R70 ;  /* 0x00000046625b7221 */ /* 0x001fc80000010100 */
[----:B------:R-:W-:Y:S01]  /*17380*/  FMUL.FTZ R98, R98, R105 ;  /* 0x0000006962627220 */ /* 0x000fe20000410000 */
[----:B------:R-:W-:-:S04]  /*17390*/  FMUL.FTZ R91, R91, R91 ;  /* 0x0000005b5b5b7220 */ /* 0x000fc80000410000 */
[----:B------:R-:W-:Y:S01]  /*173a0*/  FMUL.FTZ R91, R91, R104 ;  /* 0x000000685b5b7220 */ /* 0x000fe20000410000 */
[----:B------:R-:W-:Y:S01]  /*173b0*/  FFMA.FTZ R104, R104, R70, R98 ;  /* 0x0000004668687223 */ /* 0x000fe20000010062 */
[----:B------:R-:W-:Y:S01]  /*173c0*/  I2FP.F32.S32 R70, R89 ;  /* 0x0000005900467245 */ /* 0x000fe20000201400 */
[----:B------:R-:W0:Y:S01]  /*173d0*/  SHFL.DOWN PT, R98, R71, 0x2, 0x1f ;  /* 0x08401f0047627f89 */ /* 0x000e2200000e0000 */
[----:B------:R-:W-:Y:S02]  /*173e0*/  FMUL.FTZ R91, R91, R105 ;  /* 0x000000695b5b7220 */ /* 0x000fe40000410000 */
[----:B------:R-:W2:Y:S01]  /*173f0*/  MUFU.RCP R105, R70 ;  /* 0x0000004600697308 */ /* 0x000ea20000001000 */
[----:B0-----:R-:W-:Y:S01]  /*17400*/  FADD.FTZ R98, R98, R71 ;  /* 0x0000004762627221 */ /* 0x001fe20000010000 */
[----:B--2---:R-:W-:-:S03]  /*17410*/  FMUL.FTZ R71, R105, R104 ;  /* 0x0000006869477220 */ /* 0x004fc60000410000 */
[----:B------:R-:W-:Y:S02]  /*17420*/  FFMA.FTZ R91, R105, R91, R98 ;  /* 0x0000005b695b7223 */ /* 0x000fe40000010062 */
[----:B------:R-:W0:Y:S04]  /*17430*/  SHFL.DOWN PT, R105, R89, 0x1, 0x1f ;  /* 0x08201f0059697f89 */ /* 0x000e2800000e0000 */
[----:B------:R-:W2:Y:S01]  /*17440*/  SHFL.DOWN PT, R104, R71, 0x1, 0x1f ;  /* 0x08201f0047687f89 */ /* 0x000ea200000e0000 */
[-C--:B0-----:R-:W-:Y:S02]  /*17450*/  IADD3 R89, PT, PT, R89, R105.reuse, RZ ;  /* 0x0000006959597210 */ /* 0x081fe40007ffe0ff */
[----:B------:R-:W-:Y:S01]  /*17460*/  I2FP.F32.S32 R105, R105 ;  /* 0x0000006900697245 */ /* 0x000fe20000201400 */
[----:B--2---:R-:W-:Y:S01]  /*17470*/  FADD.FTZ R98, R71, -R104 ;  /* 0x8000006847627221 */ /* 0x004fe20000010000 */
[----:B------:R-:W-:-:S03]  /*17480*/  I2FP.F32.S32 R89, R89 ;  /* 0x0000005900597245 */ /* 0x000fc60000201400 */
[----:B------:R-:W-:Y:S01]  /*17490*/  FMUL.FTZ R104, R104, R105 ;  /* 0x0000006968687220 */ /* 0x000fe20000410000 */
[----:B------:R-:W-:-:S03]  /*174a0*/  FMUL.FTZ R98, R98, R98 ;  /* 0x0000006262627220 */ /* 0x000fc60000410000 */
[C---:B------:R-:W-:Y:S01]  /*174b0*/  FFMA.FTZ R104, R70.reuse, R71, R104 ;  /* 0x0000004746687223 */ /* 0x040fe20000010068 */
[----:B------:R-:W-:Y:S01]  /*174c0*/  FMUL.FTZ R98, R70, R98 ;  /* 0x0000006246627220 */ /* 0x000fe20000410000 */
[----:B------:R-:W0:Y:S01]  /*174d0*/  MUFU.RCP R89, R89 ;  /* 0x0000005900597308 */ /* 0x000e220000001000 */
[----:B------:R-:W2:Y:S01]  /*174e0*/  SHFL.DOWN PT, R70, R91, 0x1, 0x1f ;  /* 0x08201f005b467f89 */ /* 0x000ea200000e0000 */
[----:B------:R-:W3:Y:S01]  /*174f0*/  LDC R71, c[0x0][0x448] ;  /* 0x00011200ff477b82 */ /* 0x000ee20000000800 */
[----:B------:R-:W-:Y:S01]  /*17500*/  FMUL.FTZ R98, R98, R105 ;  /* 0x0000006962627220 */ /* 0x000fe20000410000 */
[----:B0-----:R-:W-:Y:S01]  /*17510*/  FMUL.FTZ R104, R89, R104 ;  /* 0x0000006859687220 */ /* 0x001fe20000410000 */
[----:B--2---:R-:W-:-:S04]  /*17520*/  FADD.FTZ R70, R91, R70 ;  /* 0x000000465b467221 */ /* 0x004fc80000010000 */
[----:B------:R-:W-:Y:S02]  /*17530*/  FFMA.FTZ R70, R89, R98, R70 ;  /* 0x0000006259467223 */ /* 0x000fe40000010046 */
[----:B------:R0:W2:Y:S04]  /*17540*/  SHFL.IDX PT, R98, R104, RZ, 0x1f ;  /* 0x00001fff68627589 */ /* 0x0000a800000e0000 */
[----:B------:R-:W3:Y:S01]  /*17550*/  SHFL.IDX PT, R70, R70, RZ, 0x1f ;  /* 0x00001fff46467589 */ /* 0x000ee200000e0000 */
[----:B0-----:R-:W0:Y:S01]  /*17560*/  @!P0 LDC.64 R104, c[0x0][0x3c0] ;  /* 0x0000f000ff688b82 */ /* 0x001e220000000a00 */
[----:B--2---:R-:W-:Y:S01]  /*17570*/  FMUL.FTZ R89, R98, R98 ;  /* 0x0000006262597220 */ /* 0x004fe20000410000 */
[----:B---3--:R-:W-:-:S04]  /*17580*/  FFMA.FTZ R70, R70, UR25, R71 ;  /* 0x0000001946467c23 */ /* 0x008fc80008010047 */
[----:B------:R-:W-:-:S05]  /*17590*/  FSEL R89, R89, RZ, P1 ;  /* 0x000000ff59597208 */ /* 0x000fca0000800000 */
[----:B------:R-:W-:Y:S01]  /*175a0*/  FADD.FTZ R91, R70, R89 ;  /* 0x00000059465b7221 */ /* 0x000fe20000010000 */
[----:B------:R-:W-:-:S04]  /*175b0*/  IMAD.U32 R70, RZ, RZ, UR7 ;  /* 0x00000007ff467e24 */ /* 0x000fc8000f8e00ff */
[----:B0-----:R-:W-:Y:S01]  /*175c0*/  @!P0 IMAD.WIDE R70, R70, 0x4, R104 ;  /* 0x0000000446468825 */ /* 0x001fe200078e0268 */
[----:B------:R-:W0:Y:S01]  /*175d0*/  MUFU.RSQ R91, R91 ;  /* 0x0000005b005b7308 */ /* 0x000e220000001400 */
[----:B------:R-:W2:Y:S03]  /*175e0*/  @!P0 LDC.64 R104, c[0x0][0x3c8] ;  /* 0x0000f200ff688b82 */ /* 0x000ea60000000a00 */
[----:B------:R3:W-:Y:S02]  /*175f0*/  @!P0 STG.E desc[UR12][R70.64], R98 ;  /* 0x0000006246008986 */ /* 0x0007e4000c10190c */
[----:B---3--:R-:W-:-:S05]  /*17600*/  MOV R70, UR7 ;  /* 0x0000000700467c02 */ /* 0x008fca0008000f00 */
[----:B--2---:R-:W-:-:S05]  /*17610*/  @!P0 IMAD.WIDE R70, R70, 0x4, R104 ;  /* 0x0000000446468825 */ /* 0x004fca00078e0268 */
[----:B0-----:R0:W-:Y:S01]  /*17620*/  @!P0 STG.E desc[UR12][R70.64], R91 ;  /* 0x0000005b46008986 */ /* 0x0011e2000c10190c */
[----:B------:R-:W-:Y:S05]  /*17630*/  BRA.U !UP1, `(.L_x_24208) ;  /* 0x0000000d09147547 */ /* 0x000fea000b800000 */
[----:B------:R-:W-:Y:S01]  /*17640*/  FSEL R98, R98, RZ, !P1 ;  /* 0x000000ff62627208 */ /* 0x000fe20004800000 */
[----:B------:R-:W-:Y:S01]  /*17650*/  UIADD3 UR4, UPT, UPT, UR6, -0x1, URZ ;  /* 0xffffffff06047890 */ /* 0x000fe2000fffe0ff */
[----:B0-----:R-:W-:Y:S01]  /*17660*/  SHF.R.U64 R70, R68, 0x10, R69 ;  /* 0x0000001044467819 */ /* 0x001fe20000001245 */
[----:B------:R-:W-:Y:S01]  /*17670*/  HADD2.F32 R89, -RZ, R108.H1_H1 ;  /* 0x3000006cff597230 */ /* 0x000fe20000004100 */
[----:B------:R-:W-:Y:S01]  /*17680*/  SHF.R.U64 R71, R2, 0x10, R3 ;  /* 0x0000001002477819 */ /* 0x000fe20000001203 */
[C---:B------:R-:W-:Y:S01]  /*17690*/  FADD.FTZ R41, -R98.reuse, R41 ;  /* 0x0000002962297221 */ /* 0x040fe20000010100 */
[C---:B------:R-:W-:Y:S01]  /*176a0*/  FADD.FTZ R43, -R98.reuse, R43 ;  /* 0x0000002b622b7221 */ /* 0x040fe20000010100 */
[----:B------:R-:W-:Y:S01]  /*176b0*/  HADD2.F32 R70, -RZ, R70.H0_H0 ;  /* 0x20000046ff467230 */ /* 0x000fe20000004100 */
[----:B------:R-:W-:Y:S01]  /*176c0*/  UIMAD UR4, UR4, UR22, URZ ;  /* 0x00000016040472a4 */ /* 0x000fe2000f8e02ff */
[----:B------:R-:W-:Y:S02]  /*176d0*/  HADD2.F32 R71, -RZ, R71.H0_H0 ;  /* 0x20000047ff477230 */ /* 0x000fe40000004100 */
[C---:B------:R-:W-:Y:S01]  /*176e0*/  FMUL.FTZ R41, R91.reuse, R41 ;  /* 0x000000295b297220 */ /* 0x040fe20000410000 */
[----:B------:R-:W-:Y:S01]  /*176f0*/  FMUL.FTZ R43, R91, R43 ;  /* 0x0000002b5b2b7220 */ /* 0x000fe20000410000 */
[----:B------:R-:W-:Y:S01]  /*17700*/  USHF.R.S32.HI UR5, URZ, 0x1f, UR4 ;  /* 0x0000001fff057899 */ /* 0x000fe20008011404 */
[----:B------:R-:W-:Y:S01]  /*17710*/  FADD.FTZ R42, -R98, R42 ;  /* 0x0000002a622a7221 */ /* 0x000fe20000010100 */
[----:B------:R-:W-:Y:S01]  /*17720*/  FFMA.FTZ R41, R41, R70, R71 ;  /* 0x0000004629297223 */ /* 0x000fe20000010047 */
[----:B------:R-:W-:Y:S01]  /*17730*/  SHF.R.U32.HI R71, RZ, 0x10, R69 ;  /* 0x00000010ff477819 */ /* 0x000fe20000011645 */
[----:B------:R-:W-:Y:S01]  /*17740*/  ULEA.HI UR5, UR5, UR4, URZ, 0x2 ;  /* 0x0000000405057291 */ /* 0x000fe2000f8f10ff */
[----:B------:R-:W-:Y:S01]  /*17750*/  SHF.R.U32.HI R70, RZ, 0x10, R3 ;  /* 0x00000010ff467819 */ /* 0x000fe20000011603 */
[----:B------:R-:W-:-:S02]  /*17760*/  HADD2.F32 R104, -RZ, R3.H0_H0 ;  /* 0x20000003ff687230 */ /* 0x000fc40000004100 */
[C---:B------:R-:W-:Y:S01]  /*17770*/  FMUL.FTZ R42, R91.reuse, R42 ;  /* 0x0000002a5b2a7220 */ /* 0x040fe20000410000 */
[----:B------:R-:W-:Y:S02]  /*17780*/  HADD2.F32 R71, -RZ, R71.H0_H0 ;  /* 0x20000047ff477230 */ /* 0x000fe40000004100 */
[----:B------:R-:W-:Y:S01]  /*17790*/  FADD.FTZ R37, -R98, R37 ;  /* 0x0000002562257221 */ /* 0x000fe20000010100 */
[----:B------:R-:W-:Y:S02]  /*177a0*/  HADD2.F32 R70, -RZ, R70.H0_H0 ;  /* 0x20000046ff467230 */ /* 0x000fe40000004100 */
[----:B------:R-:W-:Y:S01]  /*177b0*/  FFMA.FTZ R42, R42, R89, R104 ;  /* 0x000000592a2a7223 */ /* 0x000fe20000010068 */
[----:B------:R-:W-:Y:S02]  /*177c0*/  IMAD.U32 R89, RZ, RZ, UR5 ;  /* 0x00000005ff597e24 */ /* 0x000fe4000f8e00ff */
[----:B------:R-:W-:Y:S01]  /*177d0*/  FMUL.FTZ R37, R91, R37 ;  /* 0x000000255b257220 */ /* 0x000fe20000410000 */
[C---:B------:R-:W-:Y:S01]  /*177e0*/  FADD.FTZ R12, -R98.reuse, R12 ;  /* 0x0000000c620c7221 */ /* 0x040fe20000010100 */
[----:B------:R-:W-:Y:S01]  /*177f0*/  FFMA.FTZ R43, R43, R71, R70 ;  /* 0x000000472b2b7223 */ /* 0x000fe20000010046 */
[----:B------:R-:W-:Y:S01]  /*17800*/  FADD.FTZ R71, -R98, R40 ;  /* 0x0000002862477221 */ /* 0x000fe20000010100 */
[----:B------:R-:W-:Y:S01]  /*17810*/  HADD2.F32 R70, -RZ, R108.H0_H0 ;  /* 0x2000006cff467230 */ /* 0x000fe20000004100 */
[----:B------:R-:W-:Y:S01]  /*17820*/  LEA.HI.SX32 R89, R89, R74, 0x1e ;  /* 0x0000004a59597211 */ /* 0x000fe200078ff2ff */
[----:B------:R-:W-:-:S02]  /*17830*/  HADD2.F32 R40, -RZ, R2.H0_H0 ;  /* 0x20000002ff287230 */ /* 0x000fc40000004100 */
[C---:B------:R-:W-:Y:S01]  /*17840*/  FMUL.FTZ R71, R91.reuse, R71 ;  /* 0x000000475b477220 */ /* 0x040fe20000410000 */
[C---:B------:R-:W-:Y:S01]  /*17850*/  FADD.FTZ R13, -R98.reuse, R13 ;  /* 0x0000000d620d7221 */ /* 0x040fe20000010100 */
[----:B------:R-:W-:Y:S01]  /*17860*/  FMUL.FTZ R12, R91, R12 ;  /* 0x0000000c5b0c7220 */ /* 0x000fe20000410000 */
[C---:B------:R-:W-:Y:S01]  /*17870*/  FADD.FTZ R14, -R98.reuse, R14 ;  /* 0x0000000e620e7221 */ /* 0x040fe20000010100 */
[----:B------:R-:W-:Y:S01]  /*17880*/  FFMA.FTZ R40, R71, R70, R40 ;  /* 0x0000004647287223 */ /* 0x000fe20000010028 */
        /* <DEDUP_REMOVED lines=28> */
[C---:B------:R-:W-:Y:S01]  /*17a50*/  FMUL.FTZ R23, R91.reuse, R23 ;  /* 0x000000175b177220 */ /* 0x040fe20000410000 */
[C---:B------:R-:W-:Y:S01]  /*17a60*/  FMUL.FTZ R24, R91.reuse, R24 ;  /* 0x000000185b187220 */ /* 0x040fe20000410000 */
[----:B------:R0:W-:Y:S01]  /*17a70*/  STG.E.128 desc[UR12][R104.64], R40 ;  /* 0x0000002868007986 */ /* 0x0001e2000c101d0c */
[C---:B------:R-:W-:Y:S01]  /*17a80*/  FMUL.FTZ R25, R91.reuse, R25 ;  /* 0x000000195b197220 */ /* 0x040fe20000410000 */
[C---:B------:R-:W-:Y:S01]  /*17a90*/  FMUL.FTZ R26, R91.reuse, R26 ;  /* 0x0000001a5b1a7220 */ /* 0x040fe20000410000 */
[C---:B------:R-:W-:Y:S01]  /*17aa0*/  FMUL.FTZ R27, R91.reuse, R27 ;  /* 0x0000001b5b1b7220 */ /* 0x040fe20000410000 */
[C---:B------:R-:W-:Y:S01]  /*17ab0*/  FMUL.FTZ R29, R91.reuse, R29 ;  /* 0x0000001d5b1d7220 */ /* 0x040fe20000410000 */
[C---:B------:R-:W-:Y:S01]  /*17ac0*/  FMUL.FTZ R30, R91.reuse, R30 ;  /* 0x0000001e5b1e7220 */ /* 0x040fe20000410000 */
[----:B------:R-:W-:Y:S01]  /*17ad0*/  FMUL.FTZ R28, R91, R28 ;  /* 0x0000001c5b1c7220 */ /* 0x000fe20000410000 */
[----:B0-----:R-:W-:-:S02]  /*17ae0*/  SHF.R.U64 R41, R66, 0x10, R67 ;  /* 0x0000001042297819 */ /* 0x001fc40000001243 */
[----:B------:R-:W-:-:S03]  /*17af0*/  SHF.R.U64 R40, R44, 0x10, R45 ;  /* 0x000000102c287819 */ /* 0x000fc6000000122d */
[----:B------:R-:W-:Y:S02]  /*17b00*/  HADD2.F32 R41, -RZ, R41.H0_H0 ;  /* 0x20000029ff297230 */ /* 0x000fe40000004100 */
[----:B------:R-:W-:-:S05]  /*17b10*/  HADD2.F32 R40, -RZ, R40.H0_H0 ;  /* 0x20000028ff287230 */ /* 0x000fca0000004100 */
[----:B------:R-:W-:Y:S01]  /*17b20*/  FFMA.FTZ R37, R37, R41, R40 ;  /* 0x0000002925257223 */ /* 0x000fe20000010028 */
[----:B------:R-:W-:Y:S01]  /*17b30*/  FADD.FTZ R41, -R98, R36 ;  /* 0x0000002462297221 */ /* 0x000fe20000010100 */
[----:B------:R-:W-:Y:S02]  /*17b40*/  HADD2.F32 R40, -RZ, R110.H0_H0 ;  /* 0x2000006eff287230 */ /* 0x000fe40000004100 */
[----:B------:R-:W-:Y:S02]  /*17b50*/  HADD2.F32 R36, -RZ, R44.H0_H0 ;  /* 0x2000002cff247230 */ /* 0x000fe40000004100 */
[----:B------:R-:W-:-:S04]  /*17b60*/  FMUL.FTZ R41, R91, R41 ;  /* 0x000000295b297220 */ /* 0x000fc80000410000 */
[----:B------:R-:W-:Y:S01]  /*17b70*/  FFMA.FTZ R36, R41, R40, R36 ;  /* 0x0000002829247223 */ /* 0x000fe20000010024 */
[----:B------:R-:W-:Y:S01]  /*17b80*/  FADD.FTZ R41, -R98, R38 ;  /* 0x0000002662297221 */ /* 0x000fe20000010100 */
[----:B------:R-:W-:Y:S02]  /*17b90*/  HADD2.F32 R40, -RZ, R110.H1_H1 ;  /* 0x3000006eff287230 */ /* 0x000fe40000004100 */
[----:B------:R-:W-:Y:S02]  /*17ba0*/  HADD2.F32 R38, -RZ, R45.H0_H0 ;  /* 0x2000002dff267230 */ /* 0x000fe40000004100 */
[----:B------:R-:W-:-:S04]  /*17bb0*/  FMUL.FTZ R41, R91, R41 ;  /* 0x000000295b297220 */ /* 0x000fc80000410000 */
[----:B------:R-:W-:Y:S01]  /*17bc0*/  FFMA.FTZ R38, R41, R40, R38 ;  /* 0x0000002829267223 */ /* 0x000fe20000010026 */
[----:B------:R-:W-:Y:S01]  /*17bd0*/  FADD.FTZ R41, -R98, R39 ;  /* 0x0000002762297221 */ /* 0x000fe20000010100 */
[--C-:B------:R-:W-:Y:S02]  /*17be0*/  HADD2.F32 R40, -RZ, R114.reuse.H0_H0 ;  /* 0x20000072ff287230 */ /* 0x100fe40000004100 */
[----:B------:R-:W-:Y:S02]  /*17bf0*/  HADD2.F32 R39, -RZ, R114.H1_H1 ;  /* 0x30000072ff277230 */ /* 0x000fe40000004100 */
[----:B------:R-:W-:-:S04]  /*17c00*/  FMUL.FTZ R41, R91, R41 ;  /* 0x000000295b297220 */ /* 0x000fc80000410000 */
[----:B------:R-:W-:Y:S01]  /*17c10*/  FFMA.FTZ R39, R41, R40, R39 ;  /* 0x0000002829277223 */ /* 0x000fe20000010027 */
[----:B------:R-:W-:-:S05]  /*17c20*/  IADD3 R40, PT, PT, R89, 0x80, RZ ;  /* 0x0000008059287810 */ /* 0x000fca0007ffe0ff */
[----:B------:R-:W-:-:S05]  /*17c30*/  IMAD.WIDE.U32 R40, R40, 0x10, R70 ;  /* 0x0000001028287825 */ /* 0x000fca00078e0046 */
[----:B------:R0:W-:Y:S02]  /*17c40*/  STG.E.128 desc[UR12][R40.64], R36 ;  /* 0x0000002428007986 */ /* 0x0001e4000c101d0c */
[C---:B0-----:R-:W-:Y:S01]  /*17c50*/  FADD.FTZ R37, -R98.reuse, R32 ;  /* 0x0000002062257221 */ /* 0x041fe20000010100 */
[----:B------:R-:W-:Y:S02]  /*17c60*/  HADD2.F32 R36, -RZ, R93.H0_H0 ;  /* 0x2000005dff247230 */ /* 0x000fe40000004100 */
[----:B------:R-:W-:Y:S01]  /*17c70*/  FADD.FTZ R38, -R98, R33 ;  /* 0x0000002162267221 */ /* 0x000fe20000010100 */
[----:B------:R-:W-:Y:S02]  /*17c80*/  HADD2.F32 R32, -RZ, R46.H0_H0 ;  /* 0x2000002eff207230 */ /* 0x000fe40000004100 */
[C---:B------:R-:W-:Y:S01]  /*17c90*/  FMUL.FTZ R37, R91.reuse, R37 ;  /* 0x000000255b257220 */ /* 0x040fe20000410000 */
[----:B------:R-:W-:Y:S02]  /*17ca0*/  HADD2.F32 R33, -RZ, R115.H0_H0 ;  /* 0x20000073ff217230 */ /* 0x000fe40000004100 */
[----:B------:R-:W-:Y:S01]  /*17cb0*/  FMUL.FTZ R38, R91, R38 ;  /* 0x000000265b267220 */ /* 0x000fe20000410000 */
[----:B------:R-:W-:Y:S01]  /*17cc0*/  FFMA.FTZ R32, R37, R36, R32 ;  /* 0x0000002425207223 */ /* 0x000fe20000010020 */
[----:B------:R-:W-:-:S02]  /*17cd0*/  HADD2.F32 R36, -RZ, R94.H0_H0 ;  /* 0x2000005eff247230 */ /* 0x000fc40000004100 */
[----:B------:R-:W-:Y:S01]  /*17ce0*/  FADD.FTZ R37, -R98, R34 ;  /* 0x0000002262257221 */ /* 0x000fe20000010100 */
[----:B------:R-:W-:Y:S02]  /*17cf0*/  HADD2.F32 R34, -RZ, R47.H0_H0 ;  /* 0x2000002fff227230 */ /* 0x000fe40000004100 */
[----:B------:R-:W-:Y:S01]  /*17d00*/  FFMA.FTZ R33, R38, R36, R33 ;  /* 0x0000002426217223 */ /* 0x000fe20000010021 */
[----:B------:R-:W-:Y:S02]  /*17d10*/  HADD2.F32 R36, -RZ, R93.H1_H1 ;  /* 0x3000005dff247230 */ /* 0x000fe40000004100 */
[----:B------:R-:W-:Y:S01]  /*17d20*/  FMUL.FTZ R37, R91, R37 ;  /* 0x000000255b257220 */ /* 0x000fe20000410000 */
[C---:B------:R-:W-:Y:S01]  /*17d30*/  FADD.FTZ R38, -R98.reuse, R35 ;  /* 0x0000002362267221 */ /* 0x040fe20000010100 */
[----:B------:R-:W-:Y:S02]  /*17d40*/  HADD2.F32 R35, -RZ, R115.H1_H1 ;  /* 0x30000073ff237230 */ /* 0x000fe40000004100 */
[----:B------:R-:W-:Y:S01]  /*17d50*/  FADD.FTZ R98, -R98, R31 ;  /* 0x0000001f62627221 */ /* 0x000fe20000010100 */
[----:B------:R-:W-:Y:S01]  /*17d60*/  FFMA.FTZ R34, R37, R36, R34 ;  /* 0x0000002425227223 */ /* 0x000fe20000010022 */
[----:B------:R-:W-:-:S02]  /*17d70*/  HADD2.F32 R37, -RZ, R94.H1_H1 ;  /* 0x3000005eff257230 */ /* 0x000fc40000004100 */
[----:B------:R-:W-:Y:S01]  /*17d80*/  FMUL.FTZ R38, R91, R38 ;  /* 0x000000265b267220 */ /* 0x000fe20000410000 */
[----:B------:R-:W-:Y:S02]  /*17d90*/  VIADD R36, R89, 0x100 ;  /* 0x0000010059247836 */ /* 0x000fe40000000000 */
[----:B------:R-:W-:Y:S01]  /*17da0*/  FMUL.FTZ R98, R91, R98 ;  /* 0x000000625b627220 */ /* 0x000fe20000410000 */
[----:B------:R-:W-:Y:S02]  /*17db0*/  HADD2.F32 R31, -RZ, R116.H1_H1 ;  /* 0x30000074ff1f7230 */ /* 0x000fe40000004100 */
[----:B------:R-:W-:Y:S01]  /*17dc0*/  FFMA.FTZ R35, R38, R37, R35 ;  /* 0x0000002526237223 */ /* 0x000fe20000010023 */
[----:B------:R-:W-:-:S04]  /*17dd0*/  IMAD.WIDE.U32 R36, R36, 0x10, R70 ;  /* 0x0000001024247825 */ /* 0x000fc800078e0046 */
[----:B------:R-:W-:Y:S01]  /*17de0*/  HADD2.F32 R38, -RZ, R106.H0_H0 ;  /* 0x2000006aff267230 */ /* 0x000fe20000004100 */
[----:B------:R0:W-:Y:S02]  /*17df0*/  STG.E.128 desc[UR12][R36.64], R32 ;  /* 0x0000002024007986 */ /* 0x0001e4000c101d0c */
[--C-:B0-----:R-:W-:Y:S02]  /*17e00*/  HADD2.F32 R33, -RZ, R95.reuse.H0_H0 ;  /* 0x2000005fff217230 */ /* 0x101fe40000004100 */
[----:B------:R-:W-:Y:S02]  /*17e10*/  HADD2.F32 R32, -RZ, R48.H0_H0 ;  /* 0x20000030ff207230 */ /* 0x000fe40000004100 */
[----:B------:R-:W-:Y:S02]  /*17e20*/  HADD2.F32 R36, -RZ, R96.H0_H0 ;  /* 0x20000060ff247230 */ /* 0x000fe40000004100 */
[----:B------:R-:W-:Y:S02]  /*17e30*/  HADD2.F32 R35, -RZ, R116.H0_H0 ;  /* 0x20000074ff237230 */ /* 0x000fe40000004100 */
[----:B------:R-:W-:Y:S01]  /*17e40*/  FFMA.FTZ R12, R12, R33, R32 ;  /* 0x000000210c0c7223 */ /* 0x000fe20000010020 */
[----:B------:R-:W-:-:S02]  /*17e50*/  HADD2.F32 R34, -RZ, R95.H1_H1 ;  /* 0x3000005fff227230 */ /* 0x000fc40000004100 */
[----:B------:R-:W-:Y:S02]  /*17e60*/  HADD2.F32 R33, -RZ, R49.H0_H0 ;  /* 0x20000031ff217230 */ /* 0x000fe40000004100 */
[----:B------:R-:W-:Y:S01]  /*17e70*/  FFMA.FTZ R13, R13, R36, R35 ;  /* 0x000000240d0d7223 */ /* 0x000fe20000010023 */
[----:B------:R-:W-:Y:S02]  /*17e80*/  HADD2.F32 R32, -RZ, R96.H1_H1 ;  /* 0x30000060ff207230 */ /* 0x000fe40000004100 */
[----:B------:R-:W-:Y:S02]  /*17e90*/  HADD2.F32 R36, -RZ, R97.H0_H0 ;  /* 0x20000061ff247230 */ /* 0x000fe40000004100 */
[----:B------:R-:W-:Y:S01]  /*17ea0*/  FFMA.FTZ R14, R14, R34, R33 ;  /* 0x000000220e0e7223 */ /* 0x000fe20000010021 */
        /* <DEDUP_REMOVED lines=17> */
[----:B------:R-:W-:-:S02]  /*17fc0*/  HADD2.F32 R36, -RZ, R100.H1_H1 ;  /* 0x30000064ff247230 */ /* 0x000fc40000004100 */
[----:B------:R-:W-:Y:S02]  /*17fd0*/  HADD2.F32 R35, -RZ, R53.H0_H0 ;  /* 0x20000035ff237230 */ /* 0x000fe40000004100 */
[----:B------:R-:W-:Y:S01]  /*17fe0*/  FFMA.FTZ R21, R21, R32, R31 ;  /* 0x0000002015157223 */ /* 0x000fe2000001001f */
[----:B------:R-:W-:Y:S02]  /*17ff0*/  HADD2.F32 R34, -RZ, R101.H1_H1 ;  /* 0x30000065ff227230 */ /* 0x000fe40000004100 */
        /* <DEDUP_REMOVED lines=17> */
[----:B------:R-:W-:Y:S02]  /*18110*/  HADD2.F32 R34, -RZ, R106.H1_H1 ;  /* 0x3000006aff227230 */ /* 0x000fe40000004100 */
[----:B------:R-:W-:-:S02]  /*18120*/  HADD2.F32 R33, -RZ, R57.H0_H0 ;  /* 0x20000039ff217230 */ /* 0x000fc40000004100 */
[----:B------:R-:W-:Y:S01]  /*18130*/  FFMA.FTZ R29, R29, R36, R35 ;  /* 0x000000241d1d7223 */ /* 0x000fe20000010023 */
[----:B------:R-:W-:Y:S01]  /*18140*/  HADD2.F32 R32, -RZ, R107.H1_H1 ;  /* 0x3000006bff207230 */ /* 0x000fe20000004100 */
[C---:B------:R-:W-:Y:S01]  /*18150*/  IADD3 R35, PT, PT, R89.reuse, 0x180, RZ ;  /* 0x0000018059237810 */ /* 0x040fe20007ffe0ff */
[----:B------:R-:W-:Y:S02]  /*18160*/  HADD2.F32 R31, -RZ, R120.H1_H1 ;  /* 0x30000078ff1f7230 */ /* 0x000fe40000004100 */
[----:B------:R-:W-:Y:S01]  /*18170*/  FFMA.FTZ R30, R30, R34, R33 ;  /* 0x000000221e1e7223 */ /* 0x000fe20000010021 */
[----:B------:R-:W-:Y:S01]  /*18180*/  HADD2.F32 R37, -RZ, R56.H0_H0 ;  /* 0x20000038ff257230 */ /* 0x000fe20000004100 */
[C---:B------:R-:W-:Y:S01]  /*18190*/  IADD3 R33, PT, PT, R89.reuse, 0x280, RZ ;  /* 0x0000028059217810 */ /* 0x040fe20007ffe0ff */
[C---:B------:R-:W-:Y:S02]  /*181a0*/  VIADD R34, R89.reuse, 0x200 ;  /* 0x0000020059227836 */ /* 0x040fe40000000000 */
[----:B------:R-:W-:Y:S01]  /*181b0*/  FFMA.FTZ R31, R98, R32, R31 ;  /* 0x00000020621f7223 */ /* 0x000fe2000001001f */
[----:B------:R-:W-:-:S02]  /*181c0*/  VIADD R32, R89, 0x300 ;  /* 0x0000030059207836 */ /* 0x000fc40000000000 */
[----:B------:R-:W-:Y:S01]  /*181d0*/  FFMA.FTZ R28, R28, R38, R37 ;  /* 0x000000261c1c7223 */ /* 0x000fe20000010025 */
[----:B------:R-:W-:Y:S01]  /*181e0*/  IADD3 R89, PT, PT, R89, 0x380, RZ ;  /* 0x0000038059597810 */ /* 0x000fe20007ffe0ff */
[----:B------:R-:W-:-:S04]  /*181f0*/  IMAD.WIDE.U32 R36, R35, 0x10, R70 ;  /* 0x0000001023247825 */ /* 0x000fc800078e0046 */
        /* <DEDUP_REMOVED lines=9> */
.L_x_24208:
[----:B------:R-:W-:Y:S02]  /*18290*/  UIADD3 UR7, UPT, UPT, UR7, UR18, URZ ;  /* 0x0000001207077290 */ /* 0x000fe4000fffe0ff */
[----:B------:R-:W-:Y:S02]  /*182a0*/  UPLOP3.LUT UP0, UPT, UPT, UPT, UP0, 0x40, 0x4 ;  /* 0x000000000004789c */ /* 0x000fe40003f0e800 */
[----:B------:R-:W-:-:S09]  /*182b0*/  UISETP.GE.AND UP1, UPT, UR7, UR19, UPT ;  /* 0x000000130700728c */ /* 0x000fd2000bf26270 */
[----:B------:R-:W-:Y:S05]  /*182c0*/  BRA.U !UP1, `(.L_x_24209) ;  /* 0xfffffe8d09b07547 */ /* 0x000fea000b83ffff */
[----:B------:R-:W-:Y:S05]  /*182d0*/  EXIT ;  /* 0x000000000000794d */ /* 0x000fea0003800000 */
.L_x_24210:
        /* <DEDUP_REMOVED lines=10> */
.L_x_27341:


//--------------------- .text._ZN10layer_norm13ln_fwd_kernelINS_13Kernel_traitsIfffffjLj4096ELj1ELj1ELj4ELj16ENS_18Kernel_traits_baseILj4096EfffffjLj128EEEEELb0ELb0ELb0ELb0EEEvNS_9FwdParamsE --------------------------
	.section	.text._ZN10layer_norm13ln_fwd_kernelINS_13Kernel_traitsIfffffjLj4096ELj1ELj1ELj4ELj16ENS_18Kernel_traits_baseILj4096EfffffjLj128EEEEELb0ELb0ELb0ELb0EEEvNS_9FwdParamsE,"ax",@progbits
	.align	128
        .global         _ZN10layer_norm13ln_fwd_kernelINS_13Kernel_traitsIfffffjLj4096ELj1ELj1ELj4ELj16ENS_18Kernel_traits_baseILj4096EfffffjLj128EEEEELb0ELb0ELb0ELb0EEEvNS_9FwdParamsE
        .type           _ZN10layer_norm13ln_fwd_kernelINS_13Kernel_traitsIfffffjLj4096ELj1ELj1ELj4ELj16ENS_18Kernel_traits_baseILj4096EfffffjLj128EEEEELb0ELb0ELb0ELb0EEEvNS_9FwdParamsE,@function
        .size           _ZN10layer_norm13ln_fwd_kernelINS_13Kernel_traitsIfffffjLj4096ELj1ELj1ELj4ELj16ENS_18Kernel_traits_baseILj4096EfffffjLj128EEEEELb0ELb0ELb0ELb0EEEvNS_9FwdParamsE,(.L_x_27342 - _ZN10layer_norm13ln_fwd_kernelINS_13Kernel_traitsIfffffjLj4096ELj1ELj1ELj4ELj16ENS_18Kernel_traits_baseILj4096EfffffjLj128EEEEELb0ELb0ELb0ELb0EEEvNS_9FwdParamsE)
        .other          _ZN10layer_norm13ln_fwd_kernelINS_13Kernel_traitsIfffffjLj4096ELj1ELj1ELj4ELj16ENS_18Kernel_traits_baseILj4096EfffffjLj128EEEEELb0ELb0ELb0ELb0EEEvNS_9FwdParamsE,@"STO_CUDA_ENTRY STV_DEFAULT"
_ZN10layer_norm13ln_fwd_kernelINS_13Kernel_traitsIfffffjLj4096ELj1ELj1ELj4ELj16ENS_18Kernel_traits_baseILj4096EfffffjLj128EEEEELb0ELb0ELb0ELb0EEEvNS_9FwdParamsE:
.text._ZN10layer_norm13ln_fwd_kernelINS_13Kernel_traitsIfffffjLj4096ELj1ELj1ELj4ELj16ENS_18Kernel_traits_baseILj4096EfffffjLj128EEEEELb0ELb0ELb0ELb0EEEvNS_9FwdParamsE:
        /* <DEDUP_REMOVED lines=56> */
[----:B------:R-:W3:Y:S08]  /*0380*/  @P6 LDC.64 R86, c[0x0][0x438] ;  /* 0x00010e00ff566b82 */ /* 0x000ef00000000a00 */
[----:B------:R-:W0:Y:S08]  /*0390*/  @P0 LDC.64 R88, c[0x0][0x3d0] ;  /* 0x0000f400ff580b82 */ /* 0x000e300000000a00 */
[----:B------:R-:W0:Y:S01]  /*03a0*/  @P0 LDC.64 R90, c[0x0][0x438] ;  /* 0x00010e00ff5a0b82 */ /* 0x000e220000000a00 */
[----:B----4-:R-:W-:-:S04]  /*03b0*/  @P5 IMAD.WIDE.U32 R24, R6, 0x10, R24 ;  /* 0x0000001006185825 */ /* 0x010fc800078e0018 */
[C---:B-1----:R-:W-:Y:S01]  /*03c0*/  @P5 IMAD.WIDE.U32 R26, R6.reuse, 0x10, R26 ;  /* 0x00000010061a5825 */ /* 0x042fe200078e001a */
[----:B------:R-:W-:Y:S01]  /*03d0*/  @P5 IADD3 R6, PT, PT, R6, 0x80, RZ ;  /* 0x0000008006065810 */ /* 0x000fe20007ffe0ff */
[----:B------:R1:W5:Y:S04]  /*03e0*/  @P5 LDG.E.128 R48, desc[UR6][R24.64] ;  /* 0x0000000618305981 */ /* 0x000368000c1e1d00 */
[C---:B--2---:R-:W-:Y:S01]  /*03f0*/  @P6 IMAD.WIDE.U32 R84, R6.reuse, 0x10, R84 ;  /* 0x0000001006546825 */ /* 0x044fe200078e0054 */
[----:B------:R1:W5:Y:S03]  /*0400*/  @P5 LDG.E.128 R44, desc[UR6][R26.64] ;  /* 0x000000061a2c5981 */ /* 0x000366000c1e1d00 */
[C---:B---3--:R-:W-:Y:S01]  /*0410*/  @P6 IMAD.WIDE.U32 R86, R6.reuse, 0x10, R86 ;  /* 0x0000001006566825 */ /* 0x048fe200078e0056 */
[----:B------:R-:W-:Y:S01]  /*0420*/  @P6 IADD3 R6, PT, PT, R6, 0x80, RZ ;  /* 0x0000008006066810 */ /* 0x000fe20007ffe0ff */
[----:B------:R1:W5:Y:S04]  /*0430*/  @P6 LDG.E.128 R40, desc[UR6][R84.64] ;  /* 0x0000000654286981 */ /* 0x000368000c1e1d00 */
[C---:B0-----:R-:W-:Y:S01]  /*0440*/  @P0 IMAD.WIDE.U32 R88, R6.reuse, 0x10, R88 ;  /* 0x0000001006580825 */ /* 0x041fe200078e0058 */
[----:B------:R1:W5:Y:S03]  /*0450*/  @P6 LDG.E.128 R36, desc[UR6][R86.64] ;  /* 0x0000000656246981 */ /* 0x000366000c1e1d00 */
[----:B------:R-:W-:Y:S01]  /*0460*/  @P0 IMAD.WIDE.U32 R90, R6, 0x10, R90 ;  /* 0x00000010065a0825 */ /* 0x000fe200078e005a */
[----:B------:R1:W5:Y:S04]  /*0470*/  @P0 LDG.E.128 R32, desc[UR6][R88.64] ;  /* 0x0000000658200981 */ /* 0x000368000c1e1d00 */
[----:B------:R1:W5:Y:S01]  /*0480*/  @P0 LDG.E.128 R28, desc[UR6][R90.64] ;  /* 0x000000065a1c0981 */ /* 0x000362000c1e1d00 */
[----:B------:R-:W-:-:S02]  /*0490*/  ISETP.GE.U32.AND P1, PT, R3, 0x400, PT ;  /* 0x000004000300780c */ /* 0x000fc40003f26070 */
[----:B------:R-:W-:-:S11]  /*04a0*/  @P0 IADD3 R6, PT, PT, R6, 0x80, RZ ;  /* 0x0000008006060810 */ /* 0x000fd60007ffe0ff */
[----:B-1----:R-:W-:Y:S05]  /*04b0*/  @!P1 BRA `(.L_x_24213) ;  /* 0x0000000000f89947 */ /* 0x002fea0003800000 */
[----:B------:R-:W0:Y:S08]  /*04c0*/  LDC.64 R24, c[0x0][0x3d0] ;  /* 0x0000f400ff187b82 */ /* 0x000e300000000a00 */
[----:B------:R-:W1:Y:S01]  /*04d0*/  LDC.64 R8, c[0x0][0x438] ;  /* 0x00010e00ff087b82 */ /* 0x000e620000000a00 */
[----:B0-----:R-:W-:-:S06]  /*04e0*/  IMAD.WIDE.U32 R24, R6, 0x10, R24 ;  /* 0x0000001006187825 */ /* 0x001fcc00078e0018 */
[----:B------:R-:W5:Y:S01]  /*04f0*/  LDG.E.128 R24, desc[UR6][R24.64] ;  /* 0x0000000618187981 */ /* 0x000f62000c1e1d00 */
[----:B-1----:R-:W-:-:S05]  /*0500*/  IMAD.WIDE.U32 R6, R6, 0x10, R8 ;  /* 0x0000001006067825 */ /* 0x002fca00078e0008 */
[----:B------:R0:W5:Y:S01]  /*0510*/  LDG.E.128 R20, desc[UR6][R6.64] ;  /* 0x0000000606147981 */ /* 0x000162000c1e1d00 */
[----:B------:R-:W-:Y:S05]  /*0520*/  BRA `(.L_x_24213) ;  /* 0x0000000000dc7947 */ /* 0x000fea0003800000 */
.L_x_24212:
        /* <DEDUP_REMOVED lines=12> */
[----:B------:R-:W-:-:S04]  /*05f0*/  @P6 LOP3.LUT R6, R6, 0x80, RZ, 0xfc, !PT ;  /* 0x0000008006066812 */ /* 0x000fc800078efcff */
[----:B------:R0:W5:Y:S01]  /*0600*/  @P6 LDG.E.128 R80, desc[UR6][R8.64] ;  /* 0x0000000608506981 */ /* 0x000162000c1e1d00 */
[----:B------:R-:W-:Y:S01]  /*0610*/  ISETP.GE.U32.AND P6, PT, R3, 0x400, PT ;  /* 0x000004000300780c */ /* 0x000fe20003fc6070 */
[----:B------:R-:W4:Y:S01]  /*0620*/  @P2 LDC.64 R16, c[0x0][0x3d0] ;  /* 0x0000f400ff102b82 */ /* 0x000f220000000a00 */
[C---:B-1----:R-:W-:Y:S01]  /*0630*/  @P5 IMAD.WIDE.U32 R10, R6.reuse, 0x10, R10 ;  /* 0x00000010060a5825 */ /* 0x042fe200078e000a */
[----:B------:R-:W-:-:S04]  /*0640*/  @P5 IADD3 R6, PT, PT, R6, 0x80, RZ ;  /* 0x0000008006065810 */ /* 0x000fc80007ffe0ff */
[----:B------:R1:W5:Y:S02]  /*0650*/  @P5 LDG.E.128 R72, desc[UR6][R10.64] ;  /* 0x000000060a485981 */ /* 0x000364000c1e1d00 */
[----:B------:R-:W0:Y:S01]  /*0660*/  @P1 LDC.64 R18, c[0x0][0x3d0] ;  /* 0x0000f400ff121b82 */ /* 0x000e220000000a00 */
[C---:B--2---:R-:W-:Y:S01]  /*0670*/  @P4 IMAD.WIDE.U32 R12, R6.reuse, 0x10, R12 ;  /* 0x00000010060c4825 */ /* 0x044fe200078e000c */
[----:B------:R-:W-:-:S04]  /*0680*/  @P4 IADD3 R6, PT, PT, R6, 0x80, RZ ;  /* 0x0000008006064810 */ /* 0x000fc80007ffe0ff */
[----:B------:R1:W5:Y:S02]  /*0690*/  @P4 LDG.E.128 R64, desc[UR6][R12.64] ;  /* 0x000000060c404981 */ /* 0x000364000c1e1d00 */
[----:B------:R-:W2:Y:S01]  /*06a0*/  @P0 LDC.64 R28, c[0x0][0x3d0] ;  /* 0x0000f400ff1c0b82 */ /* 0x000ea20000000a00 */
[C---:B---3--:R-:W-:Y:S01]  /*06b0*/  @P3 IMAD.WIDE.U32 R14, R6.reuse, 0x10, R14 ;  /* 0x00000010060e3825 */ /* 0x048fe200078e000e */
[----:B------:R-:W-:-:S04]  /*06c0*/  @P3 IADD3 R6, PT, PT, R6, 0x80, RZ ;  /* 0x0000008006063810 */ /* 0x000fc80007ffe0ff */
[----:B------:R1:W5:Y:S02]  /*06d0*/  @P3 LDG.E.128 R56, desc[UR6][R14.64] ;  /* 0x000000060e383981 */ /* 0x000364000c1e1d00 */
[----:B------:R-:W3:Y:S01]  /*06e0*/  @P6 LDC.64 R30, c[0x0][0x3d0] ;  /* 0x0000f400ff1e6b82 */ /* 0x000ee20000000a00 */
[C---:B----4-:R-:W-:Y:S01]  /*06f0*/  @P2 IMAD.WIDE.U32 R16, R6.reuse, 0x10, R16 ;  /* 0x0000001006102825 */ /* 0x050fe200078e0010 */
[----:B------:R-:W-:-:S04]  /*0700*/  @P2 IADD3 R6, PT, PT, R6, 0x80, RZ ;  /* 0x0000008006062810 */ /* 0x000fc80007ffe0ff */
[----:B------:R1:W5:Y:S01]  /*0710*/  @P2 LDG.E.128 R48, desc[UR6][R16.64] ;  /* 0x0000000610302981 */ /* 0x000362000c1e1d00 */
[C---:B0-----:R-:W-:Y:S01]  /*0720*/  @P1 IMAD.WIDE.U32 R18, R6.reuse, 0x10, R18 ;  /* 0x0000001006121825 */ /* 0x041fe200078e0012 */
[----:B------:R-:W-:-:S04]  /*0730*/  @P1 IADD3 R6, PT, PT, R6, 0x80, RZ ;  /* 0x0000008006061810 */ /* 0x000fc80007ffe0ff */
[----:B------:R1:W5:Y:S01]  /*0740*/  @P1 LDG.E.128 R40, desc[UR6][R18.64] ;  /* 0x0000000612281981 */ /* 0x000362000c1e1d00 */
[C---:B--2---:R-:W-:Y:S01]  /*0750*/  @P0 IMAD.WIDE.U32 R8, R6.reuse, 0x10, R28 ;  /* 0x0000001006080825 */ /* 0x044fe200078e001c */
[----:B------:R-:W-:-:S04]  /*0760*/  @P0 IADD3 R6, PT, PT, R6, 0x80, RZ ;  /* 0x0000008006060810 */ /* 0x000fc80007ffe0ff */
[----:B------:R1:W5:Y:S01]  /*0770*/  @P0 LDG.E.128 R32, desc[UR6][R8.64] ;  /* 0x0000000608200981 */ /* 0x000362000c1e1d00 */
[----:B---3--:R-:W-:-:S05]  /*0780*/  @P6 IMAD.WIDE.U32 R6, R6, 0x10, R30 ;  /* 0x0000001006066825 */ /* 0x008fca00078e001e */
[----:B------:R1:W5:Y:S01]  /*0790*/  @P6 LDG.E.128 R24, desc[UR6][R6.64] ;  /* 0x0000000606186981 */ /* 0x000362000c1e1d00 */
        /* <DEDUP_REMOVED lines=14> */
[----:B------:R-:W-:Y:S02]  /*0880*/  @P6 CS2R R22, SRZ ;  /* 0x0000000000166805 */ /* 0x000fe4000001ff00 */
[----:B-1----:R-:W-:-:S07]  /*0890*/  @P6 CS2R R20, SRZ ;  /* 0x0000000000146805 */ /* 0x002fce000001ff00 */
.L_x_24213:
[----:B------:R-:W-:Y:S05]  /*08a0*/  BSYNC.RECONVERGENT B0 ;  /* 0x0000000000007941 */ /* 0x000fea0003800200 */
.L_x_24211:
[----:B------:R-:W1:Y:S02]  /*08b0*/  LDCU UR4, c[0x0][0x384] ;  /* 0x00007080ff0477ac */ /* 0x000e640008000800 */
[----:B-1----:R-:W-:-:S13]  /*08c0*/  ISETP.GE.AND P0, PT, R2, UR4, PT ;  /* 0x0000000402007c0c */ /* 0x002fda000bf06270 */
[----:B------:R-:W-:Y:S05]  /*08d0*/  @P0 EXIT ;  /* 0x000000000000094d */ /* 0x000fea0003800000 */
[----:B------:R-:W-:Y:S01]  /*08e0*/  SHF.R.S32.HI R4, RZ, 0x2, R4 ;  /* 0x00000002ff047819 */ /* 0x000fe20000011404 */
[----:B------:R-:W1:Y:S03]  /*08f0*/  LDCU.64 UR4, c[0x0][0x3e0] ;  /* 0x00007c00ff0477ac */ /* 0x000e660008000a00 */
[----:B0-----:R-:W-:Y:S01]  /*0900*/  LOP3.LUT R6, R4, 0x7f, RZ, 0xc0, !PT ;  /* 0x0000007f04067812 */ /* 0x001fe200078ec0ff */
[----:B------:R-:W0:Y:S03]  /*0910*/  LDCU UR12, c[0x0][0x388] ;  /* 0x00007100ff0c77ac */ /* 0x000e260008000800 */
[----:B------:R-:W-:Y:S01]  /*0920*/  VIADDMNMX R7, R6, -R0, RZ, !PT ;  /* 0x8000000006077246 */ /* 0x000fe200078001ff */
[----:B------:R-:W-:Y:S01]  /*0930*/  IMAD R5, R5, -0x20, R6 ;  /* 0xffffffe005057824 */ /* 0x000fe200078e0206 */
[----:B------:R-:W-:Y:S01]  /*0940*/  LOP3.LUT R0, R4, 0xffffff80, RZ, 0xc0, !PT ;  /* 0xffffff8004007812 */ /* 0x000fe200078ec0ff */
[----:B------:R-:W2:Y:S01]  /*0950*/  LDCU.U8 UR10, c[0x0][0x410] ;  /* 0x00008200ff0a77ac */ /* 0x000ea20008000000 */
[----:B------:R-:W-:-:S02]  /*0960*/  VIMNMX R7, PT, PT, R7, 0x20, PT ;  /* 0x0000002007077848 */ /* 0x000fc40003fe0100 */
[----:B------:R-:W-:Y:S01]  /*0970*/  VIMNMX R5, PT, PT, RZ, R5, !PT ;  /* 0x00000005ff057248 */ /* 0x000fe20007fe0100 */
[----:B------:R-:W3:Y:S01]  /*0980*/  LDCU UR11, c[0x0][0x400] ;  /* 0x00008000ff0b77ac */ /* 0x000ee20008000800 */
[-C--:B------:R-:W-:Y:S02]  /*0990*/  LEA R7, R7, R0.reuse, 0x2 ;  /* 0x0000000007077211 */ /* 0x080fe400078e10ff */
[----:B------:R-:W-:Y:S01]  /*09a0*/  VIMNMX R5, PT, PT, R5, 0x20, PT ;  /* 0x0000002005057848 */ /* 0x000fe20003fe0100 */
[----:B-1----:R-:W-:Y:S01]  /*09b0*/  UISETP.NE.U32.AND UP0, UPT, UR4, URZ, UPT ;  /* 0x000000ff0400728c */ /* 0x002fe2000bf05070 */
[----:B------:R-:W-:Y:S01]  /*09c0*/  I2FP.F32.U32 R4, R7 ;  /* 0x0000000700047245 */ /* 0x000fe20000201000 */
[----:B------:R-:W1:Y:S01]  /*09d0*/  LDCU.64 UR8, c[0x0][0x3a0] ;  /* 0x00007400ff0877ac */ /* 0x000e620008000a00 */
[----:B------:R-:W-:Y:S01]  /*09e0*/  LEA R5, R5, R0, 0x2 ;  /* 0x0000000005057211 */ /* 0x000fe200078e10ff */
[----:B------:R-:W-:-:S03]  /*09f0*/  UISETP.NE.AND.EX UP0, UPT, UR5, URZ, UPT, UP0 ;  /* 0x000000ff0500728c */ /* 0x000fc6000bf05300 */
[----:B------:R-:W4:Y:S03]  /*0a00*/  MUFU.RCP R4, R4 ;  /* 0x0000000400047308 */ /* 0x000f260000001000 */
[----:B------:R-:W-:Y:S01]  /*0a10*/  PLOP3.LUT P0, PT, PT, PT, UP0, 0x80, 0x8 ;  /* 0x000000000008781c */ /* 0x000fe20003f0f008 */
[----:B0-2---:R-:W-:-:S12]  /*0a20*/  UPLOP3.LUT UP0, UPT, UPT, UPT, UPT, 0x40, 0x4 ;  /* 0x000000000004789c */ /* 0x005fd80003f0e870 */
.L_x_24258:
[----:B------:R-:W0:Y:S01]  /*0a30*/  @P0 LDC.64 R12, c[0x0][0x3e0] ;  /* 0x0000f800ff0c0b82 */ /* 0x000e220000000a00 */
[----:B------:R-:W-:Y:S02]  /*0a40*/  HFMA2 R117, -RZ, RZ, 1.875, 0 ;  /* 0x3f800000ff757431 */ /* 0x000fe400000001ff */
[C---:B0-234-:R-:W-:Y:S01]  /*0a50*/  @P0 IMAD.WIDE R84, R2.reuse, 0x4, R12 ;  /* 0x0000000402540825 */ /* 0x05dfe200078e020c */
[----:B------:R-:W0:Y:S04]  /*0a60*/  S2R R116, SR_TID.X ;  /* 0x0000000000747919 */ /* 0x000e280000002100 */
[----:B------:R-:W1:Y:S01]  /*0a70*/  LDC.64 R12, c[0x0][0x3e0] ;  /* 0x0000f800ff0c7b82 */ /* 0x000e620000000a00 */
[----:B-----5:R2:W5:Y:S01]  /*0a80*/  @P0 LDG.E R117, desc[UR6][R84.64] ;  /* 0x0000000654750981 */ /* 0x020562000c1e1900 */
[----:B------:R-:W-:Y:S01]  /*0a90*/  IMAD R86, R2, UR12, RZ ;  /* 0x0000000c02567c24 */ /* 0x000fe2000f8e02ff */
[----:B------:R-:W-:Y:S01]  /*0aa0*/  ISETP.GE.U32.AND P1, PT, R3, 0x80, PT ;  /* 0x000000800300780c */ /* 0x000fe20003f26070 */
[----:B------:R-:W-:Y:S03]  /*0ab0*/  BSSY.RECONVERGENT B0, `(.L_x_24214) ;  /* 0x000002b000007945 */ /* 0x000fe60003800200 */
[----:B------:R-:W-:-:S04]  /*0ac0*/  SHF.R.S32.HI R87, RZ, 0x1f, R86 ;  /* 0x0000001fff577819 */ /* 0x000fc80000011456 */
[----:B------:R-:W-:Y:S02]  /*0ad0*/  LEA.HI R87, R87, R86, RZ, 0x2 ;  /* 0x0000005657577211 */ /* 0x000fe400078f10ff */
[----:B-1----:R-:W-:-:S04]  /*0ae0*/  LOP3.LUT P5, RZ, R12, UR8, RZ, 0xfc, !PT ;  /* 0x000000080cff7c12 */ /* 0x002fc8000f8afcff */
[----:B------:R-:W-:Y:S02]  /*0af0*/  LOP3.LUT P5, RZ, R13, UR9, RZ, 0xfc, P5 ;  /* 0x000000090dff7c12 */ /* 0x000fe4000a8afcff */
[----:B0-----:R-:W-:-:S04]  /*0b00*/  LEA.HI.SX32 R115, R87, R116, 0x1e ;  /* 0x0000007457737211 */ /* 0x001fc800078ff2ff */
[----:B------:R-:W-:Y:S01]  /*0b10*/  MOV R120, R115 ;  /* 0x0000007300787202 */ /* 0x000fe20000000f00 */
[----:B--2---:R-:W-:Y:S06]  /*0b20*/  @!P1 BRA `(.L_x_24215) ;  /* 0x00000000008c9947 */ /* 0x004fec0003800000 */
[----:B------:R-:W-:Y:S01]  /*0b30*/  ISETP.NE.U32.AND P2, PT, RZ, UR8, PT ;  /* 0x00000008ff007c0c */ /* 0x000fe2000bf45070 */
[----:B------:R-:W0:Y:S03]  /*0b40*/  LDC.64 R84, c[0x0][0x390] ;  /* 0x0000e400ff547b82 */ /* 0x000e260000000a00 */
[----:B------:R-:W-:-:S05]  /*0b50*/  ISETP.NE.AND.EX P2, PT, RZ, UR9, PT, P2 ;  /* 0x00000009ff007c0c */ /* 0x000fca000bf45320 */
[----:B------:R-:W1:Y:S08]  /*0b60*/  @P5 LDC.64 R118, c[0x0][0x3a8] ;  /* 0x0000ea00ff765b82 */ /* 0x000e700000000a00 */
[----:B------:R-:W2:Y:S01]  /*0b70*/  @P2 LDC.64 R88, c[0x0][0x3a0] ;  /* 0x0000e800ff582b82 */ /* 0x000ea20000000a00 */
[----:B0-----:R-:W-:-:S06]  /*0b80*/  IMAD.WIDE.U32 R84, R115, 0x10, R84 ;  /* 0x0000001073547825 */ /* 0x001fcc00078e0054 */
[----:B------:R-:W3:Y:S01]  /*0b90*/  LDG.E.128 R84, desc[UR6][R84.64] ;  /* 0x0000000654547981 */ /* 0x000ee2000c1e1d00 */
[----:B--2---:R-:W-:-:S06]  /*0ba0*/  @P2 IMAD.WIDE.U32 R88, R115, 0x10, R88 ;  /* 0x0000001073582825 */ /* 0x004fcc00078e0058 */
[----:B------:R-:W3:Y:S01]  /*0bb0*/  @P2 LDG.E.128 R88, desc[UR6][R88.64] ;  /* 0x0000000658582981 */ /* 0x000ee2000c1e1d00 */
[----:B-1----:R-:W-:-:S04]  /*0bc0*/  @P5 IMAD.WIDE.U32 R118, R115, 0x10, R118 ;  /* 0x0000001073765825 */ /* 0x002fc800078e0076 */
[-C--:B---3-5:R-:W-:Y:S01]  /*0bd0*/  @P2 FFMA.FTZ R6, R84, R117.reuse, R88 ;  /* 0x0000007554062223 */ /* 0x0a8fe20000010058 */
[-C--:B------:R-:W-:Y:S01]  /*0be0*/  @P2 FFMA.FTZ R15, R85, R117.reuse, R89 ;  /* 0x00000075550f2223 */ /* 0x080fe20000010059 */
[-C--:B------:R-:W-:Y:S01]  /*0bf0*/  @P2 FFMA.FTZ R99, R86, R117.reuse, R90 ;  /* 0x0000007556632223 */ /* 0x080fe2000001005a */
[----:B------:R-:W-:Y:S02]  /*0c00*/  @P2 FFMA.FTZ R107, R87, R117, R91 ;  /* 0x00000075576b2223 */ /* 0x000fe4000001005b */
[----:B------:R-:W-:Y:S02]  /*0c10*/  @P2 MOV R16, R6 ;  /* 0x0000000600102202 */ /* 0x000fe40000000f00 */
[----:B------:R-:W-:Y:S02]  /*0c20*/  @P2 MOV R17, R15 ;  /* 0x0000000f00112202 */ /* 0x000fe40000000f00 */
[----:B------:R-:W-:Y:S02]  /*0c30*/  @P2 MOV R18, R99 ;  /* 0x0000006300122202 */ /* 0x000fe40000000f00 */
[----:B------:R-:W-:Y:S01]  /*0c40*/  @P2 MOV R19, R107 ;  /* 0x0000006b00132202 */ /* 0x000fe20000000f00 */
[----:B------:R-:W-:Y:S06]  /*0c50*/  @P2 BRA `(.L_x_24216) ;  /* 0x0000000000382947 */ /* 0x000fec0003800000 */
[----:B------:R-:W-:-:S04]  /*0c60*/  ISETP.NE.U32.AND P0, PT, R12, RZ, PT ;  /* 0x000000ff0c00720c */ /* 0x000fc80003f05070 */
[----:B------:R-:W-:-:S13]  /*0c70*/  ISETP.NE.AND.EX P0, PT, R13, RZ, PT, P0 ;  /* 0x000000ff0d00720c */ /* 0x000fda0003f05300 */
[-C--:B------:R-:W-:Y:S01]  /*0c80*/  @P0 FMUL.FTZ R16, R84, R117.reuse ;  /* 0x0000007554100220 */ /* 0x080fe20000410000 */
[-C--:B------:R-:W-:Y:S01]  /*0c90*/  @P0 FMUL.FTZ R17, R85, R117.reuse ;  /* 0x0000007555110220 */ /* 0x080fe20000410000 */
[-C--:B------:R-:W-:Y:S01]  /*0ca0*/  @P0 FMUL.FTZ R18, R86, R117.reuse ;  /* 0x0000007556120220 */ /* 0x080fe20000410000 */
[-C--:B------:R-:W-:Y:S02]  /*0cb0*/  @P0 FMUL.FTZ R19, R87, R117.reuse ;  /* 0x0000007557130220 */ /* 0x080fe40000410000 */
[----:B------:R-:W-:Y:S01]  /*0cc0*/  @P0 MOV R6, R16 ;  /* 0x0000001000060202 */ /* 0x000fe20000000f00 */
[----:B------:R-:W-:Y:S01]  /*0cd0*/  @!P0 FMUL.FTZ R6, R84, R117 ;  /* 0x0000007554068220 */ /* 0x000fe20000410000 */
[----:B------:R-:W-:Y:S01]  /*0ce0*/  @P0 MOV R15, R17 ;  /* 0x00000011000f0202 */ /* 0x000fe20000000f00 */
[-C--:B------:R-:W-:Y:S01]  /*0cf0*/  @!P0 FMUL.FTZ R15, R85, R117.reuse ;  /* 0x00000075550f8220 */ /* 0x080fe20000410000 */
[----:B------:R-:W-:Y:S01]  /*0d00*/  @P0 MOV R99, R18 ;  /* 0x0000001200630202 */ /* 0x000fe20000000f00 */
[----:B------:R-:W-:Y:S01]  /*0d10*/  @!P0 FMUL.FTZ R99, R86, R117 ;  /* 0x0000007556638220 */ /* 0x000fe20000410000 */
[----:B------:R-:W-:Y:S01]  /*0d20*/  @P0 MOV R107, R19 ;  /* 0x00000013006b0202 */ /* 0x000fe20000000f00 */
[----:B------:R-:W-:-:S07]  /*0d30*/  @!P0 FMUL.FTZ R107, R87, R117 ;  /* 0x00000075576b8220 */ /* 0x000fce0000410000 */
.L_x_24216:
[----:B------:R0:W-:Y:S01]  /*0d40*/  @P5 STG.E.128 desc[UR6][R118.64], R16 ;  /* 0x0000001076005986 */ /* 0x0001e2000c101d06 */
[----:B------:R-:W-:-:S07]  /*0d50*/  IADD3 R120, PT, PT, R115, 0x80, RZ ;  /* 0x0000008073787810 */ /* 0x000fce0007ffe0ff */
.L_x_24215:
[----:B---3--:R-:W-:Y:S05]  /*0d60*/  BSYNC.RECONVERGENT B0 ;  /* 0x0000000000007941 */ /* 0x008fea0003800200 */
.L_x_24214:
[----:B------:R-:W-:Y:S01]  /*0d70*/  ISETP.GE.U32.AND P2, PT, R3, 0x100, PT ;  /* 0x000001000300780c */ /* 0x000fe20003f46070 */
[----:B------:R-:W-:Y:S03]  /*0d80*/  BSSY.RECONVERGENT B0, `(.L_x_24217) ;  /* 0x0000022000007945 */ /* 0x000fe60003800200 */
[----:B0-----:R-:W-:-:S09]  /*0d90*/  P2R R118, PR, RZ, 0x4 ;  /* 0x00000004ff767803 */ /* 0x001fd20000000000 */
[----:B------:R-:W-:Y:S05]  /*0da0*/  @!P2 BRA `(.L_x_24218) ;  /* 0x00000000007ca947 */ /* 0x000fea0003800000 */
        /* <DEDUP_REMOVED lines=8> */
[----:B------:R-:W3:Y:S02]  /*0e30*/  @P2 LDG.E.128 R88, desc[UR6][R88.64] ;  /* 0x0000000658582981 */ /* 0x000ee4000c1e1d00 */
[-C--:B---3-5:R-:W-:Y:S01]  /*0e40*/  @P2 FFMA.FTZ R7, R84, R117.reuse, R88 ;  /* 0x0000007554072223 */ /* 0x0a8fe20000010058 */
[-C--:B------:R-:W-:Y:S01]  /*0e50*/  @P2 FFMA.FTZ R92, R85, R117.reuse, R89 ;  /* 0x00000075555c2223 */ /* 0x080fe20000010059 */
[-C--:B------:R-:W-:Y:S01]  /*0e60*/  @P2 FFMA.FTZ R100, R86, R117.reuse, R90 ;  /* 0x0000007556642223 */ /* 0x080fe2000001005a */
[----:B------:R-:W-:Y:S02]  /*0e70*/  @P2 FFMA.FTZ R108, R87, R117, R91 ;  /* 0x00000075576c2223 */ /* 0x000fe4000001005b */
[----:B------:R-:W-:Y:S02]  /*0e80*/  @P2 MOV R16, R7 ;  /* 0x0000000700102202 */ /* 0x000fe40000000f00 */
[----:B------:R-:W-:Y:S02]  /*0e90*/  @P2 MOV R17, R92 ;  /* 0x0000005c00112202 */ /* 0x000fe40000000f00 */
[----:B------:R-:W-:-:S02]  /*0ea0*/  @P2 MOV R18, R100 ;  /* 0x0000006400122202 */ /* 0x000fc40000000f00 */
[----:B------:R-:W-:Y:S01]  /*0eb0*/  @P2 MOV R19, R108 ;  /* 0x0000006c00132202 */ /* 0x000fe20000000f00 */
[----:B-1----:R-:W-:Y:S06]  /*0ec0*/  @P2 BRA `(.L_x_24219) ;  /* 0x0000000000282947 */ /* 0x002fec0003800000 */
        /* <DEDUP_REMOVED lines=10> */
.L_x_24219:
[C---:B------:R-:W-:Y:S01]  /*0f70*/  @P5 IMAD.WIDE.U32 R122, R120.reuse, 0x10, R122 ;  /* 0x00000010787a5825 */ /* 0x040fe200078e007a */
[----:B------:R-:W-:-:S04]  /*0f80*/  IADD3 R120, PT, PT, R120, 0x80, RZ ;  /* 0x0000008078787810 */ /* 0x000fc80007ffe0ff */
[----:B------:R0:W-:Y:S03]  /*0f90*/  @P5 STG.E.128 desc[UR6][R122.64], R16 ;  /* 0x000000107a005986 */ /* 0x0001e6000c101d06 */
.L_x_24218:
[----:B------:R-:W-:Y:S05]  /*0fa0*/  BSYNC.RECONVERGENT B0 ;  /* 0x0000000000007941 */ /* 0x000fea0003800200 */
.L_x_24217:
[----:B------:R-:W-:Y:S01]  /*0fb0*/  ISETP.GE.U32.AND P2, PT, R3, 0x180, PT ;  /* 0x000001800300780c */ /* 0x000fe20003f46070 */
[----:B------:R-:W-:Y:S03]  /*0fc0*/  BSSY.RECONVERGENT B0, `(.L_x_24220) ;  /* 0x0000022000007945 */ /* 0x000fe60003800200 */
[----:B------:R-:W-:-:S09]  /*0fd0*/  P2R R119, PR, RZ, 0x4 ;  /* 0x00000004ff777803 */ /* 0x000fd20000000000 */
[----:B------:R-:W-:Y:S05]  /*0fe0*/  @!P2 BRA `(.L_x_24221) ;  /* 0x00000000007ca947 */ /* 0x000fea0003800000 */
[----:B------:R-:W-:Y:S01]  /*0ff0*/  ISETP.NE.U32.AND P2, PT, RZ, UR8, PT ;  /* 0x00000008ff007c0c */ /* 0x000fe2000bf45070 */
[----:B------:R-:W1:Y:S03]  /*1000*/  LDC.64 R84, c[0x0][0x390] ;  /* 0x0000e400ff547b82 */ /* 0x000e660000000a00 */
[----:B------:R-:W-:-:S05]  /*1010*/  ISETP.NE.AND.EX P2, PT, RZ, UR9, PT, P2 ;  /* 0x00000009ff007c0c */ /* 0x000fca000bf45320 */
[----:B0-----:R-:W0:Y:S08]  /*1020*/  @P5 LDC.64 R122, c[0x0][0x3a8] ;  /* 0x0000ea00ff7a5b82 */ /* 0x001e300000000a00 */
[----:B------:R-:W2:Y:S01]  /*1030*/  @P2 LDC.64 R88, c[0x0][0x3a0] ;  /* 0x0000e800ff582b82 */ /* 0x000ea20000000a00 */
[----:B-1----:R-:W-:-:S06]  /*1040*/  IMAD.WIDE.U32 R84, R120, 0x10, R84 ;  /* 0x0000001078547825 */ /* 0x002fcc00078e0054 */
        /* <DEDUP_REMOVED lines=11> */
[----:B0-----:R-:W-:Y:S06]  /*1100*/  @P2 BRA `(.L_x_24222) ;  /* 0x0000000000282947 */ /* 0x001fec0003800000 */
        /* <DEDUP_REMOVED lines=10> */
.L_x_24222:
[C---:B------:R-:W-:Y:S01]  /*11b0*/  @P5 IMAD.WIDE.U32 R122, R120.reuse, 0x10, R122 ;  /* 0x00000010787a5825 */ /* 0x040fe200078e007a */
[----:B------:R-:W-:-:S04]  /*11c0*/  IADD3 R120, PT, PT, R120, 0x80, RZ ;  /* 0x0000008078787810 */ /* 0x000fc80007ffe0ff */
[----:B------:R1:W-:Y:S03]  /*11d0*/  @P5 STG.E.128 desc[UR6][R122.64], R16 ;  /* 0x000000107a005986 */ /* 0x0003e6000c101d06 */
.L_x_24221:
[----:B------:R-:W-:Y:S05]  /*11e0*/  BSYNC.RECONVERGENT B0 ;  /* 0x0000000000007941 */ /* 0x000fea0003800200 */
.L_x_24220:
[----:B------:R-:W-:Y:S01]  /*11f0*/  ISETP.GE.U32.AND P2, PT, R3, 0x200, PT ;  /* 0x000002000300780c */ /* 0x000fe20003f46070 */
[----:B------:R-:W-:Y:S03]  /*1200*/  BSSY.RECONVERGENT B0, `(.L_x_24223) ;  /* 0x0000022000007945 */ /* 0x000fe60003800200 */
[----:B------:R-:W-:-:S09]  /*1210*/  P2R R121, PR, RZ, 0x4 ;  /* 0x00000004ff797803 */ /* 0x000fd20000000000 */
[----:B------:R-:W-:Y:S05]  /*1220*/  @!P2 BRA `(.L_x_24224) ;  /* 0x00000000007ca947 */ /* 0x000fea0003800000 */
[----:B------:R-:W-:Y:S01]  /*1230*/  ISETP.NE.U32.AND P2, PT, RZ, UR8, PT ;  /* 0x00000008ff007c0c */ /* 0x000fe2000bf45070 */
[----:B------:R-:W2:Y:S03]  /*1240*/  LDC.64 R84, c[0x0][0x390] ;  /* 0x0000e400ff547b82 */ /* 0x000ea60000000a00 */
[----:B------:R-:W-:-:S05]  /*1250*/  ISETP.NE.AND.EX P2, PT, RZ, UR9, PT, P2 ;  /* 0x00000009ff007c0c */ /* 0x000fca000bf45320 */
[----:B01----:R-:W0:Y:S08]  /*1260*/  @P5 LDC.64 R122, c[0x0][0x3a8] ;  /* 0x0000ea00ff7a5b82 */ /* 0x003e300000000a00 */
[----:B------:R-:W1:Y:S01]  /*1270*/  @P2 LDC.64 R88, c[0x0][0x3a0] ;  /* 0x0000e800ff582b82 */ /* 0x000e620000000a00 */
[----:B--2---:R-:W-:-:S06]  /*1280*/  IMAD.WIDE.U32 R84, R120, 0x10, R84 ;  /* 0x0000001078547825 */ /* 0x004fcc00078e0054 */
        /* <DEDUP_REMOVED lines=22> */
.L_x_24225:
[C---:B------:R-:W-:Y:S01]  /*13f0*/  @P5 IMAD.WIDE.U32 R122, R120.reuse, 0x10, R122 ;  /* 0x00000010787a5825 */ /* 0x040fe200078e007a */
[----:B------:R-:W-:-:S04]  /*1400*/  IADD3 R120, PT, PT, R120, 0x80, RZ ;  /* 0x0000008078787810 */ /* 0x000fc80007ffe0ff */
[----:B------:R2:W-:Y:S03]  /*1410*/  @P5 STG.E.128 desc[UR6][R122.64], R16 ;  /* 0x000000107a005986 */ /* 0x0005e6000c101d06 */
.L_x_24224:
[----:B------:R-:W-:Y:S05]  /*1420*/  BSYNC.RECONVERGENT B0 ;  /* 0x0000000000007941 */ /* 0x000fea0003800200 */
.L_x_24223:
[----:B------:R-:W-:Y:S01]  /*1430*/  ISETP.GE.U32.AND P2, PT, R3, 0x280, PT ;  /* 0x000002800300780c */ /* 0x000fe20003f46070 */
[----:B------:R-:W-:Y:S03]  /*1440*/  BSSY.RECONVERGENT B0, `(.L_x_24226) ;  /* 0x0000022000007945 */ /* 0x000fe60003800200 */
[----:B012---:R-:W-:-:S09]  /*1450*/  P2R R122, PR, RZ, 0x4 ;  /* 0x00000004ff7a7803 */ /* 0x007fd20000000000 */
        /* <DEDUP_REMOVED lines=29> */
.L_x_24228:
[C---:B------:R-:W-:Y:S01]  /*1630*/  @P5 IMAD.WIDE.U32 R124, R120.reuse, 0x10, R124 ;  /* 0x00000010787c5825 */ /* 0x040fe200078e007c */
[----:B------:R-:W-:-:S04]  /*1640*/  IADD3 R120, PT, PT, R120, 0x80, RZ ;  /* 0x0000008078787810 */ /* 0x000fc80007ffe0ff */
[----:B------:R0:W-:Y:S03]  /*1650*/  @P5 STG.E.128 desc[UR6][R124.64], R16 ;  /* 0x000000107c005986 */ /* 0x0001e6000c101d06 */
.L_x_24227:
[----:B------:R-:W-:Y:S05]  /*1660*/  BSYNC.RECONVERGENT B0 ;  /* 0x0000000000007941 */ /* 0x000fea0003800200 */
.L_x_24226:
[----:B------:R-:W-:Y:S01]  /*1670*/  ISETP.GE.U32.AND P2, PT, R3, 0x300, PT ;  /* 0x000003000300780c */ /* 0x000fe20003f46070 */
[----:B------:R-:W-:-:S12]  /*1680*/  BSSY.RECONVERGENT B0, `(.L_x_24229) ;  /* 0x0000021000007945 */ /* 0x000fd80003800200 */
        /* <DEDUP_REMOVED lines=29> */
.L_x_24231:
[C---:B------:R-:W-:Y:S01]  /*1860*/  @P5 IMAD.WIDE.U32 R124, R120.reuse, 0x10, R124 ;  /* 0x00000010787c5825 */ /* 0x040fe200078e007c */
[----:B------:R-:W-:-:S04]  /*1870*/  IADD3 R120, PT, PT, R120, 0x80, RZ ;  /* 0x0000008078787810 */ /* 0x000fc80007ffe0ff */
[----:B------:R1:W-:Y:S03]  /*1880*/  @P5 STG.E.128 desc[UR6][R124.64], R16 ;  /* 0x000000107c005986 */ /* 0x0003e6000c101d06 */
.L_x_24230:
[----:B------:R-:W-:Y:S05]  /*1890*/  BSYNC.RECONVERGENT B0 ;  /* 0x0000000000007941 */ /* 0x000fea0003800200 */
.L_x_24229:
[----:B------:R-:W-:Y:S01]  /*18a0*/  ISETP.GE.U32.AND P3, PT, R3, 0x380, PT ;  /* 0x000003800300780c */ /* 0x000fe20003f66070 */
[----:B------:R-:W-:-:S12]  /*18b0*/  BSSY.RECONVERGENT B0, `(.L_x_24232) ;  /* 0x0000021000007945 */ /* 0x000fd80003800200 */
        /* <DEDUP_REMOVED lines=29> */
.L_x_24234:
[C---:B------:R-:W-:Y:S01]  /*1a90*/  @P5 IMAD.WIDE.U32 R124, R120.reuse, 0x10, R124 ;  /* 0x00000010787c5825 */ /* 0x040fe200078e007c */
[----:B------:R-:W-:-:S04]  /*1aa0*/  IADD3 R120, PT, PT, R120, 0x80, RZ ;  /* 0x0000008078787810 */ /* 0x000fc80007ffe0ff */
[----:B------:R2:W-:Y:S03]  /*1ab0*/  @P5 STG.E.128 desc[UR6][R124.64], R16 ;  /* 0x000000107c005986 */ /* 0x0005e6000c101d06 */
.L_x_24233:
[----:B------:R-:W-:Y:S05]  /*1ac0*/  BSYNC.RECONVERGENT B0 ;  /* 0x0000000000007941 */ /* 0x000fea0003800200 */
.L_x_24232:
[----:B------:R-:W-:Y:S01]  /*1ad0*/  ISETP.GE.U32.AND P4, PT, R3, 0x400, PT ;  /* 0x000004000300780c */ /* 0x000fe20003f86070 */
[----:B------:R-:W-:-:S12]  /*1ae0*/  BSSY.RECONVERGENT B0, `(.L_x_24235) ;  /* 0x0000020000007945 */ /* 0x000fd80003800200 */
[----:B------:R-:W-:Y:S05]  /*1af0*/  @!P4 BRA `(.L_x_24236) ;  /* 0x000000000078c947 */ /* 0x000fea0003800000 */
[----:B------:R-:W-:Y:S01]  /*1b00*/  ISETP.NE.U32.AND P6, PT, RZ, UR8, PT ;  /* 0x00000008ff007c0c */ /* 0x000fe2000bfc5070 */
[----:B------:R-:W3:Y:S03]  /*1b10*/  LDC.64 R84, c[0x0][0x390] ;  /* 0x0000e400ff547b82 */ /* 0x000ee60000000a00 */
[----:B------:R-:W-:-:S05]  /*1b20*/  ISETP.NE.AND.EX P6, PT, RZ, UR9, PT, P6 ;  /* 0x00000009ff007c0c */ /* 0x000fca000bfc5360 */
[----:B012---:R-:W0:Y:S08]  /*1b30*/  @P5 LDC.64 R124, c[0x0][0x3a8] ;  /* 0x0000ea00ff7c5b82 */ /* 0x007e300000000a00 */
[----:B------:R-:W1:Y:S01]  /*1b40*/  @P6 LDC.64 R88, c[0x0][0x3a0] ;  /* 0x0000e800ff586b82 */ /* 0x000e620000000a00 */
[----:B---3--:R-:W-:-:S06]  /*1b50*/  IMAD.WIDE.U32 R84, R120, 0x10, R84 ;  /* 0x0000001078547825 */ /* 0x008fcc00078e0054 */
[----:B------:R-:W2:Y:S01]  /*1b60*/  LDG.E.128 R84, desc[UR6][R84.64] ;  /* 0x0000000654547981 */ /* 0x000ea2000c1e1d00 */
[----:B-1----:R-:W-:-:S06]  /*1b70*/  @P6 IMAD.WIDE.U32 R88, R120, 0x10, R88 ;  /* 0x0000001078586825 */ /* 0x002fcc00078e0058 */
[----:B------:R-:W2:Y:S01]  /*1b80*/  @P6 LDG.E.128 R88, desc[UR6][R88.64] ;  /* 0x0000000658586981 */ /* 0x000ea2000c1e1d00 */
[----:B0-----:R-:W-:-:S04]  /*1b90*/  @P5 IMAD.WIDE.U32 R124, R120, 0x10, R124 ;  /* 0x00000010787c5825 */ /* 0x001fc800078e007c */
[-C--:B--2--5:R-:W-:Y:S01]  /*1ba0*/  @P6 FFMA.FTZ R14, R84, R117.reuse, R88 ;  /* 0x00000075540e6223 */ /* 0x0a4fe20000010058 */
        /* <DEDUP_REMOVED lines=18> */
.L_x_24237:
[----:B------:R3:W-:Y:S02]  /*1cd0*/  @P5 STG.E.128 desc[UR6][R124.64], R16 ;  /* 0x000000107c005986 */ /* 0x0007e4000c101d06 */
.L_x_24236:
[----:B------:R-:W-:Y:S05]  /*1ce0*/  BSYNC.RECONVERGENT B0 ;  /* 0x0000000000007941 */ /* 0x000fea0003800200 */
.L_x_24235:
[----:B------:R-:W-:Y:S01]  /*1cf0*/  FADD.FTZ R12, RZ, R6 ;  /* 0x00000006ff0c7221 */ /* 0x000fe20000010000 */
        /* <DEDUP_REMOVED lines=52> */
[----:B----4-:R-:W-:Y:S01]  /*2040*/  FMUL.FTZ R12, R4, R89 ;  /* 0x00000059040c7220 */ /* 0x010fe20000410000 */
        /* <DEDUP_REMOVED lines=79> */
[----:B0-----:R-:W-:Y:S01]  /*2540*/  FADD.FTZ R90, R88, R85 ;  /* 0x00000055585a7221 */ /* 0x001fe20000010000 */
[----:B------:R-:W-:-:S04]  /*2550*/  MOV R85, RZ ;  /* 0x000000ff00557202 */ /* 0x000fc80000000f00 */
        /* <DEDUP_REMOVED lines=10> */
.L_x_24239:
[----:B------:R-:W-:Y:S05]  /*2600*/  BSYNC.RECONVERGENT B0 ;  /* 0x0000000000007941 */ /* 0x000fea0003800200 */
.L_x_24238:
[----:B------:R-:W-:Y:S01]  /*2610*/  BAR.SYNC.DEFER_BLOCKING 0x0 ;  /* 0x0000000000007b1d */ /* 0x000fe20000010000 */
[----:B------:R-:W-:Y:S01]  /*2620*/  ISETP.GT.U32.AND P5, PT, R86, 0x3, PT ;  /* 0x000000035600780c */ /* 0x000fe20003fa4070 */
[----:B0-----:R-:W-:-:S04]  /*2630*/  HFMA2 R84, -RZ, RZ, 0, 0 ;  /* 0x00000000ff547431 */ /* 0x001fc800000001ff */
        /* <DEDUP_REMOVED lines=9> */
[----:B------:R0:W4:Y:S03]  /*26d0*/  LDS.64 R84, [R12+UR4] ;  /* 0x000000040c547984 */ /* 0x0001260008000a00 */
.L_x_24241:
[----:B------:R-:W-:Y:S05]  /*26e0*/  BSYNC.RECONVERGENT B0 ;  /* 0x0000000000007941 */ /* 0x000fea0003800200 */
.L_x_24240:
[----:B------:R-:W0:Y:S01]  /*26f0*/  SHFL.DOWN PT, R88, R89, 0x2, 0x1f ;  /* 0x08401f0059587f89 */ /* 0x000e2200000e0000 */
[-C--:B-----5:R-:W-:Y:S01]  /*2700*/  I2FP.F32.S32 R117, R89.reuse ;  /* 0x0000005900757245 */ /* 0x0a0fe20000201400 */
[----:B------:R-:W-:Y:S01]  /*2710*/  BSSY.RECONVERGENT B0, `(.L_x_24242) ;  /* 0x0000042000007945 */ /* 0x000fe20003800200 */
[----:B------:R-:W-:Y:S01]  /*2720*/  ISETP.NE.AND P5, PT, RZ, UR10, PT ;  /* 0x0000000aff007c0c */ /* 0x000fe2000bfa5270 */
[----:B----4-:R-:W4:Y:S04]  /*2730*/  SHFL.DOWN PT, R91, R84, 0x2, 0x1f ;  /* 0x08401f00545b7f89 */ /* 0x010f2800000e0000 */
[----:B-123--:R-:W1:Y:S01]  /*2740*/  SHFL.DOWN PT, R124, R85, 0x2, 0x1f ;  /* 0x08401f00557c7f89 */ /* 0x00ee6200000e0000 */
[----:B0-----:R-:W-:Y:S02]  /*2750*/  IADD3 R12, PT, PT, R88, R89, RZ ;  /* 0x00000059580c7210 */ /* 0x001fe40007ffe0ff */
[----:B------:R-:W-:-:S02]  /*2760*/  I2FP.F32.S32 R88, R88 ;  /* 0x0000005800587245 */ /* 0x000fc40000201400 */
[----:B------:R-:W-:Y:S01]  /*2770*/  I2FP.F32.S32 R86, R12 ;  /* 0x0000000c00567245 */ /* 0x000fe20000201400 */
[----:B------:R-:W0:Y:S02]  /*2780*/  SHFL.DOWN PT, R125, R12, 0x1, 0x1f ;  /* 0x08201f000c7d7f89 */ /* 0x000e2400000e0000 */
[----:B----4-:R-:W-:Y:S01]  /*2790*/  FMUL.FTZ R90, R91, R88 ;  /* 0x000000585b5a7220 */ /* 0x010fe20000410000 */
[----:B------:R-:W2:Y:S01]  /*27a0*/  MUFU.RCP R87, R86 ;  /* 0x0000005600577308 */ /* 0x000ea20000001000 */
[----:B-1----:R-:W-:Y:S02]  /*27b0*/  FADD.FTZ R124, R124, R85 ;  /* 0x000000557c7c7221 */ /* 0x002fe40000010000 */
[----:B------:R-:W-:Y:S01]  /*27c0*/  FFMA.FTZ R90, R117, R84, R90 ;  /* 0x00000054755a7223 */ /* 0x000fe2000001005a */
[----:B------:R-:W-:-:S04]  /*27d0*/  FADD.FTZ R84, -R91, R84 ;  /* 0x000000545b547221 */ /* 0x000fc80000010100 */
[----:B------:R-:W-:-:S04]  /*27e0*/  FMUL.FTZ R84, R84, R84 ;  /* 0x0000005454547220 */ /* 0x000fc80000410000 */
[----:B------:R-:W-:-:S04]  /*27f0*/  FMUL.FTZ R117, R84, R117 ;  /* 0x0000007554757220 */ /* 0x000fc80000410000 */
[----:B------:R-:W-:Y:S01]  /*2800*/  FMUL.FTZ R117, R117, R88 ;  /* 0x0000005875757220 */ /* 0x000fe20000410000 */
[C---:B--2---:R-:W-:Y:S01]  /*2810*/  FMUL.FTZ R123, R87.reuse, R90 ;  /* 0x0000005a577b7220 */ /* 0x044fe20000410000 */
[----:B------:R-:W1:Y:S02]  /*2820*/  LDC R88, c[0x0][0x448] ;  /* 0x00011200ff587b82 */ /* 0x000e640000000800 */
[----:B------:R-:W-:Y:S01]  /*2830*/  FFMA.FTZ R117, R87, R117, R124 ;  /* 0x0000007557757223 */ /* 0x000fe2000001007c */
[-C--:B0-----:R-:W-:Y:S01]  /*2840*/  IADD3 R13, PT, PT, R12, R125.reuse, RZ ;  /* 0x0000007d0c0d7210 */ /* 0x081fe20007ffe0ff */
[----:B------:R-:W0:Y:S01]  /*2850*/  SHFL.DOWN PT, R90, R123, 0x1, 0x1f ;  /* 0x08201f007b5a7f89 */ /* 0x000e2200000e0000 */
[----:B------:R-:W-:Y:S02]  /*2860*/  I2FP.F32.S32 R125, R125 ;  /* 0x0000007d007d7245 */ /* 0x000fe40000201400 */
[----:B------:R-:W-:Y:S01]  /*2870*/  I2FP.F32.S32 R120, R13 ;  /* 0x0000000d00787245 */ /* 0x000fe20000201400 */
[----:B------:R-:W2:Y:S05]  /*2880*/  SHFL.DOWN PT, R84, R117, 0x1, 0x1f ;  /* 0x08201f0075547f89 */ /* 0x000eaa00000e0000 */
[----:B------:R-:W3:Y:S01]  /*2890*/  MUFU.RCP R120, R120 ;  /* 0x0000007800787308 */ /* 0x000ee20000001000 */
[----:B0-----:R-:W-:Y:S01]  /*28a0*/  FMUL.FTZ R13, R90, R125 ;  /* 0x0000007d5a0d7220 */ /* 0x001fe20000410000 */
[----:B------:R-:W-:-:S03]  /*28b0*/  FADD.FTZ R90, R123, -R90 ;  /* 0x8000005a7b5a7221 */ /* 0x000fc60000010000 */
[----:B------:R-:W-:Y:S01]  /*28c0*/  FFMA.FTZ R13, R86, R123, R13 ;  /* 0x0000007b560d7223 */ /* 0x000fe2000001000d */
[----:B------:R-:W-:Y:S01]  /*28d0*/  FMUL.FTZ R87, R90, R90 ;  /* 0x0000005a5a577220 */ /* 0x000fe20000410000 */
[----:B--2---:R-:W-:Y:S02]  /*28e0*/  FADD.FTZ R85, R117, R84 ;  /* 0x0000005475557221 */ /* 0x004fe40000010000 */
[----:B---3--:R-:W-:Y:S01]  /*28f0*/  FMUL.FTZ R89, R120, R13 ;  /* 0x0000000d78597220 */ /* 0x008fe20000410000 */
[----:B------:R-:W-:-:S04]  /*2900*/  FMUL.FTZ R86, R86, R87 ;  /* 0x0000005756567220 */ /* 0x000fc80000410000 */
[----:B------:R-:W-:Y:S01]  /*2910*/  FMUL.FTZ R86, R86, R125 ;  /* 0x0000007d56567220 */ /* 0x000fe20000410000 */
[----:B------:R-:W0:Y:S03]  /*2920*/  SHFL.IDX PT, R89, R89, RZ, 0x1f ;  /* 0x00001fff59597589 */ /* 0x000e2600000e0000 */
[----:B------:R-:W-:-:S05]  /*2930*/  FFMA.FTZ R120, R120, R86, R85 ;  /* 0x0000005678787223 */ /* 0x000fca0000010055 */
[----:B------:R-:W1:Y:S01]  /*2940*/  SHFL.IDX PT, R91, R120, RZ, 0x1f ;  /* 0x00001fff785b7589 */ /* 0x000e6200000e0000 */
[C---:B0-----:R-:W-:Y:S01]  /*2950*/  FMUL.FTZ R13, R89.reuse, R89 ;  /* 0x00000059590d7220 */ /* 0x041fe20000410000 */
[----:B------:R-:W-:-:S04]  /*2960*/  FSEL R12, R89, RZ, !P5 ;  /* 0x000000ff590c7208 */ /* 0x000fc80006800000 */
[----:B------:R-:W-:Y:S02]  /*2970*/  FSEL R13, R13, RZ, P5 ;  /* 0x000000ff0d0d7208 */ /* 0x000fe40002800000 */
[----:B------:R-:W-:Y:S01]  /*2980*/  ISETP.NE.AND P5, PT, R116, RZ, PT ;  /* 0x000000ff7400720c */ /* 0x000fe20003fa5270 */
[----:B-1----:R-:W-:-:S04]  /*2990*/  FFMA.FTZ R88, R91, UR11, R88 ;  /* 0x0000000b5b587c23 */ /* 0x002fc80008010058 */
[----:B------:R-:W-:-:S06]  /*29a0*/  FADD.FTZ R13, R88, R13 ;  /* 0x0000000d580d7221 */ /* 0x000fcc0000010000 */
[----:B------:R-:W0:Y:S02]  /*29b0*/  MUFU.RSQ R13, R13 ;  /* 0x0000000d000d7308 */ /* 0x000e240000001400 */
[----:B------:R-:W1:Y:S08]  /*29c0*/  @!P5 LDC.64 R86, c[0x0][0x3c0] ;  /* 0x0000f000ff56db82 */ /* 0x000e700000000a00 */
[----:B------:R-:W2:Y:S01]  /*29d0*/  @!P5 LDC.64 R84, c[0x0][0x3c8] ;  /* 0x0000f200ff54db82 */ /* 0x000ea20000000a00 */
[----:B-1----:R-:W-:-:S05]  /*29e0*/  @!P5 IMAD.WIDE R86, R2, 0x4, R86 ;  /* 0x000000040256d825 */ /* 0x002fca00078e0256 */
[----:B------:R1:W-:Y:S01]  /*29f0*/  @!P5 STG.E desc[UR6][R86.64], R89 ;  /* 0x000000595600d986 */ /* 0x0003e2000c101906 */
[----:B--2---:R-:W-:-:S05]  /*2a00*/  @!P5 IMAD.WIDE R84, R2, 0x4, R84 ;  /* 0x000000040254d825 */ /* 0x004fca00078e0254 */
[----:B0-----:R1:W-:Y:S01]  /*2a10*/  @!P5 STG.E desc[UR6][R84.64], R13 ;  /* 0x0000000d5400d986 */ /* 0x0013e2000c101906 */
[----:B------:R-:W-:Y:S05]  /*2a20*/  @!P1 BRA `(.L_x_24243) ;  /* 0x0000000000409947 */ /* 0x000fea0003800000 */
[----:B-1----:R-:W0:Y:S01]  /*2a30*/  LDC.64 R88, c[0x0][0x428] ;  /* 0x00010a00ff587b82 */ /* 0x002e220000000a00 */
        /* <DEDUP_REMOVED lines=12> */
[C---:B0-----:R-:W-:Y:S01]  /*2b00*/  IMAD.WIDE.U32 R88, R115.reuse, 0x10, R88 ;  /* 0x0000001073587825 */ /* 0x041fe200078e0058 */
[----:B------:R-:W-:-:S04]  /*2b10*/  IADD3 R115, PT, PT, R115, 0x80, RZ ;  /* 0x0000008073737810 */ /* 0x000fc80007ffe0ff */
[----:B------:R0:W-:Y:S03]  /*2b20*/  STG.E.128 desc[UR6][R88.64], R84 ;  /* 0x0000005458007986 */ /* 0x0001e6000c101d06 */
.L_x_24243:
[----:B------:R-:W-:Y:S05]  /*2b30*/  BSYNC.RECONVERGENT B0 ;  /* 0x0000000000007941 */ /* 0x000fea0003800200 */
.L_x_24242:
[----:B------:R-:W-:Y:S01]  /*2b40*/  ISETP.NE.AND P1, PT, R118, RZ, PT ;  /* 0x000000ff7600720c */ /* 0x000fe20003f25270 */
[----:B------:R-:W-:-:S12]  /*2b50*/  BSSY.RECONVERGENT B0, `(.L_x_24244) ;  /* 0x0000012000007945 */ /* 0x000fd80003800200 */
[----:B------:R-:W-:Y:S05]  /*2b60*/  @!P1 BRA `(.L_x_24245) ;  /* 0x0000000000409947 */ /* 0x000fea0003800000 */
[----:B01----:R-:W0:Y:S01]  /*2b70*/  LDC.64 R88, c[0x0][0x428] ;  /* 0x00010a00ff587b82 */ /* 0x003e220000000a00 */
        /* <DEDUP_REMOVED lines=15> */
.L_x_24245:
[----:B------:R-:W-:Y:S05]  /*2c70*/  BSYNC.RECONVERGENT B0 ;  /* 0x0000000000007941 */ /* 0x000fea0003800200 */
.L_x_24244:
[----:B------:R-:W-:Y:S01]  /*2c80*/  ISETP.NE.AND P1, PT, R119, RZ, PT ;  /* 0x000000ff7700720c */ /* 0x000fe20003f25270 */
[----:B------:R-:W-:-:S12]  /*2c90*/  BSSY.RECONVERGENT B0, `(.L_x_24246) ;  /* 0x0000012000007945 */ /* 0x000fd80003800200 */
[----:B------:R-:W-:Y:S05]  /*2ca0*/  @!P1 BRA `(.L_x_24247) ;  /* 0x0000000000409947 */ /* 0x000fea0003800000 */
[----:B012---:R-:W0:Y:S01]  /*2cb0*/  LDC.64 R88, c[0x0][0x428] ;  /* 0x00010a00ff587b82 */ /* 0x007e220000000a00 */
        /* <DEDUP_REMOVED lines=15> */
.L_x_24247:
[----:B------:R-:W-:Y:S05]  /*2db0*/  BSYNC.RECONVERGENT B0 ;  /* 0x0000000000007941 */ /* 0x000fea0003800200 */
.L_x_24246:
[----:B------:R-:W-:Y:S01]  /*2dc0*/  ISETP.NE.AND P1, PT, R121, RZ, PT ;  /* 0x000000ff7900720c */ /* 0x000fe20003f25270 */
[----:B------:R-:W-:-:S12]  /*2dd0*/  BSSY.RECONVERGENT B0, `(.L_x_24248) ;  /* 0x0000012000007945 */ /* 0x000fd80003800200 */
[----:B------:R-:W-:Y:S05]  /*2de0*/  @!P1 BRA `(.L_x_24249) ;  /* 0x0000000000409947 */ /* 0x000fea0003800000 */
[----:B0123--:R-:W0:Y:S01]  /*2df0*/  LDC.64 R88, c[0x0][0x428] ;  /* 0x00010a00ff587b82 */ /* 0x00fe220000000a00 */
        /* <DEDUP_REMOVED lines=15> */
.L_x_24249:
[----:B------:R-:W-:Y:S05]  /*2ef0*/  BSYNC.RECONVERGENT B0 ;  /* 0x0000000000007941 */ /* 0x000fea0003800200 */
.L_x_24248:
[----:B------:R-:W-:Y:S01]  /*2f00*/  ISETP.NE.AND P1, PT, R122, RZ, PT ;  /* 0x000000ff7a00720c */ /* 0x000fe20003f25270 */
[----:B------:R-:W-:-:S12]  /*2f10*/  BSSY.RECONVERGENT B0, `(.L_x_24250) ;  /* 0x0000012000007945 */ /* 0x000fd80003800200 */
        /* <DEDUP_REMOVED lines=17> */
.L_x_24251:
[----:B------:R-:W-:Y:S05]  /*3030*/  BSYNC.RECONVERGENT B0 ;  /* 0x0000000000007941 */ /* 0x000fea0003800200 */
.L_x_24250:
        /* <DEDUP_REMOVED lines=18> */
.L_x_24253:
[----:B------:R-:W-:Y:S05]  /*3160*/  BSYNC.RECONVERGENT B0 ;  /* 0x0000000000007941 */ /* 0x000fea0003800200 */
.L_x_24252:
        /* <DEDUP_REMOVED lines=18> */
.L_x_24255:
[----:B------:R-:W-:Y:S05]  /*3290*/  BSYNC.RECONVERGENT B0 ;  /* 0x0000000000007941 */ /* 0x000fea0003800200 */
.L_x_24254:
        /* <DEDUP_REMOVED lines=12> */
[----:B0-----:R-:W-:-:S04]  /*3360*/  IMAD.WIDE.U32 R12, R115, 0x10, R84 ;  /* 0x00000010730c7825 */ /* 0x001fc800078e0054 */
[----:B------:R-:W-:Y:S01]  /*3370*/  FFMA.FTZ R84, R87, R24, R20 ;  /* 0x0000001857547223 */ /* 0x000fe20000010014 */
[----:B------:R-:W-:Y:S01]  /*3380*/  FFMA.FTZ R85, R88, R25, R21 ;  /* 0x0000001958557223 */ /* 0x000fe20000010015 */
[----:B------:R-:W-:-:S05]  /*3390*/  FFMA.FTZ R87, R90, R27, R23 ;  /* 0x0000001b5a577223 */ /* 0x000fca0000010017 */
[----:B------:R0:W-:Y:S02]  /*33a0*/  STG.E.128 desc[UR6][R12.64], R84 ;  /* 0x000000540c007986 */ /* 0x0001e4000c101d06 */
.L_x_24257:
[----:B------:R-:W-:Y:S05]  /*33b0*/  BSYNC.RECONVERGENT B0 ;  /* 0x0000000000007941 */ /* 0x000fea0003800200 */
.L_x_24256:
[----:B01----:R-:W0:Y:S01]  /*33c0*/  LDC.64 R12, c[0x0][0x380] ;  /* 0x0000e000ff0c7b82 */ /* 0x003e220000000a00 */
[----:B------:R-:W-:Y:S01]  /*33d0*/  UPLOP3.LUT UP0, UPT, UPT, UPT, UP0, 0x40, 0x4 ;  /* 0x000000000004789c */ /* 0x000fe20003f0e800 */
[----:B0-----:R-:W-:-:S04]  /*33e0*/  IADD3 R2, PT, PT, R2, R12, RZ ;  /* 0x0000000c02027210 */ /* 0x001fc80007ffe0ff */
[----:B------:R-:W-:-:S13]  /*33f0*/  ISETP.GE.AND P1, PT, R2, R13, PT ;  /* 0x0000000d0200720c */ /* 0x000fda0003f26270 */
[----:B------:R-:W-:Y:S05]  /*3400*/  @!P1 BRA `(.L_x_24258) ;  /* 0xffffffd400889947 */ /* 0x000fea000383ffff */
[----:B------:R-:W-:Y:S05]  /*3410*/  EXIT ;  /* 0x000000000000794d */ /* 0x000fea0003800000 */
.L_x_24259:
        /* <DEDUP_REMOVED lines=14> */
.L_x_27342:


//--------------------- .text._ZN10layer_norm13ln_fwd_kernelINS_13Kernel_traitsIfffffjLj4096ELj1ELj1ELj4ELj16ENS_18Kernel_traits_baseILj4096EfffffjLj128EEEEELb0ELb0ELb0ELb1EEEvNS_9FwdParamsE --------------------------
	.section	.text._ZN10layer_norm13ln_fwd_kernelINS_13Kernel_traitsIfffffjLj4096ELj1ELj1ELj4ELj16ENS_18Kernel_traits_baseILj4096EfffffjLj128EEEEELb0ELb0ELb0ELb1EEEvNS_9FwdParamsE,"ax",@progbits
	.align	128
        .global         _ZN10layer_norm13ln_fwd_kernelINS_13Kernel_traitsIfffffjLj4096ELj1ELj1ELj4ELj16ENS_18Kernel_traits_baseILj4096EfffffjLj128EEEEELb0ELb0ELb0ELb1EEEvNS_9FwdParamsE
        .type           _ZN10layer_norm13ln_fwd_kernelINS_13Kernel_traitsIfffffjLj4096ELj1ELj1ELj4ELj16ENS_18Kernel_traits_baseILj4096EfffffjLj128EEEEELb0ELb0ELb0ELb1EEEvNS_9FwdParamsE,@function
        .size           _ZN10layer_norm13ln_fwd_kernelINS_13Kernel_traitsIfffffjLj4096ELj1ELj1ELj4ELj16ENS_18Kernel_traits_baseILj4096EfffffjLj128EEEEELb0ELb0ELb0ELb1EEEvNS_9FwdParamsE,(.L_x_27343 - _ZN10layer_norm13ln_fwd_kernelINS_13Kernel_traitsIfffffjLj4096ELj1ELj1ELj4ELj16ENS_18Kernel_traits_baseILj4096EfffffjLj128EEEEELb0ELb0ELb0ELb1EEEvNS_9FwdParamsE)
        .other          _ZN10layer_norm13ln_fwd_kernelINS_13Kernel_traitsIfffffjLj4096ELj1ELj1ELj4ELj16ENS_18Kernel_traits_baseILj4096EfffffjLj128EEEEELb0ELb0ELb0ELb1EEEvNS_9FwdParamsE,@"STO_CUDA_ENTRY STV_DEFAULT"
_ZN10layer_norm13ln_fwd_kernelINS_13Kernel_traitsIfffffjLj4096ELj1ELj1ELj4ELj16ENS_18Kernel_traits_baseILj4096EfffffjLj128EEEEELb0ELb0ELb0ELb1EEEvNS_9FwdParamsE:
.text._ZN10layer_norm13ln_fwd_kernelINS_13Kernel_traitsIfffffjLj4096ELj1ELj1ELj4ELj16ENS_18Kernel_traits_baseILj4096EfffffjLj128EEEEELb0ELb0ELb0ELb1EEEvNS_9FwdParamsE:
        /* <DEDUP_REMOVED lines=34> */
.L_x_24260:
        /* <DEDUP_REMOVED lines=26> */
.L_x_24261:
        /* <DEDUP_REMOVED lines=11> */
.L_x_24274:
[----:B0-----:R-:W-:Y:S01]  /*0470*/  ISETP.NE.U32.AND P2, PT, RZ, UR10, PT ;  /* 0x0000000aff007c0c */ /* 0x001fe2000bf45070 */
[----:B------:R-:W0:Y:S01]  /*0480*/  LDC.64 R116, c[0x0][0x390] ;  /* 0x0000e400ff747b82 */ /* 0x000e220000000a00 */
[----:B-1----:R-:W-:Y:S02]  /*0490*/  IMAD R3, R2, UR8, RZ ;  /* 0x0000000802037c24 */ /* 0x002fe4000f8e02ff */
[----:B------:R-:W-:-:S03]  /*04a0*/  ISETP.NE.AND.EX P2, PT, RZ, UR11, PT, P2 ;  /* 0x0000000bff007c0c */ /* 0x000fc6000bf45320 */
[----:B------:R-:W-:Y:S02]  /*04b0*/  SHF.R.S32.HI R4, RZ, 0x1f, R3 ;  /* 0x0000001fff047819 */ /* 0x000fe40000011403 */
[----:B------:R-:W1:Y:S02]  /*04c0*/  @P1 LDC.64 R84, c[0x0][0x3e0] ;  /* 0x0000f800ff541b82 */ /* 0x000e640000000a00 */
[----:B------:R-:W-:Y:S01]  /*04d0*/  LEA.HI R3, R4, R3, RZ, 0x2 ;  /* 0x0000000304037211 */ /* 0x000fe200078f10ff */
[----:B------:R-:W-:-:S03]  /*04e0*/  HFMA2 R4, -RZ, RZ, 1.875, 0 ;  /* 0x3f800000ff047431 */ /* 0x000fc600000001ff */
[----:B------:R-:W-:Y:S02]  /*04f0*/  LEA.HI.SX32 R3, R3, R0, 0x1e ;  /* 0x0000000003037211 */ /* 0x000fe400078ff2ff */
[----:B------:R-:W2:Y:S03]  /*0500*/  @P2 LDC.64 R10, c[0x0][0x3a0] ;  /* 0x0000e800ff0a2b82 */ /* 0x000ea60000000a00 */
[----:B0-----:R-:W-:-:S05]  /*0510*/  IMAD.WIDE.U32 R80, R3, 0x10, R116 ;  /* 0x0000001003507825 */ /* 0x001fca00078e0074 */
[----:B------:R-:W0:Y:S01]  /*0520*/  @P0 LDC.64 R92, c[0x0][0x3a8] ;  /* 0x0000ea00ff5c0b82 */ /* 0x000e220000000a00 */
[----:B------:R-:W3:Y:S01]  /*0530*/  LDG.E.128 R80, desc[UR6][R80.64] ;  /* 0x0000000650507981 */ /* 0x000ee2000c1e1d00 */
[----:B-1----:R-:W-:-:S06]  /*0540*/  @P1 IMAD.WIDE R84, R2, 0x4, R84 ;  /* 0x0000000402541825 */ /* 0x002fcc00078e0254 */
[----:B------:R-:W1:Y:S01]  /*0550*/  @P2 LDC.64 R86, c[0x0][0x3a0] ;  /* 0x0000e800ff562b82 */ /* 0x000e620000000a00 */
[----:B------:R1:W3:Y:S01]  /*0560*/  @P1 LDG.E R4, desc[UR6][R84.64] ;  /* 0x0000000654041981 */ /* 0x0002e2000c1e1900 */
[----:B--2---:R-:W-:-:S06]  /*0570*/  @P2 IMAD.WIDE.U32 R10, R3, 0x10, R10 ;  /* 0x00000010030a2825 */ /* 0x004fcc00078e000a */
[----:B------:R-:W3:Y:S01]  /*0580*/  @P2 LDG.E.128 R8, desc[UR6][R10.64] ;  /* 0x000000060a082981 */ /* 0x000ee2000c1e1d00 */
[C---:B------:R-:W-:Y:S01]  /*0590*/  IADD3 R5, PT, PT, R3.reuse, 0x80, RZ ;  /* 0x0000008003057810 */ /* 0x040fe20007ffe0ff */
[----:B0-----:R-:W-:-:S04]  /*05a0*/  @P0 IMAD.WIDE.U32 R92, R3, 0x10, R92 ;  /* 0x00000010035c0825 */ /* 0x001fc800078e005c */
[----:B------:R-:W-:-:S04]  /*05b0*/  IMAD.WIDE.U32 R94, R5, 0x10, R116 ;  /* 0x00000010055e7825 */ /* 0x000fc800078e0074 */
[----:B-1----:R-:W-:-:S04]  /*05c0*/  @P2 IMAD.WIDE.U32 R84, R5, 0x10, R86 ;  /* 0x0000001005542825 */ /* 0x002fc800078e0056 */
[-C--:B---3--:R-:W-:Y:S01]  /*05d0*/  @P2 FFMA.FTZ R6, R80, R4.reuse, R8 ;  /* 0x0000000450062223 */ /* 0x088fe20000010008 */
        /* <DEDUP_REMOVED lines=23> */
.L_x_24262:
[----:B------:R0:W-:Y:S01]  /*0750*/  @P0 STG.E.128 desc[UR6][R92.64], R12 ;  /* 0x0000000c5c000986 */ /* 0x0001e2000c101d06 */
[----:B------:R-:W1:Y:S03]  /*0760*/  @P0 LDC.64 R96, c[0x0][0x3a8] ;  /* 0x0000ea00ff600b82 */ /* 0x000e660000000a00 */
[----:B------:R-:W2:Y:S04]  /*0770*/  LDG.E.128 R80, desc[UR6][R94.64] ;  /* 0x000000065e507981 */ /* 0x000ea8000c1e1d00 */
[----:B------:R-:W2:Y:S01]  /*0780*/  @P2 LDG.E.128 R84, desc[UR6][R84.64] ;  /* 0x0000000654542981 */ /* 0x000ea2000c1e1d00 */
[----:B------:R-:W3:Y:S01]  /*0790*/  @P2 LDC.64 R100, c[0x0][0x3a0] ;  /* 0x0000e800ff642b82 */ /* 0x000ee20000000a00 */
[----:B------:R-:W-:-:S05]  /*07a0*/  IADD3 R10, PT, PT, R3, 0x100, RZ ;  /* 0x00000100030a7810 */ /* 0x000fca0007ffe0ff */
[----:B------:R-:W-:-:S04]  /*07b0*/  IMAD.WIDE.U32 R98, R10, 0x10, R116 ;  /* 0x000000100a627825 */ /* 0x000fc800078e0074 */
[----:B-1----:R-:W-:-:S04]  /*07c0*/  @P0 IMAD.WIDE.U32 R96, R5, 0x10, R96 ;  /* 0x0000001005600825 */ /* 0x002fc800078e0060 */
[-C--:B--2---:R-:W-:Y:S01]  /*07d0*/  @P2 FFMA.FTZ R11, R80, R4.reuse, R84 ;  /* 0x00000004500b2223 */ /* 0x084fe20000010054 */
[-C--:B------:R-:W-:Y:S01]  /*07e0*/  @P2 FFMA.FTZ R88, R81, R4.reuse, R85 ;  /* 0x0000000451582223 */ /* 0x080fe20000010055 */
[-C--:B------:R-:W-:Y:S01]  /*07f0*/  @P2 FFMA.FTZ R89, R82, R4.reuse, R86 ;  /* 0x0000000452592223 */ /* 0x080fe20000010056 */
[----:B------:R-:W-:Y:S01]  /*0800*/  @P2 FFMA.FTZ R90, R83, R4, R87 ;  /* 0x00000004535a2223 */ /* 0x000fe20000010057 */
[----:B---3--:R-:W-:Y:S01]  /*0810*/  @P2 IMAD.WIDE.U32 R86, R10, 0x10, R100 ;  /* 0x000000100a562825 */ /* 0x008fe200078e0064 */
[----:B0-----:R-:W-:Y:S02]  /*0820*/  @P2 MOV R12, R11 ;  /* 0x0000000b000c2202 */ /* 0x001fe40000000f00 */
[----:B------:R-:W-:Y:S02]  /*0830*/  @P2 MOV R13, R88 ;  /* 0x00000058000d2202 */ /* 0x000fe40000000f00 */
[----:B------:R-:W-:Y:S02]  /*0840*/  @P2 MOV R14, R89 ;  /* 0x00000059000e2202 */ /* 0x000fe40000000f00 */
[----:B------:R-:W-:Y:S01]  /*0850*/  @P2 MOV R15, R90 ;  /* 0x0000005a000f2202 */ /* 0x000fe20000000f00 */
[----:B------:R-:W-:Y:S06]  /*0860*/  @P2 BRA `(.L_x_24263) ;  /* 0x0000000000282947 */ /* 0x000fec0003800000 */
[----:B----4-:R-:W-:Y:S01]  /*0870*/  ISETP.NE.U32.AND P3, PT, RZ, UR12, PT ;  /* 0x0000000cff007c0c */ /* 0x010fe2000bf65070 */
        /* <DEDUP_REMOVED lines=9> */
.L_x_24263:
        /* <DEDUP_REMOVED lines=8> */
[----:B---3--:R-:W-:-:S04]  /*0990*/  @P2 IMAD.WIDE.U32 R108, R91, 0x10, R108 ;  /* 0x000000105b6c2825 */ /* 0x008fc800078e006c */
[-C--:B--2---:R-:W-:Y:S01]  /*09a0*/  @P2 FFMA.FTZ R92, R80, R4.reuse, R84 ;  /* 0x00000004505c2223 */ /* 0x084fe20000010054 */
[-C--:B------:R-:W-:Y:S01]  /*09b0*/  @P2 FFMA.FTZ R93, R81, R4.reuse, R85 ;  /* 0x00000004515d2223 */ /* 0x080fe20000010055 */
[-C--:B------:R-:W-:Y:S01]  /*09c0*/  @P2 FFMA.FTZ R94, R82, R4.reuse, R86 ;  /* 0x00000004525e2223 */ /* 0x080fe20000010056 */
[----:B------:R-:W-:Y:S02]  /*09d0*/  @P2 FFMA.FTZ R95, R83, R4, R87 ;  /* 0x00000004535f2223 */ /* 0x000fe40000010057 */
        /* <DEDUP_REMOVED lines=15> */
.L_x_24264:
[----:B------:R0:W-:Y:S01]  /*0ad0*/  @P0 STG.E.128 desc[UR6][R110.64], R12 ;  /* 0x0000000c6e000986 */ /* 0x0001e2000c101d06 */
[----:B------:R-:W0:Y:S03]  /*0ae0*/  @P0 LDC.64 R104, c[0x0][0x3a8] ;  /* 0x0000ea00ff680b82 */ /* 0x000e260000000a00 */
[----:B------:R-:W2:Y:S04]  /*0af0*/  LDG.E.128 R80, desc[UR6][R106.64] ;  /* 0x000000066a507981 */ /* 0x000ea8000c1e1d00 */
[----:B------:R-:W2:Y:S01]  /*0b00*/  @P2 LDG.E.128 R84, desc[UR6][R108.64] ;  /* 0x000000066c542981 */ /* 0x000ea2000c1e1d00 */
[----:B------:R-:W1:Y:S01]  /*0b10*/  @P2 LDC.64 R102, c[0x0][0x3a0] ;  /* 0x0000e800ff662b82 */ /* 0x000e620000000a00 */
[----:B------:R-:W-:Y:S01]  /*0b20*/  IADD3 R96, PT, PT, R3, 0x200, RZ ;  /* 0x0000020003607810 */ /* 0x000fe20007ffe0ff */
[----:B0-----:R-:W-:-:S04]  /*0b30*/  @P0 IMAD.WIDE.U32 R110, R91, 0x10, R104 ;  /* 0x000000105b6e0825 */ /* 0x001fc800078e0068 */
[-C--:B--2---:R-:W-:Y:S01]  /*0b40*/  @P2 FFMA.FTZ R97, R80, R4.reuse, R84 ;  /* 0x0000000450612223 */ /* 0x084fe20000010054 */
[-C--:B------:R-:W-:Y:S01]  /*0b50*/  @P2 FFMA.FTZ R98, R81, R4.reuse, R85 ;  /* 0x0000000451622223 */ /* 0x080fe20000010055 */
[-C--:B------:R-:W-:Y:S01]  /*0b60*/  @P2 FFMA.FTZ R99, R82, R4.reuse, R86 ;  /* 0x0000000452632223 */ /* 0x080fe20000010056 */
[----:B------:R-:W-:Y:S01]  /*0b70*/  @P2 FFMA.FTZ R100, R83, R4, R87 ;  /* 0x0000000453642223 */ /* 0x000fe20000010057 */
[C---:B------:R-:W-:Y:S01]  /*0b80*/  IMAD.WIDE.U32 R86, R96.reuse, 0x10, R116 ;  /* 0x0000001060567825 */ /* 0x040fe200078e0074 */
[----:B------:R-:W-:Y:S02]  /*0b90*/  @P2 MOV R12, R97 ;  /* 0x00000061000c2202 */ /* 0x000fe40000000f00 */
[----:B------:R-:W-:Y:S01]  /*0ba0*/  @P2 MOV R13, R98 ;  /* 0x00000062000d2202 */ /* 0x000fe20000000f00 */
[----:B-1----:R-:W-:Y:S01]  /*0bb0*/  @P2 IMAD.WIDE.U32 R84, R96, 0x10, R102 ;  /* 0x0000001060542825 */ /* 0x002fe200078e0066 */
        /* <DEDUP_REMOVED lines=13> */
.L_x_24265:
        /* <DEDUP_REMOVED lines=10> */
[----:B------:R-:W-:Y:S01]  /*0d30*/  @P2 FFMA.FTZ R105, R83, R4, R87 ;  /* 0x0000000453692223 */ /* 0x000fe20000010057 */
[C---:B------:R-:W-:Y:S01]  /*0d40*/  IMAD.WIDE.U32 R86, R101.reuse, 0x10, R116 ;  /* 0x0000001065567825 */ /* 0x040fe200078e0074 */
[----:B0-----:R-:W-:Y:S02]  /*0d50*/  @P2 MOV R12, R102 ;  /* 0x00000066000c2202 */ /* 0x001fe40000000f00 */
[----:B------:R-:W-:Y:S01]  /*0d60*/  @P2 MOV R13, R103 ;  /* 0x00000067000d2202 */ /* 0x000fe20000000f00 */
[----:B---3--:R-:W-:Y:S01]  /*0d70*/  @P2 IMAD.WIDE.U32 R84, R101, 0x10, R106 ;  /* 0x0000001065542825 */ /* 0x008fe200078e006a */
        /* <DEDUP_REMOVED lines=13> */
.L_x_24266:
        /* <DEDUP_REMOVED lines=8> */
[-C--:B0-----:R-:W-:Y:S01]  /*0ed0*/  @P2 FFMA.FTZ R108, R81, R4.reuse, R85 ;  /* 0x00000004516c2223 */ /* 0x081fe20000010055 */
[-C--:B------:R-:W-:Y:S01]  /*0ee0*/  @P2 FFMA.FTZ R109, R82, R4.reuse, R86 ;  /* 0x00000004526d2223 */ /* 0x080fe20000010056 */
[----:B------:R-:W-:Y:S01]  /*0ef0*/  @P2 FFMA.FTZ R110, R83, R4, R87 ;  /* 0x00000004536e2223 */ /* 0x000fe20000010057 */
[C---:B---3--:R-:W-:Y:S01]  /*0f00*/  @P2 IMAD.WIDE.U32 R84, R106.reuse, 0x10, R112 ;  /* 0x000000106a542825 */ /* 0x048fe200078e0070 */
[----:B------:R-:W-:Y:S02]  /*0f10*/  @P2 MOV R12, R107 ;  /* 0x0000006b000c2202 */ /* 0x000fe40000000f00 */
[----:B------:R-:W-:Y:S01]  /*0f20*/  @P2 MOV R13, R108 ;  /* 0x0000006c000d2202 */ /* 0x000fe20000000f00 */
[----:B------:R-:W-:Y:S01]  /*0f30*/  IMAD.WIDE.U32 R86, R106, 0x10, R116 ;  /* 0x000000106a567825 */ /* 0x000fe200078e0074 */
        /* <DEDUP_REMOVED lines=13> */
.L_x_24267:
[----:B------:R0:W-:Y:S01]  /*1010*/  @P0 STG.E.128 desc[UR6][R114.64], R12 ;  /* 0x0000000c72000986 */ /* 0x0001e2000c101d06 */
[----:B------:R-:W1:Y:S03]  /*1020*/  @P0 LDC.64 R120, c[0x0][0x3a8] ;  /* 0x0000ea00ff780b82 */ /* 0x000e660000000a00 */
[----:B------:R-:W2:Y:S05]  /*1030*/  LDG.E.128 R80, desc[UR6][R86.64] ;  /* 0x0000000656507981 */ /* 0x000eaa000c1e1d00 */
[----:B------:R-:W3:Y:S01]  /*1040*/  @P2 LDC.64 R118, c[0x0][0x3a0] ;  /* 0x0000e800ff762b82 */ /* 0x000ee20000000a00 */
[----:B------:R-:W2:Y:S02]  /*1050*/  @P2 LDG.E.128 R84, desc[UR6][R84.64] ;  /* 0x0000000654542981 */ /* 0x000ea4000c1e1d00 */
[-C--:B--2---:R-:W-:Y:S01]  /*1060*/  @P2 FFMA.FTZ R111, R80, R4.reuse, R84 ;  /* 0x00000004506f2223 */ /* 0x084fe20000010054 */
[-C--:B------:R-:W-:Y:S01]  /*1070*/  @P2 FFMA.FTZ R112, R81, R4.reuse, R85 ;  /* 0x0000000451702223 */ /* 0x080fe20000010055 */
[-C--:B------:R-:W-:Y:S01]  /*1080*/  @P2 FFMA.FTZ R113, R82, R4.reuse, R86 ;  /* 0x0000000452712223 */ /* 0x080fe20000010056 */
[----:B0-----:R-:W-:-:S02]  /*1090*/  @P2 FFMA.FTZ R114, R83, R4, R87 ;  /* 0x0000000453722223 */ /* 0x001fc40000010057 */
[----:B------:R-:W-:Y:S02]  /*10a0*/  @P2 MOV R12, R111 ;  /* 0x0000006f000c2202 */ /* 0x000fe40000000f00 */
[----:B------:R-:W-:Y:S02]  /*10b0*/  @P2 MOV R13, R112 ;  /* 0x00000070000d2202 */ /* 0x000fe40000000f00 */
[----:B------:R-:W-:Y:S02]  /*10c0*/  @P2 MOV R14, R113 ;  /* 0x00000071000e2202 */ /* 0x000fe40000000f00 */
[----:B------:R-:W-:Y:S01]  /*10d0*/  @P2 MOV R15, R114 ;  /* 0x00000072000f2202 */ /* 0x000fe20000000f00 */
[----:B-1-3--:R-:W-:Y:S06]  /*10e0*/  @P2 BRA `(.L_x_24268) ;  /* 0x0000000000282947 */ /* 0x00afec0003800000 */
        /* <DEDUP_REMOVED lines=10> */
.L_x_24268:
        /* <DEDUP_REMOVED lines=26> */
.L_x_24269:
[----:B------:R-:W-:Y:S01]  /*1330*/  FADD.FTZ R4, RZ, R6 ;  /* 0x00000006ff047221 */ /* 0x000fe20000010000 */
        /* <DEDUP_REMOVED lines=109> */
[----:B------:R-:W-:-:S04]  /*1a10*/  LOP3.LUT P2, R4, R0, 0x1f, RZ, 0xc0, !PT ;  /* 0x0000001f00047812 */ /* 0x000fc8000784c0ff */
        /* <DEDUP_REMOVED lines=19> */
.L_x_24271:
[----:B----4-:R-:W-:Y:S05]  /*1b50*/  BSYNC.RECONVERGENT B0 ;  /* 0x0000000000007941 */ /* 0x010fea0003800200 */
.L_x_24270:
        /* <DEDUP_REMOVED lines=13> */
[----:B------:R0:W1:Y:S03]  /*1c30*/  LDS.64 R80, [R4+UR4] ;  /* 0x0000000404507984 */ /* 0x0000660008000a00 */
.L_x_24273:
[----:B------:R-:W-:Y:S05]  /*1c40*/  BSYNC.RECONVERGENT B0 ;  /* 0x0000000000007941 */ /* 0x000fea0003800200 */
.L_x_24272:
[----:B------:R-:W2:Y:S01]  /*1c50*/  SHFL.DOWN PT, R117, R118, 0x2, 0x1f ;  /* 0x08401f0076757f89 */ /* 0x000ea200000e0000 */
[----:B------:R-:W-:Y:S01]  /*1c60*/  I2FP.F32.U32 R121, R118 ;  /* 0x0000007600797245 */ /* 0x000fe20000201000 */
[----:B------:R-:W-:Y:S01]  /*1c70*/  UPLOP3.LUT UP0, UPT, UPT, UPT, UP0, 0x40, 0x4 ;  /* 0x000000000004789c */ /* 0x000fe20003f0e800 */
[----:B------:R-:W-:Y:S01]  /*1c80*/  ISETP.NE.AND P2, PT, R0, RZ, PT ;  /* 0x000000ff0000720c */ /* 0x000fe20003f45270 */
[----:B-1----:R-:W1:Y:S01]  /*1c90*/  SHFL.DOWN PT, R119, R80, 0x2, 0x1f ;  /* 0x08401f0050777f89 */ /* 0x002e6200000e0000 */
[----:B------:R-:W-:-:S03]  /*1ca0*/  ISETP.NE.AND P3, PT, RZ, UR14, PT ;  /* 0x0000000eff007c0c */ /* 0x000fc6000bf65270 */
[----:B------:R-:W3:Y:S01]  /*1cb0*/  SHFL.DOWN PT, R116, R81, 0x2, 0x1f ;  /* 0x08401f0051747f89 */ /* 0x000ee200000e0000 */
[----:B--2---:R-:W-:Y:S02]  /*1cc0*/  IADD3 R82, PT, PT, R117, R118, RZ ;  /* 0x0000007675527210 */ /* 0x004fe40007ffe0ff */
[----:B------:R-:W-:Y:S01]  /*1cd0*/  I2FP.F32.S32 R117, R117 ;  /* 0x0000007500757245 */ /* 0x000fe20000201400 */
[----:B------:R-:W2:Y:S01]  /*1ce0*/  LDC R118, c[0x0][0x448] ;  /* 0x00011200ff767b82 */ /* 0x000ea20000000800 */
[----:B0-----:R-:W-:Y:S01]  /*1cf0*/  I2FP.F32.S32 R4, R82 ;  /* 0x0000005200047245 */ /* 0x001fe20000201400 */
[C---:B-1----:R-:W-:Y:S02]  /*1d00*/  FADD.FTZ R120, -R119.reuse, R80 ;  /* 0x0000005077787221 */ /* 0x042fe40000010100 */
[----:B------:R-:W-:Y:S01]  /*1d10*/  FMUL.FTZ R122, R119, R117 ;  /* 0x00000075777a7220 */ /* 0x000fe20000410000 */
[----:B------:R-:W0:Y:S01]  /*1d20*/  MUFU.RCP R83, R4 ;  /* 0x0000000400537308 */ /* 0x000e220000001000 */
[----:B------:R-:W1:Y:S01]  /*1d30*/  SHFL.DOWN PT, R119, R82, 0x1, 0x1f ;  /* 0x08201f0052777f89 */ /* 0x000e6200000e0000 */
[----:B------:R-:W-:Y:S01]  /*1d40*/  FMUL.FTZ R120, R120, R120 ;  /* 0x0000007878787220 */ /* 0x000fe20000410000 */
[----:B------:R-:W-:Y:S01]  /*1d50*/  FFMA.FTZ R122, R121, R80, R122 ;  /* 0x00000050797a7223 */ /* 0x000fe2000001007a */
[----:B---3--:R-:W-:-:S02]  /*1d60*/  FADD.FTZ R116, R116, R81 ;  /* 0x0000005174747221 */ /* 0x008fc40000010000 */
        /* <DEDUP_REMOVED lines=9> */
[----:B------:R-:W3:Y:S01]  /*1e00*/  MUFU.RCP R83, R83 ;  /* 0x0000005300537308 */ /* 0x000ee20000001000 */
[----:B0-----:R-:W-:Y:S01]  /*1e10*/  FADD.FTZ R117, R121, -R80 ;  /* 0x8000005079757221 */ /* 0x001fe20000010000 */
[----:B------:R-:W-:-:S03]  /*1e20*/  FMUL.FTZ R123, R80, R119 ;  /* 0x00000077507b7220 */ /* 0x000fc60000410000 */
[----:B------:R-:W-:Y:S01]  /*1e30*/  FMUL.FTZ R117, R117, R117 ;  /* 0x0000007575757220 */ /* 0x000fe20000410000 */
[----:B-1----:R-:W-:Y:S02]  /*1e40*/  FADD.FTZ R116, R116, R81 ;  /* 0x0000005174747221 */ /* 0x002fe40000010000 */
[----:B------:R-:W0:Y:S01]  /*1e50*/  @!P2 LDC.64 R80, c[0x0][0x3c0] ;  /* 0x0000f000ff50ab82 */ /* 0x000e220000000a00 */
[C---:B------:R-:W-:Y:S01]  /*1e60*/  FMUL.FTZ R117, R4.reuse, R117 ;  /* 0x0000007504757220 */ /* 0x040fe20000410000 */
[----:B------:R-:W-:-:S03]  /*1e70*/  FFMA.FTZ R4, R4, R121, R123 ;  /* 0x0000007904047223 */ /* 0x000fc6000001007b */
[----:B------:R-:W-:-:S03]  /*1e80*/  FMUL.FTZ R117, R117, R119 ;  /* 0x0000007775757220 */ /* 0x000fc60000410000 */
[----:B------:R-:W1:Y:S01]  /*1e90*/  LDC.64 R120, c[0x0][0x428] ;  /* 0x00010a00ff787b82 */ /* 0x000e620000000a00 */
[C---:B---3--:R-:W-:Y:S01]  /*1ea0*/  FFMA.FTZ R116, R83.reuse, R117, R116 ;  /* 0x0000007553747223 */ /* 0x048fe20000010074 */
[----:B------:R-:W-:-:S04]  /*1eb0*/  FMUL.FTZ R117, R83, R4 ;  /* 0x0000000453757220 */ /* 0x000fc80000410000 */
[----:B------:R-:W2:Y:S02]  /*1ec0*/  SHFL.IDX PT, R119, R116, RZ, 0x1f ;  /* 0x00001fff74777589 */ /* 0x000ea400000e0000 */
[----:B------:R-:W3:Y:S02]  /*1ed0*/  @!P2 LDC.64 R82, c[0x0][0x3c8] ;  /* 0x0000f200ff52ab82 */ /* 0x000ee40000000a00 */
[----:B------:R-:W4:Y:S01]  /*1ee0*/  SHFL.IDX PT, R117, R117, RZ, 0x1f ;  /* 0x00001fff75757589 */ /* 0x000f2200000e0000 */
[----:B0-----:R-:W-:-:S04]  /*1ef0*/  @!P2 IMAD.WIDE R80, R2, 0x4, R80 ;  /* 0x000000040250a825 */ /* 0x001fc800078e0250 */
[----:B-1----:R-:W-:-:S04]  /*1f00*/  IMAD.WIDE.U32 R124, R10, 0x10, R120 ;  /* 0x000000100a7c7825 */ /* 0x002fc800078e0078 */
[----:B------:R-:W-:-:S04]  /*1f10*/  IMAD.WIDE.U32 R122, R101, 0x10, R120 ;  /* 0x00000010657a7825 */ /* 0x000fc800078e0078 */
[----:B--2---:R-:W-:Y:S01]  /*1f20*/  FFMA.FTZ R118, R119, UR9, R118 ;  /* 0x0000000977767c23 */ /* 0x004fe20008010076 */
[----:B---3--:R-:W-:-:S04]  /*1f30*/  @!P2 IMAD.WIDE R82, R2, 0x4, R82 ;  /* 0x000000040252a825 */ /* 0x008fc800078e0252 */
[----:B----4-:R-:W-:Y:S01]  /*1f40*/  FMUL.FTZ R4, R117, R117 ;  /* 0x0000007575047220 */ /* 0x010fe20000410000 */
[----:B------:R0:W-:Y:S01]  /*1f50*/  @!P2 STG.E desc[UR6][R80.64], R117 ;  /* 0x000000755000a986 */ /* 0x0001e2000c101906 */
[----:B------:R-:W-:-:S03]  /*1f60*/  IMAD.WIDE.U32 R126, R106, 0x10, R120 ;  /* 0x000000106a7e7825 */ /* 0x000fc600078e0078 */
[----:B------:R-:W-:Y:S02]  /*1f70*/  FSEL R119, R4, RZ, P3 ;  /* 0x000000ff04777208 */ /* 0x000fe40001800000 */
[----:B------:R-:W-:-:S05]  /*1f80*/  FSEL R4, R117, RZ, !P3 ;  /* 0x000000ff75047208 */ /* 0x000fca0005800000 */
[----:B------:R-:W-:Y:S01]  /*1f90*/  FADD.FTZ R6, -R4, R6 ;  /* 0x0000000604067221 */ /* 0x000fe20000010100 */
[----:B0-----:R-:W-:Y:S01]  /*1fa0*/  FADD.FTZ R80, R118, R119 ;  /* 0x0000007776507221 */ /* 0x001fe20000010000 */
[C---:B------:R-:W-:Y:S01]  /*1fb0*/  FADD.FTZ R7, -R4.reuse, R7 ;  /* 0x0000000704077221 */ /* 0x040fe20000010100 */
        /* <DEDUP_REMOVED lines=35> */
[----:B------:R-:W-:Y:S01]  /*21f0*/  FADD.FTZ R4, -R4, R87 ;  /* 0x0000005704047221 */ /* 0x000fe20000010100 */
[C---:B------:R-:W-:Y:S01]  /*2200*/  FMUL.FTZ R81, R80.reuse, R92 ;  /* 0x0000005c50517220 */ /* 0x040fe20000410000 */
[----:B------:R-:W-:Y:S01]  /*2210*/  FMUL.FTZ R87, R80, R95 ;  /* 0x0000005f50577220 */ /* 0x000fe20000410000 */
[----:B-----5:R-:W-:Y:S01]  /*2220*/  FFMA.FTZ R92, R6, R76, R44 ;  /* 0x0000004c065c7223 */ /* 0x020fe2000001002c */
[----:B------:R-:W-:Y:S01]  /*2230*/  FFMA.FTZ R95, R9, R79, R47 ;  /* 0x0000004f095f7223 */ /* 0x000fe2000001002f */
[C---:B------:R-:W-:Y:S01]  /*2240*/  FMUL.FTZ R11, R80.reuse, R11 ;  /* 0x0000000b500b7220 */ /* 0x040fe20000410000 */
[C---:B------:R-:W-:Y:S01]  /*2250*/  FMUL.FTZ R88, R80.reuse, R88 ;  /* 0x0000005850587220 */ /* 0x040fe20000410000 */
[C---:B------:R-:W-:Y:S01]  /*2260*/  FMUL.FTZ R89, R80.reuse, R89 ;  /* 0x0000005950597220 */ /* 0x040fe20000410000 */
[C---:B------:R-:W-:Y:S01]  /*2270*/  FMUL.FTZ R90, R80.reuse, R90 ;  /* 0x0000005a505a7220 */ /* 0x040fe20000410000 */
[C---:B------:R-:W-:Y:S01]  /*2280*/  FMUL.FTZ R118, R80.reuse, R4 ;  /* 0x0000000450767220 */ /* 0x040fe20000410000 */
[C---:B------:R-:W-:Y:S01]  /*2290*/  FMUL.FTZ R116, R80.reuse, R85 ;  /* 0x0000005550747220 */ /* 0x040fe20000410000 */
[C---:B0-----:R-:W-:Y:S01]  /*22a0*/  FMUL.FTZ R82, R80.reuse, R93 ;  /* 0x0000005d50527220 */ /* 0x041fe20000410000 */
[----:B------:R-:W-:Y:S01]  /*22b0*/  FMUL.FTZ R83, R80, R94 ;  /* 0x0000005e50537220 */ /* 0x000fe20000410000 */
[----:B------:R-:W-:Y:S01]  /*22c0*/  FFMA.FTZ R93, R7, R77, R45 ;  /* 0x0000004d075d7223 */ /* 0x000fe2000001002d */
[----:B------:R-:W-:Y:S01]  /*22d0*/  FFMA.FTZ R94, R8, R78, R46 ;  /* 0x0000004e085e7223 */ /* 0x000fe2000001002e */
[----:B------:R-:W-:-:S04]  /*22e0*/  IMAD.WIDE.U32 R6, R3, 0x10, R120 ;  /* 0x0000001003067825 */ /* 0x000fc800078e0078 */
[C---:B------:R-:W-:Y:S01]  /*22f0*/  FMUL.FTZ R3, R80.reuse, R84 ;  /* 0x0000005450037220 */ /* 0x040fe20000410000 */
[----:B------:R-:W-:Y:S01]  /*2300*/  FMUL.FTZ R117, R80, R86 ;  /* 0x0000005650757220 */ /* 0x000fe20000410000 */
[----:B------:R-:W-:Y:S01]  /*2310*/  FFMA.FTZ R4, R11, R72, R40 ;  /* 0x000000480b047223 */ /* 0x000fe20000010028 */
[----:B------:R-:W-:Y:S01]  /*2320*/  IMAD.WIDE.U32 R8, R5, 0x10, R120 ;  /* 0x0000001005087825 */ /* 0x000fe200078e0078 */
[----:B------:R0:W-:Y:S03]  /*2330*/  STG.E.128 desc[UR6][R6.64], R92 ;  /* 0x0000005c06007986 */ /* 0x0001e6000c101d06 */
        /* <DEDUP_REMOVED lines=19> */
[C---:B------:R-:W-:Y:S01]  /*2470*/  FMUL.FTZ R111, R80.reuse, R111 ;  /* 0x0000006f506f7220 */ /* 0x040fe20000410000 */
[C---:B------:R-:W-:Y:S01]  /*2480*/  FMUL.FTZ R112, R80.reuse, R112 ;  /* 0x0000007050707220 */ /* 0x040fe20000410000 */
[C---:B------:R-:W-:Y:S01]  /*2490*/  FMUL.FTZ R113, R80.reuse, R113 ;  /* 0x0000007150717220 */ /* 0x040fe20000410000 */
[----:B------:R-:W-:Y:S01]  /*24a0*/  FMUL.FTZ R114, R80, R114 ;  /* 0x0000007250727220 */ /* 0x000fe20000410000 */
        /* <DEDUP_REMOVED lines=14> */
[----:B------:R-:W-:-:S04]  /*2590*/  IMAD.WIDE.U32 R120, R115, 0x10, R120 ;  /* 0x0000001073787825 */ /* 0x000fc800078e0078 */
[----:B------:R-:W-:Y:S01]  /*25a0*/  FFMA.FTZ R96, R3, R48, R16 ;  /* 0x0000003003607223 */ /* 0x000fe20000010010 */
[----:B0-----:R-:W-:Y:S01]  /*25b0*/  FFMA.FTZ R4, R97, R64, R32 ;  /* 0x0000004061047223 */ /* 0x001fe20000010020 */
[----:B------:R-:W-:Y:S01]  /*25c0*/  FFMA.FTZ R5, R98, R65, R33 ;  /* 0x0000004162057223 */ /* 0x000fe20000010021 */
[----:B------:R-:W-:Y:S01]  /*25d0*/  FFMA.FTZ R6, R99, R66, R34 ;  /* 0x0000004263067223 */ /* 0x000fe20000010022 */
[----:B------:R-:W-:Y:S01]  /*25e0*/  FFMA.FTZ R7, R100, R67, R35 ;  /* 0x0000004364077223 */ /* 0x000fe20000010023 */
[----:B-1----:R-:W0:Y:S01]  /*25f0*/  LDC.64 R84, c[0x0][0x380] ;  /* 0x0000e000ff547b82 */ /* 0x002e220000000a00 */
        /* <DEDUP_REMOVED lines=10> */
[----:B0-----:R-:W-:-:S04]  /*26a0*/  IADD3 R2, PT, PT, R2, R84, RZ ;  /* 0x0000005402027210 */ /* 0x001fc80007ffe0ff */
[----:B------:R-:W-:-:S13]  /*26b0*/  ISETP.GE.AND P2, PT, R2, R85, PT ;  /* 0x000000550200720c */ /* 0x000fda0003f46270 */
[----:B-1----:R-:W-:Y:S05]  /*26c0*/  @!P2 BRA `(.L_x_24274) ;  /* 0xffffffdc0068a947 */ /* 0x002fea000383ffff */
[----:B------:R-:W-:Y:S05]  /*26d0*/  EXIT ;  /* 0x000000000000794d */ /* 0x000fea0003800000 */
.L_x_24275:
        /* <DEDUP_REMOVED lines=10> */
.L_x_27343:


//--------------------- .text._ZN10layer_norm13ln_fwd_kernelINS_13Kernel_traitsIfffffjLj4096ELj1ELj1ELj4ELj16ENS_18Kernel_traits_baseILj4096EfffffjLj128EEEEELb0ELb0ELb1ELb0EEEvNS_9FwdParamsE --------------------------
	.section	.text._ZN10layer_norm13ln_fwd_kernelINS_13Kernel_traitsIfffffjLj4096ELj1ELj1ELj4ELj16ENS_18Kernel_traits_baseILj4096EfffffjLj128EEEEELb0ELb0ELb1ELb0EEEvNS_9FwdParamsE,"ax",@progbits
	.align	128
        .global         _ZN10layer_norm13ln_fwd_kernelINS_13Kernel_traitsIfffffjLj4096ELj1ELj1ELj4ELj16ENS_18Kernel_traits_baseILj4096EfffffjLj128EEEEELb0ELb0ELb1ELb0EEEvNS_9FwdParamsE
        .type           _ZN10layer_norm13ln_fwd_kernelINS_13Kernel_traitsIfffffjLj4096ELj1ELj1ELj4ELj16ENS_18Kernel_traits_baseILj4096EfffffjLj128EEEEELb0ELb0ELb1ELb0EEEvNS_9FwdParamsE,@function
        .size           _ZN10layer_norm13ln_fwd_kernelINS_13Kernel_traitsIfffffjLj4096ELj1ELj1ELj4ELj16ENS_18Kernel_traits_baseILj4096EfffffjLj128EEEEELb0ELb0ELb1ELb0EEEvNS_9FwdParamsE,(.L_x_27344 - _ZN10layer_norm13ln_fwd_kernelINS_13Kernel_traitsIfffffjLj4096ELj1ELj1ELj4ELj16ENS_18Kernel_traits_baseILj4096EfffffjLj128EEEEELb0ELb0ELb1ELb0EEEvNS_9FwdParamsE)
        .other          _ZN10layer_norm13ln_fwd_kernelINS_13Kernel_traitsIfffffjLj4096ELj1ELj1ELj4ELj16ENS_18Kernel_traits_baseILj4096EfffffjLj128EEEEELb0ELb0ELb1ELb0EEEvNS_9FwdParamsE,@"STO_CUDA_ENTRY STV_DEFAULT"
_ZN10layer_norm13ln_fwd_kernelINS_13Kernel_traitsIfffffjLj4096ELj1ELj1ELj4ELj16ENS_18Kernel_traits_baseILj4096EfffffjLj128EEEEELb0ELb0ELb1ELb0EEEvNS_9FwdParamsE:
.text._ZN10layer_norm13ln_fwd_kernelINS_13Kernel_traitsIfffffjLj4096ELj1ELj1ELj4ELj16ENS_18Kernel_traits_baseILj4096EfffffjLj128EEEEELb0ELb0ELb1ELb0EEEvNS_9FwdParamsE:
        /* <DEDUP_REMOVED lines=74> */
[----:B----4-:R-:W-:Y:S05]  /*04a0*/  @!P1 BRA `(.L_x_24278) ;  /* 0x0000000000f89947 */ /* 0x010fea0003800000 */
[----:B------:R-:W0:Y:S08]  /*04b0*/  LDC.64 R64, c[0x0][0x3d0] ;  /* 0x0000f400ff407b82 */ /* 0x000e300000000a00 */
[----:B------:R-:W1:Y:S01]  /*04c0*/  LDC.64 R66, c[0x0][0x438] ;  /* 0x00010e00ff427b82 */ /* 0x000e620000000a00 */
[----:B0-----:R-:W-:-:S04]  /*04d0*/  IMAD.WIDE.U32 R64, R4, 0x10, R64 ;  /* 0x0000001004407825 */ /* 0x001fc800078e0040 */
[----:B-1----:R-:W-:Y:S02]  /*04e0*/  IMAD.WIDE.U32 R4, R4, 0x10, R66 ;  /* 0x0000001004047825 */ /* 0x002fe400078e0042 */
[----:B------:R-:W5:Y:S04]  /*04f0*/  LDG.E.128 R64, desc[UR14][R64.64] ;  /* 0x0000000e40407981 */ /* 0x000f68000c1e1d00 */
[----:B------:R0:W5:Y:S01]  /*0500*/  LDG.E.128 R68, desc[UR14][R4.64] ;  /* 0x0000000e04447981 */ /* 0x000162000c1e1d00 */
[----:B------:R-:W-:Y:S05]  /*0510*/  BRA `(.L_x_24278) ;  /* 0x0000000000dc7947 */ /* 0x000fea0003800000 */
.L_x_24277:
        /* <DEDUP_REMOVED lines=13> */
[----:B------:R-:W5:Y:S01]  /*05f0*/  @P6 LDG.E.128 R8, desc[UR14][R12.64] ;  /* 0x0000000e0c086981 */ /* 0x000f62000c1e1d00 */
[----:B------:R-:W-:Y:S01]  /*0600*/  ISETP.GE.U32.AND P6, PT, R6, 0x400, PT ;  /* 0x000004000600780c */ /* 0x000fe20003fc6070 */
[----:B------:R-:W0:Y:S01]  /*0610*/  @P2 LDC.64 R28, c[0x0][0x3d0] ;  /* 0x0000f400ff1c2b82 */ /* 0x000e220000000a00 */
[C---:B-1----:R-:W-:Y:S01]  /*0620*/  @P5 IMAD.WIDE.U32 R14, R4.reuse, 0x10, R14 ;  /* 0x00000010040e5825 */ /* 0x042fe200078e000e */
[----:B------:R-:W-:Y:S02]  /*0630*/  @P5 IADD3 R4, PT, PT, R4, 0x80, RZ ;  /* 0x0000008004045810 */ /* 0x000fe40007ffe0ff */
[----:B------:R-:W-:Y:S02]  /*0640*/  CS2R R62, SRZ ;  /* 0x00000000003e7805 */ /* 0x000fe4000001ff00 */
[----:B------:R-:W-:Y:S02]  /*0650*/  CS2R R60, SRZ ;  /* 0x00000000003c7805 */ /* 0x000fe4000001ff00 */
[----:B------:R-:W-:Y:S01]  /*0660*/  CS2R R54, SRZ ;  /* 0x0000000000367805 */ /* 0x000fe2000001ff00 */
[----:B------:R-:W5:Y:S01]  /*0670*/  @P5 LDG.E.128 R16, desc[UR14][R14.64] ;  /* 0x0000000e0e105981 */ /* 0x000f62000c1e1d00 */
[----:B------:R-:W1:Y:S01]  /*0680*/  @P1 LDC.64 R30, c[0x0][0x3d0] ;  /* 0x0000f400ff1e1b82 */ /* 0x000e620000000a00 */
[C---:B--2---:R-:W-:Y:S01]  /*0690*/  @P4 IMAD.WIDE.U32 R20, R4.reuse, 0x10, R20 ;  /* 0x0000001004144825 */ /* 0x044fe200078e0014 */
[----:B------:R-:W-:-:S06]  /*06a0*/  @P4 IADD3 R4, PT, PT, R4, 0x80, RZ ;  /* 0x0000008004044810 */ /* 0x000fcc0007ffe0ff */
[----:B------:R-:W2:Y:S01]  /*06b0*/  @P0 LDC.64 R36, c[0x0][0x3d0] ;  /* 0x0000f400ff240b82 */ /* 0x000ea20000000a00 */
[C---:B---3--:R-:W-:Y:S01]  /*06c0*/  @P3 IMAD.WIDE.U32 R22, R4.reuse, 0x10, R22 ;  /* 0x0000001004163825 */ /* 0x048fe200078e0016 */
[----:B------:R-:W-:Y:S01]  /*06d0*/  @P3 IADD3 R4, PT, PT, R4, 0x80, RZ ;  /* 0x0000008004043810 */ /* 0x000fe20007ffe0ff */
[----:B------:R3:W5:Y:S05]  /*06e0*/  @P4 LDG.E.128 R24, desc[UR14][R20.64] ;  /* 0x0000000e14184981 */ /* 0x00076a000c1e1d00 */
[----:B------:R-:W4:Y:S01]  /*06f0*/  @P6 LDC.64 R38, c[0x0][0x3d0] ;  /* 0x0000f400ff266b82 */ /* 0x000f220000000a00 */
[C---:B0-----:R-:W-:Y:S01]  /*0700*/  @P2 IMAD.WIDE.U32 R28, R4.reuse, 0x10, R28 ;  /* 0x00000010041c2825 */ /* 0x041fe200078e001c */
[----:B------:R-:W-:Y:S01]  /*0710*/  @P2 IADD3 R4, PT, PT, R4, 0x80, RZ ;  /* 0x0000008004042810 */ /* 0x000fe20007ffe0ff */
[----:B------:R-:W5:Y:S01]  /*0720*/  @P3 LDG.E.128 R32, desc[UR14][R22.64] ;  /* 0x0000000e16203981 */ /* 0x000f62000c1e1d00 */
[----:B------:R-:W-:-:S02]  /*0730*/  CS2R R52, SRZ ;  /* 0x0000000000347805 */ /* 0x000fc4000001ff00 */
[----:B------:R-:W-:Y:S02]  /*0740*/  CS2R R46, SRZ ;  /* 0x00000000002e7805 */ /* 0x000fe4000001ff00 */
[----:B------:R-:W-:Y:S01]  /*0750*/  CS2R R44, SRZ ;  /* 0x00000000002c7805 */ /* 0x000fe2000001ff00 */
[----:B------:R0:W5:Y:S01]  /*0760*/  @P2 LDG.E.128 R40, desc[UR14][R28.64] ;  /* 0x0000000e1c282981 */ /* 0x000162000c1e1d00 */
[C---:B-1----:R-:W-:Y:S01]  /*0770*/  @P1 IMAD.WIDE.U32 R30, R4.reuse, 0x10, R30 ;  /* 0x00000010041e1825 */ /* 0x042fe200078e001e */
[----:B------:R-:W-:Y:S02]  /*0780*/  @P1 IADD3 R4, PT, PT, R4, 0x80, RZ ;  /* 0x0000008004041810 */ /* 0x000fe40007ffe0ff */
[----:B---3--:R-:W-:Y:S02]  /*0790*/  CS2R R20, SRZ ;  /* 0x0000000000147805 */ /* 0x008fe4000001ff00 */
[----:B------:R-:W-:Y:S02]  /*07a0*/  CS2R R14, SRZ ;  /* 0x00000000000e7805 */ /* 0x000fe4000001ff00 */
[----:B------:R-:W-:Y:S01]  /*07b0*/  CS2R R12, SRZ ;  /* 0x00000000000c7805 */ /* 0x000fe2000001ff00 */
[----:B------:R-:W5:Y:S01]  /*07c0*/  @P1 LDG.E.128 R48, desc[UR14][R30.64] ;  /* 0x0000000e1e301981 */ /* 0x000f62000c1e1d00 */
[C---:B--2---:R-:W-:Y:S01]  /*07d0*/  @P0 IMAD.WIDE.U32 R36, R4.reuse, 0x10, R36 ;  /* 0x0000001004240825 */ /* 0x044fe200078e0024 */
[----:B------:R-:W-:-:S02]  /*07e0*/  @P0 IADD3 R4, PT, PT, R4, 0x80, RZ ;  /* 0x0000008004040810 */ /* 0x000fc40007ffe0ff */
[----:B0-----:R-:W-:Y:S02]  /*07f0*/  CS2R R28, SRZ ;  /* 0x00000000001c7805 */ /* 0x001fe4000001ff00 */
[----:B------:R-:W-:Y:S02]  /*0800*/  CS2R R22, SRZ ;  /* 0x0000000000167805 */ /* 0x000fe4000001ff00 */
[----:B------:R-:W-:Y:S01]  /*0810*/  @P6 CS2R R70, SRZ ;  /* 0x0000000000466805 */ /* 0x000fe2000001ff00 */
[----:B------:R0:W5:Y:S01]  /*0820*/  @P0 LDG.E.128 R56, desc[UR14][R36.64] ;  /* 0x0000000e24380981 */ /* 0x000162000c1e1d00 */
[----:B----4-:R-:W-:-:S05]  /*0830*/  @P6 IMAD.WIDE.U32 R4, R4, 0x10, R38 ;  /* 0x0000001004046825 */ /* 0x010fca00078e0026 */
[----:B------:R1:W5:Y:S01]  /*0840*/  @P6 LDG.E.128 R64, desc[UR14][R4.64] ;  /* 0x0000000e04406981 */ /* 0x000362000c1e1d00 */
[----:B------:R-:W-:Y:S02]  /*0850*/  CS2R R38, SRZ ;  /* 0x0000000000267805 */ /* 0x000fe4000001ff00 */
[----:B0-----:R-:W-:Y:S02]  /*0860*/  CS2R R36, SRZ ;  /* 0x0000000000247805 */ /* 0x001fe4000001ff00 */
[----:B------:R-:W-:Y:S02]  /*0870*/  CS2R R30, SRZ ;  /* 0x00000000001e7805 */ /* 0x000fe4000001ff00 */
[----:B------:R-:W-:-:S07]  /*0880*/  @P6 CS2R R68, SRZ ;  /* 0x0000000000446805 */ /* 0x000fce000001ff00 */
.L_x_24278:
[----:B------:R-:W-:Y:S05]  /*0890*/  BSYNC.RECONVERGENT B0 ;  /* 0x0000000000007941 */ /* 0x000fea0003800200 */
.L_x_24276:
[----:B------:R-:W2:Y:S02]  /*08a0*/  LDCU UR4, c[0x0][0x384] ;  /* 0x00007080ff0477ac */ /* 0x000ea40008000800 */
[----:B--2---:R-:W-:-:S06]  /*08b0*/  UISETP.GE.AND UP0, UPT, UR6, UR4, UPT ;  /* 0x000000040600728c */ /* 0x004fcc000bf06270 */
[----:B------:R-:W-:-:S13]  /*08c0*/  PLOP3.LUT P0, PT, PT, PT, UP0, 0x80, 0x8 ;  /* 0x000000000008781c */ /* 0x000fda0003f0f008 */
[----:B------:R-:W-:Y:S05]  /*08d0*/  @P0 EXIT ;  /* 0x000000000000094d */ /* 0x000fea0003800000 */
[----:B------:R-:W-:Y:S01]  /*08e0*/  SHF.R.S32.HI R2, RZ, 0x2, R2 ;  /* 0x00000002ff027819 */ /* 0x000fe20000011402 */
[----:B------:R-:W2:Y:S03]  /*08f0*/  LDCU UR7, c[0x0][0x40c] ;  /* 0x00008180ff0777ac */ /* 0x000ea60008000800 */
[C---:B01----:R-:W-:Y:S01]  /*0900*/  LOP3.LUT R4, R2.reuse, 0x7f, RZ, 0xc0, !PT ;  /* 0x0000007f02047812 */ /* 0x043fe200078ec0ff */
[----:B------:R-:W0:Y:S01]  /*0910*/  LDCU UR22, c[0x0][0x388] ;  /* 0x00007100ff1677ac */ /* 0x000e220008000800 */
[----:B------:R-:W-:Y:S02]  /*0920*/  LOP3.LUT R2, R2, 0xffffff80, RZ, 0xc0, !PT ;  /* 0xffffff8002027812 */ /* 0x000fe400078ec0ff */
[----:B------:R-:W-:Y:S01]  /*0930*/  VIADDMNMX R3, R4, -R3, RZ, !PT ;  /* 0x8000000304037246 */ /* 0x000fe200078001ff */
[----:B------:R-:W-:Y:S01]  /*0940*/  IMAD R4, R0, -0x20, R4 ;  /* 0xffffffe000047824 */ /* 0x000fe200078e0204 */
[----:B------:R-:W1:Y:S02]  /*0950*/  LDCU.U8 UR18, c[0x0][0x410] ;  /* 0x00008200ff1277ac */ /* 0x000e640008000000 */
[----:B------:R-:W-:-:S02]  /*0960*/  VIMNMX R3, PT, PT, R3, 0x20, PT ;  /* 0x0000002003037848 */ /* 0x000fc40003fe0100 */
[----:B------:R-:W-:Y:S01]  /*0970*/  VIMNMX R4, PT, PT, RZ, R4, !PT ;  /* 0x00000004ff047248 */ /* 0x000fe20007fe0100 */
[----:B------:R-:W3:Y:S01]  /*0980*/  LDCU UR19, c[0x0][0x400] ;  /* 0x00008000ff1377ac */ /* 0x000ee20008000800 */
[-C--:B------:R-:W-:Y:S02]  /*0990*/  LEA R3, R3, R2.reuse, 0x2 ;  /* 0x0000000203037211 */ /* 0x080fe400078e10ff */
[----:B------:R-:W-:Y:S01]  /*09a0*/  VIMNMX R5, PT, PT, R4, 0x20, PT ;  /* 0x0000002004057848 */ /* 0x000fe20003fe0100 */
[----:B------:R-:W4:Y:S01]  /*09b0*/  LDCU.64 UR16, c[0x0][0x3a0] ;  /* 0x00007400ff1077ac */ /* 0x000f220008000a00 */
[----:B------:R-:W-:Y:S02]  /*09c0*/  I2FP.F32.U32 R3, R3 ;  /* 0x0000000300037245 */ /* 0x000fe40000201000 */
[----:B------:R-:W-:Y:S01]  /*09d0*/  LEA R2, R5, R2, 0x2 ;  /* 0x0000000205027211 */ /* 0x000fe200078e10ff */
[----:B------:R-:W0:Y:S01]  /*09e0*/  LDCU.128 UR8, c[0x0][0x3f0] ;  /* 0x00007e00ff0877ac */ /* 0x000e220008000c00 */
[----:B------:R0:W0:Y:S01]  /*09f0*/  MUFU.RCP R0, R3 ;  /* 0x0000000300007308 */ /* 0x0000220000001000 */
[----:B------:R-:W0:Y:S01]  /*0a00*/  LDCU.64 UR20, c[0x0][0x380] ;  /* 0x00007000ff1477ac */ /* 0x000e220008000a00 */
[----:B--2---:R-:W-:-:S11]  /*0a10*/  UPLOP3.LUT UP0, UPT, UPT, UPT, UPT, 0x40, 0x4 ;  /* 0x000000000004789c */ /* 0x004fd60003f0e870 */
.L_x_24315:
[----:B0-----:R-:W-:-:S06]  /*0a20*/  UIMAD.WIDE UR4, UR6, 0x4, UR8 ;  /* 0x00000004060478a5 */ /* 0x001fcc000f8e0208 */
[----:B-1----:R-:W-:Y:S02]  /*0a30*/  MOV R4, UR4 ;  /* 0x0000000400047c02 */ /* 0x002fe40008000f00 */
[----:B------:R-:W-:-:S05]  /*0a40*/  MOV R5, UR5 ;  /* 0x0000000500057c02 */ /* 0x000fca0008000f00 */
[----:B--2---:R0:W2:Y:S01]  /*0a50*/  LDG.E R3, desc[UR14][R4.64] ;  /* 0x0000000e04037981 */ /* 0x0040a2000c1e1900 */
[----:B------:R-:W-:Y:S01]  /*0a60*/  UIMAD.WIDE UR12, UR6, 0x4, UR10 ;  /* 0x00000004060c78a5 */ /* 0x000fe2000f8e020a */
[C---:B------:R-:W-:Y:S01]  /*0a70*/  ISETP.GE.U32.AND P0, PT, R6.reuse, 0x80, PT ;  /* 0x000000800600780c */ /* 0x040fe20003f06070 */
[----:B------:R-:W-:Y:S01]  /*0a80*/  UIMAD UR4, UR6, UR22, URZ ;  /* 0x00000016060472a4 */ /* 0x000fe2000f8e02ff */
[C---:B------:R-:W-:Y:S02]  /*0a90*/  ISETP.GE.U32.AND P6, PT, R6.reuse, 0x100, PT ;  /* 0x000001000600780c */ /* 0x040fe40003fc6070 */
[----:B------:R-:W-:Y:S01]  /*0aa0*/  ISETP.GE.U32.AND P4, PT, R6, 0x180, PT ;  /* 0x000001800600780c */ /* 0x000fe20003f86070 */
[----:B------:R-:W-:Y:S01]  /*0ab0*/  USHF.R.S32.HI UR5, URZ, 0x1f, UR4 ;  /* 0x0000001fff057899 */ /* 0x000fe20008011404 */
[----:B---34-:R-:W-:Y:S02]  /*0ac0*/  MOV R110, UR12 ;  /* 0x0000000c006e7c02 */ /* 0x018fe40008000f00 */
[----:B------:R-:W-:Y:S01]  /*0ad0*/  MOV R111, UR13 ;  /* 0x0000000d006f7c02 */ /* 0x000fe20008000f00 */
[----:B------:R-:W-:Y:S01]  /*0ae0*/  ULEA.HI UR5, UR5, UR4, URZ, 0x2 ;  /* 0x0000000405057291 */ /* 0x000fe2000f8f10ff */
[----:B------:R-:W-:Y:S01]  /*0af0*/  BSSY.RECONVERGENT B0, `(.L_x_24279) ;  /* 0x0000029000007945 */ /* 0x000fe20003800200 */
[----:B0-----:R-:W-:-:S02]  /*0b00*/  P2R R4, PR, RZ, 0x40 ;  /* 0x00000040ff047803 */ /* 0x001fc40000000000 */
[----:B-----5:R0:W5:Y:S01]  /*0b10*/  LDG.E R5, desc[UR14][R110.64] ;  /* 0x0000000e6e057981 */ /* 0x020162000c1e1900 */
[----:B------:R-:W-:Y:S02]  /*0b20*/  P2R R4, PR, RZ, 0x10 ;  /* 0x00000010ff047803 */ /* 0x000fe40000000000 */
[----:B------:R-:W-:-:S04]  /*0b30*/  MOV R113, UR5 ;  /* 0x0000000500717c02 */ /* 0x000fc80008000f00 */
[----:B------:R-:W-:Y:S02]  /*0b40*/  LEA.HI.SX32 R4, R113, R108, 0x1e ;  /* 0x0000006c71047211 */ /* 0x000fe400078ff2ff */
[----:B--2---:R-:W-:-:S13]  /*0b50*/  ISETP.GE.AND P5, PT, R3, 0x1, PT ;  /* 0x000000010300780c */ /* 0x004fda0003fa6270 */
[----:B------:R-:W-:-:S05]  /*0b60*/  @P5 IADD3 R7, PT, PT, R3, -0x1, RZ ;  /* 0xffffffff03075810 */ /* 0x000fca0007ffe0ff */
[----:B------:R-:W-:-:S05]  /*0b70*/  @P5 IMAD R7, R7, UR22, RZ ;  /* 0x0000001607075c24 */ /* 0x000fca000f8e02ff */
[----:B------:R-:W-:-:S04]  /*0b80*/  @P5 SHF.R.S32.HI R112, RZ, 0x1f, R7 ;  /* 0x0000001fff705819 */ /* 0x000fc80000011407 */
[----:B------:R-:W-:Y:S01]  /*0b90*/  @P5 LEA.HI R109, R112, R7, RZ, 0x2 ;  /* 0x00000007706d5211 */ /* 0x000fe200078f10ff */
[----:B------:R-:W-:-:S03]  /*0ba0*/  HFMA2 R7, -RZ, RZ, 0, 0 ;  /* 0x00000000ff077431 */ /* 0x000fc600000001ff */
[----:B------:R-:W-:Y:S01]  /*0bb0*/  @P5 LEA.HI.SX32 R7, R109, R108, 0x1e ;  /* 0x0000006c6d075211 */ /* 0x000fe200078ff2ff */
[----:B0-----:R-:W-:Y:S06]  /*0bc0*/  @!P0 BRA `(.L_x_24280) ;  /* 0x00000000006c8947 */ /* 0x001fec0003800000 */
[----:B----4-:R-:W-:Y:S01]  /*0bd0*/  ISETP.NE.U32.AND P1, PT, RZ, UR16, PT ;  /* 0x00000010ff007c0c */ /* 0x010fe2000bf25070 */
[----:B------:R-:W0:Y:S03]  /*0be0*/  @P5 LDC.64 R110, c[0x0][0x390] ;  /* 0x0000e400ff6e5b82 */ /* 0x000e260000000a00 */
[----:B------:R-:W-:-:S05]  /*0bf0*/  ISETP.NE.AND.EX P1, PT, RZ, UR17, PT, P1 ;  /* 0x00000011ff007c0c */ /* 0x000fca000bf25310 */
[----:B------:R-:W2:Y:S08]  /*0c00*/  LDC.64 R108, c[0x0][0x3a8] ;  /* 0x0000ea00ff6c7b82 */ /* 0x000eb00000000a00 */
[----:B------:R-:W4:Y:S01]  /*0c10*/  @P1 LDC.64 R112, c[0x0][0x3a0] ;  /* 0x0000e800ff701b82 */ /* 0x000f220000000a00 */
[----:B0-----:R-:W-:-:S05]  /*0c20*/  @P5 IMAD.WIDE.U32 R110, R7, 0x10, R110 ;  /* 0x00000010076e5825 */ /* 0x001fca00078e006e */
[----:B------:R-:W3:Y:S01]  /*0c30*/  @P5 LDG.E.128 R72, desc[UR14][R110.64] ;  /* 0x0000000e6e485981 */ /* 0x000ee2000c1e1d00 */
[----:B----4-:R-:W-:-:S05]  /*0c40*/  @P1 IMAD.WIDE.U32 R112, R4, 0x10, R112 ;  /* 0x0000001004701825 */ /* 0x010fca00078e0070 */
[----:B------:R-:W4:Y:S01]  /*0c50*/  @P1 LDG.E.128 R104, desc[UR14][R112.64] ;  /* 0x0000000e70681981 */ /* 0x000f22000c1e1d00 */
[C---:B------:R-:W-:Y:S02]  /*0c60*/  ISETP.GT.AND P3, PT, R3.reuse, RZ, P1 ;  /* 0x000000ff0300720c */ /* 0x040fe40000f64270 */
[----:B------:R-:W-:Y:S01]  /*0c70*/  ISETP.GT.AND P2, PT, R3, RZ, PT ;  /* 0x000000ff0300720c */ /* 0x000fe20003f44270 */
[C---:B--2---:R-:W-:Y:S01]  /*0c80*/  IMAD.WIDE.U32 R108, R4.reuse, 0x10, R108 ;  /* 0x00000010046c7825 */ /* 0x044fe200078e006c */
[----:B------:R-:W-:Y:S02]  /*0c90*/  IADD3 R7, PT, PT, R7, 0x80, RZ ;  /* 0x0000008007077810 */ /* 0x000fe40007ffe0ff */
[----:B------:R-:W-:Y:S01]  /*0ca0*/  IADD3 R4, PT, PT, R4, 0x80, RZ ;  /* 0x0000008004047810 */ /* 0x000fe20007ffe0ff */
[----:B---3--:R-:W-:Y:S01]  /*0cb0*/  @!P1 FMUL.FTZ R114, R72, UR7 ;  /* 0x0000000748729c20 */ /* 0x008fe20008410000 */
[----:B------:R-:W-:Y:S01]  /*0cc0*/  @!P1 FMUL.FTZ R115, R73, UR7 ;  /* 0x0000000749739c20 */ /* 0x000fe20008410000 */
[----:B------:R-:W-:Y:S01]  /*0cd0*/  @!P1 FMUL.FTZ R116, R74, UR7 ;  /* 0x000000074a749c20 */ /* 0x000fe20008410000 */
[----:B------:R-:W-:-:S03]  /*0ce0*/  @!P1 FMUL.FTZ R110, R75, UR7 ;  /* 0x000000074b6e9c20 */ /* 0x000fc60008410000 */
[----:B----4-:R-:W-:Y:S01]  /*0cf0*/  @P3 FFMA.FTZ R104, R72, UR7, R104 ;  /* 0x0000000748683c23 */ /* 0x010fe20008010068 */
[----:B------:R-:W-:Y:S01]  /*0d00*/  @P3 FFMA.FTZ R105, R73, UR7, R105 ;  /* 0x0000000749693c23 */ /* 0x000fe20008010069 */
[----:B------:R-:W-:Y:S01]  /*0d10*/  @P3 FFMA.FTZ R106, R74, UR7, R106 ;  /* 0x000000074a6a3c23 */ /* 0x000fe2000801006a */
[----:B------:R-:W-:Y:S01]  /*0d20*/  @P3 FFMA.FTZ R107, R75, UR7, R107 ;  /* 0x000000074b6b3c23 */ /* 0x000fe2000801006b */
[----:B------:R-:W-:Y:S02]  /*0d30*/  @!P1 FSEL R104, R114, RZ, P2 ;  /* 0x000000ff72689208 */ /* 0x000fe40001000000 */
[----:B------:R-:W-:Y:S02]  /*0d40*/  @!P1 FSEL R105, R115, RZ, P2 ;  /* 0x000000ff73699208 */ /* 0x000fe40001000000 */
[----:B------:R-:W-:Y:S02]  /*0d50*/  @!P1 FSEL R106, R116, RZ, P2 ;  /* 0x000000ff746a9208 */ /* 0x000fe40001000000 */
[----:B------:R-:W-:-:S05]  /*0d60*/  @!P1 FSEL R107, R110, RZ, P2 ;  /* 0x000000ff6e6b9208 */ /* 0x000fca0001000000 */
[----:B------:R0:W-:Y:S02]  /*0d70*/  STG.E.128 desc[UR14][R108.64], R104 ;  /* 0x000000686c007986 */ /* 0x0001e4000c101d0e */
.L_x_24280:
[----:B-1-34-:R-:W-:Y:S05]  /*0d80*/  BSYNC.RECONVERGENT B0 ;  /* 0x0000000000007941 */ /* 0x01afea0003800200 */
.L_x_24279:
[----:B------:R-:W-:Y:S04]  /*0d90*/  BSSY.RECONVERGENT B0, `(.L_x_24281) ;  /* 0x000001d000007945 */ /* 0x000fe80003800200 */
[----:B------:R-:W-:Y:S05]  /*0da0*/  @!P6 BRA `(.L_x_24282) ;  /* 0x00000000006ce947 */ /* 0x000fea0003800000 */
[----:B------:R-:W-:Y:S01]  /*0db0*/  ISETP.NE.U32.AND P1, PT, RZ, UR16, PT ;  /* 0x00000010ff007c0c */ /* 0x000fe2000bf25070 */
[----:B------:R-:W1:Y:S03]  /*0dc0*/  @P5 LDC.64 R76, c[0x0][0x390] ;  /* 0x0000e400ff4c5b82 */ /* 0x000e660000000a00 */
[----:B------:R-:W-:-:S05]  /*0dd0*/  ISETP.NE.AND.EX P1, PT, RZ, UR17, PT, P1 ;  /* 0x00000011ff007c0c */ /* 0x000fca000bf25310 */
[----:B0-----:R-:W0:Y:S08]  /*0de0*/  LDC.64 R108, c[0x0][0x3a8] ;  /* 0x0000ea00ff6c7b82 */ /* 0x001e300000000a00 */
[----:B------:R-:W2:Y:S01]  /*0df0*/  @P1 LDC.64 R78, c[0x0][0x3a0] ;  /* 0x0000e800ff4e1b82 */ /* 0x000ea20000000a00 */
[----:B-1----:R-:W-:-:S05]  /*0e00*/  @P5 IMAD.WIDE.U32 R110, R7, 0x10, R76 ;  /* 0x00000010076e5825 */ /* 0x002fca00078e004c */
[----:B------:R-:W3:Y:S01]  /*0e10*/  @P5 LDG.E.128 R72, desc[UR14][R110.64] ;  /* 0x0000000e6e485981 */ /* 0x000ee2000c1e1d00 */
[----:B--2---:R-:W-:-:S05]  /*0e20*/  @P1 IMAD.WIDE.U32 R112, R4, 0x10, R78 ;  /* 0x0000001004701825 */ /* 0x004fca00078e004e */
[----:B------:R-:W2:Y:S01]  /*0e30*/  @P1 LDG.E.128 R76, desc[UR14][R112.64] ;  /* 0x0000000e704c1981 */ /* 0x000ea2000c1e1d00 */
[C---:B------:R-:W-:Y:S02]  /*0e40*/  ISETP.GT.AND P3, PT, R3.reuse, RZ, P1 ;  /* 0x000000ff0300720c */ /* 0x040fe40000f64270 */
[----:B------:R-:W-:Y:S01]  /*0e50*/  ISETP.GT.AND P2, PT, R3, RZ, PT ;  /* 0x000000ff0300720c */ /* 0x000fe20003f44270 */
[C---:B0-----:R-:W-:Y:S01]  /*0e60*/  IMAD.WIDE.U32 R108, R4.reuse, 0x10, R108 ;  /* 0x00000010046c7825 */ /* 0x041fe200078e006c */
[----:B------:R-:W-:Y:S02]  /*0e70*/  IADD3 R7, PT, PT, R7, 0x80, RZ ;  /* 0x0000008007077810 */ /* 0x000fe40007ffe0ff */
[----:B------:R-:W-:Y:S01]  /*0e80*/  IADD3 R4, PT, PT, R4, 0x80, RZ ;  /* 0x0000008004047810 */ /* 0x000fe20007ffe0ff */
[----:B---3--:R-:W-:Y:S01]  /*0e90*/  @!P1 FMUL.FTZ R114, R72, UR7 ;  /* 0x0000000748729c20 */ /* 0x008fe20008410000 */
[----:B------:R-:W-:Y:S01]  /*0ea0*/  @!P1 FMUL.FTZ R115, R73, UR7 ;  /* 0x0000000749739c20 */ /* 0x000fe20008410000 */
[----:B------:R-:W-:Y:S01]  /*0eb0*/  @!P1 FMUL.FTZ R116, R74, UR7 ;  /* 0x000000074a749c20 */ /* 0x000fe20008410000 */
[----:B------:R-:W-:-:S03]  /*0ec0*/  @!P1 FMUL.FTZ R110, R75, UR7 ;  /* 0x000000074b6e9c20 */ /* 0x000fc60008410000 */
[----:B--2---:R-:W-:Y:S01]  /*0ed0*/  @P3 FFMA.FTZ R76, R72, UR7, R76 ;  /* 0x00000007484c3c23 */ /* 0x004fe2000801004c */
        /* <DEDUP_REMOVED lines=8> */
.L_x_24282:
[----:B------:R-:W-:Y:S05]  /*0f60*/  BSYNC.RECONVERGENT B0 ;  /* 0x0000000000007941 */ /* 0x000fea0003800200 */
.L_x_24281:
[----:B------:R-:W-:Y:S04]  /*0f70*/  BSSY.RECONVERGENT B0, `(.L_x_24283) ;  /* 0x000001d000007945 */ /* 0x000fe80003800200 */
[----:B------:R-:W-:Y:S05]  /*0f80*/  @!P4 BRA `(.L_x_24284) ;  /* 0x00000000006cc947 */ /* 0x000fea0003800000 */
[----:B------:R-:W-:Y:S01]  /*0f90*/  ISETP.NE.U32.AND P1, PT, RZ, UR16, PT ;  /* 0x00000010ff007c0c */ /* 0x000fe2000bf25070 */
[----:B------:R-:W2:Y:S03]  /*0fa0*/  @P5 LDC.64 R80, c[0x0][0x390] ;  /* 0x0000e400ff505b82 */ /* 0x000ea60000000a00 */
[----:B------:R-:W-:-:S05]  /*0fb0*/  ISETP.NE.AND.EX P1, PT, RZ, UR17, PT, P1 ;  /* 0x00000011ff007c0c */ /* 0x000fca000bf25310 */
[----:B01----:R-:W0:Y:S08]  /*0fc0*/  LDC.64 R108, c[0x0][0x3a8] ;  /* 0x0000ea00ff6c7b82 */ /* 0x003e300000000a00 */
[----:B------:R-:W1:Y:S01]  /*0fd0*/  @P1 LDC.64 R82, c[0x0][0x3a0] ;  /* 0x0000e800ff521b82 */ /* 0x000e620000000a00 */
[----:B--2---:R-:W-:-:S05]  /*0fe0*/  @P5 IMAD.WIDE.U32 R110, R7, 0x10, R80 ;  /* 0x00000010076e5825 */ /* 0x004fca00078e0050 */
[----:B------:R-:W2:Y:S01]  /*0ff0*/  @P5 LDG.E.128 R72, desc[UR14][R110.64] ;  /* 0x0000000e6e485981 */ /* 0x000ea2000c1e1d00 */
[----:B-1----:R-:W-:-:S05]  /*1000*/  @P1 IMAD.WIDE.U32 R112, R4, 0x10, R82 ;  /* 0x0000001004701825 */ /* 0x002fca00078e0052 */
[----:B------:R-:W3:Y:S01]  /*1010*/  @P1 LDG.E.128 R80, desc[UR14][R112.64] ;  /* 0x0000000e70501981 */ /* 0x000ee2000c1e1d00 */
[C---:B------:R-:W-:Y:S02]  /*1020*/  ISETP.GT.AND P3, PT, R3.reuse, RZ, P1 ;  /* 0x000000ff0300720c */ /* 0x040fe40000f64270 */
[----:B------:R-:W-:Y:S01]  /*1030*/  ISETP.GT.AND P2, PT, R3, RZ, PT ;  /* 0x000000ff0300720c */ /* 0x000fe20003f44270 */
[C---:B0-----:R-:W-:Y:S01]  /*1040*/  IMAD.WIDE.U32 R108, R4.reuse, 0x10, R108 ;  /* 0x00000010046c7825 */ /* 0x041fe200078e006c */
[----:B------:R-:W-:Y:S02]  /*1050*/  IADD3 R7, PT, PT, R7, 0x80, RZ ;  /* 0x0000008007077810 */ /* 0x000fe40007ffe0ff */
[----:B------:R-:W-:Y:S01]  /*1060*/  IADD3 R4, PT, PT, R4, 0x80, RZ ;  /* 0x0000008004047810 */ /* 0x000fe20007ffe0ff */
[----:B--2---:R-:W-:Y:S01]  /*1070*/  @!P1 FMUL.FTZ R114, R72, UR7 ;  /* 0x0000000748729c20 */ /* 0x004fe20008410000 */
[----:B------:R-:W-:Y:S01]  /*1080*/  @!P1 FMUL.FTZ R115, R73, UR7 ;  /* 0x0000000749739c20 */ /* 0x000fe20008410000 */
[----:B------:R-:W-:Y:S01]  /*1090*/  @!P1 FMUL.FTZ R116, R74, UR7 ;  /* 0x000000074a749c20 */ /* 0x000fe20008410000 */
[----:B------:R-:W-:-:S03]  /*10a0*/  @!P1 FMUL.FTZ R110, R75, UR7 ;  /* 0x000000074b6e9c20 */ /* 0x000fc60008410000 */
[----:B---3--:R-:W-:Y:S01]  /*10b0*/  @P3 FFMA.FTZ R80, R72, UR7, R80 ;  /* 0x0000000748503c23 */ /* 0x008fe20008010050 */
        /* <DEDUP_REMOVED lines=8> */
.L_x_24284:
[----:B------:R-:W-:Y:S05]  /*1140*/  BSYNC.RECONVERGENT B0 ;  /* 0x0000000000007941 */ /* 0x000fea0003800200 */
.L_x_24283:
[----:B------:R-:W-:Y:S01]  /*1150*/  ISETP.GE.U32.AND P1, PT, R6, 0x200, PT ;  /* 0x000002000600780c */ /* 0x000fe20003f26070 */
[----:B------:R-:W-:Y:S03]  /*1160*/  BSSY.RECONVERGENT B0, `(.L_x_24285) ;  /* 0x000001e000007945 */ /* 0x000fe60003800200 */
[----:B012---:R-:W-:-:S09]  /*1170*/  P2R R108, PR, RZ, 0x2 ;  /* 0x00000002ff6c7803 */ /* 0x007fd20000000000 */
[----:B------:R-:W-:Y:S05]  /*1180*/  @!P1 BRA `(.L_x_24286) ;  /* 0x00000000006c9947 */ /* 0x000fea0003800000 */
[----:B------:R-:W-:Y:S01]  /*1190*/  ISETP.NE.U32.AND P1, PT, RZ, UR16, PT ;  /* 0x00000010ff007c0c */ /* 0x000fe2000bf25070 */
[----:B------:R-:W0:Y:S03]  /*11a0*/  @P5 LDC.64 R84, c[0x0][0x390] ;  /* 0x0000e400ff545b82 */ /* 0x000e260000000a00 */
[----:B------:R-:W-:-:S05]  /*11b0*/  ISETP.NE.AND.EX P1, PT, RZ, UR17, PT, P1 ;  /* 0x00000011ff007c0c */ /* 0x000fca000bf25310 */
[----:B------:R-:W1:Y:S08]  /*11c0*/  LDC.64 R108, c[0x0][0x3a8] ;  /* 0x0000ea00ff6c7b82 */ /* 0x000e700000000a00 */
[----:B------:R-:W2:Y:S01]  /*11d0*/  @P1 LDC.64 R86, c[0x0][0x3a0] ;  /* 0x0000e800ff561b82 */ /* 0x000ea20000000a00 */
[----:B0-----:R-:W-:-:S05]  /*11e0*/  @P5 IMAD.WIDE.U32 R110, R7, 0x10, R84 ;  /* 0x00000010076e5825 */ /* 0x001fca00078e0054 */
[----:B------:R-:W3:Y:S01]  /*11f0*/  @P5 LDG.E.128 R72, desc[UR14][R110.64] ;  /* 0x0000000e6e485981 */ /* 0x000ee2000c1e1d00 */
[----:B--2---:R-:W-:-:S05]  /*1200*/  @P1 IMAD.WIDE.U32 R112, R4, 0x10, R86 ;  /* 0x0000001004701825 */ /* 0x004fca00078e0056 */
[----:B------:R-:W2:Y:S01]  /*1210*/  @P1 LDG.E.128 R84, desc[UR14][R112.64] ;  /* 0x0000000e70541981 */ /* 0x000ea2000c1e1d00 */
[----:B------:R-:W-:Y:S01]  /*1220*/  ISETP.GT.AND P2, PT, R3, RZ, P1 ;  /* 0x000000ff0300720c */ /* 0x000fe20000f44270 */
[C---:B-1----:R-:W-:Y:S01]  /*1230*/  IMAD.WIDE.U32 R108, R4.reuse, 0x10, R108 ;  /* 0x00000010046c7825 */ /* 0x042fe200078e006c */
[----:B------:R-:W-:Y:S02]  /*1240*/  IADD3 R7, PT, PT, R7, 0x80, RZ ;  /* 0x0000008007077810 */ /* 0x000fe40007ffe0ff */
[----:B------:R-:W-:Y:S01]  /*1250*/  IADD3 R4, PT, PT, R4, 0x80, RZ ;  /* 0x0000008004047810 */ /* 0x000fe20007ffe0ff */
[----:B---3--:R-:W-:Y:S01]  /*1260*/  @!P1 FMUL.FTZ R114, R72, UR7 ;  /* 0x0000000748729c20 */ /* 0x008fe20008410000 */
[----:B------:R-:W-:Y:S01]  /*1270*/  @!P1 FMUL.FTZ R115, R73, UR7 ;  /* 0x0000000749739c20 */ /* 0x000fe20008410000 */
[----:B------:R-:W-:Y:S01]  /*1280*/  @!P1 FMUL.FTZ R110, R74, UR7 ;  /* 0x000000074a6e9c20 */ /* 0x000fe20008410000 */
[----:B------:R-:W-:-:S05]  /*1290*/  @!P1 FMUL.FTZ R111, R75, UR7 ;  /* 0x000000074b6f9c20 */ /* 0x000fca0008410000 */
[----:B--2---:R-:W-:Y:S01]  /*12a0*/  @P2 FFMA.FTZ R84, R72, UR7, R84 ;  /* 0x0000000748542c23 */ /* 0x004fe20008010054 */
[----:B------:R-:W-:Y:S01]  /*12b0*/  @P2 FFMA.FTZ R85, R73, UR7, R85 ;  /* 0x0000000749552c23 */ /* 0x000fe20008010055 */
[----:B------:R-:W-:Y:S01]  /*12c0*/  @P2 FFMA.FTZ R86, R74, UR7, R86 ;  /* 0x000000074a562c23 */ /* 0x000fe20008010056 */
[----:B------:R-:W-:Y:S01]  /*12d0*/  @P2 FFMA.FTZ R87, R75, UR7, R87 ;  /* 0x000000074b572c23 */ /* 0x000fe20008010057 */
[----:B------:R-:W-:-:S04]  /*12e0*/  ISETP.GT.AND P2, PT, R3, RZ, PT ;  /* 0x000000ff0300720c */ /* 0x000fc80003f44270 */
[----:B------:R-:W-:Y:S02]  /*12f0*/  @!P1 FSEL R84, R114, RZ, P2 ;  /* 0x000000ff72549208 */ /* 0x000fe40001000000 */
[----:B------:R-:W-:Y:S02]  /*1300*/  @!P1 FSEL R85, R115, RZ, P2 ;  /* 0x000000ff73559208 */ /* 0x000fe40001000000 */
[----:B------:R-:W-:Y:S02]  /*1310*/  @!P1 FSEL R86, R110, RZ, P2 ;  /* 0x000000ff6e569208 */ /* 0x000fe40001000000 */
[----:B------:R-:W-:-:S05]  /*1320*/  @!P1 FSEL R87, R111, RZ, P2 ;  /* 0x000000ff6f579208 */ /* 0x000fca0001000000 */
[----:B------:R0:W-:Y:S02]  /*1330*/  STG.E.128 desc[UR14][R108.64], R84 ;  /* 0x000000546c007986 */ /* 0x0001e4000c101d0e */
.L_x_24286:
[----:B------:R-:W-:Y:S05]  /*1340*/  BSYNC.RECONVERGENT B0 ;  /* 0x0000000000007941 */ /* 0x000fea0003800200 */
.L_x_24285:
        /* <DEDUP_REMOVED lines=13> */
[C---:B0-----:R-:W-:Y:S01]  /*1420*/  IMAD.WIDE.U32 R108, R4.reuse, 0x10, R108 ;  /* 0x00000010046c7825 */ /* 0x041fe200078e006c */
[----:B------:R-:W-:Y:S02]  /*1430*/  IADD3 R7, PT, PT, R7, 0x80, RZ ;  /* 0x0000008007077810 */ /* 0x000fe40007ffe0ff */
[----:B------:R-:W-:Y:S01]  /*1440*/  IADD3 R4, PT, PT, R4, 0x80, RZ ;  /* 0x0000008004047810 */ /* 0x000fe20007ffe0ff */
[----:B--2---:R-:W-:Y:S01]  /*1450*/  @!P2 FMUL.FTZ R112, R72, UR7 ;  /* 0x000000074870ac20 */ /* 0x004fe20008410000 */
[----:B------:R-:W-:Y:S01]  /*1460*/  @!P2 FMUL.FTZ R113, R73, UR7 ;  /* 0x000000074971ac20 */ /* 0x000fe20008410000 */
[----:B------:R-:W-:Y:S01]  /*1470*/  @!P2 FMUL.FTZ R114, R74, UR7 ;  /* 0x000000074a72ac20 */ /* 0x000fe20008410000 */
[----:B------:R-:W-:Y:S01]  /*1480*/  @!P2 FMUL.FTZ R115, R75, UR7 ;  /* 0x000000074b73ac20 */ /* 0x000fe20008410000 */
[----:B---3--:R-:W-:Y:S01]  /*1490*/  @P3 FFMA.FTZ R88, R72, UR7, R88 ;  /* 0x0000000748583c23 */ /* 0x008fe20008010058 */
        /* <DEDUP_REMOVED lines=9> */
.L_x_24288:
[----:B------:R-:W-:Y:S05]  /*1530*/  BSYNC.RECONVERGENT B0 ;  /* 0x0000000000007941 */ /* 0x000fea0003800200 */
.L_x_24287:
[----:B------:R-:W-:Y:S01]  /*1540*/  ISETP.GE.U32.AND P2, PT, R6, 0x300, PT ;  /* 0x000003000600780c */ /* 0x000fe20003f46070 */
[----:B------:R-:W-:-:S12]  /*1550*/  BSSY.RECONVERGENT B0, `(.L_x_24289) ;  /* 0x000001d000007945 */ /* 0x000fd80003800200 */
[----:B------:R-:W-:Y:S05]  /*1560*/  @!P2 BRA `(.L_x_24290) ;  /* 0x00000000006ca947 */ /* 0x000fea0003800000 */
[----:B------:R-:W-:Y:S01]  /*1570*/  ISETP.NE.U32.AND P3, PT, RZ, UR16, PT ;  /* 0x00000010ff007c0c */ /* 0x000fe2000bf65070 */
[----:B------:R-:W0:Y:S03]  /*1580*/  @P5 LDC.64 R92, c[0x0][0x390] ;  /* 0x0000e400ff5c5b82 */ /* 0x000e260000000a00 */
[----:B------:R-:W-:-:S13]  /*1590*/  ISETP.NE.AND.EX P3, PT, RZ, UR17, PT, P3 ;  /* 0x00000011ff007c0c */ /* 0x000fda000bf65330 */
[----:B------:R-:W2:Y:S01]  /*15a0*/  @P3 LDC.64 R94, c[0x0][0x3a0] ;  /* 0x0000e800ff5e3b82 */ /* 0x000ea20000000a00 */
[----:B01----:R-:W-:-:S05]  /*15b0*/  @P5 IMAD.WIDE.U32 R108, R7, 0x10, R92 ;  /* 0x00000010076c5825 */ /* 0x003fca00078e005c */
[----:B------:R0:W3:Y:S01]  /*15c0*/  @P5 LDG.E.128 R72, desc[UR14][R108.64] ;  /* 0x0000000e6c485981 */ /* 0x0000e2000c1e1d00 */
[----:B------:R-:W-:Y:S01]  /*15d0*/  ISETP.GT.AND P4, PT, R3, RZ, P3 ;  /* 0x000000ff0300720c */ /* 0x000fe20001f84270 */
[----:B0-----:R-:W0:Y:S01]  /*15e0*/  LDC.64 R108, c[0x0][0x3a8] ;  /* 0x0000ea00ff6c7b82 */ /* 0x001e220000000a00 */
[----:B--2---:R-:W-:-:S05]  /*15f0*/  @P3 IMAD.WIDE.U32 R110, R4, 0x10, R94 ;  /* 0x00000010046e3825 */ /* 0x004fca00078e005e */
[----:B------:R-:W2:Y:S01]  /*1600*/  @P3 LDG.E.128 R92, desc[UR14][R110.64] ;  /* 0x0000000e6e5c3981 */ /* 0x000ea2000c1e1d00 */
[C---:B0-----:R-:W-:Y:S01]  /*1610*/  IMAD.WIDE.U32 R108, R4.reuse, 0x10, R108 ;  /* 0x00000010046c7825 */ /* 0x041fe200078e006c */
[----:B------:R-:W-:Y:S02]  /*1620*/  IADD3 R7, PT, PT, R7, 0x80, RZ ;  /* 0x0000008007077810 */ /* 0x000fe40007ffe0ff */
[----:B------:R-:W-:Y:S01]  /*1630*/  IADD3 R4, PT, PT, R4, 0x80, RZ ;  /* 0x0000008004047810 */ /* 0x000fe20007ffe0ff */
[----:B---3--:R-:W-:Y:S01]  /*1640*/  @!P3 FMUL.FTZ R112, R72, UR7 ;  /* 0x000000074870bc20 */ /* 0x008fe20008410000 */
[----:B------:R-:W-:Y:S01]  /*1650*/  @!P3 FMUL.FTZ R113, R73, UR7 ;  /* 0x000000074971bc20 */ /* 0x000fe20008410000 */
[----:B------:R-:W-:Y:S01]  /*1660*/  @!P3 FMUL.FTZ R114, R74, UR7 ;  /* 0x000000074a72bc20 */ /* 0x000fe20008410000 */
[----:B------:R-:W-:Y:S01]  /*1670*/  @!P3 FMUL.FTZ R115, R75, UR7 ;  /* 0x000000074b73bc20 */ /* 0x000fe20008410000 */
        /* <DEDUP_REMOVED lines=10> */
.L_x_24290:
[----:B------:R-:W-:Y:S05]  /*1720*/  BSYNC.RECONVERGENT B0 ;  /* 0x0000000000007941 */ /* 0x000fea0003800200 */
.L_x_24289:
[----:B------:R-:W-:Y:S01]  /*1730*/  ISETP.GE.U32.AND P3, PT, R6, 0x380, PT ;  /* 0x000003800600780c */ /* 0x000fe20003f66070 */
[----:B------:R-:W-:-:S12]  /*1740*/  BSSY.RECONVERGENT B0, `(.L_x_24291) ;  /* 0x000001d000007945 */ /* 0x000fd80003800200 */
[----:B------:R-:W-:Y:S05]  /*1750*/  @!P3 BRA `(.L_x_24292) ;  /* 0x00000000006cb947 */ /* 0x000fea0003800000 */
[----:B------:R-:W-:Y:S01]  /*1760*/  ISETP.NE.U32.AND P4, PT, RZ, UR16, PT ;  /* 0x00000010ff007c0c */ /* 0x000fe2000bf85070 */
[----:B------:R-:W0:Y:S03]  /*1770*/  @P5 LDC.64 R96, c[0x0][0x390] ;  /* 0x0000e400ff605b82 */ /* 0x000e260000000a00 */
[----:B------:R-:W-:-:S13]  /*1780*/  ISETP.NE.AND.EX P4, PT, RZ, UR17, PT, P4 ;  /* 0x00000011ff007c0c */ /* 0x000fda000bf85340 */
[----:B------:R-:W3:Y:S01]  /*1790*/  @P4 LDC.64 R98, c[0x0][0x3a0] ;  /* 0x0000e800ff624b82 */ /* 0x000ee20000000a00 */
[----:B012---:R-:W-:-:S05]  /*17a0*/  @P5 IMAD.WIDE.U32 R108, R7, 0x10, R96 ;  /* 0x00000010076c5825 */ /* 0x007fca00078e0060 */
[----:B------:R0:W2:Y:S01]  /*17b0*/  @P5 LDG.E.128 R72, desc[UR14][R108.64] ;  /* 0x0000000e6c485981 */ /* 0x0000a2000c1e1d00 */
[----:B------:R-:W-:Y:S01]  /*17c0*/  ISETP.GT.AND P6, PT, R3, RZ, P4 ;  /* 0x000000ff0300720c */ /* 0x000fe200027c4270 */
[----:B0-----:R-:W0:Y:S01]  /*17d0*/  LDC.64 R108, c[0x0][0x3a8] ;  /* 0x0000ea00ff6c7b82 */ /* 0x001e220000000a00 */
[----:B---3--:R-:W-:-:S05]  /*17e0*/  @P4 IMAD.WIDE.U32 R110, R4, 0x10, R98 ;  /* 0x00000010046e4825 */ /* 0x008fca00078e0062 */
        /* <DEDUP_REMOVED lines=18> */
.L_x_24292:
[----:B------:R-:W-:Y:S05]  /*1910*/  BSYNC.RECONVERGENT B0 ;  /* 0x0000000000007941 */ /* 0x000fea0003800200 */
.L_x_24291:
[----:B------:R-:W-:Y:S01]  /*1920*/  ISETP.GE.U32.AND P4, PT, R6, 0x400, PT ;  /* 0x000004000600780c */ /* 0x000fe20003f86070 */
[----:B------:R-:W-:-:S12]  /*1930*/  BSSY.RECONVERGENT B0, `(.L_x_24293) ;  /* 0x000001b000007945 */ /* 0x000fd80003800200 */
[----:B------:R-:W-:Y:S05]  /*1940*/  @!P4 BRA `(.L_x_24294) ;  /* 0x000000000064c947 */ /* 0x000fea0003800000 */
[----:B0123--:R-:W0:Y:S02]  /*1950*/  @P5 LDC.64 R108, c[0x0][0x390] ;  /* 0x0000e400ff6c5b82 */ /* 0x00fe240000000a00 */
[----:B0-----:R-:W-:-:S05]  /*1960*/  @P5 IMAD.WIDE.U32 R108, R7, 0x10, R108 ;  /* 0x00000010076c5825 */ /* 0x001fca00078e006c */
[----:B------:R-:W2:Y:S01]  /*1970*/  @P5 LDG.E.128 R72, desc[UR14][R108.64] ;  /* 0x0000000e6c485981 */ /* 0x000ea2000c1e1d00 */
[----:B------:R-:W-:-:S04]  /*1980*/  ISETP.NE.U32.AND P5, PT, RZ, UR16, PT ;  /* 0x00000010ff007c0c */ /* 0x000fc8000bfa5070 */
[----:B------:R-:W-:-:S13]  /*1990*/  ISETP.NE.AND.EX P5, PT, RZ, UR17, PT, P5 ;  /* 0x00000011ff007c0c */ /* 0x000fda000bfa5350 */
[----:B------:R-:W0:Y:S02]  /*19a0*/  @P5 LDC.64 R110, c[0x0][0x3a0] ;  /* 0x0000e800ff6e5b82 */ /* 0x000e240000000a00 */
[----:B0-----:R-:W-:-:S05]  /*19b0*/  @P5 IMAD.WIDE.U32 R110, R4, 0x10, R110 ;  /* 0x00000010046e5825 */ /* 0x001fca00078e006e */
[----:B------:R-:W3:Y:S01]  /*19c0*/  @P5 LDG.E.128 R100, desc[UR14][R110.64] ;  /* 0x0000000e6e645981 */ /* 0x000ee2000c1e1d00 */
[----:B------:R-:W-:Y:S01]  /*19d0*/  ISETP.GT.AND P6, PT, R3, RZ, P5 ;  /* 0x000000ff0300720c */ /* 0x000fe20002fc4270 */
[----:B--2---:R-:W-:Y:S01]  /*19e0*/  @!P5 FMUL.FTZ R108, R73, UR7 ;  /* 0x00000007496cdc20 */ /* 0x004fe20008410000 */
[----:B------:R-:W-:Y:S01]  /*19f0*/  @!P5 FMUL.FTZ R109, R74, UR7 ;  /* 0x000000074a6ddc20 */ /* 0x000fe20008410000 */
[----:B------:R-:W-:Y:S01]  /*1a00*/  @!P5 FMUL.FTZ R7, R72, UR7 ;  /* 0x000000074807dc20 */ /* 0x000fe20008410000 */
[----:B------:R-:W-:-:S09]  /*1a10*/  @!P5 FMUL.FTZ R112, R75, UR7 ;  /* 0x000000074b70dc20 */ /* 0x000fd20008410000 */
[----:B---3--:R-:W-:Y:S01]  /*1a20*/  @P6 FFMA.FTZ R100, R72, UR7, R100 ;  /* 0x0000000748646c23 */ /* 0x008fe20008010064 */
[----:B------:R-:W-:Y:S01]  /*1a30*/  @P6 FFMA.FTZ R101, R73, UR7, R101 ;  /* 0x0000000749656c23 */ /* 0x000fe20008010065 */
[----:B------:R-:W-:Y:S01]  /*1a40*/  @P6 FFMA.FTZ R102, R74, UR7, R102 ;  /* 0x000000074a666c23 */ /* 0x000fe20008010066 */
[----:B------:R-:W-:Y:S01]  /*1a50*/  @P6 FFMA.FTZ R103, R75, UR7, R103 ;  /* 0x000000074b676c23 */ /* 0x000fe20008010067 */
[----:B------:R-:W-:-:S04]  /*1a60*/  ISETP.GT.AND P6, PT, R3, RZ, PT ;  /* 0x000000ff0300720c */ /* 0x000fc80003fc4270 */
[----:B------:R-:W-:Y:S02]  /*1a70*/  @!P5 FSEL R101, R108, RZ, P6 ;  /* 0x000000ff6c65d208 */ /* 0x000fe40003000000 */
[----:B------:R-:W-:Y:S02]  /*1a80*/  @!P5 FSEL R102, R109, RZ, P6 ;  /* 0x000000ff6d66d208 */ /* 0x000fe40003000000 */
[----:B------:R-:W0:Y:S01]  /*1a90*/  LDC.64 R108, c[0x0][0x3a8] ;  /* 0x0000ea00ff6c7b82 */ /* 0x000e220000000a00 */
[----:B------:R-:W-:Y:S02]  /*1aa0*/  @!P5 FSEL R100, R7, RZ, P6 ;  /* 0x000000ff0764d208 */ /* 0x000fe40003000000 */
[----:B------:R-:W-:Y:S01]  /*1ab0*/  @!P5 FSEL R103, R112, RZ, P6 ;  /* 0x000000ff7067d208 */ /* 0x000fe20003000000 */
[----:B0-----:R-:W-:-:S05]  /*1ac0*/  IMAD.WIDE.U32 R108, R4, 0x10, R108 ;  /* 0x00000010046c7825 */ /* 0x001fca00078e006c */
[----:B------:R4:W-:Y:S02]  /*1ad0*/  STG.E.128 desc[UR14][R108.64], R100 ;  /* 0x000000646c007986 */ /* 0x0009e4000c101d0e */
.L_x_24294:
[----:B------:R-:W-:Y:S05]  /*1ae0*/  BSYNC.RECONVERGENT B0 ;  /* 0x0000000000007941 */ /* 0x000fea0003800200 */
.L_x_24293:
[----:B------:R-:W-:Y:S01]  /*1af0*/  FADD.FTZ R4, RZ, R104 ;  /* 0x00000068ff047221 */ /* 0x000fe20000010000 */
[C---:B------:R-:W-:Y:S01]  /*1b00*/  ISETP.GT.U32.AND P5, PT, R6.reuse, 0xff, PT ;  /* 0x000000ff0600780c */ /* 0x040fe20003fa4070 */
[----:B------:R-:W-:Y:S01]  /*1b10*/  BSSY.RECONVERGENT B0, `(.L_x_24295) ;  /* 0x0000090000007945 */ /* 0x000fe20003800200 */
[C---:B------:R-:W-:Y:S01]  /*1b20*/  ISETP.GT.U32.AND P6, PT, R6.reuse, 0x17f, PT ;  /* 0x0000017f0600780c */ /* 0x040fe20003fc4070 */
[----:B------:R-:W-:Y:S01]  /*1b30*/  FADD.FTZ R3, R105, R4 ;  /* 0x0000000469037221 */ /* 0x000fe20000010000 */
[----:B01234-:R-:W-:Y:S02]  /*1b40*/  P2R R108, PR, RZ, 0x2 ;  /* 0x00000002ff6c7803 */ /* 0x01ffe40000000000 */
[----:B------:R-:W-:Y:S01]  /*1b50*/  ISETP.GT.U32.AND P1, PT, R6, 0x1ff, PT ;  /* 0x000001ff0600780c */ /* 0x000fe20003f24070 */
[----:B------:R-:W-:Y:S01]  /*1b60*/  FADD.FTZ R4, R106, R3 ;  /* 0x000000036a047221 */ /* 0x000fe20000010000 */
[----:B------:R-:W-:-:S03]  /*1b70*/  MOV R114, RZ ;  /* 0x000000ff00727202 */ /* 0x000fc60000000f00 */
        /* <DEDUP_REMOVED lines=137> */
.L_x_24296:
[----:B------:R-:W-:Y:S05]  /*2410*/  BSYNC.RECONVERGENT B0 ;  /* 0x0000000000007941 */ /* 0x000fea0003800200 */
.L_x_24295:
[----:B------:R-:W-:Y:S01]  /*2420*/  BAR.SYNC.DEFER_BLOCKING 0x0 ;  /* 0x0000000000007b1d */ /* 0x000fe20000010000 */
[----:B------:R-:W-:Y:S02]  /*2430*/  ISETP.GT.U32.AND P5, PT, R3, 0x3, PT ;  /* 0x000000030300780c */ /* 0x000fe40003fa4070 */
[----:B------:R-:W-:-:S03]  /*2440*/  MOV R110, RZ ;  /* 0x000000ff006e7202 */ /* 0x000fc60000000f00 */
[----:B------:R-:W-:Y:S08]  /*2450*/  BSSY.RECONVERGENT B0, `(.L_x_24297) ;  /* 0x000000a000007945 */ /* 0x000ff00003800200 */
[----:B------:R-:W-:Y:S05]  /*2460*/  @P5 BRA `(.L_x_24298) ;  /* 0x0000000000205947 */ /* 0x000fea0003800000 */
[----:B------:R-:W1:Y:S01]  /*2470*/  S2UR UR5, SR_CgaCtaId ;  /* 0x00000000000579c3 */ /* 0x000e620000008800 */
[----:B------:R-:W-:Y:S01]  /*2480*/  UMOV UR4, 0x400 ;  /* 0x0000040000047882 */ /* 0x000fe20000000000 */
[----:B------:R-:W-:Y:S02]  /*2490*/  SHF.L.U32 R3, R108, 0x3, RZ ;  /* 0x000000036c037819 */ /* 0x000fe400000006ff */
[----:B------:R-:W-:Y:S02]  /*24a0*/  MOV R114, R2 ;  /* 0x0000000200727202 */ /* 0x000fe40000000f00 */
[----:B------:R-:W-:Y:S01]  /*24b0*/  LOP3.LUT R3, R3, 0xf8, RZ, 0xc0, !PT ;  /* 0x000000f803037812 */ /* 0x000fe200078ec0ff */
[----:B-1----:R-:W-:-:S04]  /*24c0*/  ULEA UR4, UR5, UR4, 0x18 ;  /* 0x0000000405047291 */ /* 0x002fc8000f8ec0ff */
[----:B------:R-:W-:-:S09]  /*24d0*/  @UP0 UIADD3 UR4, UPT, UPT, UR4, 0x20, URZ ;  /* 0x0000002004040890 */ /* 0x000fd2000fffe0ff */
[----:B------:R1:W2:Y:S03]  /*24e0*/  LDS.64 R110, [R3+UR4] ;  /* 0x00000004036e7984 */ /* 0x0002a60008000a00 */
.L_x_24298:
[----:B------:R-:W-:Y:S05]  /*24f0*/  BSYNC.RECONVERGENT B0 ;  /* 0x0000000000007941 */ /* 0x000fea0003800200 */
.L_x_24297:
[----:B------:R-:W3:Y:S01]  /*2500*/  SHFL.DOWN PT, R109, R114, 0x2, 0x1f ;  /* 0x08401f00726d7f89 */ /* 0x000ee200000e0000 */
[----:B------:R-:W-:Y:S02]  /*2510*/  I2FP.F32.S32 R115, R114 ;  /* 0x0000007200737245 */ /* 0x000fe40000201400 */
[----:B------:R-:W-:Y:S01]  /*2520*/  ISETP.NE.AND P6, PT, R108, RZ, PT ;  /* 0x000000ff6c00720c */ /* 0x000fe20003fc5270 */
[----:B0-2---:R-:W0:Y:S01]  /*2530*/  SHFL.DOWN PT, R113, R110, 0x2, 0x1f ;  /* 0x08401f006e717f89 */ /* 0x005e2200000e0000 */
[----:B------:R-:W-:Y:S02]  /*2540*/  ISETP.NE.AND P5, PT, RZ, UR18, PT ;  /* 0x00000012ff007c0c */ /* 0x000fe4000bfa5270 */
[----:B-----5:R-:W-:Y:S01]  /*2550*/  R2UR UR4, R5 ;  /* 0x00000000050472ca */ /* 0x020fe200000e0000 */
[----:B------:R-:W2:-:S12]  /*2560*/  SHFL.DOWN PT, R112, R111, 0x2, 0x1f ;  /* 0x08401f006f707f89 */ /* 0x000e9800000e0000 */
[----:B------:R-:W-:Y:S01]  /*2570*/  UISETP.GE.AND UP1, UPT, UR4, 0x1, UPT ;  /* 0x000000010400788c */ /* 0x000fe2000bf26270 */
[----:B---3--:R-:W-:Y:S02]  /*2580*/  IADD3 R4, PT, PT, R109, R114, RZ ;  /* 0x000000726d047210 */ /* 0x008fe40007ffe0ff */
[----:B------:R-:W-:Y:S02]  /*2590*/  I2FP.F32.S32 R116, R109 ;  /* 0x0000006d00747245 */ /* 0x000fe40000201400 */
[----:B-1----:R-:W-:Y:S01]  /*25a0*/  I2FP.F32.S32 R3, R4 ;  /* 0x0000000400037245 */ /* 0x002fe20000201400 */
        /* <DEDUP_REMOVED lines=23> */
[C---:B--2---:R-:W-:Y:S01]  /*2720*/  FMUL.FTZ R114, R111.reuse, R114 ;  /* 0x000000726f727220 */ /* 0x044fe20000410000 */
[----:B------:R-:W0:Y:S02]  /*2730*/  LDC R7, c[0x0][0x448] ;  /* 0x00011200ff077b82 */ /* 0x000e240000000800 */
[----:B------:R-:W-:Y:S02]  /*2740*/  FMUL.FTZ R109, R4, R109 ;  /* 0x0000006d046d7220 */ /* 0x000fe40000410000 */
[----:B------:R-:W1:Y:S02]  /*2750*/  SHFL.IDX PT, R4, R114, RZ, 0x1f ;  /* 0x00001fff72047589 */ /* 0x000e6400000e0000 */
[----:B------:R-:W-:-:S02]  /*2760*/  FFMA.FTZ R109, R111, R109, R110 ;  /* 0x0000006d6f6d7223 */ /* 0x000fc4000001006e */
[----:B------:R-:W2:Y:S03]  /*2770*/  @!P6 LDC.64 R112, c[0x0][0x3c0] ;  /* 0x0000f000ff70eb82 */ /* 0x000ea60000000a00 */
[----:B------:R3:W0:Y:S05]  /*2780*/  SHFL.IDX PT, R118, R109, RZ, 0x1f ;  /* 0x00001fff6d767589 */ /* 0x00062a00000e0000 */
[----:B------:R-:W4:Y:S01]  /*2790*/  @!P6 LDC.64 R110, c[0x0][0x3c8] ;  /* 0x0000f200ff6eeb82 */ /* 0x000f220000000a00 */
[----:B---3--:R-:W-:Y:S01]  /*27a0*/  MOV R109, UR6 ;  /* 0x00000006006d7c02 */ /* 0x008fe20008000f00 */
[----:B-1----:R-:W-:-:S05]  /*27b0*/  FMUL.FTZ R3, R4, R4 ;  /* 0x0000000404037220 */ /* 0x002fca0000410000 */
        /* <DEDUP_REMOVED lines=35> */
.L_x_24301:
[----:B------:R-:W-:Y:S05]  /*29f0*/  BSYNC.RECONVERGENT B0 ;  /* 0x0000000000007941 */ /* 0x000fea0003800200 */
.L_x_24300:
        /* <DEDUP_REMOVED lines=19> */
.L_x_24303:
[----:B------:R-:W-:Y:S05]  /*2b30*/  BSYNC.RECONVERGENT B0 ;  /* 0x0000000000007941 */ /* 0x000fea0003800200 */
.L_x_24302:
[----:B------:R-:W-:Y:S01]  /*2b40*/  ISETP.GE.U32.AND P0, PT, R6, 0x180, PT ;  /* 0x000001800600780c */ /* 0x000fe20003f06070 */
        /* <DEDUP_REMOVED lines=18> */
.L_x_24305:
[----:B------:R-:W-:Y:S05]  /*2c70*/  BSYNC.RECONVERGENT B0 ;  /* 0x0000000000007941 */ /* 0x000fea0003800200 */
.L_x_24304:
[----:B------:R-:W-:Y:S01]  /*2c80*/  ISETP.GE.U32.AND P0, PT, R6, 0x200, PT ;  /* 0x000002000600780c */ /* 0x000fe20003f06070 */
        /* <DEDUP_REMOVED lines=18> */
.L_x_24307:
[----:B------:R-:W-:Y:S05]  /*2db0*/  BSYNC.RECONVERGENT B0 ;  /* 0x0000000000007941 */ /* 0x000fea0003800200 */
.L_x_24306:
[----:B------:R-:W-:Y:S04]  /*2dc0*/  BSSY.RECONVERGENT B0, `(.L_x_24308) ;  /* 0x0000012000007945 */ /* 0x000fe80003800200 */
        /* <DEDUP_REMOVED lines=17> */
.L_x_24309:
[----:B------:R-:W-:Y:S05]  /*2ee0*/  BSYNC.RECONVERGENT B0 ;  /* 0x0000000000007941 */ /* 0x000fea0003800200 */
.L_x_24308:
        /* <DEDUP_REMOVED lines=18> */
.L_x_24311:
[----:B------:R-:W-:Y:S05]  /*3010*/  BSYNC.RECONVERGENT B0 ;  /* 0x0000000000007941 */ /* 0x000fea0003800200 */
.L_x_24310:
        /* <DEDUP_REMOVED lines=18> */
.L_x_24313:
[----:B------:R-:W-:Y:S05]  /*3140*/  BSYNC.RECONVERGENT B0 ;  /* 0x0000000000007941 */ /* 0x000fea0003800200 */
.L_x_24312:
        /* <DEDUP_REMOVED lines=17> */
.L_x_24314:
[----:B------:R-:W-:Y:S05]  /*3260*/  BSYNC.RECONVERGENT B0 ;  /* 0x0000000000007941 */ /* 0x000fea0003800200 */
.L_x_24299:
[----:B------:R-:W-:Y:S02]  /*3270*/  UIADD3 UR6, UPT, UPT, UR6, UR20, URZ ;  /* 0x0000001406067290 */ /* 0x000fe4000fffe0ff */
[----:B------:R-:W-:Y:S02]  /*3280*/  UPLOP3.LUT UP0, UPT, UPT, UPT, UP0, 0x40, 0x4 ;  /* 0x000000000004789c */ /* 0x000fe40003f0e800 */
[----:B------:R-:W-:-:S09]  /*3290*/  UISETP.GE.AND UP1, UPT, UR6, UR21, UPT ;  /* 0x000000150600728c */ /* 0x000fd2000bf26270 */
[----:B------:R-:W-:Y:S05]  /*32a0*/  BRA.U !UP1, `(.L_x_24315) ;  /* 0xffffffd509dc7547 */ /* 0x000fea000b83ffff */
[----:B------:R-:W-:Y:S05]  /*32b0*/  EXIT ;  /* 0x000000000000794d */ /* 0x000fea0003800000 */
.L_x_24316:
        /* <DEDUP_REMOVED lines=12> */
.L_x_27344:


//--------------------- .text._ZN10layer_norm13ln_fwd_kernelINS_13Kernel_traitsIfffffjLj4096ELj1ELj1ELj4ELj16ENS_18Kernel_traits_baseILj4096EfffffjLj128EEEEELb0ELb0ELb1ELb1EEEvNS_9FwdParamsE --------------------------
	.section	.text._ZN10layer_norm13ln_fwd_kernelINS_13Kernel_traitsIfffffjLj4096ELj1ELj1ELj4ELj16ENS_18Kernel_traits_baseILj4096EfffffjLj128EEEEELb0ELb0ELb1ELb1EEEvNS_9FwdParamsE,"ax",@progbits
	.align	128
        .global         _ZN10layer_norm13ln_fwd_kernelINS_13Kernel_traitsIfffffjLj4096ELj1ELj1ELj4ELj16ENS_18Kernel_traits_baseILj4096EfffffjLj128EEEEELb0ELb0ELb1ELb1EEEvNS_9FwdParamsE
        .type           _ZN10layer_norm13ln_fwd_kernelINS_13Kernel_traitsIfffffjLj4096ELj1ELj1ELj4ELj16ENS_18Kernel_traits_baseILj4096EfffffjLj128EEEEELb0ELb0ELb1ELb1EEEvNS_9FwdParamsE,@function
        .size           _ZN10layer_norm13ln_fwd_kernelINS_13Kernel_traitsIfffffjLj4096ELj1ELj1ELj4ELj16ENS_18Kernel_traits_baseILj4096EfffffjLj128EEEEELb0ELb0ELb1ELb1EEEvNS_9FwdParamsE,(.L_x_27345 - _ZN10layer_norm13ln_fwd_kernelINS_13Kernel_traitsIfffffjLj4096ELj1ELj1ELj4ELj16ENS_18Kernel_traits_baseILj4096EfffffjLj128EEEEELb0ELb0ELb1ELb1EEEvNS_9FwdParamsE)
        .other          _ZN10layer_norm13ln_fwd_kernelINS_13Kernel_traitsIfffffjLj4096ELj1ELj1ELj4ELj16ENS_18Kernel_traits_baseILj4096EfffffjLj128EEEEELb0ELb0ELb1ELb1EEEvNS_9FwdParamsE,@"STO_CUDA_ENTRY STV_DEFAULT"
_ZN10layer_norm13ln_fwd_kernelINS_13Kernel_traitsIfffffjLj4096ELj1ELj1ELj4ELj16ENS_18Kernel_traits_baseILj4096EfffffjLj128EEEEELb0ELb0ELb1ELb1EEEvNS_9FwdParamsE:
.text._ZN10layer_norm13ln_fwd_kernelINS_13Kernel_traitsIfffffjLj4096ELj1ELj1ELj4ELj16ENS_18Kernel_traits_baseILj4096EfffffjLj128EEEEELb0ELb0ELb1ELb1EEEvNS_9FwdParamsE:
        /* <DEDUP_REMOVED lines=30> */
.L_x_24317:
        /* <DEDUP_REMOVED lines=26> */
.L_x_24318:
[----:B------:R-:W1:Y:S02]  /*0380*/  LDCU UR4, c[0x0][0x384] ;  /* 0x00007080ff0477ac */ /* 0x000e640008000800 */
[----:B-1----:R-:W-:-:S06]  /*0390*/  UISETP.GE.AND UP0, UPT, UR7, UR4, UPT ;  /* 0x000000040700728c */ /* 0x002fcc000bf06270 */
[----:B------:R-:W-:-:S13]  /*03a0*/  PLOP3.LUT P0, PT, PT, PT, UP0, 0x80, 0x8 ;  /* 0x000000000008781c */ /* 0x000fda0003f0f008 */
[----:B------:R-:W-:Y:S05]  /*03b0*/  @P0 EXIT ;  /* 0x000000000000094d */ /* 0x000fea0003800000 */
[----:B------:R-:W1:Y:S01]  /*03c0*/  LDCU.U8 UR4, c[0x0][0x410] ;  /* 0x00008200ff0477ac */ /* 0x000e620008000000 */
[----:B------:R-:W2:Y:S01]  /*03d0*/  LDCU UR16, c[0x0][0x388] ;  /* 0x00007100ff1077ac */ /* 0x000ea20008000800 */
[----:B------:R-:W3:Y:S01]  /*03e0*/  LDCU UR17, c[0x0][0x400] ;  /* 0x00008000ff1177ac */ /* 0x000ee20008000800 */
[----:B------:R-:W4:Y:S01]  /*03f0*/  LDCU UR6, c[0x0][0x40c] ;  /* 0x00008180ff0677ac */ /* 0x000f220008000800 */
[----:B------:R-:W0:Y:S01]  /*0400*/  LDCU.128 UR8, c[0x0][0x3f0] ;  /* 0x00007e00ff0877ac */ /* 0x000e220008000c00 */
[----:B-1----:R-:W-:Y:S01]  /*0410*/  ISETP.NE.AND P0, PT, RZ, UR4, PT ;  /* 0x00000004ff007c0c */ /* 0x002fe2000bf05270 */
[----:B------:R-:W1:Y:S03]  /*0420*/  LDCU.64 UR18, c[0x0][0x3a0] ;  /* 0x00007400ff1277ac */ /* 0x000e660008000a00 */
[----:B------:R-:W-:Y:S01]  /*0430*/  P2R R3, PR, RZ, 0x1 ;  /* 0x00000001ff037803 */ /* 0x000fe20000000000 */
[----:B------:R-:W0:Y:S01]  /*0440*/  LDCU.64 UR20, c[0x0][0x380] ;  /* 0x00007000ff1477ac */ /* 0x000e220008000a00 */
[----:B--234-:R-:W-:-:S11]  /*0450*/  UPLOP3.LUT UP0, UPT, UPT, UPT, UPT, 0x40, 0x4 ;  /* 0x000000000004789c */ /* 0x01cfd60003f0e870 */
.L_x_24322:
[----:B0-----:R-:W-:Y:S01]  /*0460*/  UIMAD.WIDE UR4, UR7, 0x4, UR8 ;  /* 0x00000004070478a5 */ /* 0x001fe2000f8e0208 */
[----:B-1----:R-:W-:Y:S01]  /*0470*/  ISETP.NE.U32.AND P0, PT, RZ, UR18, PT ;  /* 0x00000012ff007c0c */ /* 0x002fe2000bf05070 */
[----:B------:R-:W0:Y:S04]  /*0480*/  LDC.64 R6, c[0x0][0x3a8] ;  /* 0x0000ea00ff067b82 */ /* 0x000e280000000a00 */
[----:B------:R-:W-:Y:S02]  /*0490*/  MOV R4, UR4 ;  /* 0x0000000400047c02 */ /* 0x000fe40008000f00 */
[----:B------:R-:W-:-:S05]  /*04a0*/  MOV R5, UR5 ;  /* 0x0000000500057c02 */ /* 0x000fca0008000f00 */
[----:B------:R-:W2:Y:S01]  /*04b0*/  LDG.E R4, desc[UR14][R4.64] ;  /* 0x0000000e04047981 */ /* 0x000ea2000c1e1900 */
[----:B------:R-:W-:Y:S01]  /*04c0*/  ISETP.NE.AND.EX P0, PT, RZ, UR19, PT, P0 ;  /* 0x00000013ff007c0c */ /* 0x000fe2000bf05300 */
[----:B------:R-:W-:Y:S01]  /*04d0*/  UIMAD UR4, UR7, UR16, URZ ;  /* 0x00000010070472a4 */ /* 0x000fe2000f8e02ff */
[----:B------:R-:W-:Y:S02]  /*04e0*/  PLOP3.LUT P6, PT, PT, PT, PT, 0x8, 0x80 ;  /* 0x000000000080781c */ /* 0x000fe40003fce170 */
[----:B------:R-:W-:Y:S01]  /*04f0*/  PLOP3.LUT P5, PT, PT, PT, PT, 0x8, 0x80 ;  /* 0x000000000080781c */ /* 0x000fe20003fae170 */
[----:B------:R-:W-:Y:S01]  /*0500*/  USHF.R.S32.HI UR5, URZ, 0x1f, UR4 ;  /* 0x0000001fff057899 */ /* 0x000fe20008011404 */
[----:B------:R-:W-:Y:S02]  /*0510*/  PLOP3.LUT P4, PT, PT, PT, PT, 0x8, 0x80 ;  /* 0x000000000080781c */ /* 0x000fe40003f8e170 */
[----:B------:R-:W-:Y:S01]  /*0520*/  PLOP3.LUT P3, PT, PT, PT, PT, 0x8, 0x80 ;  /* 0x000000000080781c */ /* 0x000fe20003f6e170 */
[----:B------:R-:W-:-:S04]  /*0530*/  ULEA.HI UR5, UR5, UR4, URZ, 0x2 ;  /* 0x0000000405057291 */ /* 0x000fc8000f8f10ff */
[----:B------:R-:W-:Y:S01]  /*0540*/  VOTEU.ANY UP1, P0 ;  /* 0x0000000000ff7886 */ /* 0x000fe20000020100 */
[----:B------:R-:W-:Y:S02]  /*0550*/  PLOP3.LUT P2, PT, PT, PT, UP1, 0x80, 0x8 ;  /* 0x000000000008781c */ /* 0x000fe40003f4f018 */
[----:B------:R-:W-:-:S04]  /*0560*/  MOV R77, UR5 ;  /* 0x00000005004d7c02 */ /* 0x000fc80008000f00 */
[----:B------:R-:W-:-:S07]  /*0570*/  LEA.HI.SX32 R77, R77, R0, 0x1e ;  /* 0x000000004d4d7211 */ /* 0x000fce00078ff2ff */
[----:B------:R-:W1:Y:S08]  /*0580*/  @P2 LDC.64 R80, c[0x0][0x3a0] ;  /* 0x0000e800ff502b82 */ /* 0x000e700000000a00 */
[----:B------:R-:W3:Y:S01]  /*0590*/  @P2 LDC.64 R102, c[0x0][0x3a0] ;  /* 0x0000e800ff662b82 */ /* 0x000ee20000000a00 */
[----:B--2---:R-:W-:Y:S01]  /*05a0*/  ISETP.GT.AND P0, PT, R4, RZ, PT ;  /* 0x000000ff0400720c */ /* 0x004fe20003f04270 */
[----:B-1----:R-:W-:Y:S01]  /*05b0*/  @P2 IMAD.WIDE.U32 R80, R77, 0x10, R80 ;  /* 0x000000104d502825 */ /* 0x002fe200078e0050 */
[----:B------:R-:W-:Y:S01]  /*05c0*/  @UP1 UMOV UR4, UR6 ;  /* 0x0000000600041c82 */ /* 0x000fe20008000000 */
[----:B------:R-:W-:Y:S01]  /*05d0*/  UIMAD.WIDE UR12, UR7, 0x4, UR10 ;  /* 0x00000004070c78a5 */ /* 0x000fe2000f8e020a */
[----:B------:R-:W-:-:S03]  /*05e0*/  @P2 PLOP3.LUT P1, PT, P0, PT, PT, 0x80, 0x8 ;  /* 0x000000000008281c */ /* 0x000fc6000072f070 */
[----:B------:R-:W1:Y:S01]  /*05f0*/  @P2 LDC.64 R98, c[0x0][0x3a0] ;  /* 0x0000e800ff622b82 */ /* 0x000e620000000a00 */
[----:B------:R2:W4:Y:S01]  /*0600*/  @P2 LDG.E.128 R104, desc[UR14][R80.64] ;  /* 0x0000000e50682981 */ /* 0x000522000c1e1d00 */
[----:B------:R-:W-:Y:S02]  /*0610*/  @P2 PLOP3.LUT P6, PT, P1, PT, PT, 0x80, 0x8 ;  /* 0x000000000008281c */ /* 0x000fe40000fcf070 */
[----:B------:R-:W-:Y:S02]  /*0620*/  @P2 PLOP3.LUT P5, PT, P1, PT, PT, 0x80, 0x8 ;  /* 0x000000000008281c */ /* 0x000fe40000faf070 */
[----:B------:R-:W-:Y:S02]  /*0630*/  @P2 PLOP3.LUT P4, PT, P1, PT, PT, 0x80, 0x8 ;  /* 0x000000000008281c */ /* 0x000fe40000f8f070 */
[----:B------:R-:W1:Y:S01]  /*0640*/  @P2 LDC.64 R94, c[0x0][0x3a0] ;  /* 0x0000e800ff5e2b82 */ /* 0x000e620000000a00 */
[----:B------:R-:W-:Y:S02]  /*0650*/  @P2 PLOP3.LUT P3, PT, P1, PT, PT, 0x80, 0x8 ;  /* 0x000000000008281c */ /* 0x000fe40000f6f070 */
[----:B------:R-:W-:-:S02]  /*0660*/  @!P2 PLOP3.LUT P1, PT, P0, PT, PT, 0x80, 0x8 ;  /* 0x000000000008a81c */ /* 0x000fc4000072f070 */
[----:B------:R-:W-:-:S03]  /*0670*/  ISETP.GE.AND P0, PT, R4, 0x1, PT ;  /* 0x000000010400780c */ /* 0x000fc60003f06270 */
[----:B------:R-:W1:Y:S10]  /*0680*/  @P2 LDC.64 R90, c[0x0][0x3a0] ;  /* 0x0000e800ff5a2b82 */ /* 0x000e740000000a00 */
[----:B------:R-:W0:Y:S01]  /*0690*/  @P0 LDC.64 R78, c[0x0][0x390] ;  /* 0x0000e400ff4e0b82 */ /* 0x000e220000000a00 */
[----:B------:R-:W-:-:S05]  /*06a0*/  @P0 IADD3 R4, PT, PT, R4, -0x1, RZ ;  /* 0xffffffff04040810 */ /* 0x000fca0007ffe0ff */
[----:B------:R-:W-:Y:S02]  /*06b0*/  @P0 IMAD R4, R4, UR16, RZ ;  /* 0x0000001004040c24 */ /* 0x000fe4000f8e02ff */
[----:B------:R-:W1:Y:S03]  /*06c0*/  @P0 LDC.64 R82, c[0x0][0x390] ;  /* 0x0000e400ff520b82 */ /* 0x000e660000000a00 */
[----:B------:R-:W-:-:S04]  /*06d0*/  @P0 SHF.R.S32.HI R5, RZ, 0x1f, R4 ;  /* 0x0000001fff050819 */ /* 0x000fc80000011404 */
[----:B------:R-:W-:Y:S01]  /*06e0*/  @P0 LEA.HI R5, R5, R4, RZ, 0x2 ;  /* 0x0000000405050211 */ /* 0x000fe200078f10ff */
[----:B------:R-:W-:-:S03]  /*06f0*/  HFMA2 R4, -RZ, RZ, 0, 0 ;  /* 0x00000000ff047431 */ /* 0x000fc600000001ff */
[----:B------:R-:W-:-:S05]  /*0700*/  @P0 LEA.HI.SX32 R4, R5, R0, 0x1e ;  /* 0x0000000005040211 */ /* 0x000fca00078ff2ff */
[----:B0-----:R-:W-:-:S05]  /*0710*/  @P0 IMAD.WIDE.U32 R78, R4, 0x10, R78 ;  /* 0x00000010044e0825 */ /* 0x001fca00078e004e */
[----:B------:R0:W4:Y:S01]  /*0720*/  @P0 LDG.E.128 R72, desc[UR14][R78.64] ;  /* 0x0000000e4e480981 */ /* 0x000122000c1e1d00 */
[----:B------:R-:W-:Y:S02]  /*0730*/  IADD3 R87, PT, PT, R77, 0x80, RZ ;  /* 0x000000804d577810 */ /* 0x000fe40007ffe0ff */
[----:B--2---:R-:W-:Y:S02]  /*0740*/  @P0 IADD3 R81, PT, PT, R4, 0x80, RZ ;  /* 0x0000008004510810 */ /* 0x004fe40007ffe0ff */
[----:B------:R-:W-:Y:S01]  /*0750*/  MOV R84, UR12 ;  /* 0x0000000c00547c02 */ /* 0x000fe20008000f00 */
[----:B---3--:R-:W-:Y:S01]  /*0760*/  @P2 IMAD.WIDE.U32 R102, R87, 0x10, R102 ;  /* 0x0000001057662825 */ /* 0x008fe200078e0066 */
[----:B------:R-:W-:-:S03]  /*0770*/  MOV R85, UR13 ;  /* 0x0000000d00557c02 */ /* 0x000fc60008000f00 */
[----:B0-----:R-:W-:-:S04]  /*0780*/  IMAD.WIDE.U32 R78, R77, 0x10, R6 ;  /* 0x000000104d4e7825 */ /* 0x001fc800078e0006 */
[----:B-1----:R-:W-:Y:S02]  /*0790*/  @P0 IMAD.WIDE.U32 R80, R81, 0x10, R82 ;  /* 0x0000001051500825 */ /* 0x002fe400078e0052 */
[----:B------:R-:W0:Y:S02]  /*07a0*/  @P0 LDC.64 R82, c[0x0][0x390] ;  /* 0x0000e400ff520b82 */ /* 0x000e240000000a00 */
[----:B----4-:R-:W-:Y:S01]  /*07b0*/  @P6 FFMA.FTZ R104, R72, UR4, R104 ;  /* 0x0000000448686c23 */ /* 0x010fe20008010068 */
[----:B------:R-:W-:Y:S01]  /*07c0*/  @P5 FFMA.FTZ R105, R73, UR4, R105 ;  /* 0x0000000449695c23 */ /* 0x000fe20008010069 */
[----:B------:R-:W-:Y:S01]  /*07d0*/  @P4 FFMA.FTZ R106, R74, UR4, R106 ;  /* 0x000000044a6a4c23 */ /* 0x000fe2000801006a */
[----:B------:R-:W-:Y:S01]  /*07e0*/  @P3 FFMA.FTZ R107, R75, UR4, R107 ;  /* 0x000000044b6b3c23 */ /* 0x000fe2000801006b */
[----:B------:R-:W-:Y:S02]  /*07f0*/  @!UP1 UMOV UR4, UR6 ;  /* 0x0000000600049c82 */ /* 0x000fe40008000000 */
        /* <DEDUP_REMOVED lines=8> */
[----:B-----5:R1:W5:Y:S04]  /*0880*/  LDG.E R5, desc[UR14][R84.64] ;  /* 0x0000000e54057981 */ /* 0x020368000c1e1900 */
[----:B------:R2:W-:Y:S04]  /*0890*/  STG.E.128 desc[UR14][R78.64], R104 ;  /* 0x000000684e007986 */ /* 0x0005e8000c101d0e */
[----:B------:R3:W4:Y:S04]  /*08a0*/  @P0 LDG.E.128 R72, desc[UR14][R80.64] ;  /* 0x0000000e50480981 */ /* 0x000728000c1e1d00 */
[----:B------:R-:W4:Y:S01]  /*08b0*/  @P2 LDG.E.128 R100, desc[UR14][R102.64] ;  /* 0x0000000e66642981 */ /* 0x000f22000c1e1d00 */
[----:B------:R-:W-:-:S02]  /*08c0*/  PLOP3.LUT P5, PT, PT, PT, PT, 0x8, 0x80 ;  /* 0x000000000080781c */ /* 0x000fc40003fae170 */
[----:B------:R-:W-:Y:S02]  /*08d0*/  @P2 PLOP3.LUT P5, PT, P1, PT, PT, 0x80, 0x8 ;  /* 0x000000000008281c */ /* 0x000fe40000faf070 */
[----:B------:R-:W-:Y:S02]  /*08e0*/  PLOP3.LUT P4, PT, PT, PT, PT, 0x8, 0x80 ;  /* 0x000000000080781c */ /* 0x000fe40003f8e170 */
[----:B------:R-:W-:Y:S02]  /*08f0*/  @P2 PLOP3.LUT P4, PT, P1, PT, PT, 0x80, 0x8 ;  /* 0x000000000008281c */ /* 0x000fe40000f8f070 */
[----:B------:R-:W-:Y:S02]  /*0900*/  PLOP3.LUT P3, PT, PT, PT, PT, 0x8, 0x80 ;  /* 0x000000000080781c */ /* 0x000fe40003f6e170 */
[----:B------:R-:W-:Y:S02]  /*0910*/  @P2 PLOP3.LUT P3, PT, P1, PT, PT, 0x80, 0x8 ;  /* 0x000000000008281c */ /* 0x000fe40000f6f070 */
[----:B-1----:R-:W-:-:S02]  /*0920*/  IADD3 R85, PT, PT, R77, 0x100, RZ ;  /* 0x000001004d557810 */ /* 0x002fc40007ffe0ff */
[----:B---3--:R-:W-:-:S03]  /*0930*/  @P0 IADD3 R81, PT, PT, R4, 0x100, RZ ;  /* 0x0000010004510810 */ /* 0x008fc60007ffe0ff */
[----:B------:R-:W-:-:S04]  /*0940*/  @P2 IMAD.WIDE.U32 R98, R85, 0x10, R98 ;  /* 0x0000001055622825 */ /* 0x000fc800078e0062 */
[----:B0-----:R-:W-:Y:S02]  /*0950*/  @P0 IMAD.WIDE.U32 R80, R81, 0x10, R82 ;  /* 0x0000001051500825 */ /* 0x001fe400078e0052 */
[----:B------:R-:W0:Y:S02]  /*0960*/  @P0 LDC.64 R82, c[0x0][0x390] ;  /* 0x0000e400ff520b82 */ /* 0x000e240000000a00 */
[C---:B----4-:R-:W-:Y:S01]  /*0970*/  @P5 FFMA.FTZ R100, R72.reuse, UR4, R100 ;  /* 0x0000000448645c23 */ /* 0x050fe20008010064 */
[----:B------:R-:W-:Y:S02]  /*0980*/  PLOP3.LUT P5, PT, PT, PT, PT, 0x8, 0x80 ;  /* 0x000000000080781c */ /* 0x000fe40003fae170 */
[----:B------:R-:W-:Y:S01]  /*0990*/  @P2 PLOP3.LUT P5, PT, P1, PT, PT, 0x80, 0x8 ;  /* 0x000000000008281c */ /* 0x000fe20000faf070 */
[C---:B--2---:R-:W-:Y:S01]  /*09a0*/  @!P2 FMUL.FTZ R78, R73.reuse, UR4 ;  /* 0x00000004494eac20 */ /* 0x044fe20008410000 */
[----:B------:R-:W-:Y:S01]  /*09b0*/  @!P2 FMUL.FTZ R76, R72, UR4 ;  /* 0x00000004484cac20 */ /* 0x000fe20008410000 */
[----:B------:R-:W-:-:S03]  /*09c0*/  @P4 FFMA.FTZ R101, R73, UR4, R101 ;  /* 0x0000000449654c23 */ /* 0x000fc60008010065 */
[----:B------:R-:W-:Y:S01]  /*09d0*/  @!P2 FSEL R101, R78, RZ, P1 ;  /* 0x000000ff4e65a208 */ /* 0x000fe20000800000 */
[----:B------:R-:W-:Y:S01]  /*09e0*/  @!P2 FMUL.FTZ R78, R75, UR4 ;  /* 0x000000044b4eac20 */ /* 0x000fe20008410000 */
[----:B------:R-:W-:Y:S01]  /*09f0*/  @!P2 FSEL R100, R76, RZ, P1 ;  /* 0x000000ff4c64a208 */ /* 0x000fe20000800000 */
[C---:B------:R-:W-:Y:S01]  /*0a00*/  @!P2 FMUL.FTZ R76, R74.reuse, UR4 ;  /* 0x000000044a4cac20 */ /* 0x040fe20008410000 */
[----:B------:R-:W-:-:S03]  /*0a10*/  @P3 FFMA.FTZ R102, R74, UR4, R102 ;  /* 0x000000044a663c23 */ /* 0x000fc60008010066 */
[----:B------:R-:W-:Y:S01]  /*0a20*/  @P5 FFMA.FTZ R103, R75, UR4, R103 ;  /* 0x000000044b675c23 */ /* 0x000fe20008010067 */
[----:B------:R-:W-:Y:S01]  /*0a30*/  @!P2 FSEL R103, R78, RZ, P1 ;  /* 0x000000ff4e67a208 */ /* 0x000fe20000800000 */
[----:B------:R-:W-:Y:S01]  /*0a40*/  IMAD.WIDE.U32 R78, R87, 0x10, R6 ;  /* 0x00000010574e7825 */ /* 0x000fe200078e0006 */
[----:B------:R-:W-:-:S05]  /*0a50*/  @!P2 FSEL R102, R76, RZ, P1 ;  /* 0x000000ff4c66a208 */ /* 0x000fca0000800000 */
[----:B------:R1:W-:Y:S04]  /*0a60*/  STG.E.128 desc[UR14][R78.64], R100 ;  /* 0x000000644e007986 */ /* 0x0003e8000c101d0e */
[----:B------:R2:W3:Y:S04]  /*0a70*/  @P0 LDG.E.128 R72, desc[UR14][R80.64] ;  /* 0x0000000e50480981 */ /* 0x0004e8000c1e1d00 */
[----:B------:R-:W3:Y:S01]  /*0a80*/  @P2 LDG.E.128 R96, desc[UR14][R98.64] ;  /* 0x0000000e62602981 */ /* 0x000ee2000c1e1d00 */
[----:B------:R-:W-:Y:S02]  /*0a90*/  PLOP3.LUT P5, PT, PT, PT, PT, 0x8, 0x80 ;  /* 0x000000000080781c */ /* 0x000fe40003fae170 */
[----:B------:R-:W-:-:S02]  /*0aa0*/  @P2 PLOP3.LUT P5, PT, P1, PT, PT, 0x80, 0x8 ;  /* 0x000000000008281c */ /* 0x000fc40000faf070 */
[----:B------:R-:W-:Y:S02]  /*0ab0*/  PLOP3.LUT P4, PT, PT, PT, PT, 0x8, 0x80 ;  /* 0x000000000080781c */ /* 0x000fe40003f8e170 */
[----:B------:R-:W-:Y:S02]  /*0ac0*/  @P2 PLOP3.LUT P4, PT, P1, PT, PT, 0x80, 0x8 ;  /* 0x000000000008281c */ /* 0x000fe40000f8f070 */
[----:B------:R-:W-:Y:S02]  /*0ad0*/  PLOP3.LUT P3, PT, PT, PT, PT, 0x8, 0x80 ;  /* 0x000000000080781c */ /* 0x000fe40003f6e170 */
[----:B------:R-:W-:Y:S02]  /*0ae0*/  @P2 PLOP3.LUT P3, PT, P1, PT, PT, 0x80, 0x8 ;  /* 0x000000000008281c */ /* 0x000fe40000f6f070 */
[----:B------:R-:W-:Y:S02]  /*0af0*/  IADD3 R87, PT, PT, R77, 0x180, RZ ;  /* 0x000001804d577810 */ /* 0x000fe40007ffe0ff */
[----:B--2---:R-:W-:-:S03]  /*0b00*/  @P0 IADD3 R81, PT, PT, R4, 0x180, RZ ;  /* 0x0000018004510810 */ /* 0x004fc60007ffe0ff */
[----:B------:R-:W-:-:S04]  /*0b10*/  @P2 IMAD.WIDE.U32 R94, R87, 0x10, R94 ;  /* 0x00000010575e2825 */ /* 0x000fc800078e005e */
[----:B0-----:R-:W-:Y:S02]  /*0b20*/  @P0 IMAD.WIDE.U32 R80, R81, 0x10, R82 ;  /* 0x0000001051500825 */ /* 0x001fe400078e0052 */
[----:B------:R-:W0:Y:S02]  /*0b30*/  @P0 LDC.64 R82, c[0x0][0x390] ;  /* 0x0000e400ff520b82 */ /* 0x000e240000000a00 */
[C---:B---3--:R-:W-:Y:S01]  /*0b40*/  @P5 FFMA.FTZ R96, R72.reuse, UR4, R96 ;  /* 0x0000000448605c23 */ /* 0x048fe20008010060 */
[----:B------:R-:W-:Y:S02]  /*0b50*/  PLOP3.LUT P5, PT, PT, PT, PT, 0x8, 0x80 ;  /* 0x000000000080781c */ /* 0x000fe40003fae170 */
[----:B------:R-:W-:Y:S01]  /*0b60*/  @P2 PLOP3.LUT P5, PT, P1, PT, PT, 0x80, 0x8 ;  /* 0x000000000008281c */ /* 0x000fe20000faf070 */
[C---:B-1----:R-:W-:Y:S01]  /*0b70*/  @!P2 FMUL.FTZ R78, R73.reuse, UR4 ;  /* 0x00000004494eac20 */ /* 0x042fe20008410000 */
        /* <DEDUP_REMOVED lines=46> */
[----:B------:R-:W-:Y:S01]  /*0e60*/  @P2 PLOP3.LUT P4, PT, P1, PT, PT, 0x80, 0x8 ;  /* 0x000000000008281c */ /* 0x000fe20000f8f070 */
[----:B-1----:R-:W1:Y:S01]  /*0e70*/  @P2 LDC.64 R78, c[0x0][0x3a0] ;  /* 0x0000e800ff4e2b82 */ /* 0x002e620000000a00 */
[----:B------:R-:W-:Y:S02]  /*0e80*/  PLOP3.LUT P3, PT, PT, PT, PT, 0x8, 0x80 ;  /* 0x000000000080781c */ /* 0x000fe40003f6e170 */
[----:B------:R-:W-:Y:S02]  /*0e90*/  @P2 PLOP3.LUT P3, PT, P1, PT, PT, 0x80, 0x8 ;  /* 0x000000000008281c */ /* 0x000fe40000f6f070 */
[----:B------:R-:W-:Y:S02]  /*0ea0*/  @P0 IADD3 R111, PT, PT, R4, 0x280, RZ ;  /* 0x00000280046f0810 */ /* 0x000fe40007ffe0ff */
[----:B--2---:R-:W-:Y:S01]  /*0eb0*/  IADD3 R83, PT, PT, R77, 0x280, RZ ;  /* 0x000002804d537810 */ /* 0x004fe20007ffe0ff */
[----:B------:R-:W-:-:S04]  /*0ec0*/  IMAD.WIDE.U32 R108, R109, 0x10, R6 ;  /* 0x000000106d6c7825 */ /* 0x000fc800078e0006 */
[----:B0-----:R-:W-:Y:S02]  /*0ed0*/  @P0 IMAD.WIDE.U32 R110, R111, 0x10, R80 ;  /* 0x000000106f6e0825 */ /* 0x001fe400078e0050 */
[----:B------:R-:W0:Y:S02]  /*0ee0*/  @P0 LDC.64 R80, c[0x0][0x390] ;  /* 0x0000e400ff500b82 */ /* 0x000e240000000a00 */
[----:B-1----:R-:W-:-:S04]  /*0ef0*/  @P2 IMAD.WIDE.U32 R78, R83, 0x10, R78 ;  /* 0x00000010534e2825 */ /* 0x002fc800078e004e */
[C---:B---3--:R-:W-:Y:S01]  /*0f00*/  @P5 FFMA.FTZ R88, R72.reuse, UR4, R88 ;  /* 0x0000000448585c23 */ /* 0x048fe20008010058 */
        /* <DEDUP_REMOVED lines=9> */
[----:B------:R-:W-:Y:S02]  /*0fa0*/  @P3 FFMA.FTZ R90, R74, UR4, R90 ;  /* 0x000000044a5a3c23 */ /* 0x000fe4000801005a */
[----:B------:R-:W-:Y:S01]  /*0fb0*/  @!P2 FSEL R90, R76, RZ, P1 ;  /* 0x000000ff4c5aa208 */ /* 0x000fe20000800000 */
[----:B------:R-:W-:Y:S01]  /*0fc0*/  @P5 FFMA.FTZ R91, R75, UR4, R91 ;  /* 0x000000044b5b5c23 */ /* 0x000fe2000801005b */
[----:B------:R-:W-:-:S05]  /*0fd0*/  @!P2 FSEL R91, R82, RZ, P1 ;  /* 0x000000ff525ba208 */ /* 0x000fca0000800000 */
[----:B------:R1:W-:Y:S04]  /*0fe0*/  STG.E.128 desc[UR14][R108.64], R88 ;  /* 0x000000586c007986 */ /* 0x0003e8000c101d0e */
[----:B------:R-:W2:Y:S04]  /*0ff0*/  @P0 LDG.E.128 R72, desc[UR14][R110.64] ;  /* 0x0000000e6e480981 */ /* 0x000ea8000c1e1d00 */
[----:B------:R3:W2:Y:S01]  /*1000*/  @P2 LDG.E.128 R84, desc[UR14][R78.64] ;  /* 0x0000000e4e542981 */ /* 0x0006a2000c1e1d00 */
[----:B------:R-:W-:Y:S02]  /*1010*/  PLOP3.LUT P5, PT, PT, PT, PT, 0x8, 0x80 ;  /* 0x000000000080781c */ /* 0x000fe40003fae170 */
[----:B------:R-:W-:-:S02]  /*1020*/  @P2 PLOP3.LUT P5, PT, P1, PT, PT, 0x80, 0x8 ;  /* 0x000000000008281c */ /* 0x000fc40000faf070 */
[----:B------:R-:W-:Y:S02]  /*1030*/  PLOP3.LUT P4, PT, PT, PT, PT, 0x8, 0x80 ;  /* 0x000000000080781c */ /* 0x000fe40003f8e170 */
[----:B------:R-:W-:Y:S01]  /*1040*/  @P0 IADD3 R115, PT, PT, R4, 0x300, RZ ;  /* 0x0000030004730810 */ /* 0x000fe20007ffe0ff */
[----:B------:R-:W-:Y:S01]  /*1050*/  IMAD.WIDE.U32 R112, R83, 0x10, R6 ;  /* 0x0000001053707825 */ /* 0x000fe200078e0006 */
[----:B------:R-:W-:Y:S01]  /*1060*/  PLOP3.LUT P3, PT, PT, PT, PT, 0x8, 0x80 ;  /* 0x000000000080781c */ /* 0x000fe20003f6e170 */
[----:B---3--:R-:W3:Y:S01]  /*1070*/  @P2 LDC.64 R78, c[0x0][0x3a0] ;  /* 0x0000e800ff4e2b82 */ /* 0x008ee20000000a00 */
[----:B------:R-:W-:Y:S02]  /*1080*/  @P2 PLOP3.LUT P4, PT, P1, PT, PT, 0x80, 0x8 ;  /* 0x000000000008281c */ /* 0x000fe40000f8f070 */
[----:B------:R-:W-:Y:S02]  /*1090*/  @P2 PLOP3.LUT P3, PT, P1, PT, PT, 0x80, 0x8 ;  /* 0x000000000008281c */ /* 0x000fe40000f6f070 */
[----:B-1----:R-:W-:Y:S01]  /*10a0*/  IADD3 R109, PT, PT, R77, 0x300, RZ ;  /* 0x000003004d6d7810 */ /* 0x002fe20007ffe0ff */
[----:B0-----:R-:W-:-:S02]  /*10b0*/  @P0 IMAD.WIDE.U32 R114, R115, 0x10, R80 ;  /* 0x0000001073720825 */ /* 0x001fc400078e0050 */
[----:B------:R-:W0:Y:S02]  /*10c0*/  @P0 LDC.64 R110, c[0x0][0x390] ;  /* 0x0000e400ff6e0b82 */ /* 0x000e240000000a00 */
[----:B---3--:R-:W-:-:S04]  /*10d0*/  @P2 IMAD.WIDE.U32 R78, R109, 0x10, R78 ;  /* 0x000000106d4e2825 */ /* 0x008fc800078e004e */
        /* <DEDUP_REMOVED lines=21> */
[----:B---3--:R-:W3:Y:S01]  /*1230*/  @P2 LDC.64 R78, c[0x0][0x3a0] ;  /* 0x0000e800ff4e2b82 */ /* 0x008ee20000000a00 */
[----:B------:R-:W-:Y:S02]  /*1240*/  PLOP3.LUT P3, PT, PT, PT, PT, 0x8, 0x80 ;  /* 0x000000000080781c */ /* 0x000fe40003f6e170 */
[----:B------:R-:W-:Y:S02]  /*1250*/  @P2 PLOP3.LUT P3, PT, P1, PT, PT, 0x80, 0x8 ;  /* 0x000000000008281c */ /* 0x000fe40000f6f070 */
[----:B------:R-:W-:Y:S02]  /*1260*/  @P0 IADD3 R115, PT, PT, R4, 0x380, RZ ;  /* 0x0000038004730810 */ /* 0x000fe40007ffe0ff */
[----:B-1----:R-:W-:-:S03]  /*1270*/  IADD3 R113, PT, PT, R77, 0x380, RZ ;  /* 0x000003804d717810 */ /* 0x002fc60007ffe0ff */
[----:B0-----:R-:W-:-:S04]  /*1280*/  @P0 IMAD.WIDE.U32 R110, R115, 0x10, R110 ;  /* 0x00000010736e0825 */ /* 0x001fc800078e006e */
[----:B---3--:R-:W-:-:S04]  /*1290*/  @P2 IMAD.WIDE.U32 R78, R113, 0x10, R78 ;  /* 0x00000010714e2825 */ /* 0x008fc800078e004e */
[----:B------:R-:W-:-:S04]  /*12a0*/  FADD.FTZ R4, RZ, R104 ;  /* 0x00000068ff047221 */ /* 0x000fc80000010000 */
[----:B------:R-:W-:-:S04]  /*12b0*/  FADD.FTZ R115, R4, R105 ;  /* 0x0000006904737221 */ /* 0x000fc80000010000 */
[----:B------:R-:W-:-:S04]  /*12c0*/  FADD.FTZ R4, R115, R106 ;  /* 0x0000006a73047221 */ /* 0x000fc80000010000 */
[----:B------:R-:W-:-:S04]  /*12d0*/  FADD.FTZ R115, R4, R107 ;  /* 0x0000006b04737221 */ /* 0x000fc80000010000 */
[----:B------:R-:W-:-:S04]  /*12e0*/  FADD.FTZ R4, R115, R100 ;  /* 0x0000006473047221 */ /* 0x000fc80000010000 */
[----:B------:R-:W-:Y:S01]  /*12f0*/  FADD.FTZ R115, R4, R101 ;  /* 0x0000006504737221 */ /* 0x000fe20000010000 */
[C---:B--2---:R-:W-:Y:S01]  /*1300*/  @P5 FFMA.FTZ R80, R72.reuse, UR4, R80 ;  /* 0x0000000448505c23 */ /* 0x044fe20008010050 */
[----:B------:R-:W-:Y:S02]  /*1310*/  PLOP3.LUT P5, PT, PT, PT, PT, 0x8, 0x80 ;  /* 0x000000000080781c */ /* 0x000fe40003fae170 */
[----:B------:R-:W-:Y:S01]  /*1320*/  @P2 PLOP3.LUT P5, PT, P1, PT, PT, 0x80, 0x8 ;  /* 0x000000000008281c */ /* 0x000fe20000faf070 */
[C---:B------:R-:W-:Y:S01]  /*1330*/  @!P2 FMUL.FTZ R108, R73.reuse, UR4 ;  /* 0x00000004496cac20 */ /* 0x040fe20008410000 */
        /* <DEDUP_REMOVED lines=12> */
[----:B------:R-:W2:Y:S04]  /*1400*/  @P0 LDG.E.128 R72, desc[UR14][R110.64] ;  /* 0x0000000e6e480981 */ /* 0x000ea8000c1e1d00 */
[----:B------:R-:W3:Y:S01]  /*1410*/  @P2 LDG.E.128 R76, desc[UR14][R78.64] ;  /* 0x0000000e4e4c2981 */ /* 0x000ee2000c1e1d00 */
[----:B------:R-:W-:-:S04]  /*1420*/  FADD.FTZ R4, R115, R102 ;  /* 0x0000006673047221 */ /* 0x000fc80000010000 */
[----:B------:R-:W-:-:S04]  /*1430*/  FADD.FTZ R115, R4, R103 ;  /* 0x0000006704737221 */ /* 0x000fc80000010000 */
[----:B------:R-:W-:-:S04]  /*1440*/  FADD.FTZ R4, R115, R96 ;  /* 0x0000006073047221 */ /* 0x000fc80000010000 */
[----:B0-----:R-:W-:-:S04]  /*1450*/  FADD.FTZ R109, R4, R97 ;  /* 0x00000061046d7221 */ /* 0x001fc80000010000 */
        /* <DEDUP_REMOVED lines=19> */
[----:B------:R-:W-:Y:S02]  /*1590*/  PLOP3.LUT P4, PT, PT, PT, PT, 0x8, 0x80 ;  /* 0x000000000080781c */ /* 0x000fe40003f8e170 */
[----:B------:R-:W-:Y:S01]  /*15a0*/  @P2 PLOP3.LUT P4, PT, P1, PT, PT, 0x80, 0x8 ;  /* 0x000000000008281c */ /* 0x000fe20000f8f070 */
[----:B------:R-:W-:-:S04]  /*15b0*/  FADD.FTZ R109, R4, R81 ;  /* 0x00000051046d7221 */ /* 0x000fc80000010000 */
[----:B------:R-:W-:-:S04]  /*15c0*/  FADD.FTZ R4, R109, R82 ;  /* 0x000000526d047221 */ /* 0x000fc80000010000 */
[----:B------:R-:W-:Y:S01]  /*15d0*/  FADD.FTZ R109, R4, R83 ;  /* 0x00000053046d7221 */ /* 0x000fe20000010000 */
[C---:B--2---:R-:W-:Y:S01]  /*15e0*/  @!P2 FMUL.FTZ R108, R72.reuse, UR4 ;  /* 0x00000004486cac20 */ /* 0x044fe20008410000 */
[----:B---3--:R-:W-:Y:S01]  /*15f0*/  @P0 FFMA.FTZ R76, R72, UR4, R76 ;  /* 0x00000004484c0c23 */ /* 0x008fe2000801004c */
[----:B------:R-:W-:Y:S02]  /*1600*/  PLOP3.LUT P0, PT, PT, PT, PT, 0x8, 0x80 ;  /* 0x000000000080781c */ /* 0x000fe40003f0e170 */
[----:B------:R-:W-:Y:S02]  /*1610*/  @P2 PLOP3.LUT P0, PT, P1, PT, PT, 0x80, 0x8 ;  /* 0x000000000008281c */ /* 0x000fe40000f0f070 */
[----:B------:R-:W-:Y:S01]  /*1620*/  @!P2 FSEL R76, R108, RZ, P1 ;  /* 0x000000ff6c4ca208 */ /* 0x000fe20000800000 */
[C---:B------:R-:W-:Y:S01]  /*1630*/  @!P2 FMUL.FTZ R108, R73.reuse, UR4 ;  /* 0x00000004496cac20 */ /* 0x040fe20008410000 */
[----:B------:R-:W-:Y:S01]  /*1640*/  @P3 FFMA.FTZ R77, R73, UR4, R77 ;  /* 0x00000004494d3c23 */ /* 0x000fe2000801004d */
[----:B------:R-:W-:-:S02]  /*1650*/  @!P2 FMUL.FTZ R110, R74, UR4 ;  /* 0x000000044a6eac20 */ /* 0x000fc40008410000 */
[----:B------:R-:W-:Y:S01]  /*1660*/  FADD.FTZ R4, R109, R76 ;  /* 0x0000004c6d047221 */ /* 0x000fe20000010000 */
[----:B------:R-:W-:Y:S01]  /*1670*/  @!P2 FSEL R77, R108, RZ, P1 ;  /* 0x000000ff6c4da208 */ /* 0x000fe20000800000 */
[----:B------:R-:W-:Y:S01]  /*1680*/  @P4 FFMA.FTZ R78, R74, UR4, R78 ;  /* 0x000000044a4e4c23 */ /* 0x000fe2000801004e */
[C---:B------:R-:W-:Y:S01]  /*1690*/  @!P2 FMUL.FTZ R108, R75.reuse, UR4 ;  /* 0x000000044b6cac20 */ /* 0x040fe20008410000 */
[----:B------:R-:W-:Y:S02]  /*16a0*/  @!P2 FSEL R78, R110, RZ, P1 ;  /* 0x000000ff6e4ea208 */ /* 0x000fe40000800000 */
[----:B------:R-:W-:Y:S01]  /*16b0*/  FADD.FTZ R109, R4, R77 ;  /* 0x0000004d046d7221 */ /* 0x000fe20000010000 */
[----:B------:R-:W-:Y:S01]  /*16c0*/  @P0 FFMA.FTZ R79, R75, UR4, R79 ;  /* 0x000000044b4f0c23 */ /* 0x000fe2000801004f */
[----:B------:R-:W-:Y:S02]  /*16d0*/  @!P2 FSEL R79, R108, RZ, P1 ;  /* 0x000000ff6c4fa208 */ /* 0x000fe40000800000 */
        /* <DEDUP_REMOVED lines=86> */
[----:B------:R-:W-:Y:S02]  /*1c40*/  PLOP3.LUT P0, PT, PT, PT, UP0, 0x80, 0x8 ;  /* 0x000000000008781c */ /* 0x000fe40003f0f008 */
[----:B------:R-:W-:-:S02]  /*1c50*/  PLOP3.LUT P2, PT, PT, PT, PT, 0x8, 0x80 ;  /* 0x000000000080781c */ /* 0x000fc40003f4e170 */
[----:B------:R-:W-:Y:S01]  /*1c60*/  @!P1 PLOP3.LUT P2, PT, P0, PT, PT, 0x80, 0x8 ;  /* 0x000000000008981c */ /* 0x000fe2000074f070 */
[----:B0-----:R-:W-:Y:S01]  /*1c70*/  FADD.FTZ R115, R114, R111 ;  /* 0x0000006f72737221 */ /* 0x001fe20000010000 */
[----:B------:R-:W-:-:S04]  /*1c80*/  IMAD.WIDE.U32 R110, R113, 0x10, R6 ;  /* 0x00000010716e7825 */ /* 0x000fc800078e0006 */
[----:B------:R-:W0:Y:S04]  /*1c90*/  SHFL.BFLY PT, R4, R115, 0x10, 0x1f ;  /* 0x0e001f0073047f89 */ /* 0x000e2800000e0000 */
[----:B------:R2:W-:Y:S01]  /*1ca0*/  STG.E.128 desc[UR14][R110.64], R76 ;  /* 0x0000004c6e007986 */ /* 0x0005e2000c101d0e */
        /* <DEDUP_REMOVED lines=8> */
[----:B--2---:R-:W-:Y:S06]  /*1d30*/  @P0 BRA `(.L_x_24320) ;  /* 0x00000000001c0947 */ /* 0x004fec0003800000 */
[----:B------:R-:W0:Y:S01]  /*1d40*/  S2UR UR5, SR_CgaCtaId ;  /* 0x00000000000579c3 */ /* 0x000e220000008800 */
[----:B------:R-:W-:Y:S01]  /*1d50*/  UMOV UR4, 0x400 ;  /* 0x0000040000047882 */ /* 0x000fe20000000000 */
[----:B------:R-:W-:-:S04]  /*1d60*/  SHF.R.U32.HI R4, RZ, 0x2, R0 ;  /* 0x00000002ff047819 */ /* 0x000fc80000011600 */
[----:B------:R-:W-:Y:S01]  /*1d70*/  LOP3.LUT R4, R4, 0x18, RZ, 0xc0, !PT ;  /* 0x0000001804047812 */ /* 0x000fe200078ec0ff */
[----:B0-----:R-:W-:-:S04]  /*1d80*/  ULEA UR4, UR5, UR4, 0x18 ;  /* 0x0000000405047291 */ /* 0x001fc8000f8ec0ff */
[----:B------:R-:W-:-:S09]  /*1d90*/  @UP0 UIADD3 UR4, UPT, UPT, UR4, 0x20, URZ ;  /* 0x0000002004040890 */ /* 0x000fd2000fffe0ff */
[----:B------:R0:W-:Y:S03]  /*1da0*/  STS.64 [R4+UR4], R108 ;  /* 0x0000006c04007988 */ /* 0x0001e60008000a04 */
.L_x_24320:
[----:B------:R-:W-:Y:S05]  /*1db0*/  BSYNC.RECONVERGENT B0 ;  /* 0x0000000000007941 */ /* 0x000fea0003800200 */
.L_x_24319:
[----:B------:R-:W-:Y:S01]  /*1dc0*/  BAR.SYNC.DEFER_BLOCKING 0x0 ;  /* 0x0000000000007b1d */ /* 0x000fe20000010000 */
[----:B------:R-:W-:Y:S01]  /*1dd0*/  HFMA2 R110, -RZ, RZ, 0, 0 ;  /* 0x00000000ff6e7431 */ /* 0x000fe200000001ff */
[----:B------:R-:W-:Y:S02]  /*1de0*/  @!P1 MOV R110, 0x400 ;  /* 0x00000400006e9802 */ /* 0x000fe40000000f00 */
[----:B------:R-:W-:Y:S02]  /*1df0*/  ISETP.NE.AND P0, PT, R0, RZ, PT ;  /* 0x000000ff0000720c */ /* 0x000fe40003f05270 */
[----:B------:R-:W-:Y:S01]  /*1e00*/  I2FP.F32.U32 R115, R110 ;  /* 0x0000006e00737245 */ /* 0x000fe20000201000 */
[----:B0-----:R-:W0:Y:S01]  /*1e10*/  SHFL.DOWN PT, R109, R110, 0x2, 0x1f ;  /* 0x08401f006e6d7f89 */ /* 0x001e2200000e0000 */
[----:B------:R-:W-:Y:S02]  /*1e20*/  ISETP.NE.AND P2, PT, R3, RZ, PT ;  /* 0x000000ff0300720c */ /* 0x000fe40003f45270 */
[----:B-----5:R-:W-:Y:S01]  /*1e30*/  R2UR UR4, R5 ;  /* 0x00000000050472ca */ /* 0x020fe200000e0000 */
[----:B------:R-:W-:-:S12]  /*1e40*/  @!P1 LDS.64 R6, [R112] ;  /* 0x0000000070069984 */ /* 0x000fd80000000a00 */
[----:B------:R-:W-:Y:S01]  /*1e50*/  UISETP.GE.AND UP1, UPT, UR4, 0x1, UPT ;  /* 0x000000010400788c */ /* 0x000fe2000bf26270 */
[----:B0-----:R-:W-:Y:S02]  /*1e60*/  IADD3 R108, PT, PT, R109, R110, RZ ;  /* 0x0000006e6d6c7210 */ /* 0x001fe40007ffe0ff */
        /* <DEDUP_REMOVED lines=16> */
[----:B------:R-:W-:Y:S02]  /*1f70*/  I2FP.F32.S32 R112, R109 ;  /* 0x0000006d00707245 */ /* 0x000fe40000201400 */
[----:B------:R-:W-:Y:S01]  /*1f80*/  MOV R115, UR7 ;  /* 0x0000000700737c02 */ /* 0x000fe20008000f00 */
        /* <DEDUP_REMOVED lines=11> */
[----:B------:R-:W-:Y:S02]  /*2040*/  FMUL.FTZ R109, R109, R112 ;  /* 0x000000706d6d7220 */ /* 0x000fe40000410000 */
[----:B------:R-:W0:Y:S01]  /*2050*/  LDC R112, c[0x0][0x448] ;  /* 0x00011200ff707b82 */ /* 0x000e220000000800 */
[----:B------:R-:W1:Y:S01]  /*2060*/  SHFL.IDX PT, R110, R110, RZ, 0x1f ;  /* 0x00001fff6e6e7589 */ /* 0x000e6200000e0000 */
[----:B------:R-:W-:-:S06]  /*2070*/  FFMA.FTZ R111, R108, R109, R7 ;  /* 0x0000006d6c6f7223 */ /* 0x000fcc0000010007 */
[----:B------:R-:W0:Y:S01]  /*2080*/  SHFL.IDX PT, R111, R111, RZ, 0x1f ;  /* 0x00001fff6f6f7589 */ /* 0x000e2200000e0000 */
[----:B------:R-:W2:Y:S08]  /*2090*/  @!P0 LDC.64 R108, c[0x0][0x3c0] ;  /* 0x0000f000ff6c8b82 */ /* 0x000eb00000000a00 */
[----:B------:R-:W3:Y:S01]  /*20a0*/  @!P0 LDC.64 R6, c[0x0][0x3c8] ;  /* 0x0000f200ff068b82 */ /* 0x000ee20000000a00 */
[----:B-1----:R-:W-:-:S05]  /*20b0*/  FMUL.FTZ R4, R110, R110 ;  /* 0x0000006e6e047220 */ /* 0x002fca0000410000 */
[----:B------:R-:W-:Y:S01]  /*20c0*/  FSEL R113, R4, RZ, P2 ;  /* 0x000000ff04717208 */ /* 0x000fe20001000000 */
[----:B0-----:R-:W-:-:S04]  /*20d0*/  FFMA.FTZ R4, R111, UR17, R112 ;  /* 0x000000116f047c23 */ /* 0x001fc80008010070 */
        /* <DEDUP_REMOVED lines=9> */
[----:B-1----:R-:W0:Y:S01]  /*2170*/  LDC.64 R6, c[0x0][0x428] ;  /* 0x00010a00ff067b82 */ /* 0x002e220000000a00 */
[----:B------:R-:W-:Y:S02]  /*2180*/  FSEL R5, R110, RZ, !P2 ;  /* 0x000000ff6e057208 */ /* 0x000fe40005000000 */
[----:B------:R-:W-:-:S03]  /*2190*/  UIMAD UR4, UR4, UR16, URZ ;  /* 0x00000010040472a4 */ /* 0x000fc6000f8e02ff */
[C---:B------:R-:W-:Y:S01]  /*21a0*/  FADD.FTZ R104, -R5.reuse, R104 ;  /* 0x0000006805687221 */ /* 0x040fe20000010100 */
[----:B------:R-:W-:Y:S01]  /*21b0*/  USHF.R.S32.HI UR5, URZ, 0x1f, UR4 ;  /* 0x0000001fff057899 */ /* 0x000fe20008011404 */
[C---:B------:R-:W-:Y:S01]  /*21c0*/  FADD.FTZ R105, -R5.reuse, R105 ;  /* 0x0000006905697221 */ /* 0x040fe20000010100 */
        /* <DEDUP_REMOVED lines=31> */
[----:B------:R-:W-:Y:S01]  /*23c0*/  MOV R79, UR5 ;  /* 0x00000005004f7c02 */ /* 0x000fe20008000f00 */
[C---:B------:R-:W-:Y:S01]  /*23d0*/  FMUL.FTZ R104, R4.reuse, R104 ;  /* 0x0000006804687220 */ /* 0x040fe20000410000 */
[C---:B------:R-:W-:Y:S01]  /*23e0*/  FMUL.FTZ R105, R4.reuse, R105 ;  /* 0x0000006904697220 */ /* 0x040fe20000410000 */
[C---:B------:R-:W-:Y:S01]  /*23f0*/  FMUL.FTZ R106, R4.reuse, R106 ;  /* 0x0000006a046a7220 */ /* 0x040fe20000410000 */
[----:B------:R-:W-:Y:S01]  /*2400*/  LEA.HI.SX32 R79, R79, R0, 0x1e ;  /* 0x000000004f4f7211 */ /* 0x000fe200078ff2ff */
[----:B------:R-:W-:Y:S01]  /*2410*/  FMUL.FTZ R107, R4, R107 ;  /* 0x0000006b046b7220 */ /* 0x000fe20000410000 */
[----:B------:R-:W-:Y:S01]  /*2420*/  FFMA.FTZ R104, R104, R8, R40 ;  /* 0x0000000868687223 */ /* 0x000fe20000010028 */
[----:B------:R-:W-:Y:S01]  /*2430*/  FFMA.FTZ R105, R105, R9, R41 ;  /* 0x0000000969697223 */ /* 0x000fe20000010029 */
[----:B------:R-:W-:Y:S01]  /*2440*/  FFMA.FTZ R106, R106, R10, R42 ;  /* 0x0000000a6a6a7223 */ /* 0x000fe2000001002a */
[----:B------:R-:W-:Y:S01]  /*2450*/  FFMA.FTZ R107, R107, R11, R43 ;  /* 0x0000000b6b6b7223 */ /* 0x000fe2000001002b */
[C---:B0-----:R-:W-:Y:S01]  /*2460*/  IMAD.WIDE.U32 R108, R79.reuse, 0x10, R6 ;  /* 0x000000104f6c7825 */ /* 0x041fe200078e0006 */
[----:B------:R-:W-:-:S03]  /*2470*/  IADD3 R115, PT, PT, R79, 0x80, RZ ;  /* 0x000000804f737810 */ /* 0x000fc60007ffe0ff */
[C---:B------:R-:W-:Y:S01]  /*2480*/  FMUL.FTZ R100, R4.reuse, R100 ;  /* 0x0000006404647220 */ /* 0x040fe20000410000 */
[C---:B------:R-:W-:Y:S01]  /*2490*/  FMUL.FTZ R101, R4.reuse, R101 ;  /* 0x0000006504657220 */ /* 0x040fe20000410000 */
[C---:B------:R-:W-:Y:S01]  /*24a0*/  FMUL.FTZ R102, R4.reuse, R102 ;  /* 0x0000006604667220 */ /* 0x040fe20000410000 */
[C---:B------:R-:W-:Y:S01]  /*24b0*/  FMUL.FTZ R103, R4.reuse, R103 ;  /* 0x0000006704677220 */ /* 0x040fe20000410000 */
[C---:B------:R-:W-:Y:S01]  /*24c0*/  IADD3 R113, PT, PT, R79.reuse, 0x100, RZ ;  /* 0x000001004f717810 */ /* 0x040fe20007ffe0ff */
[C---:B------:R-:W-:Y:S01]  /*24d0*/  FMUL.FTZ R96, R4.reuse, R96 ;  /* 0x0000006004607220 */ /* 0x040fe20000410000 */
[C---:B------:R-:W-:Y:S01]  /*24e0*/  FMUL.FTZ R97, R4.reuse, R97 ;  /* 0x0000006104617220 */ /* 0x040fe20000410000 */
[C---:B------:R-:W-:Y:S01]  /*24f0*/  FMUL.FTZ R98, R4.reuse, R98 ;  /* 0x0000006204627220 */ /* 0x040fe20000410000 */
[C---:B------:R-:W-:Y:S01]  /*2500*/  FMUL.FTZ R99, R4.reuse, R99 ;  /* 0x0000006304637220 */ /* 0x040fe20000410000 */
[----:B------:R0:W-:Y:S01]  /*2510*/  STG.E.128 desc[UR14][R108.64], R104 ;  /* 0x000000686c007986 */ /* 0x0001e2000c101d0e */
        /* <DEDUP_REMOVED lines=17> */
[----:B0-----:R-:W-:Y:S01]  /*2630*/  IADD3 R109, PT, PT, R79, 0x200, RZ ;  /* 0x000002004f6d7810 */ /* 0x001fe20007ffe0ff */
[----:B------:R-:W-:Y:S01]  /*2640*/  IMAD.WIDE.U32 R114, R115, 0x10, R6 ;  /* 0x0000001073727825 */ /* 0x000fe200078e0006 */
[----:B------:R-:W-:-:S03]  /*2650*/  IADD3 R107, PT, PT, R79, 0x280, RZ ;  /* 0x000002804f6b7810 */ /* 0x000fc60007ffe0ff */
[C---:B------:R-:W-:Y:S01]  /*2660*/  FMUL.FTZ R80, R4.reuse, R80 ;  /* 0x0000005004507220 */ /* 0x040fe20000410000 */
[C---:B------:R-:W-:Y:S01]  /*2670*/  IADD3 R105, PT, PT, R79.reuse, 0x300, RZ ;  /* 0x000003004f697810 */ /* 0x040fe20007ffe0ff */
[C---:B------:R-:W-:Y:S01]  /*2680*/  FMUL.FTZ R81, R4.reuse, R81 ;  /* 0x0000005104517220 */ /* 0x040fe20000410000 */
[----:B------:R-:W-:Y:S01]  /*2690*/  IADD3 R79, PT, PT, R79, 0x380, RZ ;  /* 0x000003804f4f7810 */ /* 0x000fe20007ffe0ff */
[C---:B------:R-:W-:Y:S01]  /*26a0*/  FMUL.FTZ R82, R4.reuse, R82 ;  /* 0x0000005204527220 */ /* 0x040fe20000410000 */
[----:B------:R-:W-:Y:S01]  /*26b0*/  FMUL.FTZ R83, R4, R83 ;  /* 0x0000005304537220 */ /* 0x000fe20000410000 */
[----:B------:R-:W-:Y:S01]  /*26c0*/  FFMA.FTZ R96, R96, R16, R48 ;  /* 0x0000001060607223 */ /* 0x000fe20000010030 */
[----:B------:R-:W-:Y:S01]  /*26d0*/  FFMA.FTZ R97, R97, R17, R49 ;  /* 0x0000001161617223 */ /* 0x000fe20000010031 */
[----:B------:R-:W-:Y:S01]  /*26e0*/  FFMA.FTZ R98, R98, R18, R50 ;  /* 0x0000001262627223 */ /* 0x000fe20000010032 */
[----:B------:R-:W-:Y:S01]  /*26f0*/  FFMA.FTZ R99, R99, R19, R51 ;  /* 0x0000001363637223 */ /* 0x000fe20000010033 */
[----:B------:R-:W-:-:S04]  /*2700*/  IMAD.WIDE.U32 R112, R113, 0x10, R6 ;  /* 0x0000001071707825 */ /* 0x000fc800078e0006 */
        /* <DEDUP_REMOVED lines=20> */
[----:B------:R0:W-:Y:S01]  /*2850*/  STG.E.128 desc[UR14][R114.64], R100 ;  /* 0x0000006472007986 */ /* 0x0001e2000c101d0e */
[----:B------:R-:W-:Y:S01]  /*2860*/  FFMA.FTZ R80, R80, R32, R64 ;  /* 0x0000002050507223 */ /* 0x000fe20000010040 */
[----:B------:R-:W-:-:S04]  /*2870*/  IMAD.WIDE.U32 R6, R79, 0x10, R6 ;  /* 0x000000104f067825 */ /* 0x000fc800078e0006 */
[----:B------:R-:W-:Y:S01]  /*2880*/  FFMA.FTZ R81, R81, R33, R65 ;  /* 0x0000002151517223 */ /* 0x000fe20000010041 */
[----:B------:R-:W-:Y:S01]  /*2890*/  FFMA.FTZ R82, R82, R34, R66 ;  /* 0x0000002252527223 */ /* 0x000fe20000010042 */
[----:B------:R-:W-:Y:S01]  /*28a0*/  FFMA.FTZ R83, R83, R35, R67 ;  /* 0x0000002353537223 */ /* 0x000fe20000010043 */
[----:B------:R0:W-:Y:S01]  /*28b0*/  STG.E.128 desc[UR14][R112.64], R96 ;  /* 0x0000006070007986 */ /* 0x0001e2000c101d0e */
        /* <DEDUP_REMOVED lines=8> */
[----:B------:R0:W-:Y:S02]  /*2940*/  STG.E.128 desc[UR14][R6.64], R76 ;  /* 0x0000004c06007986 */ /* 0x0001e4000c101d0e */
.L_x_24321:
[----:B------:R-:W-:Y:S02]  /*2950*/  UIADD3 UR7, UPT, UPT, UR7, UR20, URZ ;  /* 0x0000001407077290 */ /* 0x000fe4000fffe0ff */
[----:B------:R-:W-:Y:S02]  /*2960*/  UPLOP3.LUT UP0, UPT, UPT, UPT, UP0, 0x40, 0x4 ;  /* 0x000000000004789c */ /* 0x000fe40003f0e800 */
[----:B------:R-:W-:-:S09]  /*2970*/  UISETP.GE.AND UP1, UPT, UR7, UR21, UPT ;  /* 0x000000150700728c */ /* 0x000fd2000bf26270 */
[----:B------:R-:W-:Y:S05]  /*2980*/  BRA.U !UP1, `(.L_x_24322) ;  /* 0xffffffd909b47547 */ /* 0x000fea000b83ffff */
[----:B------:R-:W-:Y:S05]  /*2990*/  EXIT ;  /* 0x000000000000794d */ /* 0x000fea0003800000 */
.L_x_24323:
        /* <DEDUP_REMOVED lines=14> */
.L_x_27345:


//--------------------- .text._ZN10layer_norm13ln_fwd_kernelINS_13Kernel_traitsIfffffjLj4096ELj1ELj1ELj4ELj16ENS_18Kernel_traits_baseILj4096EfffffjLj128EEEEELb0ELb1ELb0ELb0EEEvNS_9FwdParamsE --------------------------
	.section	.text._ZN10layer_norm13ln_fwd_kernelINS_13Kernel_traitsIfffffjLj4096ELj1ELj1ELj4ELj16ENS_18Kernel_traits_baseILj4096EfffffjLj128EEEEELb0ELb1ELb0ELb0EEEvNS_9FwdParamsE,"ax",@progbits
	.align	128
        .global         _ZN10layer_norm13ln_fwd_kernelINS_13Kernel_traitsIfffffjLj4096ELj1ELj1ELj4ELj16ENS_18Kernel_traits_baseILj4096EfffffjLj128EEEEELb0ELb1ELb0ELb0EEEvNS_9FwdParamsE
        .type           _ZN10layer_norm13ln_fwd_kernelINS_13Kernel_traitsIfffffjLj4096ELj1ELj1ELj4ELj16ENS_18Kernel_traits_baseILj4096EfffffjLj128EEEEELb0ELb1ELb0ELb0EEEvNS_9FwdParamsE,@function
        .size           _ZN10layer_norm13ln_fwd_kernelINS_13Kernel_traitsIfffffjLj4096ELj1ELj1ELj4ELj16ENS_18Kernel_traits_baseILj4096EfffffjLj128EEEEELb0ELb1ELb0ELb0EEEvNS_9FwdParamsE,(.L_x_27346 - _ZN10layer_norm13ln_fwd_kernelINS_13Kernel_traitsIfffffjLj4096ELj1ELj1ELj4ELj16ENS_18Kernel_traits_baseILj4096EfffffjLj128EEEEELb0ELb1ELb0ELb0EEEvNS_9FwdParamsE)
        .other          _ZN10layer_norm13ln_fwd_kernelINS_13Kernel_traitsIfffffjLj4096ELj1ELj1ELj4ELj16ENS_18Kernel_traits_baseILj4096EfffffjLj128EEEEELb0ELb1ELb0ELb0EEEvNS_9FwdParamsE,@"STO_CUDA_ENTRY STV_DEFAULT"
_ZN10layer_norm13ln_fwd_kernelINS_13Kernel_traitsIfffffjLj4096ELj1ELj1ELj4ELj16ENS_18Kernel_traits_baseILj4096EfffffjLj128EEEEELb0ELb1ELb0ELb0EEEvNS_9FwdParamsE:
.text._ZN10layer_norm13ln_fwd_kernelINS_13Kernel_traitsIfffffjLj4096ELj1ELj1ELj4ELj16ENS_18Kernel_traits_baseILj4096EfffffjLj128EEEEELb0ELb1ELb0ELb0EEEvNS_9FwdParamsE:
[----:B------:R-:W-:Y:S01]  /*0000*/  LDC R1, c[0x0][0x37c] ;  /* 0x0000df00ff017b82 */ /* 0x000fe20000000800 */
[----:B------:R-:W0:Y:S01]  /*0010*/  S2R R0, SR_TID.X ;  /* 0x0000000000007919 */ /* 0x000e220000002100 */
[----:B------:R-:W1:Y:S06]  /*0020*/  LDCU UR5, c[0x0][0x388] ;  /* 0x00007100ff0577ac */ /* 0x000e6c0008000800 */
[----:B------:R-:W2:Y:S01]  /*0030*/  S2UR UR6, SR_CTAID.X ;  /* 0x00000000000679c3 */ /* 0x000ea20000002500 */
[----:B------:R-:W-:Y:S01]  /*0040*/  BSSY.RECONVERGENT B0, `(.L_x_24324) ;  /* 0x00000b8000007945 */ /* 0x000fe20003800200 */
[----:B------:R-:W3:Y:S01]  /*0050*/  LDCU.64 UR10, c[0x0][0x438] ;  /* 0x00008700ff0a77ac */ /* 0x000ee20008000a00 */
[----:B------:R-:W4:Y:S01]  /*0060*/  LDCU.64 UR8, c[0x0][0x358] ;  /* 0x00006b00ff0877ac */ /* 0x000f220008000a00 */
[----:B-1----:R-:W-:-:S02]  /*0070*/  USHF.R.S32.HI UR4, URZ, 0x1f, UR5 ;  /* 0x0000001fff047899 */ /* 0x002fc40008011405 */
[----:B---3--:R-:W-:Y:S02]  /*0080*/  UISETP.NE.U32.AND UP0, UPT, UR10, URZ, UPT ;  /* 0x000000ff0a00728c */ /* 0x008fe4000bf05070 */
[----:B------:R-:W-:Y:S02]  /*0090*/  ULEA.HI UR4, UR4, UR5, URZ, 0x2 ;  /* 0x0000000504047291 */ /* 0x000fe4000f8f10ff */
[----:B------:R-:W-:-:S04]  /*00a0*/  UISETP.NE.AND.EX UP0, UPT, UR11, URZ, UPT, UP0 ;  /* 0x000000ff0b00728c */ /* 0x000fc8000bf05300 */
[----:B------:R-:W-:Y:S02]  /*00b0*/  MOV R4, UR4 ;  /* 0x0000000400047c02 */ /* 0x000fe40008000f00 */
[----:B0-----:R-:W-:-:S04]  /*00c0*/  LOP3.LUT R5, R0, 0x60, RZ, 0xc0, !PT ;  /* 0x0000006000057812 */ /* 0x001fc800078ec0ff */
[----:B------:R-:W-:-:S04]  /*00d0*/  LOP3.LUT R2, R5, 0x1f, R0, 0xf8, !PT ;  /* 0x0000001f05027812 */ /* 0x000fc800078ef800 */
[----:B------:R-:W-:-:S04]  /*00e0*/  LOP3.LUT R3, R2, 0x7f, RZ, 0x3c, !PT ;  /* 0x0000007f02037812 */ /* 0x000fc800078e3cff */
[----:B------:R-:W-:Y:S02]  /*00f0*/  LEA.HI.SX32 R3, R4, R3, 0x1e ;  /* 0x0000000304037211 */ /* 0x000fe400078ff2ff */
[----:B------:R-:W-:Y:S01]  /*0100*/  LOP3.LUT R4, R0, 0x1f, RZ, 0xc0, !PT ;  /* 0x0000001f00047812 */ /* 0x000fe200078ec0ff */
[----:B--2-4-:R-:W-:Y:S06]  /*0110*/  BRA.U !UP0, `(.L_x_24325) ;  /* 0x0000000508687547 */ /* 0x014fec000b800000 */
[C---:B------:R-:W-:Y:S02]  /*0120*/  ISETP.GE.U32.AND P1, PT, R3.reuse, 0x80, PT ;  /* 0x000000800300780c */ /* 0x040fe40003f26070 */
[C---:B------:R-:W-:Y:S02]  /*0130*/  ISETP.GE.U32.AND P2, PT, R3.reuse, 0x100, PT ;  /* 0x000001000300780c */ /* 0x040fe40003f46070 */
[C---:B------:R-:W-:Y:S02]  /*0140*/  ISETP.GE.U32.AND P3, PT, R3.reuse, 0x180, PT ;  /* 0x000001800300780c */ /* 0x040fe40003f66070 */
[C---:B------:R-:W-:Y:S02]  /*0150*/  ISETP.GE.U32.AND P4, PT, R3.reuse, 0x200, PT ;  /* 0x000002000300780c */ /* 0x040fe40003f86070 */
[----:B------:R-:W-:-:S05]  /*0160*/  ISETP.GE.U32.AND P5, PT, R3, 0x280, PT ;  /* 0x000002800300780c */ /* 0x000fca0003fa6070 */
[----:B------:R-:W0:Y:S08]  /*0170*/  @P1 LDC.64 R92, c[0x0][0x3d0] ;  /* 0x0000f400ff5c1b82 */ /* 0x000e300000000a00 */
[----:B------:R-:W1:Y:S08]  /*0180*/  @P1 LDC.64 R94, c[0x0][0x438] ;  /* 0x00010e00ff5e1b82 */ /* 0x000e700000000a00 */
[----:B------:R-:W2:Y:S08]  /*0190*/  @P1 LDC.64 R96, c[0x0][0x3e8] ;  /* 0x0000fa00ff601b82 */ /* 0x000eb00000000a00 */
[----:B------:R-:W3:Y:S01]  /*01a0*/  @P2 LDC.64 R98, c[0x0][0x3d0] ;  /* 0x0000f400ff622b82 */ /* 0x000ee20000000a00 */
[----:B------:R-:W-:Y:S01]  /*01b0*/  ISETP.GE.U32.AND P6, PT, R3, 0x300, PT ;  /* 0x000003000300780c */ /* 0x000fe20003fc6070 */
[----:B0-----:R-:W-:Y:S01]  /*01c0*/  @P1 IMAD.WIDE.U32 R92, R2, 0x10, R92 ;  /* 0x00000010025c1825 */ /* 0x001fe200078e005c */
[----:B------:R-:W-:-:S05]  /*01d0*/  MOV R6, R2 ;  /* 0x0000000200067202 */ /* 0x000fca0000000f00 */
[----:B------:R-:W0:Y:S01]  /*01e0*/  @P2 LDC.64 R100, c[0x0][0x438] ;  /* 0x00010e00ff642b82 */ /* 0x000e220000000a00 */
[----:B-1----:R-:W-:-:S07]  /*01f0*/  @P1 IMAD.WIDE.U32 R94, R2, 0x10, R94 ;  /* 0x00000010025e1825 */ /* 0x002fce00078e005e */
[----:B------:R-:W1:Y:S08]  /*0200*/  @P2 LDC.64 R102, c[0x0][0x3e8] ;  /* 0x0000fa00ff662b82 */ /* 0x000e700000000a00 */
[----:B------:R-:W4:Y:S08]  /*0210*/  @P3 LDC.64 R104, c[0x0][0x3d0] ;  /* 0x0000f400ff683b82 */ /* 0x000f300000000a00 */
[----:B------:R-:W4:Y:S08]  /*0220*/  @P3 LDC.64 R106, c[0x0][0x438] ;  /* 0x00010e00ff6a3b82 */ /* 0x000f300000000a00 */
[----:B------:R-:W4:Y:S01]  /*0230*/  @P3 LDC.64 R108, c[0x0][0x3e8] ;  /* 0x0000fa00ff6c3b82 */ /* 0x000f220000000a00 */
[----:B------:R-:W-:Y:S01]  /*0240*/  ISETP.GE.U32.AND P0, PT, R3, 0x380, PT ;  /* 0x000003800300780c */ /* 0x000fe20003f06070 */
[----:B------:R2:W5:Y:S01]  /*0250*/  @P1 LDG.E.128 R8, desc[UR8][R92.64] ;  /* 0x000000085c081981 */ /* 0x000562000c1e1d00 */
[----:B------:R-:W-:-:S03]  /*0260*/  @P1 LOP3.LUT R6, R2, 0x80, RZ, 0xfc, !PT ;  /* 0x0000008002061812 */ /* 0x000fc600078efcff */
[----:B------:R3:W5:Y:S02]  /*0270*/  @P1 LDG.E.128 R12, desc[UR8][R94.64] ;  /* 0x000000085e0c1981 */ /* 0x000764000c1e1d00 */
[----:B------:R-:W4:Y:S01]  /*0280*/  @P4 LDC.64 R110, c[0x0][0x3d0] ;  /* 0x0000f400ff6e4b82 */ /* 0x000f220000000a00 */
[----:B--2---:R-:W-:-:S07]  /*0290*/  @P1 IMAD.WIDE.U32 R92, R2, 0x10, R96 ;  /* 0x00000010025c1825 */ /* 0x004fce00078e0060 */
[----:B------:R-:W2:Y:S01]  /*02a0*/  @P4 LDC.64 R112, c[0x0][0x438] ;  /* 0x00010e00ff704b82 */ /* 0x000ea20000000a00 */
[C---:B---3--:R-:W-:Y:S01]  /*02b0*/  @P2 IMAD.WIDE.U32 R94, R6.reuse, 0x10, R98 ;  /* 0x00000010065e2825 */ /* 0x048fe200078e0062 */
[----:B------:R3:W5:Y:S03]  /*02c0*/  @P1 LDG.E.128 R16, desc[UR8][R92.64] ;  /* 0x000000085c101981 */ /* 0x000766000c1e1d00 */
[C---:B0-----:R-:W-:Y:S01]  /*02d0*/  @P2 IMAD.WIDE.U32 R96, R6.reuse, 0x10, R100 ;  /* 0x0000001006602825 */ /* 0x041fe200078e0064 */
[----:B------:R0:W5:Y:S02]  /*02e0*/  @P2 LDG.E.128 R20, desc[UR8][R94.64] ;  /* 0x000000085e142981 */ /* 0x000164000c1e1d00 */
[----:B------:R-:W0:Y:S01]  /*02f0*/  @P4 LDC.64 R114, c[0x0][0x3e8] ;  /* 0x0000fa00ff724b82 */ /* 0x000e220000000a00 */
[C---:B-1----:R-:W-:Y:S01]  /*0300*/  @P2 IMAD.WIDE.U32 R98, R6.reuse, 0x10, R102 ;  /* 0x0000001006622825 */ /* 0x042fe200078e0066 */
[----:B------:R-:W-:Y:S01]  /*0310*/  @P2 IADD3 R6, PT, PT, R6, 0x80, RZ ;  /* 0x0000008006062810 */ /* 0x000fe20007ffe0ff */
[----:B------:R1:W5:Y:S05]  /*0320*/  @P2 LDG.E.128 R24, desc[UR8][R96.64] ;  /* 0x0000000860182981 */ /* 0x00036a000c1e1d00 */
[----:B------:R-:W1:Y:S08]  /*0330*/  @P5 LDC.64 R116, c[0x0][0x3d0] ;  /* 0x0000f400ff745b82 */ /* 0x000e700000000a00 */
[----:B------:R-:W1:Y:S08]  /*0340*/  @P5 LDC.64 R118, c[0x0][0x438] ;  /* 0x00010e00ff765b82 */ /* 0x000e700000000a00 */
[----:B------:R-:W1:Y:S01]  /*0350*/  @P5 LDC.64 R120, c[0x0][0x3e8] ;  /* 0x0000fa00ff785b82 */ /* 0x000e620000000a00 */
[C---:B----4-:R-:W-:Y:S01]  /*0360*/  @P3 IMAD.WIDE.U32 R104, R6.reuse, 0x10, R104 ;  /* 0x0000001006683825 */ /* 0x050fe200078e0068 */
[----:B------:R4:W5:Y:S06]  /*0370*/  @P2 LDG.E.128 R28, desc[UR8][R98.64] ;  /* 0x00000008621c2981 */ /* 0x00096c000c1e1d00 */
[----:B------:R-:W4:Y:S01]  /*0380*/  @P6 LDC.64 R100, c[0x0][0x3d0] ;  /* 0x0000f400ff646b82 */ /* 0x000f220000000a00 */
[C---:B------:R-:W-:Y:S01]  /*0390*/  @P3 IMAD.WIDE.U32 R106, R6.reuse, 0x10, R106 ;  /* 0x00000010066a3825 */ /* 0x040fe200078e006a */
[----:B------:R0:W5:Y:S06]  /*03a0*/  @P3 LDG.E.128 R32, desc[UR8][R104.64] ;  /* 0x0000000868203981 */ /* 0x00016c000c1e1d00 */
[----:B------:R-:W4:Y:S01]  /*03b0*/  @P6 LDC.64 R102, c[0x0][0x438] ;  /* 0x00010e00ff666b82 */ /* 0x000f220000000a00 */
[----:B------:R-:W-:-:S07]  /*03c0*/  @P3 IMAD.WIDE.U32 R108, R6, 0x10, R108 ;  /* 0x00000010066c3825 */ /* 0x000fce00078e006c */
[----:B------:R-:W4:Y:S01]  /*03d0*/  @P6 LDC.64 R122, c[0x0][0x3e8] ;  /* 0x0000fa00ff7a6b82 */ /* 0x000f220000000a00 */
[----:B------:R-:W-:Y:S01]  /*03e0*/  @P3 IADD3 R6, PT, PT, R6, 0x80, RZ ;  /* 0x0000008006063810 */ /* 0x000fe20007ffe0ff */
[----:B------:R0:W5:Y:S06]  /*03f0*/  @P3 LDG.E.128 R36, desc[UR8][R106.64] ;  /* 0x000000086a243981 */ /* 0x00016c000c1e1d00 */
[----:B------:R-:W4:Y:S01]  /*0400*/  @P0 LDC.64 R124, c[0x0][0x3d0] ;  /* 0x0000f400ff7c0b82 */ /* 0x000f220000000a00 */
[C---:B------:R-:W-:Y:S01]  /*0410*/  @P4 IMAD.WIDE.U32 R110, R6.reuse, 0x10, R110 ;  /* 0x00000010066e4825 */ /* 0x040fe200078e006e */
[----:B------:R0:W5:Y:S06]  /*0420*/  @P3 LDG.E.128 R40, desc[UR8][R108.64] ;  /* 0x000000086c283981 */ /* 0x00016c000c1e1d00 */
[----:B------:R-:W4:Y:S01]  /*0430*/  @P0 LDC.64 R126, c[0x0][0x438] ;  /* 0x00010e00ff7e0b82 */ /* 0x000f220000000a00 */
[C---:B--2---:R-:W-:Y:S01]  /*0440*/  @P4 IMAD.WIDE.U32 R112, R6.reuse, 0x10, R112 ;  /* 0x0000001006704825 */ /* 0x044fe200078e0070 */
[----:B------:R2:W5:Y:S06]  /*0450*/  @P4 LDG.E.128 R44, desc[UR8][R110.64] ;  /* 0x000000086e2c4981 */ /* 0x00056c000c1e1d00 */
[----:B---3--:R-:W3:Y:S01]  /*0460*/  @P0 LDC.64 R92, c[0x0][0x3e8] ;  /* 0x0000fa00ff5c0b82 */ /* 0x008ee20000000a00 */
[C---:B0-----:R-:W-:Y:S01]  /*0470*/  @P4 IMAD.WIDE.U32 R114, R6.reuse, 0x10, R114 ;  /* 0x0000001006724825 */ /* 0x041fe200078e0072 */
[----:B------:R-:W-:Y:S01]  /*0480*/  @P4 IADD3 R6, PT, PT, R6, 0x80, RZ ;  /* 0x0000008006064810 */ /* 0x000fe20007ffe0ff */
[----:B------:R2:W5:Y:S04]  /*0490*/  @P4 LDG.E.128 R48, desc[UR8][R112.64] ;  /* 0x0000000870304981 */ /* 0x000568000c1e1d00 */
[C---:B-1----:R-:W-:Y:S01]  /*04a0*/  @P5 IMAD.WIDE.U32 R116, R6.reuse, 0x10, R116 ;  /* 0x0000001006745825 */ /* 0x042fe200078e0074 */
[----:B------:R2:W5:Y:S03]  /*04b0*/  @P4 LDG.E.128 R52, desc[UR8][R114.64] ;  /* 0x0000000872344981 */ /* 0x000566000c1e1d00 */
[C---:B------:R-:W-:Y:S01]  /*04c0*/  @P5 IMAD.WIDE.U32 R118, R6.reuse, 0x10, R118 ;  /* 0x0000001006765825 */ /* 0x040fe200078e0076 */
[----:B------:R2:W5:Y:S03]  /*04d0*/  @P5 LDG.E.128 R56, desc[UR8][R116.64] ;  /* 0x0000000874385981 */ /* 0x000566000c1e1d00 */
[C---:B------:R-:W-:Y:S01]  /*04e0*/  @P5 IMAD.WIDE.U32 R120, R6.reuse, 0x10, R120 ;  /* 0x0000001006785825 */ /* 0x040fe200078e0078 */
[----:B------:R-:W-:Y:S01]  /*04f0*/  @P5 IADD3 R6, PT, PT, R6, 0x80, RZ ;  /* 0x0000008006065810 */ /* 0x000fe20007ffe0ff */
[----:B------:R2:W5:Y:S04]  /*0500*/  @P5 LDG.E.128 R60, desc[UR8][R118.64] ;  /* 0x00000008763c5981 */ /* 0x000568000c1e1d00 */
[C---:B----4-:R-:W-:Y:S01]  /*0510*/  @P6 IMAD.WIDE.U32 R100, R6.reuse, 0x10, R100 ;  /* 0x0000001006646825 */ /* 0x050fe200078e0064 */
[----:B------:R2:W5:Y:S03]  /*0520*/  @P5 LDG.E.128 R64, desc[UR8][R120.64] ;  /* 0x0000000878405981 */ /* 0x000566000c1e1d00 */
[C---:B------:R-:W-:Y:S01]  /*0530*/  @P6 IMAD.WIDE.U32 R102, R6.reuse, 0x10, R102 ;  /* 0x0000001006666825 */ /* 0x040fe200078e0066 */
[----:B------:R2:W5:Y:S03]  /*0540*/  @P6 LDG.E.128 R68, desc[UR8][R100.64] ;  /* 0x0000000864446981 */ /* 0x000566000c1e1d00 */
[C---:B------:R-:W-:Y:S01]  /*0550*/  @P6 IMAD.WIDE.U32 R122, R6.reuse, 0x10, R122 ;  /* 0x00000010067a6825 */ /* 0x040fe200078e007a */
[----:B------:R-:W-:Y:S01]  /*0560*/  @P6 IADD3 R6, PT, PT, R6, 0x80, RZ ;  /* 0x0000008006066810 */ /* 0x000fe20007ffe0ff */
[----:B------:R2:W5:Y:S04]  /*0570*/  @P6 LDG.E.128 R72, desc[UR8][R102.64] ;  /* 0x0000000866486981 */ /* 0x000568000c1e1d00 */
[C---:B------:R-:W-:Y:S01]  /*0580*/  @P0 IMAD.WIDE.U32 R124, R6.reuse, 0x10, R124 ;  /* 0x00000010067c0825 */ /* 0x040fe200078e007c */
[----:B------:R2:W5:Y:S03]  /*0590*/  @P6 LDG.E.128 R76, desc[UR8][R122.64] ;  /* 0x000000087a4c6981 */ /* 0x000566000c1e1d00 */
[C---:B------:R-:W-:Y:S01]  /*05a0*/  @P0 IMAD.WIDE.U32 R126, R6.reuse, 0x10, R126 ;  /* 0x00000010067e0825 */ /* 0x040fe200078e007e */
[----:B------:R2:W5:Y:S03]  /*05b0*/  @P0 LDG.E.128 R80, desc[UR8][R124.64] ;  /* 0x000000087c500981 */ /* 0x000566000c1e1d00 */
[----:B---3--:R-:W-:Y:S01]  /*05c0*/  @P0 IMAD.WIDE.U32 R92, R6, 0x10, R92 ;  /* 0x00000010065c0825 */ /* 0x008fe200078e005c */
[----:B------:R2:W5:Y:S04]  /*05d0*/  @P0 LDG.E.128 R84, desc[UR8][R126.64] ;  /* 0x000000087e540981 */ /* 0x000568000c1e1d00 */
[----:B------:R2:W5:Y:S01]  /*05e0*/  @P0 LDG.E.128 R88, desc[UR8][R92.64] ;  /* 0x000000085c580981 */ /* 0x000562000c1e1d00 */
[----:B------:R-:W-:-:S02]  /*05f0*/  ISETP.GE.U32.AND P1, PT, R3, 0x400, PT ;  /* 0x000004000300780c */ /* 0x000fc40003f26070 */
[----:B------:R-:W-:-:S11]  /*0600*/  @P0 IADD3 R6, PT, PT, R6, 0x80, RZ ;  /* 0x0000008006060810 */ /* 0x000fd60007ffe0ff */
[----:B--2---:R-:W-:Y:S05]  /*0610*/  @!P1 BRA `(.L_x_24326) ;  /* 0x0000000400689947 */ /* 0x004fea0003800000 */
[----:B------:R-:W0:Y:S08]  /*0620*/  LDC.64 R92, c[0x0][0x3d0] ;  /* 0x0000f400ff5c7b82 */ /* 0x000e300000000a00 */
[----:B------:R-:W1:Y:S08]  /*0630*/  LDC.64 R96, c[0x0][0x438] ;  /* 0x00010e00ff607b82 */ /* 0x000e700000000a00 */
[----:B------:R-:W2:Y:S01]  /*0640*/  LDC.64 R100, c[0x0][0x3e8] ;  /* 0x0000fa00ff647b82 */ /* 0x000ea20000000a00 */
[----:B0-----:R-:W-:-:S06]  /*0650*/  IMAD.WIDE.U32 R92, R6, 0x10, R92 ;  /* 0x00000010065c7825 */ /* 0x001fcc00078e005c */
[----:B------:R-:W5:Y:S01]  /*0660*/  LDG.E.128 R92, desc[UR8][R92.64] ;  /* 0x000000085c5c7981 */ /* 0x000f62000c1e1d00 */
[----:B-1----:R-:W-:-:S06]  /*0670*/  IMAD.WIDE.U32 R96, R6, 0x10, R96 ;  /* 0x0000001006607825 */ /* 0x002fcc00078e0060 */
[----:B------:R-:W5:Y:S01]  /*0680*/  LDG.E.128 R96, desc[UR8][R96.64] ;  /* 0x0000000860607981 */ /* 0x000f62000c1e1d00 */
[----:B--2---:R-:W-:-:S06]  /*0690*/  IMAD.WIDE.U32 R100, R6, 0x10, R100 ;  /* 0x0000001006647825 */ /* 0x004fcc00078e0064 */
[----:B------:R-:W5:Y:S01]  /*06a0*/  LDG.E.128 R100, desc[UR8][R100.64] ;  /* 0x0000000864647981 */ /* 0x000f62000c1e1d00 */
[----:B------:R-:W-:Y:S05]  /*06b0*/  BRA `(.L_x_24326) ;  /* 0x0000000400407947 */ /* 0x000fea0003800000 */
.L_x_24325:
        /* <DEDUP_REMOVED lines=13> */
[C---:B-1----:R-:W-:Y:S01]  /*0790*/  @P5 IMAD.WIDE.U32 R24, R2.reuse, 0x10, R12 ;  /* 0x0000001002185825 */ /* 0x042fe200078e000c */
[----:B------:R1:W5:Y:S06]  /*07a0*/  @P5 LDG.E.128 R8, desc[UR8][R14.64] ;  /* 0x000000080e085981 */ /* 0x00036c000c1e1d00 */
[----:B------:R-:W4:Y:S01]  /*07b0*/  @P3 LDC.64 R48, c[0x0][0x3e8] ;  /* 0x0000fa00ff303b82 */ /* 0x000f220000000a00 */
[----:B------:R4:W5:Y:S01]  /*07c0*/  @P5 LDG.E.128 R16, desc[UR8][R24.64] ;  /* 0x0000000818105981 */ /* 0x000962000c1e1d00 */
[----:B------:R-:W-:-:S06]  /*07d0*/  @P5 LOP3.LUT R109, R2, 0x80, RZ, 0xfc, !PT ;  /* 0x00000080026d5812 */ /* 0x000fcc00078efcff */
[----:B------:R-:W4:Y:S01]  /*07e0*/  @P2 LDC.64 R50, c[0x0][0x3d0] ;  /* 0x0000f400ff322b82 */ /* 0x000f220000000a00 */
[----:B------:R-:W-:-:S07]  /*07f0*/  ISETP.GE.U32.AND P5, PT, R3, 0x380, PT ;  /* 0x000003800300780c */ /* 0x000fce0003fa6070 */
[----:B------:R-:W4:Y:S01]  /*0800*/  @P2 LDC.64 R60, c[0x0][0x3e8] ;  /* 0x0000fa00ff3c2b82 */ /* 0x000f220000000a00 */
[----:B--2---:R-:W-:-:S07]  /*0810*/  @P4 IMAD.WIDE.U32 R6, R109, 0x10, R26 ;  /* 0x000000106d064825 */ /* 0x004fce00078e001a */
[----:B------:R-:W2:Y:S01]  /*0820*/  @P1 LDC.64 R62, c[0x0][0x3d0] ;  /* 0x0000f400ff3e1b82 */ /* 0x000ea20000000a00 */
[----:B---3--:R-:W-:-:S07]  /*0830*/  @P4 IMAD.WIDE.U32 R12, R109, 0x10, R36 ;  /* 0x000000106d0c4825 */ /* 0x008fce00078e0024 */
[----:B------:R-:W3:Y:S01]  /*0840*/  @P1 LDC.64 R72, c[0x0][0x3e8] ;  /* 0x0000fa00ff481b82 */ /* 0x000ee20000000a00 */
[----:B------:R-:W-:Y:S01]  /*0850*/  @P4 IADD3 R109, PT, PT, R109, 0x80, RZ ;  /* 0x000000806d6d4810 */ /* 0x000fe20007ffe0ff */
[----:B------:R-:W5:Y:S06]  /*0860*/  @P4 LDG.E.128 R20, desc[UR8][R6.64] ;  /* 0x0000000806144981 */ /* 0x000f6c000c1e1d00 */
[----:B------:R-:W3:Y:S01]  /*0870*/  @P0 LDC.64 R26, c[0x0][0x3d0] ;  /* 0x0000f400ff1a0b82 */ /* 0x000ee20000000a00 */
[----:B0-----:R-:W-:Y:S01]  /*0880*/  @P3 IMAD.WIDE.U32 R38, R109, 0x10, R38 ;  /* 0x000000106d263825 */ /* 0x001fe200078e0026 */
[----:B------:R-:W-:Y:S01]  /*0890*/  ISETP.GE.U32.AND P6, PT, R3, 0x400, PT ;  /* 0x000004000300780c */ /* 0x000fe20003fc6070 */
[----:B------:R-:W5:Y:S05]  /*08a0*/  @P4 LDG.E.128 R28, desc[UR8][R12.64] ;  /* 0x000000080c1c4981 */ /* 0x000f6a000c1e1d00 */
[----:B-1----:R-:W0:Y:S01]  /*08b0*/  @P0 LDC.64 R14, c[0x0][0x3e8] ;  /* 0x0000fa00ff0e0b82 */ /* 0x002e220000000a00 */
[C---:B----4-:R-:W-:Y:S01]  /*08c0*/  @P3 IMAD.WIDE.U32 R48, R109.reuse, 0x10, R48 ;  /* 0x000000106d303825 */ /* 0x050fe200078e0030 */
[----:B------:R-:W-:Y:S01]  /*08d0*/  @P3 IADD3 R109, PT, PT, R109, 0x80, RZ ;  /* 0x000000806d6d3810 */ /* 0x000fe20007ffe0ff */
[----:B------:R-:W5:Y:S05]  /*08e0*/  @P3 LDG.E.128 R32, desc[UR8][R38.64] ;  /* 0x0000000826203981 */ /* 0x000f6a000c1e1d00 */
[----:B------:R-:W1:Y:S01]  /*08f0*/  @P5 LDC.64 R24, c[0x0][0x3d0] ;  /* 0x0000f400ff185b82 */ /* 0x000e620000000a00 */
[C---:B------:R-:W-:Y:S01]  /*0900*/  @P2 IMAD.WIDE.U32 R50, R109.reuse, 0x10, R50 ;  /* 0x000000106d322825 */ /* 0x040fe200078e0032 */
[----:B------:R-:W5:Y:S06]  /*0910*/  @P3 LDG.E.128 R40, desc[UR8][R48.64] ;  /* 0x0000000830283981 */ /* 0x000f6c000c1e1d00 */
[----:B------:R-:W4:Y:S01]  /*0920*/  @P5 LDC.64 R74, c[0x0][0x3e8] ;  /* 0x0000fa00ff4a5b82 */ /* 0x000f220000000a00 */
[C---:B------:R-:W-:Y:S01]  /*0930*/  @P2 IMAD.WIDE.U32 R60, R109.reuse, 0x10, R60 ;  /* 0x000000106d3c2825 */ /* 0x040fe200078e003c */
[----:B------:R-:W-:Y:S01]  /*0940*/  @P2 IADD3 R109, PT, PT, R109, 0x80, RZ ;  /* 0x000000806d6d2810 */ /* 0x000fe20007ffe0ff */
[----:B------:R-:W5:Y:S04]  /*0950*/  @P2 LDG.E.128 R44, desc[UR8][R50.64] ;  /* 0x00000008322c2981 */ /* 0x000f68000c1e1d00 */
[C---:B--2---:R-:W-:Y:S01]  /*0960*/  @P1 IMAD.WIDE.U32 R62, R109.reuse, 0x10, R62 ;  /* 0x000000106d3e1825 */ /* 0x044fe200078e003e */
[----:B------:R-:W2:Y:S01]  /*0970*/  @P6 LDC.64 R84, c[0x0][0x3d0] ;  /* 0x0000f400ff546b82 */ /* 0x000ea20000000a00 */
[----:B------:R-:W5:Y:S02]  /*0980*/  @P2 LDG.E.128 R52, desc[UR8][R60.64] ;  /* 0x000000083c342981 */ /* 0x000f64000c1e1d00 */
[C---:B---3--:R-:W-:Y:S01]  /*0990*/  @P1 IMAD.WIDE.U32 R72, R109.reuse, 0x10, R72 ;  /* 0x000000106d481825 */ /* 0x048fe200078e0048 */
[----:B------:R-:W-:Y:S01]  /*09a0*/  @P1 IADD3 R109, PT, PT, R109, 0x80, RZ ;  /* 0x000000806d6d1810 */ /* 0x000fe20007ffe0ff */
[----:B------:R-:W5:Y:S03]  /*09b0*/  @P1 LDG.E.128 R56, desc[UR8][R62.64] ;  /* 0x000000083e381981 */ /* 0x000f66000c1e1d00 */
[----:B------:R-:W3:Y:S01]  /*09c0*/  @P6 LDC.64 R86, c[0x0][0x3e8] ;  /* 0x0000fa00ff566b82 */ /* 0x000ee20000000a00 */
[C---:B------:R-:W-:Y:S01]  /*09d0*/  @P0 IMAD.WIDE.U32 R26, R109.reuse, 0x10, R26 ;  /* 0x000000106d1a0825 */ /* 0x040fe200078e001a */
[----:B------:R3:W5:Y:S03]  /*09e0*/  @P1 LDG.E.128 R64, desc[UR8][R72.64] ;  /* 0x0000000848401981 */ /* 0x000766000c1e1d00 */
[C---:B0-----:R-:W-:Y:S01]  /*09f0*/  @P0 IMAD.WIDE.U32 R36, R109.reuse, 0x10, R14 ;  /* 0x000000106d240825 */ /* 0x041fe200078e000e */
[----:B------:R-:W-:Y:S01]  /*0a00*/  @P0 IADD3 R109, PT, PT, R109, 0x80, RZ ;  /* 0x000000806d6d0810 */ /* 0x000fe20007ffe0ff */
[----:B------:R-:W5:Y:S04]  /*0a10*/  @P0 LDG.E.128 R68, desc[UR8][R26.64] ;  /* 0x000000081a440981 */ /* 0x000f68000c1e1d00 */
[C---:B-1----:R-:W-:Y:S01]  /*0a20*/  @P5 IMAD.WIDE.U32 R104, R109.reuse, 0x10, R24 ;  /* 0x000000106d685825 */ /* 0x042fe200078e0018 */
[----:B------:R0:W5:Y:S03]  /*0a30*/  @P0 LDG.E.128 R76, desc[UR8][R36.64] ;  /* 0x00000008244c0981 */ /* 0x000166000c1e1d00 */
[C---:B----4-:R-:W-:Y:S01]  /*0a40*/  @P5 IMAD.WIDE.U32 R106, R109.reuse, 0x10, R74 ;  /* 0x000000106d6a5825 */ /* 0x050fe200078e004a */
[----:B------:R-:W5:Y:S04]  /*0a50*/  @P5 LDG.E.128 R80, desc[UR8][R104.64] ;  /* 0x0000000868505981 */ /* 0x000f68000c1e1d00 */
[----:B------:R-:W5:Y:S01]  /*0a60*/  @P5 LDG.E.128 R88, desc[UR8][R106.64] ;  /* 0x000000086a585981 */ /* 0x000f62000c1e1d00 */
[----:B------:R-:W-:-:S05]  /*0a70*/  @P5 IADD3 R109, PT, PT, R109, 0x80, RZ ;  /* 0x000000806d6d5810 */ /* 0x000fca0007ffe0ff */
[----:B--2---:R-:W-:-:S04]  /*0a80*/  @P6 IMAD.WIDE.U32 R14, R109, 0x10, R84 ;  /* 0x000000106d0e6825 */ /* 0x004fc800078e0054 */
[----:B---3--:R-:W-:Y:S01]  /*0a90*/  @P6 IMAD.WIDE.U32 R24, R109, 0x10, R86 ;  /* 0x000000106d186825 */ /* 0x008fe200078e0056 */
[----:B------:R1:W5:Y:S01]  /*0aa0*/  @P6 LDG.E.128 R92, desc[UR8][R14.64] ;  /* 0x000000080e5c6981 */ /* 0x000362000c1e1d00 */
[----:B------:R-:W-:Y:S02]  /*0ab0*/  CS2R R86, SRZ ;  /* 0x0000000000567805 */ /* 0x000fe4000001ff00 */
[----:B------:R-:W-:Y:S02]  /*0ac0*/  CS2R R84, SRZ ;  /* 0x0000000000547805 */ /* 0x000fe4000001ff00 */
[----:B------:R-:W-:Y:S01]  /*0ad0*/  CS2R R74, SRZ ;  /* 0x00000000004a7805 */ /* 0x000fe2000001ff00 */
[----:B------:R2:W5:Y:S01]  /*0ae0*/  @P6 LDG.E.128 R100, desc[UR8][R24.64] ;  /* 0x0000000818646981 */ /* 0x000562000c1e1d00 */
[----:B------:R-:W-:Y:S02]  /*0af0*/  CS2R R72, SRZ ;  /* 0x0000000000487805 */ /* 0x000fe4000001ff00 */
[----:B------:R-:W-:-:S02]  /*0b00*/  CS2R R62, SRZ ;  /* 0x00000000003e7805 */ /* 0x000fc4000001ff00 */
[----:B------:R-:W-:Y:S02]  /*0b10*/  CS2R R60, SRZ ;  /* 0x00000000003c7805 */ /* 0x000fe4000001ff00 */
[----:B------:R-:W-:Y:S02]  /*0b20*/  CS2R R50, SRZ ;  /* 0x0000000000327805 */ /* 0x000fe4000001ff00 */
[----:B------:R-:W-:Y:S02]  /*0b30*/  CS2R R48, SRZ ;  /* 0x0000000000307805 */ /* 0x000fe4000001ff00 */
[----:B------:R-:W-:Y:S02]  /*0b40*/  CS2R R38, SRZ ;  /* 0x0000000000267805 */ /* 0x000fe4000001ff00 */
[----:B0-----:R-:W-:Y:S02]  /*0b50*/  CS2R R36, SRZ ;  /* 0x0000000000247805 */ /* 0x001fe4000001ff00 */
[----:B------:R-:W-:-:S02]  /*0b60*/  CS2R R26, SRZ ;  /* 0x00000000001a7805 */ /* 0x000fc4000001ff00 */
[----:B-1----:R-:W-:Y:S02]  /*0b70*/  CS2R R14, SRZ ;  /* 0x00000000000e7805 */ /* 0x002fe4000001ff00 */
[----:B--2---:R-:W-:Y:S02]  /*0b80*/  CS2R R24, SRZ ;  /* 0x0000000000187805 */ /* 0x004fe4000001ff00 */
[----:B------:R-:W-:Y:S02]  /*0b90*/  CS2R R12, SRZ ;  /* 0x00000000000c7805 */ /* 0x000fe4000001ff00 */
[----:B------:R-:W-:Y:S02]  /*0ba0*/  @P6 CS2R R98, SRZ ;  /* 0x0000000000626805 */ /* 0x000fe4000001ff00 */
[----:B------:R-:W-:-:S07]  /*0bb0*/  @P6 CS2R R96, SRZ ;  /* 0x0000000000606805 */ /* 0x000fce000001ff00 */
.L_x_24326:
[----:B------:R-:W-:Y:S05]  /*0bc0*/  BSYNC.RECONVERGENT B0 ;  /* 0x0000000000007941 */ /* 0x000fea0003800200 */
.L_x_24324:
[----:B------:R-:W0:Y:S02]  /*0bd0*/  LDCU UR5, c[0x0][0x384] ;  /* 0x00007080ff0577ac */ /* 0x000e240008000800 */
[----:B0-----:R-:W-:-:S06]  /*0be0*/  UISETP.GE.AND UP0, UPT, UR6, UR5, UPT ;  /* 0x000000050600728c */ /* 0x001fcc000bf06270 */
[----:B------:R-:W-:-:S13]  /*0bf0*/  PLOP3.LUT P0, PT, PT, PT, UP0, 0x80, 0x8 ;  /* 0x000000000008781c */ /* 0x000fda0003f0f008 */
[----:B------:R-:W-:Y:S05]  /*0c00*/  @P0 EXIT ;  /* 0x000000000000094d */ /* 0x000fea0003800000 */
[----:B------:R-:W-:Y:S01]  /*0c10*/  USHF.R.S32.HI UR5, URZ, 0x2, UR4 ;  /* 0x00000002ff057899 */ /* 0x000fe20008011404 */
[----:B------:R-:W-:Y:S01]  /*0c20*/  IADD3 R5, PT, PT, RZ, -R5, RZ ;  /* 0x80000005ff057210 */ /* 0x000fe20007ffe0ff */
[----:B------:R-:W0:Y:S02]  /*0c30*/  LDCU.U8 UR10, c[0x0][0x410] ;  /* 0x00008200ff0a77ac */ /* 0x000e240008000000 */
[----:B------:R-:W-:Y:S02]  /*0c40*/  ULOP3.LUT UR7, UR5, 0x7f, URZ, 0xc0, !UPT ;  /* 0x0000007f05077892 */ /* 0x000fe4000f8ec0ff */
[----:B------:R-:W-:Y:S01]  /*0c50*/  ULOP3.LUT UR5, UR5, 0xffffff80, URZ, 0xc0, !UPT ;  /* 0xffffff8005057892 */ /* 0x000fe2000f8ec0ff */
[----:B------:R-:W1:Y:S03]  /*0c60*/  LDCU.64 UR12, c[0x0][0x3e0] ;  /* 0x00007c00ff0c77ac */ /* 0x000e660008000a00 */
[----:B------:R-:W-:-:S02]  /*0c70*/  VIADDMNMX R5, R5, UR7, RZ, !PT ;  /* 0x0000000705057c46 */ /* 0x000fc4000f8001ff */
[----:B------:R-:W-:Y:S01]  /*0c80*/  MOV R7, UR7 ;  /* 0x0000000700077c02 */ /* 0x000fe20008000f00 */
[----:B------:R-:W2:Y:S01]  /*0c90*/  LDCU UR18, c[0x0][0x388] ;  /* 0x00007100ff1277ac */ /* 0x000ea20008000800 */
[----:B------:R-:W-:-:S03]  /*0ca0*/  VIMNMX R5, PT, PT, R5, 0x20, PT ;  /* 0x0000002005057848 */ /* 0x000fc60003fe0100 */
[----:B------:R-:W-:Y:S01]  /*0cb0*/  IMAD R6, R4, -0x20, R7 ;  /* 0xffffffe004067824 */ /* 0x000fe200078e0207 */
[----:B------:R-:W-:Y:S01]  /*0cc0*/  LEA R5, R5, UR5, 0x2 ;  /* 0x0000000505057c11 */ /* 0x000fe2000f8e10ff */
[----:B------:R-:W3:Y:S01]  /*0cd0*/  LDCU UR11, c[0x0][0x400] ;  /* 0x00008000ff0b77ac */ /* 0x000ee20008000800 */
[----:B0-----:R-:W-:Y:S02]  /*0ce0*/  ISETP.NE.AND P0, PT, RZ, UR10, PT ;  /* 0x0000000aff007c0c */ /* 0x001fe4000bf05270 */
[----:B------:R-:W-:Y:S01]  /*0cf0*/  I2FP.F32.U32 R5, R5 ;  /* 0x0000000500057245 */ /* 0x000fe20000201000 */
[----:B------:R-:W0:Y:S01]  /*0d00*/  LDCU.64 UR14, c[0x0][0x3a0] ;  /* 0x00007400ff0e77ac */ /* 0x000e220008000a00 */
[----:B------:R-:W-:Y:S02]  /*0d10*/  VIMNMX R6, PT, PT, RZ, R6, !PT ;  /* 0x00000006ff067248 */ /* 0x000fe40007fe0100 */
[----:B------:R-:W-:Y:S01]  /*0d20*/  P2R R7, PR, RZ, 0x1 ;  /* 0x00000001ff077803 */ /* 0x000fe20000000000 */
[----:B-1----:R-:W-:Y:S01]  /*0d30*/  UISETP.NE.U32.AND UP0, UPT, UR12, URZ, UPT ;  /* 0x000000ff0c00728c */ /* 0x002fe2000bf05070 */
[----:B------:R-:W1:Y:S01]  /*0d40*/  MUFU.RCP R5, R5 ;  /* 0x0000000500057308 */ /* 0x000e620000001000 */
[----:B------:R-:W-:Y:S01]  /*0d50*/  VIMNMX R6, PT, PT, R6, 0x20, PT ;  /* 0x0000002006067848 */ /* 0x000fe20003fe0100 */
[----:B------:R-:W4:Y:S03]  /*0d60*/  LDCU.64 UR16, c[0x0][0x380] ;  /* 0x00007000ff1077ac */ /* 0x000f260008000a00 */
[----:B------:R-:W-:Y:S01]  /*0d70*/  LEA R6, R6, UR5, 0x2 ;  /* 0x0000000506067c11 */ /* 0x000fe2000f8e10ff */
[----:B------:R-:W-:-:S02]  /*0d80*/  UISETP.NE.AND.EX UP0, UPT, UR13, URZ, UPT, UP0 ;  /* 0x000000ff0d00728c */ /* 0x000fc4000bf05300 */
[----:B--2---:R-:W-:-:S11]  /*0d90*/  UPLOP3.LUT UP1, UPT, UPT, UPT, UPT, 0x40, 0x4 ;  /* 0x000000000004789c */ /* 0x004fd60003f2e870 */
.L_x_24361:
[----:B--2---:R-:W2:Y:S01]  /*0da0*/  @UP0 LDCU.64 UR4, c[0x0][0x3e0] ;  /* 0x00007c00ff0407ac */ /* 0x004ea20008000a00 */
[----:B------:R-:W-:Y:S01]  /*0db0*/  PLOP3.LUT P0, PT, PT, PT, UP0, 0x80, 0x8 ;  /* 0x000000000008781c */ /* 0x000fe20003f0f008 */
[----:B--2---:R-:W-:-:S06]  /*0dc0*/  @UP0 UIMAD.WIDE UR4, UR6, 0x4, UR4 ;  /* 0x00000004060408a5 */ /* 0x004fcc000f8e0204 */
[----:B01-34-:R-:W-:Y:S02]  /*0dd0*/  MOV R140, UR4 ;  /* 0x00000004008c7c02 */ /* 0x01bfe40008000f00 */
[----:B------:R-:W-:-:S05]  /*0de0*/  MOV R141, UR5 ;  /* 0x00000005008d7c02 */ /* 0x000fca0008000f00 */
[----:B------:R2:W3:Y:S01]  /*0df0*/  @P0 LDG.E R140, desc[UR8][R140.64] ;  /* 0x000000088c8c0981 */ /* 0x0004e2000c1e1900 */
[----:B------:R-:W-:Y:S01]  /*0e00*/  UIMAD UR4, UR6, UR18, URZ ;  /* 0x00000012060472a4 */ /* 0x000fe2000f8e02ff */
[----:B------:R-:W-:Y:S01]  /*0e10*/  PLOP3.LUT P1, PT, PT, PT, UP0, 0x80, 0x8 ;  /* 0x000000000008781c */ /* 0x000fe20003f2f008 */
[----:B------:R-:W-:Y:S01]  /*0e20*/  BSSY.RECONVERGENT B0, `(.L_x_24327) ;  /* 0x000002a000007945 */ /* 0x000fe20003800200 */
[C---:B------:R-:W-:Y:S01]  /*0e30*/  ISETP.GE.U32.AND P0, PT, R3.reuse, 0x80, PT ;  /* 0x000000800300780c */ /* 0x040fe20003f06070 */
[----:B------:R-:W-:Y:S01]  /*0e40*/  USHF.R.S32.HI UR5, URZ, 0x1f, UR4 ;  /* 0x0000001fff057899 */ /* 0x000fe20008011404 */
[C---:B------:R-:W-:Y:S02]  /*0e50*/  ISETP.GE.U32.AND P5, PT, R3.reuse, 0x100, PT ;  /* 0x000001000300780c */ /* 0x040fe40003fa6070 */
[C---:B------:R-:W-:Y:S01]  /*0e60*/  ISETP.GE.U32.AND P4, PT, R3.reuse, 0x180, PT ;  /* 0x000001800300780c */ /* 0x040fe20003f86070 */
[----:B------:R-:W-:Y:S01]  /*0e70*/  ULEA.HI UR5, UR5, UR4, URZ, 0x2 ;  /* 0x0000000405057291 */ /* 0x000fe2000f8f10ff */
[----:B------:R-:W-:-:S02]  /*0e80*/  ISETP.GE.U32.AND P2, PT, R3, 0x280, PT ;  /* 0x000002800300780c */ /* 0x000fc40003f46070 */
[----:B------:R-:W-:Y:S01]  /*0e90*/  ISETP.GE.U32.AND P3, PT, R3, 0x200, PT ;  /* 0x000002000300780c */ /* 0x000fe20003f66070 */
[----:B------:R-:W-:Y:S01]  /*0ea0*/  UMOV UR4, 0x3f800000 ;  /* 0x3f80000000047882 */ /* 0x000fe20000000000 */
[----:B--2---:R-:W-:Y:S02]  /*0eb0*/  P2R R141, PR, RZ, 0x20 ;  /* 0x00000020ff8d7803 */ /* 0x004fe40000000000 */
[----:B------:R-:W-:Y:S02]  /*0ec0*/  MOV R143, UR5 ;  /* 0x00000005008f7c02 */ /* 0x000fe40008000f00 */
[----:B------:R-:W-:Y:S02]  /*0ed0*/  P2R R141, PR, RZ, 0x10 ;  /* 0x00000010ff8d7803 */ /* 0x000fe40000000000 */
[----:B------:R-:W-:Y:S02]  /*0ee0*/  LEA.HI.SX32 R144, R143, R2, 0x1e ;  /* 0x000000028f907211 */ /* 0x000fe400078ff2ff */
[----:B------:R-:W-:-:S02]  /*0ef0*/  P2R R141, PR, RZ, 0x8 ;  /* 0x00000008ff8d7803 */ /* 0x000fc40000000000 */
[----:B---3--:R-:W-:Y:S02]  /*0f00*/  @P1 R2UR UR4, R140 ;  /* 0x000000008c0412ca */ /* 0x008fe400000e0000 */
[----:B------:R-:W-:Y:S02]  /*0f10*/  P2R R140, PR, RZ, 0x4 ;  /* 0x00000004ff8c7803 */ /* 0x000fe40000000000 */
[----:B------:R-:W-:Y:S01]  /*0f20*/  MOV R140, R144 ;  /* 0x00000090008c7202 */ /* 0x000fe20000000f00 */
[----:B------:R-:W-:Y:S10]  /*0f30*/  @!P0 BRA `(.L_x_24328) ;  /* 0x0000000000608947 */ /* 0x000ff40003800000 */
[----:B0-----:R-:W-:Y:S01]  /*0f40*/  ISETP.NE.U32.AND P1, PT, RZ, UR14, PT ;  /* 0x0000000eff007c0c */ /* 0x001fe2000bf25070 */
[----:B------:R-:W0:Y:S03]  /*0f50*/  LDC.64 R140, c[0x0][0x390] ;  /* 0x0000e400ff8c7b82 */ /* 0x000e260000000a00 */
[----:B------:R-:W-:-:S05]  /*0f60*/  ISETP.NE.AND.EX P1, PT, RZ, UR15, PT, P1 ;  /* 0x0000000fff007c0c */ /* 0x000fca000bf25310 */
[----:B------:R-:W2:Y:S08]  /*0f70*/  LDC.64 R146, c[0x0][0x3a8] ;  /* 0x0000ea00ff927b82 */ /* 0x000eb00000000a00 */
[----:B------:R-:W3:Y:S01]  /*0f80*/  @P1 LDC.64 R142, c[0x0][0x3a0] ;  /* 0x0000e800ff8e1b82 */ /* 0x000ee20000000a00 */
[----:B0-----:R-:W-:-:S05]  /*0f90*/  IMAD.WIDE.U32 R140, R144, 0x10, R140 ;  /* 0x00000010908c7825 */ /* 0x001fca00078e008c */
[----:B------:R-:W4:Y:S01]  /*0fa0*/  LDG.E.128 R108, desc[UR8][R140.64] ;  /* 0x000000088c6c7981 */ /* 0x000f22000c1e1d00 */
[----:B---3--:R-:W-:-:S05]  /*0fb0*/  @P1 IMAD.WIDE.U32 R142, R144, 0x10, R142 ;  /* 0x00000010908e1825 */ /* 0x008fca00078e008e */
[----:B------:R2:W3:Y:S02]  /*0fc0*/  @P1 LDG.E.128 R104, desc[UR8][R142.64] ;  /* 0x000000088e681981 */ /* 0x0004e4000c1e1d00 */
[C---:B--2---:R-:W-:Y:S01]  /*0fd0*/  IMAD.WIDE.U32 R142, R144.reuse, 0x10, R146 ;  /* 0x00000010908e7825 */ /* 0x044fe200078e0092 */
[----:B------:R-:W-:-:S03]  /*0fe0*/  IADD3 R140, PT, PT, R144, 0x80, RZ ;  /* 0x00000080908c7810 */ /* 0x000fc60007ffe0ff */
[----:B----4-:R-:W-:Y:S01]  /*0ff0*/  FMUL.FTZ R145, R108, UR4 ;  /* 0x000000046c917c20 */ /* 0x010fe20008410000 */
[----:B------:R-:W-:Y:S01]  /*1000*/  FMUL.FTZ R148, R109, UR4 ;  /* 0x000000046d947c20 */ /* 0x000fe20008410000 */
[----:B------:R-:W-:Y:S01]  /*1010*/  FMUL.FTZ R149, R110, UR4 ;  /* 0x000000046e957c20 */ /* 0x000fe20008410000 */
[----:B------:R-:W-:Y:S01]  /*1020*/  FMUL.FTZ R150, R111, UR4 ;  /* 0x000000046f967c20 */ /* 0x000fe20008410000 */
[----:B---3-5:R-:W-:Y:S01]  /*1030*/  @P1 FFMA.FTZ R108, R145, R16, R104 ;  /* 0x00000010916c1223 */ /* 0x028fe20000010068 */
[----:B------:R-:W-:Y:S01]  /*1040*/  @P1 FFMA.FTZ R109, R148, R17, R105 ;  /* 0x00000011946d1223 */ /* 0x000fe20000010069 */
[----:B------:R-:W-:Y:S01]  /*1050*/  @P1 FFMA.FTZ R110, R149, R18, R106 ;  /* 0x00000012956e1223 */ /* 0x000fe2000001006a */
[----:B------:R-:W-:Y:S01]  /*1060*/  @P1 FFMA.FTZ R111, R150, R19, R107 ;  /* 0x00000013966f1223 */ /* 0x000fe2000001006b */
[----:B------:R-:W-:Y:S01]  /*1070*/  @!P1 FMUL.FTZ R108, R145, R16 ;  /* 0x00000010916c9220 */ /* 0x000fe20000410000 */
[----:B------:R-:W-:Y:S01]  /*1080*/  @!P1 FMUL.FTZ R109, R148, R17 ;  /* 0x00000011946d9220 */ /* 0x000fe20000410000 */
[----:B------:R-:W-:Y:S01]  /*1090*/  @!P1 FMUL.FTZ R110, R149, R18 ;  /* 0x00000012956e9220 */ /* 0x000fe20000410000 */
[----:B------:R-:W-:-:S05]  /*10a0*/  @!P1 FMUL.FTZ R111, R150, R19 ;  /* 0x00000013966f9220 */ /* 0x000fca0000410000 */
[----:B------:R2:W-:Y:S02]  /*10b0*/  STG.E.128 desc[UR8][R142.64], R108 ;  /* 0x0000006c8e007986 */ /* 0x0005e4000c101d08 */
.L_x_24328:
[----:B0---4-:R-:W-:Y:S05]  /*10c0*/  BSYNC.RECONVERGENT B0 ;  /* 0x0000000000007941 */ /* 0x011fea0003800200 */
.L_x_24327:
[----:B------:R-:W-:Y:S04]  /*10d0*/  BSSY.RECONVERGENT B0, `(.L_x_24329) ;  /* 0x000001a000007945 */ /* 0x000fe80003800200 */
[----:B------:R-:W-:Y:S05]  /*10e0*/  @!P5 BRA `(.L_x_24330) ;  /* 0x000000000060d947 */ /* 0x000fea0003800000 */
[----:B------:R-:W-:Y:S01]  /*10f0*/  ISETP.NE.U32.AND P1, PT, RZ, UR14, PT ;  /* 0x0000000eff007c0c */ /* 0x000fe2000bf25070 */
[----:B--2---:R-:W0:Y:S03]  /*1100*/  LDC.64 R142, c[0x0][0x390] ;  /* 0x0000e400ff8e7b82 */ /* 0x004e260000000a00 */
[----:B------:R-:W-:-:S05]  /*1110*/  ISETP.NE.AND.EX P1, PT, RZ, UR15, PT, P1 ;  /* 0x0000000fff007c0c */ /* 0x000fca000bf25310 */
[----:B------:R-:W2:Y:S08]  /*1120*/  LDC.64 R148, c[0x0][0x3a8] ;  /* 0x0000ea00ff947b82 */ /* 0x000eb00000000a00 */
[----:B------:R-:W3:Y:S01]  /*1130*/  @P1 LDC.64 R146, c[0x0][0x3a0] ;  /* 0x0000e800ff921b82 */ /* 0x000ee20000000a00 */
[----:B0-----:R-:W-:-:S05]  /*1140*/  IMAD.WIDE.U32 R142, R140, 0x10, R142 ;  /* 0x000000108c8e7825 */ /* 0x001fca00078e008e */
[----:B------:R2:W4:Y:S01]  /*1150*/  LDG.E.128 R112, desc[UR8][R142.64] ;  /* 0x000000088e707981 */ /* 0x000522000c1e1d00 */
[----:B---3--:R-:W-:-:S05]  /*1160*/  @P1 IMAD.WIDE.U32 R146, R140, 0x10, R146 ;  /* 0x000000108c921825 */ /* 0x008fca00078e0092 */
[----:B------:R-:W3:Y:S01]  /*1170*/  @P1 LDG.E.128 R104, desc[UR8][R146.64] ;  /* 0x0000000892681981 */ /* 0x000ee2000c1e1d00 */
        /* <DEDUP_REMOVED lines=15> */
.L_x_24330:
[----:B------:R-:W-:Y:S05]  /*1270*/  BSYNC.RECONVERGENT B0 ;  /* 0x0000000000007941 */ /* 0x000fea0003800200 */
.L_x_24329:
[----:B------:R-:W-:Y:S04]  /*1280*/  BSSY.RECONVERGENT B0, `(.L_x_24331) ;  /* 0x000001a000007945 */ /* 0x000fe80003800200 */
[----:B------:R-:W-:Y:S05]  /*1290*/  @!P4 BRA `(.L_x_24332) ;  /* 0x000000000060c947 */ /* 0x000fea0003800000 */
[----:B------:R-:W-:Y:S01]  /*12a0*/  ISETP.NE.U32.AND P1, PT, RZ, UR14, PT ;  /* 0x0000000eff007c0c */ /* 0x000fe2000bf25070 */
[----:B------:R-:W0:Y:S03]  /*12b0*/  LDC.64 R116, c[0x0][0x390] ;  /* 0x0000e400ff747b82 */ /* 0x000e260000000a00 */
[----:B------:R-:W-:-:S05]  /*12c0*/  ISETP.NE.AND.EX P1, PT, RZ, UR15, PT, P1 ;  /* 0x0000000fff007c0c */ /* 0x000fca000bf25310 */
[----:B------:R-:W3:Y:S08]  /*12d0*/  LDC.64 R148, c[0x0][0x3a8] ;  /* 0x0000ea00ff947b82 */ /* 0x000ef00000000a00 */
[----:B------:R-:W4:Y:S01]  /*12e0*/  @P1 LDC.64 R118, c[0x0][0x3a0] ;  /* 0x0000e800ff761b82 */ /* 0x000f220000000a00 */
[----:B0-2---:R-:W-:-:S04]  /*12f0*/  IMAD.WIDE.U32 R142, R140, 0x10, R116 ;  /* 0x000000108c8e7825 */ /* 0x005fc800078e0074 */
[C---:B----4-:R-:W-:Y:S02]  /*1300*/  @P1 IMAD.WIDE.U32 R146, R140.reuse, 0x10, R118 ;  /* 0x000000108c921825 */ /* 0x050fe400078e0076 */
[----:B------:R-:W2:Y:S04]  /*1310*/  LDG.E.128 R116, desc[UR8][R142.64] ;  /* 0x000000088e747981 */ /* 0x000ea8000c1e1d00 */
[----:B------:R-:W4:Y:S01]  /*1320*/  @P1 LDG.E.128 R104, desc[UR8][R146.64] ;  /* 0x0000000892681981 */ /* 0x000f22000c1e1d00 */
[C---:B---3--:R-:W-:Y:S01]  /*1330*/  IMAD.WIDE.U32 R148, R140.reuse, 0x10, R148 ;  /* 0x000000108c947825 */ /* 0x048fe200078e0094 */
[----:B------:R-:W-:-:S03]  /*1340*/  IADD3 R140, PT, PT, R140, 0x80, RZ ;  /* 0x000000808c8c7810 */ /* 0x000fc60007ffe0ff */
[----:B--2---:R-:W-:Y:S01]  /*1350*/  FMUL.FTZ R141, R116, UR4 ;  /* 0x00000004748d7c20 */ /* 0x004fe20008410000 */
[----:B------:R-:W-:Y:S01]  /*1360*/  FMUL.FTZ R150, R117, UR4 ;  /* 0x0000000475967c20 */ /* 0x000fe20008410000 */
[----:B------:R-:W-:Y:S01]  /*1370*/  FMUL.FTZ R145, R118, UR4 ;  /* 0x0000000476917c20 */ /* 0x000fe20008410000 */
[----:B------:R-:W-:Y:S01]  /*1380*/  FMUL.FTZ R152, R119, UR4 ;  /* 0x0000000477987c20 */ /* 0x000fe20008410000 */
[----:B----45:R-:W-:Y:S01]  /*1390*/  @P1 FFMA.FTZ R116, R141, R40, R104 ;  /* 0x000000288d741223 */ /* 0x030fe20000010068 */
        /* <DEDUP_REMOVED lines=8> */
.L_x_24332:
[----:B------:R-:W-:Y:S05]  /*1420*/  BSYNC.RECONVERGENT B0 ;  /* 0x0000000000007941 */ /* 0x000fea0003800200 */
.L_x_24331:
[----:B------:R-:W-:Y:S04]  /*1430*/  BSSY.RECONVERGENT B0, `(.L_x_24333) ;  /* 0x000001a000007945 */ /* 0x000fe80003800200 */
[----:B------:R-:W-:Y:S05]  /*1440*/  @!P3 BRA `(.L_x_24334) ;  /* 0x000000000060b947 */ /* 0x000fea0003800000 */
[----:B------:R-:W-:Y:S01]  /*1450*/  ISETP.NE.U32.AND P1, PT, RZ, UR14, PT ;  /* 0x0000000eff007c0c */ /* 0x000fe2000bf25070 */
[----:B------:R-:W0:Y:S03]  /*1460*/  LDC.64 R120, c[0x0][0x390] ;  /* 0x0000e400ff787b82 */ /* 0x000e260000000a00 */
[----:B------:R-:W-:-:S05]  /*1470*/  ISETP.NE.AND.EX P1, PT, RZ, UR15, PT, P1 ;  /* 0x0000000fff007c0c */ /* 0x000fca000bf25310 */
[----:B---3--:R-:W3:Y:S08]  /*1480*/  LDC.64 R148, c[0x0][0x3a8] ;  /* 0x0000ea00ff947b82 */ /* 0x008ef00000000a00 */
        /* <DEDUP_REMOVED lines=20> */
.L_x_24334:
[----:B------:R-:W-:Y:S05]  /*15d0*/  BSYNC.RECONVERGENT B0 ;  /* 0x0000000000007941 */ /* 0x000fea0003800200 */
.L_x_24333:
[----:B------:R-:W-:Y:S04]  /*15e0*/  BSSY.RECONVERGENT B0, `(.L_x_24335) ;  /* 0x000001a000007945 */ /* 0x000fe80003800200 */
[----:B------:R-:W-:Y:S05]  /*15f0*/  @!P2 BRA `(.L_x_24336) ;  /* 0x000000000060a947 */ /* 0x000fea0003800000 */
[----:B------:R-:W-:Y:S01]  /*1600*/  ISETP.NE.U32.AND P1, PT, RZ, UR14, PT ;  /* 0x0000000eff007c0c */ /* 0x000fe2000bf25070 */
[----:B------:R-:W0:Y:S03]  /*1610*/  LDC.64 R124, c[0x0][0x390] ;  /* 0x0000e400ff7c7b82 */ /* 0x000e260000000a00 */
[----:B------:R-:W-:-:S05]  /*1620*/  ISETP.NE.AND.EX P1, PT, RZ, UR15, PT, P1 ;  /* 0x0000000fff007c0c */ /* 0x000fca000bf25310 */
[----:B---34-:R-:W3:Y:S08]  /*1630*/  LDC.64 R148, c[0x0][0x3a8] ;  /* 0x0000ea00ff947b82 */ /* 0x018ef00000000a00 */
        /* <DEDUP_REMOVED lines=20> */
.L_x_24336:
[----:B------:R-:W-:Y:S05]  /*1780*/  BSYNC.RECONVERGENT B0 ;  /* 0x0000000000007941 */ /* 0x000fea0003800200 */
.L_x_24335:
[----:B------:R-:W-:Y:S01]  /*1790*/  ISETP.GE.U32.AND P1, PT, R3, 0x300, PT ;  /* 0x000003000300780c */ /* 0x000fe20003f26070 */
[----:B------:R-:W-:-:S12]  /*17a0*/  BSSY.RECONVERGENT B0, `(.L_x_24337) ;  /* 0x000001a000007945 */ /* 0x000fd80003800200 */
[----:B------:R-:W-:Y:S05]  /*17b0*/  @!P1 BRA `(.L_x_24338) ;  /* 0x0000000000609947 */ /* 0x000fea0003800000 */
[----:B------:R-:W-:Y:S01]  /*17c0*/  ISETP.NE.U32.AND P2, PT, RZ, UR14, PT ;  /* 0x0000000eff007c0c */ /* 0x000fe2000bf45070 */
[----:B------:R-:W0:Y:S03]  /*17d0*/  LDC.64 R128, c[0x0][0x390] ;  /* 0x0000e400ff807b82 */ /* 0x000e260000000a00 */
[----:B------:R-:W-:-:S13]  /*17e0*/  ISETP.NE.AND.EX P2, PT, RZ, UR15, PT, P2 ;  /* 0x0000000fff007c0c */ /* 0x000fda000bf45320 */
[----:B------:R-:W1:Y:S01]  /*17f0*/  @P2 LDC.64 R130, c[0x0][0x3a0] ;  /* 0x0000e800ff822b82 */ /* 0x000e620000000a00 */
[----:B0-2---:R-:W-:-:S04]  /*1800*/  IMAD.WIDE.U32 R142, R140, 0x10, R128 ;  /* 0x000000108c8e7825 */ /* 0x005fc800078e0080 */
[C---:B-1----:R-:W-:Y:S02]  /*1810*/  @P2 IMAD.WIDE.U32 R146, R140.reuse, 0x10, R130 ;  /* 0x000000108c922825 */ /* 0x042fe400078e0082 */
[----:B------:R0:W2:Y:S04]  /*1820*/  LDG.E.128 R128, desc[UR8][R142.64] ;  /* 0x000000088e807981 */ /* 0x0000a8000c1e1d00 */
[----:B------:R-:W3:Y:S01]  /*1830*/  @P2 LDG.E.128 R104, desc[UR8][R146.64] ;  /* 0x0000000892682981 */ /* 0x000ee2000c1e1d00 */
[----:B0-----:R-:W0:Y:S02]  /*1840*/  LDC.64 R142, c[0x0][0x3a8] ;  /* 0x0000ea00ff8e7b82 */ /* 0x001e240000000a00 */
[C---:B0-----:R-:W-:Y:S01]  /*1850*/  IMAD.WIDE.U32 R142, R140.reuse, 0x10, R142 ;  /* 0x000000108c8e7825 */ /* 0x041fe200078e008e */
[----:B------:R-:W-:-:S03]  /*1860*/  IADD3 R140, PT, PT, R140, 0x80, RZ ;  /* 0x000000808c8c7810 */ /* 0x000fc60007ffe0ff */
[----:B--2---:R-:W-:Y:S01]  /*1870*/  FMUL.FTZ R141, R128, UR4 ;  /* 0x00000004808d7c20 */ /* 0x004fe20008410000 */
[----:B---34-:R-:W-:Y:S01]  /*1880*/  FMUL.FTZ R148, R129, UR4 ;  /* 0x0000000481947c20 */ /* 0x018fe20008410000 */
[----:B------:R-:W-:Y:S01]  /*1890*/  FMUL.FTZ R145, R130, UR4 ;  /* 0x0000000482917c20 */ /* 0x000fe20008410000 */
[----:B------:R-:W-:Y:S01]  /*18a0*/  FMUL.FTZ R150, R131, UR4 ;  /* 0x0000000483967c20 */ /* 0x000fe20008410000 */
[----:B-----5:R-:W-:Y:S01]  /*18b0*/  @P2 FFMA.FTZ R128, R141, R76, R104 ;  /* 0x0000004c8d802223 */ /* 0x020fe20000010068 */
        /* <DEDUP_REMOVED lines=8> */
.L_x_24338:
[----:B------:R-:W-:Y:S05]  /*1940*/  BSYNC.RECONVERGENT B0 ;  /* 0x0000000000007941 */ /* 0x000fea0003800200 */
.L_x_24337:
        /* <DEDUP_REMOVED lines=27> */
.L_x_24340:
[----:B------:R-:W-:Y:S05]  /*1b00*/  BSYNC.RECONVERGENT B0 ;  /* 0x0000000000007941 */ /* 0x000fea0003800200 */
.L_x_24339:
[----:B------:R-:W-:Y:S01]  /*1b10*/  ISETP.GE.U32.AND P3, PT, R3, 0x400, PT ;  /* 0x000004000300780c */ /* 0x000fe20003f66070 */
[----:B------:R-:W-:-:S12]  /*1b20*/  BSSY.RECONVERGENT B0, `(.L_x_24341) ;  /* 0x0000019000007945 */ /* 0x000fd80003800200 */
[----:B------:R-:W-:Y:S05]  /*1b30*/  @!P3 BRA `(.L_x_24342) ;  /* 0x00000000005cb947 */ /* 0x000fea0003800000 */
[----:B------:R-:W-:Y:S01]  /*1b40*/  ISETP.NE.U32.AND P4, PT, RZ, UR14, PT ;  /* 0x0000000eff007c0c */ /* 0x000fe2000bf85070 */
[----:B0-2---:R-:W0:Y:S03]  /*1b50*/  LDC.64 R142, c[0x0][0x390] ;  /* 0x0000e400ff8e7b82 */ /* 0x005e260000000a00 */
[----:B------:R-:W-:-:S13]  /*1b60*/  ISETP.NE.AND.EX P4, PT, RZ, UR15, PT, P4 ;  /* 0x0000000fff007c0c */ /* 0x000fda000bf85340 */
[----:B------:R-:W2:Y:S01]  /*1b70*/  @P4 LDC.64 R146, c[0x0][0x3a0] ;  /* 0x0000e800ff924b82 */ /* 0x000ea20000000a00 */
[----:B0-----:R-:W-:-:S05]  /*1b80*/  IMAD.WIDE.U32 R142, R140, 0x10, R142 ;  /* 0x000000108c8e7825 */ /* 0x001fca00078e008e */
[----:B------:R0:W3:Y:S02]  /*1b90*/  LDG.E.128 R136, desc[UR8][R142.64] ;  /* 0x000000088e887981 */ /* 0x0000e4000c1e1d00 */
[----:B0-----:R-:W0:Y:S01]  /*1ba0*/  LDC.64 R142, c[0x0][0x3a8] ;  /* 0x0000ea00ff8e7b82 */ /* 0x001e220000000a00 */
[----:B--2---:R-:W-:-:S05]  /*1bb0*/  @P4 IMAD.WIDE.U32 R146, R140, 0x10, R146 ;  /* 0x000000108c924825 */ /* 0x004fca00078e0092 */
[----:B------:R-:W2:Y:S01]  /*1bc0*/  @P4 LDG.E.128 R104, desc[UR8][R146.64] ;  /* 0x0000000892684981 */ /* 0x000ea2000c1e1d00 */
[----:B---3--:R-:W-:Y:S01]  /*1bd0*/  FMUL.FTZ R141, R136, UR4 ;  /* 0x00000004888d7c20 */ /* 0x008fe20008410000 */
[----:B----4-:R-:W-:Y:S01]  /*1be0*/  FMUL.FTZ R148, R137, UR4 ;  /* 0x0000000489947c20 */ /* 0x010fe20008410000 */
[----:B------:R-:W-:Y:S01]  /*1bf0*/  FMUL.FTZ R145, R138, UR4 ;  /* 0x000000048a917c20 */ /* 0x000fe20008410000 */
[----:B------:R-:W-:Y:S01]  /*1c00*/  FMUL.FTZ R150, R139, UR4 ;  /* 0x000000048b967c20 */ /* 0x000fe20008410000 */
[----:B--2--5:R-:W-:Y:S01]  /*1c10*/  @P4 FFMA.FTZ R136, R141, R100, R104 ;  /* 0x000000648d884223 */ /* 0x024fe20000010068 */
[----:B------:R-:W-:Y:S01]  /*1c20*/  @P4 FFMA.FTZ R137, R148, R101, R105 ;  /* 0x0000006594894223 */ /* 0x000fe20000010069 */
[----:B------:R-:W-:Y:S01]  /*1c30*/  @P4 FFMA.FTZ R138, R145, R102, R106 ;  /* 0x00000066918a4223 */ /* 0x000fe2000001006a */
[----:B------:R-:W-:Y:S01]  /*1c40*/  @P4 FFMA.FTZ R139, R150, R103, R107 ;  /* 0x00000067968b4223 */ /* 0x000fe2000001006b */
[----:B------:R-:W-:Y:S01]  /*1c50*/  @!P4 FMUL.FTZ R136, R141, R100 ;  /* 0x000000648d88c220 */ /* 0x000fe20000410000 */
[----:B------:R-:W-:Y:S01]  /*1c60*/  @!P4 FMUL.FTZ R137, R148, R101 ;  /* 0x000000659489c220 */ /* 0x000fe20000410000 */
[----:B------:R-:W-:Y:S01]  /*1c70*/  @!P4 FMUL.FTZ R138, R145, R102 ;  /* 0x00000066918ac220 */ /* 0x000fe20000410000 */
[----:B------:R-:W-:Y:S01]  /*1c80*/  @!P4 FMUL.FTZ R139, R150, R103 ;  /* 0x00000067968bc220 */ /* 0x000fe20000410000 */
[----:B0-----:R-:W-:-:S05]  /*1c90*/  IMAD.WIDE.U32 R140, R140, 0x10, R142 ;  /* 0x000000108c8c7825 */ /* 0x001fca00078e008e */
[----:B------:R0:W-:Y:S02]  /*1ca0*/  STG.E.128 desc[UR8][R140.64], R136 ;  /* 0x000000888c007986 */ /* 0x0001e4000c101d08 */
.L_x_24342:
[----:B------:R-:W-:Y:S05]  /*1cb0*/  BSYNC.RECONVERGENT B0 ;  /* 0x0000000000007941 */ /* 0x000fea0003800200 */
.L_x_24341:
[----:B0-----:R-:W-:Y:S01]  /*1cc0*/  FADD.FTZ R140, RZ, R108 ;  /* 0x0000006cff8c7221 */ /* 0x001fe20000010000 */
[C---:B------:R-:W-:Y:S01]  /*1cd0*/  ISETP.GT.U32.AND P4, PT, R3.reuse, 0xff, PT ;  /* 0x000000ff0300780c */ /* 0x040fe20003f84070 */
[----:B------:R-:W-:Y:S01]  /*1ce0*/  BSSY.RECONVERGENT B0, `(.L_x_24343) ;  /* 0x000008c000007945 */ /* 0x000fe20003800200 */
[----:B------:R-:W-:Y:S01]  /*1cf0*/  ISETP.GT.U32.AND P5, PT, R3, 0x17f, PT ;  /* 0x0000017f0300780c */ /* 0x000fe20003fa4070 */
[----:B------:R-:W-:Y:S01]  /*1d00*/  FADD.FTZ R141, R109, R140 ;  /* 0x0000008c6d8d7221 */ /* 0x000fe20000010000 */
[C---:B------:R-:W-:Y:S02]  /*1d10*/  ISETP.GT.U32.AND P6, PT, R3.reuse, 0x1ff, PT ;  /* 0x000001ff0300780c */ /* 0x040fe40003fc4070 */
[----:B--2---:R-:W-:Y:S01]  /*1d20*/  P2R R142, PR, RZ, 0x2 ;  /* 0x00000002ff8e7803 */ /* 0x004fe20000000000 */
[----:B------:R-:W-:Y:S01]  /*1d30*/  FADD.FTZ R140, R110, R141 ;  /* 0x0000008d6e8c7221 */ /* 0x000fe20000010000 */
[----:B------:R-:W-:-:S03]  /*1d40*/  ISETP.GT.U32.AND P1, PT, R3, 0x27f, PT ;  /* 0x0000027f0300780c */ /* 0x000fc60003f24070 */
        /* <DEDUP_REMOVED lines=44> */
[----:B-1----:R-:W-:-:S04]  /*2010*/  FMUL.FTZ R142, R5, R140 ;  /* 0x0000008c058e7220 */ /* 0x002fc80000410000 */
[--C-:B------:R-:W-:Y:S01]  /*2020*/  FADD.FTZ R140, R108, -R142.reuse ;  /* 0x8000008e6c8c7221 */ /* 0x100fe20000010000 */
[--C-:B------:R-:W-:Y:S01]  /*2030*/  FADD.FTZ R141, R109, -R142.reuse ;  /* 0x8000008e6d8d7221 */ /* 0x100fe20000010000 */
[--C-:B------:R-:W-:Y:S01]  /*2040*/  FADD.FTZ R143, R110, -R142.reuse ;  /* 0x8000008e6e8f7221 */ /* 0x100fe20000010000 */
[--C-:B------:R-:W-:Y:S01]  /*2050*/  FADD.FTZ R146, R113, -R142.reuse ;  /* 0x8000008e71927221 */ /* 0x100fe20000010000 */
[----:B------:R-:W-:Y:S01]  /*2060*/  FFMA.FTZ R140, R140, R140, RZ ;  /* 0x0000008c8c8c7223 */ /* 0x000fe200000100ff */
[----:B---34-:R-:W-:-:S03]  /*2070*/  FADD.FTZ R148, R114, -R142 ;  /* 0x8000008e72947221 */ /* 0x018fc60000010000 */
        /* <DEDUP_REMOVED lines=82> */
.L_x_24344:
[----:B------:R-:W-:Y:S05]  /*25a0*/  BSYNC.RECONVERGENT B0 ;  /* 0x0000000000007941 */ /* 0x000fea0003800200 */
.L_x_24343:
[----:B------:R-:W-:Y:S01]  /*25b0*/  BAR.SYNC.DEFER_BLOCKING 0x0 ;  /* 0x0000000000007b1d */ /* 0x000fe20000010000 */
[----:B------:R-:W-:Y:S01]  /*25c0*/  ISETP.GT.U32.AND P4, PT, R4, 0x3, PT ;  /* 0x000000030400780c */ /* 0x000fe20003f84070 */
[----:B0-----:R-:W-:Y:S01]  /*25d0*/  HFMA2 R143, -RZ, RZ, 0, 0 ;  /* 0x00000000ff8f7431 */ /* 0x001fe200000001ff */
[----:B------:R-:W-:Y:S02]  /*25e0*/  PLOP3.LUT P5, PT, PT, PT, UP1, 0x80, 0x8 ;  /* 0x000000000008781c */ /* 0x000fe40003faf018 */
[----:B------:R-:W-:Y:S01]  /*25f0*/  PLOP3.LUT P6, PT, PT, PT, PT, 0x8, 0x80 ;  /* 0x000000000080781c */ /* 0x000fe20003fce170 */
[----:B------:R-:W-:Y:S08]  /*2600*/  BSSY.RECONVERGENT B0, `(.L_x_24345) ;  /* 0x000004f000007945 */ /* 0x000ff00003800200 */
[----:B------:R-:W0:Y:S01]  /*2610*/  @!P4 S2R R141, SR_CgaCtaId ;  /* 0x00000000008dc919 */ /* 0x000e220000008800 */
[----:B------:R-:W-:-:S02]  /*2620*/  @!P4 PLOP3.LUT P6, PT, P5, PT, PT, 0x80, 0x8 ;  /* 0x000000000008c81c */ /* 0x000fc40002fcf070 */
[----:B------:R-:W-:Y:S02]  /*2630*/  @!P4 MOV R140, 0x400 ;  /* 0x00000400008cc802 */ /* 0x000fe40000000f00 */
[----:B------:R-:W-:Y:S02]  /*2640*/  @!P4 MOV R143, R6 ;  /* 0x00000006008fc202 */ /* 0x000fe40000000f00 */
[----:B------:R-:W-:Y:S02]  /*2650*/  ISETP.NE.AND P5, PT, R7, RZ, PT ;  /* 0x000000ff0700720c */ /* 0x000fe40003fa5270 */
[----:B------:R-:W-:Y:S01]  /*2660*/  I2FP.F32.S32 R151, R143 ;  /* 0x0000008f00977245 */ /* 0x000fe20000201400 */
[----:B------:R-:W1:Y:S01]  /*2670*/  SHFL.DOWN PT, R146, R143, 0x2, 0x1f ;  /* 0x08401f008f927f89 */ /* 0x000e6200000e0000 */
[----:B0-----:R-:W-:Y:S02]  /*2680*/  @!P4 LEA R145, R141, R140, 0x18 ;  /* 0x0000008c8d91c211 */ /* 0x001fe400078ec0ff */
[----:B------:R-:W-:-:S02]  /*2690*/  CS2R R140, SRZ ;  /* 0x00000000008c7805 */ /* 0x000fc4000001ff00 */
[----:B-1----:R-:W-:Y:S02]  /*26a0*/  IADD3 R148, PT, PT, R146, R143, RZ ;  /* 0x0000008f92947210 */ /* 0x002fe40007ffe0ff */
[----:B------:R-:W-:Y:S02]  /*26b0*/  @P6 IADD3 R145, PT, PT, R145, 0x20, RZ ;  /* 0x0000002091916810 */ /* 0x000fe40007ffe0ff */
[----:B------:R-:W-:Y:S01]  /*26c0*/  I2FP.F32.S32 R142, R148 ;  /* 0x00000094008e7245 */ /* 0x000fe20000201400 */
[----:B------:R-:W0:Y:S01]  /*26d0*/  SHFL.DOWN PT, R153, R148, 0x1, 0x1f ;  /* 0x08201f0094997f89 */ /* 0x000e2200000e0000 */
[----:B------:R-:W-:Y:S02]  /*26e0*/  @!P4 LEA R145, R4, R145, 0x3 ;  /* 0x000000910491c211 */ /* 0x000fe400078e18ff */
[----:B------:R-:W1:Y:S01]  /*26f0*/  MUFU.RCP R149, R142 ;  /* 0x0000008e00957308 */ /* 0x000e620000001000 */
[----:B------:R-:W-:Y:S02]  /*2700*/  I2FP.F32.S32 R150, R146 ;  /* 0x0000009200967245 */ /* 0x000fe40000201400 */
[----:B------:R0:W2:Y:S01]  /*2710*/  @!P4 LDS.64 R140, [R145] ;  /* 0x00000000918cc984 */ /* 0x0000a20000000a00 */
[----:B------:R-:W-:-:S02]  /*2720*/  ISETP.NE.AND P4, PT, R0, RZ, PT ;  /* 0x000000ff0000720c */ /* 0x000fc40003f85270 */
[-C--:B0-----:R-:W-:Y:S02]  /*2730*/  IADD3 R145, PT, PT, R148, R153.reuse, RZ ;  /* 0x0000009994917210 */ /* 0x081fe40007ffe0ff */
[----:B------:R-:W-:Y:S02]  /*2740*/  I2FP.F32.S32 R153, R153 ;  /* 0x0000009900997245 */ /* 0x000fe40000201400 */
[----:B------:R-:W-:-:S06]  /*2750*/  I2FP.F32.S32 R145, R145 ;  /* 0x0000009100917245 */ /* 0x000fcc0000201400 */
[----:B------:R-:W0:Y:S01]  /*2760*/  MUFU.RCP R145, R145 ;  /* 0x0000009100917308 */ /* 0x000e220000001000 */
[----:B--2---:R-:W2:Y:S04]  /*2770*/  SHFL.DOWN PT, R147, R140, 0x2, 0x1f ;  /* 0x08401f008c937f89 */ /* 0x004ea800000e0000 */
[----:B------:R-:W3:Y:S01]  /*2780*/  SHFL.DOWN PT, R146, R141, 0x2, 0x1f ;  /* 0x08401f008d927f89 */ /* 0x000ee200000e0000 */
[----:B--2---:R-:W-:-:S04]  /*2790*/  FMUL.FTZ R152, R147, R150 ;  /* 0x0000009693987220 */ /* 0x004fc80000410000 */
[----:B------:R-:W-:Y:S01]  /*27a0*/  FFMA.FTZ R152, R151, R140, R152 ;  /* 0x0000008c97987223 */ /* 0x000fe20000010098 */
[----:B------:R-:W-:Y:S01]  /*27b0*/  FADD.FTZ R140, -R147, R140 ;  /* 0x0000008c938c7221 */ /* 0x000fe20000010100 */
[----:B---3--:R-:W-:Y:S02]  /*27c0*/  FADD.FTZ R146, R146, R141 ;  /* 0x0000008d92927221 */ /* 0x008fe40000010000 */
[----:B-1----:R-:W-:Y:S01]  /*27d0*/  FMUL.FTZ R143, R149, R152 ;  /* 0x00000098958f7220 */ /* 0x002fe20000410000 */
[----:B------:R-:W-:-:S04]  /*27e0*/  FMUL.FTZ R140, R140, R140 ;  /* 0x0000008c8c8c7220 */ /* 0x000fc80000410000 */
[----:B------:R-:W1:Y:S01]  /*27f0*/  SHFL.DOWN PT, R152, R143, 0x1, 0x1f ;  /* 0x08201f008f987f89 */ /* 0x000e6200000e0000 */
[----:B------:R-:W-:-:S04]  /*2800*/  FMUL.FTZ R140, R140, R151 ;  /* 0x000000978c8c7220 */ /* 0x000fc80000410000 */
[----:B------:R-:W-:-:S04]  /*2810*/  FMUL.FTZ R140, R140, R150 ;  /* 0x000000968c8c7220 */ /* 0x000fc80000410000 */
[----:B------:R-:W-:Y:S02]  /*2820*/  FFMA.FTZ R140, R149, R140, R146 ;  /* 0x0000008c958c7223 */ /* 0x000fe40000010092 */
[----:B------:R-:W2:Y:S03]  /*2830*/  @!P4 LDC.64 R148, c[0x0][0x3c0] ;  /* 0x0000f000ff94cb82 */ /* 0x000ea60000000a00 */
[----:B------:R-:W3:Y:S01]  /*2840*/  SHFL.DOWN PT, R141, R140, 0x1, 0x1f ;  /* 0x08201f008c8d7f89 */ /* 0x000ee200000e0000 */
[----:B-1----:R-:W-:Y:S01]  /*2850*/  FMUL.FTZ R147, R152, R153 ;  /* 0x0000009998937220 */ /* 0x002fe20000410000 */
[----:B------:R-:W-:-:S03]  /*2860*/  FADD.FTZ R152, R143, -R152 ;  /* 0x800000988f987221 */ /* 0x000fc60000010000 */
[----:B------:R-:W-:Y:S01]  /*2870*/  FFMA.FTZ R146, R142, R143, R147 ;  /* 0x0000008f8e927223 */ /* 0x000fe20000010093 */
[----:B------:R-:W-:-:S03]  /*2880*/  FMUL.FTZ R147, R152, R152 ;  /* 0x0000009898937220 */ /* 0x000fc60000410000 */
[----:B0-----:R-:W-:Y:S01]  /*2890*/  FMUL.FTZ R146, R145, R146 ;  /* 0x0000009291927220 */ /* 0x001fe20000410000 */
[----:B------:R-:W-:-:S04]  /*28a0*/  FMUL.FTZ R147, R142, R147 ;  /* 0x000000938e937220 */ /* 0x000fc80000410000 */
[----:B------:R-:W-:Y:S01]  /*28b0*/  FMUL.FTZ R147, R147, R153 ;  /* 0x0000009993937220 */ /* 0x000fe20000410000 */
[----:B---3--:R-:W-:Y:S01]  /*28c0*/  FADD.FTZ R142, R140, R141 ;  /* 0x0000008d8c8e7221 */ /* 0x008fe20000010000 */
[----:B------:R-:W0:Y:S01]  /*28d0*/  SHFL.IDX PT, R143, R146, RZ, 0x1f ;  /* 0x00001fff928f7589 */ /* 0x000e2200000e0000 */
[----:B------:R-:W1:Y:S02]  /*28e0*/  @!P4 LDC.64 R140, c[0x0][0x3c8] ;  /* 0x0000f200ff8ccb82 */ /* 0x000e640000000a00 */
[----:B------:R-:W-:-:S06]  /*28f0*/  FFMA.FTZ R142, R145, R147, R142 ;  /* 0x00000093918e7223 */ /* 0x000fcc000001008e */
[----:B------:R-:W3:Y:S01]  /*2900*/  LDC R147, c[0x0][0x448] ;  /* 0x00011200ff937b82 */ /* 0x000ee20000000800 */
[----:B------:R-:W3:Y:S01]  /*2910*/  SHFL.IDX PT, R142, R142, RZ, 0x1f ;  /* 0x00001fff8e8e7589 */ /* 0x000ee200000e0000 */
[----:B0-----:R-:W-:-:S05]  /*2920*/  FMUL.FTZ R145, R143, R143 ;  /* 0x0000008f8f917220 */ /* 0x001fca0000410000 */
[----:B------:R-:W-:Y:S01]  /*2930*/  FSEL R146, R145, RZ, P5 ;  /* 0x000000ff91927208 */ /* 0x000fe20002800000 */
[----:B---3--:R-:W-:Y:S01]  /*2940*/  FFMA.FTZ R145, R142, UR11, R147 ;  /* 0x0000000b8e917c23 */ /* 0x008fe20008010093 */
[----:B------:R-:W-:-:S03]  /*2950*/  MOV R147, UR6 ;  /* 0x0000000600937c02 */ /* 0x000fc60008000f00 */
[----:B------:R-:W-:Y:S01]  /*2960*/  FADD.FTZ R146, R145, R146 ;  /* 0x0000009291927221 */ /* 0x000fe20000010000 */
[----:B------:R-:W-:Y:S01]  /*2970*/  MOV R145, UR6 ;  /* 0x0000000600917c02 */ /* 0x000fe20008000f00 */
[----:B-1----:R-:W-:-:S04]  /*2980*/  @!P4 IMAD.WIDE R140, R147, 0x4, R140 ;  /* 0x00000004938cc825 */ /* 0x002fc800078e028c */
[----:B------:R-:W0:Y:S01]  /*2990*/  MUFU.RSQ R146, R146 ;  /* 0x0000009200927308 */ /* 0x000e220000001400 */
[----:B--2---:R-:W-:Y:S01]  /*29a0*/  @!P4 IMAD.WIDE R148, R145, 0x4, R148 ;  /* 0x000000049194c825 */ /* 0x004fe200078e0294 */
[----:B------:R-:W-:-:S04]  /*29b0*/  FSEL R145, R143, RZ, !P5 ;  /* 0x000000ff8f917208 */ /* 0x000fc80006800000 */
[----:B------:R1:W-:Y:S04]  /*29c0*/  @!P4 STG.E desc[UR8][R148.64], R143 ;  /* 0x0000008f9400c986 */ /* 0x0003e8000c101908 */
        /* <DEDUP_REMOVED lines=12> */
[----:B-----5:R-:W-:Y:S01]  /*2a90*/  FFMA.FTZ R140, R143, R8, R12 ;  /* 0x000000088f8c7223 */ /* 0x020fe2000001000c */
[----:B------:R-:W-:Y:S01]  /*2aa0*/  FFMA.FTZ R141, R142, R9, R13 ;  /* 0x000000098e8d7223 */ /* 0x000fe2000001000d */
[----:B------:R-:W-:Y:S01]  /*2ab0*/  FFMA.FTZ R142, R147, R10, R14 ;  /* 0x0000000a938e7223 */ /* 0x000fe2000001000e */
[----:B------:R-:W-:Y:S01]  /*2ac0*/  FFMA.FTZ R143, R150, R11, R15 ;  /* 0x0000000b968f7223 */ /* 0x000fe2000001000f */
[----:B------:R-:W-:-:S04]  /*2ad0*/  IADD3 R144, PT, PT, R144, 0x80, RZ ;  /* 0x0000008090907810 */ /* 0x000fc80007ffe0ff */
[----:B------:R0:W-:Y:S03]  /*2ae0*/  STG.E.128 desc[UR8][R148.64], R140 ;  /* 0x0000008c94007986 */ /* 0x0001e6000c101d08 */
.L_x_24346:
[----:B------:R-:W-:Y:S05]  /*2af0*/  BSYNC.RECONVERGENT B0 ;  /* 0x0000000000007941 */ /* 0x000fea0003800200 */
.L_x_24345:
        /* <DEDUP_REMOVED lines=19> */
.L_x_24348:
[----:B------:R-:W-:Y:S05]  /*2c30*/  BSYNC.RECONVERGENT B0 ;  /* 0x0000000000007941 */ /* 0x000fea0003800200 */
.L_x_24347:
        /* <DEDUP_REMOVED lines=19> */
.L_x_24350:
[----:B------:R-:W-:Y:S05]  /*2d70*/  BSYNC.RECONVERGENT B0 ;  /* 0x0000000000007941 */ /* 0x000fea0003800200 */
.L_x_24349:
[----:B------:R-:W-:Y:S01]  /*2d80*/  ISETP.GE.U32.AND P0, PT, R3, 0x200, PT ;  /* 0x000002000300780c */ /* 0x000fe20003f06070 */
        /* <DEDUP_REMOVED lines=18> */
.L_x_24352:
[----:B------:R-:W-:Y:S05]  /*2eb0*/  BSYNC.RECONVERGENT B0 ;  /* 0x0000000000007941 */ /* 0x000fea0003800200 */
.L_x_24351:
        /* <DEDUP_REMOVED lines=19> */
.L_x_24354:
[----:B------:R-:W-:Y:S05]  /*2ff0*/  BSYNC.RECONVERGENT B0 ;  /* 0x0000000000007941 */ /* 0x000fea0003800200 */
.L_x_24353:
        /* <DEDUP_REMOVED lines=18> */
.L_x_24356:
[----:B------:R-:W-:Y:S05]  /*3120*/  BSYNC.RECONVERGENT B0 ;  /* 0x0000000000007941 */ /* 0x000fea0003800200 */
.L_x_24355:
        /* <DEDUP_REMOVED lines=18> */
.L_x_24358:
[----:B------:R-:W-:Y:S05]  /*3250*/  BSYNC.RECONVERGENT B0 ;  /* 0x0000000000007941 */ /* 0x000fea0003800200 */
.L_x_24357:
        /* <DEDUP_REMOVED lines=15> */
[----:B------:R-:W-:-:S05]  /*3350*/  FFMA.FTZ R143, R146, R95, R99 ;  /* 0x0000005f928f7223 */ /* 0x000fca0000010063 */
[----:B------:R0:W-:Y:S02]  /*3360*/  STG.E.128 desc[UR8][R144.64], R140 ;  /* 0x0000008c90007986 */ /* 0x0001e4000c101d08 */
.L_x_24360:
[----:B------:R-:W-:Y:S05]  /*3370*/  BSYNC.RECONVERGENT B0 ;  /* 0x0000000000007941 */ /* 0x000fea0003800200 */
.L_x_24359:
[----:B------:R-:W-:Y:S02]  /*3380*/  UIADD3 UR6, UPT, UPT, UR6, UR16, URZ ;  /* 0x0000001006067290 */ /* 0x000fe4000fffe0ff */
[----:B------:R-:W-:Y:S02]  /*3390*/  UPLOP3.LUT UP1, UPT, UPT, UPT, UP1, 0x40, 0x4 ;  /* 0x000000000004789c */ /* 0x000fe40003f2e810 */
[----:B------:R-:W-:-:S09]  /*33a0*/  UISETP.GE.AND UP2, UPT, UR6, UR17, UPT ;  /* 0x000000110600728c */ /* 0x000fd2000bf46270 */
[----:B------:R-:W-:Y:S05]  /*33b0*/  BRA.U !UP2, `(.L_x_24361) ;  /* 0xffffffd90a787547 */ /* 0x000fea000b83ffff */
[----:B------:R-:W-:Y:S05]  /*33c0*/  EXIT ;  /* 0x000000000000794d */ /* 0x000fea0003800000 */
.L_x_24362:
        /* <DEDUP_REMOVED lines=11> */
.L_x_27346:


//--------------------- .text._ZN10layer_norm13ln_fwd_kernelINS_13Kernel_traitsIfffffjLj4096ELj1ELj1ELj4ELj16ENS_18Kernel_traits_baseILj4096EfffffjLj128EEEEELb0ELb1ELb0ELb1EEEvNS_9FwdParamsE --------------------------
	.section	.text._ZN10layer_norm13ln_fwd_kernelINS_13Kernel_traitsIfffffjLj4096ELj1ELj1ELj4ELj16ENS_18Kernel_traits_baseILj4096EfffffjLj128EEEEELb0ELb1ELb0ELb1EEEvNS_9FwdParamsE,"ax",@progbits
	.align	128
        .global         _ZN10layer_norm13ln_fwd_kernelINS_13Kernel_traitsIfffffjLj4096ELj1ELj1ELj4ELj16ENS_18Kernel_traits_baseILj4096EfffffjLj128EEEEELb0ELb1ELb0ELb1EEEvNS_9FwdParamsE
        .type           _ZN10layer_norm13ln_fwd_kernelINS_13Kernel_traitsIfffffjLj4096ELj1ELj1ELj4ELj16ENS_18Kernel_traits_baseILj4096EfffffjLj128EEEEELb0ELb1ELb0ELb1EEEvNS_9FwdParamsE,@function
        .size           _ZN10layer_norm13ln_fwd_kernelINS_13Kernel_traitsIfffffjLj4096ELj1ELj1ELj4ELj16ENS_18Kernel_traits_baseILj4096EfffffjLj128EEEEELb0ELb1ELb0ELb1EEEvNS_9FwdParamsE,(.L_x_27347 - _ZN10layer_norm13ln_fwd_kernelINS_13Kernel_traitsIfffffjLj4096ELj1ELj1ELj4ELj16ENS_18Kernel_traits_baseILj4096EfffffjLj128EEEEELb0ELb1ELb0ELb1EEEvNS_9FwdParamsE)
        .other          _ZN10layer_norm13ln_fwd_kernelINS_13Kernel_traitsIfffffjLj4096ELj1ELj1ELj4ELj16ENS_18Kernel_traits_baseILj4096EfffffjLj128EEEEELb0ELb1ELb0ELb1EEEvNS_9FwdParamsE,@"STO_CUDA_ENTRY STV_DEFAULT"
_ZN10layer_norm13ln_fwd_kernelINS_13Kernel_traitsIfffffjLj4096ELj1ELj1ELj4ELj16ENS_18Kernel_traits_baseILj4096EfffffjLj128EEEEELb0ELb1ELb0ELb1EEEvNS_9FwdParamsE:
.text._ZN10layer_norm13ln_fwd_kernelINS_13Kernel_traitsIfffffjLj4096ELj1ELj1ELj4ELj16ENS_18Kernel_traits_baseILj4096EfffffjLj128EEEEELb0ELb1ELb0ELb1EEEvNS_9FwdParamsE:
        /* <DEDUP_REMOVED lines=41> */
.L_x_24363:
        /* <DEDUP_REMOVED lines=36> */
.L_x_24364:
        /* <DEDUP_REMOVED lines=14> */
.L_x_24367:
[----:B------:R-:W-:Y:S01]  /*05b0*/  ISETP.NE.U32.AND P1, PT, RZ, UR8, PT ;  /* 0x00000008ff007c0c */ /* 0x000fe2000bf25070 */
[----:B-1----:R-:W0:Y:S01]  /*05c0*/  LDC.64 R136, c[0x0][0x390] ;  /* 0x0000e400ff887b82 */ /* 0x002e220000000a00 */
        /* <DEDUP_REMOVED lines=13> */
[----:B------:R0:W3:Y:S01]  /*06a0*/  @P0 LDG.E R145, desc[UR6][R6.64] ;  /* 0x0000000606910981 */ /* 0x0000e2000c1e1900 */
[----:B--2---:R-:W-:-:S06]  /*06b0*/  @P1 IMAD.WIDE.U32 R112, R142, 0x10, R112 ;  /* 0x000000108e701825 */ /* 0x004fcc00078e0070 */
[----:B------:R-:W2:Y:S01]  /*06c0*/  @P1 LDC.64 R124, c[0x0][0x3a0] ;  /* 0x0000e800ff7c1b82 */ /* 0x000ea20000000a00 */
[----:B------:R-:W4:Y:S01]  /*06d0*/  @P1 LDG.E.128 R8, desc[UR6][R112.64] ;  /* 0x0000000670081981 */ /* 0x000f22000c1e1d00 */
[C---:B------:R-:W-:Y:S01]  /*06e0*/  IADD3 R141, PT, PT, R142.reuse, 0x80, RZ ;  /* 0x000000808e8d7810 */ /* 0x040fe20007ffe0ff */
[----:B0-----:R-:W-:-:S05]  /*06f0*/  IMAD.WIDE.U32 R6, R142, 0x10, R146 ;  /* 0x000000108e067825 */ /* 0x001fca00078e0092 */
[----:B------:R-:W0:Y:S01]  /*0700*/  @P1 LDC.64 R128, c[0x0][0x3a0] ;  /* 0x0000e800ff801b82 */ /* 0x000e220000000a00 */
[----:B-1----:R-:W-:-:S07]  /*0710*/  @P1 IMAD.WIDE.U32 R118, R141, 0x10, R118 ;  /* 0x000000108d761825 */ /* 0x002fce00078e0076 */
[----:B------:R-:W1:Y:S08]  /*0720*/  @P1 LDC.64 R132, c[0x0][0x3a0] ;  /* 0x0000e800ff841b82 */ /* 0x000e700000000a00 */
[----:B------:R-:W1:Y:S01]  /*0730*/  @P1 LDC.64 R148, c[0x0][0x3a0] ;  /* 0x0000e800ff941b82 */ /* 0x000e620000000a00 */
[-C--:B---3--:R-:W-:Y:S01]  /*0740*/  FMUL.FTZ R5, R108, R145.reuse ;  /* 0x000000916c057220 */ /* 0x088fe20000410000 */
[-C--:B------:R-:W-:Y:S01]  /*0750*/  FMUL.FTZ R114, R109, R145.reuse ;  /* 0x000000916d727220 */ /* 0x080fe20000410000 */
[-C--:B------:R-:W-:Y:S01]  /*0760*/  FMUL.FTZ R115, R110, R145.reuse ;  /* 0x000000916e737220 */ /* 0x080fe20000410000 */
[----:B------:R-:W-:Y:S01]  /*0770*/  FMUL.FTZ R116, R111, R145 ;  /* 0x000000916f747220 */ /* 0x000fe20000410000 */
[----:B----45:R-:W-:Y:S01]  /*0780*/  @P1 FFMA.FTZ R108, R5, R76, R8 ;  /* 0x0000004c056c1223 */ /* 0x030fe20000010008 */
[----:B------:R-:W-:Y:S01]  /*0790*/  @P1 FFMA.FTZ R109, R114, R77, R9 ;  /* 0x0000004d726d1223 */ /* 0x000fe20000010009 */
[----:B------:R-:W-:Y:S01]  /*07a0*/  @P1 FFMA.FTZ R110, R115, R78, R10 ;  /* 0x0000004e736e1223 */ /* 0x000fe2000001000a */
[----:B------:R-:W-:Y:S01]  /*07b0*/  @P1 FFMA.FTZ R111, R116, R79, R11 ;  /* 0x0000004f746f1223 */ /* 0x000fe2000001000b */
[----:B------:R-:W-:Y:S01]  /*07c0*/  @!P1 FMUL.FTZ R108, R5, R76 ;  /* 0x0000004c056c9220 */ /* 0x000fe20000410000 */
[----:B------:R-:W-:Y:S01]  /*07d0*/  @!P1 FMUL.FTZ R109, R114, R77 ;  /* 0x0000004d726d9220 */ /* 0x000fe20000410000 */
[----:B------:R-:W-:Y:S01]  /*07e0*/  @!P1 FMUL.FTZ R110, R115, R78 ;  /* 0x0000004e736e9220 */ /* 0x000fe20000410000 */
[----:B------:R-:W-:Y:S01]  /*07f0*/  @!P1 FMUL.FTZ R111, R116, R79 ;  /* 0x0000004f746f9220 */ /* 0x000fe20000410000 */
[----:B------:R-:W-:-:S04]  /*0800*/  IMAD.WIDE.U32 R116, R141, 0x10, R136 ;  /* 0x000000108d747825 */ /* 0x000fc800078e0088 */
[----:B------:R3:W-:Y:S04]  /*0810*/  STG.E.128 desc[UR6][R6.64], R108 ;  /* 0x0000006c06007986 */ /* 0x0007e8000c101d06 */
[----:B------:R-:W4:Y:S04]  /*0820*/  LDG.E.128 R112, desc[UR6][R116.64] ;  /* 0x0000000674707981 */ /* 0x000f28000c1e1d00 */
[----:B------:R-:W4:Y:S01]  /*0830*/  @P1 LDG.E.128 R8, desc[UR6][R118.64] ;  /* 0x0000000676081981 */ /* 0x000f22000c1e1d00 */
[----:B---3--:R-:W-:-:S05]  /*0840*/  IADD3 R6, PT, PT, R142, 0x100, RZ ;  /* 0x000001008e067810 */ /* 0x008fca0007ffe0ff */
[----:B--2---:R-:W-:-:S04]  /*0850*/  @P1 IMAD.WIDE.U32 R124, R6, 0x10, R124 ;  /* 0x00000010067c1825 */ /* 0x004fc800078e007c */
[-C--:B----4-:R-:W-:Y:S01]  /*0860*/  FMUL.FTZ R120, R113, R145.reuse ;  /* 0x0000009171787220 */ /* 0x090fe20000410000 */
[-C--:B------:R-:W-:Y:S01]  /*0870*/  FMUL.FTZ R121, R114, R145.reuse ;  /* 0x0000009172797220 */ /* 0x080fe20000410000 */
[-C--:B------:R-:W-:Y:S01]  /*0880*/  FMUL.FTZ R5, R112, R145.reuse ;  /* 0x0000009170057220 */ /* 0x080fe20000410000 */
[----:B------:R-:W-:Y:S01]  /*0890*/  FMUL.FTZ R122, R115, R145 ;  /* 0x00000091737a7220 */ /* 0x000fe20000410000 */
[----:B------:R-:W-:Y:S01]  /*08a0*/  @P1 FFMA.FTZ R113, R120, R81, R9 ;  /* 0x0000005178711223 */ /* 0x000fe20000010009 */
        /* <DEDUP_REMOVED lines=8> */
[----:B------:R-:W-:Y:S01]  /*0930*/  IMAD.WIDE.U32 R122, R6, 0x10, R136 ;  /* 0x00000010067a7825 */ /* 0x000fe200078e0088 */
[----:B------:R2:W-:Y:S04]  /*0940*/  STG.E.128 desc[UR6][R120.64], R112 ;  /* 0x0000007078007986 */ /* 0x0005e8000c101d06 */
[----:B------:R-:W3:Y:S04]  /*0950*/  LDG.E.128 R116, desc[UR6][R122.64] ;  /* 0x000000067a747981 */ /* 0x000ee8000c1e1d00 */
[----:B------:R4:W2:Y:S01]  /*0960*/  @P1 LDG.E.128 R8, desc[UR6][R124.64] ;  /* 0x000000067c081981 */ /* 0x0008a2000c1e1d00 */
[----:B------:R-:W-:Y:S01]  /*0970*/  IADD3 R140, PT, PT, R142, 0x180, RZ ;  /* 0x000001808e8c7810 */ /* 0x000fe20007ffe0ff */
[----:B----4-:R-:W-:-:S04]  /*0980*/  IMAD.WIDE.U32 R124, R6, 0x10, R146 ;  /* 0x00000010067c7825 */ /* 0x010fc800078e0092 */
[----:B0-----:R-:W-:-:S04]  /*0990*/  @P1 IMAD.WIDE.U32 R128, R140, 0x10, R128 ;  /* 0x000000108c801825 */ /* 0x001fc800078e0080 */
[-C--:B---3--:R-:W-:Y:S01]  /*09a0*/  FMUL.FTZ R5, R116, R145.reuse ;  /* 0x0000009174057220 */ /* 0x088fe20000410000 */
[-C--:B------:R-:W-:Y:S01]  /*09b0*/  FMUL.FTZ R126, R117, R145.reuse ;  /* 0x00000091757e7220 */ /* 0x080fe20000410000 */
[-C--:B------:R-:W-:Y:S01]  /*09c0*/  FMUL.FTZ R7, R118, R145.reuse ;  /* 0x0000009176077220 */ /* 0x080fe20000410000 */
[----:B------:R-:W-:Y:S01]  /*09d0*/  FMUL.FTZ R130, R119, R145 ;  /* 0x0000009177827220 */ /* 0x000fe20000410000 */
[----:B--2---:R-:W-:Y:S01]  /*09e0*/  @P1 FFMA.FTZ R116, R5, R84, R8 ;  /* 0x0000005405741223 */ /* 0x004fe20000010008 */
        /* <DEDUP_REMOVED lines=9> */
[----:B------:R-:W2:Y:S04]  /*0a80*/  LDG.E.128 R120, desc[UR6][R126.64] ;  /* 0x000000067e787981 */ /* 0x000ea8000c1e1d00 */
[----:B------:R3:W4:Y:S02]  /*0a90*/  @P1 LDG.E.128 R8, desc[UR6][R128.64] ;  /* 0x0000000680081981 */ /* 0x000724000c1e1d00 */
[----:B---3--:R-:W-:-:S04]  /*0aa0*/  IMAD.WIDE.U32 R128, R140, 0x10, R146 ;  /* 0x000000108c807825 */ /* 0x008fc800078e0092 */
[-C--:B--2---:R-:W-:Y:S01]  /*0ab0*/  FMUL.FTZ R5, R120, R145.reuse ;  /* 0x0000009178057220 */ /* 0x084fe20000410000 */
[-C--:B------:R-:W-:Y:S01]  /*0ac0*/  FMUL.FTZ R130, R121, R145.reuse ;  /* 0x0000009179827220 */ /* 0x080fe20000410000 */
[-C--:B------:R-:W-:Y:S01]  /*0ad0*/  FMUL.FTZ R7, R122, R145.reuse ;  /* 0x000000917a077220 */ /* 0x080fe20000410000 */
[----:B------:R-:W-:Y:S01]  /*0ae0*/  FMUL.FTZ R134, R123, R145 ;  /* 0x000000917b867220 */ /* 0x000fe20000410000 */
[CC--:B----4-:R-:W-:Y:S01]  /*0af0*/  @P1 FFMA.FTZ R120, R5.reuse, R88.reuse, R8 ;  /* 0x0000005805781223 */ /* 0x0d0fe20000010008 */
[----:B------:R-:W-:Y:S01]  /*0b00*/  @!P1 FMUL.FTZ R120, R5, R88 ;  /* 0x0000005805789220 */ /* 0x000fe20000410000 */
[----:B------:R-:W-:Y:S01]  /*0b10*/  IADD3 R5, PT, PT, R142, 0x200, RZ ;  /* 0x000002008e057810 */ /* 0x000fe20007ffe0ff */
[----:B------:R-:W-:Y:S01]  /*0b20*/  @P1 FFMA.FTZ R121, R130, R89, R9 ;  /* 0x0000005982791223 */ /* 0x000fe20000010009 */
[CC--:B------:R-:W-:Y:S01]  /*0b30*/  @P1 FFMA.FTZ R122, R7.reuse, R90.reuse, R10 ;  /* 0x0000005a077a1223 */ /* 0x0c0fe2000001000a */
[----:B------:R-:W-:Y:S01]  /*0b40*/  @P1 FFMA.FTZ R123, R134, R91, R11 ;  /* 0x0000005b867b1223 */ /* 0x000fe2000001000b */
[----:B------:R-:W-:Y:S01]  /*0b50*/  @!P1 FMUL.FTZ R121, R130, R89 ;  /* 0x0000005982799220 */ /* 0x000fe20000410000 */
[----:B------:R-:W-:Y:S01]  /*0b60*/  @!P1 FMUL.FTZ R122, R7, R90 ;  /* 0x0000005a077a9220 */ /* 0x000fe20000410000 */
[----:B------:R-:W-:Y:S01]  /*0b70*/  @!P1 FMUL.FTZ R123, R134, R91 ;  /* 0x0000005b867b9220 */ /* 0x000fe20000410000 */
[----:B------:R-:W-:-:S04]  /*0b80*/  IMAD.WIDE.U32 R130, R5, 0x10, R136 ;  /* 0x0000001005827825 */ /* 0x000fc800078e0088 */
[----:B-1----:R-:W-:Y:S01]  /*0b90*/  @P1 IMAD.WIDE.U32 R132, R5, 0x10, R132 ;  /* 0x0000001005841825 */ /* 0x002fe200078e0084 */
[----:B------:R1:W-:Y:S04]  /*0ba0*/  STG.E.128 desc[UR6][R128.64], R120 ;  /* 0x0000007880007986 */ /* 0x0003e8000c101d06 */
[----:B0-----:R-:W2:Y:S04]  /*0bb0*/  LDG.E.128 R124, desc[UR6][R130.64] ;  /* 0x00000006827c7981 */ /* 0x001ea8000c1e1d00 */
[----:B------:R0:W3:Y:S02]  /*0bc0*/  @P1 LDG.E.128 R8, desc[UR6][R132.64] ;  /* 0x0000000684081981 */ /* 0x0000e4000c1e1d00 */
[----:B0-----:R-:W0:Y:S01]  /*0bd0*/  @P1 LDC.64 R132, c[0x0][0x3a0] ;  /* 0x0000e800ff841b82 */ /* 0x001e220000000a00 */
[-C--:B--2---:R-:W-:Y:S01]  /*0be0*/  FMUL.FTZ R7, R124, R145.reuse ;  /* 0x000000917c077220 */ /* 0x084fe20000410000 */
[-C--:B------:R-:W-:Y:S01]  /*0bf0*/  FMUL.FTZ R134, R125, R145.reuse ;  /* 0x000000917d867220 */ /* 0x080fe20000410000 */
[-C--:B------:R-:W-:Y:S01]  /*0c00*/  FMUL.FTZ R135, R126, R145.reuse ;  /* 0x000000917e877220 */ /* 0x080fe20000410000 */
[----:B------:R-:W-:Y:S01]  /*0c10*/  FMUL.FTZ R138, R127, R145 ;  /* 0x000000917f8a7220 */ /* 0x000fe20000410000 */
[CC--:B---3--:R-:W-:Y:S01]  /*0c20*/  @P1 FFMA.FTZ R124, R7.reuse, R92.reuse, R8 ;  /* 0x0000005c077c1223 */ /* 0x0c8fe20000010008 */
        /* <DEDUP_REMOVED lines=9> */
[C---:B------:R-:W-:Y:S01]  /*0cc0*/  IMAD.WIDE.U32 R138, R7.reuse, 0x10, R136 ;  /* 0x00000010078a7825 */ /* 0x040fe200078e0088 */
[----:B------:R2:W-:Y:S03]  /*0cd0*/  STG.E.128 desc[UR6][R134.64], R124 ;  /* 0x0000007c86007986 */ /* 0x0005e6000c101d06 */
[C---:B------:R-:W-:Y:S01]  /*0ce0*/  @P1 IMAD.WIDE.U32 R148, R7.reuse, 0x10, R148 ;  /* 0x0000001007941825 */ /* 0x040fe200078e0094 */
[----:B-1----:R1:W3:Y:S04]  /*0cf0*/  LDG.E.128 R128, desc[UR6][R138.64] ;  /* 0x000000068a807981 */ /* 0x0022e8000c1e1d00 */
[----:B------:R4:W2:Y:S01]  /*0d00*/  @P1 LDG.E.128 R8, desc[UR6][R148.64] ;  /* 0x0000000694081981 */ /* 0x0008a2000c1e1d00 */
[----:B-1----:R-:W1:Y:S01]  /*0d10*/  @P1 LDC.64 R138, c[0x0][0x3a0] ;  /* 0x0000e800ff8a1b82 */ /* 0x002e620000000a00 */
[----:B----4-:R-:W-:-:S04]  /*0d20*/  IMAD.WIDE.U32 R148, R7, 0x10, R146 ;  /* 0x0000001007947825 */ /* 0x010fc800078e0092 */
[-C--:B---3--:R-:W-:Y:S01]  /*0d30*/  FMUL.FTZ R143, R128, R145.reuse ;  /* 0x00000091808f7220 */ /* 0x088fe20000410000 */
[-C--:B------:R-:W-:Y:S01]  /*0d40*/  FMUL.FTZ R144, R129, R145.reuse ;  /* 0x0000009181907220 */ /* 0x080fe20000410000 */
[-C--:B------:R-:W-:Y:S02]  /*0d50*/  FMUL.FTZ R151, R130, R145.reuse ;  /* 0x0000009182977220 */ /* 0x080fe40000410000 */
[CC--:B--2---:R-:W-:Y:S01]  /*0d60*/  @P1 FFMA.FTZ R128, R143.reuse, R96.reuse, R8 ;  /* 0x000000608f801223 */ /* 0x0c4fe20000010008 */
[----:B------:R-:W-:Y:S01]  /*0d70*/  @!P1 FMUL.FTZ R128, R143, R96 ;  /* 0x000000608f809220 */ /* 0x000fe20000410000 */
[----:B------:R-:W-:Y:S01]  /*0d80*/  FMUL.FTZ R150, R131, R145 ;  /* 0x0000009183967220 */ /* 0x000fe20000410000 */
        /* <DEDUP_REMOVED lines=8> */
[C---:B0-----:R-:W-:Y:S01]  /*0e10*/  @P1 IMAD.WIDE.U32 R150, R143.reuse, 0x10, R132 ;  /* 0x000000108f961825 */ /* 0x041fe200078e0084 */
[----:B------:R0:W-:Y:S04]  /*0e20*/  STG.E.128 desc[UR6][R148.64], R128 ;  /* 0x0000008094007986 */ /* 0x0001e8000c101d06 */
[----:B------:R-:W2:Y:S04]  /*0e30*/  LDG.E.128 R132, desc[UR6][R134.64] ;  /* 0x0000000686847981 */ /* 0x000ea8000c1e1d00 */
[----:B------:R-:W3:Y:S01]  /*0e40*/  @P1 LDG.E.128 R8, desc[UR6][R150.64] ;  /* 0x0000000696081981 */ /* 0x000ee2000c1e1d00 */
[----:B0-----:R-:W-:-:S04]  /*0e50*/  IMAD.WIDE.U32 R148, R143, 0x10, R146 ;  /* 0x000000108f947825 */ /* 0x001fc800078e0092 */
[-C--:B--2---:R-:W-:Y:S01]  /*0e60*/  FMUL.FTZ R144, R133, R145.reuse ;  /* 0x0000009185907220 */ /* 0x084fe20000410000 */
[-C--:B------:R-:W-:Y:S01]  /*0e70*/  FMUL.FTZ R153, R132, R145.reuse ;  /* 0x0000009184997220 */ /* 0x080fe20000410000 */
[----:B------:R-:W-:Y:S02]  /*0e80*/  FMUL.FTZ R155, R134, R145 ;  /* 0x00000091869b7220 */ /* 0x000fe40000410000 */
[CC--:B---3--:R-:W-:Y:S01]  /*0e90*/  @P1 FFMA.FTZ R133, R144.reuse, R101.reuse, R9 ;  /* 0x0000006590851223 */ /* 0x0c8fe20000010009 */
[----:B------:R-:W-:Y:S01]  /*0ea0*/  @!P1 FMUL.FTZ R133, R144, R101 ;  /* 0x0000006590859220 */ /* 0x000fe20000410000 */
[----:B------:R-:W-:Y:S01]  /*0eb0*/  FMUL.FTZ R152, R135, R145 ;  /* 0x0000009187987220 */ /* 0x000fe20000410000 */
[----:B------:R-:W-:Y:S01]  /*0ec0*/  IADD3 R144, PT, PT, R142, 0x380, RZ ;  /* 0x000003808e907810 */ /* 0x000fe20007ffe0ff */
[----:B------:R-:W-:Y:S01]  /*0ed0*/  @P1 FFMA.FTZ R132, R153, R100, R8 ;  /* 0x0000006499841223 */ /* 0x000fe20000010008 */
[----:B------:R-:W-:Y:S01]  /*0ee0*/  @P1 FFMA.FTZ R134, R155, R102, R10 ;  /* 0x000000669b861223 */ /* 0x000fe2000001000a */
[CC--:B------:R-:W-:Y:S01]  /*0ef0*/  @P1 FFMA.FTZ R135, R152.reuse, R103.reuse, R11 ;  /* 0x0000006798871223 */ /* 0x0c0fe2000001000b */
[----:B------:R-:W-:Y:S01]  /*0f00*/  @!P1 FMUL.FTZ R132, R153, R100 ;  /* 0x0000006499849220 */ /* 0x000fe20000410000 */
[----:B------:R-:W-:Y:S01]  /*0f10*/  @!P1 FMUL.FTZ R134, R155, R102 ;  /* 0x000000669b869220 */ /* 0x000fe20000410000 */
[----:B------:R-:W-:Y:S01]  /*0f20*/  @!P1 FMUL.FTZ R135, R152, R103 ;  /* 0x0000006798879220 */ /* 0x000fe20000410000 */
[----:B------:R-:W-:-:S04]  /*0f30*/  IMAD.WIDE.U32 R136, R144, 0x10, R136 ;  /* 0x0000001090887825 */ /* 0x000fc800078e0088 */
[----:B-1----:R-:W-:Y:S01]  /*0f40*/  @P1 IMAD.WIDE.U32 R150, R144, 0x10, R138 ;  /* 0x0000001090961825 */ /* 0x002fe200078e008a */
[----:B------:R0:W-:Y:S04]  /*0f50*/  STG.E.128 desc[UR6][R148.64], R132 ;  /* 0x0000008494007986 */ /* 0x0001e8000c101d06 */
[----:B------:R-:W2:Y:S04]  /*0f60*/  LDG.E.128 R136, desc[UR6][R136.64] ;  /* 0x0000000688887981 */ /* 0x000ea8000c1e1d00 */
[----:B------:R1:W3:Y:S01]  /*0f70*/  @P1 LDG.E.128 R8, desc[UR6][R150.64] ;  /* 0x0000000696081981 */ /* 0x0002e2000c1e1d00 */
[----:B------:R-:W-:-:S04]  /*0f80*/  FADD.FTZ R152, RZ, R108 ;  /* 0x0000006cff987221 */ /* 0x000fc80000010000 */
[----:B------:R-:W-:-:S04]  /*0f90*/  FADD.FTZ R153, R152, R109 ;  /* 0x0000006d98997221 */ /* 0x000fc80000010000 */
[----:B------:R-:W-:-:S04]  /*0fa0*/  FADD.FTZ R152, R153, R110 ;  /* 0x0000006e99987221 */ /* 0x000fc80000010000 */
[----:B------:R-:W-:-:S04]  /*0fb0*/  FADD.FTZ R153, R152, R111 ;  /* 0x0000006f98997221 */ /* 0x000fc80000010000 */
[----:B------:R-:W-:-:S04]  /*0fc0*/  FADD.FTZ R152, R153, R112 ;  /* 0x0000007099987221 */ /* 0x000fc80000010000 */
        /* <DEDUP_REMOVED lines=20> */
[----:B-1----:R-:W-:-:S04]  /*1110*/  FADD.FTZ R151, R148, R133 ;  /* 0x0000008594977221 */ /* 0x002fc80000010000 */
[----:B------:R-:W-:-:S04]  /*1120*/  FADD.FTZ R150, R151, R134 ;  /* 0x0000008697967221 */ /* 0x000fc80000010000 */
[----:B------:R-:W-:Y:S01]  /*1130*/  FADD.FTZ R151, R150, R135 ;  /* 0x0000008796977221 */ /* 0x000fe20000010000 */
[-C--:B--2---:R-:W-:Y:S01]  /*1140*/  FMUL.FTZ R149, R136, R145.reuse ;  /* 0x0000009188957220 */ /* 0x084fe20000410000 */
[----:B------:R-:W-:-:S03]  /*1150*/  FMUL.FTZ R148, R137, R145 ;  /* 0x0000009189947220 */ /* 0x000fc60000410000 */
[CC--:B---3--:R-:W-:Y:S01]  /*1160*/  @P1 FFMA.FTZ R136, R149.reuse, R104.reuse, R8 ;  /* 0x0000006895881223 */ /* 0x0c8fe20000010008 */
[----:B------:R-:W-:Y:S01]  /*1170*/  @!P1 FMUL.FTZ R136, R149, R104 ;  /* 0x0000006895889220 */ /* 0x000fe20000410000 */
[----:B------:R-:W-:Y:S01]  /*1180*/  @P1 FFMA.FTZ R137, R148, R105, R9 ;  /* 0x0000006994891223 */ /* 0x000fe20000010009 */
[----:B------:R-:W-:Y:S01]  /*1190*/  FMUL.FTZ R149, R138, R145 ;  /* 0x000000918a957220 */ /* 0x000fe20000410000 */
[----:B------:R-:W-:Y:S01]  /*11a0*/  @!P1 FMUL.FTZ R137, R148, R105 ;  /* 0x0000006994899220 */ /* 0x000fe20000410000 */
[----:B------:R-:W-:Y:S01]  /*11b0*/  FADD.FTZ R148, R151, R136 ;  /* 0x0000008897947221 */ /* 0x000fe20000010000 */
[----:B------:R-:W-:Y:S01]  /*11c0*/  FMUL.FTZ R150, R139, R145 ;  /* 0x000000918b967220 */ /* 0x000fe20000410000 */
[CC--:B------:R-:W-:Y:S01]  /*11d0*/  @P1 FFMA.FTZ R138, R149.reuse, R106.reuse, R10 ;  /* 0x0000006a958a1223 */ /* 0x0c0fe2000001000a */
[----:B------:R-:W-:Y:S01]  /*11e0*/  @!P1 FMUL.FTZ R138, R149, R106 ;  /* 0x0000006a958a9220 */ /* 0x000fe20000410000 */
[----:B------:R-:W-:Y:S01]  /*11f0*/  FADD.FTZ R145, R148, R137 ;  /* 0x0000008994917221 */ /* 0x000fe20000010000 */
[CC--:B------:R-:W-:Y:S01]  /*1200*/  @P1 FFMA.FTZ R139, R150.reuse, R107.reuse, R11 ;  /* 0x0000006b968b1223 */ /* 0x0c0fe2000001000b */
[----:B------:R-:W-:-:S02]  /*1210*/  @!P1 FMUL.FTZ R139, R150, R107 ;  /* 0x0000006b968b9220 */ /* 0x000fc40000410000 */
        /* <DEDUP_REMOVED lines=109> */
.L_x_24366:
[----:B------:R-:W-:Y:S05]  /*18f0*/  BSYNC.RECONVERGENT B0 ;  /* 0x0000000000007941 */ /* 0x000fea0003800200 */
.L_x_24365:
[----:B------:R-:W-:Y:S01]  /*1900*/  BAR.SYNC.DEFER_BLOCKING 0x0 ;  /* 0x0000000000007b1d */ /* 0x000fe20000010000 */
[----:B0-----:R-:W-:Y:S01]  /*1910*/  HFMA2 R149, -RZ, RZ, 0, 0 ;  /* 0x00000000ff957431 */ /* 0x001fe200000001ff */
[----:B------:R-:W-:Y:S01]  /*1920*/  @!P1 MOV R149, 0x400 ;  /* 0x0000040000959802 */ /* 0x000fe20000000f00 */
[----:B------:R-:W-:-:S03]  /*1930*/  UPLOP3.LUT UP0, UPT, UPT, UPT, UP0, 0x40, 0x4 ;  /* 0x000000000004789c */ /* 0x000fc60003f0e800 */
[-C--:B------:R-:W-:Y:S01]  /*1940*/  I2FP.F32.U32 R154, R149.reuse ;  /* 0x00000095009a7245 */ /* 0x080fe20000201000 */
[----:B------:R-:W0:Y:S04]  /*1950*/  SHFL.DOWN PT, R150, R149, 0x2, 0x1f ;  /* 0x08401f0095967f89 */ /* 0x000e2800000e0000 */
[----:B------:R-:W1:Y:S01]  /*1960*/  @!P1 LDS.64 R146, [R152] ;  /* 0x0000000098929984 */ /* 0x000e620000000a00 */
[----:B------:R-:W-:Y:S02]  /*1970*/  ISETP.NE.AND P1, PT, R0, RZ, PT ;  /* 0x000000ff0000720c */ /* 0x000fe40003f25270 */
[----:B0-----:R-:W-:Y:S02]  /*1980*/  IADD3 R145, PT, PT, R150, R149, RZ ;  /* 0x0000009596917210 */ /* 0x001fe40007ffe0ff */
[----:B------:R-:W-:-:S02]  /*1990*/  I2FP.F32.S32 R156, R150 ;  /* 0x00000096009c7245 */ /* 0x000fc40000201400 */
[----:B------:R-:W-:Y:S01]  /*19a0*/  I2FP.F32.S32 R148, R145 ;  /* 0x0000009100947245 */ /* 0x000fe20000201400 */
[----:B------:R-:W-:Y:S03]  /*19b0*/  SHFL.DOWN PT, R158, R145, 0x1, 0x1f ;  /* 0x08201f00919e7f89 */ /* 0x000fe600000e0000 */
[----:B------:R-:W0:Y:S01]  /*19c0*/  MUFU.RCP R153, R148 ;  /* 0x0000009400997308 */ /* 0x000e220000001000 */
[----:B-1----:R-:W1:Y:S04]  /*19d0*/  SHFL.DOWN PT, R151, R146, 0x2, 0x1f ;  /* 0x08401f0092977f89 */ /* 0x002e6800000e0000 */
[----:B------:R-:W2:Y:S01]  /*19e0*/  SHFL.DOWN PT, R150, R147, 0x2, 0x1f ;  /* 0x08401f0093967f89 */ /* 0x000ea200000e0000 */
[C---:B-1----:R-:W-:Y:S01]  /*19f0*/  FMUL.FTZ R155, R151.reuse, R156 ;  /* 0x0000009c979b7220 */ /* 0x042fe20000410000 */
[----:B------:R-:W-:-:S03]  /*1a00*/  FADD.FTZ R151, -R151, R146 ;  /* 0x0000009297977221 */ /* 0x000fc60000010100 */
[----:B------:R-:W-:Y:S01]  /*1a10*/  FFMA.FTZ R152, R154, R146, R155 ;  /* 0x000000929a987223 */ /* 0x000fe2000001009b */
[----:B------:R-:W-:Y:S01]  /*1a20*/  FMUL.FTZ R151, R151, R151 ;  /* 0x0000009797977220 */ /* 0x000fe20000410000 */
[----:B--2---:R-:W-:Y:S02]  /*1a30*/  FADD.FTZ R150, R150, R147 ;  /* 0x0000009396967221 */ /* 0x004fe40000010000 */
[----:B0-----:R-:W-:Y:S01]  /*1a40*/  FMUL.FTZ R149, R153, R152 ;  /* 0x0000009899957220 */ /* 0x001fe20000410000 */
[----:B------:R-:W-:-:S04]  /*1a50*/  FMUL.FTZ R151, R151, R154 ;  /* 0x0000009a97977220 */ /* 0x000fc80000410000 */
[----:B------:R-:W0:Y:S01]  /*1a60*/  SHFL.DOWN PT, R146, R149, 0x1, 0x1f ;  /* 0x08201f0095927f89 */ /* 0x000e2200000e0000 */
[----:B------:R-:W-:-:S04]  /*1a70*/  FMUL.FTZ R151, R151, R156 ;  /* 0x0000009c97977220 */ /* 0x000fc80000410000 */
[----:B------:R-:W-:Y:S01]  /*1a80*/  FFMA.FTZ R150, R153, R151, R150 ;  /* 0x0000009799967223 */ /* 0x000fe20000010096 */
[-C--:B------:R-:W-:Y:S02]  /*1a90*/  IADD3 R151, PT, PT, R145, R158.reuse, RZ ;  /* 0x0000009e91977210 */ /* 0x080fe40007ffe0ff */
[----:B------:R-:W-:Y:S02]  /*1aa0*/  I2FP.F32.S32 R158, R158 ;  /* 0x0000009e009e7245 */ /* 0x000fe40000201400 */
[----:B------:R-:W-:-:S06]  /*1ab0*/  I2FP.F32.S32 R151, R151 ;  /* 0x0000009700977245 */ /* 0x000fcc0000201400 */
[----:B------:R-:W1:Y:S01]  /*1ac0*/  MUFU.RCP R151, R151 ;  /* 0x0000009700977308 */ /* 0x000e620000001000 */
[----:B0-----:R-:W-:Y:S01]  /*1ad0*/  FMUL.FTZ R145, R146, R158 ;  /* 0x0000009e92917220 */ /* 0x001fe20000410000 */
[----:B------:R-:W-:-:S03]  /*1ae0*/  FADD.FTZ R146, R149, -R146 ;  /* 0x8000009295927221 */ /* 0x000fc60000010000 */
[----:B------:R-:W-:Y:S01]  /*1af0*/  FFMA.FTZ R152, R148, R149, R145 ;  /* 0x0000009594987223 */ /* 0x000fe20000010091 */
[----:B------:R-:W-:Y:S01]  /*1b00*/  FMUL.FTZ R147, R146, R146 ;  /* 0x0000009292937220 */ /* 0x000fe20000410000 */
[----:B------:R-:W0:Y:S03]  /*1b10*/  SHFL.DOWN PT, R145, R150, 0x1, 0x1f ;  /* 0x08201f0096917f89 */ /* 0x000e2600000e0000 */
[----:B------:R-:W-:Y:S01]  /*1b20*/  FMUL.FTZ R147, R148, R147 ;  /* 0x0000009394937220 */ /* 0x000fe20000410000 */
[----:B-1----:R-:W-:-:S03]  /*1b30*/  FMUL.FTZ R152, R151, R152 ;  /* 0x0000009897987220 */ /* 0x002fc60000410000 */
[----:B------:R-:W-:Y:S02]  /*1b40*/  FMUL.FTZ R158, R147, R158 ;  /* 0x0000009e939e7220 */ /* 0x000fe40000410000 */
[----:B------:R-:W1:Y:S01]  /*1b50*/  SHFL.IDX PT, R153, R152, RZ, 0x1f ;  /* 0x00001fff98997589 */ /* 0x000e6200000e0000 */
[----:B------:R-:W2:Y:S01]  /*1b60*/  @!P1 LDC.64 R146, c[0x0][0x3c0] ;  /* 0x0000f000ff929b82 */ /* 0x000ea20000000a00 */
[----:B0-----:R-:W-:-:S04]  /*1b70*/  FADD.FTZ R148, R150, R145 ;  /* 0x0000009196947221 */ /* 0x001fc80000010000 */
[----:B------:R-:W-:-:S03]  /*1b80*/  FFMA.FTZ R148, R151, R158, R148 ;  /* 0x0000009e97947223 */ /* 0x000fc60000010094 */
[----:B------:R-:W0:Y:S01]  /*1b90*/  LDC R151, c[0x0][0x448] ;  /* 0x00011200ff977b82 */ /* 0x000e220000000800 */
[C---:B-1----:R-:W-:Y:S02]  /*1ba0*/  FMUL.FTZ R149, R153.reuse, R153 ;  /* 0x0000009999957220 */ /* 0x042fe40000410000 */
[----:B------:R-:W0:Y:S01]  /*1bb0*/  SHFL.IDX PT, R148, R148, RZ, 0x1f ;  /* 0x00001fff94947589 */ /* 0x000e2200000e0000 */
[----:B--2---:R-:W-:Y:S01]  /*1bc0*/  @!P1 IMAD.WIDE R146, R4, 0x4, R146 ;  /* 0x0000000404929825 */ /* 0x004fe200078e0292 */
[----:B------:R-:W-:Y:S02]  /*1bd0*/  FSEL R145, R153, RZ, !P2 ;  /* 0x000000ff99917208 */ /* 0x000fe40005000000 */
[----:B------:R-:W-:Y:S02]  /*1be0*/  FSEL R149, R149, RZ, P2 ;  /* 0x000000ff95957208 */ /* 0x000fe40001000000 */
[----:B------:R1:W-:Y:S01]  /*1bf0*/  @!P1 STG.E desc[UR6][R146.64], R153 ;  /* 0x0000009992009986 */ /* 0x0003e2000c101906 */
        /* <DEDUP_REMOVED lines=11> */
[C---:B-1----:R-:W-:Y:S01]  /*1cb0*/  FADD.FTZ R146, -R145.reuse, R123 ;  /* 0x0000007b91927221 */ /* 0x042fe20000010100 */
[C---:B------:R-:W-:Y:S01]  /*1cc0*/  FADD.FTZ R119, -R145.reuse, R119 ;  /* 0x0000007791777221 */ /* 0x040fe20000010100 */
[C---:B------:R-:W-:Y:S01]  /*1cd0*/  FADD.FTZ R120, -R145.reuse, R120 ;  /* 0x0000007891787221 */ /* 0x040fe20000010100 */
[C---:B------:R-:W-:Y:S01]  /*1ce0*/  FADD.FTZ R121, -R145.reuse, R121 ;  /* 0x0000007991797221 */ /* 0x040fe20000010100 */
[C---:B------:R-:W-:Y:S01]  /*1cf0*/  FADD.FTZ R122, -R145.reuse, R122 ;  /* 0x0000007a917a7221 */ /* 0x040fe20000010100 */
[C---:B------:R-:W-:Y:S01]  /*1d00*/  FADD.FTZ R124, -R145.reuse, R124 ;  /* 0x0000007c917c7221 */ /* 0x040fe20000010100 */
[----:B0-----:R-:W-:Y:S01]  /*1d10*/  FFMA.FTZ R148, R148, UR11, R151 ;  /* 0x0000000b94947c23 */ /* 0x001fe20008010097 */
[C---:B------:R-:W-:Y:S01]  /*1d20*/  FADD.FTZ R125, -R145.reuse, R125 ;  /* 0x0000007d917d7221 */ /* 0x040fe20000010100 */
[----:B------:R-:W0:Y:S01]  /*1d30*/  @!P1 LDC.64 R150, c[0x0][0x3c8] ;  /* 0x0000f200ff969b82 */ /* 0x000e220000000a00 */
[C---:B------:R-:W-:Y:S01]  /*1d40*/  FADD.FTZ R126, -R145.reuse, R126 ;  /* 0x0000007e917e7221 */ /* 0x040fe20000010100 */
[----:B------:R-:W-:Y:S01]  /*1d50*/  FADD.FTZ R147, R148, R149 ;  /* 0x0000009594937221 */ /* 0x000fe20000010000 */
[C---:B------:R-:W-:Y:S01]  /*1d60*/  FADD.FTZ R127, -R145.reuse, R127 ;  /* 0x0000007f917f7221 */ /* 0x040fe20000010100 */
[C---:B------:R-:W-:Y:S01]  /*1d70*/  FADD.FTZ R128, -R145.reuse, R128 ;  /* 0x0000008091807221 */ /* 0x040fe20000010100 */
[C---:B------:R-:W-:Y:S01]  /*1d80*/  FADD.FTZ R129, -R145.reuse, R129 ;  /* 0x0000008191817221 */ /* 0x040fe20000010100 */
[----:B------:R-:W1:Y:S01]  /*1d90*/  MUFU.RSQ R123, R147 ;  /* 0x00000093007b7308 */ /* 0x000e620000001400 */
[C---:B------:R-:W-:Y:S01]  /*1da0*/  FADD.FTZ R130, -R145.reuse, R130 ;  /* 0x0000008291827221 */ /* 0x040fe20000010100 */
[----:B------:R-:W2:Y:S01]  /*1db0*/  LDC.64 R148, c[0x0][0x428] ;  /* 0x00010a00ff947b82 */ /* 0x000ea20000000a00 */
        /* <DEDUP_REMOVED lines=14> */
[----:B------:R0:W-:Y:S01]  /*1ea0*/  @!P1 STG.E desc[UR6][R150.64], R123 ;  /* 0x0000007b96009986 */ /* 0x0001e2000c101906 */
[----:B------:R-:W-:Y:S01]  /*1eb0*/  FFMA.FTZ R108, R108, R12, R44 ;  /* 0x0000000c6c6c7223 */ /* 0x000fe2000001002c */
[----:B------:R-:W-:Y:S01]  /*1ec0*/  FFMA.FTZ R109, R109, R13, R45 ;  /* 0x0000000d6d6d7223 */ /* 0x000fe2000001002d */
[----:B------:R-:W-:Y:S01]  /*1ed0*/  FFMA.FTZ R110, R110, R14, R46 ;  /* 0x0000000e6e6e7223 */ /* 0x000fe2000001002e */
[----:B------:R-:W-:Y:S01]  /*1ee0*/  FFMA.FTZ R111, R111, R15, R47 ;  /* 0x0000000f6f6f7223 */ /* 0x000fe2000001002f */
[----:B--2---:R-:W-:-:S04]  /*1ef0*/  IMAD.WIDE.U32 R152, R6, 0x10, R148 ;  /* 0x0000001006987825 */ /* 0x004fc800078e0094 */
        /* <DEDUP_REMOVED lines=28> */
[----:B------:R-:W-:Y:S01]  /*20c0*/  FMUL.FTZ R134, R123, R134 ;  /* 0x000000867b867220 */ /* 0x000fe20000410000 */
[----:B0-----:R-:W-:-:S04]  /*20d0*/  IMAD.WIDE.U32 R150, R7, 0x10, R148 ;  /* 0x0000001007967825 */ /* 0x001fc800078e0094 */
[C---:B------:R-:W-:Y:S01]  /*20e0*/  FMUL.FTZ R135, R123.reuse, R135 ;  /* 0x000000877b877220 */ /* 0x040fe20000410000 */
[----:B------:R-:W0:Y:S01]  /*20f0*/  LDC.64 R6, c[0x0][0x380] ;  /* 0x0000e000ff067b82 */ /* 0x000e220000000a00 */
[----:B------:R-:W-:Y:S01]  /*2100*/  FMUL.FTZ R136, R123, R136 ;  /* 0x000000887b887220 */ /* 0x000fe20000410000 */
[----:B------:R-:W-:-:S04]  /*2110*/  IMAD.WIDE.U32 R110, R141, 0x10, R148 ;  /* 0x000000108d6e7825 */ /* 0x000fc800078e0094 */
[C---:B------:R-:W-:Y:S01]  /*2120*/  FMUL.FTZ R137, R123.reuse, R137 ;  /* 0x000000897b897220 */ /* 0x040fe20000410000 */
[C---:B------:R-:W-:Y:S01]  /*2130*/  FMUL.FTZ R138, R123.reuse, R138 ;  /* 0x0000008a7b8a7220 */ /* 0x040fe20000410000 */
[----:B------:R-:W-:Y:S01]  /*2140*/  FMUL.FTZ R139, R123, R139 ;  /* 0x0000008b7b8b7220 */ /* 0x000fe20000410000 */
        /* <DEDUP_REMOVED lines=30> */
[----:B------:R1:W-:Y:S01]  /*2330*/  STG.E.128 desc[UR6][R140.64], R120 ;  /* 0x000000788c007986 */ /* 0x0003e2000c101d06 */
[----:B0-----:R-:W-:-:S03]  /*2340*/  IADD3 R4, PT, PT, R4, R6, RZ ;  /* 0x0000000604047210 */ /* 0x001fc60007ffe0ff */
[----:B------:R1:W-:Y:S01]  /*2350*/  STG.E.128 desc[UR6][R108.64], R124 ;  /* 0x0000007c6c007986 */ /* 0x0003e2000c101d06 */
[----:B------:R-:W-:-:S03]  /*2360*/  ISETP.GE.AND P1, PT, R4, R7, PT ;  /* 0x000000070400720c */ /* 0x000fc60003f26270 */
[----:B------:R1:W-:Y:S04]  /*2370*/  STG.E.128 desc[UR6][R150.64], R128 ;  /* 0x0000008096007986 */ /* 0x0003e8000c101d06 */
[----:B------:R1:W-:Y:S04]  /*2380*/  STG.E.128 desc[UR6][R142.64], R132 ;  /* 0x000000848e007986 */ /* 0x0003e8000c101d06 */
[----:B------:R1:W-:Y:S02]  /*2390*/  STG.E.128 desc[UR6][R144.64], R136 ;  /* 0x0000008890007986 */ /* 0x0003e4000c101d06 */
[----:B------:R-:W-:Y:S05]  /*23a0*/  @!P1 BRA `(.L_x_24367) ;  /* 0xffffffe000809947 */ /* 0x000fea000383ffff */
[----:B------:R-:W-:Y:S05]  /*23b0*/  EXIT ;  /* 0x000000000000794d */ /* 0x000fea0003800000 */
.L_x_24368:
        /* <DEDUP_REMOVED lines=12> */
.L_x_27347:


//--------------------- .text._ZN10layer_norm13ln_fwd_kernelINS_13Kernel_traitsIfffffjLj4096ELj1ELj1ELj4ELj16ENS_18Kernel_traits_baseILj4096EfffffjLj128EEEEELb0ELb1ELb1ELb0EEEvNS_9FwdParamsE --------------------------
	.section	.text._ZN10layer_norm13ln_fwd_kernelINS_13Kernel_traitsIfffffjLj4096ELj1ELj1ELj4ELj16ENS_18Kernel_traits_baseILj4096EfffffjLj128EEEEELb0ELb1ELb1ELb0EEEvNS_9FwdParamsE,"ax",@progbits
	.align	128
        .global         _ZN10layer_norm13ln_fwd_kernelINS_13Kernel_traitsIfffffjLj4096ELj1ELj1ELj4ELj16ENS_18Kernel_traits_baseILj4096EfffffjLj128EEEEELb0ELb1ELb1ELb0EEEvNS_9FwdParamsE
        .type           _ZN10layer_norm13ln_fwd_kernelINS_13Kernel_traitsIfffffjLj4096ELj1ELj1ELj4ELj16ENS_18Kernel_traits_baseILj4096EfffffjLj128EEEEELb0ELb1ELb1ELb0EEEvNS_9FwdParamsE,@function
        .size           _ZN10layer_norm13ln_fwd_kernelINS_13Kernel_traitsIfffffjLj4096ELj1ELj1ELj4ELj16ENS_18Kernel_traits_baseILj4096EfffffjLj128EEEEELb0ELb1ELb1ELb0EEEvNS_9FwdParamsE,(.L_x_27348 - _ZN10layer_norm13ln_fwd_kernelINS_13Kernel_traitsIfffffjLj4096ELj1ELj1ELj4ELj16ENS_18Kernel_traits_baseILj4096EfffffjLj128EEEEELb0ELb1ELb1ELb0EEEvNS_9FwdParamsE)
        .other          _ZN10layer_norm13ln_fwd_kernelINS_13Kernel_traitsIfffffjLj4096ELj1ELj1ELj4ELj16ENS_18Kernel_traits_baseILj4096EfffffjLj128EEEEELb0ELb1ELb1ELb0EEEvNS_9FwdParamsE,@"STO_CUDA_ENTRY STV_DEFAULT"
_ZN10layer_norm13ln_fwd_kernelINS_13Kernel_traitsIfffffjLj4096ELj1ELj1ELj4ELj16ENS_18Kernel_traits_baseILj4096EfffffjLj128EEEEELb0ELb1ELb1ELb0EEEvNS_9FwdParamsE:
.text._ZN10layer_norm13ln_fwd_kernelINS_13Kernel_traitsIfffffjLj4096ELj1ELj1ELj4ELj16ENS_18Kernel_traits_baseILj4096EfffffjLj128EEEEELb0ELb1ELb1ELb0EEEvNS_9FwdParamsE:
        /* <DEDUP_REMOVED lines=20> */
[C---:B------:R-:W-:Y:S02]  /*0140*/  ISETP.GE.U32.AND P3, PT, R0.reuse, 0x180, PT ;  /* 0x000001800000780c */ /* 0x040fe40003f66070 */
[C---:B------:R-:W-:Y:S02]  /*0150*/  ISETP.GE.U32.AND P4, PT, R0.reuse, 0x200, PT ;  /* 0x000002000000780c */ /* 0x040fe40003f86070 */
[----:B------:R-:W-:Y:S02]  /*0160*/  ISETP.GE.U32.AND P5, PT, R0, 0x280, PT ;  /* 0x000002800000780c */ /* 0x000fe40003fa6070 */
[----:B------:R-:W-:-:S03]  /*0170*/  MOV R4, R9 ;  /* 0x0000000900047202 */ /* 0x000fc60000000f00 */
[----:B------:R-:W0:Y:S01]  /*0180*/  @P1 LDC.64 R6, c[0x0][0x3d0] ;  /* 0x0000f400ff061b82 */ /* 0x000e220000000a00 */
[----:B------:R-:W-:Y:S02]  /*0190*/  ISETP.GE.U32.AND P6, PT, R0, 0x300, PT ;  /* 0x000003000000780c */ /* 0x000fe40003fc6070 */
[----:B------:R-:W-:-:S05]  /*01a0*/  @P1 LOP3.LUT R4, R9, 0x80, RZ, 0xfc, !PT ;  /* 0x0000008009041812 */ /* 0x000fca00078efcff */
[----:B------:R-:W1:Y:S08]  /*01b0*/  @P1 LDC.64 R92, c[0x0][0x438] ;  /* 0x00010e00ff5c1b82 */ /* 0x000e700000000a00 */
[----:B------:R-:W2:Y:S08]  /*01c0*/  @P1 LDC.64 R94, c[0x0][0x3e8] ;  /* 0x0000fa00ff5e1b82 */ /* 0x000eb00000000a00 */
[----:B------:R-:W3:Y:S01]  /*01d0*/  @P2 LDC.64 R98, c[0x0][0x438] ;  /* 0x00010e00ff622b82 */ /* 0x000ee20000000a00 */
[----:B0-----:R-:W-:-:S07]  /*01e0*/  @P1 IMAD.WIDE.U32 R6, R9, 0x10, R6 ;  /* 0x0000001009061825 */ /* 0x001fce00078e0006 */
[----:B------:R-:W0:Y:S01]  /*01f0*/  @P2 LDC.64 R100, c[0x0][0x3e8] ;  /* 0x0000fa00ff642b82 */ /* 0x000e220000000a00 */
[----:B------:R-:W-:Y:S01]  /*0200*/  ISETP.GE.U32.AND P0, PT, R0, 0x380, PT ;  /* 0x000003800000780c */ /* 0x000fe20003f06070 */
[----:B-1----:R-:W-:-:S05]  /*0210*/  @P1 IMAD.WIDE.U32 R92, R9, 0x10, R92 ;  /* 0x00000010095c1825 */ /* 0x002fca00078e005c */
[----:B------:R-:W5:Y:S01]  /*0220*/  @P1 LDG.E.128 R12, desc[UR12][R92.64] ;  /* 0x0000000c5c0c1981 */ /* 0x000f62000c1e1d00 */
[----:B------:R-:W1:Y:S01]  /*0230*/  @P2 LDC.64 R96, c[0x0][0x3d0] ;  /* 0x0000f400ff602b82 */ /* 0x000e620000000a00 */
[----:B--2---:R-:W-:Y:S02]  /*0240*/  @P1 IMAD.WIDE.U32 R94, R9, 0x10, R94 ;  /* 0x00000010095e1825 */ /* 0x004fe400078e005e */
[----:B------:R3:W5:Y:S04]  /*0250*/  @P1 LDG.E.128 R8, desc[UR12][R6.64] ;  /* 0x0000000c06081981 */ /* 0x000768000c1e1d00 */
[----:B------:R2:W5:Y:S01]  /*0260*/  @P1 LDG.E.128 R16, desc[UR12][R94.64] ;  /* 0x0000000c5e101981 */ /* 0x000562000c1e1d00 */
[----:B------:R-:W4:Y:S08]  /*0270*/  @P3 LDC.64 R102, c[0x0][0x3d0] ;  /* 0x0000f400ff663b82 */ /* 0x000f300000000a00 */
[----:B------:R-:W2:Y:S08]  /*0280*/  @P3 LDC.64 R104, c[0x0][0x438] ;  /* 0x00010e00ff683b82 */ /* 0x000eb00000000a00 */
[----:B------:R-:W2:Y:S08]  /*0290*/  @P3 LDC.64 R106, c[0x0][0x3e8] ;  /* 0x0000fa00ff6a3b82 */ /* 0x000eb00000000a00 */
[----:B------:R-:W2:Y:S08]  /*02a0*/  @P4 LDC.64 R108, c[0x0][0x3d0] ;  /* 0x0000f400ff6c4b82 */ /* 0x000eb00000000a00 */
[----:B------:R-:W2:Y:S08]  /*02b0*/  @P4 LDC.64 R110, c[0x0][0x438] ;  /* 0x00010e00ff6e4b82 */ /* 0x000eb00000000a00 */
[----:B------:R-:W2:Y:S01]  /*02c0*/  @P4 LDC.64 R112, c[0x0][0x3e8] ;  /* 0x0000fa00ff704b82 */ /* 0x000ea20000000a00 */
[----:B---3--:R-:W-:-:S07]  /*02d0*/  @P2 IMAD.WIDE.U32 R6, R4, 0x10, R98 ;  /* 0x0000001004062825 */ /* 0x008fce00078e0062 */
[----:B------:R-:W3:Y:S01]  /*02e0*/  @P5 LDC.64 R114, c[0x0][0x3d0] ;  /* 0x0000f400ff725b82 */ /* 0x000ee20000000a00 */
[C---:B0-----:R-:W-:Y:S01]  /*02f0*/  @P2 IMAD.WIDE.U32 R98, R4.reuse, 0x10, R100 ;  /* 0x0000001004622825 */ /* 0x041fe200078e0064 */
[----:B------:R0:W5:Y:S06]  /*0300*/  @P2 LDG.E.128 R24, desc[UR12][R6.64] ;  /* 0x0000000c06182981 */ /* 0x00016c000c1e1d00 */
[----:B------:R-:W0:Y:S01]  /*0310*/  @P5 LDC.64 R116, c[0x0][0x438] ;  /* 0x00010e00ff745b82 */ /* 0x000e220000000a00 */
[----:B-1----:R-:W-:-:S07]  /*0320*/  @P2 IMAD.WIDE.U32 R96, R4, 0x10, R96 ;  /* 0x0000001004602825 */ /* 0x002fce00078e0060 */
[----:B------:R-:W1:Y:S01]  /*0330*/  @P5 LDC.64 R118, c[0x0][0x3e8] ;  /* 0x0000fa00ff765b82 */ /* 0x000e620000000a00 */
[----:B------:R-:W-:Y:S01]  /*0340*/  @P2 IADD3 R4, PT, PT, R4, 0x80, RZ ;  /* 0x0000008004042810 */ /* 0x000fe20007ffe0ff */
[----:B------:R0:W5:Y:S06]  /*0350*/  @P2 LDG.E.128 R20, desc[UR12][R96.64] ;  /* 0x0000000c60142981 */ /* 0x00016c000c1e1d00 */
[----:B------:R-:W1:Y:S01]  /*0360*/  @P6 LDC.64 R100, c[0x0][0x3d0] ;  /* 0x0000f400ff646b82 */ /* 0x000e620000000a00 */
[C---:B----4-:R-:W-:Y:S01]  /*0370*/  @P3 IMAD.WIDE.U32 R102, R4.reuse, 0x10, R102 ;  /* 0x0000001004663825 */ /* 0x050fe200078e0066 */
[----:B------:R4:W5:Y:S06]  /*0380*/  @P2 LDG.E.128 R28, desc[UR12][R98.64] ;  /* 0x0000000c621c2981 */ /* 0x00096c000c1e1d00 */
[----:B------:R-:W4:Y:S01]  /*0390*/  @P6 LDC.64 R92, c[0x0][0x438] ;  /* 0x00010e00ff5c6b82 */ /* 0x000f220000000a00 */
[C---:B--2---:R-:W-:Y:S01]  /*03a0*/  @P3 IMAD.WIDE.U32 R104, R4.reuse, 0x10, R104 ;  /* 0x0000001004683825 */ /* 0x044fe200078e0068 */
[----:B------:R2:W5:Y:S06]  /*03b0*/  @P3 LDG.E.128 R32, desc[UR12][R102.64] ;  /* 0x0000000c66203981 */ /* 0x00056c000c1e1d00 */
[----:B------:R-:W2:Y:S01]  /*03c0*/  @P6 LDC.64 R120, c[0x0][0x3e8] ;  /* 0x0000fa00ff786b82 */ /* 0x000ea20000000a00 */
[C---:B------:R-:W-:Y:S01]  /*03d0*/  @P3 IMAD.WIDE.U32 R106, R4.reuse, 0x10, R106 ;  /* 0x00000010046a3825 */ /* 0x040fe200078e006a */
[----:B------:R-:W-:Y:S01]  /*03e0*/  @P3 IADD3 R4, PT, PT, R4, 0x80, RZ ;  /* 0x0000008004043810 */ /* 0x000fe20007ffe0ff */
[----:B------:R0:W5:Y:S05]  /*03f0*/  @P3 LDG.E.128 R36, desc[UR12][R104.64] ;  /* 0x0000000c68243981 */ /* 0x00016a000c1e1d00 */
[----:B------:R-:W2:Y:S01]  /*0400*/  @P0 LDC.64 R122, c[0x0][0x3d0] ;  /* 0x0000f400ff7a0b82 */ /* 0x000ea20000000a00 */
[C---:B------:R-:W-:Y:S01]  /*0410*/  @P4 IMAD.WIDE.U32 R108, R4.reuse, 0x10, R108 ;  /* 0x00000010046c4825 */ /* 0x040fe200078e006c */
[----:B------:R0:W5:Y:S06]  /*0420*/  @P3 LDG.E.128 R40, desc[UR12][R106.64] ;  /* 0x0000000c6a283981 */ /* 0x00016c000c1e1d00 */
[----:B------:R-:W2:Y:S01]  /*0430*/  @P0 LDC.64 R124, c[0x0][0x438] ;  /* 0x00010e00ff7c0b82 */ /* 0x000ea20000000a00 */
[C---:B------:R-:W-:Y:S01]  /*0440*/  @P4 IMAD.WIDE.U32 R110, R4.reuse, 0x10, R110 ;  /* 0x00000010046e4825 */ /* 0x040fe200078e006e */
[----:B------:R0:W5:Y:S06]  /*0450*/  @P4 LDG.E.128 R44, desc[UR12][R108.64] ;  /* 0x0000000c6c2c4981 */ /* 0x00016c000c1e1d00 */
[----:B------:R-:W2:Y:S01]  /*0460*/  @P0 LDC.64 R94, c[0x0][0x3e8] ;  /* 0x0000fa00ff5e0b82 */ /* 0x000ea20000000a00 */
[C---:B------:R-:W-:Y:S01]  /*0470*/  @P4 IMAD.WIDE.U32 R112, R4.reuse, 0x10, R112 ;  /* 0x0000001004704825 */ /* 0x040fe200078e0070 */
[----:B------:R-:W-:Y:S01]  /*0480*/  @P4 IADD3 R4, PT, PT, R4, 0x80, RZ ;  /* 0x0000008004044810 */ /* 0x000fe20007ffe0ff */
[----:B------:R1:W5:Y:S04]  /*0490*/  @P4 LDG.E.128 R48, desc[UR12][R110.64] ;  /* 0x0000000c6e304981 */ /* 0x000368000c1e1d00 */
[C---:B---3--:R-:W-:Y:S01]  /*04a0*/  @P5 IMAD.WIDE.U32 R114, R4.reuse, 0x10, R114 ;  /* 0x0000001004725825 */ /* 0x048fe200078e0072 */
[----:B------:R3:W5:Y:S03]  /*04b0*/  @P4 LDG.E.128 R52, desc[UR12][R112.64] ;  /* 0x0000000c70344981 */ /* 0x000766000c1e1d00 */
[C---:B0-----:R-:W-:Y:S01]  /*04c0*/  @P5 IMAD.WIDE.U32 R116, R4.reuse, 0x10, R116 ;  /* 0x0000001004745825 */ /* 0x041fe200078e0074 */
[----:B------:R3:W5:Y:S03]  /*04d0*/  @P5 LDG.E.128 R56, desc[UR12][R114.64] ;  /* 0x0000000c72385981 */ /* 0x000766000c1e1d00 */
[C---:B-1----:R-:W-:Y:S01]  /*04e0*/  @P5 IMAD.WIDE.U32 R118, R4.reuse, 0x10, R118 ;  /* 0x0000001004765825 */ /* 0x042fe200078e0076 */
[----:B------:R-:W-:Y:S01]  /*04f0*/  @P5 IADD3 R4, PT, PT, R4, 0x80, RZ ;  /* 0x0000008004045810 */ /* 0x000fe20007ffe0ff */
[----:B------:R3:W5:Y:S04]  /*0500*/  @P5 LDG.E.128 R60, desc[UR12][R116.64] ;  /* 0x0000000c743c5981 */ /* 0x000768000c1e1d00 */
[C---:B------:R-:W-:Y:S01]  /*0510*/  @P6 IMAD.WIDE.U32 R100, R4.reuse, 0x10, R100 ;  /* 0x0000001004646825 */ /* 0x040fe200078e0064 */
[----:B------:R3:W5:Y:S03]  /*0520*/  @P5 LDG.E.128 R64, desc[UR12][R118.64] ;  /* 0x0000000c76405981 */ /* 0x000766000c1e1d00 */
[C---:B----4-:R-:W-:Y:S01]  /*0530*/  @P6 IMAD.WIDE.U32 R92, R4.reuse, 0x10, R92 ;  /* 0x00000010045c6825 */ /* 0x050fe200078e005c */
[----:B------:R3:W5:Y:S03]  /*0540*/  @P6 LDG.E.128 R68, desc[UR12][R100.64] ;  /* 0x0000000c64446981 */ /* 0x000766000c1e1d00 */
[C---:B--2---:R-:W-:Y:S01]  /*0550*/  @P6 IMAD.WIDE.U32 R120, R4.reuse, 0x10, R120 ;  /* 0x0000001004786825 */ /* 0x044fe200078e0078 */
[----:B------:R-:W-:Y:S01]  /*0560*/  @P6 IADD3 R4, PT, PT, R4, 0x80, RZ ;  /* 0x0000008004046810 */ /* 0x000fe20007ffe0ff */
[----:B------:R3:W5:Y:S04]  /*0570*/  @P6 LDG.E.128 R72, desc[UR12][R92.64] ;  /* 0x0000000c5c486981 */ /* 0x000768000c1e1d00 */
[C---:B------:R-:W-:Y:S01]  /*0580*/  @P0 IMAD.WIDE.U32 R122, R4.reuse, 0x10, R122 ;  /* 0x00000010047a0825 */ /* 0x040fe200078e007a */
[----:B------:R3:W5:Y:S03]  /*0590*/  @P6 LDG.E.128 R76, desc[UR12][R120.64] ;  /* 0x0000000c784c6981 */ /* 0x000766000c1e1d00 */
[C---:B------:R-:W-:Y:S01]  /*05a0*/  @P0 IMAD.WIDE.U32 R124, R4.reuse, 0x10, R124 ;  /* 0x00000010047c0825 */ /* 0x040fe200078e007c */
[----:B------:R3:W5:Y:S03]  /*05b0*/  @P0 LDG.E.128 R80, desc[UR12][R122.64] ;  /* 0x0000000c7a500981 */ /* 0x000766000c1e1d00 */
[----:B------:R-:W-:Y:S01]  /*05c0*/  @P0 IMAD.WIDE.U32 R94, R4, 0x10, R94 ;  /* 0x00000010045e0825 */ /* 0x000fe200078e005e */
        /* <DEDUP_REMOVED lines=8> */
[----:B0-----:R-:W-:-:S06]  /*0650*/  IMAD.WIDE.U32 R92, R4, 0x10, R92 ;  /* 0x00000010045c7825 */ /* 0x001fcc00078e005c */
[----:B------:R-:W5:Y:S01]  /*0660*/  LDG.E.128 R92, desc[UR12][R92.64] ;  /* 0x0000000c5c5c7981 */ /* 0x000f62000c1e1d00 */
[----:B-1----:R-:W-:-:S06]  /*0670*/  IMAD.WIDE.U32 R96, R4, 0x10, R96 ;  /* 0x0000001004607825 */ /* 0x002fcc00078e0060 */
[----:B------:R-:W5:Y:S01]  /*0680*/  LDG.E.128 R96, desc[UR12][R96.64] ;  /* 0x0000000c60607981 */ /* 0x000f62000c1e1d00 */
[----:B--2---:R-:W-:-:S05]  /*0690*/  IMAD.WIDE.U32 R4, R4, 0x10, R6 ;  /* 0x0000001004047825 */ /* 0x004fca00078e0006 */
[----:B------:R0:W5:Y:S01]  /*06a0*/  LDG.E.128 R100, desc[UR12][R4.64] ;  /* 0x0000000c04647981 */ /* 0x000162000c1e1d00 */
[----:B------:R-:W-:Y:S05]  /*06b0*/  BRA `(.L_x_24371) ;  /* 0x0000000400407947 */ /* 0x000fea0003800000 */
.L_x_24370:
        /* <DEDUP_REMOVED lines=8> */
[----:B------:R-:W-:-:S07]  /*0740*/  @P5 LOP3.LUT R85, R9, 0x80, RZ, 0xfc, !PT ;  /* 0x0000008009555812 */ /* 0x000fce00078efcff */
[----:B------:R-:W1:Y:S08]  /*0750*/  @P5 LDC.64 R6, c[0x0][0x3e8] ;  /* 0x0000fa00ff065b82 */ /* 0x000e700000000a00 */
[----:B------:R-:W2:Y:S08]  /*0760*/  @P4 LDC.64 R24, c[0x0][0x3d0] ;  /* 0x0000f400ff184b82 */ /* 0x000eb00000000a00 */
[----:B------:R-:W3:Y:S01]  /*0770*/  @P4 LDC.64 R26, c[0x0][0x3e8] ;  /* 0x0000fa00ff1a4b82 */ /* 0x000ee20000000a00 */
[----:B0-----:R-:W-:-:S07]  /*0780*/  @P5 IMAD.WIDE.U32 R12, R9, 0x10, R4 ;  /* 0x00000010090c5825 */ /* 0x001fce00078e0004 */
[----:B------:R-:W0:Y:S01]  /*0790*/  @P3 LDC.64 R36, c[0x0][0x3d0] ;  /* 0x0000f400ff243b82 */ /* 0x000e220000000a00 */
[----:B-1----:R-:W-:Y:S02]  /*07a0*/  @P5 IMAD.WIDE.U32 R14, R9, 0x10, R6 ;  /* 0x00000010090e5825 */ /* 0x002fe400078e0006 */
[----:B------:R1:W5:Y:S04]  /*07b0*/  @P5 LDG.E.128 R8, desc[UR12][R12.64] ;  /* 0x0000000c0c085981 */ /* 0x000368000c1e1d00 */
[----:B------:R4:W5:Y:S01]  /*07c0*/  @P5 LDG.E.128 R16, desc[UR12][R14.64] ;  /* 0x0000000c0e105981 */ /* 0x000962000c1e1d00 */
[----:B------:R-:W1:Y:S01]  /*07d0*/  @P3 LDC.64 R38, c[0x0][0x3e8] ;  /* 0x0000fa00ff263b82 */ /* 0x000e620000000a00 */
[----:B------:R-:W-:-:S07]  /*07e0*/  ISETP.GE.U32.AND P5, PT, R0, 0x380, PT ;  /* 0x000003800000780c */ /* 0x000fce0003fa6070 */
[----:B------:R-:W4:Y:S08]  /*07f0*/  @P2 LDC.64 R48, c[0x0][0x3d0] ;  /* 0x0000f400ff302b82 */ /* 0x000f300000000a00 */
        /* <DEDUP_REMOVED lines=8> */
[C---:B0-----:R-:W-:Y:S01]  /*0880*/  @P3 IMAD.WIDE.U32 R36, R85.reuse, 0x10, R36 ;  /* 0x0000001055243825 */ /* 0x041fe200078e0024 */
[----:B------:R-:W5:Y:S06]  /*0890*/  @P4 LDG.E.128 R28, desc[UR12][R6.64] ;  /* 0x0000000c061c4981 */ /* 0x000f6c000c1e1d00 */
[----:B------:R-:W0:Y:S01]  /*08a0*/  @P0 LDC.64 R26, c[0x0][0x3e8] ;  /* 0x0000fa00ff1a0b82 */ /* 0x000e220000000a00 */
[C---:B-1----:R-:W-:Y:S01]  /*08b0*/  @P3 IMAD.WIDE.U32 R38, R85.reuse, 0x10, R38 ;  /* 0x0000001055263825 */ /* 0x042fe200078e0026 */
[----:B------:R-:W-:Y:S01]  /*08c0*/  @P3 IADD3 R85, PT, PT, R85, 0x80, RZ ;  /* 0x0000008055553810 */ /* 0x000fe20007ffe0ff */
[----:B------:R-:W5:Y:S05]  /*08d0*/  @P3 LDG.E.128 R32, desc[UR12][R36.64] ;  /* 0x0000000c24203981 */ /* 0x000f6a000c1e1d00 */
[----:B------:R-:W1:Y:S01]  /*08e0*/  @P5 LDC.64 R12, c[0x0][0x3d0] ;  /* 0x0000f400ff0c5b82 */ /* 0x000e620000000a00 */
[C---:B----4-:R-:W-:Y:S01]  /*08f0*/  @P2 IMAD.WIDE.U32 R48, R85.reuse, 0x10, R48 ;  /* 0x0000001055302825 */ /* 0x050fe200078e0030 */
[----:B------:R-:W-:Y:S01]  /*0900*/  ISETP.GE.U32.AND P6, PT, R0, 0x400, PT ;  /* 0x000004000000780c */ /* 0x000fe20003fc6070 */
[----:B------:R-:W5:Y:S05]  /*0910*/  @P3 LDG.E.128 R40, desc[UR12][R38.64] ;  /* 0x0000000c26283981 */ /* 0x000f6a000c1e1d00 */
        /* <DEDUP_REMOVED lines=24> */
[----:B------:R-:W5:Y:S01]  /*0aa0*/  @P6 LDG.E.128 R92, desc[UR12][R12.64] ;  /* 0x0000000c0c5c6981 */ /* 0x000f62000c1e1d00 */
        /* <DEDUP_REMOVED lines=11> */
[----:B0-----:R-:W-:-:S02]  /*0b60*/  CS2R R26, SRZ ;  /* 0x00000000001a7805 */ /* 0x001fc4000001ff00 */
[----:B------:R-:W-:Y:S02]  /*0b70*/  CS2R R24, SRZ ;  /* 0x0000000000187805 */ /* 0x000fe4000001ff00 */
[----:B-1----:R-:W-:Y:S02]  /*0b80*/  CS2R R14, SRZ ;  /* 0x00000000000e7805 */ /* 0x002fe4000001ff00 */
[----:B------:R-:W-:Y:S02]  /*0b90*/  CS2R R12, SRZ ;  /* 0x00000000000c7805 */ /* 0x000fe4000001ff00 */
[----:B------:R-:W-:Y:S02]  /*0ba0*/  @P6 CS2R R98, SRZ ;  /* 0x0000000000626805 */ /* 0x000fe4000001ff00 */
[----:B------:R-:W-:-:S07]  /*0bb0*/  @P6 CS2R R96, SRZ ;  /* 0x0000000000606805 */ /* 0x000fce000001ff00 */
.L_x_24371:
[----:B------:R-:W-:Y:S05]  /*0bc0*/  BSYNC.RECONVERGENT B0 ;  /* 0x0000000000007941 */ /* 0x000fea0003800200 */
.L_x_24369:
        /* <DEDUP_REMOVED lines=8> */
[----:B------:R-:W-:Y:S01]  /*0c50*/  ULOP3.LUT UR5, UR5, 0xffffff80, URZ, 0xc0, !UPT ;  /* 0xffffff8005057892 */ /* 0x000fe2000f8ec0ff */
[----:B------:R-:W2:Y:S03]  /*0c60*/  LDCU UR21, c[0x0][0x40c] ;  /* 0x00008180ff1577ac */ /* 0x000ea60008000800 */
[----:B------:R-:W-:-:S02]  /*0c70*/  VIADDMNMX R2, R2, UR6, RZ, !PT ;  /* 0x0000000602027c46 */ /* 0x000fc4000f8001ff */
[----:B0-----:R-:W-:Y:S01]  /*0c80*/  MOV R4, UR6 ;  /* 0x0000000600047c02 */ /* 0x001fe20008000f00 */
[----:B------:R-:W0:Y:S01]  /*0c90*/  LDCU UR20, c[0x0][0x388] ;  /* 0x00007100ff1477ac */ /* 0x000e220008000800 */
[----:B------:R-:W-:-:S03]  /*0ca0*/  VIMNMX R2, PT, PT, R2, 0x20, PT ;  /* 0x0000002002027848 */ /* 0x000fc60003fe0100 */
[----:B------:R-:W-:Y:S01]  /*0cb0*/  IMAD R3, R3, -0x20, R4 ;  /* 0xffffffe003037824 */ /* 0x000fe200078e0204 */
[----:B------:R-:W-:Y:S01]  /*0cc0*/  LEA R2, R2, UR5, 0x2 ;  /* 0x0000000502027c11 */ /* 0x000fe2000f8e10ff */
[----:B------:R-:W3:Y:S03]  /*0cd0*/  LDCU UR15, c[0x0][0x400] ;  /* 0x00008000ff0f77ac */ /* 0x000ee60008000800 */
[----:B------:R-:W-:Y:S01]  /*0ce0*/  I2FP.F32.U32 R2, R2 ;  /* 0x0000000200027245 */ /* 0x000fe20000201000 */
[----:B------:R-:W4:Y:S01]  /*0cf0*/  LDCU.64 UR16, c[0x0][0x3a0] ;  /* 0x00007400ff1077ac */ /* 0x000f220008000a00 */
[----:B------:R-:W-:Y:S01]  /*0d00*/  VIMNMX R3, PT, PT, RZ, R3, !PT ;  /* 0x00000003ff037248 */ /* 0x000fe20007fe0100 */
[----:B------:R-:W0:Y:S03]  /*0d10*/  LDCU.128 UR8, c[0x0][0x3f0] ;  /* 0x00007e00ff0877ac */ /* 0x000e260008000c00 */
[----:B------:R-:W0:Y:S01]  /*0d20*/  MUFU.RCP R2, R2 ;  /* 0x0000000200027308 */ /* 0x000e220000001000 */
[----:B------:R-:W-:Y:S01]  /*0d30*/  VIMNMX R3, PT, PT, R3, 0x20, PT ;  /* 0x0000002003037848 */ /* 0x000fe20003fe0100 */
[----:B------:R-:W0:Y:S03]  /*0d40*/  LDCU.64 UR18, c[0x0][0x380] ;  /* 0x00007000ff1277ac */ /* 0x000e260008000a00 */
[----:B------:R-:W-:Y:S01]  /*0d50*/  LEA R3, R3, UR5, 0x2 ;  /* 0x0000000503037c11 */ /* 0x000fe2000f8e10ff */
[----:B------:R-:W-:-:S02]  /*0d60*/  UPLOP3.LUT UP1, UPT, UPT, UPT, UPT, 0x40, 0x4 ;  /* 0x000000000004789c */ /* 0x000fc40003f2e870 */
[----:B-12---:R-:W-:-:S11]  /*0d70*/  UISETP.NE.AND UP2, UPT, UR14, URZ, UPT ;  /* 0x000000ff0e00728c */ /* 0x006fd6000bf45270 */
.L_x_24421:
[----:B0-----:R-:W-:-:S06]  /*0d80*/  UIMAD.WIDE UR4, UR7, 0x4, UR8 ;  /* 0x00000004070478a5 */ /* 0x001fcc000f8e0208 */
[----:B------:R-:W-:Y:S02]  /*0d90*/  MOV R4, UR4 ;  /* 0x0000000400047c02 */ /* 0x000fe40008000f00 */
[----:B------:R-:W-:-:S05]  /*0da0*/  MOV R5, UR5 ;  /* 0x0000000500057c02 */ /* 0x000fca0008000f00 */
[----:B-1234-:R-:W2:Y:S01]  /*0db0*/  LDG.E R144, desc[UR12][R4.64] ;  /* 0x0000000c04907981 */ /* 0x01eea2000c1e1900 */
[----:B------:R-:W-:-:S06]  /*0dc0*/  UIMAD.WIDE UR4, UR7, 0x4, UR10 ;  /* 0x00000004070478a5 */ /* 0x000fcc000f8e020a */
[----:B------:R-:W-:Y:S02]  /*0dd0*/  MOV R146, UR4 ;  /* 0x0000000400927c02 */ /* 0x000fe40008000f00 */
[----:B------:R-:W-:-:S05]  /*0de0*/  MOV R147, UR5 ;  /* 0x0000000500937c02 */ /* 0x000fca0008000f00 */
[----:B------:R0:W3:Y:S01]  /*0df0*/  LDG.E R146, desc[UR12][R146.64] ;  /* 0x0000000c92927981 */ /* 0x0000e2000c1e1900 */
[----:B------:R-:W-:Y:S01]  /*0e00*/  UIMAD UR4, UR7, UR20, URZ ;  /* 0x00000014070472a4 */ /* 0x000fe2000f8e02ff */
[----:B------:R-:W-:Y:S01]  /*0e10*/  ISETP.GE.U32.AND P0, PT, R0, 0x80, PT ;  /* 0x000000800000780c */ /* 0x000fe20003f06070 */
[----:B------:R-:W-:Y:S01]  /*0e20*/  BSSY.RECONVERGENT B0, `(.L_x_24372) ;  /* 0x0000040000007945 */ /* 0x000fe20003800200 */
[----:B------:R-:W1:Y:S01]  /*0e30*/  S2R R145, SR_TID.X ;  /* 0x0000000000917919 */ /* 0x000e620000002100 */
[----:B------:R-:W-:-:S04]  /*0e40*/  USHF.R.S32.HI UR5, URZ, 0x1f, UR4 ;  /* 0x0000001fff057899 */ /* 0x000fc80008011404 */
[----:B------:R-:W-:Y:S01]  /*0e50*/  ULEA.HI UR5, UR5, UR4, URZ, 0x2 ;  /* 0x0000000405057291 */ /* 0x000fe2000f8f10ff */
[----:B0-----:R-:W-:-:S05]  /*0e60*/  HFMA2 R147, -RZ, RZ, 0, 0 ;  /* 0x00000000ff937431 */ /* 0x001fca00000001ff */
[----:B------:R-:W-:Y:S02]  /*0e70*/  MOV R5, UR5 ;  /* 0x0000000500057c02 */ /* 0x000fe40008000f00 */
[----:B-1----:R-:W-:-:S04]  /*0e80*/  LOP3.LUT R4, R145, 0x60, RZ, 0xc0, !PT ;  /* 0x0000006091047812 */ /* 0x002fc800078ec0ff */
[----:B------:R-:W-:Y:S02]  /*0e90*/  LOP3.LUT R4, R4, 0x1f, R145, 0xf8, !PT ;  /* 0x0000001f04047812 */ /* 0x000fe400078ef891 */
[----:B--2---:R-:W-:-:S13]  /*0ea0*/  ISETP.GE.AND P5, PT, R144, 0x1, PT ;  /* 0x000000019000780c */ /* 0x004fda0003fa6270 */
[----:B------:R-:W-:Y:S02]  /*0eb0*/  @P5 IADD3 R6, PT, PT, R144, -0x1, RZ ;  /* 0xffffffff90065810 */ /* 0x000fe40007ffe0ff */
[----:B---3--:R-:W-:Y:S02]  /*0ec0*/  R2UR UR6, R146 ;  /* 0x00000000920672ca */ /* 0x008fe400000e0000 */
[----:B------:R-:W-:Y:S01]  /*0ed0*/  LEA.HI.SX32 R146, R5, R4, 0x1e ;  /* 0x0000000405927211 */ /* 0x000fe200078ff2ff */
[----:B------:R-:W-:-:S05]  /*0ee0*/  @P5 IMAD R6, R6, UR20, RZ ;  /* 0x0000001406065c24 */ /* 0x000fca000f8e02ff */
[----:B------:R-:W-:-:S04]  /*0ef0*/  @P5 SHF.R.S32.HI R115, RZ, 0x1f, R6 ;  /* 0x0000001fff735819 */ /* 0x000fc80000011406 */
[----:B------:R-:W-:-:S04]  /*0f00*/  @P5 LEA.HI R115, R115, R6, RZ, 0x2 ;  /* 0x0000000673735211 */ /* 0x000fc800078f10ff */
[----:B------:R-:W-:Y:S01]  /*0f10*/  @P5 LEA.HI.SX32 R147, R115, R4, 0x1e ;  /* 0x0000000473935211 */ /* 0x000fe200078ff2ff */
[----:B------:R-:W-:Y:S06]  /*0f20*/  @!P0 BRA `(.L_x_24373) ;  /* 0x0000000000bc8947 */ /* 0x000fec0003800000 */
[----:B----4-:R-:W-:-:S04]  /*0f30*/  UISETP.NE.U32.AND UP0, UPT, UR16, URZ, UPT ;  /* 0x000000ff1000728c */ /* 0x010fc8000bf05070 */
[----:B------:R-:W-:Y:S01]  /*0f40*/  UISETP.NE.AND.EX UP0, UPT, UR17, URZ, UPT, UP0 ;  /* 0x000000ff1100728c */ /* 0x000fe2000bf05300 */
[----:B------:R-:W-:Y:S10]  /*0f50*/  @!P5 BRA `(.L_x_24374) ;  /* 0x00000000000cd947 */ /* 0x000ff40003800000 */
[----:B------:R-:W0:Y:S02]  /*0f60*/  LDC.64 R104, c[0x0][0x390] ;  /* 0x0000e400ff687b82 */ /* 0x000e240000000a00 */
[----:B0-----:R-:W-:-:S06]  /*0f70*/  IMAD.WIDE.U32 R104, R147, 0x10, R104 ;  /* 0x0000001093687825 */ /* 0x001fcc00078e0068 */
[----:B------:R-:W5:Y:S02]  /*0f80*/  LDG.E.128 R104, desc[UR12][R104.64] ;  /* 0x0000000c68687981 */ /* 0x000f64000c1e1d00 */
.L_x_24374:
[----:B------:R-:W-:Y:S05]  /*0f90*/  BRA.U !UP0, `(.L_x_24375) ;  /* 0x0000000108547547 */ /* 0x000fea000b800000 */
[----:B------:R-:W0:Y:S02]  /*0fa0*/  LDC.64 R108, c[0x0][0x3a0] ;  /* 0x0000e800ff6c7b82 */ /* 0x000e240000000a00 */
[----:B0-----:R-:W-:-:S06]  /*0fb0*/  IMAD.WIDE.U32 R108, R146, 0x10, R108 ;  /* 0x00000010926c7825 */ /* 0x001fcc00078e006c */
[----:B------:R-:W2:Y:S01]  /*0fc0*/  LDG.E.128 R108, desc[UR12][R108.64] ;  /* 0x0000000c6c6c7981 */ /* 0x000ea2000c1e1d00 */
[----:B------:R-:W-:-:S13]  /*0fd0*/  ISETP.GT.AND P1, PT, R144, RZ, PT ;  /* 0x000000ff9000720c */ /* 0x000fda0003f24270 */
[----:B------:R-:W0:Y:S08]  /*0fe0*/  @P1 LDC R7, c[0x0][0x40c] ;  /* 0x00010300ff071b82 */ /* 0x000e300000000800 */
        /* <DEDUP_REMOVED lines=13> */
[----:B------:R-:W-:-:S04]  /*10c0*/  FMUL.FTZ R4, R107, UR21 ;  /* 0x000000156b047c20 */ /* 0x000fc80008410000 */
[----:B------:R-:W-:Y:S01]  /*10d0*/  FFMA.FTZ R111, R4, R19, R111 ;  /* 0x00000013046f7223 */ /* 0x000fe2000001006f */
[----:B------:R-:W-:Y:S06]  /*10e0*/  BRA `(.L_x_24376) ;  /* 0x0000000000347947 */ /* 0x000fec0003800000 */
.L_x_24375:
[----:B-----5:R-:W-:Y:S01]  /*10f0*/  FMUL.FTZ R111, R106, UR21 ;  /* 0x000000156a6f7c20 */ /* 0x020fe20008410000 */
[----:B------:R-:W-:Y:S01]  /*1100*/  FMUL.FTZ R5, R104, UR21 ;  /* 0x0000001568057c20 */ /* 0x000fe20008410000 */
[----:B------:R-:W-:Y:S01]  /*1110*/  FMUL.FTZ R4, R105, UR21 ;  /* 0x0000001569047c20 */ /* 0x000fe20008410000 */
[----:B------:R-:W-:Y:S01]  /*1120*/  FMUL.FTZ R6, R107, UR21 ;  /* 0x000000156b067c20 */ /* 0x000fe20008410000 */
[----:B------:R-:W-:Y:S01]  /*1130*/  FMUL.FTZ R114, R111, R18 ;  /* 0x000000126f727220 */ /* 0x000fe20000410000 */
[----:B------:R-:W-:Y:S01]  /*1140*/  FMUL.FTZ R112, R5, R16 ;  /* 0x0000001005707220 */ /* 0x000fe20000410000 */
[----:B------:R-:W-:Y:S01]  /*1150*/  FMUL.FTZ R113, R4, R17 ;  /* 0x0000001104717220 */ /* 0x000fe20000410000 */
[----:B------:R-:W-:Y:S01]  /*1160*/  FMUL.FTZ R111, R6, R19 ;  /* 0x00000013066f7220 */ /* 0x000fe20000410000 */
[----:B------:R-:W-:-:S04]  /*1170*/  ISETP.GT.AND P1, PT, R144, RZ, PT ;  /* 0x000000ff9000720c */ /* 0x000fc80003f24270 */
[----:B------:R-:W-:Y:S02]  /*1180*/  FSEL R112, R112, RZ, P1 ;  /* 0x000000ff70707208 */ /* 0x000fe40000800000 */
[----:B------:R-:W-:Y:S02]  /*1190*/  FSEL R113, R113, RZ, P1 ;  /* 0x000000ff71717208 */ /* 0x000fe40000800000 */
[----:B------:R-:W-:Y:S02]  /*11a0*/  FSEL R114, R114, RZ, P1 ;  /* 0x000000ff72727208 */ /* 0x000fe40000800000 */
[----:B------:R-:W-:-:S07]  /*11b0*/  FSEL R111, R111, RZ, P1 ;  /* 0x000000ff6f6f7208 */ /* 0x000fce0000800000 */
.L_x_24376:
[----:B------:R-:W0:Y:S01]  /*11c0*/  LDC.64 R4, c[0x0][0x3a8] ;  /* 0x0000ea00ff047b82 */ /* 0x000e220000000a00 */
[----:B------:R-:W-:Y:S02]  /*11d0*/  MOV R115, R111 ;  /* 0x0000006f00737202 */ /* 0x000fe40000000f00 */
[----:B------:R-:W-:Y:S01]  /*11e0*/  IADD3 R147, PT, PT, R147, 0x80, RZ ;  /* 0x0000008093937810 */ /* 0x000fe20007ffe0ff */
[C---:B0-----:R-:W-:Y:S01]  /*11f0*/  IMAD.WIDE.U32 R4, R146.reuse, 0x10, R4 ;  /* 0x0000001092047825 */ /* 0x041fe200078e0004 */
[----:B------:R-:W-:-:S04]  /*1200*/  IADD3 R146, PT, PT, R146, 0x80, RZ ;  /* 0x0000008092927810 */ /* 0x000fc80007ffe0ff */
[----:B------:R0:W-:Y:S03]  /*1210*/  STG.E.128 desc[UR12][R4.64], R112 ;  /* 0x0000007004007986 */ /* 0x0001e6000c101d0c */
.L_x_24373:
[----:B----4-:R-:W-:Y:S05]  /*1220*/  BSYNC.RECONVERGENT B0 ;  /* 0x0000000000007941 */ /* 0x010fea0003800200 */
.L_x_24372:
[----:B------:R-:W-:Y:S01]  /*1230*/  ISETP.GE.U32.AND P1, PT, R0, 0x100, PT ;  /* 0x000001000000780c */ /* 0x000fe20003f26070 */
[----:B------:R-:W-:Y:S03]  /*1240*/  BSSY.RECONVERGENT B0, `(.L_x_24377) ;  /* 0x0000033000007945 */ /* 0x000fe60003800200 */
[----:B0-----:R-:W-:-:S09]  /*1250*/  P2R R4, PR, RZ, 0x2 ;  /* 0x00000002ff047803 */ /* 0x001fd20000000000 */
[----:B------:R-:W-:Y:S05]  /*1260*/  @!P1 BRA `(.L_x_24378) ;  /* 0x0000000000c09947 */ /* 0x000fea0003800000 */
[----:B------:R-:W-:Y:S01]  /*1270*/  ISETP.NE.U32.AND P1, PT, RZ, UR16, PT ;  /* 0x00000010ff007c0c */ /* 0x000fe2000bf25070 */
[----:B------:R-:W0:Y:S03]  /*1280*/  @P5 LDC.64 R116, c[0x0][0x390] ;  /* 0x0000e400ff745b82 */ /* 0x000e260000000a00 */
[----:B------:R-:W-:-:S13]  /*1290*/  ISETP.NE.AND.EX P1, PT, RZ, UR17, PT, P1 ;  /* 0x00000011ff007c0c */ /* 0x000fda000bf25310 */
[----:B------:R-:W1:Y:S01]  /*12a0*/  @P1 LDC.64 R4, c[0x0][0x3a0] ;  /* 0x0000e800ff041b82 */ /* 0x000e620000000a00 */
[----:B0-----:R-:W-:-:S05]  /*12b0*/  @P5 IMAD.WIDE.U32 R116, R147, 0x10, R116 ;  /* 0x0000001093745825 */ /* 0x001fca00078e0074 */
[----:B------:R0:W5:Y:S01]  /*12c0*/  @P5 LDG.E.128 R104, desc[UR12][R116.64] ;  /* 0x0000000c74685981 */ /* 0x000162000c1e1d00 */
[----:B-1----:R-:W-:-:S06]  /*12d0*/  @P1 IMAD.WIDE.U32 R4, R146, 0x10, R4 ;  /* 0x0000001092041825 */ /* 0x002fcc00078e0004 */
[----:B------:R-:W2:Y:S02]  /*12e0*/  @P1 LDG.E.128 R4, desc[UR12][R4.64] ;  /* 0x0000000c04041981 */ /* 0x000ea4000c1e1d00 */
[----:B--2---:R-:W-:Y:S02]  /*12f0*/  @P1 MOV R110, R6 ;  /* 0x00000006006e1202 */ /* 0x004fe40000000f00 */
[----:B------:R-:W-:Y:S02]  /*1300*/  @P1 MOV R109, R5 ;  /* 0x00000005006d1202 */ /* 0x000fe40000000f00 */
[----:B------:R-:W-:Y:S01]  /*1310*/  @P1 MOV R108, R4 ;  /* 0x00000004006c1202 */ /* 0x000fe20000000f00 */
[----:B0-----:R-:W-:Y:S06]  /*1320*/  @!P1 BRA `(.L_x_24379) ;  /* 0x0000000000489947 */ /* 0x001fec0003800000 */
[----:B------:R-:W-:Y:S02]  /*1330*/  ISETP.GT.AND P1, PT, R144, RZ, PT ;  /* 0x000000ff9000720c */ /* 0x000fe40003f24270 */
[----:B------:R-:W-:Y:S02]  /*1340*/  MOV R116, R108 ;  /* 0x0000006c00747202 */ /* 0x000fe40000000f00 */
[----:B------:R-:W-:Y:S02]  /*1350*/  MOV R117, R109 ;  /* 0x0000006d00757202 */ /* 0x000fe40000000f00 */
[----:B------:R-:W-:Y:S02]  /*1360*/  MOV R118, R110 ;  /* 0x0000006e00767202 */ /* 0x000fe40000000f00 */
[----:B------:R-:W-:-:S05]  /*1370*/  MOV R119, R7 ;  /* 0x0000000700777202 */ /* 0x000fca0000000f00 */
[----:B------:R-:W0:Y:S08]  /*1380*/  @P1 LDC R5, c[0x0][0x40c] ;  /* 0x00010300ff051b82 */ /* 0x000e300000000800 */
[----:B------:R-:W1:Y:S08]  /*1390*/  @P1 LDC R4, c[0x0][0x40c] ;  /* 0x00010300ff041b82 */ /* 0x000e700000000800 */
[----:B------:R-:W2:Y:S01]  /*13a0*/  @P1 LDC R115, c[0x0][0x40c] ;  /* 0x00010300ff731b82 */ /* 0x000ea20000000800 */
[----:B0----5:R-:W-:-:S04]  /*13b0*/  @P1 FMUL.FTZ R5, R104, R5 ;  /* 0x0000000568051220 */ /* 0x021fc80000410000 */
[----:B------:R-:W-:Y:S01]  /*13c0*/  @P1 FFMA.FTZ R116, R5, R28, R108 ;  /* 0x0000001c05741223 */ /* 0x000fe2000001006c */
[----:B-1----:R-:W-:-:S04]  /*13d0*/  @P1 FMUL.FTZ R4, R105, R4 ;  /* 0x0000000469041220 */ /* 0x002fc80000410000 */
[----:B------:R-:W-:Y:S01]  /*13e0*/  @P1 FFMA.FTZ R117, R4, R29, R109 ;  /* 0x0000001d04751223 */ /* 0x000fe2000001006d */
[----:B--2---:R-:W-:-:S04]  /*13f0*/  @P1 FMUL.FTZ R115, R106, R115 ;  /* 0x000000736a731220 */ /* 0x004fc80000410000 */
[----:B------:R-:W-:Y:S01]  /*1400*/  @P1 FFMA.FTZ R118, R115, R30, R110 ;  /* 0x0000001e73761223 */ /* 0x000fe2000001006e */
[----:B------:R-:W-:Y:S06]  /*1410*/  @!P1 BRA `(.L_x_24380) ;  /* 0x0000000000409947 */ /* 0x000fec0003800000 */
[----:B------:R-:W-:-:S04]  /*1420*/  FMUL.FTZ R4, R107, UR21 ;  /* 0x000000156b047c20 */ /* 0x000fc80008410000 */
[----:B------:R-:W-:Y:S01]  /*1430*/  FFMA.FTZ R119, R4, R31, R7 ;  /* 0x0000001f04777223 */ /* 0x000fe20000010007 */
[----:B------:R-:W-:Y:S06]  /*1440*/  BRA `(.L_x_24380) ;  /* 0x0000000000347947 */ /* 0x000fec0003800000 */
.L_x_24379:
        /* <DEDUP_REMOVED lines=13> */
.L_x_24380:
[----:B------:R-:W0:Y:S01]  /*1520*/  LDC.64 R4, c[0x0][0x3a8] ;  /* 0x0000ea00ff047b82 */ /* 0x000e220000000a00 */
[----:B------:R-:W-:Y:S01]  /*1530*/  IADD3 R147, PT, PT, R147, 0x80, RZ ;  /* 0x0000008093937810 */ /* 0x000fe20007ffe0ff */
[C---:B0-----:R-:W-:Y:S01]  /*1540*/  IMAD.WIDE.U32 R4, R146.reuse, 0x10, R4 ;  /* 0x0000001092047825 */ /* 0x041fe200078e0004 */
[----:B------:R-:W-:-:S04]  /*1550*/  IADD3 R146, PT, PT, R146, 0x80, RZ ;  /* 0x0000008092927810 */ /* 0x000fc80007ffe0ff */
[----:B------:R0:W-:Y:S03]  /*1560*/  STG.E.128 desc[UR12][R4.64], R116 ;  /* 0x0000007404007986 */ /* 0x0001e6000c101d0c */
.L_x_24378:
[----:B------:R-:W-:Y:S05]  /*1570*/  BSYNC.RECONVERGENT B0 ;  /* 0x0000000000007941 */ /* 0x000fea0003800200 */
.L_x_24377:
        /* <DEDUP_REMOVED lines=35> */
.L_x_24383:
        /* <DEDUP_REMOVED lines=13> */
.L_x_24384:
[----:B------:R-:W0:Y:S01]  /*1880*/  LDC.64 R4, c[0x0][0x3a8] ;  /* 0x0000ea00ff047b82 */ /* 0x000e220000000a00 */
[----:B------:R-:W-:Y:S01]  /*1890*/  IADD3 R147, PT, PT, R147, 0x80, RZ ;  /* 0x0000008093937810 */ /* 0x000fe20007ffe0ff */
[C---:B0-----:R-:W-:Y:S01]  /*18a0*/  IMAD.WIDE.U32 R4, R146.reuse, 0x10, R4 ;  /* 0x0000001092047825 */ /* 0x041fe200078e0004 */
[----:B------:R-:W-:-:S04]  /*18b0*/  IADD3 R146, PT, PT, R146, 0x80, RZ ;  /* 0x0000008092927810 */ /* 0x000fc80007ffe0ff */
[----:B------:R0:W-:Y:S03]  /*18c0*/  STG.E.128 desc[UR12][R4.64], R120 ;  /* 0x0000007804007986 */ /* 0x0001e6000c101d0c */
.L_x_24382:
[----:B------:R-:W-:Y:S05]  /*18d0*/  BSYNC.RECONVERGENT B0 ;  /* 0x0000000000007941 */ /* 0x000fea0003800200 */
.L_x_24381:
        /* <DEDUP_REMOVED lines=35> */
.L_x_24387:
        /* <DEDUP_REMOVED lines=13> */
.L_x_24388:
[----:B------:R-:W0:Y:S01]  /*1be0*/  LDC.64 R4, c[0x0][0x3a8] ;  /* 0x0000ea00ff047b82 */ /* 0x000e220000000a00 */
[----:B------:R-:W-:Y:S01]  /*1bf0*/  IADD3 R147, PT, PT, R147, 0x80, RZ ;  /* 0x0000008093937810 */ /* 0x000fe20007ffe0ff */
[C---:B0-----:R-:W-:Y:S01]  /*1c00*/  IMAD.WIDE.U32 R4, R146.reuse, 0x10, R4 ;  /* 0x0000001092047825 */ /* 0x041fe200078e0004 */
[----:B------:R-:W-:-:S04]  /*1c10*/  IADD3 R146, PT, PT, R146, 0x80, RZ ;  /* 0x0000008092927810 */ /* 0x000fc80007ffe0ff */
[----:B------:R0:W-:Y:S03]  /*1c20*/  STG.E.128 desc[UR12][R4.64], R124 ;  /* 0x0000007c04007986 */ /* 0x0001e6000c101d0c */
.L_x_24386:
[----:B------:R-:W-:Y:S05]  /*1c30*/  BSYNC.RECONVERGENT B0 ;  /* 0x0000000000007941 */ /* 0x000fea0003800200 */
.L_x_24385:
        /* <DEDUP_REMOVED lines=34> */
.L_x_24391:
        /* <DEDUP_REMOVED lines=13> */
.L_x_24392:
[----:B------:R-:W0:Y:S01]  /*1f30*/  LDC.64 R4, c[0x0][0x3a8] ;  /* 0x0000ea00ff047b82 */ /* 0x000e220000000a00 */
[----:B------:R-:W-:Y:S01]  /*1f40*/  IADD3 R147, PT, PT, R147, 0x80, RZ ;  /* 0x0000008093937810 */ /* 0x000fe20007ffe0ff */
[C---:B0-----:R-:W-:Y:S01]  /*1f50*/  IMAD.WIDE.U32 R4, R146.reuse, 0x10, R4 ;  /* 0x0000001092047825 */ /* 0x041fe200078e0004 */
[----:B------:R-:W-:-:S04]  /*1f60*/  IADD3 R146, PT, PT, R146, 0x80, RZ ;  /* 0x0000008092927810 */ /* 0x000fc80007ffe0ff */
[----:B------:R1:W-:Y:S03]  /*1f70*/  STG.E.128 desc[UR12][R4.64], R128 ;  /* 0x0000008004007986 */ /* 0x0003e6000c101d0c */
.L_x_24390:
[----:B------:R-:W-:Y:S05]  /*1f80*/  BSYNC.RECONVERGENT B0 ;  /* 0x0000000000007941 */ /* 0x000fea0003800200 */
.L_x_24389:
        /* <DEDUP_REMOVED lines=34> */
.L_x_24395:
        /* <DEDUP_REMOVED lines=13> */
.L_x_24396:
[----:B------:R-:W0:Y:S01]  /*2280*/  LDC.64 R4, c[0x0][0x3a8] ;  /* 0x0000ea00ff047b82 */ /* 0x000e220000000a00 */
[----:B------:R-:W-:Y:S01]  /*2290*/  IADD3 R147, PT, PT, R147, 0x80, RZ ;  /* 0x0000008093937810 */ /* 0x000fe20007ffe0ff */
[C---:B0-----:R-:W-:Y:S01]  /*22a0*/  IMAD.WIDE.U32 R4, R146.reuse, 0x10, R4 ;  /* 0x0000001092047825 */ /* 0x041fe200078e0004 */
[----:B------:R-:W-:-:S04]  /*22b0*/  IADD3 R146, PT, PT, R146, 0x80, RZ ;  /* 0x0000008092927810 */ /* 0x000fc80007ffe0ff */
[----:B------:R2:W-:Y:S03]  /*22c0*/  STG.E.128 desc[UR12][R4.64], R132 ;  /* 0x0000008404007986 */ /* 0x0005e6000c101d0c */
.L_x_24394:
[----:B------:R-:W-:Y:S05]  /*22d0*/  BSYNC.RECONVERGENT B0 ;  /* 0x0000000000007941 */ /* 0x000fea0003800200 */
.L_x_24393:
        /* <DEDUP_REMOVED lines=34> */
.L_x_24399:
        /* <DEDUP_REMOVED lines=13> */
.L_x_24400:
[----:B------:R-:W0:Y:S01]  /*25d0*/  LDC.64 R4, c[0x0][0x3a8] ;  /* 0x0000ea00ff047b82 */ /* 0x000e220000000a00 */
[----:B------:R-:W-:Y:S01]  /*25e0*/  IADD3 R147, PT, PT, R147, 0x80, RZ ;  /* 0x0000008093937810 */ /* 0x000fe20007ffe0ff */
[C---:B0-----:R-:W-:Y:S01]  /*25f0*/  IMAD.WIDE.U32 R4, R146.reuse, 0x10, R4 ;  /* 0x0000001092047825 */ /* 0x041fe200078e0004 */
[----:B------:R-:W-:-:S04]  /*2600*/  IADD3 R146, PT, PT, R146, 0x80, RZ ;  /* 0x0000008092927810 */ /* 0x000fc80007ffe0ff */
[----:B------:R3:W-:Y:S03]  /*2610*/  STG.E.128 desc[UR12][R4.64], R136 ;  /* 0x0000008804007986 */ /* 0x0007e6000c101d0c */
.L_x_24398:
[----:B------:R-:W-:Y:S05]  /*2620*/  BSYNC.RECONVERGENT B0 ;  /* 0x0000000000007941 */ /* 0x000fea0003800200 */
.L_x_24397:
[----:B------:R-:W-:Y:S01]  /*2630*/  ISETP.GE.U32.AND P4, PT, R0, 0x400, PT ;  /* 0x000004000000780c */ /* 0x000fe20003f86070 */
[----:B------:R-:W-:-:S12]  /*2640*/  BSSY.RECONVERGENT B0, `(.L_x_24401) ;  /* 0x0000031000007945 */ /* 0x000fd80003800200 */
[----:B------:R-:W-:Y:S05]  /*2650*/  @!P4 BRA `(.L_x_24402) ;  /* 0x0000000000bcc947 */ /* 0x000fea0003800000 */
[----:B0123--:R-:W0:Y:S02]  /*2660*/  @P5 LDC.64 R4, c[0x0][0x390] ;  /* 0x0000e400ff045b82 */ /* 0x00fe240000000a00 */
[----:B0-----:R-:W-:-:S05]  /*2670*/  @P5 IMAD.WIDE.U32 R4, R147, 0x10, R4 ;  /* 0x0000001093045825 */ /* 0x001fca00078e0004 */
[----:B------:R0:W5:Y:S01]  /*2680*/  @P5 LDG.E.128 R104, desc[UR12][R4.64] ;  /* 0x0000000c04685981 */ /* 0x000162000c1e1d00 */
[----:B------:R-:W-:-:S04]  /*2690*/  ISETP.NE.U32.AND P5, PT, RZ, UR16, PT ;  /* 0x00000010ff007c0c */ /* 0x000fc8000bfa5070 */
[----:B------:R-:W-:-:S13]  /*26a0*/  ISETP.NE.AND.EX P5, PT, RZ, UR17, PT, P5 ;  /* 0x00000011ff007c0c */ /* 0x000fda000bfa5350 */
[----:B------:R-:W1:Y:S02]  /*26b0*/  @P5 LDC.64 R140, c[0x0][0x3a0] ;  /* 0x0000e800ff8c5b82 */ /* 0x000e640000000a00 */
        /* <DEDUP_REMOVED lines=25> */
.L_x_24403:
        /* <DEDUP_REMOVED lines=13> */
.L_x_24404:
[----:B------:R-:W0:Y:S02]  /*2920*/  LDC.64 R4, c[0x0][0x3a8] ;  /* 0x0000ea00ff047b82 */ /* 0x000e240000000a00 */
[----:B0-----:R-:W-:-:S05]  /*2930*/  IMAD.WIDE.U32 R146, R146, 0x10, R4 ;  /* 0x0000001092927825 */ /* 0x001fca00078e0004 */
[----:B------:R4:W-:Y:S02]  /*2940*/  STG.E.128 desc[UR12][R146.64], R140 ;  /* 0x0000008c92007986 */ /* 0x0009e4000c101d0c */
.L_x_24402:
[----:B------:R-:W-:Y:S05]  /*2950*/  BSYNC.RECONVERGENT B0 ;  /* 0x0000000000007941 */ /* 0x000fea0003800200 */
.L_x_24401:
[----:B0123--:R-:W-:Y:S01]  /*2960*/  FADD.FTZ R4, RZ, R112 ;  /* 0x00000070ff047221 */ /* 0x00ffe20000010000 */
        /* <DEDUP_REMOVED lines=8> */
[----:B------:R-:W-:Y:S01]  /*29f0*/  LOP3.LUT R145, R145, 0x1f, RZ, 0xc0, !PT ;  /* 0x0000001f91917812 */ /* 0x000fe200078ec0ff */
[----:B------:R-:W-:-:S02]  /*2a00*/  UISETP.GE.AND UP0, UPT, UR6, 0x1, UPT ;  /* 0x000000010600788c */ /* 0x000fc4000bf06270 */
        /* <DEDUP_REMOVED lines=41> */
[----:B------:R-:W4:Y:S02]  /*2ca0*/  SHFL.BFLY PT, R4, R115, 0x4, 0x1f ;  /* 0x0c801f0073047f89 */ /* 0x000f2400000e0000 */
[----:B----4-:R-:W-:-:S05]  /*2cb0*/  FADD.FTZ R146, R115, R4 ;  /* 0x0000000473927221 */ /* 0x010fca0000010000 */
        /* <DEDUP_REMOVED lines=85> */
[----:B0-----:R-:W-:-:S04]  /*3210*/  @!P5 SHF.R.U32.HI R4, RZ, 0x2, R6 ;  /* 0x00000002ff04d819 */ /* 0x001fc80000011606 */
[----:B------:R-:W0:Y:S01]  /*3220*/  SHFL.BFLY PT, R148, R147, 0x10, 0x1f ;  /* 0x0e001f0093947f89 */ /* 0x000e2200000e0000 */
[----:B------:R-:W-:Y:S02]  /*3230*/  LOP3.LUT R146, R6, 0x1f, RZ, 0xc0, !PT ;  /* 0x0000001f06927812 */ /* 0x000fe400078ec0ff */
[----:B------:R-:W-:Y:S02]  /*3240*/  @!P5 LOP3.LUT R115, R4, 0x18, RZ, 0xc0, !PT ;  /* 0x000000180473d812 */ /* 0x000fe400078ec0ff */
[----:B------:R-:W-:Y:S01]  /*3250*/  CS2R R4, SRZ ;  /* 0x0000000000047805 */ /* 0x000fe2000001ff00 */
[----:B0-----:R-:W-:-:S05]  /*3260*/  FADD.FTZ R145, R147, R148 ;  /* 0x0000009493917221 */ /* 0x001fca0000010000 */
[----:B------:R-:W-:Y:S01]  /*3270*/  @!P5 STS.64 [R115+UR4], R144 ;  /* 0x000000907300d988 */ /* 0x000fe20008000a04 */
[----:B------:R-:W-:Y:S01]  /*3280*/  BAR.SYNC.DEFER_BLOCKING 0x0 ;  /* 0x0000000000007b1d */ /* 0x000fe20000010000 */
[----:B------:R-:W-:-:S13]  /*3290*/  ISETP.GT.U32.AND P5, PT, R146, 0x3, PT ;  /* 0x000000039200780c */ /* 0x000fda0003fa4070 */
[----:B------:R-:W-:Y:S01]  /*32a0*/  @!P5 LEA R147, R146, UR4, 0x3 ;  /* 0x000000049293dc11 */ /* 0x000fe2000f8e18ff */
[----:B------:R-:W-:Y:S01]  /*32b0*/  HFMA2 R146, -RZ, RZ, 0, 0 ;  /* 0x00000000ff927431 */ /* 0x000fe200000001ff */
[----:B------:R-:W-:-:S04]  /*32c0*/  @!P5 MOV R146, R3 ;  /* 0x000000030092d202 */ /* 0x000fc80000000f00 */
[-C--:B------:R-:W-:Y:S01]  /*32d0*/  I2FP.F32.S32 R153, R146.reuse ;  /* 0x0000009200997245 */ /* 0x080fe20000201400 */
[----:B------:R-:W0:Y:S04]  /*32e0*/  SHFL.DOWN PT, R151, R146, 0x2, 0x1f ;  /* 0x08401f0092977f89 */ /* 0x000e2800000e0000 */
[----:B------:R-:W1:Y:S01]  /*32f0*/  @!P5 LDS.64 R4, [R147] ;  /* 0x000000009304d984 */ /* 0x000e620000000a00 */
[----:B------:R-:W-:Y:S02]  /*3300*/  PLOP3.LUT P5, PT, PT, PT, UP2, 0x40, 0x4 ;  /* 0x000000000004781c */ /* 0x000fe40003fae828 */
[CC--:B0-----:R-:W-:Y:S02]  /*3310*/  IADD3 R154, PT, PT, R151.reuse, R146.reuse, RZ ;  /* 0x00000092979a7210 */ /* 0x0c1fe40007ffe0ff */
[----:B------:R-:W-:-:S02]  /*3320*/  IADD3 R144, PT, PT, R151, R146, RZ ;  /* 0x0000009297907210 */ /* 0x000fc40007ffe0ff */
[----:B------:R-:W-:Y:S01]  /*3330*/  I2FP.F32.S32 R151, R151 ;  /* 0x0000009700977245 */ /* 0x000fe20000201400 */
[----:B------:R-:W0:Y:S01]  /*3340*/  SHFL.DOWN PT, R115, R154, 0x1, 0x1f ;  /* 0x08201f009a737f89 */ /* 0x000e2200000e0000 */
[----:B------:R-:W-:-:S04]  /*3350*/  I2FP.F32.S32 R144, R144 ;  /* 0x0000009000907245 */ /* 0x000fc80000201400 */
[----:B------:R-:W2:Y:S01]  /*3360*/  MUFU.RCP R145, R144 ;  /* 0x0000009000917308 */ /* 0x000ea20000001000 */
[----:B-1----:R-:W1:Y:S01]  /*3370*/  SHFL.DOWN PT, R152, R4, 0x2, 0x1f ;  /* 0x08401f0004987f89 */ /* 0x002e6200000e0000 */
[----:B0-----:R-:W-:-:S03]  /*3380*/  IADD3 R146, PT, PT, R154, R115, RZ ;  /* 0x000000739a927210 */ /* 0x001fc60007ffe0ff */
[----:B------:R-:W0:Y:S01]  /*3390*/  SHFL.DOWN PT, R154, R5, 0x2, 0x1f ;  /* 0x08401f00059a7f89 */ /* 0x000e2200000e0000 */
[----:B------:R-:W-:-:S06]  /*33a0*/  I2FP.F32.S32 R147, R146 ;  /* 0x0000009200937245 */ /* 0x000fcc0000201400 */
[----:B------:R-:W3:Y:S01]  /*33b0*/  MUFU.RCP R147, R147 ;  /* 0x0000009300937308 */ /* 0x000ee20000001000 */
[----:B-1----:R-:W-:-:S04]  /*33c0*/  FMUL.FTZ R148, R152, R151 ;  /* 0x0000009798947220 */ /* 0x002fc80000410000 */
[----:B------:R-:W-:Y:S01]  /*33d0*/  FFMA.FTZ R148, R153, R4, R148 ;  /* 0x0000000499947223 */ /* 0x000fe20000010094 */
[----:B------:R-:W-:-:S03]  /*33e0*/  FADD.FTZ R4, -R152, R4 ;  /* 0x0000000498047221 */ /* 0x000fc60000010100 */
[----:B--2---:R-:W-:Y:S01]  /*33f0*/  FMUL.FTZ R150, R145, R148 ;  /* 0x0000009491967220 */ /* 0x004fe20000410000 */
[----:B------:R-:W-:Y:S01]  /*3400*/  FMUL.FTZ R4, R4, R4 ;  /* 0x0000000404047220 */ /* 0x000fe20000410000 */
[----:B------:R-:W-:Y:S01]  /*3410*/  I2FP.F32.S32 R148, R115 ;  /* 0x0000007300947245 */ /* 0x000fe20000201400 */
[----:B0-----:R-:W-:Y:S02]  /*3420*/  FADD.FTZ R154, R154, R5 ;  /* 0x000000059a9a7221 */ /* 0x001fe40000010000 */
[----:B------:R-:W0:Y:S01]  /*3430*/  SHFL.DOWN PT, R149, R150, 0x1, 0x1f ;  /* 0x08201f0096957f89 */ /* 0x000e2200000e0000 */
[----:B------:R-:W-:Y:S01]  /*3440*/  FMUL.FTZ R4, R4, R153 ;  /* 0x0000009904047220 */ /* 0x000fe20000410000 */
[----:B------:R-:W1:Y:S01]  /*3450*/  LDC R5, c[0x0][0x448] ;  /* 0x00011200ff057b82 */ /* 0x000e620000000800 */
[----:B------:R-:W-:Y:S02]  /*3460*/  MOV R153, UR7 ;  /* 0x0000000700997c02 */ /* 0x000fe40008000f00 */
[----:B------:R-:W-:Y:S01]  /*3470*/  FMUL.FTZ R4, R4, R151 ;  /* 0x0000009704047220 */ /* 0x000fe20000410000 */
[----:B------:R-:W-:-:S03]  /*3480*/  MOV R151, UR7 ;  /* 0x0000000700977c02 */ /* 0x000fc60008000f00 */
[----:B------:R-:W-:-:S05]  /*3490*/  FFMA.FTZ R4, R145, R4, R154 ;  /* 0x0000000491047223 */ /* 0x000fca000001009a */
[----:B------:R-:W2:Y:S01]  /*34a0*/  SHFL.DOWN PT, R145, R4, 0x1, 0x1f ;  /* 0x08201f0004917f89 */ /* 0x000ea200000e0000 */
[----:B0-----:R-:W-:Y:S01]  /*34b0*/  FMUL.FTZ R115, R149, R148 ;  /* 0x0000009495737220 */ /* 0x001fe20000410000 */
[----:B------:R-:W-:-:S03]  /*34c0*/  FADD.FTZ R149, R150, -R149 ;  /* 0x8000009596957221 */ /* 0x000fc60000010000 */
[----:B------:R-:W-:Y:S01]  /*34d0*/  FFMA.FTZ R146, R144, R150, R115 ;  /* 0x0000009690927223 */ /* 0x000fe20000010073 */
[----:B------:R-:W-:-:S03]  /*34e0*/  FMUL.FTZ R149, R149, R149 ;  /* 0x0000009595957220 */ /* 0x000fc60000410000 */
[----:B---3--:R-:W-:Y:S01]  /*34f0*/  FMUL.FTZ R115, R147, R146 ;  /* 0x0000009293737220 */ /* 0x008fe20000410000 */
[----:B------:R-:W-:-:S04]  /*3500*/  FMUL.FTZ R149, R144, R149 ;  /* 0x0000009590957220 */ /* 0x000fc80000410000 */
[----:B------:R-:W-:Y:S01]  /*3510*/  FMUL.FTZ R149, R149, R148 ;  /* 0x0000009495957220 */ /* 0x000fe20000410000 */
[----:B------:R-:W0:Y:S01]  /*3520*/  SHFL.IDX PT, R115, R115, RZ, 0x1f ;  /* 0x00001fff73737589 */ /* 0x000e2200000e0000 */
[----:B--2---:R-:W-:-:S04]  /*3530*/  FADD.FTZ R144, R4, R145 ;  /* 0x0000009104907221 */ /* 0x004fc80000010000 */
[----:B------:R-:W-:-:S05]  /*3540*/  FFMA.FTZ R147, R147, R149, R144 ;  /* 0x0000009593937223 */ /* 0x000fca0000010090 */
[----:B------:R-:W1:Y:S01]  /*3550*/  SHFL.IDX PT, R150, R147, RZ, 0x1f ;  /* 0x00001fff93967589 */ /* 0x000e6200000e0000 */
[----:B0-----:R-:W-:-:S05]  /*3560*/  FMUL.FTZ R146, R115, R115 ;  /* 0x0000007373927220 */ /* 0x001fca0000410000 */
        /* <DEDUP_REMOVED lines=16> */
[----:B------:R-:W-:Y:S02]  /*3670*/  FSEL R4, R115, RZ, P5 ;  /* 0x000000ff73047208 */ /* 0x000fe40002800000 */
[----:B0-----:R-:W-:Y:S01]  /*3680*/  LOP3.LUT R115, R6, 0x60, RZ, 0xc0, !PT ;  /* 0x0000006006737812 */ /* 0x001fe200078ec0ff */
[----:B------:R-:W-:-:S03]  /*3690*/  USHF.R.S32.HI UR5, URZ, 0x1f, UR4 ;  /* 0x0000001fff057899 */ /* 0x000fc60008011404 */
[----:B------:R-:W-:Y:S01]  /*36a0*/  LOP3.LUT R6, R115, 0x1f, R6, 0xf8, !PT ;  /* 0x0000001f73067812 */ /* 0x000fe200078ef806 */
        /* <DEDUP_REMOVED lines=20> */
.L_x_24407:
[----:B------:R-:W-:Y:S05]  /*37f0*/  BSYNC.RECONVERGENT B0 ;  /* 0x0000000000007941 */ /* 0x000fea0003800200 */
.L_x_24406:
        /* <DEDUP_REMOVED lines=19> */
.L_x_24409:
[----:B------:R-:W-:Y:S05]  /*3930*/  BSYNC.RECONVERGENT B0 ;  /* 0x0000000000007941 */ /* 0x000fea0003800200 */
.L_x_24408:
        /* <DEDUP_REMOVED lines=19> */
.L_x_24411:
[----:B------:R-:W-:Y:S05]  /*3a70*/  BSYNC.RECONVERGENT B0 ;  /* 0x0000000000007941 */ /* 0x000fea0003800200 */
.L_x_24410:
        /* <DEDUP_REMOVED lines=19> */
.L_x_24413:
[----:B------:R-:W-:Y:S05]  /*3bb0*/  BSYNC.RECONVERGENT B0 ;  /* 0x0000000000007941 */ /* 0x000fea0003800200 */
.L_x_24412:
        /* <DEDUP_REMOVED lines=18> */
.L_x_24415:
[----:B------:R-:W-:Y:S05]  /*3ce0*/  BSYNC.RECONVERGENT B0 ;  /* 0x0000000000007941 */ /* 0x000fea0003800200 */
.L_x_24414:
        /* <DEDUP_REMOVED lines=18> */
.L_x_24417:
[----:B------:R-:W-:Y:S05]  /*3e10*/  BSYNC.RECONVERGENT B0 ;  /* 0x0000000000007941 */ /* 0x000fea0003800200 */
.L_x_24416:
        /* <DEDUP_REMOVED lines=18> */
.L_x_24419:
[----:B------:R-:W-:Y:S05]  /*3f40*/  BSYNC.RECONVERGENT B0 ;  /* 0x0000000000007941 */ /* 0x000fea0003800200 */
.L_x_24418:
        /* <DEDUP_REMOVED lines=11> */
[----:B-----5:R-:W-:Y:S01]  /*4000*/  FFMA.FTZ R146, R147, R94, R98 ;  /* 0x0000005e93927223 */ /* 0x020fe20000010062 */
[----:B------:R-:W-:Y:S01]  /*4010*/  FFMA.FTZ R147, R150, R95, R99 ;  /* 0x0000005f96937223 */ /* 0x000fe20000010063 */
[----:B0-----:R-:W-:-:S04]  /*4020*/  IMAD.WIDE.U32 R4, R6, 0x10, R144 ;  /* 0x0000001006047825 */ /* 0x001fc800078e0090 */
[----:B------:R-:W-:Y:S01]  /*4030*/  FFMA.FTZ R144, R115, R92, R96 ;  /* 0x0000005c73907223 */ /* 0x000fe20000010060 */
[----:B------:R-:W-:-:S05]  /*4040*/  FFMA.FTZ R145, R148, R93, R97 ;  /* 0x0000005d94917223 */ /* 0x000fca0000010061 */
[----:B------:R0:W-:Y:S02]  /*4050*/  STG.E.128 desc[UR12][R4.64], R144 ;  /* 0x0000009004007986 */ /* 0x0001e4000c101d0c */
.L_x_24420:
[----:B------:R-:W-:Y:S05]  /*4060*/  BSYNC.RECONVERGENT B0 ;  /* 0x0000000000007941 */ /* 0x000fea0003800200 */
.L_x_24405:
[----:B------:R-:W-:Y:S02]  /*4070*/  UIADD3 UR7, UPT, UPT, UR7, UR18, URZ ;  /* 0x0000001207077290 */ /* 0x000fe4000fffe0ff */
[----:B------:R-:W-:Y:S02]  /*4080*/  UPLOP3.LUT UP1, UPT, UPT, UPT, UP1, 0x40, 0x4 ;  /* 0x000000000004789c */ /* 0x000fe40003f2e810 */
[----:B------:R-:W-:-:S09]  /*4090*/  UISETP.GE.AND UP0, UPT, UR7, UR19, UPT ;  /* 0x000000130700728c */ /* 0x000fd2000bf06270 */
[----:B------:R-:W-:Y:S05]  /*40a0*/  BRA.U !UP0, `(.L_x_24421) ;  /* 0xffffffcd08347547 */ /* 0x000fea000b83ffff */
[----:B------:R-:W-:Y:S05]  /*40b0*/  EXIT ;  /* 0x000000000000794d */ /* 0x000fea0003800000 */
.L_x_24422:
        /* <DEDUP_REMOVED lines=12> */
.L_x_27348:


//--------------------- .text._ZN10layer_norm13ln_fwd_kernelINS_13Kernel_traitsIfffffjLj4096ELj1ELj1ELj4ELj16ENS_18Kernel_traits_baseILj4096EfffffjLj128EEEEELb0ELb1ELb1ELb1EEEvNS_9FwdParamsE --------------------------
	.section	.text._ZN10layer_norm13ln_fwd_kernelINS_13Kernel_traitsIfffffjLj4096ELj1ELj1ELj4ELj16ENS_18Kernel_traits_baseILj4096EfffffjLj128EEEEELb0ELb1ELb1ELb1EEEvNS_9FwdParamsE,"ax",@progbits
	.align	128
        .global         _ZN10layer_norm13ln_fwd_kernelINS_13Kernel_traitsIfffffjLj4096ELj1ELj1ELj4ELj16ENS_18Kernel_traits_baseILj4096EfffffjLj128EEEEELb0ELb1ELb1ELb1EEEvNS_9FwdParamsE
        .type           _ZN10layer_norm13ln_fwd_kernelINS_13Kernel_traitsIfffffjLj4096ELj1ELj1ELj4ELj16ENS_18Kernel_traits_baseILj4096EfffffjLj128EEEEELb0ELb1ELb1ELb1EEEvNS_9FwdParamsE,@function
        .size           _ZN10layer_norm13ln_fwd_kernelINS_13Kernel_traitsIfffffjLj4096ELj1ELj1ELj4ELj16ENS_18Kernel_traits_baseILj4096EfffffjLj128EEEEELb0ELb1ELb1ELb1EEEvNS_9FwdParamsE,(.L_x_27349 - _ZN10layer_norm13ln_fwd_kernelINS_13Kernel_traitsIfffffjLj4096ELj1ELj1ELj4ELj16ENS_18Kernel_traits_baseILj4096EfffffjLj128EEEEELb0ELb1ELb1ELb1EEEvNS_9FwdParamsE)
        .other          _ZN10layer_norm13ln_fwd_kernelINS_13Kernel_traitsIfffffjLj4096ELj1ELj1ELj4ELj16ENS_18Kernel_traits_baseILj4096EfffffjLj128EEEEELb0ELb1ELb1ELb1EEEvNS_9FwdParamsE,@"STO_CUDA_ENTRY STV_DEFAULT"
_ZN10layer_norm13ln_fwd_kernelINS_13Kernel_traitsIfffffjLj4096ELj1ELj1ELj4ELj16ENS_18Kernel_traits_baseILj4096EfffffjLj128EEEEELb0ELb1ELb1ELb1EEEvNS_9FwdParamsE:
.text._ZN10layer_norm13ln_fwd_kernelINS_13Kernel_traitsIfffffjLj4096ELj1ELj1ELj4ELj16ENS_18Kernel_traits_baseILj4096EfffffjLj128EEEEELb0ELb1ELb1ELb1EEEvNS_9FwdParamsE:
        /* <DEDUP_REMOVED lines=41> */
.L_x_24423:
        /* <DEDUP_REMOVED lines=36> */
.L_x_24424:
        /* <DEDUP_REMOVED lines=9> */
.L_x_24444:
[----:B0-----:R-:W0:Y:S08]  /*0560*/  LDC.64 R4, c[0x0][0x3f0] ;  /* 0x0000fc00ff047b82 */ /* 0x001e300000000a00 */
[----:B------:R-:W1:Y:S08]  /*0570*/  LDC R146, c[0x0][0x388] ;  /* 0x0000e200ff927b82 */ /* 0x000e700000000800 */
[----:B------:R-:W2:Y:S01]  /*0580*/  LDC.64 R8, c[0x0][0x3f8] ;  /* 0x0000fe00ff087b82 */ /* 0x000ea20000000a00 */
[----:B0-----:R-:W-:-:S05]  /*0590*/  IMAD.WIDE R4, R3, 0x4, R4 ;  /* 0x0000000403047825 */ /* 0x001fca00078e0204 */
[----:B------:R2:W3:Y:S01]  /*05a0*/  LDG.E R12, desc[UR6][R4.64] ;  /* 0x00000006040c7981 */ /* 0x0004e2000c1e1900 */
[----:B------:R-:W-:Y:S02]  /*05b0*/  HFMA2 R148, -RZ, RZ, 0, 0 ;  /* 0x00000000ff947431 */ /* 0x000fe400000001ff */
[----:B--2---:R-:W-:-:S05]  /*05c0*/  IMAD.WIDE R4, R3, 0x4, R8 ;  /* 0x0000000403047825 */ /* 0x004fca00078e0208 */
[----:B-----5:R0:W5:Y:S01]  /*05d0*/  LDG.E R147, desc[UR6][R4.64] ;  /* 0x0000000604937981 */ /* 0x020162000c1e1900 */
        /* <DEDUP_REMOVED lines=9> */
[----:B----4-:R-:W-:Y:S01]  /*0670*/  ISETP.NE.U32.AND P0, PT, RZ, UR8, PT ;  /* 0x00000008ff007c0c */ /* 0x010fe2000bf05070 */
[----:B------:R-:W-:-:S03]  /*0680*/  IMAD R6, R3, R146, RZ ;  /* 0x0000009203067224 */ /* 0x000fc600078e02ff */
[----:B------:R-:W-:Y:S02]  /*0690*/  ISETP.NE.AND.EX P0, PT, RZ, UR9, PT, P0 ;  /* 0x00000009ff007c0c */ /* 0x000fe4000bf05300 */
[----:B------:R-:W-:-:S04]  /*06a0*/  SHF.R.S32.HI R11, RZ, 0x1f, R6 ;  /* 0x0000001fff0b7819 */ /* 0x000fc80000011406 */
[----:B------:R-:W-:-:S04]  /*06b0*/  LEA.HI R11, R11, R6, RZ, 0x2 ;  /* 0x000000060b0b7211 */ /* 0x000fc800078f10ff */
[----:B------:R-:W-:-:S03]  /*06c0*/  LEA.HI.SX32 R149, R11, R0, 0x1e ;  /* 0x000000000b957211 */ /* 0x000fc600078ff2ff */
[----:B0-----:R-:W-:Y:S05]  /*06d0*/  @P0 BRA `(.L_x_24425) ;  /* 0x0000000000380947 */ /* 0x001fea0003800000 */
        /* <DEDUP_REMOVED lines=12> */
[----:B------:R-:W-:Y:S01]  /*07a0*/  FSEL R39, R6, RZ, P3 ;  /* 0x000000ff06277208 */ /* 0x000fe20001800000 */
[----:B------:R-:W-:Y:S06]  /*07b0*/  BRA `(.L_x_24426) ;  /* 0x0000000000507947 */ /* 0x000fec0003800000 */
.L_x_24425:
[----:B------:R-:W0:Y:S02]  /*07c0*/  LDC.64 R36, c[0x0][0x3a0] ;  /* 0x0000e800ff247b82 */ /* 0x000e240000000a00 */
[----:B0-----:R-:W-:-:S06]  /*07d0*/  IMAD.WIDE.U32 R36, R149, 0x10, R36 ;  /* 0x0000001095247825 */ /* 0x001fcc00078e0024 */
[----:B------:R-:W2:Y:S01]  /*07e0*/  LDG.E.128 R36, desc[UR6][R36.64] ;  /* 0x0000000624247981 */ /* 0x000ea2000c1e1d00 */
[----:B------:R-:W-:-:S13]  /*07f0*/  ISETP.GT.AND P3, PT, R12, RZ, PT ;  /* 0x000000ff0c00720c */ /* 0x000fda0003f64270 */
[----:B------:R-:W0:Y:S08]  /*0800*/  @P3 LDC R7, c[0x0][0x40c] ;  /* 0x00010300ff073b82 */ /* 0x000e300000000800 */
[----:B------:R-:W1:Y:S08]  /*0810*/  @P3 LDC R5, c[0x0][0x40c] ;  /* 0x00010300ff053b82 */ /* 0x000e700000000800 */
[----:B------:R-:W3:Y:S08]  /*0820*/  @P3 LDC R4, c[0x0][0x40c] ;  /* 0x00010300ff043b82 */ /* 0x000ef00000000800 */
[----:B------:R-:W4:Y:S01]  /*0830*/  @P3 LDC R6, c[0x0][0x40c] ;  /* 0x00010300ff063b82 */ /* 0x000f220000000800 */
[----:B0----5:R-:W-:Y:S01]  /*0840*/  @P3 FMUL.FTZ R7, R46, R7 ;  /* 0x000000072e073220 */ /* 0x021fe20000410000 */
[----:B-1----:R-:W-:Y:S01]  /*0850*/  @P3 FMUL.FTZ R5, R44, R5 ;  /* 0x000000052c053220 */ /* 0x002fe20000410000 */
[----:B---3--:R-:W-:Y:S01]  /*0860*/  @P3 FMUL.FTZ R4, R45, R4 ;  /* 0x000000042d043220 */ /* 0x008fe20000410000 */
[----:B----4-:R-:W-:Y:S01]  /*0870*/  @P3 FMUL.FTZ R6, R47, R6 ;  /* 0x000000062f063220 */ /* 0x010fe20000410000 */
[----:B--2---:R-:W-:Y:S01]  /*0880*/  MOV R42, R38 ;  /* 0x00000026002a7202 */ /* 0x004fe20000000f00 */
[----:B------:R-:W-:Y:S01]  /*0890*/  @P3 FFMA.FTZ R42, R7, R78, R38 ;  /* 0x0000004e072a3223 */ /* 0x000fe20000010026 */
[----:B------:R-:W-:Y:S01]  /*08a0*/  @!P3 MOV R40, R36 ;  /* 0x000000240028b202 */ /* 0x000fe20000000f00 */
[----:B------:R-:W-:Y:S01]  /*08b0*/  @P3 FFMA.FTZ R40, R5, R76, R36 ;  /* 0x0000004c05283223 */ /* 0x000fe20000010024 */
[----:B------:R-:W-:Y:S01]  /*08c0*/  MOV R41, R37 ;  /* 0x0000002500297202 */ /* 0x000fe20000000f00 */
[----:B------:R-:W-:Y:S01]  /*08d0*/  @P3 FFMA.FTZ R41, R4, R77, R37 ;  /* 0x0000004d04293223 */ /* 0x000fe20000010025 */
[----:B------:R-:W-:Y:S01]  /*08e0*/  MOV R7, R39 ;  /* 0x0000002700077202 */ /* 0x000fe20000000f00 */
[----:B------:R-:W-:-:S07]  /*08f0*/  @P3 FFMA.FTZ R39, R6, R79, R39 ;  /* 0x0000004f06273223 */ /* 0x000fce0000010027 */
.L_x_24426:
[----:B------:R-:W0:Y:S01]  /*0900*/  LDC.64 R144, c[0x0][0x3a8] ;  /* 0x0000ea00ff907b82 */ /* 0x000e220000000a00 */
[----:B------:R-:W-:Y:S02]  /*0910*/  IADD3 R15, PT, PT, R149, 0x80, RZ ;  /* 0x00000080950f7810 */ /* 0x000fe40007ffe0ff */
[----:B------:R-:W-:Y:S02]  /*0920*/  MOV R43, R39 ;  /* 0x00000027002b7202 */ /* 0x000fe40000000f00 */
[----:B------:R-:W-:-:S03]  /*0930*/  @P2 IADD3 R13, PT, PT, R148, 0x80, RZ ;  /* 0x00000080940d2810 */ /* 0x000fc60007ffe0ff */
[----:B------:R-:W1:Y:S08]  /*0940*/  @P0 LDC.64 R4, c[0x0][0x3a0] ;  /* 0x0000e800ff040b82 */ /* 0x000e700000000a00 */
[----:B------:R-:W2:Y:S01]  /*0950*/  @P2 LDC.64 R10, c[0x0][0x390] ;  /* 0x0000e400ff0a2b82 */ /* 0x000ea20000000a00 */
[----:B0-----:R-:W-:-:S05]  /*0960*/  IMAD.WIDE.U32 R8, R149, 0x10, R144 ;  /* 0x0000001095087825 */ /* 0x001fca00078e0090 */
[----:B------:R0:W-:Y:S01]  /*0970*/  STG.E.128 desc[UR6][R8.64], R40 ;  /* 0x0000002808007986 */ /* 0x0001e2000c101d06 */
[----:B-1----:R-:W-:-:S06]  /*0980*/  @P0 IMAD.WIDE.U32 R4, R15, 0x10, R4 ;  /* 0x000000100f040825 */ /* 0x002fcc00078e0004 */
[----:B------:R-:W3:Y:S01]  /*0990*/  @P0 LDG.E.128 R4, desc[UR6][R4.64] ;  /* 0x0000000604040981 */ /* 0x000ee2000c1e1d00 */
[----:B--2---:R-:W-:-:S05]  /*09a0*/  @P2 IMAD.WIDE.U32 R10, R13, 0x10, R10 ;  /* 0x000000100d0a2825 */ /* 0x004fca00078e000a */
[----:B------:R0:W5:Y:S01]  /*09b0*/  @P2 LDG.E.128 R44, desc[UR6][R10.64] ;  /* 0x000000060a2c2981 */ /* 0x000162000c1e1d00 */
[----:B---3--:R-:W-:Y:S02]  /*09c0*/  @P0 MOV R38, R6 ;  /* 0x0000000600260202 */ /* 0x008fe40000000f00 */
[----:B------:R-:W-:Y:S02]  /*09d0*/  @P0 MOV R37, R5 ;  /* 0x0000000500250202 */ /* 0x000fe40000000f00 */
[----:B------:R-:W-:Y:S01]  /*09e0*/  @P0 MOV R36, R4 ;  /* 0x0000000400240202 */ /* 0x000fe20000000f00 */
[----:B0-----:R-:W-:Y:S06]  /*09f0*/  @!P0 BRA `(.L_x_24427) ;  /* 0x0000000000448947 */ /* 0x001fec0003800000 */
[----:B------:R-:W0:Y:S01]  /*0a00*/  @P3 LDC R5, c[0x0][0x40c] ;  /* 0x00010300ff053b82 */ /* 0x000e220000000800 */
[----:B------:R-:W-:Y:S02]  /*0a10*/  MOV R32, R36 ;  /* 0x0000002400207202 */ /* 0x000fe40000000f00 */
[----:B------:R-:W-:Y:S02]  /*0a20*/  MOV R33, R37 ;  /* 0x0000002500217202 */ /* 0x000fe40000000f00 */
[----:B------:R-:W-:Y:S02]  /*0a30*/  MOV R34, R38 ;  /* 0x0000002600227202 */ /* 0x000fe40000000f00 */
[----:B------:R-:W-:Y:S01]  /*0a40*/  MOV R35, R7 ;  /* 0x0000000700237202 */ /* 0x000fe20000000f00 */
        /* <DEDUP_REMOVED lines=12> */
.L_x_24427:
[----:B-----5:R-:W-:Y:S01]  /*0b10*/  FMUL.FTZ R5, R44, UR10 ;  /* 0x0000000a2c057c20 */ /* 0x020fe20008410000 */
[----:B------:R-:W-:Y:S01]  /*0b20*/  FMUL.FTZ R4, R45, UR10 ;  /* 0x0000000a2d047c20 */ /* 0x000fe20008410000 */
[----:B------:R-:W-:Y:S01]  /*0b30*/  FMUL.FTZ R9, R46, UR10 ;  /* 0x0000000a2e097c20 */ /* 0x000fe20008410000 */
[----:B------:R-:W-:Y:S01]  /*0b40*/  FMUL.FTZ R6, R47, UR10 ;  /* 0x0000000a2f067c20 */ /* 0x000fe20008410000 */
[----:B------:R-:W-:Y:S01]  /*0b50*/  FMUL.FTZ R32, R5, R72 ;  /* 0x0000004805207220 */ /* 0x000fe20000410000 */
[----:B------:R-:W-:Y:S01]  /*0b60*/  FMUL.FTZ R33, R4, R73 ;  /* 0x0000004904217220 */ /* 0x000fe20000410000 */
[----:B------:R-:W-:Y:S01]  /*0b70*/  FMUL.FTZ R34, R9, R74 ;  /* 0x0000004a09227220 */ /* 0x000fe20000410000 */
[----:B------:R-:W-:Y:S02]  /*0b80*/  FMUL.FTZ R35, R6, R75 ;  /* 0x0000004b06237220 */ /* 0x000fe40000410000 */
[----:B------:R-:W-:Y:S02]  /*0b90*/  FSEL R32, R32, RZ, P3 ;  /* 0x000000ff20207208 */ /* 0x000fe40001800000 */
[----:B------:R-:W-:-:S02]  /*0ba0*/  FSEL R33, R33, RZ, P3 ;  /* 0x000000ff21217208 */ /* 0x000fc40001800000 */
[----:B------:R-:W-:Y:S02]  /*0bb0*/  FSEL R34, R34, RZ, P3 ;  /* 0x000000ff22227208 */ /* 0x000fe40001800000 */
[----:B------:R-:W-:-:S07]  /*0bc0*/  FSEL R35, R35, RZ, P3 ;  /* 0x000000ff23237208 */ /* 0x000fce0001800000 */
.L_x_24428:
[----:B------:R-:W0:Y:S01]  /*0bd0*/  @P0 LDC.64 R8, c[0x0][0x3a0] ;  /* 0x0000e800ff080b82 */ /* 0x000e220000000a00 */
[----:B------:R-:W-:Y:S01]  /*0be0*/  IADD3 R17, PT, PT, R149, 0x100, RZ ;  /* 0x0000010095117810 */ /* 0x000fe20007ffe0ff */
[----:B------:R-:W-:Y:S01]  /*0bf0*/  IMAD.WIDE.U32 R4, R15, 0x10, R144 ;  /* 0x000000100f047825 */ /* 0x000fe200078e0090 */
[----:B------:R-:W-:-:S04]  /*0c00*/  @P2 IADD3 R15, PT, PT, R148, 0x100, RZ ;  /* 0x00000100940f2810 */ /* 0x000fc80007ffe0ff */
[----:B------:R1:W-:Y:S01]  /*0c10*/  STG.E.128 desc[UR6][R4.64], R32 ;  /* 0x0000002004007986 */ /* 0x0003e2000c101d06 */
[----:B------:R-:W2:Y:S01]  /*0c20*/  @P2 LDC.64 R12, c[0x0][0x390] ;  /* 0x0000e400ff0c2b82 */ /* 0x000ea20000000a00 */
[----:B0-----:R-:W-:-:S06]  /*0c30*/  @P0 IMAD.WIDE.U32 R8, R17, 0x10, R8 ;  /* 0x0000001011080825 */ /* 0x001fcc00078e0008 */
[----:B------:R-:W3:Y:S01]  /*0c40*/  @P0 LDG.E.128 R8, desc[UR6][R8.64] ;  /* 0x0000000608080981 */ /* 0x000ee2000c1e1d00 */
[----:B--2---:R-:W-:-:S05]  /*0c50*/  @P2 IMAD.WIDE.U32 R12, R15, 0x10, R12 ;  /* 0x000000100f0c2825 */ /* 0x004fca00078e000c */
[----:B------:R1:W5:Y:S01]  /*0c60*/  @P2 LDG.E.128 R44, desc[UR6][R12.64] ;  /* 0x000000060c2c2981 */ /* 0x000362000c1e1d00 */
[----:B---3--:R-:W-:Y:S02]  /*0c70*/  @P0 MOV R7, R11 ;  /* 0x0000000b00070202 */ /* 0x008fe40000000f00 */
[----:B------:R-:W-:Y:S02]  /*0c80*/  @P0 MOV R38, R10 ;  /* 0x0000000a00260202 */ /* 0x000fe40000000f00 */
[----:B------:R-:W-:Y:S02]  /*0c90*/  @P0 MOV R37, R9 ;  /* 0x0000000900250202 */ /* 0x000fe40000000f00 */
[----:B------:R-:W-:Y:S01]  /*0ca0*/  @P0 MOV R36, R8 ;  /* 0x0000000800240202 */ /* 0x000fe20000000f00 */
[----:B-1----:R-:W-:Y:S06]  /*0cb0*/  @!P0 BRA `(.L_x_24429) ;  /* 0x0000000000448947 */ /* 0x002fec0003800000 */
        /* <DEDUP_REMOVED lines=17> */
.L_x_24429:
        /* <DEDUP_REMOVED lines=12> */
.L_x_24430:
        /* <DEDUP_REMOVED lines=32> */
.L_x_24431:
        /* <DEDUP_REMOVED lines=12> */
.L_x_24432:
        /* <DEDUP_REMOVED lines=32> */
.L_x_24433:
        /* <DEDUP_REMOVED lines=12> */
.L_x_24434:
        /* <DEDUP_REMOVED lines=32> */
.L_x_24435:
        /* <DEDUP_REMOVED lines=12> */
.L_x_24436:
[----:B------:R-:W0:Y:S01]  /*16d0*/  @P0 LDC.64 R8, c[0x0][0x3a0] ;  /* 0x0000e800ff080b82 */ /* 0x000e220000000a00 */
[----:B------:R-:W-:Y:S01]  /*16e0*/  @P0 IADD3 R11, PT, PT, R149, 0x300, RZ ;  /* 0x00000300950b0810 */ /* 0x000fe20007ffe0ff */
        /* <DEDUP_REMOVED lines=30> */
.L_x_24437:
        /* <DEDUP_REMOVED lines=12> */
.L_x_24438:
[----:B------:R-:W0:Y:S01]  /*1990*/  @P0 LDC.64 R8, c[0x0][0x3a0] ;  /* 0x0000e800ff080b82 */ /* 0x000e220000000a00 */
[C---:B------:R-:W-:Y:S02]  /*19a0*/  IADD3 R151, PT, PT, R149.reuse, 0x300, RZ ;  /* 0x0000030095977810 */ /* 0x040fe40007ffe0ff */
[----:B------:R-:W-:Y:S02]  /*19b0*/  IADD3 R149, PT, PT, R149, 0x380, RZ ;  /* 0x0000038095957810 */ /* 0x000fe40007ffe0ff */
[----:B------:R-:W-:Y:S01]  /*19c0*/  @P2 IADD3 R43, PT, PT, R148, 0x380, RZ ;  /* 0x00000380942b2810 */ /* 0x000fe20007ffe0ff */
[----:B------:R-:W-:Y:S02]  /*19d0*/  IMAD.WIDE.U32 R150, R151, 0x10, R144 ;  /* 0x0000001097967825 */ /* 0x000fe400078e0090 */
[----:B------:R-:W1:Y:S03]  /*19e0*/  @P2 LDC.64 R4, c[0x0][0x390] ;  /* 0x0000e400ff042b82 */ /* 0x000e660000000a00 */
[----:B------:R2:W-:Y:S01]  /*19f0*/  STG.E.128 desc[UR6][R150.64], R12 ;  /* 0x0000000c96007986 */ /* 0x0005e2000c101d06 */
[----:B0-----:R-:W-:-:S06]  /*1a00*/  @P0 IMAD.WIDE.U32 R8, R149, 0x10, R8 ;  /* 0x0000001095080825 */ /* 0x001fcc00078e0008 */
[----:B------:R-:W3:Y:S01]  /*1a10*/  @P0 LDG.E.128 R8, desc[UR6][R8.64] ;  /* 0x0000000608080981 */ /* 0x000ee2000c1e1d00 */
[----:B-1----:R-:W-:-:S05]  /*1a20*/  @P2 IMAD.WIDE.U32 R4, R43, 0x10, R4 ;  /* 0x000000102b042825 */ /* 0x002fca00078e0004 */
[----:B------:R2:W5:Y:S01]  /*1a30*/  @P2 LDG.E.128 R44, desc[UR6][R4.64] ;  /* 0x00000006042c2981 */ /* 0x000562000c1e1d00 */
[----:B---3--:R-:W-:Y:S02]  /*1a40*/  @P0 MOV R7, R11 ;  /* 0x0000000b00070202 */ /* 0x008fe40000000f00 */
[----:B------:R-:W-:Y:S02]  /*1a50*/  @P0 MOV R38, R10 ;  /* 0x0000000a00260202 */ /* 0x000fe40000000f00 */
[----:B------:R-:W-:Y:S02]  /*1a60*/  @P0 MOV R37, R9 ;  /* 0x0000000900250202 */ /* 0x000fe40000000f00 */
[----:B------:R-:W-:Y:S01]  /*1a70*/  @P0 MOV R36, R8 ;  /* 0x0000000800240202 */ /* 0x000fe20000000f00 */
[----:B--2---:R-:W-:Y:S06]  /*1a80*/  @!P0 BRA `(.L_x_24439) ;  /* 0x0000000000448947 */ /* 0x004fec0003800000 */
[----:B------:R-:W0:Y:S01]  /*1a90*/  @P3 LDC R11, c[0x0][0x40c] ;  /* 0x00010300ff0b3b82 */ /* 0x000e220000000800 */
[----:B------:R-:W-:Y:S02]  /*1aa0*/  MOV R10, R38 ;  /* 0x00000026000a7202 */ /* 0x000fe40000000f00 */
[----:B------:R-:W-:Y:S02]  /*1ab0*/  MOV R8, R36 ;  /* 0x0000002400087202 */ /* 0x000fe40000000f00 */
[----:B------:R-:W-:-:S03]  /*1ac0*/  MOV R9, R37 ;  /* 0x0000002500097202 */ /* 0x000fc60000000f00 */
[----:B------:R-:W1:Y:S08]  /*1ad0*/  @P3 LDC R5, c[0x0][0x40c] ;  /* 0x00010300ff053b82 */ /* 0x000e700000000800 */
[----:B------:R-:W2:Y:S01]  /*1ae0*/  @P3 LDC R4, c[0x0][0x40c] ;  /* 0x00010300ff043b82 */ /* 0x000ea20000000800 */
[----:B0----5:R-:W-:-:S04]  /*1af0*/  @P3 FMUL.FTZ R11, R46, R11 ;  /* 0x0000000b2e0b3220 */ /* 0x021fc80000410000 */
[----:B------:R-:W-:Y:S01]  /*1b00*/  @P3 FFMA.FTZ R10, R11, R50, R38 ;  /* 0x000000320b0a3223 */ /* 0x000fe20000010026 */
[----:B------:R-:W-:Y:S01]  /*1b10*/  MOV R11, R7 ;  /* 0x00000007000b7202 */ /* 0x000fe20000000f00 */
        /* <DEDUP_REMOVED lines=8> */
.L_x_24439:
        /* <DEDUP_REMOVED lines=12> */
.L_x_24440:
        /* <DEDUP_REMOVED lines=60> */
[----:B------:R-:W-:Y:S02]  /*2020*/  FFMA.FTZ R4, R151, R151, R4 ;  /* 0x0000009797047223 */ /* 0x000fe40000010004 */
[----:B------:R-:W0:Y:S02]  /*2030*/  @!P0 S2R R151, SR_CgaCtaId ;  /* 0x0000000000978919 */ /* 0x000e240000008800 */
        /* <DEDUP_REMOVED lines=56> */
[----:B------:R-:W-:-:S04]  /*23c0*/  @!P0 MOV R4, 0x400 ;  /* 0x0000040000048802 */ /* 0x000fc80000000f00 */
[----:B------:R-:W1:Y:S01]  /*23d0*/  SHFL.BFLY PT, R6, R5, 0x2, 0x1f ;  /* 0x0c401f0005067f89 */ /* 0x000e6200000e0000 */
[----:B0-----:R-:W-:-:S04]  /*23e0*/  @!P0 LEA R151, R151, R4, 0x18 ;  /* 0x0000000497978211 */ /* 0x001fc800078ec0ff */
[----:B------:R-:W-:-:S04]  /*23f0*/  @P2 IADD3 R151, PT, PT, R151, 0x20, RZ ;  /* 0x0000002097972810 */ /* 0x000fc80007ffe0ff */
[----:B------:R-:W-:Y:S01]  /*2400*/  @!P0 LEA R151, R2, R151, 0x3 ;  /* 0x0000009702978211 */ /* 0x000fe200078e18ff */
[----:B-1----:R-:W-:Y:S01]  /*2410*/  FADD.FTZ R6, R5, R6 ;  /* 0x0000000605067221 */ /* 0x002fe20000010000 */
        /* <DEDUP_REMOVED lines=15> */
.L_x_24442:
[----:B------:R-:W-:Y:S05]  /*2510*/  BSYNC.RECONVERGENT B0 ;  /* 0x0000000000007941 */ /* 0x000fea0003800200 */
.L_x_24441:
[----:B------:R-:W-:Y:S01]  /*2520*/  BAR.SYNC.DEFER_BLOCKING 0x0 ;  /* 0x0000000000007b1d */ /* 0x000fe20000010000 */
[----:B------:R-:W-:Y:S01]  /*2530*/  HFMA2 R43, -RZ, RZ, 0, 0 ;  /* 0x00000000ff2b7431 */ /* 0x000fe200000001ff */
[----:B------:R-:W-:-:S05]  /*2540*/  @!P0 MOV R43, 0x400 ;  /* 0x00000400002b8802 */ /* 0x000fca0000000f00 */
[----:B------:R-:W0:Y:S04]  /*2550*/  SHFL.DOWN PT, R144, R43, 0x2, 0x1f ;  /* 0x08401f002b907f89 */ /* 0x000e2800000e0000 */
[----:B------:R-:W-:Y:S01]  /*2560*/  @!P0 LDS.64 R4, [R151] ;  /* 0x0000000097048984 */ /* 0x000fe20000000a00 */
[----:B------:R-:W-:Y:S02]  /*2570*/  ISETP.NE.AND P0, PT, R0, RZ, PT ;  /* 0x000000ff0000720c */ /* 0x000fe40003f05270 */
[----:B0-----:R-:W-:Y:S02]  /*2580*/  IADD3 R149, PT, PT, R144, R43, RZ ;  /* 0x0000002b90957210 */ /* 0x001fe40007ffe0ff */
[----:B------:R-:W-:Y:S02]  /*2590*/  I2FP.F32.S32 R152, R144 ;  /* 0x0000009000987245 */ /* 0x000fe40000201400 */
[----:B------:R-:W-:Y:S01]  /*25a0*/  I2FP.F32.S32 R6, R149 ;  /* 0x0000009500067245 */ /* 0x000fe20000201400 */
[----:B------:R-:W0:Y:S01]  /*25b0*/  SHFL.DOWN PT, R154, R149, 0x1, 0x1f ;  /* 0x08201f00959a7f89 */ /* 0x000e2200000e0000 */
[----:B------:R-:W-:-:S02]  /*25c0*/  I2FP.F32.U32 R144, R43 ;  /* 0x0000002b00907245 */ /* 0x000fc40000201000 */
        /* <DEDUP_REMOVED lines=29> */
[----:B------:R-:W-:-:S05]  /*27a0*/  FFMA.FTZ R43, R149, R43, R144 ;  /* 0x0000002b952b7223 */ /* 0x000fca0000010090 */
[----:B------:R-:W3:Y:S01]  /*27b0*/  @!P0 LDC.64 R144, c[0x0][0x3c0] ;  /* 0x0000f000ff908b82 */ /* 0x000ee20000000a00 */
[----:B------:R-:W1:Y:S01]  /*27c0*/  SHFL.IDX PT, R43, R43, RZ, 0x1f ;  /* 0x00001fff2b2b7589 */ /* 0x000e6200000e0000 */
[----:B0-----:R-:W-:-:S04]  /*27d0*/  @!P0 IMAD.WIDE R4, R3, 0x4, R4 ;  /* 0x0000000403048825 */ /* 0x001fc800078e0204 */
[----:B--2---:R-:W-:-:S05]  /*27e0*/  FMUL.FTZ R148, R151, R151 ;  /* 0x0000009797947220 */ /* 0x004fca0000410000 */
[----:B------:R-:W-:Y:S01]  /*27f0*/  FSEL R149, R148, RZ, P1 ;  /* 0x000000ff94957208 */ /* 0x000fe20000800000 */
[----:B---3--:R-:W-:-:S04]  /*2800*/  @!P0 IMAD.WIDE R144, R3, 0x4, R144 ;  /* 0x0000000403908825 */ /* 0x008fc800078e0290 */
[----:B-1----:R-:W-:-:S04]  /*2810*/  FFMA.FTZ R148, R43, UR11, R150 ;  /* 0x0000000b2b947c23 */ /* 0x002fc80008010096 */
[----:B------:R-:W-:Y:S01]  /*2820*/  FADD.FTZ R148, R148, R149 ;  /* 0x0000009594947221 */ /* 0x000fe20000010000 */
[----:B------:R0:W-:Y:S03]  /*2830*/  @!P0 STG.E desc[UR6][R144.64], R151 ;  /* 0x0000009790008986 */ /* 0x0001e6000c101906 */
        /* <DEDUP_REMOVED lines=40> */
[----:B------:R-:W-:Y:S01]  /*2ac0*/  LEA.HI R39, R39, R4, RZ, 0x2 ;  /* 0x0000000427277211 */ /* 0x000fe200078f10ff */
[C---:B------:R-:W-:Y:S01]  /*2ad0*/  FMUL.FTZ R43, R6.reuse, R41 ;  /* 0x00000029062b7220 */ /* 0x040fe20000410000 */
[----:B------:R-:W0:Y:S01]  /*2ae0*/  LDC.64 R4, c[0x0][0x428] ;  /* 0x00010a00ff047b82 */ /* 0x000e220000000a00 */
[C---:B------:R-:W-:Y:S01]  /*2af0*/  FMUL.FTZ R40, R6.reuse, R40 ;  /* 0x0000002806287220 */ /* 0x040fe20000410000 */
[C---:B------:R-:W-:Y:S01]  /*2b00*/  FMUL.FTZ R41, R6.reuse, R145 ;  /* 0x0000009106297220 */ /* 0x040fe20000410000 */
[----:B------:R-:W-:Y:S01]  /*2b10*/  LEA.HI.SX32 R39, R39, R0, 0x1e ;  /* 0x0000000027277211 */ /* 0x000fe200078ff2ff */
        /* <DEDUP_REMOVED lines=9> */
[C---:B------:R-:W-:Y:S01]  /*2bb0*/  IADD3 R151, PT, PT, R39.reuse, 0x80, RZ ;  /* 0x0000008027977810 */ /* 0x040fe20007ffe0ff */
        /* <DEDUP_REMOVED lines=8> */
[----:B------:R-:W-:Y:S01]  /*2c40*/  FMUL.FTZ R31, R6, R31 ;  /* 0x0000001f061f7220 */ /* 0x000fe20000410000 */
[C---:B------:R-:W-:Y:S01]  /*2c50*/  IADD3 R43, PT, PT, R39.reuse, 0x180, RZ ;  /* 0x00000180272b7810 */ /* 0x040fe20007ffe0ff */
        /* <DEDUP_REMOVED lines=64> */
.L_x_24443:
[----:B0-----:R-:W0:Y:S01]  /*3060*/  LDC.64 R4, c[0x0][0x380] ;  /* 0x0000e000ff047b82 */ /* 0x001e220000000a00 */
[----:B------:R-:W-:Y:S01]  /*3070*/  UPLOP3.LUT UP0, UPT, UPT, UPT, UP0, 0x40, 0x4 ;  /* 0x000000000004789c */ /* 0x000fe20003f0e800 */
[----:B0-----:R-:W-:-:S04]  /*3080*/  IADD3 R3, PT, PT, R3, R4, RZ ;  /* 0x0000000403037210 */ /* 0x001fc80007ffe0ff */
[----:B------:R-:W-:-:S13]  /*3090*/  ISETP.GE.AND P0, PT, R3, R5, PT ;  /* 0x000000050300720c */ /* 0x000fda0003f06270 */
[----:B------:R-:W-:Y:S05]  /*30a0*/  @!P0 BRA `(.L_x_24444) ;  /* 0xffffffd4002c8947 */ /* 0x000fea000383ffff */
[----:B------:R-:W-:Y:S05]  /*30b0*/  EXIT ;  /* 0x000000000000794d */ /* 0x000fea0003800000 */
.L_x_24445:
        /* <DEDUP_REMOVED lines=12> */
.L_x_27349:


//--------------------- .text._ZN10layer_norm13ln_fwd_kernelINS_13Kernel_traitsIfffffjLj4096ELj1ELj1ELj4ELj16ENS_18Kernel_traits_baseILj4096EfffffjLj128EEEEELb1ELb0ELb0ELb0EEEvNS_9FwdParamsE --------------------------
	.section	.text._ZN10layer_norm13ln_fwd_kernelINS_13Kernel_traitsIfffffjLj4096ELj1ELj1ELj4ELj16ENS_18Kernel_traits_baseILj4096EfffffjLj128EEEEELb1ELb0ELb0ELb0EEEvNS_9FwdParamsE,"ax",@progbits
	.align	128
        .global         _ZN10layer_norm13ln_fwd_kernelINS_13Kernel_traitsIfffffjLj4096ELj1ELj1ELj4ELj16ENS_18Kernel_traits_baseILj4096EfffffjLj128EEEEELb1ELb0ELb0ELb0EEEvNS_9FwdParamsE
        .type           _ZN10layer_norm13ln_fwd_kernelINS_13Kernel_traitsIfffffjLj4096ELj1ELj1ELj4ELj16ENS_18Kernel_traits_baseILj4096EfffffjLj128EEEEELb1ELb0ELb0ELb0EEEvNS_9FwdParamsE,@function
        .size           _ZN10layer_norm13ln_fwd_kernelINS_13Kernel_traitsIfffffjLj4096ELj1ELj1ELj4ELj16ENS_18Kernel_traits_baseILj4096EfffffjLj128EEEEELb1ELb0ELb0ELb0EEEvNS_9FwdParamsE,(.L_x_27350 - _ZN10layer_norm13ln_fwd_kernelINS_13Kernel_traitsIfffffjLj4096ELj1ELj1ELj4ELj16ENS_18Kernel_traits_baseILj4096EfffffjLj128EEEEELb1ELb0ELb0ELb0EEEvNS_9FwdParamsE)
        .other          _ZN10layer_norm13ln_fwd_kernelINS_13Kernel_traitsIfffffjLj4096ELj1ELj1ELj4ELj16ENS_18Kernel_traits_baseILj4096EfffffjLj128EEEEELb1ELb0ELb0ELb0EEEvNS_9FwdParamsE,@"STO_CUDA_ENTRY STV_DEFAULT"
_ZN10layer_norm13ln_fwd_kernelINS_13Kernel_traitsIfffffjLj4096ELj1ELj1ELj4ELj16ENS_18Kernel_traits_baseILj4096EfffffjLj128EEEEELb1ELb0ELb0ELb0EEEvNS_9FwdParamsE:
.text._ZN10layer_norm13ln_fwd_kernelINS_13Kernel_traitsIfffffjLj4096ELj1ELj1ELj4ELj16ENS_18Kernel_traits_baseILj4096EfffffjLj128EEEEELb1ELb0ELb0ELb0EEEvNS_9FwdParamsE:
[----:B------:R-:W-:Y:S01]  /*0000*/  LDC R1, c[0x0][0x37c] ;  /* 0x0000df00ff017b82 */ /* 0x000fe20000000800 */
[----:B------:R-:W0:Y:S07]  /*0010*/  LDCU.U8 UR4, c[0x0][0x464] ;  /* 0x00008c80ff0477ac */ /* 0x000e2e0008000000 */
[----:B------:R-:W1:Y:S01]  /*0020*/  LDC R9, c[0x0][0x45c] ;  /* 0x00011700ff097b82 */ /* 0x000e620000000800 */
[----:B------:R-:W2:Y:S01]  /*0030*/  LDCU.64 UR8, c[0x0][0x450] ;  /* 0x00008a00ff0877ac */ /* 0x000ea20008000a00 */
[----:B------:R-:W3:Y:S06]  /*0040*/  LDCU.64 UR6, c[0x0][0x358] ;  /* 0x00006b00ff0677ac */ /* 0x000eec0008000a00 */
[----:B------:R-:W4:Y:S08]  /*0050*/  LDC R4, c[0x0][0x458] ;  /* 0x00011600ff047b82 */ /* 0x000f300000000800 */
        /* <DEDUP_REMOVED lines=12> */
[----:B------:R-:W-:Y:S01]  /*0120*/  UISETP.NE.AND.EX UP0, UPT, UR5, URZ, UPT, UP0 ;  /* 0x000000ff0500728c */ /* 0x000fe2000bf05300 */
[----:B---3--:R-:W3:Y:S06]  /*0130*/  S2R R5, SR_TID.X ;  /* 0x0000000000057919 */ /* 0x008eec0000002100 */
[----:B------:R-:W0:Y:S01]  /*0140*/  LDC R112, c[0x0][0x360] ;  /* 0x0000d800ff707b82 */ /* 0x000e220000000800 */
[C---:B---3--:R-:W-:Y:S01]  /*0150*/  LOP3.LUT R0, R5.reuse, 0x60, RZ, 0xc0, !PT ;  /* 0x0000006005007812 */ /* 0x048fe200078ec0ff */
[----:B0-----:R-:W-:Y:S01]  /*0160*/  IMAD R112, R112, UR10, R5 ;  /* 0x0000000a70707c24 */ /* 0x001fe2000f8e0205 */
[----:B------:R-:W-:-:S02]  /*0170*/  LOP3.LUT R115, R5, 0x1f, RZ, 0xc0, !PT ;  /* 0x0000001f05737812 */ /* 0x000fc400078ec0ff */
[----:B------:R-:W-:-:S04]  /*0180*/  LOP3.LUT R114, R0, 0x1f, R5, 0xf8, !PT ;  /* 0x0000001f00727812 */ /* 0x000fc800078ef805 */
[----:B------:R-:W-:Y:S02]  /*0190*/  LOP3.LUT R113, R114, 0x7f, RZ, 0x3c, !PT ;  /* 0x0000007f72717812 */ /* 0x000fe400078e3cff */
[----:B--2---:R-:W-:Y:S02]  /*01a0*/  @P0 R2UR UR8, R2 ;  /* 0x00000000020802ca */ /* 0x004fe400000e0000 */
[----:B-----5:R-:W-:Y:S02]  /*01b0*/  SHF.R.S32.HI R2, RZ, 0x1f, R13 ;  /* 0x0000001fff027819 */ /* 0x020fe4000001140d */
[----:B------:R-:W-:Y:S02]  /*01c0*/  @P0 R2UR UR9, R3 ;  /* 0x00000000030902ca */ /* 0x000fe400000e0000 */
[----:B-1----:R-:W-:Y:S02]  /*01d0*/  @P0 IADD3 R4, P1, PT, R6, R11, RZ ;  /* 0x0000000b06040210 */ /* 0x002fe40007f3e0ff */
[----:B------:R-:W-:-:S03]  /*01e0*/  LEA.HI R2, R2, R13, RZ, 0x2 ;  /* 0x0000000d02027211 */ /* 0x000fc600078f10ff */
[----:B------:R-:W-:Y:S01]  /*01f0*/  @P0 IMAD.X R9, RZ, RZ, R7, P1 ;  /* 0x000000ffff090224 */ /* 0x000fe200008e0607 */
[----:B------:R-:W-:Y:S01]  /*0200*/  SHF.R.S32.HI R2, RZ, 0x2, R2 ;  /* 0x00000002ff027819 */ /* 0x000fe20000011402 */
        /* <DEDUP_REMOVED lines=36> */
[----:B------:R0:W5:Y:S02]  /*0450*/  @P2 LDG.E.128 R60, desc[UR6][R10.64] ;  /* 0x000000060a3c2981 */ /* 0x000164000c1e1d00 */
[----:B------:R-:W4:Y:S01]  /*0460*/  @P4 LDC.64 R74, c[0x0][0x3d0] ;  /* 0x0000f400ff4a4b82 */ /* 0x000f220000000a00 */
[----:B-1----:R-:W-:-:S04]  /*0470*/  @P2 IMAD.WIDE.U32 R12, R3, 0x10, R12 ;  /* 0x00000010030c2825 */ /* 0x002fc800078e000c */
[----:B------:R-:W-:Y:S01]  /*0480*/  @P2 VIADD R3, R3, 0x80 ;  /* 0x0000008003032836 */ /* 0x000fe20000000000 */
        /* <DEDUP_REMOVED lines=15> */
[----:B------:R-:W1:Y:S08]  /*0580*/  @P6 LDC.64 R84, c[0x0][0x438] ;  /* 0x00010e00ff546b82 */ /* 0x000e700000000a00 */
[----:B------:R-:W0:Y:S08]  /*0590*/  @P0 LDC.64 R86, c[0x0][0x3d0] ;  /* 0x0000f400ff560b82 */ /* 0x000e300000000a00 */
[----:B------:R-:W0:Y:S01]  /*05a0*/  @P0 LDC.64 R88, c[0x0][0x438] ;  /* 0x00010e00ff580b82 */ /* 0x000e220000000a00 */
[----:B--2---:R-:W-:-:S04]  /*05b0*/  @P5 IMAD.WIDE.U32 R78, R3, 0x10, R78 ;  /* 0x00000010034e5825 */ /* 0x004fc800078e004e */
[C---:B---3--:R-:W-:Y:S01]  /*05c0*/  @P5 IMAD.WIDE.U32 R80, R3.reuse, 0x10, R80 ;  /* 0x0000001003505825 */ /* 0x048fe200078e0050 */
[----:B------:R2:W5:Y:S02]  /*05d0*/  @P5 LDG.E.128 R36, desc[UR6][R78.64] ;  /* 0x000000064e245981 */ /* 0x000564000c1e1d00 */
[----:B------:R-:W3:Y:S01]  /*05e0*/  @P1 LDC.64 R6, c[0x0][0x3d0] ;  /* 0x0000f400ff061b82 */ /* 0x000ee20000000a00 */
[----:B------:R-:W-:Y:S01]  /*05f0*/  @P5 VIADD R3, R3, 0x80 ;  /* 0x0000008003035836 */ /* 0x000fe20000000000 */
[----:B------:R2:W5:Y:S03]  /*0600*/  @P5 LDG.E.128 R32, desc[UR6][R80.64] ;  /* 0x0000000650205981 */ /* 0x000566000c1e1d00 */
[----:B----4-:R-:W-:-:S03]  /*0610*/  @P6 IMAD.WIDE.U32 R82, R3, 0x10, R82 ;  /* 0x0000001003526825 */ /* 0x010fc600078e0052 */
[----:B------:R-:W4:Y:S01]  /*0620*/  @P1 LDC.64 R8, c[0x0][0x438] ;  /* 0x00010e00ff081b82 */ /* 0x000f220000000a00 */
[C---:B-1----:R-:W-:Y:S01]  /*0630*/  @P6 IMAD.WIDE.U32 R84, R3.reuse, 0x10, R84 ;  /* 0x0000001003546825 */ /* 0x042fe200078e0054 */
[----:B------:R2:W5:Y:S03]  /*0640*/  @P6 LDG.E.128 R28, desc[UR6][R82.64] ;  /* 0x00000006521c6981 */ /* 0x000566000c1e1d00 */
[----:B------:R-:W-:Y:S01]  /*0650*/  @P6 VIADD R3, R3, 0x80 ;  /* 0x0000008003036836 */ /* 0x000fe20000000000 */
[----:B------:R2:W5:Y:S03]  /*0660*/  @P6 LDG.E.128 R24, desc[UR6][R84.64] ;  /* 0x0000000654186981 */ /* 0x000566000c1e1d00 */
[----:B0-----:R-:W-:-:S04]  /*0670*/  @P0 IMAD.WIDE.U32 R86, R3, 0x10, R86 ;  /* 0x0000001003560825 */ /* 0x001fc800078e0056 */
[----:B------:R-:W-:Y:S01]  /*0680*/  @P0 IMAD.WIDE.U32 R88, R3, 0x10, R88 ;  /* 0x0000001003580825 */ /* 0x000fe200078e0058 */
[----:B------:R2:W5:Y:S03]  /*0690*/  @P0 LDG.E.128 R20, desc[UR6][R86.64] ;  /* 0x0000000656140981 */ /* 0x000566000c1e1d00 */
[C---:B---3--:R-:W-:Y:S01]  /*06a0*/  @P1 IMAD.WIDE.U32 R6, R114.reuse, 0x10, R6 ;  /* 0x0000001072061825 */ /* 0x048fe200078e0006 */
[----:B------:R2:W5:Y:S04]  /*06b0*/  @P0 LDG.E.128 R16, desc[UR6][R88.64] ;  /* 0x0000000658100981 */ /* 0x000568000c1e1d00 */
[----:B------:R2:W5:Y:S01]  /*06c0*/  @P1 LDG.E.128 R68, desc[UR6][R6.64] ;  /* 0x0000000606441981 */ /* 0x000562000c1e1d00 */
[----:B----4-:R-:W-:-:S05]  /*06d0*/  @P1 IMAD.WIDE.U32 R8, R114, 0x10, R8 ;  /* 0x0000001072081825 */ /* 0x010fca00078e0008 */
[----:B------:R2:W5:Y:S01]  /*06e0*/  @P1 LDG.E.128 R64, desc[UR6][R8.64] ;  /* 0x0000000608401981 */ /* 0x000562000c1e1d00 */
[----:B------:R-:W-:Y:S02]  /*06f0*/  ISETP.GE.U32.AND P1, PT, R113, 0x400, PT ;  /* 0x000004007100780c */ /* 0x000fe40003f26070 */
[----:B------:R-:W-:-:S11]  /*0700*/  @P0 IADD3 R3, PT, PT, R3, 0x80, RZ ;  /* 0x0000008003030810 */ /* 0x000fd60007ffe0ff */
[----:B--2---:R-:W-:Y:S05]  /*0710*/  @!P1 BRA `(.L_x_24448) ;  /* 0x0000000000fc9947 */ /* 0x004fea0003800000 */
[----:B------:R-:W0:Y:S08]  /*0720*/  LDC.64 R12, c[0x0][0x3d0] ;  /* 0x0000f400ff0c7b82 */ /* 0x000e300000000a00 */
[----:B------:R-:W1:Y:S01]  /*0730*/  LDC.64 R8, c[0x0][0x438] ;  /* 0x00010e00ff087b82 */ /* 0x000e620000000a00 */
[----:B0-----:R-:W-:-:S06]  /*0740*/  IMAD.WIDE.U32 R12, R3, 0x10, R12 ;  /* 0x00000010030c7825 */ /* 0x001fcc00078e000c */
[----:B------:R-:W5:Y:S01]  /*0750*/  LDG.E.128 R12, desc[UR6][R12.64] ;  /* 0x000000060c0c7981 */ /* 0x000f62000c1e1d00 */
[----:B-1----:R-:W-:-:S06]  /*0760*/  IMAD.WIDE.U32 R8, R3, 0x10, R8 ;  /* 0x0000001003087825 */ /* 0x002fcc00078e0008 */
[----:B------:R-:W5:Y:S01]  /*0770*/  LDG.E.128 R8, desc[UR6][R8.64] ;  /* 0x0000000608087981 */ /* 0x000f62000c1e1d00 */
[----:B------:R-:W-:Y:S05]  /*0780*/  BRA `(.L_x_24448) ;  /* 0x0000000000e07947 */ /* 0x000fea0003800000 */
.L_x_24447:
        /* <DEDUP_REMOVED lines=11> */
[----:B------:R-:W2:Y:S01]  /*0840*/  @P4 LDC.64 R24, c[0x0][0x3d0] ;  /* 0x0000f400ff184b82 */ /* 0x000ea20000000a00 */
[----:B0-----:R-:W-:-:S07]  /*0850*/  @P6 IMAD.WIDE.U32 R16, R114, 0x10, R6 ;  /* 0x0000001072106825 */ /* 0x001fce00078e0006 */
[----:B------:R-:W0:Y:S01]  /*0860*/  @P3 LDC.64 R26, c[0x0][0x3d0] ;  /* 0x0000f400ff1a3b82 */ /* 0x000e220000000a00 */
[----:B------:R3:W5:Y:S01]  /*0870*/  @P6 LDG.E.128 R68, desc[UR6][R16.64] ;  /* 0x0000000610446981 */ /* 0x000762000c1e1d00 */
[----:B------:R-:W-:Y:S01]  /*0880*/  ISETP.GE.U32.AND P6, PT, R113, 0x400, PT ;  /* 0x000004007100780c */ /* 0x000fe20003fc6070 */
[----:B-1----:R-:W-:-:S05]  /*0890*/  @P5 IMAD.WIDE.U32 R6, R3, 0x10, R18 ;  /* 0x0000001003065825 */ /* 0x002fca00078e0012 */
[----:B------:R-:W1:Y:S01]  /*08a0*/  @P2 LDC.64 R32, c[0x0][0x3d0] ;  /* 0x0000f400ff202b82 */ /* 0x000e620000000a00 */
[----:B------:R-:W-:Y:S01]  /*08b0*/  @P5 VIADD R3, R3, 0x80 ;  /* 0x0000008003035836 */ /* 0x000fe20000000000 */
[----:B------:R-:W5:Y:S03]  /*08c0*/  @P5 LDG.E.128 R60, desc[UR6][R6.64] ;  /* 0x00000006063c5981 */ /* 0x000f66000c1e1d00 */
[----:B--2---:R-:W-:-:S03]  /*08d0*/  @P4 IMAD.WIDE.U32 R24, R3, 0x10, R24 ;  /* 0x0000001003184825 */ /* 0x004fc600078e0018 */
[----:B------:R-:W2:Y:S01]  /*08e0*/  @P1 LDC.64 R42, c[0x0][0x3d0] ;  /* 0x0000f400ff2a1b82 */ /* 0x000ea20000000a00 */
[----:B------:R-:W-:Y:S02]  /*08f0*/  @P4 IADD3 R3, PT, PT, R3, 0x80, RZ ;  /* 0x0000008003034810 */ /* 0x000fe40007ffe0ff */
[----:B---3--:R-:W-:Y:S02]  /*0900*/  CS2R R16, SRZ ;  /* 0x0000000000107805 */ /* 0x008fe4000001ff00 */
[----:B------:R-:W-:Y:S01]  /*0910*/  CS2R R58, SRZ ;  /* 0x00000000003a7805 */ /* 0x000fe2000001ff00 */
[----:B------:R3:W5:Y:S02]  /*0920*/  @P4 LDG.E.128 R52, desc[UR6][R24.64] ;  /* 0x0000000618344981 */ /* 0x000764000c1e1d00 */
[----:B------:R-:W4:Y:S01]  /*0930*/  @P0 LDC.64 R18, c[0x0][0x3d0] ;  /* 0x0000f400ff120b82 */ /* 0x000f220000000a00 */
[----:B0-----:R-:W-:-:S04]  /*0940*/  @P3 IMAD.WIDE.U32 R34, R3, 0x10, R26 ;  /* 0x0000001003223825 */ /* 0x001fc800078e001a */
[----:B------:R-:W-:Y:S01]  /*0950*/  @P3 VIADD R3, R3, 0x80 ;  /* 0x0000008003033836 */ /* 0x000fe20000000000 */
[----:B------:R0:W5:Y:S02]  /*0960*/  @P3 LDG.E.128 R44, desc[UR6][R34.64] ;  /* 0x00000006222c3981 */ /* 0x000164000c1e1d00 */
[----:B------:R-:W4:Y:S01]  /*0970*/  @P6 LDC.64 R50, c[0x0][0x3d0] ;  /* 0x0000f400ff326b82 */ /* 0x000f220000000a00 */
[----:B-1----:R-:W-:-:S04]  /*0980*/  @P2 IMAD.WIDE.U32 R40, R3, 0x10, R32 ;  /* 0x0000001003282825 */ /* 0x002fc800078e0020 */
[----:B------:R-:W-:Y:S01]  /*0990*/  @P2 VIADD R3, R3, 0x80 ;  /* 0x0000008003032836 */ /* 0x000fe20000000000 */
[----:B------:R-:W5:Y:S03]  /*09a0*/  @P2 LDG.E.128 R36, desc[UR6][R40.64] ;  /* 0x0000000628242981 */ /* 0x000f66000c1e1d00 */
[C---:B--2---:R-:W-:Y:S01]  /*09b0*/  @P1 IMAD.WIDE.U32 R42, R3.reuse, 0x10, R42 ;  /* 0x00000010032a1825 */ /* 0x044fe200078e002a */
[----:B------:R-:W-:Y:S02]  /*09c0*/  @P1 IADD3 R3, PT, PT, R3, 0x80, RZ ;  /* 0x0000008003031810 */ /* 0x000fe40007ffe0ff */
[----:B------:R-:W-:Y:S02]  /*09d0*/  CS2R R26, SRZ ;  /* 0x00000000001a7805 */ /* 0x000fe4000001ff00 */
[----:B---3--:R-:W-:Y:S02]  /*09e0*/  CS2R R24, SRZ ;  /* 0x0000000000187805 */ /* 0x008fe4000001ff00 */
[----:B0-----:R-:W-:Y:S01]  /*09f0*/  CS2R R34, SRZ ;  /* 0x0000000000227805 */ /* 0x001fe2000001ff00 */
[----:B------:R0:W5:Y:S01]  /*0a00*/  @P1 LDG.E.128 R28, desc[UR6][R42.64] ;  /* 0x000000062a1c1981 */ /* 0x000162000c1e1d00 */
[----:B----4-:R-:W-:-:S04]  /*0a10*/  @P0 IMAD.WIDE.U32 R48, R3, 0x10, R18 ;  /* 0x0000001003300825 */ /* 0x010fc800078e0012 */
[----:B------:R-:W-:Y:S01]  /*0a20*/  @P0 VIADD R3, R3, 0x80 ;  /* 0x0000008003030836 */ /* 0x000fe20000000000 */
[----:B------:R1:W5:Y:S03]  /*0a30*/  @P0 LDG.E.128 R20, desc[UR6][R48.64] ;  /* 0x0000000630140981 */ /* 0x000366000c1e1d00 */
[----:B------:R-:W-:Y:S01]  /*0a40*/  @P6 IMAD.WIDE.U32 R32, R3, 0x10, R50 ;  /* 0x0000001003206825 */ /* 0x000fe200078e0032 */
[----:B------:R-:W-:Y:S02]  /*0a50*/  CS2R R18, SRZ ;  /* 0x0000000000127805 */ /* 0x000fe4000001ff00 */
[----:B0-----:R-:W-:Y:S02]  /*0a60*/  CS2R R42, SRZ ;  /* 0x00000000002a7805 */ /* 0x001fe4000001ff00 */
[----:B------:R-:W-:Y:S02]  /*0a70*/  CS2R R40, SRZ ;  /* 0x0000000000287805 */ /* 0x000fe4000001ff00 */
[----:B------:R-:W-:Y:S01]  /*0a80*/  CS2R R50, SRZ ;  /* 0x0000000000327805 */ /* 0x000fe2000001ff00 */
[----:B------:R0:W5:Y:S01]  /*0a90*/  @P6 LDG.E.128 R12, desc[UR6][R32.64] ;  /* 0x00000006200c6981 */ /* 0x000162000c1e1d00 */
[----:B------:R-:W-:-:S02]  /*0aa0*/  CS2R R56, SRZ ;  /* 0x0000000000387805 */ /* 0x000fc4000001ff00 */
[----:B-1----:R-:W-:Y:S02]  /*0ab0*/  CS2R R48, SRZ ;  /* 0x0000000000307805 */ /* 0x002fe4000001ff00 */
[----:B------:R-:W-:Y:S02]  /*0ac0*/  CS2R R66, SRZ ;  /* 0x0000000000427805 */ /* 0x000fe4000001ff00 */
[----:B------:R-:W-:Y:S02]  /*0ad0*/  CS2R R64, SRZ ;  /* 0x0000000000407805 */ /* 0x000fe4000001ff00 */
[----:B------:R-:W-:Y:S02]  /*0ae0*/  @P6 CS2R R10, SRZ ;  /* 0x00000000000a6805 */ /* 0x000fe4000001ff00 */
[----:B------:R-:W-:Y:S02]  /*0af0*/  @P6 CS2R R8, SRZ ;  /* 0x0000000000086805 */ /* 0x000fe4000001ff00 */
[----:B0-----:R-:W-:-:S07]  /*0b00*/  CS2R R32, SRZ ;  /* 0x0000000000207805 */ /* 0x001fce000001ff00 */
.L_x_24448:
[----:B------:R-:W-:Y:S05]  /*0b10*/  BSYNC.RECONVERGENT B0 ;  /* 0x0000000000007941 */ /* 0x000fea0003800200 */
.L_x_24446:
        /* <DEDUP_REMOVED lines=25> */
[C---:B------:R-:W-:Y:S01]  /*0cb0*/  IMAD.HI.U32 R3, R7.reuse, -0x2daee0ad, RZ ;  /* 0xd2511f5307037827 */ /* 0x040fe200078e00ff */
[----:B------:R-:W-:Y:S01]  /*0cc0*/  UISETP.NE.AND.EX UP0, UPT, UR5, URZ, UPT, UP0 ;  /* 0x000000ff0500728c */ /* 0x000fe2000bf05300 */
[----:B------:R-:W4:Y:S02]  /*0cd0*/  LDCU.64 UR14, c[0x0][0x380] ;  /* 0x00007000ff0e77ac */ /* 0x000f240008000a00 */
[----:B------:R-:W-:Y:S01]  /*0ce0*/  IMAD R75, R7, -0x2daee0ad, RZ ;  /* 0xd2511f53074b7824 */ /* 0x000fe200078e02ff */
[----:B------:R-:W-:Y:S01]  /*0cf0*/  LOP3.LUT R3, R72, UR19, R3, 0x96, !PT ;  /* 0x0000001348037c12 */ /* 0x000fe2000f8e9603 */
[----:B------:R-:W-:Y:S01]  /*0d00*/  IMAD.HI.U32 R74, R6, -0x2daee0ad, RZ ;  /* 0xd2511f53064a7827 */ /* 0x000fe200078e00ff */
[----:B------:R-:W-:-:S03]  /*0d10*/  UPLOP3.LUT UP2, UPT, UPT, UPT, UPT, 0x40, 0x4 ;  /* 0x000000000004789c */ /* 0x000fc60003f4e870 */
[----:B------:R-:W-:Y:S01]  /*0d20*/  IMAD R72, R73, -0x326172a9, RZ ;  /* 0xcd9e8d5749487824 */ /* 0x000fe200078e02ff */
[----:B------:R-:W-:Y:S01]  /*0d30*/  LOP3.LUT R74, R75, UR21, R74, 0x96, !PT ;  /* 0x000000154b4a7c12 */ /* 0x000fe2000f8e964a */
[----:B------:R-:W-:Y:S01]  /*0d40*/  IMAD.HI.U32 R7, R3, -0x326172a9, RZ ;  /* 0xcd9e8d5703077827 */ /* 0x000fe200078e00ff */
[----:B0-----:R-:W-:-:S03]  /*0d50*/  UISETP.NE.AND UP3, UPT, UR4, URZ, UPT ;  /* 0x000000ff0400728c */ /* 0x001fc6000bf65270 */
        /* <DEDUP_REMOVED lines=24> */
[----:B------:R-:W-:Y:S01]  /*0ee0*/  LOP3.LUT R74, R2, 0x7f, RZ, 0xc0, !PT ;  /* 0x0000007f024a7812 */ /* 0x000fe200078ec0ff */
[----:B------:R-:W-:Y:S01]  /*0ef0*/  IMAD R75, R6, -0x2daee0ad, RZ ;  /* 0xd2511f53064b7824 */ /* 0x000fe200078e02ff */
[----:B------:R-:W-:Y:S01]  /*0f00*/  LOP3.LUT R7, R72, UR28, R7, 0x96, !PT ;  /* 0x0000001c48077c12 */ /* 0x000fe2000f8e9607 */
[----:B------:R-:W-:Y:S01]  /*0f10*/  IMAD R72, R3, -0x326172a9, RZ ;  /* 0xcd9e8d5703487824 */ /* 0x000fe200078e02ff */
[----:B------:R-:W-:Y:S01]  /*0f20*/  VIADDMNMX R0, R74, -R0, RZ, !PT ;  /* 0x800000004a007246 */ /* 0x000fe200078001ff */
[----:B------:R-:W-:Y:S01]  /*0f30*/  IMAD.HI.U32 R3, R73, -0x326172a9, RZ ;  /* 0xcd9e8d5749037827 */ /* 0x000fe200078e00ff */
[----:B------:R-:W-:-:S03]  /*0f40*/  LOP3.LUT R2, R2, 0xffffff80, RZ, 0xc0, !PT ;  /* 0xffffff8002027812 */ /* 0x000fc600078ec0ff */
[----:B------:R-:W-:Y:S01]  /*0f50*/  IMAD.HI.U32 R6, R7, -0x2daee0ad, RZ ;  /* 0xd2511f5307067827 */ /* 0x000fe200078e00ff */
[----:B------:R-:W-:Y:S02]  /*0f60*/  LOP3.LUT R72, R72, UR30, R3, 0x96, !PT ;  /* 0x0000001e48487c12 */ /* 0x000fe4000f8e9603 */
[----:B------:R-:W-:Y:S01]  /*0f70*/  VIMNMX R3, PT, PT, R0, 0x20, PT ;  /* 0x0000002000037848 */ /* 0x000fe20003fe0100 */
[----:B------:R-:W-:Y:S01]  /*0f80*/  IMAD R76, R115, -0x20, R74 ;  /* 0xffffffe0734c7824 */ /* 0x000fe200078e024a */
[----:B------:R-:W-:Y:S01]  /*0f90*/  LOP3.LUT R75, R75, UR31, R6, 0x96, !PT ;  /* 0x0000001f4b4b7c12 */ /* 0x000fe2000f8e9606 */
[----:B------:R-:W-:Y:S02]  /*0fa0*/  IMAD R0, R7, -0x2daee0ad, RZ ;  /* 0xd2511f5307007824 */ /* 0x000fe400078e02ff */
[----:B------:R-:W-:Y:S01]  /*0fb0*/  IMAD R3, R3, 0x4, R2 ;  /* 0x0000000403037824 */ /* 0x000fe200078e0202 */
[----:B------:R-:W-:Y:S01]  /*0fc0*/  VIMNMX R76, PT, PT, RZ, R76, !PT ;  /* 0x0000004cff4c7248 */ /* 0x000fe20007fe0100 */
[----:B------:R-:W-:-:S03]  /*0fd0*/  IMAD.HI.U32 R7, R72, -0x2daee0ad, RZ ;  /* 0xd2511f5348077827 */ /* 0x000fc600078e00ff */
[----:B------:R-:W-:Y:S01]  /*0fe0*/  I2FP.F32.U32 R109, R3 ;  /* 0x00000003006d7245 */ /* 0x000fe20000201000 */
[----:B------:R-:W-:Y:S01]  /*0ff0*/  IMAD R73, R73, -0x326172a9, RZ ;  /* 0xcd9e8d5749497824 */ /* 0x000fe200078e02ff */
[----:B------:R-:W-:Y:S01]  /*1000*/  VIMNMX R77, PT, PT, R76, 0x20, PT ;  /* 0x000000204c4d7848 */ /* 0x000fe20003fe0100 */
[----:B------:R-:W-:Y:S01]  /*1010*/  IMAD.HI.U32 R6, R75, -0x326172a9, RZ ;  /* 0xcd9e8d574b067827 */ /* 0x000fe200078e00ff */
[----:B------:R-:W-:Y:S02]  /*1020*/  LOP3.LUT R7, R0, UR33, R7, 0x96, !PT ;  /* 0x0000002100077c12 */ /* 0x000fe4000f8e9607 */
[----:B------:R-:W0:Y:S01]  /*1030*/  MUFU.RCP R109, R109 ;  /* 0x0000006d006d7308 */ /* 0x000e220000001000 */
[----:B------:R-:W-:Y:S01]  /*1040*/  LEA R108, R77, R2, 0x2 ;  /* 0x000000024d6c7211 */ /* 0x000fe200078e10ff */
[----:B------:R-:W-:Y:S01]  /*1050*/  IMAD.MOV.U32 R3, RZ, RZ, RZ ;  /* 0x000000ffff037224 */ /* 0x000fe200078e00ff */
[----:B------:R-:W-:Y:S01]  /*1060*/  LOP3.LUT R6, R73, UR32, R6, 0x96, !PT ;  /* 0x0000002049067c12 */ /* 0x000fe2000f8e9606 */
[----:B------:R-:W-:-:S02]  /*1070*/  IMAD R2, R72, -0x2daee0ad, RZ ;  /* 0xd2511f5348027824 */ /* 0x000fc400078e02ff */
[----:B-1234-:R-:W-:-:S07]  /*1080*/  IMAD R0, R75, -0x326172a9, RZ ;  /* 0xcd9e8d574b007824 */ /* 0x01efce00078e02ff */
.L_x_24816:
[----:B-1----:R-:W1:Y:S01]  /*1090*/  @UP0 LDCU.64 UR4, c[0x0][0x3e0] ;  /* 0x00007c00ff0407ac */ /* 0x002e620008000a00 */
[----:B------:R-:W-:Y:S01]  /*10a0*/  PLOP3.LUT P0, PT, PT, PT, UP0, 0x80, 0x8 ;  /* 0x000000000008781c */ /* 0x000fe20003f0f008 */
[----:B-1----:R-:W-:-:S06]  /*10b0*/  @UP0 UIMAD.WIDE UR4, UR10, 0x4, UR4 ;  /* 0x000000040a0408a5 */ /* 0x002fcc000f8e0204 */
[----:B0-234-:R-:W-:Y:S01]  /*10c0*/  IMAD.U32 R100, RZ, RZ, UR4 ;  /* 0x00000004ff647e24 */ /* 0x01dfe2000f8e00ff */
        /* <DEDUP_REMOVED lines=32> */
[----:B------:R-:W1:Y:S02]  /*12d0*/  LDC R118, c[0x2][R117] ;  /* 0x0080000075767b82 */ /* 0x000e640000000800 */
[----:B-1----:R-:W-:-:S04]  /*12e0*/  SHF.R.S32.HI R119, RZ, 0x1f, R118 ;  /* 0x0000001fff777819 */ /* 0x002fc80000011476 */
.L_x_27182:
[----:B------:R-:W-:Y:S05]  /*12f0*/  BRX R118 -0x1300                                       (*"BRANCH_TARGETS .L_x_27183,.L_x_27184,.L_x_27185"*) ;  /* 0xffffffec76407949 */ /* 0x000fea000383ffff */
.L_x_27185:
[----:B------:R-:W-:Y:S01]  /*1300*/  VIADD R118, R4, 0x1 ;  /* 0x0000000104767836 */ /* 0x000fe20000000000 */
[----:B------:R-:W-:Y:S01]  /*1310*/  MOV R120, R2 ;  /* 0x0000000200787202 */ /* 0x000fe20000000f00 */
[----:B------:R-:W-:Y:S01]  /*1320*/  IMAD.MOV.U32 R119, RZ, RZ, R6 ;  /* 0x000000ffff777224 */ /* 0x000fe200078e0006 */
[----:B------:R-:W-:Y:S06]  /*1330*/  BRA `(.L_x_24453) ;  /* 0x0000000000f07947 */ /* 0x000fec0003800000 */
.L_x_27183:
[----:B------:R-:W-:Y:S02]  /*1340*/  HFMA2 R118, -RZ, RZ, 0, 1.78813934326171875e-07 ;  /* 0x00000003ff767431 */ /* 0x000fe400000001ff */
[----:B------:R-:W-:Y:S02]  /*1350*/  IMAD.MOV.U32 R120, RZ, RZ, R2 ;  /* 0x000000ffff787224 */ /* 0x000fe400078e0002 */
[----:B------:R-:W-:Y:S01]  /*1360*/  IMAD.MOV.U32 R119, RZ, RZ, R7 ;  /* 0x000000ffff777224 */ /* 0x000fe200078e0007 */
[----:B------:R-:W-:Y:S06]  /*1370*/  BRA `(.L_x_24453) ;  /* 0x0000000000e07947 */ /* 0x000fec0003800000 */
.L_x_27184:
        /* <DEDUP_REMOVED lines=13> */
.L_x_24455:
[----:B------:R-:W-:Y:S05]  /*1450*/  BSYNC.RECONVERGENT B2 ;  /* 0x0000000000027941 */ /* 0x000fea0003800200 */
.L_x_24454:
        /* <DEDUP_REMOVED lines=39> */
[----:B------:R-:W-:-:S05]  /*16d0*/  IMAD.WIDE.U32 R120, R4, -0x2daee0ad, RZ ;  /* 0xd2511f5304787825 */ /* 0x000fca00078e00ff */
[----:B------:R-:W-:Y:S01]  /*16e0*/  LOP3.LUT R7, R118, UR33, R121, 0x96, !PT ;  /* 0x0000002176077c12 */ /* 0x000fe2000f8e9679 */
[----:B------:R-:W-:-:S07]  /*16f0*/  IMAD.MOV.U32 R118, RZ, RZ, RZ ;  /* 0x000000ffff767224 */ /* 0x000fce00078e00ff */
.L_x_24453:
[----:B------:R-:W-:Y:S05]  /*1700*/  BSYNC.RECONVERGENT B1 ;  /* 0x0000000000017941 */ /* 0x000fea0003800200 */
.L_x_24452:
[----:B------:R-:W1:Y:S01]  /*1710*/  LDC R117, c[0x0][0x408] ;  /* 0x00010200ff757b82 */ /* 0x000e620000000800 */
[----:B------:R-:W-:Y:S01]  /*1720*/  I2FP.F32.U32 R4, R119 ;  /* 0x0000007700047245 */ /* 0x000fe20000201000 */
[----:B------:R-:W-:Y:S01]  /*1730*/  HFMA2 R121, -RZ, RZ, 0.1171875, 0 ;  /* 0x2f800000ff797431 */ /* 0x000fe200000001ff */
[----:B------:R-:W-:Y:S01]  /*1740*/  ISETP.NE.AND P2, PT, R118, 0x1, PT ;  /* 0x000000017600780c */ /* 0x000fe20003f45270 */
[----:B-----5:R-:W-:Y:S01]  /*1750*/  FMUL.FTZ R100, R100, UR4 ;  /* 0x0000000464647c20 */ /* 0x020fe20008410000 */
[----:B------:R-:W-:Y:S02]  /*1760*/  BSSY.RECONVERGENT B1, `(.L_x_24456) ;  /* 0x000004c000017945 */ /* 0x000fe40003800200 */
[----:B------:R-:W-:Y:S01]  /*1770*/  FFMA.FTZ R119, R4, R121, 1.1641532182693481445e-10 ;  /* 0x2f00000004777423 */ /* 0x000fe20000010079 */
[----:B------:R-:W2:Y:S01]  /*1780*/  LDC R2, c[0x0][0x404] ;  /* 0x00010100ff027b82 */ /* 0x000ea20000000800 */
[----:B------:R-:W-:Y:S02]  /*1790*/  IMAD.MOV.U32 R4, RZ, RZ, R0 ;  /* 0x000000ffff047224 */ /* 0x000fe400078e0000 */
[----:B-1----:R-:W-:Y:S01]  /*17a0*/  FMUL.FTZ R100, R100, R117 ;  /* 0x0000007564647220 */ /* 0x002fe20000410000 */
[----:B--2---:R-:W-:-:S04]  /*17b0*/  FSETP.GTU.FTZ.AND P0, PT, R119, R2, PT ;  /* 0x000000027700720b */ /* 0x004fc80003f1c000 */
        /* <DEDUP_REMOVED lines=13> */
.L_x_24458:
        /* <DEDUP_REMOVED lines=13> */
.L_x_24460:
[----:B------:R-:W-:Y:S05]  /*1960*/  BSYNC.RECONVERGENT B2 ;  /* 0x0000000000027941 */ /* 0x000fea0003800200 */
.L_x_24459:
        /* <DEDUP_REMOVED lines=43> */
.L_x_24457:
[----:B------:R-:W-:Y:S05]  /*1c20*/  BSYNC.RECONVERGENT B1 ;  /* 0x0000000000017941 */ /* 0x000fea0003800200 */
.L_x_24456:
[----:B------:R-:W-:Y:S01]  /*1c30*/  I2FP.F32.U32 R4, R4 ;  /* 0x0000000400047245 */ /* 0x000fe20000201000 */
[----:B------:R-:W-:Y:S01]  /*1c40*/  BSSY.RECONVERGENT B1, `(.L_x_24461) ;  /* 0x000004d000017945 */ /* 0x000fe20003800200 */
[----:B------:R-:W-:Y:S01]  /*1c50*/  ISETP.NE.AND P3, PT, R100, 0x1, PT ;  /* 0x000000016400780c */ /* 0x000fe20003f65270 */
[----:B------:R-:W-:Y:S02]  /*1c60*/  HFMA2 R118, -RZ, RZ, 0, 1.1920928955078125e-07 ;  /* 0x00000002ff767431 */ /* 0x000fe400000001ff */
[----:B------:R-:W-:Y:S01]  /*1c70*/  FFMA.FTZ R119, R4, R121, 1.1641532182693481445e-10 ;  /* 0x2f00000004777423 */ /* 0x000fe20000010079 */
[----:B------:R-:W-:-:S04]  /*1c80*/  FMUL.FTZ R4, R101, UR4 ;  /* 0x0000000465047c20 */ /* 0x000fc80008410000 */
        /* <DEDUP_REMOVED lines=15> */
.L_x_24463:
        /* <DEDUP_REMOVED lines=13> */
.L_x_24465:
[----:B------:R-:W-:Y:S05]  /*1e50*/  BSYNC.RECONVERGENT B2 ;  /* 0x0000000000027941 */ /* 0x000fea0003800200 */
.L_x_24464:
        /* <DEDUP_REMOVED lines=43> */
.L_x_24462:
[----:B------:R-:W-:Y:S05]  /*2110*/  BSYNC.RECONVERGENT B1 ;  /* 0x0000000000017941 */ /* 0x000fea0003800200 */
.L_x_24461:
[----:B------:R-:W-:Y:S01]  /*2120*/  I2FP.F32.U32 R4, R4 ;  /* 0x0000000400047245 */ /* 0x000fe20000201000 */
[----:B------:R-:W-:Y:S01]  /*2130*/  FMUL.FTZ R102, R102, UR4 ;  /* 0x0000000466667c20 */ /* 0x000fe20008410000 */
[----:B------:R-:W-:Y:S01]  /*2140*/  ISETP.NE.AND P4, PT, R118, 0x1, PT ;  /* 0x000000017600780c */ /* 0x000fe20003f85270 */
[----:B------:R-:W-:Y:S02]  /*2150*/  BSSY.RECONVERGENT B1, `(.L_x_24466) ;  /* 0x000004b000017945 */ /* 0x000fe40003800200 */
[----:B------:R-:W-:Y:S01]  /*2160*/  FFMA.FTZ R101, R4, R121, 1.1641532182693481445e-10 ;  /* 0x2f00000004657423 */ /* 0x000fe20000010079 */
[----:B------:R-:W-:Y:S01]  /*2170*/  FMUL.FTZ R102, R102, R117 ;  /* 0x0000007566667220 */ /* 0x000fe20000410000 */
[----:B------:R-:W-:-:S03]  /*2180*/  IMAD.MOV.U32 R4, RZ, RZ, 0x2 ;  /* 0x00000002ff047424 */ /* 0x000fc600078e00ff */
        /* <DEDUP_REMOVED lines=14> */
.L_x_24468:
        /* <DEDUP_REMOVED lines=13> */
.L_x_24470:
[----:B------:R-:W-:Y:S05]  /*2340*/  BSYNC.RECONVERGENT B2 ;  /* 0x0000000000027941 */ /* 0x000fea0003800200 */
.L_x_24469:
        /* <DEDUP_REMOVED lines=43> */
.L_x_24467:
[----:B------:R-:W-:Y:S05]  /*2600*/  BSYNC.RECONVERGENT B1 ;  /* 0x0000000000017941 */ /* 0x000fea0003800200 */
.L_x_24466:
[----:B------:R-:W-:-:S05]  /*2610*/  I2FP.F32.U32 R100, R101 ;  /* 0x0000006500647245 */ /* 0x000fca0000201000 */
[----:B------:R-:W-:-:S05]  /*2620*/  FFMA.FTZ R121, R100, R121, 1.1641532182693481445e-10 ;  /* 0x2f00000064797423 */ /* 0x000fca0000010079 */
[----:B------:R-:W-:Y:S01]  /*2630*/  FSETP.GTU.FTZ.AND P5, PT, R121, R2, PT ;  /* 0x000000027900720b */ /* 0x000fe20003fbc000 */
[----:B------:R-:W-:-:S03]  /*2640*/  FMUL.FTZ R2, R103, UR4 ;  /* 0x0000000467027c20 */ /* 0x000fc60008410000 */
[----:B------:R-:W-:Y:S01]  /*2650*/  PLOP3.LUT P4, PT, P5, PT, PT, 0x8, 0x80 ;  /* 0x000000000080781c */ /* 0x000fe20002f8e170 */
[----:B------:R-:W-:-:S05]  /*2660*/  FMUL.FTZ R2, R2, R117 ;  /* 0x0000007502027220 */ /* 0x000fca0000410000 */
[----:B------:R-:W-:-:S05]  /*2670*/  FSEL R2, R2, RZ, !P5 ;  /* 0x000000ff02027208 */ /* 0x000fca0006800000 */
[----:B------:R-:W-:Y:S01]  /*2680*/  FADD.FTZ R107, R107, R2 ;  /* 0x000000026b6b7221 */ /* 0x000fe20000010000 */
[----:B------:R-:W-:Y:S06]  /*2690*/  BRA `(.L_x_24471) ;  /* 0x0000001000e87947 */ /* 0x000fec0003800000 */
.L_x_24451:
        /* <DEDUP_REMOVED lines=16> */
.L_x_24474:
        /* <DEDUP_REMOVED lines=13> */
.L_x_24476:
[----:B------:R-:W-:Y:S05]  /*2870*/  BSYNC.RECONVERGENT B2 ;  /* 0x0000000000027941 */ /* 0x000fea0003800200 */
.L_x_24475:
        /* <DEDUP_REMOVED lines=40> */
[----:B------:R-:W-:Y:S02]  /*2b00*/  LOP3.LUT R7, R104, UR33, R121, 0x96, !PT ;  /* 0x0000002168077c12 */ /* 0x000fe4000f8e9679 */
[----:B------:R-:W-:-:S07]  /*2b10*/  MOV R104, R2 ;  /* 0x0000000200687202 */ /* 0x000fce0000000f00 */
.L_x_24473:
[----:B------:R-:W-:Y:S05]  /*2b20*/  BSYNC.RECONVERGENT B1 ;  /* 0x0000000000017941 */ /* 0x000fea0003800200 */
.L_x_24472:
[----:B------:R-:W1:Y:S01]  /*2b30*/  LDC R107, c[0x0][0x404] ;  /* 0x00010100ff6b7b82 */ /* 0x000e620000000800 */
[----:B------:R-:W-:Y:S01]  /*2b40*/  ISETP.NE.AND P2, PT, R118, 0x1, PT ;  /* 0x000000017600780c */ /* 0x000fe20003f45270 */
[----:B------:R-:W-:Y:S01]  /*2b50*/  IMAD.MOV.U32 R2, RZ, RZ, 0x2f800000 ;  /* 0x2f800000ff027424 */ /* 0x000fe200078e00ff */
[----:B------:R-:W-:Y:S01]  /*2b60*/  I2FP.F32.U32 R105, R104 ;  /* 0x0000006800697245 */ /* 0x000fe20000201000 */
[----:B-----5:R-:W-:Y:S01]  /*2b70*/  FMUL.FTZ R117, R100, UR4 ;  /* 0x0000000464757c20 */ /* 0x020fe20008410000 */
[----:B------:R-:W-:Y:S01]  /*2b80*/  BSSY.RECONVERGENT B1, `(.L_x_24477) ;  /* 0x0000049000017945 */ /* 0x000fe20003800200 */
[----:B------:R-:W-:Y:S02]  /*2b90*/  HFMA2 R100, -RZ, RZ, 0, 1.1920928955078125e-07 ;  /* 0x00000002ff647431 */ /* 0x000fe400000001ff */
[----:B------:R-:W2:Y:S01]  /*2ba0*/  LDC R106, c[0x0][0x408] ;  /* 0x00010200ff6a7b82 */ /* 0x000ea20000000800 */
[----:B------:R-:W-:-:S05]  /*2bb0*/  FFMA.FTZ R4, R105, R2, 1.1641532182693481445e-10 ;  /* 0x2f00000069047423 */ /* 0x000fca0000010002 */
[----:B-1----:R-:W-:Y:S01]  /*2bc0*/  FSETP.LE.FTZ.AND P0, PT, R4, R107, PT ;  /* 0x0000006b0400720b */ /* 0x002fe20003f13000 */
[----:B------:R-:W-:Y:S02]  /*2bd0*/  IMAD.MOV.U32 R4, RZ, RZ, R0 ;  /* 0x000000ffff047224 */ /* 0x000fe400078e0000 */
[----:B--2---:R-:W-:Y:S01]  /*2be0*/  FMUL.FTZ R117, R117, R106 ;  /* 0x0000006a75757220 */ /* 0x004fe20000410000 */
        /* <DEDUP_REMOVED lines=9> */
.L_x_24479:
        /* <DEDUP_REMOVED lines=13> */
.L_x_24481:
[----:B------:R-:W-:Y:S05]  /*2d50*/  BSYNC.RECONVERGENT B2 ;  /* 0x0000000000027941 */ /* 0x000fea0003800200 */
.L_x_24480:
        /* <DEDUP_REMOVED lines=43> */
.L_x_24478:
[----:B------:R-:W-:Y:S05]  /*3010*/  BSYNC.RECONVERGENT B1 ;  /* 0x0000000000017941 */ /* 0x000fea0003800200 */
.L_x_24477:
[----:B------:R-:W-:Y:S01]  /*3020*/  ISETP.NE.AND P3, PT, R100, 0x1, PT ;  /* 0x000000016400780c */ /* 0x000fe20003f65270 */
[----:B------:R-:W-:Y:S01]  /*3030*/  FMUL.FTZ R101, R101, UR4 ;  /* 0x0000000465657c20 */ /* 0x000fe20008410000 */
[----:B------:R-:W-:Y:S01]  /*3040*/  I2FP.F32.U32 R105, R4 ;  /* 0x0000000400697245 */ /* 0x000fe20000201000 */
[----:B------:R-:W-:Y:S01]  /*3050*/  BSSY.RECONVERGENT B1, `(.L_x_24482) ;  /* 0x0000048000017945 */ /* 0x000fe20003800200 */
[----:B------:R-:W-:Y:S02]  /*3060*/  IMAD.MOV.U32 R104, RZ, RZ, 0x2 ;  /* 0x00000002ff687424 */ /* 0x000fe400078e00ff */
[----:B------:R-:W-:Y:S01]  /*3070*/  FMUL.FTZ R118, R101, R106 ;  /* 0x0000006a65767220 */ /* 0x000fe20000410000 */
[----:B------:R-:W-:-:S05]  /*3080*/  FFMA.FTZ R4, R105, R2, 1.1641532182693481445e-10 ;  /* 0x2f00000069047423 */ /* 0x000fca0000010002 */
        /* <DEDUP_REMOVED lines=11> */
.L_x_24484:
        /* <DEDUP_REMOVED lines=13> */
.L_x_24486:
[----:B------:R-:W-:Y:S05]  /*3210*/  BSYNC.RECONVERGENT B2 ;  /* 0x0000000000027941 */ /* 0x000fea0003800200 */
.L_x_24485:
        /* <DEDUP_REMOVED lines=43> */
.L_x_24483:
[----:B------:R-:W-:Y:S05]  /*34d0*/  BSYNC.RECONVERGENT B1 ;  /* 0x0000000000017941 */ /* 0x000fea0003800200 */
.L_x_24482:
[----:B------:R-:W-:Y:S01]  /*34e0*/  ISETP.NE.AND P4, PT, R104, 0x1, PT ;  /* 0x000000016800780c */ /* 0x000fe20003f85270 */
[----:B------:R-:W-:Y:S01]  /*34f0*/  BSSY.RECONVERGENT B1, `(.L_x_24487) ;  /* 0x000004a000017945 */ /* 0x000fe20003800200 */
[----:B------:R-:W-:-:S05]  /*3500*/  I2FP.F32.U32 R101, R4 ;  /* 0x0000000400657245 */ /* 0x000fca0000201000 */
[----:B------:R-:W-:Y:S01]  /*3510*/  FFMA.FTZ R4, R101, R2, 1.1641532182693481445e-10 ;  /* 0x2f00000065047423 */ /* 0x000fe20000010002 */
[----:B------:R-:W-:-:S04]  /*3520*/  FMUL.FTZ R101, R102, UR4 ;  /* 0x0000000466657c20 */ /* 0x000fc80008410000 */
[----:B------:R-:W-:Y:S01]  /*3530*/  FSETP.LE.FTZ.AND P3, PT, R4, R107, PT ;  /* 0x0000006b0400720b */ /* 0x000fe20003f73000 */
[----:B------:R-:W-:Y:S01]  /*3540*/  FMUL.FTZ R102, R101, R106 ;  /* 0x0000006a65667220 */ /* 0x000fe20000410000 */
[----:B------:R-:W-:Y:S02]  /*3550*/  IMAD.MOV.U32 R4, RZ, RZ, 0x2 ;  /* 0x00000002ff047424 */ /* 0x000fe400078e00ff */
        /* <DEDUP_REMOVED lines=10> */
.L_x_24489:
        /* <DEDUP_REMOVED lines=13> */
.L_x_24491:
[----:B------:R-:W-:Y:S05]  /*36d0*/  BSYNC.RECONVERGENT B2 ;  /* 0x0000000000027941 */ /* 0x000fea0003800200 */
.L_x_24490:
        /* <DEDUP_REMOVED lines=43> */
.L_x_24488:
[----:B------:R-:W-:Y:S05]  /*3990*/  BSYNC.RECONVERGENT B1 ;  /* 0x0000000000017941 */ /* 0x000fea0003800200 */
.L_x_24487:
        /* <DEDUP_REMOVED lines=8> */
[----:B------:R-:W-:Y:S02]  /*3a20*/  PLOP3.LUT P4, PT, P5, PT, PT, 0x8, 0x80 ;  /* 0x000000000080781c */ /* 0x000fe40002f8e170 */
[----:B------:R-:W-:-:S11]  /*3a30*/  FSEL R107, R103, RZ, !P5 ;  /* 0x000000ff676b7208 */ /* 0x000fd60006800000 */
.L_x_24471:
[----:B------:R-:W1:Y:S01]  /*3a40*/  LDC.64 R102, c[0x0][0x3a8] ;  /* 0x0000ea00ff667b82 */ /* 0x000e620000000a00 */
[----:B------:R-:W-:Y:S02]  /*3a50*/  SEL R2, RZ, 0x1000000, !P4 ;  /* 0x01000000ff027807 */ /* 0x000fe40006000000 */
[----:B------:R-:W-:Y:S02]  /*3a60*/  SEL R117, RZ, 0x10000, !P3 ;  /* 0x00010000ff757807 */ /* 0x000fe40005800000 */
[----:B------:R-:W-:-:S03]  /*3a70*/  SEL R118, RZ, 0x100, !P2 ;  /* 0x00000100ff767807 */ /* 0x000fc60005000000 */
[----:B------:R-:W2:Y:S01]  /*3a80*/  LDC.64 R100, c[0x0][0x3b0] ;  /* 0x0000ec00ff647b82 */ /* 0x000ea20000000a00 */
[----:B------:R-:W-:Y:S02]  /*3a90*/  IADD3 R2, PT, PT, R118, R2, R117 ;  /* 0x0000000276027210 */ /* 0x000fe40007ffe075 */
[----:B------:R-:W-:-:S04]  /*3aa0*/  SEL R117, RZ, 0x1, !P0 ;  /* 0x00000001ff757807 */ /* 0x000fc80004000000 */
[----:B------:R-:W-:Y:S01]  /*3ab0*/  IADD3 R119, PT, PT, R2, R117, RZ ;  /* 0x0000007502777210 */ /* 0x000fe20007ffe0ff */
[----:B------:R-:W-:Y:S02]  /*3ac0*/  IMAD.MOV.U32 R2, RZ, RZ, R120 ;  /* 0x000000ffff027224 */ /* 0x000fe400078e0078 */
[C---:B------:R-:W-:Y:S02]  /*3ad0*/  VIADD R117, R116.reuse, 0x80 ;  /* 0x0000008074757836 */ /* 0x040fe40000000000 */
[----:B-1----:R-:W-:-:S05]  /*3ae0*/  IMAD.WIDE.U32 R102, R116, 0x10, R102 ;  /* 0x0000001074667825 */ /* 0x002fca00078e0066 */
[----:B------:R1:W-:Y:S01]  /*3af0*/  STG.E.128 desc[UR6][R102.64], R104 ;  /* 0x0000006866007986 */ /* 0x0003e2000c101d06 */
[----:B--2---:R-:W-:-:S05]  /*3b00*/  IMAD.WIDE.U32 R100, R116, 0x4, R100 ;  /* 0x0000000474647825 */ /* 0x004fca00078e0064 */
[----:B------:R1:W-:Y:S02]  /*3b10*/  STG.E desc[UR6][R100.64], R119 ;  /* 0x0000007764007986 */ /* 0x0003e4000c101906 */
.L_x_24450:
[----:B------:R-:W-:Y:S05]  /*3b20*/  BSYNC.RECONVERGENT B0 ;  /* 0x0000000000007941 */ /* 0x000fea0003800200 */
.L_x_24449:
        /* <DEDUP_REMOVED lines=29> */
.L_x_24497:
        /* <DEDUP_REMOVED lines=13> */
.L_x_24499:
[----:B------:R-:W-:Y:S05]  /*3dd0*/  BSYNC.RECONVERGENT B2 ;  /* 0x0000000000027941 */ /* 0x000fea0003800200 */
.L_x_24498:
        /* <DEDUP_REMOVED lines=39> */
[----:B------:R-:W-:-:S05]  /*4050*/  IMAD.WIDE.U32 R120, R4, -0x2daee0ad, RZ ;  /* 0xd2511f5304787825 */ /* 0x000fca00078e00ff */
[----:B------:R-:W-:Y:S01]  /*4060*/  LOP3.LUT R7, R118, UR33, R121, 0x96, !PT ;  /* 0x0000002176077c12 */ /* 0x000fe2000f8e9679 */
[----:B------:R-:W-:-:S07]  /*4070*/  HFMA2 R118, -RZ, RZ, 0, 0 ;  /* 0x00000000ff767431 */ /* 0x000fce00000001ff */
.L_x_24496:
[----:B------:R-:W-:Y:S05]  /*4080*/  BSYNC.RECONVERGENT B1 ;  /* 0x0000000000017941 */ /* 0x000fea0003800200 */
.L_x_24495:
[----:B------:R-:W1:Y:S01]  /*4090*/  LDC R121, c[0x0][0x408] ;  /* 0x00010200ff797b82 */ /* 0x000e620000000800 */
[----:B------:R-:W-:Y:S01]  /*40a0*/  I2FP.F32.U32 R119, R119 ;  /* 0x0000007700777245 */ /* 0x000fe20000201000 */
[----:B------:R-:W-:Y:S02]  /*40b0*/  IMAD.MOV.U32 R122, RZ, RZ, 0x2f800000 ;  /* 0x2f800000ff7a7424 */ /* 0x000fe400078e00ff */
[----:B-----5:R-:W-:Y:S01]  /*40c0*/  FMUL.FTZ R72, R72, UR4 ;  /* 0x0000000448487c20 */ /* 0x020fe20008410000 */
[----:B------:R-:W-:Y:S01]  /*40d0*/  ISETP.NE.AND P2, PT, R118, 0x1, PT ;  /* 0x000000017600780c */ /* 0x000fe20003f45270 */
[----:B------:R-:W-:Y:S01]  /*40e0*/  BSSY.RECONVERGENT B1, `(.L_x_24500) ;  /* 0x000004c000017945 */ /* 0x000fe20003800200 */
[----:B------:R-:W-:Y:S01]  /*40f0*/  FFMA.FTZ R119, R119, R122, 1.1641532182693481445e-10 ;  /* 0x2f00000077777423 */ /* 0x000fe2000001007a */
[----:B------:R-:W-:Y:S01]  /*4100*/  MOV R4, R0 ;  /* 0x0000000000047202 */ /* 0x000fe20000000f00 */
[----:B------:R-:W2:Y:S01]  /*4110*/  LDC R2, c[0x0][0x404] ;  /* 0x00010100ff027b82 */ /* 0x000ea20000000800 */
[----:B-1----:R-:W-:-:S02]  /*4120*/  FMUL.FTZ R72, R72, R121 ;  /* 0x0000007948487220 */ /* 0x002fc40000410000 */
[----:B--2---:R-:W-:-:S04]  /*4130*/  FSETP.GTU.FTZ.AND P0, PT, R119, R2, PT ;  /* 0x000000027700720b */ /* 0x004fc80003f1c000 */
        /* <DEDUP_REMOVED lines=13> */
.L_x_24502:
        /* <DEDUP_REMOVED lines=13> */
.L_x_24504:
[----:B------:R-:W-:Y:S05]  /*42e0*/  BSYNC.RECONVERGENT B2 ;  /* 0x0000000000027941 */ /* 0x000fea0003800200 */
.L_x_24503:
        /* <DEDUP_REMOVED lines=43> */
.L_x_24501:
[----:B------:R-:W-:Y:S05]  /*45a0*/  BSYNC.RECONVERGENT B1 ;  /* 0x0000000000017941 */ /* 0x000fea0003800200 */
.L_x_24500:
[----:B------:R-:W-:Y:S01]  /*45b0*/  I2FP.F32.U32 R119, R4 ;  /* 0x0000000400777245 */ /* 0x000fe20000201000 */
[----:B------:R-:W-:Y:S01]  /*45c0*/  FMUL.FTZ R4, R73, UR4 ;  /* 0x0000000449047c20 */ /* 0x000fe20008410000 */
[----:B------:R-:W-:Y:S01]  /*45d0*/  ISETP.NE.AND P3, PT, R100, 0x1, PT ;  /* 0x000000016400780c */ /* 0x000fe20003f65270 */
[----:B------:R-:W-:Y:S01]  /*45e0*/  BSSY.RECONVERGENT B1, `(.L_x_24505) ;  /* 0x000004b000017945 */ /* 0x000fe20003800200 */
[----:B------:R-:W-:Y:S02]  /*45f0*/  IMAD.MOV.U32 R118, RZ, RZ, 0x2 ;  /* 0x00000002ff767424 */ /* 0x000fe400078e00ff */
[----:B------:R-:W-:Y:S01]  /*4600*/  FFMA.FTZ R119, R119, R122, 1.1641532182693481445e-10 ;  /* 0x2f00000077777423 */ /* 0x000fe2000001007a */
[----:B------:R-:W-:-:S04]  /*4610*/  FMUL.FTZ R4, R4, R121 ;  /* 0x0000007904047220 */ /* 0x000fc80000410000 */
        /* <DEDUP_REMOVED lines=14> */
.L_x_24507:
        /* <DEDUP_REMOVED lines=13> */
.L_x_24509:
[----:B------:R-:W-:Y:S05]  /*47d0*/  BSYNC.RECONVERGENT B2 ;  /* 0x0000000000027941 */ /* 0x000fea0003800200 */
.L_x_24508:
        /* <DEDUP_REMOVED lines=43> */
.L_x_24506:
[----:B------:R-:W-:Y:S05]  /*4a90*/  BSYNC.RECONVERGENT B1 ;  /* 0x0000000000017941 */ /* 0x000fea0003800200 */
.L_x_24505:
[----:B------:R-:W-:Y:S01]  /*4aa0*/  I2FP.F32.U32 R101, R4 ;  /* 0x0000000400657245 */ /* 0x000fe20000201000 */
[----:B------:R-:W-:Y:S01]  /*4ab0*/  FMUL.FTZ R74, R74, UR4 ;  /* 0x000000044a4a7c20 */ /* 0x000fe20008410000 */
[----:B------:R-:W-:Y:S01]  /*4ac0*/  ISETP.NE.AND P4, PT, R118, 0x1, PT ;  /* 0x000000017600780c */ /* 0x000fe20003f85270 */
[----:B------:R-:W-:Y:S01]  /*4ad0*/  BSSY.RECONVERGENT B1, `(.L_x_24510) ;  /* 0x000004b000017945 */ /* 0x000fe20003800200 */
[----:B------:R-:W-:Y:S02]  /*4ae0*/  HFMA2 R4, -RZ, RZ, 0, 1.1920928955078125e-07 ;  /* 0x00000002ff047431 */ /* 0x000fe400000001ff */
        /* <DEDUP_REMOVED lines=16> */
.L_x_24512:
        /* <DEDUP_REMOVED lines=13> */
.L_x_24514:
[----:B------:R-:W-:Y:S05]  /*4cc0*/  BSYNC.RECONVERGENT B2 ;  /* 0x0000000000027941 */ /* 0x000fea0003800200 */
.L_x_24513:
        /* <DEDUP_REMOVED lines=43> */
.L_x_24511:
[----:B------:R-:W-:Y:S05]  /*4f80*/  BSYNC.RECONVERGENT B1 ;  /* 0x0000000000017941 */ /* 0x000fea0003800200 */
.L_x_24510:
        /* <DEDUP_REMOVED lines=9> */
.L_x_24494:
        /* <DEDUP_REMOVED lines=16> */
.L_x_24518:
        /* <DEDUP_REMOVED lines=13> */
.L_x_24520:
[----:B------:R-:W-:Y:S05]  /*51f0*/  BSYNC.RECONVERGENT B2 ;  /* 0x0000000000027941 */ /* 0x000fea0003800200 */
.L_x_24519:
        /* <DEDUP_REMOVED lines=39> */
[----:B------:R-:W-:Y:S02]  /*5470*/  MOV R0, R102 ;  /* 0x0000006600007202 */ /* 0x000fe40000000f00 */
[----:B------:R-:W-:Y:S01]  /*5480*/  LOP3.LUT R7, R100, UR33, R121, 0x96, !PT ;  /* 0x0000002164077c12 */ /* 0x000fe2000f8e9679 */
[----:B------:R-:W-:-:S07]  /*5490*/  IMAD.MOV.U32 R100, RZ, RZ, R2 ;  /* 0x000000ffff647224 */ /* 0x000fce00078e0002 */
.L_x_24517:
[----:B------:R-:W-:Y:S05]  /*54a0*/  BSYNC.RECONVERGENT B1 ;  /* 0x0000000000017941 */ /* 0x000fea0003800200 */
.L_x_24516:
[----:B------:R-:W1:Y:S01]  /*54b0*/  LDC R2, c[0x0][0x404] ;  /* 0x00010100ff027b82 */ /* 0x000e620000000800 */
[----:B------:R-:W-:Y:S01]  /*54c0*/  I2FP.F32.U32 R4, R100 ;  /* 0x0000006400047245 */ /* 0x000fe20000201000 */
[----:B------:R-:W-:Y:S01]  /*54d0*/  HFMA2 R103, -RZ, RZ, 0.1171875, 0 ;  /* 0x2f800000ff677431 */ /* 0x000fe200000001ff */
[----:B------:R-:W-:Y:S01]  /*54e0*/  ISETP.NE.AND P2, PT, R119, 0x1, PT ;  /* 0x000000017700780c */ /* 0x000fe20003f45270 */
[----:B------:R-:W-:Y:S03]  /*54f0*/  BSSY.RECONVERGENT B1, `(.L_x_24521) ;  /* 0x000004a000017945 */ /* 0x000fe60003800200 */
[----:B------:R-:W-:Y:S01]  /*5500*/  FFMA.FTZ R101, R4, R103, 1.1641532182693481445e-10 ;  /* 0x2f00000004657423 */ /* 0x000fe20000010067 */
[----:B------:R-:W2:Y:S01]  /*5510*/  LDC R102, c[0x0][0x408] ;  /* 0x00010200ff667b82 */ /* 0x000ea20000000800 */
[----:B------:R-:W-:-:S03]  /*5520*/  IMAD.MOV.U32 R4, RZ, RZ, R0 ;  /* 0x000000ffff047224 */ /* 0x000fc600078e0000 */
[----:B-1----:R-:W-:Y:S01]  /*5530*/  FSETP.LE.FTZ.AND P0, PT, R101, R2, PT ;  /* 0x000000026500720b */ /* 0x002fe20003f13000 */
[----:B-----5:R-:W-:Y:S01]  /*5540*/  FMUL.FTZ R101, R72, UR4 ;  /* 0x0000000448657c20 */ /* 0x020fe20008410000 */
[----:B------:R-:W-:-:S03]  /*5550*/  IMAD.MOV.U32 R72, RZ, RZ, 0x2 ;  /* 0x00000002ff487424 */ /* 0x000fc600078e00ff */
        /* <DEDUP_REMOVED lines=10> */
.L_x_24523:
        /* <DEDUP_REMOVED lines=13> */
.L_x_24525:
[----:B------:R-:W-:Y:S05]  /*56d0*/  BSYNC.RECONVERGENT B2 ;  /* 0x0000000000027941 */ /* 0x000fea0003800200 */
.L_x_24524:
        /* <DEDUP_REMOVED lines=43> */
.L_x_24522:
[----:B------:R-:W-:Y:S05]  /*5990*/  BSYNC.RECONVERGENT B1 ;  /* 0x0000000000017941 */ /* 0x000fea0003800200 */
.L_x_24521:
[----:B------:R-:W-:Y:S01]  /*59a0*/  ISETP.NE.AND P3, PT, R72, 0x1, PT ;  /* 0x000000014800780c */ /* 0x000fe20003f65270 */
[----:B------:R-:W-:Y:S01]  /*59b0*/  FMUL.FTZ R119, R73, UR4 ;  /* 0x0000000449777c20 */ /* 0x000fe20008410000 */
[----:B------:R-:W-:Y:S01]  /*59c0*/  I2FP.F32.U32 R4, R4 ;  /* 0x0000000400047245 */ /* 0x000fe20000201000 */
[----:B------:R-:W-:Y:S01]  /*59d0*/  BSSY.RECONVERGENT B1, `(.L_x_24526) ;  /* 0x0000048000017945 */ /* 0x000fe20003800200 */
[----:B------:R-:W-:Y:S02]  /*59e0*/  HFMA2 R100, -RZ, RZ, 0, 1.1920928955078125e-07 ;  /* 0x00000002ff647431 */ /* 0x000fe400000001ff */
[----:B------:R-:W-:Y:S01]  /*59f0*/  FMUL.FTZ R119, R119, R102 ;  /* 0x0000006677777220 */ /* 0x000fe20000410000 */
[----:B------:R-:W-:Y:S01]  /*5a00*/  FFMA.FTZ R101, R4, R103, 1.1641532182693481445e-10 ;  /* 0x2f00000004657423 */ /* 0x000fe20000010067 */
[----:B------:R-:W-:-:S04]  /*5a10*/  IMAD.MOV.U32 R4, RZ, RZ, R0 ;  /* 0x000000ffff047224 */ /* 0x000fc800078e0000 */
        /* <DEDUP_REMOVED lines=10> */
.L_x_24528:
        /* <DEDUP_REMOVED lines=13> */
.L_x_24530:
[----:B------:R-:W-:Y:S05]  /*5b90*/  BSYNC.RECONVERGENT B2 ;  /* 0x0000000000027941 */ /* 0x000fea0003800200 */
.L_x_24529:
        /* <DEDUP_REMOVED lines=43> */
.L_x_24527:
[----:B------:R-:W-:Y:S05]  /*5e50*/  BSYNC.RECONVERGENT B1 ;  /* 0x0000000000017941 */ /* 0x000fea0003800200 */
.L_x_24526:
[----:B------:R-:W-:Y:S01]  /*5e60*/  I2FP.F32.U32 R4, R4 ;  /* 0x0000000400047245 */ /* 0x000fe20000201000 */
[----:B------:R-:W-:Y:S01]  /*5e70*/  BSSY.RECONVERGENT B1, `(.L_x_24531) ;  /* 0x000004a000017945 */ /* 0x000fe20003800200 */
[----:B------:R-:W-:-:S03]  /*5e80*/  ISETP.NE.AND P4, PT, R100, 0x1, PT ;  /* 0x000000016400780c */ /* 0x000fc60003f85270 */
[----:B------:R-:W-:Y:S01]  /*5e90*/  FFMA.FTZ R73, R4, R103, 1.1641532182693481445e-10 ;  /* 0x2f00000004497423 */ /* 0x000fe20000010067 */
[----:B------:R-:W-:-:S04]  /*5ea0*/  IMAD.MOV.U32 R4, RZ, RZ, 0x2 ;  /* 0x00000002ff047424 */ /* 0x000fc800078e00ff */
[----:B------:R-:W-:Y:S01]  /*5eb0*/  FSETP.LE.FTZ.AND P3, PT, R73, R2, PT ;  /* 0x000000024900720b */ /* 0x000fe20003f73000 */
        /* <DEDUP_REMOVED lines=12> */
.L_x_24533:
        /* <DEDUP_REMOVED lines=13> */
.L_x_24535:
[----:B------:R-:W-:Y:S05]  /*6050*/  BSYNC.RECONVERGENT B2 ;  /* 0x0000000000027941 */ /* 0x000fea0003800200 */
.L_x_24534:
        /* <DEDUP_REMOVED lines=43> */
.L_x_24532:
[----:B------:R-:W-:Y:S05]  /*6310*/  BSYNC.RECONVERGENT B1 ;  /* 0x0000000000017941 */ /* 0x000fea0003800200 */
.L_x_24531:
        /* <DEDUP_REMOVED lines=10> */
.L_x_24515:
[----:B------:R-:W1:Y:S01]  /*63c0*/  LDC.64 R102, c[0x0][0x3a8] ;  /* 0x0000ea00ff667b82 */ /* 0x000e620000000a00 */
[----:B------:R-:W-:Y:S02]  /*63d0*/  SEL R2, RZ, 0x1000000, !P4 ;  /* 0x01000000ff027807 */ /* 0x000fe40006000000 */
[----:B------:R-:W-:Y:S02]  /*63e0*/  SEL R119, RZ, 0x10000, !P3 ;  /* 0x00010000ff777807 */ /* 0x000fe40005800000 */
[----:B------:R-:W-:-:S03]  /*63f0*/  SEL R118, RZ, 0x100, !P2 ;  /* 0x00000100ff767807 */ /* 0x000fc60005000000 */
[----:B------:R-:W2:Y:S01]  /*6400*/  LDC.64 R100, c[0x0][0x3b0] ;  /* 0x0000ec00ff647b82 */ /* 0x000ea20000000a00 */
[----:B------:R-:W-:Y:S02]  /*6410*/  IADD3 R2, PT, PT, R118, R2, R119 ;  /* 0x0000000276027210 */ /* 0x000fe40007ffe077 */
[----:B------:R-:W-:-:S05]  /*6420*/  SEL R119, RZ, 0x1, !P0 ;  /* 0x00000001ff777807 */ /* 0x000fca0004000000 */
[----:B------:R-:W-:Y:S02]  /*6430*/  IMAD.IADD R119, R2, 0x1, R119 ;  /* 0x0000000102777824 */ /* 0x000fe400078e0277 */
[----:B------:R-:W-:Y:S02]  /*6440*/  IMAD.MOV.U32 R2, RZ, RZ, R120 ;  /* 0x000000ffff027224 */ /* 0x000fe400078e0078 */
[----:B-1----:R-:W-:-:S05]  /*6450*/  IMAD.WIDE.U32 R102, R117, 0x10, R102 ;  /* 0x0000001075667825 */ /* 0x002fca00078e0066 */
[----:B------:R1:W-:Y:S01]  /*6460*/  STG.E.128 desc[UR6][R102.64], R72 ;  /* 0x0000004866007986 */ /* 0x0003e2000c101d06 */
[C---:B--2---:R-:W-:Y:S01]  /*6470*/  IMAD.WIDE.U32 R100, R117.reuse, 0x4, R100 ;  /* 0x0000000475647825 */ /* 0x044fe200078e0064 */
[----:B------:R-:W-:-:S04]  /*6480*/  IADD3 R117, PT, PT, R117, 0x80, RZ ;  /* 0x0000008075757810 */ /* 0x000fc80007ffe0ff */
[----:B------:R1:W-:Y:S03]  /*6490*/  STG.E desc[UR6][R100.64], R119 ;  /* 0x0000007764007986 */ /* 0x0003e6000c101906 */
.L_x_24493:
[----:B------:R-:W-:Y:S05]  /*64a0*/  BSYNC.RECONVERGENT B0 ;  /* 0x0000000000007941 */ /* 0x000fea0003800200 */
.L_x_24492:
        /* <DEDUP_REMOVED lines=29> */
.L_x_24541:
        /* <DEDUP_REMOVED lines=13> */
.L_x_24543:
[----:B------:R-:W-:Y:S05]  /*6750*/  BSYNC.RECONVERGENT B2 ;  /* 0x0000000000027941 */ /* 0x000fea0003800200 */
.L_x_24542:
        /* <DEDUP_REMOVED lines=42> */
.L_x_24540:
[----:B------:R-:W-:Y:S05]  /*6a00*/  BSYNC.RECONVERGENT B1 ;  /* 0x0000000000017941 */ /* 0x000fea0003800200 */
.L_x_24539:
[----:B------:R-:W1:Y:S01]  /*6a10*/  LDC R121, c[0x0][0x408] ;  /* 0x00010200ff797b82 */ /* 0x000e620000000800 */
[----:B------:R-:W-:Y:S01]  /*6a20*/  I2FP.F32.U32 R119, R119 ;  /* 0x0000007700777245 */ /* 0x000fe20000201000 */
[----:B------:R-:W-:Y:S02]  /*6a30*/  IMAD.MOV.U32 R122, RZ, RZ, 0x2f800000 ;  /* 0x2f800000ff7a7424 */ /* 0x000fe400078e00ff */
[----:B-----5:R-:W-:Y:S01]  /*6a40*/  FMUL.FTZ R76, R76, UR4 ;  /* 0x000000044c4c7c20 */ /* 0x020fe20008410000 */
[----:B------:R-:W-:Y:S01]  /*6a50*/  ISETP.NE.AND P2, PT, R118, 0x1, PT ;  /* 0x000000017600780c */ /* 0x000fe20003f45270 */
[----:B------:R-:W-:Y:S01]  /*6a60*/  BSSY.RECONVERGENT B1, `(.L_x_24544) ;  /* 0x000004c000017945 */ /* 0x000fe20003800200 */
[----:B------:R-:W-:Y:S01]  /*6a70*/  FFMA.FTZ R119, R119, R122, 1.1641532182693481445e-10 ;  /* 0x2f00000077777423 */ /* 0x000fe2000001007a */
[----:B------:R-:W-:Y:S01]  /*6a80*/  IMAD.MOV.U32 R4, RZ, RZ, R0 ;  /* 0x000000ffff047224 */ /* 0x000fe200078e0000 */
[----:B------:R-:W2:Y:S01]  /*6a90*/  LDC R2, c[0x0][0x404] ;  /* 0x00010100ff027b82 */ /* 0x000ea20000000800 */
[----:B-1----:R-:W-:-:S02]  /*6aa0*/  FMUL.FTZ R76, R76, R121 ;  /* 0x000000794c4c7220 */ /* 0x002fc40000410000 */
[----:B--2---:R-:W-:-:S04]  /*6ab0*/  FSETP.GTU.FTZ.AND P0, PT, R119, R2, PT ;  /* 0x000000027700720b */ /* 0x004fc80003f1c000 */
        /* <DEDUP_REMOVED lines=13> */
.L_x_24546:
        /* <DEDUP_REMOVED lines=13> */
.L_x_24548:
[----:B------:R-:W-:Y:S05]  /*6c60*/  BSYNC.RECONVERGENT B2 ;  /* 0x0000000000027941 */ /* 0x000fea0003800200 */
.L_x_24547:
        /* <DEDUP_REMOVED lines=43> */
.L_x_24545:
[----:B------:R-:W-:Y:S05]  /*6f20*/  BSYNC.RECONVERGENT B1 ;  /* 0x0000000000017941 */ /* 0x000fea0003800200 */
.L_x_24544:
        /* <DEDUP_REMOVED lines=21> */
.L_x_24551:
        /* <DEDUP_REMOVED lines=13> */
.L_x_24553:
[----:B------:R-:W-:Y:S05]  /*7150*/  BSYNC.RECONVERGENT B2 ;  /* 0x0000000000027941 */ /* 0x000fea0003800200 */
.L_x_24552:
        /* <DEDUP_REMOVED lines=43> */
.L_x_24550:
[----:B------:R-:W-:Y:S05]  /*7410*/  BSYNC.RECONVERGENT B1 ;  /* 0x0000000000017941 */ /* 0x000fea0003800200 */
.L_x_24549:
        /* <DEDUP_REMOVED lines=21> */
.L_x_24556:
        /* <DEDUP_REMOVED lines=13> */
.L_x_24558:
[----:B------:R-:W-:Y:S05]  /*7640*/  BSYNC.RECONVERGENT B2 ;  /* 0x0000000000027941 */ /* 0x000fea0003800200 */
.L_x_24557:
        /* <DEDUP_REMOVED lines=43> */
.L_x_24555:
[----:B------:R-:W-:Y:S05]  /*7900*/  BSYNC.RECONVERGENT B1 ;  /* 0x0000000000017941 */ /* 0x000fea0003800200 */
.L_x_24554:
[----:B------:R-:W-:-:S05]  /*7910*/  I2FP.F32.U32 R101, R101 ;  /* 0x0000006500657245 */ /* 0x000fca0000201000 */
[----:B------:R-:W-:-:S05]  /*7920*/  FFMA.FTZ R101, R101, R122, 1.1641532182693481445e-10 ;  /* 0x2f00000065657423 */ /* 0x000fca000001007a */
[----:B------:R-:W-:Y:S01]  /*7930*/  FSETP.GTU.FTZ.AND P4, PT, R101, R2, PT ;  /* 0x000000026500720b */ /* 0x000fe20003f9c000 */
[----:B------:R-:W-:-:S04]  /*7940*/  FMUL.FTZ R2, R79, UR4 ;  /* 0x000000044f027c20 */ /* 0x000fc80008410000 */
[----:B------:R-:W-:-:S05]  /*7950*/  FMUL.FTZ R2, R2, R121 ;  /* 0x0000007902027220 */ /* 0x000fca0000410000 */
[----:B------:R-:W-:Y:S02]  /*7960*/  FSEL R2, R2, RZ, !P4 ;  /* 0x000000ff02027208 */ /* 0x000fe40006000000 */
[----:B------:R-:W-:-:S03]  /*7970*/  PLOP3.LUT P4, PT, P4, PT, PT, 0x8, 0x80 ;  /* 0x000000000080781c */ /* 0x000fc6000278e170 */
[----:B------:R-:W-:Y:S01]  /*7980*/  FADD.FTZ R79, R103, R2 ;  /* 0x00000002674f7221 */ /* 0x000fe20000010000 */
[----:B------:R-:W-:Y:S09]  /*7990*/  BRA `(.L_x_24559) ;  /* 0x0000001000e87947 */ /* 0x000ff20003800000 */
.L_x_24538:
        /* <DEDUP_REMOVED lines=16> */
.L_x_24562:
        /* <DEDUP_REMOVED lines=13> */
.L_x_24564:
[----:B------:R-:W-:Y:S05]  /*7b70*/  BSYNC.RECONVERGENT B2 ;  /* 0x0000000000027941 */ /* 0x000fea0003800200 */
.L_x_24563:
        /* <DEDUP_REMOVED lines=41> */
[----:B------:R-:W-:-:S07]  /*7e10*/  IMAD.MOV.U32 R100, RZ, RZ, R2 ;  /* 0x000000ffff647224 */ /* 0x000fce00078e0002 */
.L_x_24561:
[----:B------:R-:W-:Y:S05]  /*7e20*/  BSYNC.RECONVERGENT B1 ;  /* 0x0000000000017941 */ /* 0x000fea0003800200 */
.L_x_24560:
[----:B------:R-:W1:Y:S01]  /*7e30*/  LDC R2, c[0x0][0x404] ;  /* 0x00010100ff027b82 */ /* 0x000e620000000800 */
[----:B------:R-:W-:Y:S01]  /*7e40*/  I2FP.F32.U32 R4, R100 ;  /* 0x0000006400047245 */ /* 0x000fe20000201000 */
[----:B------:R-:W-:Y:S01]  /*7e50*/  IMAD.MOV.U32 R103, RZ, RZ, 0x2f800000 ;  /* 0x2f800000ff677424 */ /* 0x000fe200078e00ff */
[----:B------:R-:W-:Y:S01]  /*7e60*/  ISETP.NE.AND P2, PT, R119, 0x1, PT ;  /* 0x000000017700780c */ /* 0x000fe20003f45270 */
[----:B------:R-:W-:Y:S02]  /*7e70*/  BSSY.RECONVERGENT B1, `(.L_x_24565) ;  /* 0x000004a000017945 */ /* 0x000fe40003800200 */
[----:B------:R-:W-:Y:S01]  /*7e80*/  FFMA.FTZ R101, R4, R103, 1.1641532182693481445e-10 ;  /* 0x2f00000004657423 */ /* 0x000fe20000010067 */
[----:B------:R-:W-:Y:S01]  /*7e90*/  MOV R4, R0 ;  /* 0x0000000000047202 */ /* 0x000fe20000000f00 */
[----:B------:R-:W2:Y:S03]  /*7ea0*/  LDC R102, c[0x0][0x408] ;  /* 0x00010200ff667b82 */ /* 0x000ea60000000800 */
        /* <DEDUP_REMOVED lines=13> */
.L_x_24567:
        /* <DEDUP_REMOVED lines=13> */
.L_x_24569:
[----:B------:R-:W-:Y:S05]  /*8050*/  BSYNC.RECONVERGENT B2 ;  /* 0x0000000000027941 */ /* 0x000fea0003800200 */
.L_x_24568:
        /* <DEDUP_REMOVED lines=43> */
.L_x_24566:
[----:B------:R-:W-:Y:S05]  /*8310*/  BSYNC.RECONVERGENT B1 ;  /* 0x0000000000017941 */ /* 0x000fea0003800200 */
.L_x_24565:
[----:B------:R-:W-:Y:S01]  /*8320*/  ISETP.NE.AND P3, PT, R76, 0x1, PT ;  /* 0x000000014c00780c */ /* 0x000fe20003f65270 */
[----:B------:R-:W-:Y:S01]  /*8330*/  FMUL.FTZ R119, R77, UR4 ;  /* 0x000000044d777c20 */ /* 0x000fe20008410000 */
[----:B------:R-:W-:Y:S01]  /*8340*/  I2FP.F32.U32 R4, R4 ;  /* 0x0000000400047245 */ /* 0x000fe20000201000 */
[----:B------:R-:W-:Y:S01]  /*8350*/  BSSY.RECONVERGENT B1, `(.L_x_24570) ;  /* 0x0000048000017945 */ /* 0x000fe20003800200 */
[----:B------:R-:W-:Y:S02]  /*8360*/  IMAD.MOV.U32 R100, RZ, RZ, 0x2 ;  /* 0x00000002ff647424 */ /* 0x000fe400078e00ff */
        /* <DEDUP_REMOVED lines=13> */
.L_x_24572:
        /* <DEDUP_REMOVED lines=13> */
.L_x_24574:
[----:B------:R-:W-:Y:S05]  /*8510*/  BSYNC.RECONVERGENT B2 ;  /* 0x0000000000027941 */ /* 0x000fea0003800200 */
.L_x_24573:
        /* <DEDUP_REMOVED lines=43> */
.L_x_24571:
[----:B------:R-:W-:Y:S05]  /*87d0*/  BSYNC.RECONVERGENT B1 ;  /* 0x0000000000017941 */ /* 0x000fea0003800200 */
.L_x_24570:
[----:B------:R-:W-:Y:S01]  /*87e0*/  I2FP.F32.U32 R4, R4 ;  /* 0x0000000400047245 */ /* 0x000fe20000201000 */
[----:B------:R-:W-:Y:S01]  /*87f0*/  BSSY.RECONVERGENT B1, `(.L_x_24575) ;  /* 0x000004a000017945 */ /* 0x000fe20003800200 */
[----:B------:R-:W-:-:S03]  /*8800*/  ISETP.NE.AND P4, PT, R100, 0x1, PT ;  /* 0x000000016400780c */ /* 0x000fc60003f85270 */
[----:B------:R-:W-:Y:S01]  /*8810*/  FFMA.FTZ R77, R4, R103, 1.1641532182693481445e-10 ;  /* 0x2f000000044d7423 */ /* 0x000fe20000010067 */
[----:B------:R-:W-:-:S04]  /*8820*/  HFMA2 R4, -RZ, RZ, 0, 1.1920928955078125e-07 ;  /* 0x00000002ff047431 */ /* 0x000fc800000001ff */
        /* <DEDUP_REMOVED lines=13> */
.L_x_24577:
        /* <DEDUP_REMOVED lines=13> */
.L_x_24579:
[----:B------:R-:W-:Y:S05]  /*89d0*/  BSYNC.RECONVERGENT B2 ;  /* 0x0000000000027941 */ /* 0x000fea0003800200 */
.L_x_24578:
        /* <DEDUP_REMOVED lines=43> */
.L_x_24576:
[----:B------:R-:W-:Y:S05]  /*8c90*/  BSYNC.RECONVERGENT B1 ;  /* 0x0000000000017941 */ /* 0x000fea0003800200 */
.L_x_24575:
        /* <DEDUP_REMOVED lines=10> */
.L_x_24559:
[----:B------:R-:W1:Y:S01]  /*8d40*/  LDC.64 R102, c[0x0][0x3a8] ;  /* 0x0000ea00ff667b82 */ /* 0x000e620000000a00 */
[----:B------:R-:W-:Y:S02]  /*8d50*/  SEL R2, RZ, 0x1000000, !P4 ;  /* 0x01000000ff027807 */ /* 0x000fe40006000000 */
[----:B------:R-:W-:Y:S02]  /*8d60*/  SEL R119, RZ, 0x10000, !P3 ;  /* 0x00010000ff777807 */ /* 0x000fe40005800000 */
[----:B------:R-:W-:-:S03]  /*8d70*/  SEL R118, RZ, 0x100, !P2 ;  /* 0x00000100ff767807 */ /* 0x000fc60005000000 */
[----:B------:R-:W2:Y:S01]  /*8d80*/  LDC.64 R100, c[0x0][0x3b0] ;  /* 0x0000ec00ff647b82 */ /* 0x000ea20000000a00 */
[----:B------:R-:W-:Y:S02]  /*8d90*/  IADD3 R2, PT, PT, R118, R2, R119 ;  /* 0x0000000276027210 */ /* 0x000fe40007ffe077 */
[----:B------:R-:W-:-:S05]  /*8da0*/  SEL R119, RZ, 0x1, !P0 ;  /* 0x00000001ff777807 */ /* 0x000fca0004000000 */
[----:B------:R-:W-:Y:S01]  /*8db0*/  IMAD.IADD R119, R2, 0x1, R119 ;  /* 0x0000000102777824 */ /* 0x000fe200078e0277 */
[----:B------:R-:W-:Y:S01]  /*8dc0*/  MOV R2, R120 ;  /* 0x0000007800027202 */ /* 0x000fe20000000f00 */
[----:B-1----:R-:W-:-:S05]  /*8dd0*/  IMAD.WIDE.U32 R102, R117, 0x10, R102 ;  /* 0x0000001075667825 */ /* 0x002fca00078e0066 */
[----:B------:R1:W-:Y:S01]  /*8de0*/  STG.E.128 desc[UR6][R102.64], R76 ;  /* 0x0000004c66007986 */ /* 0x0003e2000c101d06 */
[----:B--2---:R-:W-:-:S04]  /*8df0*/  IMAD.WIDE.U32 R100, R117, 0x4, R100 ;  /* 0x0000000475647825 */ /* 0x004fc800078e0064 */
[----:B------:R-:W-:Y:S01]  /*8e00*/  VIADD R117, R117, 0x80 ;  /* 0x0000008075757836 */ /* 0x000fe20000000000 */
[----:B------:R1:W-:Y:S06]  /*8e10*/  STG.E desc[UR6][R100.64], R119 ;  /* 0x0000007764007986 */ /* 0x0003ec000c101906 */
.L_x_24537:
[----:B------:R-:W-:Y:S05]  /*8e20*/  BSYNC.RECONVERGENT B0 ;  /* 0x0000000000007941 */ /* 0x000fea0003800200 */
.L_x_24536:
        /* <DEDUP_REMOVED lines=29> */
.L_x_24585:
        /* <DEDUP_REMOVED lines=13> */
.L_x_24587:
[----:B------:R-:W-:Y:S05]  /*90d0*/  BSYNC.RECONVERGENT B2 ;  /* 0x0000000000027941 */ /* 0x000fea0003800200 */
.L_x_24586:
        /* <DEDUP_REMOVED lines=42> */
.L_x_24584:
[----:B------:R-:W-:Y:S05]  /*9380*/  BSYNC.RECONVERGENT B1 ;  /* 0x0000000000017941 */ /* 0x000fea0003800200 */
.L_x_24583:
[----:B------:R-:W1:Y:S01]  /*9390*/  LDC R121, c[0x0][0x408] ;  /* 0x00010200ff797b82 */ /* 0x000e620000000800 */
[----:B------:R-:W-:Y:S01]  /*93a0*/  I2FP.F32.U32 R119, R119 ;  /* 0x0000007700777245 */ /* 0x000fe20000201000 */
[----:B------:R-:W-:Y:S02]  /*93b0*/  HFMA2 R122, -RZ, RZ, 0.1171875, 0 ;  /* 0x2f800000ff7a7431 */ /* 0x000fe400000001ff */
[----:B-----5:R-:W-:Y:S01]  /*93c0*/  FMUL.FTZ R80, R80, UR4 ;  /* 0x0000000450507c20 */ /* 0x020fe20008410000 */
[----:B------:R-:W-:Y:S01]  /*93d0*/  ISETP.NE.AND P2, PT, R118, 0x1, PT ;  /* 0x000000017600780c */ /* 0x000fe20003f45270 */
[----:B------:R-:W-:Y:S01]  /*93e0*/  BSSY.RECONVERGENT B1, `(.L_x_24588) ;  /* 0x000004c000017945 */ /* 0x000fe20003800200 */
[----:B------:R-:W-:Y:S02]  /*93f0*/  IMAD.MOV.U32 R4, RZ, RZ, R0 ;  /* 0x000000ffff047224 */ /* 0x000fe400078e0000 */
[----:B------:R-:W-:Y:S01]  /*9400*/  FFMA.FTZ R119, R119, R122, 1.1641532182693481445e-10 ;  /* 0x2f00000077777423 */ /* 0x000fe2000001007a */
[----:B------:R-:W2:Y:S01]  /*9410*/  LDC R2, c[0x0][0x404] ;  /* 0x00010100ff027b82 */ /* 0x000ea20000000800 */
[----:B-1----:R-:W-:-:S03]  /*9420*/  FMUL.FTZ R80, R80, R121 ;  /* 0x0000007950507220 */ /* 0x002fc60000410000 */
        /* <DEDUP_REMOVED lines=14> */
.L_x_24590:
        /* <DEDUP_REMOVED lines=13> */
.L_x_24592:
[----:B------:R-:W-:Y:S05]  /*95e0*/  BSYNC.RECONVERGENT B2 ;  /* 0x0000000000027941 */ /* 0x000fea0003800200 */
.L_x_24591:
        /* <DEDUP_REMOVED lines=43> */
.L_x_24589:
[----:B------:R-:W-:Y:S05]  /*98a0*/  BSYNC.RECONVERGENT B1 ;  /* 0x0000000000017941 */ /* 0x000fea0003800200 */
.L_x_24588:
        /* <DEDUP_REMOVED lines=21> */
.L_x_24595:
        /* <DEDUP_REMOVED lines=13> */
.L_x_24597:
[----:B------:R-:W-:Y:S05]  /*9ad0*/  BSYNC.RECONVERGENT B2 ;  /* 0x0000000000027941 */ /* 0x000fea0003800200 */
.L_x_24596:
        /* <DEDUP_REMOVED lines=42> */
[----:B------:R-:W-:-:S07]  /*9d80*/  IMAD.MOV.U32 R118, RZ, RZ, RZ ;  /* 0x000000ffff767224 */ /* 0x000fce00078e00ff */
.L_x_24594:
[----:B------:R-:W-:Y:S05]  /*9d90*/  BSYNC.RECONVERGENT B1 ;  /* 0x0000000000017941 */ /* 0x000fea0003800200 */
.L_x_24593:
        /* <DEDUP_REMOVED lines=21> */
.L_x_24600:
        /* <DEDUP_REMOVED lines=13> */
.L_x_24602:
[----:B------:R-:W-:Y:S05]  /*9fc0*/  BSYNC.RECONVERGENT B2 ;  /* 0x0000000000027941 */ /* 0x000fea0003800200 */
.L_x_24601:
        /* <DEDUP_REMOVED lines=43> */
.L_x_24599:
[----:B------:R-:W-:Y:S05]  /*a280*/  BSYNC.RECONVERGENT B1 ;  /* 0x0000000000017941 */ /* 0x000fea0003800200 */
.L_x_24598:
        /* <DEDUP_REMOVED lines=9> */
.L_x_24582:
        /* <DEDUP_REMOVED lines=16> */
.L_x_24606:
        /* <DEDUP_REMOVED lines=13> */
.L_x_24608:
[----:B------:R-:W-:Y:S05]  /*a4f0*/  BSYNC.RECONVERGENT B2 ;  /* 0x0000000000027941 */ /* 0x000fea0003800200 */
.L_x_24607:
        /* <DEDUP_REMOVED lines=42> */
.L_x_24605:
[----:B------:R-:W-:Y:S05]  /*a7a0*/  BSYNC.RECONVERGENT B1 ;  /* 0x0000000000017941 */ /* 0x000fea0003800200 */
.L_x_24604:
[----:B------:R-:W1:Y:S01]  /*a7b0*/  LDC R2, c[0x0][0x404] ;  /* 0x00010100ff027b82 */ /* 0x000e620000000800 */
[----:B------:R-:W-:Y:S01]  /*a7c0*/  I2FP.F32.U32 R4, R100 ;  /* 0x0000006400047245 */ /* 0x000fe20000201000 */
[----:B------:R-:W-:Y:S01]  /*a7d0*/  IMAD.MOV.U32 R103, RZ, RZ, 0x2f800000 ;  /* 0x2f800000ff677424 */ /* 0x000fe200078e00ff */
[----:B------:R-:W-:Y:S01]  /*a7e0*/  ISETP.NE.AND P2, PT, R119, 0x1, PT ;  /* 0x000000017700780c */ /* 0x000fe20003f45270 */
[----:B------:R-:W-:Y:S02]  /*a7f0*/  BSSY.RECONVERGENT B1, `(.L_x_24609) ;  /* 0x000004a000017945 */ /* 0x000fe40003800200 */
[----:B------:R-:W-:Y:S01]  /*a800*/  FFMA.FTZ R101, R4, R103, 1.1641532182693481445e-10 ;  /* 0x2f00000004657423 */ /* 0x000fe20000010067 */
[----:B------:R-:W-:Y:S01]  /*a810*/  IMAD.MOV.U32 R4, RZ, RZ, R0 ;  /* 0x000000ffff047224 */ /* 0x000fe200078e0000 */
[----:B------:R-:W2:Y:S03]  /*a820*/  LDC R102, c[0x0][0x408] ;  /* 0x00010200ff667b82 */ /* 0x000ea60000000800 */
[----:B-1----:R-:W-:Y:S01]  /*a830*/  FSETP.LE.FTZ.AND P0, PT, R101, R2, PT ;  /* 0x000000026500720b */ /* 0x002fe20003f13000 */
[----:B-----5:R-:W-:Y:S01]  /*a840*/  FMUL.FTZ R101, R80, UR4 ;  /* 0x0000000450657c20 */ /* 0x020fe20008410000 */
[----:B------:R-:W-:-:S03]  /*a850*/  HFMA2 R80, -RZ, RZ, 0, 1.1920928955078125e-07 ;  /* 0x00000002ff507431 */ /* 0x000fc600000001ff */
        /* <DEDUP_REMOVED lines=10> */
.L_x_24611:
        /* <DEDUP_REMOVED lines=13> */
.L_x_24613:
[----:B------:R-:W-:Y:S05]  /*a9d0*/  BSYNC.RECONVERGENT B2 ;  /* 0x0000000000027941 */ /* 0x000fea0003800200 */
.L_x_24612:
        /* <DEDUP_REMOVED lines=43> */
.L_x_24610:
[----:B------:R-:W-:Y:S05]  /*ac90*/  BSYNC.RECONVERGENT B1 ;  /* 0x0000000000017941 */ /* 0x000fea0003800200 */
.L_x_24609:
[----:B------:R-:W-:Y:S01]  /*aca0*/  ISETP.NE.AND P3, PT, R80, 0x1, PT ;  /* 0x000000015000780c */ /* 0x000fe20003f65270 */
[----:B------:R-:W-:Y:S01]  /*acb0*/  FMUL.FTZ R119, R81, UR4 ;  /* 0x0000000451777c20 */ /* 0x000fe20008410000 */
[----:B------:R-:W-:Y:S01]  /*acc0*/  I2FP.F32.U32 R4, R4 ;  /* 0x0000000400047245 */ /* 0x000fe20000201000 */
[----:B------:R-:W-:Y:S01]  /*acd0*/  BSSY.RECONVERGENT B1, `(.L_x_24614) ;  /* 0x0000048000017945 */ /* 0x000fe20003800200 */
[----:B------:R-:W-:Y:S02]  /*ace0*/  IMAD.MOV.U32 R100, RZ, RZ, 0x2 ;  /* 0x00000002ff647424 */ /* 0x000fe400078e00ff */
[----:B------:R-:W-:Y:S01]  /*acf0*/  FMUL.FTZ R119, R119, R102 ;  /* 0x0000006677777220 */ /* 0x000fe20000410000 */
[----:B------:R-:W-:Y:S01]  /*ad00*/  FFMA.FTZ R101, R4, R103, 1.1641532182693481445e-10 ;  /* 0x2f00000004657423 */ /* 0x000fe20000010067 */
[----:B------:R-:W-:-:S04]  /*ad10*/  MOV R4, R0 ;  /* 0x0000000000047202 */ /* 0x000fc80000000f00 */
        /* <DEDUP_REMOVED lines=10> */
.L_x_24616:
        /* <DEDUP_REMOVED lines=13> */
.L_x_24618:
[----:B------:R-:W-:Y:S05]  /*ae90*/  BSYNC.RECONVERGENT B2 ;  /* 0x0000000000027941 */ /* 0x000fea0003800200 */
.L_x_24617:
        /* <DEDUP_REMOVED lines=43> */
.L_x_24615:
[----:B------:R-:W-:Y:S05]  /*b150*/  BSYNC.RECONVERGENT B1 ;  /* 0x0000000000017941 */ /* 0x000fea0003800200 */
.L_x_24614:
[----:B------:R-:W-:Y:S01]  /*b160*/  ISETP.NE.AND P4, PT, R100, 0x1, PT ;  /* 0x000000016400780c */ /* 0x000fe20003f85270 */
[----:B------:R-:W-:Y:S01]  /*b170*/  FMUL.FTZ R101, R82, UR4 ;  /* 0x0000000452657c20 */ /* 0x000fe20008410000 */
[----:B------:R-:W-:Y:S01]  /*b180*/  I2FP.F32.U32 R4, R4 ;  /* 0x0000000400047245 */ /* 0x000fe20000201000 */
[----:B------:R-:W-:Y:S02]  /*b190*/  BSSY.RECONVERGENT B1, `(.L_x_24619) ;  /* 0x0000048000017945 */ /* 0x000fe40003800200 */
[----:B------:R-:W-:Y:S02]  /*b1a0*/  FMUL.FTZ R82, R101, R102 ;  /* 0x0000006665527220 */ /* 0x000fe40000410000 */
[----:B------:R-:W-:Y:S01]  /*b1b0*/  FFMA.FTZ R81, R4, R103, 1.1641532182693481445e-10 ;  /* 0x2f00000004517423 */ /* 0x000fe20000010067 */
[----:B------:R-:W-:-:S04]  /*b1c0*/  IMAD.MOV.U32 R4, RZ, RZ, 0x2 ;  /* 0x00000002ff047424 */ /* 0x000fc800078e00ff */
        /* <DEDUP_REMOVED lines=11> */
.L_x_24621:
        /* <DEDUP_REMOVED lines=13> */
.L_x_24623:
[----:B------:R-:W-:Y:S05]  /*b350*/  BSYNC.RECONVERGENT B2 ;  /* 0x0000000000027941 */ /* 0x000fea0003800200 */
.L_x_24622:
        /* <DEDUP_REMOVED lines=43> */
.L_x_24620:
[----:B------:R-:W-:Y:S05]  /*b610*/  BSYNC.RECONVERGENT B1 ;  /* 0x0000000000017941 */ /* 0x000fea0003800200 */
.L_x_24619:
        /* <DEDUP_REMOVED lines=10> */
.L_x_24603:
        /* <DEDUP_REMOVED lines=9> */
[----:B-1----:R-:W-:-:S05]  /*b750*/  IMAD.WIDE.U32 R102, R117, 0x10, R102 ;  /* 0x0000001075667825 */ /* 0x002fca00078e0066 */
[----:B------:R1:W-:Y:S01]  /*b760*/  STG.E.128 desc[UR6][R102.64], R80 ;  /* 0x0000005066007986 */ /* 0x0003e2000c101d06 */
[----:B--2---:R-:W-:-:S04]  /*b770*/  IMAD.WIDE.U32 R100, R117, 0x4, R100 ;  /* 0x0000000475647825 */ /* 0x004fc800078e0064 */
[----:B------:R-:W-:Y:S01]  /*b780*/  VIADD R117, R117, 0x80 ;  /* 0x0000008075757836 */ /* 0x000fe20000000000 */
[----:B------:R1:W-:Y:S06]  /*b790*/  STG.E desc[UR6][R100.64], R119 ;  /* 0x0000007764007986 */ /* 0x0003ec000c101906 */
.L_x_24581:
[----:B------:R-:W-:Y:S05]  /*b7a0*/  BSYNC.RECONVERGENT B0 ;  /* 0x0000000000007941 */ /* 0x000fea0003800200 */
.L_x_24580:
        /* <DEDUP_REMOVED lines=29> */
.L_x_24629:
        /* <DEDUP_REMOVED lines=13> */
.L_x_24631:
[----:B------:R-:W-:Y:S05]  /*ba50*/  BSYNC.RECONVERGENT B2 ;  /* 0x0000000000027941 */ /* 0x000fea0003800200 */
.L_x_24630:
        /* <DEDUP_REMOVED lines=42> */
.L_x_24628:
[----:B------:R-:W-:Y:S05]  /*bd00*/  BSYNC.RECONVERGENT B1 ;  /* 0x0000000000017941 */ /* 0x000fea0003800200 */
.L_x_24627:
        /* <DEDUP_REMOVED lines=24> */
.L_x_24634:
        /* <DEDUP_REMOVED lines=13> */
.L_x_24636:
[----:B------:R-:W-:Y:S05]  /*bf60*/  BSYNC.RECONVERGENT B2 ;  /* 0x0000000000027941 */ /* 0x000fea0003800200 */
.L_x_24635:
        /* <DEDUP_REMOVED lines=43> */
.L_x_24633:
[----:B------:R-:W-:Y:S05]  /*c220*/  BSYNC.RECONVERGENT B1 ;  /* 0x0000000000017941 */ /* 0x000fea0003800200 */
.L_x_24632:
        /* <DEDUP_REMOVED lines=21> */
.L_x_24639:
        /* <DEDUP_REMOVED lines=13> */
.L_x_24641:
[----:B------:R-:W-:Y:S05]  /*c450*/  BSYNC.RECONVERGENT B2 ;  /* 0x0000000000027941 */ /* 0x000fea0003800200 */
.L_x_24640:
        /* <DEDUP_REMOVED lines=43> */
.L_x_24638:
[----:B------:R-:W-:Y:S05]  /*c710*/  BSYNC.RECONVERGENT B1 ;  /* 0x0000000000017941 */ /* 0x000fea0003800200 */
.L_x_24637:
        /* <DEDUP_REMOVED lines=21> */
.L_x_24644:
        /* <DEDUP_REMOVED lines=13> */
.L_x_24646:
[----:B------:R-:W-:Y:S05]  /*c940*/  BSYNC.RECONVERGENT B2 ;  /* 0x0000000000027941 */ /* 0x000fea0003800200 */
.L_x_24645:
        /* <DEDUP_REMOVED lines=43> */
.L_x_24643:
[----:B------:R-:W-:Y:S05]  /*cc00*/  BSYNC.RECONVERGENT B1 ;  /* 0x0000000000017941 */ /* 0x000fea0003800200 */
.L_x_24642:
        /* <DEDUP_REMOVED lines=9> */
.L_x_24626:
        /* <DEDUP_REMOVED lines=16> */
.L_x_24650:
        /* <DEDUP_REMOVED lines=13> */
.L_x_24652:
[----:B------:R-:W-:Y:S05]  /*ce70*/  BSYNC.RECONVERGENT B2 ;  /* 0x0000000000027941 */ /* 0x000fea0003800200 */
.L_x_24651:
        /* <DEDUP_REMOVED lines=42> */
.L_x_24649:
[----:B------:R-:W-:Y:S05]  /*d120*/  BSYNC.RECONVERGENT B1 ;  /* 0x0000000000017941 */ /* 0x000fea0003800200 */
.L_x_24648:
        /* <DEDUP_REMOVED lines=10> */
[----:B------:R-:W-:-:S03]  /*d1d0*/  MOV R84, 0x2 ;  /* 0x0000000200547802 */ /* 0x000fc60000000f00 */
[----:B--2---:R-:W-:Y:S01]  /*d1e0*/  FMUL.FTZ R118, R101, R102 ;  /* 0x0000006665767220 */ /* 0x004fe20000410000 */
        /* <DEDUP_REMOVED lines=9> */
.L_x_24655:
        /* <DEDUP_REMOVED lines=13> */
.L_x_24657:
[----:B------:R-:W-:Y:S05]  /*d350*/  BSYNC.RECONVERGENT B2 ;  /* 0x0000000000027941 */ /* 0x000fea0003800200 */
.L_x_24656:
        /* <DEDUP_REMOVED lines=43> */
.L_x_24654:
[----:B------:R-:W-:Y:S05]  /*d610*/  BSYNC.RECONVERGENT B1 ;  /* 0x0000000000017941 */ /* 0x000fea0003800200 */
.L_x_24653:
        /* <DEDUP_REMOVED lines=18> */
.L_x_24660:
        /* <DEDUP_REMOVED lines=13> */
.L_x_24662:
[----:B------:R-:W-:Y:S05]  /*d810*/  BSYNC.RECONVERGENT B2 ;  /* 0x0000000000027941 */ /* 0x000fea0003800200 */
.L_x_24661:
        /* <DEDUP_REMOVED lines=43> */
.L_x_24659:
[----:B------:R-:W-:Y:S05]  /*dad0*/  BSYNC.RECONVERGENT B1 ;  /* 0x0000000000017941 */ /* 0x000fea0003800200 */
.L_x_24658:
[----:B------:R-:W-:Y:S01]  /*dae0*/  ISETP.NE.AND P4, PT, R121, 0x1, PT ;  /* 0x000000017900780c */ /* 0x000fe20003f85270 */
[----:B------:R-:W-:Y:S01]  /*daf0*/  FMUL.FTZ R101, R86, UR4 ;  /* 0x0000000456657c20 */ /* 0x000fe20008410000 */
[----:B------:R-:W-:Y:S01]  /*db00*/  I2FP.F32.U32 R4, R4 ;  /* 0x0000000400047245 */ /* 0x000fe20000201000 */
[----:B------:R-:W-:Y:S01]  /*db10*/  BSSY.RECONVERGENT B1, `(.L_x_24663) ;  /* 0x0000048000017945 */ /* 0x000fe20003800200 */
[----:B------:R-:W-:Y:S02]  /*db20*/  IMAD.MOV.U32 R100, RZ, RZ, R0 ;  /* 0x000000ffff647224 */ /* 0x000fe400078e0000 */
[----:B------:R-:W-:Y:S01]  /*db30*/  FMUL.FTZ R86, R101, R102 ;  /* 0x0000006665567220 */ /* 0x000fe20000410000 */
[----:B------:R-:W-:Y:S01]  /*db40*/  FFMA.FTZ R85, R4, R103, 1.1641532182693481445e-10 ;  /* 0x2f00000004557423 */ /* 0x000fe20000010067 */
[----:B------:R-:W-:-:S04]  /*db50*/  HFMA2 R4, -RZ, RZ, 0, 1.1920928955078125e-07 ;  /* 0x00000002ff047431 */ /* 0x000fc800000001ff */
        /* <DEDUP_REMOVED lines=10> */
.L_x_24665:
        /* <DEDUP_REMOVED lines=13> */
.L_x_24667:
[----:B------:R-:W-:Y:S05]  /*dcd0*/  BSYNC.RECONVERGENT B2 ;  /* 0x0000000000027941 */ /* 0x000fea0003800200 */
.L_x_24666:
        /* <DEDUP_REMOVED lines=43> */
.L_x_24664:
[----:B------:R-:W-:Y:S05]  /*df90*/  BSYNC.RECONVERGENT B1 ;  /* 0x0000000000017941 */ /* 0x000fea0003800200 */
.L_x_24663:
        /* <DEDUP_REMOVED lines=10> */
.L_x_24647:
        /* <DEDUP_REMOVED lines=14> */
.L_x_24625:
[----:B------:R-:W-:Y:S05]  /*e120*/  BSYNC.RECONVERGENT B0 ;  /* 0x0000000000007941 */ /* 0x000fea0003800200 */
.L_x_24624:
        /* <DEDUP_REMOVED lines=29> */
.L_x_24673:
        /* <DEDUP_REMOVED lines=13> */
.L_x_24675:
[----:B------:R-:W-:Y:S05]  /*e3d0*/  BSYNC.RECONVERGENT B2 ;  /* 0x0000000000027941 */ /* 0x000fea0003800200 */
.L_x_24674:
        /* <DEDUP_REMOVED lines=41> */
[----:B------:R-:W-:-:S07]  /*e670*/  HFMA2 R118, -RZ, RZ, 0, 0 ;  /* 0x00000000ff767431 */ /* 0x000fce00000001ff */
.L_x_24672:
[----:B------:R-:W-:Y:S05]  /*e680*/  BSYNC.RECONVERGENT B1 ;  /* 0x0000000000017941 */ /* 0x000fea0003800200 */
.L_x_24671:
        /* <DEDUP_REMOVED lines=24> */
.L_x_24678:
        /* <DEDUP_REMOVED lines=13> */
.L_x_24680:
[----:B------:R-:W-:Y:S05]  /*e8e0*/  BSYNC.RECONVERGENT B2 ;  /* 0x0000000000027941 */ /* 0x000fea0003800200 */
.L_x_24679:
        /* <DEDUP_REMOVED lines=43> */
.L_x_24677:
[----:B------:R-:W-:Y:S05]  /*eba0*/  BSYNC.RECONVERGENT B1 ;  /* 0x0000000000017941 */ /* 0x000fea0003800200 */
.L_x_24676:
        /* <DEDUP_REMOVED lines=21> */
.L_x_24683:
        /* <DEDUP_REMOVED lines=13> */
.L_x_24685:
[----:B------:R-:W-:Y:S05]  /*edd0*/  BSYNC.RECONVERGENT B2 ;  /* 0x0000000000027941 */ /* 0x000fea0003800200 */
.L_x_24684:
        /* <DEDUP_REMOVED lines=39> */
[----:B------:R-:W-:Y:S02]  /*f050*/  MOV R120, R100 ;  /* 0x0000006400787202 */ /* 0x000fe40000000f00 */
[----:B------:R-:W-:Y:S01]  /*f060*/  MOV R0, R118 ;  /* 0x0000007600007202 */ /* 0x000fe20000000f00 */
[----:B------:R-:W-:Y:S01]  /*f070*/  IMAD.MOV.U32 R118, RZ, RZ, RZ ;  /* 0x000000ffff767224 */ /* 0x000fe200078e00ff */
[----:B------:R-:W-:-:S07]  /*f080*/  LOP3.LUT R6, R6, UR32, R119, 0x96, !PT ;  /* 0x0000002006067c12 */ /* 0x000fce000f8e9677 */
.L_x_24682:
[----:B------:R-:W-:Y:S05]  /*f090*/  BSYNC.RECONVERGENT B1 ;  /* 0x0000000000017941 */ /* 0x000fea0003800200 */
.L_x_24681:
        /* <DEDUP_REMOVED lines=21> */
.L_x_24688:
        /* <DEDUP_REMOVED lines=13> */
.L_x_24690:
[----:B------:R-:W-:Y:S05]  /*f2c0*/  BSYNC.RECONVERGENT B2 ;  /* 0x0000000000027941 */ /* 0x000fea0003800200 */
.L_x_24689:
        /* <DEDUP_REMOVED lines=43> */
.L_x_24687:
[----:B------:R-:W-:Y:S05]  /*f580*/  BSYNC.RECONVERGENT B1 ;  /* 0x0000000000017941 */ /* 0x000fea0003800200 */
.L_x_24686:
        /* <DEDUP_REMOVED lines=9> */
.L_x_24670:
        /* <DEDUP_REMOVED lines=10> */
[--C-:B------:R-:W-:Y:S01]  /*f6c0*/  @!P0 IMAD.MOV.U32 R120, RZ, RZ, R2.reuse ;  /* 0x000000ffff788224 */ /* 0x100fe200078e0002 */
[----:B------:R-:W-:Y:S01]  /*f6d0*/  @!P0 MOV R100, R7 ;  /* 0x0000000700648202 */ /* 0x000fe20000000f00 */
[----:B------:R-:W-:Y:S01]  /*f6e0*/  @P0 VIADD R121, R4, 0x1 ;  /* 0x0000000104790836 */ /* 0x000fe20000000000 */
[----:B------:R-:W-:Y:S01]  /*f6f0*/  @P0 MOV R100, R6 ;  /* 0x0000000600640202 */ /* 0x000fe20000000f00 */
[----:B------:R-:W-:Y:S01]  /*f700*/  @P0 IMAD.MOV.U32 R120, RZ, RZ, R2 ;  /* 0x000000ffff780224 */ /* 0x000fe200078e0002 */
[----:B------:R-:W-:Y:S06]  /*f710*/  BRA `(.L_x_24693) ;  /* 0x0000000000e07947 */ /* 0x000fec0003800000 */
.L_x_24694:
        /* <DEDUP_REMOVED lines=13> */
.L_x_24696:
[----:B------:R-:W-:Y:S05]  /*f7f0*/  BSYNC.RECONVERGENT B2 ;  /* 0x0000000000027941 */ /* 0x000fea0003800200 */
.L_x_24695:
        /* <DEDUP_REMOVED lines=42> */
.L_x_24693:
[----:B------:R-:W-:Y:S05]  /*faa0*/  BSYNC.RECONVERGENT B1 ;  /* 0x0000000000017941 */ /* 0x000fea0003800200 */
.L_x_24692:
[----:B------:R-:W1:Y:S01]  /*fab0*/  LDC R2, c[0x0][0x404] ;  /* 0x00010100ff027b82 */ /* 0x000e620000000800 */
[----:B------:R-:W-:Y:S01]  /*fac0*/  ISETP.NE.AND P2, PT, R121, 0x1, PT ;  /* 0x000000017900780c */ /* 0x000fe20003f45270 */
[----:B------:R-:W-:Y:S01]  /*fad0*/  HFMA2 R103, -RZ, RZ, 0.1171875, 0 ;  /* 0x2f800000ff677431 */ /* 0x000fe200000001ff */
[----:B------:R-:W-:Y:S01]  /*fae0*/  I2FP.F32.U32 R4, R100 ;  /* 0x0000006400047245 */ /* 0x000fe20000201000 */
[----:B-----5:R-:W-:Y:S01]  /*faf0*/  FMUL.FTZ R119, R88, UR4 ;  /* 0x0000000458777c20 */ /* 0x020fe20008410000 */
[----:B------:R-:W-:Y:S01]  /*fb00*/  BSSY.RECONVERGENT B1, `(.L_x_24697) ;  /* 0x0000049000017945 */ /* 0x000fe20003800200 */
[----:B------:R-:W-:Y:S02]  /*fb10*/  IMAD.MOV.U32 R88, RZ, RZ, 0x2 ;  /* 0x00000002ff587424 */ /* 0x000fe400078e00ff */
[----:B------:R-:W2:Y:S01]  /*fb20*/  LDC R102, c[0x0][0x408] ;  /* 0x00010200ff667b82 */ /* 0x000ea20000000800 */
[----:B------:R-:W-:Y:S01]  /*fb30*/  FFMA.FTZ R101, R4, R103, 1.1641532182693481445e-10 ;  /* 0x2f00000004657423 */ /* 0x000fe20000010067 */
[----:B------:R-:W-:-:S04]  /*fb40*/  MOV R4, R0 ;  /* 0x0000000000047202 */ /* 0x000fc80000000f00 */
[----:B-1----:R-:W-:Y:S01]  /*fb50*/  FSETP.LE.FTZ.AND P0, PT, R101, R2, PT ;  /* 0x000000026500720b */ /* 0x002fe20003f13000 */
[----:B--2---:R-:W-:Y:S01]  /*fb60*/  FMUL.FTZ R118, R119, R102 ;  /* 0x0000006677767220 */ /* 0x004fe20000410000 */
        /* <DEDUP_REMOVED lines=9> */
.L_x_24699:
        /* <DEDUP_REMOVED lines=13> */
.L_x_24701:
[----:B------:R-:W-:Y:S05]  /*fcd0*/  BSYNC.RECONVERGENT B2 ;  /* 0x0000000000027941 */ /* 0x000fea0003800200 */
.L_x_24700:
        /* <DEDUP_REMOVED lines=43> */
.L_x_24698:
[----:B------:R-:W-:Y:S05]  /*ff90*/  BSYNC.RECONVERGENT B1 ;  /* 0x0000000000017941 */ /* 0x000fea0003800200 */
.L_x_24697:
        /* <DEDUP_REMOVED lines=18> */
.L_x_24704:
        /* <DEDUP_REMOVED lines=13> */
.L_x_24706:
[----:B------:R-:W-:Y:S05]  /*10190*/  BSYNC.RECONVERGENT B2 ;  /* 0x0000000000027941 */ /* 0x000fea0003800200 */
.L_x_24705:
        /* <DEDUP_REMOVED lines=43> */
.L_x_24703:
[----:B------:R-:W-:Y:S05]  /*10450*/  BSYNC.RECONVERGENT B1 ;  /* 0x0000000000017941 */ /* 0x000fea0003800200 */
.L_x_24702:
[----:B------:R-:W-:Y:S01]  /*10460*/  ISETP.NE.AND P4, PT, R121, 0x1, PT ;  /* 0x000000017900780c */ /* 0x000fe20003f85270 */
[----:B------:R-:W-:Y:S01]  /*10470*/  FMUL.FTZ R101, R90, UR4 ;  /* 0x000000045a657c20 */ /* 0x000fe20008410000 */
[----:B------:R-:W-:Y:S01]  /*10480*/  I2FP.F32.U32 R4, R4 ;  /* 0x0000000400047245 */ /* 0x000fe20000201000 */
[----:B------:R-:W-:Y:S01]  /*10490*/  BSSY.RECONVERGENT B1, `(.L_x_24707) ;  /* 0x0000048000017945 */ /* 0x000fe20003800200 */
[----:B------:R-:W-:Y:S01]  /*104a0*/  MOV R100, R0 ;  /* 0x0000000000647202 */ /* 0x000fe20000000f00 */
[----:B------:R-:W-:Y:S02]  /*104b0*/  FMUL.FTZ R90, R101, R102 ;  /* 0x00000066655a7220 */ /* 0x000fe40000410000 */
[----:B------:R-:W-:Y:S01]  /*104c0*/  FFMA.FTZ R89, R4, R103, 1.1641532182693481445e-10 ;  /* 0x2f00000004597423 */ /* 0x000fe20000010067 */
[----:B------:R-:W-:-:S04]  /*104d0*/  IMAD.MOV.U32 R4, RZ, RZ, 0x2 ;  /* 0x00000002ff047424 */ /* 0x000fc800078e00ff */
        /* <DEDUP_REMOVED lines=10> */
.L_x_24709:
        /* <DEDUP_REMOVED lines=13> */
.L_x_24711:
[----:B------:R-:W-:Y:S05]  /*10650*/  BSYNC.RECONVERGENT B2 ;  /* 0x0000000000027941 */ /* 0x000fea0003800200 */
.L_x_24710:
        /* <DEDUP_REMOVED lines=43> */
.L_x_24708:
[----:B------:R-:W-:Y:S05]  /*10910*/  BSYNC.RECONVERGENT B1 ;  /* 0x0000000000017941 */ /* 0x000fea0003800200 */
.L_x_24707:
        /* <DEDUP_REMOVED lines=10> */
.L_x_24691:
        /* <DEDUP_REMOVED lines=11> */
[C---:B--2---:R-:W-:Y:S01]  /*10a70*/  IMAD.WIDE.U32 R100, R117.reuse, 0x4, R100 ;  /* 0x0000000475647825 */ /* 0x044fe200078e0064 */
[----:B------:R-:W-:-:S04]  /*10a80*/  IADD3 R117, PT, PT, R117, 0x80, RZ ;  /* 0x0000008075757810 */ /* 0x000fc80007ffe0ff */
[----:B------:R1:W-:Y:S03]  /*10a90*/  STG.E desc[UR6][R100.64], R119 ;  /* 0x0000007764007986 */ /* 0x0003e6000c101906 */
.L_x_24669:
[----:B------:R-:W-:Y:S05]  /*10aa0*/  BSYNC.RECONVERGENT B0 ;  /* 0x0000000000007941 */ /* 0x000fea0003800200 */
.L_x_24668:
        /* <DEDUP_REMOVED lines=29> */
.L_x_24717:
        /* <DEDUP_REMOVED lines=13> */
.L_x_24719:
[----:B------:R-:W-:Y:S05]  /*10d50*/  BSYNC.RECONVERGENT B2 ;  /* 0x0000000000027941 */ /* 0x000fea0003800200 */
.L_x_24718:
        /* <DEDUP_REMOVED lines=42> */
.L_x_24716:
[----:B------:R-:W-:Y:S05]  /*11000*/  BSYNC.RECONVERGENT B1 ;  /* 0x0000000000017941 */ /* 0x000fea0003800200 */
.L_x_24715:
[----:B------:R-:W1:Y:S01]  /*11010*/  LDC R2, c[0x0][0x408] ;  /* 0x00010200ff027b82 */ /* 0x000e620000000800 */
[----:B------:R-:W-:Y:S01]  /*11020*/  I2FP.F32.U32 R119, R119 ;  /* 0x0000007700777245 */ /* 0x000fe20000201000 */
[----:B------:R-:W-:Y:S02]  /*11030*/  HFMA2 R122, -RZ, RZ, 0.1171875, 0 ;  /* 0x2f800000ff7a7431 */ /* 0x000fe400000001ff */
[----:B-----5:R-:W-:Y:S01]  /*11040*/  FMUL.FTZ R123, R92, UR4 ;  /* 0x000000045c7b7c20 */ /* 0x020fe20008410000 */
[----:B------:R-:W-:Y:S01]  /*11050*/  ISETP.NE.AND P2, PT, R118, 0x1, PT ;  /* 0x000000017600780c */ /* 0x000fe20003f45270 */
[----:B------:R-:W-:Y:S01]  /*11060*/  BSSY.RECONVERGENT B1, `(.L_x_24720) ;  /* 0x000004c000017945 */ /* 0x000fe20003800200 */
[----:B------:R-:W-:Y:S01]  /*11070*/  FFMA.FTZ R4, R119, R122, 1.1641532182693481445e-10 ;  /* 0x2f00000077047423 */ /* 0x000fe2000001007a */
[----:B------:R-:W2:Y:S01]  /*11080*/  LDC R121, c[0x0][0x404] ;  /* 0x00010100ff797b82 */ /* 0x000ea20000000800 */
[----:B-1----:R-:W-:-:S03]  /*11090*/  FMUL.FTZ R123, R123, R2 ;  /* 0x000000027b7b7220 */ /* 0x002fc60000410000 */
[----:B--2---:R-:W-:Y:S02]  /*110a0*/  FSETP.GTU.FTZ.AND P0, PT, R4, R121, PT ;  /* 0x000000790400720b */ /* 0x004fe40003f1c000 */
        /* <DEDUP_REMOVED lines=14> */
.L_x_24722:
        /* <DEDUP_REMOVED lines=13> */
.L_x_24724:
[----:B------:R-:W-:Y:S05]  /*11260*/  BSYNC.RECONVERGENT B2 ;  /* 0x0000000000027941 */ /* 0x000fea0003800200 */
.L_x_24723:
        /* <DEDUP_REMOVED lines=43> */
.L_x_24721:
[----:B------:R-:W-:Y:S05]  /*11520*/  BSYNC.RECONVERGENT B1 ;  /* 0x0000000000017941 */ /* 0x000fea0003800200 */
.L_x_24720:
        /* <DEDUP_REMOVED lines=21> */
.L_x_24727:
        /* <DEDUP_REMOVED lines=13> */
.L_x_24729:
[----:B------:R-:W-:Y:S05]  /*11750*/  BSYNC.RECONVERGENT B2 ;  /* 0x0000000000027941 */ /* 0x000fea0003800200 */
.L_x_24728:
        /* <DEDUP_REMOVED lines=40> */
[----:B------:R-:W-:Y:S02]  /*119e0*/  IMAD.MOV.U32 R0, RZ, RZ, R118 ;  /* 0x000000ffff007224 */ /* 0x000fe400078e0076 */
[----:B------:R-:W-:Y:S01]  /*119f0*/  HFMA2 R118, -RZ, RZ, 0, 0 ;  /* 0x00000000ff767431 */ /* 0x000fe200000001ff */
[----:B------:R-:W-:-:S07]  /*11a00*/  LOP3.LUT R6, R6, UR32, R119, 0x96, !PT ;  /* 0x0000002006067c12 */ /* 0x000fce000f8e9677 */
.L_x_24726:
[----:B------:R-:W-:Y:S05]  /*11a10*/  BSYNC.RECONVERGENT B1 ;  /* 0x0000000000017941 */ /* 0x000fea0003800200 */
.L_x_24725:
[----:B------:R-:W-:Y:S01]  /*11a20*/  I2FP.F32.U32 R101, R4 ;  /* 0x0000000400657245 */ /* 0x000fe20000201000 */
[----:B------:R-:W-:Y:S01]  /*11a30*/  FMUL.FTZ R119, R94, UR4 ;  /* 0x000000045e777c20 */ /* 0x000fe20008410000 */
[----:B------:R-:W-:Y:S01]  /*11a40*/  ISETP.NE.AND P4, PT, R118, 0x1, PT ;  /* 0x000000017600780c */ /* 0x000fe20003f85270 */
[----:B------:R-:W-:Y:S02]  /*11a50*/  BSSY.RECONVERGENT B1, `(.L_x_24730) ;  /* 0x000004b000017945 */ /* 0x000fe40003800200 */
[----:B------:R-:W-:Y:S01]  /*11a60*/  FFMA.FTZ R4, R101, R122, 1.1641532182693481445e-10 ;  /* 0x2f00000065047423 */ /* 0x000fe2000001007a */
[----:B------:R-:W-:Y:S01]  /*11a70*/  FMUL.FTZ R119, R119, R2 ;  /* 0x0000000277777220 */ /* 0x000fe20000410000 */
[----:B------:R-:W-:-:S03]  /*11a80*/  MOV R101, R0 ;  /* 0x0000000000657202 */ /* 0x000fc60000000f00 */
        /* <DEDUP_REMOVED lines=14> */
.L_x_24732:
        /* <DEDUP_REMOVED lines=13> */
.L_x_24734:
[----:B------:R-:W-:Y:S05]  /*11c40*/  BSYNC.RECONVERGENT B2 ;  /* 0x0000000000027941 */ /* 0x000fea0003800200 */
.L_x_24733:
        /* <DEDUP_REMOVED lines=43> */
.L_x_24731:
[----:B------:R-:W-:Y:S05]  /*11f00*/  BSYNC.RECONVERGENT B1 ;  /* 0x0000000000017941 */ /* 0x000fea0003800200 */
.L_x_24730:
        /* <DEDUP_REMOVED lines=9> */
.L_x_24714:
        /* <DEDUP_REMOVED lines=16> */
.L_x_24738:
        /* <DEDUP_REMOVED lines=13> */
.L_x_24740:
[----:B------:R-:W-:Y:S05]  /*12170*/  BSYNC.RECONVERGENT B2 ;  /* 0x0000000000027941 */ /* 0x000fea0003800200 */
.L_x_24739:
        /* <DEDUP_REMOVED lines=40> */
[----:B------:R-:W-:Y:S02]  /*12400*/  HFMA2 R121, -RZ, RZ, 0, 0 ;  /* 0x00000000ff797431 */ /* 0x000fe400000001ff */
[----:B------:R-:W-:-:S07]  /*12410*/  IMAD.MOV.U32 R100, RZ, RZ, R2 ;  /* 0x000000ffff647224 */ /* 0x000fce00078e0002 */
.L_x_24737:
[----:B------:R-:W-:Y:S05]  /*12420*/  BSYNC.RECONVERGENT B1 ;  /* 0x0000000000017941 */ /* 0x000fea0003800200 */
.L_x_24736:
[----:B------:R-:W1:Y:S01]  /*12430*/  LDC R2, c[0x0][0x408] ;  /* 0x00010200ff027b82 */ /* 0x000e620000000800 */
[----:B------:R-:W-:Y:S01]  /*12440*/  ISETP.NE.AND P2, PT, R121, 0x1, PT ;  /* 0x000000017900780c */ /* 0x000fe20003f45270 */
[----:B------:R-:W-:Y:S01]  /*12450*/  IMAD.MOV.U32 R103, RZ, RZ, 0x2f800000 ;  /* 0x2f800000ff677424 */ /* 0x000fe200078e00ff */
[----:B------:R-:W-:Y:S01]  /*12460*/  I2FP.F32.U32 R4, R100 ;  /* 0x0000006400047245 */ /* 0x000fe20000201000 */
[----:B-----5:R-:W-:Y:S01]  /*12470*/  FMUL.FTZ R119, R92, UR4 ;  /* 0x000000045c777c20 */ /* 0x020fe20008410000 */
[----:B------:R-:W-:Y:S01]  /*12480*/  BSSY.RECONVERGENT B1, `(.L_x_24741) ;  /* 0x0000049000017945 */ /* 0x000fe20003800200 */
[----:B------:R-:W-:Y:S02]  /*12490*/  MOV R92, 0x2 ;  /* 0x00000002005c7802 */ /* 0x000fe40000000f00 */
[----:B------:R-:W2:Y:S01]  /*124a0*/  LDC R102, c[0x0][0x404] ;  /* 0x00010100ff667b82 */ /* 0x000ea20000000800 */
[----:B------:R-:W-:Y:S01]  /*124b0*/  FFMA.FTZ R101, R4, R103, 1.1641532182693481445e-10 ;  /* 0x2f00000004657423 */ /* 0x000fe20000010067 */
[----:B------:R-:W-:-:S02]  /*124c0*/  IMAD.MOV.U32 R4, RZ, RZ, R0 ;  /* 0x000000ffff047224 */ /* 0x000fc400078e0000 */
[----:B-1----:R-:W-:Y:S02]  /*124d0*/  FMUL.FTZ R118, R119, R2 ;  /* 0x0000000277767220 */ /* 0x002fe40000410000 */
[----:B--2---:R-:W-:Y:S01]  /*124e0*/  FSETP.LE.FTZ.AND P0, PT, R101, R102, PT ;  /* 0x000000666500720b */ /* 0x004fe20003f13000 */
        /* <DEDUP_REMOVED lines=9> */
.L_x_24743:
        /* <DEDUP_REMOVED lines=13> */
.L_x_24745:
[----:B------:R-:W-:Y:S05]  /*12650*/  BSYNC.RECONVERGENT B2 ;  /* 0x0000000000027941 */ /* 0x000fea0003800200 */
.L_x_24744:
        /* <DEDUP_REMOVED lines=43> */
.L_x_24742:
[----:B------:R-:W-:Y:S05]  /*12910*/  BSYNC.RECONVERGENT B1 ;  /* 0x0000000000017941 */ /* 0x000fea0003800200 */
.L_x_24741:
        /* <DEDUP_REMOVED lines=18> */
.L_x_24748:
        /* <DEDUP_REMOVED lines=13> */
.L_x_24750:
[----:B------:R-:W-:Y:S05]  /*12b10*/  BSYNC.RECONVERGENT B2 ;  /* 0x0000000000027941 */ /* 0x000fea0003800200 */
.L_x_24749:
        /* <DEDUP_REMOVED lines=43> */
.L_x_24747:
[----:B------:R-:W-:Y:S05]  /*12dd0*/  BSYNC.RECONVERGENT B1 ;  /* 0x0000000000017941 */ /* 0x000fea0003800200 */
.L_x_24746:
        /* <DEDUP_REMOVED lines=18> */
.L_x_24753:
        /* <DEDUP_REMOVED lines=13> */
.L_x_24755:
[----:B------:R-:W-:Y:S05]  /*12fd0*/  BSYNC.RECONVERGENT B2 ;  /* 0x0000000000027941 */ /* 0x000fea0003800200 */
.L_x_24754:
        /* <DEDUP_REMOVED lines=43> */
.L_x_24752:
[----:B------:R-:W-:Y:S05]  /*13290*/  BSYNC.RECONVERGENT B1 ;  /* 0x0000000000017941 */ /* 0x000fea0003800200 */
.L_x_24751:
        /* <DEDUP_REMOVED lines=10> */
.L_x_24735:
[----:B------:R-:W1:Y:S01]  /*13340*/  LDC.64 R102, c[0x0][0x3a8] ;  /* 0x0000ea00ff667b82 */ /* 0x000e620000000a00 */
[----:B------:R-:W-:Y:S02]  /*13350*/  SEL R2, RZ, 0x1000000, !P4 ;  /* 0x01000000ff027807 */ /* 0x000fe40006000000 */
[----:B------:R-:W-:Y:S02]  /*13360*/  SEL R119, RZ, 0x10000, !P3 ;  /* 0x00010000ff777807 */ /* 0x000fe40005800000 */
[----:B------:R-:W-:Y:S02]  /*13370*/  SEL R118, RZ, 0x100, !P2 ;  /* 0x00000100ff767807 */ /* 0x000fe40005000000 */
[----:B------:R-:W-:Y:S01]  /*13380*/  SEL R121, RZ, 0x1, !P0 ;  /* 0x00000001ff797807 */ /* 0x000fe20004000000 */
[----:B------:R-:W2:Y:S01]  /*13390*/  LDC.64 R100, c[0x0][0x3b0] ;  /* 0x0000ec00ff647b82 */ /* 0x000ea20000000a00 */
[----:B------:R-:W-:-:S05]  /*133a0*/  IADD3 R2, PT, PT, R118, R2, R119 ;  /* 0x0000000276027210 */ /* 0x000fca0007ffe077 */
[----:B------:R-:W-:Y:S01]  /*133b0*/  IMAD.IADD R121, R2, 0x1, R121 ;  /* 0x0000000102797824 */ /* 0x000fe200078e0279 */
[----:B------:R-:W-:Y:S01]  /*133c0*/  MOV R2, R120 ;  /* 0x0000007800027202 */ /* 0x000fe20000000f00 */
[----:B-1----:R-:W-:-:S05]  /*133d0*/  IMAD.WIDE.U32 R102, R117, 0x10, R102 ;  /* 0x0000001075667825 */ /* 0x002fca00078e0066 */
[----:B------:R1:W-:Y:S01]  /*133e0*/  STG.E.128 desc[UR6][R102.64], R92 ;  /* 0x0000005c66007986 */ /* 0x0003e2000c101d06 */
[----:B--2---:R-:W-:-:S04]  /*133f0*/  IMAD.WIDE.U32 R100, R117, 0x4, R100 ;  /* 0x0000000475647825 */ /* 0x004fc800078e0064 */
[----:B------:R-:W-:Y:S01]  /*13400*/  VIADD R117, R117, 0x80 ;  /* 0x0000008075757836 */ /* 0x000fe20000000000 */
[----:B------:R1:W-:Y:S06]  /*13410*/  STG.E desc[UR6][R100.64], R121 ;  /* 0x0000007964007986 */ /* 0x0003ec000c101906 */
.L_x_24713:
[----:B------:R-:W-:Y:S05]  /*13420*/  BSYNC.RECONVERGENT B0 ;  /* 0x0000000000007941 */ /* 0x000fea0003800200 */
.L_x_24712:
        /* <DEDUP_REMOVED lines=9> */
[----:B-1----:R-:W1:Y:S02]  /*134c0*/  LDC.64 R100, c[0x0][0x3a0] ;  /* 0x0000e800ff647b82 */ /* 0x002e640000000a00 */
        /* <DEDUP_REMOVED lines=18> */
.L_x_24761:
        /* <DEDUP_REMOVED lines=13> */
.L_x_24763:
[----:B------:R-:W-:Y:S05]  /*136c0*/  BSYNC.RECONVERGENT B2 ;  /* 0x0000000000027941 */ /* 0x000fea0003800200 */
.L_x_24762:
        /* <DEDUP_REMOVED lines=42> */
.L_x_24760:
[----:B------:R-:W-:Y:S05]  /*13970*/  BSYNC.RECONVERGENT B1 ;  /* 0x0000000000017941 */ /* 0x000fea0003800200 */
.L_x_24759:
[----:B------:R-:W1:Y:S01]  /*13980*/  LDC R2, c[0x0][0x408] ;  /* 0x00010200ff027b82 */ /* 0x000e620000000800 */
[----:B------:R-:W-:Y:S01]  /*13990*/  I2FP.F32.U32 R119, R119 ;  /* 0x0000007700777245 */ /* 0x000fe20000201000 */
[----:B------:R-:W-:Y:S02]  /*139a0*/  IMAD.MOV.U32 R122, RZ, RZ, 0x2f800000 ;  /* 0x2f800000ff7a7424 */ /* 0x000fe400078e00ff */
[----:B-----5:R-:W-:Y:S01]  /*139b0*/  FMUL.FTZ R123, R96, UR4 ;  /* 0x00000004607b7c20 */ /* 0x020fe20008410000 */
[----:B------:R-:W-:Y:S01]  /*139c0*/  ISETP.NE.AND P3, PT, R118, 0x1, PT ;  /* 0x000000017600780c */ /* 0x000fe20003f65270 */
[----:B------:R-:W-:Y:S01]  /*139d0*/  BSSY.RECONVERGENT B1, `(.L_x_24764) ;  /* 0x000004c000017945 */ /* 0x000fe20003800200 */
[----:B------:R-:W-:Y:S01]  /*139e0*/  FFMA.FTZ R4, R119, R122, 1.1641532182693481445e-10 ;  /* 0x2f00000077047423 */ /* 0x000fe2000001007a */
[----:B------:R-:W2:Y:S01]  /*139f0*/  LDC R121, c[0x0][0x404] ;  /* 0x00010100ff797b82 */ /* 0x000ea20000000800 */
[----:B-1----:R-:W-:-:S03]  /*13a00*/  FMUL.FTZ R123, R123, R2 ;  /* 0x000000027b7b7220 */ /* 0x002fc60000410000 */
[----:B--2---:R-:W-:Y:S01]  /*13a10*/  FSETP.GTU.FTZ.AND P2, PT, R4, R121, PT ;  /* 0x000000790400720b */ /* 0x004fe20003f5c000 */
        /* <DEDUP_REMOVED lines=14> */
.L_x_24766:
        /* <DEDUP_REMOVED lines=13> */
.L_x_24768:
[----:B------:R-:W-:Y:S05]  /*13bd0*/  BSYNC.RECONVERGENT B2 ;  /* 0x0000000000027941 */ /* 0x000fea0003800200 */
.L_x_24767:
        /* <DEDUP_REMOVED lines=43> */
.L_x_24765:
[----:B------:R-:W-:Y:S05]  /*13e90*/  BSYNC.RECONVERGENT B1 ;  /* 0x0000000000017941 */ /* 0x000fea0003800200 */
.L_x_24764:
        /* <DEDUP_REMOVED lines=21> */
.L_x_24771:
        /* <DEDUP_REMOVED lines=13> */
.L_x_24773:
[----:B------:R-:W-:Y:S05]  /*140c0*/  BSYNC.RECONVERGENT B2 ;  /* 0x0000000000027941 */ /* 0x000fea0003800200 */
.L_x_24772:
        /* <DEDUP_REMOVED lines=43> */
.L_x_24770:
[----:B------:R-:W-:Y:S05]  /*14380*/  BSYNC.RECONVERGENT B1 ;  /* 0x0000000000017941 */ /* 0x000fea0003800200 */
.L_x_24769:
[----:B------:R-:W-:Y:S01]  /*14390*/  I2FP.F32.U32 R101, R4 ;  /* 0x0000000400657245 */ /* 0x000fe20000201000 */
[----:B------:R-:W-:Y:S01]  /*143a0*/  FMUL.FTZ R119, R98, UR4 ;  /* 0x0000000462777c20 */ /* 0x000fe20008410000 */
[----:B------:R-:W-:Y:S01]  /*143b0*/  ISETP.NE.AND P5, PT, R118, 0x1, PT ;  /* 0x000000017600780c */ /* 0x000fe20003fa5270 */
[----:B------:R-:W-:Y:S02]  /*143c0*/  BSSY.RECONVERGENT B1, `(.L_x_24774) ;  /* 0x000004b000017945 */ /* 0x000fe40003800200 */
[----:B------:R-:W-:Y:S01]  /*143d0*/  FFMA.FTZ R4, R101, R122, 1.1641532182693481445e-10 ;  /* 0x2f00000065047423 */ /* 0x000fe2000001007a */
[----:B------:R-:W-:Y:S01]  /*143e0*/  FMUL.FTZ R119, R119, R2 ;  /* 0x0000000277777220 */ /* 0x000fe20000410000 */
[----:B------:R-:W-:-:S03]  /*143f0*/  IMAD.MOV.U32 R101, RZ, RZ, R0 ;  /* 0x000000ffff657224 */ /* 0x000fc600078e0000 */
        /* <DEDUP_REMOVED lines=14> */
.L_x_24776:
        /* <DEDUP_REMOVED lines=13> */
.L_x_24778:
[----:B------:R-:W-:Y:S05]  /*145b0*/  BSYNC.RECONVERGENT B2 ;  /* 0x0000000000027941 */ /* 0x000fea0003800200 */
.L_x_24777:
        /* <DEDUP_REMOVED lines=43> */
.L_x_24775:
[----:B------:R-:W-:Y:S05]  /*14870*/  BSYNC.RECONVERGENT B1 ;  /* 0x0000000000017941 */ /* 0x000fea0003800200 */
.L_x_24774:
        /* <DEDUP_REMOVED lines=9> */
.L_x_24758:
        /* <DEDUP_REMOVED lines=16> */
.L_x_24782:
        /* <DEDUP_REMOVED lines=13> */
.L_x_24784:
[----:B------:R-:W-:Y:S05]  /*14ae0*/  BSYNC.RECONVERGENT B2 ;  /* 0x0000000000027941 */ /* 0x000fea0003800200 */
.L_x_24783:
        /* <DEDUP_REMOVED lines=42> */
.L_x_24781:
[----:B------:R-:W-:Y:S05]  /*14d90*/  BSYNC.RECONVERGENT B1 ;  /* 0x0000000000017941 */ /* 0x000fea0003800200 */
.L_x_24780:
        /* <DEDUP_REMOVED lines=9> */
[----:B------:R-:W-:Y:S01]  /*14e30*/  MOV R4, R0 ;  /* 0x0000000000047202 */ /* 0x000fe20000000f00 */
[----:B-1----:R-:W-:-:S03]  /*14e40*/  FMUL.FTZ R118, R119, R2 ;  /* 0x0000000277767220 */ /* 0x002fc60000410000 */
[----:B--2---:R-:W-:Y:S01]  /*14e50*/  FSETP.LE.FTZ.AND P2, PT, R101, R102, PT ;  /* 0x000000666500720b */ /* 0x004fe20003f53000 */
        /* <DEDUP_REMOVED lines=9> */
.L_x_24787:
        /* <DEDUP_REMOVED lines=13> */
.L_x_24789:
[----:B------:R-:W-:Y:S05]  /*14fc0*/  BSYNC.RECONVERGENT B2 ;  /* 0x0000000000027941 */ /* 0x000fea0003800200 */
.L_x_24788:
        /* <DEDUP_REMOVED lines=43> */
.L_x_24786:
[----:B------:R-:W-:Y:S05]  /*15280*/  BSYNC.RECONVERGENT B1 ;  /* 0x0000000000017941 */ /* 0x000fea0003800200 */
.L_x_24785:
        /* <DEDUP_REMOVED lines=18> */
.L_x_24792:
        /* <DEDUP_REMOVED lines=13> */
.L_x_24794:
[----:B------:R-:W-:Y:S05]  /*15480*/  BSYNC.RECONVERGENT B2 ;  /* 0x0000000000027941 */ /* 0x000fea0003800200 */
.L_x_24793:
        /* <DEDUP_REMOVED lines=43> */
.L_x_24791:
[----:B------:R-:W-:Y:S05]  /*15740*/  BSYNC.RECONVERGENT B1 ;  /* 0x0000000000017941 */ /* 0x000fea0003800200 */
.L_x_24790:
        /* <DEDUP_REMOVED lines=18> */
.L_x_24797:
        /* <DEDUP_REMOVED lines=13> */
.L_x_24799:
[----:B------:R-:W-:Y:S05]  /*15940*/  BSYNC.RECONVERGENT B2 ;  /* 0x0000000000027941 */ /* 0x000fea0003800200 */
.L_x_24798:
        /* <DEDUP_REMOVED lines=43> */
.L_x_24796:
[----:B------:R-:W-:Y:S05]  /*15c00*/  BSYNC.RECONVERGENT B1 ;  /* 0x0000000000017941 */ /* 0x000fea0003800200 */
.L_x_24795:
        /* <DEDUP_REMOVED lines=10> */
.L_x_24779:
[----:B------:R-:W1:Y:S01]  /*15cb0*/  LDC.64 R102, c[0x0][0x3a8] ;  /* 0x0000ea00ff667b82 */ /* 0x000e620000000a00 */
[----:B------:R-:W-:Y:S02]  /*15cc0*/  SEL R118, RZ, 0x1000000, !P5 ;  /* 0x01000000ff767807 */ /* 0x000fe40006800000 */
[----:B------:R-:W-:Y:S02]  /*15cd0*/  SEL R119, RZ, 0x10000, !P4 ;  /* 0x00010000ff777807 */ /* 0x000fe40006000000 */
[----:B------:R-:W-:Y:S02]  /*15ce0*/  SEL R121, RZ, 0x100, !P3 ;  /* 0x00000100ff797807 */ /* 0x000fe40005800000 */
[----:B------:R-:W-:Y:S01]  /*15cf0*/  SEL R2, RZ, 0x1, !P2 ;  /* 0x00000001ff027807 */ /* 0x000fe20005000000 */
[----:B------:R-:W2:Y:S01]  /*15d00*/  LDC.64 R100, c[0x0][0x3b0] ;  /* 0x0000ec00ff647b82 */ /* 0x000ea20000000a00 */
[----:B------:R-:W-:-:S04]  /*15d10*/  IADD3 R119, PT, PT, R121, R118, R119 ;  /* 0x0000007679777210 */ /* 0x000fc80007ffe077 */
[----:B------:R-:W-:Y:S01]  /*15d20*/  IADD3 R119, PT, PT, R119, R2, RZ ;  /* 0x0000000277777210 */ /* 0x000fe20007ffe0ff */
[----:B------:R-:W-:Y:S02]  /*15d30*/  IMAD.MOV.U32 R2, RZ, RZ, R120 ;  /* 0x000000ffff027224 */ /* 0x000fe400078e0078 */
[----:B-1----:R-:W-:-:S05]  /*15d40*/  IMAD.WIDE.U32 R102, R117, 0x10, R102 ;  /* 0x0000001075667825 */ /* 0x002fca00078e0066 */
[----:B------:R3:W-:Y:S01]  /*15d50*/  STG.E.128 desc[UR6][R102.64], R96 ;  /* 0x0000006066007986 */ /* 0x0007e2000c101d06 */
[----:B--2---:R-:W-:-:S05]  /*15d60*/  IMAD.WIDE.U32 R100, R117, 0x4, R100 ;  /* 0x0000000475647825 */ /* 0x004fca00078e0064 */
[----:B------:R3:W-:Y:S02]  /*15d70*/  STG.E desc[UR6][R100.64], R119 ;  /* 0x0000007764007986 */ /* 0x0007e4000c101906 */
.L_x_24757:
[----:B------:R-:W-:Y:S05]  /*15d80*/  BSYNC.RECONVERGENT B0 ;  /* 0x0000000000007941 */ /* 0x000fea0003800200 */
.L_x_24756:
[----:B-1-3--:R-:W-:Y:S01]  /*15d90*/  FADD.FTZ R100, RZ, R104 ;  /* 0x00000068ff647221 */ /* 0x00afe20000010000 */
[C---:B------:R-:W-:Y:S01]  /*15da0*/  ISETP.GT.U32.AND P2, PT, R113.reuse, 0xff, PT ;  /* 0x000000ff7100780c */ /* 0x040fe20003f44070 */
[----:B------:R-:W1:Y:S01]  /*15db0*/  S2UR UR5, SR_CgaCtaId ;  /* 0x00000000000579c3 */ /* 0x000e620000008800 */
        /* <DEDUP_REMOVED lines=15> */
[----:B-1----:R-:W-:-:S03]  /*15eb0*/  ULEA UR4, UR5, UR4, 0x18 ;  /* 0x0000000405047291 */ /* 0x002fc6000f8ec0ff */
        /* <DEDUP_REMOVED lines=128> */
[----:B------:R1:W2:Y:S01]  /*166c0*/  @!P2 LDS.64 R102, [R120] ;  /* 0x000000007866a984 */ /* 0x0002a20000000a00 */
[----:B------:R-:W-:Y:S02]  /*166d0*/  PLOP3.LUT P2, PT, PT, PT, UP3, 0x40, 0x4 ;  /* 0x000000000004781c */ /* 0x000fe40003f4e838 */
[----:B0-----:R-:W-:Y:S02]  /*166e0*/  I2FP.F32.S32 R117, R118 ;  /* 0x0000007600757245 */ /* 0x001fe40000201400 */
[----:B------:R-:W-:-:S04]  /*166f0*/  IADD3 R118, PT, PT, R118, R121, RZ ;  /* 0x0000007976767210 */ /* 0x000fc80007ffe0ff */
[----:B------:R-:W-:Y:S01]  /*16700*/  I2FP.F32.S32 R101, R118 ;  /* 0x0000007600657245 */ /* 0x000fe20000201400 */
[----:B------:R-:W-:Y:S03]  /*16710*/  SHFL.DOWN PT, R119, R118, 0x1, 0x1f ;  /* 0x08201f0076777f89 */ /* 0x000fe600000e0000 */
[----:B-1----:R-:W0:Y:S01]  /*16720*/  MUFU.RCP R120, R101 ;  /* 0x0000006500787308 */ /* 0x002e220000001000 */
[----:B--2---:R-:W1:Y:S04]  /*16730*/  SHFL.DOWN PT, R122, R102, 0x2, 0x1f ;  /* 0x08401f00667a7f89 */ /* 0x004e6800000e0000 */
[----:B------:R-:W2:Y:S01]  /*16740*/  SHFL.DOWN PT, R124, R103, 0x2, 0x1f ;  /* 0x08401f00677c7f89 */ /* 0x000ea200000e0000 */
[C---:B-1----:R-:W-:Y:S01]  /*16750*/  FMUL.FTZ R100, R122.reuse, R117 ;  /* 0x000000757a647220 */ /* 0x042fe20000410000 */
[----:B------:R-:W-:-:S03]  /*16760*/  FADD.FTZ R122, -R122, R102 ;  /* 0x000000667a7a7221 */ /* 0x000fc60000010100 */
[----:B------:R-:W-:Y:S01]  /*16770*/  FFMA.FTZ R125, R123, R102, R100 ;  /* 0x000000667b7d7223 */ /* 0x000fe20000010064 */
[----:B------:R-:W-:Y:S01]  /*16780*/  FMUL.FTZ R122, R122, R122 ;  /* 0x0000007a7a7a7220 */ /* 0x000fe20000410000 */
[----:B------:R-:W-:Y:S02]  /*16790*/  IMAD.IADD R102, R118, 0x1, R119 ;  /* 0x0000000176667824 */ /* 0x000fe400078e0277 */
[----:B0-----:R-:W-:Y:S01]  /*167a0*/  FMUL.FTZ R100, R120, R125 ;  /* 0x0000007d78647220 */ /* 0x001fe20000410000 */
[----:B------:R-:W-:Y:S01]  /*167b0*/  FMUL.FTZ R122, R122, R123 ;  /* 0x0000007b7a7a7220 */ /* 0x000fe20000410000 */
[----:B--2---:R-:W-:Y:S01]  /*167c0*/  FADD.FTZ R123, R124, R103 ;  /* 0x000000677c7b7221 */ /* 0x004fe20000010000 */
[----:B------:R-:W-:Y:S02]  /*167d0*/  I2FP.F32.S32 R102, R102 ;  /* 0x0000006600667245 */ /* 0x000fe40000201400 */
[----:B------:R-:W-:Y:S01]  /*167e0*/  FMUL.FTZ R121, R122, R117 ;  /* 0x000000757a797220 */ /* 0x000fe20000410000 */
[----:B------:R-:W-:Y:S01]  /*167f0*/  I2FP.F32.S32 R122, R119 ;  /* 0x00000077007a7245 */ /* 0x000fe20000201400 */
[----:B------:R-:W0:Y:S02]  /*16800*/  SHFL.DOWN PT, R117, R100, 0x1, 0x1f ;  /* 0x08201f0064757f89 */ /* 0x000e2400000e0000 */
[----:B------:R-:W1:Y:S01]  /*16810*/  MUFU.RCP R102, R102 ;  /* 0x0000006600667308 */ /* 0x000e620000001000 */
[----:B------:R-:W-:-:S05]  /*16820*/  FFMA.FTZ R121, R120, R121, R123 ;  /* 0x0000007978797223 */ /* 0x000fca000001007b */
[----:B------:R-:W2:Y:S01]  /*16830*/  SHFL.DOWN PT, R120, R121, 0x1, 0x1f ;  /* 0x08201f0079787f89 */ /* 0x000ea200000e0000 */
[----:B0-----:R-:W-:-:S04]  /*16840*/  FMUL.FTZ R118, R117, R122 ;  /* 0x0000007a75767220 */ /* 0x001fc80000410000 */
[----:B------:R-:W-:Y:S01]  /*16850*/  FFMA.FTZ R119, R101, R100, R118 ;  /* 0x0000006465777223 */ /* 0x000fe20000010076 */
[----:B------:R-:W-:Y:S02]  /*16860*/  FADD.FTZ R100, R100, -R117 ;  /* 0x8000007564647221 */ /* 0x000fe40000010000 */
[----:B------:R-:W0:Y:S01]  /*16870*/  LDC R117, c[0x0][0x448] ;  /* 0x00011200ff757b82 */ /* 0x000e220000000800 */
[----:B-1----:R-:W-:Y:S01]  /*16880*/  FMUL.FTZ R119, R102, R119 ;  /* 0x0000007766777220 */ /* 0x002fe20000410000 */
[----:B------:R-:W-:-:S04]  /*16890*/  FMUL.FTZ R100, R100, R100 ;  /* 0x0000006464647220 */ /* 0x000fc80000410000 */
[----:B------:R-:W-:Y:S01]  /*168a0*/  FMUL.FTZ R101, R101, R100 ;  /* 0x0000006465657220 */ /* 0x000fe20000410000 */
[----:B------:R-:W1:Y:S03]  /*168b0*/  SHFL.IDX PT, R119, R119, RZ, 0x1f ;  /* 0x00001fff77777589 */ /* 0x000e6600000e0000 */
[----:B------:R-:W-:Y:S01]  /*168c0*/  FMUL.FTZ R122, R101, R122 ;  /* 0x0000007a657a7220 */ /* 0x000fe20000410000 */
[----:B--2---:R-:W-:Y:S01]  /*168d0*/  FADD.FTZ R101, R121, R120 ;  /* 0x0000007879657221 */ /* 0x004fe20000010000 */
[----:B------:R-:W-:-:S03]  /*168e0*/  IMAD.U32 R121, RZ, RZ, UR10 ;  /* 0x0000000aff797e24 */ /* 0x000fc6000f8e00ff */
[----:B------:R-:W-:-:S06]  /*168f0*/  FFMA.FTZ R122, R102, R122, R101 ;  /* 0x0000007a667a7223 */ /* 0x000fcc0000010065 */
[----:B------:R-:W0:Y:S01]  /*16900*/  SHFL.IDX PT, R122, R122, RZ, 0x1f ;  /* 0x00001fff7a7a7589 */ /* 0x000e2200000e0000 */
[----:B-1----:R-:W-:-:S05]  /*16910*/  FMUL.FTZ R118, R119, R119 ;  /* 0x0000007777767220 */ /* 0x002fca0000410000 */
[----:B------:R-:W-:Y:S02]  /*16920*/  FSEL R118, R118, RZ, !P2 ;  /* 0x000000ff76767208 */ /* 0x000fe40005000000 */
[----:B------:R-:W-:Y:S01]  /*16930*/  ISETP.NE.AND P2, PT, R5, RZ, PT ;  /* 0x000000ff0500720c */ /* 0x000fe20003f45270 */
[----:B0-----:R-:W-:-:S04]  /*16940*/  FFMA.FTZ R117, R122, UR11, R117 ;  /* 0x0000000b7a757c23 */ /* 0x001fc80008010075 */
        /* <DEDUP_REMOVED lines=9> */
[----:B------:R-:W-:-:S04]  /*169e0*/  PLOP3.LUT P2, PT, PT, PT, UP3, 0x40, 0x4 ;  /* 0x000000000004781c */ /* 0x000fc80003f4e838 */
[----:B------:R-:W-:Y:S01]  /*169f0*/  FSEL R117, R119, RZ, P2 ;  /* 0x000000ff77757208 */ /* 0x000fe20001000000 */
[----:B------:R-:W-:Y:S08]  /*16a00*/  @!P1 BRA `(.L_x_24801) ;  /* 0x0000000000409947 */ /* 0x000ff00003800000 */
[----:B------:R-:W1:Y:S01]  /*16a10*/  LDC.64 R120, c[0x0][0x428] ;  /* 0x00010a00ff787b82 */ /* 0x000e620000000a00 */
[--C-:B0-----:R-:W-:Y:S01]  /*16a20*/  FADD.FTZ R101, R104, -R117.reuse ;  /* 0x8000007568657221 */ /* 0x101fe20000010000 */
        /* <DEDUP_REMOVED lines=11> */
[C---:B-1----:R-:W-:Y:S01]  /*16ae0*/  IMAD.WIDE.U32 R120, R116.reuse, 0x10, R120 ;  /* 0x0000001074787825 */ /* 0x042fe200078e0078 */
[----:B------:R-:W-:-:S04]  /*16af0*/  IADD3 R116, PT, PT, R116, 0x80, RZ ;  /* 0x0000008074747810 */ /* 0x000fc80007ffe0ff */
[----:B------:R1:W-:Y:S03]  /*16b00*/  STG.E.128 desc[UR6][R120.64], R100 ;  /* 0x0000006478007986 */ /* 0x0003e6000c101d06 */
.L_x_24801:
[----:B------:R-:W-:Y:S05]  /*16b10*/  BSYNC.RECONVERGENT B0 ;  /* 0x0000000000007941 */ /* 0x000fea0003800200 */
.L_x_24800:
[----:B------:R-:W-:Y:S01]  /*16b20*/  ISETP.GE.U32.AND P1, PT, R113, 0x100, PT ;  /* 0x000001007100780c */ /* 0x000fe20003f26070 */
[----:B------:R-:W-:-:S12]  /*16b30*/  BSSY.RECONVERGENT B0, `(.L_x_24802) ;  /* 0x0000012000007945 */ /* 0x000fd80003800200 */
[----:B------:R-:W-:Y:S05]  /*16b40*/  @!P1 BRA `(.L_x_24803) ;  /* 0x0000000000409947 */ /* 0x000fea0003800000 */
[----:B-1----:R-:W1:Y:S01]  /*16b50*/  LDC.64 R120, c[0x0][0x428] ;  /* 0x00010a00ff787b82 */ /* 0x002e620000000a00 */
        /* <DEDUP_REMOVED lines=12> */
[----:B-1----:R-:W-:-:S04]  /*16c20*/  IMAD.WIDE.U32 R120, R116, 0x10, R120 ;  /* 0x0000001074787825 */ /* 0x002fc800078e0078 */
[----:B------:R-:W-:Y:S01]  /*16c30*/  VIADD R116, R116, 0x80 ;  /* 0x0000008074747836 */ /* 0x000fe20000000000 */
[----:B------:R2:W-:Y:S06]  /*16c40*/  STG.E.128 desc[UR6][R120.64], R100 ;  /* 0x0000006478007986 */ /* 0x0005ec000c101d06 */
.L_x_24803:
[----:B------:R-:W-:Y:S05]  /*16c50*/  BSYNC.RECONVERGENT B0 ;  /* 0x0000000000007941 */ /* 0x000fea0003800200 */
.L_x_24802:
[----:B------:R-:W-:Y:S01]  /*16c60*/  ISETP.GE.U32.AND P1, PT, R113, 0x180, PT ;  /* 0x000001807100780c */ /* 0x000fe20003f26070 */
[----:B------:R-:W-:-:S12]  /*16c70*/  BSSY.RECONVERGENT B0, `(.L_x_24804) ;  /* 0x0000012000007945 */ /* 0x000fd80003800200 */
[----:B------:R-:W-:Y:S05]  /*16c80*/  @!P1 BRA `(.L_x_24805) ;  /* 0x0000000000409947 */ /* 0x000fea0003800000 */
[----:B-12---:R-:W1:Y:S01]  /*16c90*/  LDC.64 R120, c[0x0][0x428] ;  /* 0x00010a00ff787b82 */ /* 0x006e620000000a00 */
        /* <DEDUP_REMOVED lines=15> */
.L_x_24805:
[----:B------:R-:W-:Y:S05]  /*16d90*/  BSYNC.RECONVERGENT B0 ;  /* 0x0000000000007941 */ /* 0x000fea0003800200 */
.L_x_24804:
[----:B------:R-:W-:Y:S01]  /*16da0*/  ISETP.GE.U32.AND P1, PT, R113, 0x200, PT ;  /* 0x000002007100780c */ /* 0x000fe20003f26070 */
[----:B------:R-:W-:-:S12]  /*16db0*/  BSSY.RECONVERGENT B0, `(.L_x_24806) ;  /* 0x0000012000007945 */ /* 0x000fd80003800200 */
[----:B------:R-:W-:Y:S05]  /*16dc0*/  @!P1 BRA `(.L_x_24807) ;  /* 0x0000000000409947 */ /* 0x000fea0003800000 */
[----:B-123--:R-:W1:Y:S01]  /*16dd0*/  LDC.64 R120, c[0x0][0x428] ;  /* 0x00010a00ff787b82 */ /* 0x00ee620000000a00 */
        /* <DEDUP_REMOVED lines=15> */
.L_x_24807:
[----:B------:R-:W-:Y:S05]  /*16ed0*/  BSYNC.RECONVERGENT B0 ;  /* 0x0000000000007941 */ /* 0x000fea0003800200 */
.L_x_24806:
[----:B------:R-:W-:Y:S01]  /*16ee0*/  ISETP.GE.U32.AND P1, PT, R113, 0x280, PT ;  /* 0x000002807100780c */ /* 0x000fe20003f26070 */
[----:B------:R-:W-:-:S12]  /*16ef0*/  BSSY.RECONVERGENT B0, `(.L_x_24808) ;  /* 0x0000012000007945 */ /* 0x000fd80003800200 */
[----:B------:R-:W-:Y:S05]  /*16f00*/  @!P1 BRA `(.L_x_24809) ;  /* 0x0000000000409947 */ /* 0x000fea0003800000 */
[----:B-1234-:R-:W1:Y:S01]  /*16f10*/  LDC.64 R120, c[0x0][0x428] ;  /* 0x00010a00ff787b82 */ /* 0x01ee620000000a00 */
        /* <DEDUP_REMOVED lines=15> */
.L_x_24809:
[----:B------:R-:W-:Y:S05]  /*17010*/  BSYNC.RECONVERGENT B0 ;  /* 0x0000000000007941 */ /* 0x000fea0003800200 */
.L_x_24808:
        /* <DEDUP_REMOVED lines=16> */
[----:B0-----:R-:W-:-:S04]  /*17120*/  IMAD.WIDE.U32 R120, R116, 0x10, R120 ;  /* 0x0000001074787825 */ /* 0x001fc800078e0078 */
[----:B------:R-:W-:Y:S01]  /*17130*/  VIADD R116, R116, 0x80 ;  /* 0x0000008074747836 */ /* 0x000fe20000000000 */
[----:B------:R0:W-:Y:S06]  /*17140*/  STG.E.128 desc[UR6][R120.64], R100 ;  /* 0x0000006478007986 */ /* 0x0001ec000c101d06 */
.L_x_24811:
[----:B------:R-:W-:Y:S05]  /*17150*/  BSYNC.RECONVERGENT B0 ;  /* 0x0000000000007941 */ /* 0x000fea0003800200 */
.L_x_24810:
        /* <DEDUP_REMOVED lines=16> */
[C---:B0-----:R-:W-:Y:S01]  /*17260*/  IMAD.WIDE.U32 R120, R116.reuse, 0x10, R120 ;  /* 0x0000001074787825 */ /* 0x041fe200078e0078 */
[----:B------:R-:W-:-:S04]  /*17270*/  IADD3 R116, PT, PT, R116, 0x80, RZ ;  /* 0x0000008074747810 */ /* 0x000fc80007ffe0ff */
[----:B------:R0:W-:Y:S03]  /*17280*/  STG.E.128 desc[UR6][R120.64], R100 ;  /* 0x0000006478007986 */ /* 0x0001e6000c101d06 */
.L_x_24813:
[----:B------:R-:W-:Y:S05]  /*17290*/  BSYNC.RECONVERGENT B0 ;  /* 0x0000000000007941 */ /* 0x000fea0003800200 */
.L_x_24812:
        /* <DEDUP_REMOVED lines=17> */
.L_x_24815:
[----:B------:R-:W-:Y:S05]  /*173b0*/  BSYNC.RECONVERGENT B0 ;  /* 0x0000000000007941 */ /* 0x000fea0003800200 */
.L_x_24814:
[----:B------:R-:W-:Y:S02]  /*173c0*/  UIADD3 UR10, UPT, UPT, UR10, UR14, URZ ;  /* 0x0000000e0a0a7290 */ /* 0x000fe4000fffe0ff */
[----:B------:R-:W-:Y:S02]  /*173d0*/  UPLOP3.LUT UP2, UPT, UPT, UPT, UP2, 0x40, 0x4 ;  /* 0x000000000004789c */ /* 0x000fe40003f4e820 */
[----:B------:R-:W-:-:S09]  /*173e0*/  UISETP.GE.AND UP1, UPT, UR10, UR15, UPT ;  /* 0x0000000f0a00728c */ /* 0x000fd2000bf26270 */
[----:B------:R-:W-:Y:S05]  /*173f0*/  BRA.U !UP1, `(.L_x_24816) ;  /* 0xfffffe9d09247547 */ /* 0x000fea000b83ffff */
[----:B------:R-:W-:Y:S05]  /*17400*/  EXIT ;  /* 0x000000000000794d */ /* 0x000fea0003800000 */
.L_x_24817:
        /* <DEDUP_REMOVED lines=15> */
.L_x_27350:


//--------------------- .text._ZN10layer_norm13ln_fwd_kernelINS_13Kernel_traitsIfffffjLj4096ELj1ELj1ELj4ELj16ENS_18Kernel_traits_baseILj4096EfffffjLj128EEEEELb1ELb0ELb0ELb1EEEvNS_9FwdParamsE --------------------------
	.section	.text._ZN10layer_norm13ln_fwd_kernelINS_13Kernel_traitsIfffffjLj4096ELj1ELj1ELj4ELj16ENS_18Kernel_traits_baseILj4096EfffffjLj128EEEEELb1ELb0ELb0ELb1EEEvNS_9FwdParamsE,"ax",@progbits
	.align	128
        .global         _ZN10layer_norm13ln_fwd_kernelINS_13Kernel_traitsIfffffjLj4096ELj1ELj1ELj4ELj16ENS_18Kernel_traits_baseILj4096EfffffjLj128EEEEELb1ELb0ELb0ELb1EEEvNS_9FwdParamsE
        .type           _ZN10layer_norm13ln_fwd_kernelINS_13Kernel_traitsIfffffjLj4096ELj1ELj1ELj4ELj16ENS_18Kernel_traits_baseILj4096EfffffjLj128EEEEELb1ELb0ELb0ELb1EEEvNS_9FwdParamsE,@function
        .size           _ZN10layer_norm13ln_fwd_kernelINS_13Kernel_traitsIfffffjLj4096ELj1ELj1ELj4ELj16ENS_18Kernel_traits_baseILj4096EfffffjLj128EEEEELb1ELb0ELb0ELb1EEEvNS_9FwdParamsE,(.L_x_27351 - _ZN10layer_norm13ln_fwd_kernelINS_13Kernel_traitsIfffffjLj4096ELj1ELj1ELj4ELj16ENS_18Kernel_traits_baseILj4096EfffffjLj128EEEEELb1ELb0ELb0ELb1EEEvNS_9FwdParamsE)
        .other          _ZN10layer_norm13ln_fwd_kernelINS_13Kernel_traitsIfffffjLj4096ELj1ELj1ELj4ELj16ENS_18Kernel_traits_baseILj4096EfffffjLj128EEEEELb1ELb0ELb0ELb1EEEvNS_9FwdParamsE,@"STO_CUDA_ENTRY STV_DEFAULT"
_ZN10layer_norm13ln_fwd_kernelINS_13Kernel_traitsIfffffjLj4096ELj1ELj1ELj4ELj16ENS_18Kernel_traits_baseILj4096EfffffjLj128EEEEELb1ELb0ELb0ELb1EEEvNS_9FwdParamsE:
.text._ZN10layer_norm13ln_fwd_kernelINS_13Kernel_traitsIfffffjLj4096ELj1ELj1ELj4ELj16ENS_18Kernel_traits_baseILj4096EfffffjLj128EEEEELb1ELb0ELb0ELb1EEEvNS_9FwdParamsE:
        /* <DEDUP_REMOVED lines=68> */
.L_x_24818:
        /* <DEDUP_REMOVED lines=26> */
.L_x_24819:
        /* <DEDUP_REMOVED lines=8> */
[----:B------:R-:W-:Y:S01]  /*0660*/  IMAD.HI.U32 R0, R116, -0x2daee0ad, RZ ;  /* 0xd2511f5374007827 */ /* 0x000fe200078e00ff */
        /* <DEDUP_REMOVED lines=15> */
[----:B-1----:R-:W-:Y:S01]  /*0760*/  ISETP.NE.AND P1, PT, RZ, UR4, PT ;  /* 0x00000004ff007c0c */ /* 0x002fe2000bf25270 */
[----:B------:R-:W0:Y:S02]  /*0770*/  LDCU UR19, c[0x0][0x388] ;  /* 0x00007100ff1377ac */ /* 0x000e240008000800 */
[C---:B------:R-:W-:Y:S01]  /*0780*/  IMAD.HI.U32 R3, R2.reuse, -0x2daee0ad, RZ ;  /* 0xd2511f5302037827 */ /* 0x040fe200078e00ff */
[----:B------:R-:W-:Y:S01]  /*0790*/  LOP3.LUT R0, R69, UR23, R0, 0x96, !PT ;  /* 0x0000001745007c12 */ /* 0x000fe2000f8e9600 */
[----:B------:R-:W1:Y:S02]  /*07a0*/  LDCU UR20, c[0x0][0x400] ;  /* 0x00008000ff1477ac */ /* 0x000e640008000800 */
        /* <DEDUP_REMOVED lines=13> */
[----:B------:R-:W-:-:S03]  /*0880*/  UPLOP3.LUT UP2, UPT, UPT, UPT, UPT, 0x40, 0x4 ;  /* 0x000000000004789c */ /* 0x000fc60003f4e870 */
        /* <DEDUP_REMOVED lines=35> */
.L_x_25027:
[----:B0-----:R-:W0:Y:S01]  /*0ac0*/  @UP0 LDCU.64 UR4, c[0x0][0x3e0] ;  /* 0x00007c00ff0407ac */ /* 0x001e220008000a00 */
[----:B------:R-:W1:Y:S01]  /*0ad0*/  LDC.64 R100, c[0x0][0x390] ;  /* 0x0000e400ff647b82 */ /* 0x000e620000000a00 */
[----:B------:R-:W-:Y:S01]  /*0ae0*/  PLOP3.LUT P0, PT, PT, PT, UP0, 0x80, 0x8 ;  /* 0x000000000008781c */ /* 0x000fe20003f0f008 */
[----:B------:R-:W-:Y:S01]  /*0af0*/  UIMAD UR6, UR18, UR19, URZ ;  /* 0x00000013120672a4 */ /* 0x000fe2000f8e02ff */
[----:B------:R-:W-:-:S03]  /*0b00*/  LOP3.LUT R69, R112, 0x60, RZ, 0xc0, !PT ;  /* 0x0000006070457812 */ /* 0x000fc600078ec0ff */
[----:B------:R-:W-:-:S04]  /*0b10*/  USHF.R.S32.HI UR7, URZ, 0x1f, UR6 ;  /* 0x0000001fff077899 */ /* 0x000fc80008011406 */
[----:B------:R-:W-:Y:S02]  /*0b20*/  ULEA.HI UR7, UR7, UR6, URZ, 0x2 ;  /* 0x0000000607077291 */ /* 0x000fe4000f8f10ff */
[----:B0-----:R-:W-:Y:S01]  /*0b30*/  @UP0 UIMAD.WIDE UR4, UR18, 0x4, UR4 ;  /* 0x00000004120408a5 */ /* 0x001fe2000f8e0204 */
[----:B------:R-:W-:-:S05]  /*0b40*/  LOP3.LUT R69, R69, 0x1f, R112, 0xf8, !PT ;  /* 0x0000001f45457812 */ /* 0x000fca00078ef870 */
[----:B------:R-:W-:Y:S02]  /*0b50*/  IMAD.U32 R2, RZ, RZ, UR4 ;  /* 0x00000004ff027e24 */ /* 0x000fe4000f8e00ff */
[----:B------:R-:W-:Y:S01]  /*0b60*/  IMAD.U32 R3, RZ, RZ, UR5 ;  /* 0x00000005ff037e24 */ /* 0x000fe2000f8e00ff */
[----:B------:R-:W-:-:S04]  /*0b70*/  MOV R0, UR7 ;  /* 0x0000000700007c02 */ /* 0x000fc80008000f00 */
[----:B------:R-:W2:Y:S01]  /*0b80*/  @P0 LDG.E R2, desc[UR10][R2.64] ;  /* 0x0000000a02020981 */ /* 0x000ea2000c1e1900 */
[----:B------:R-:W-:-:S05]  /*0b90*/  LEA.HI.SX32 R123, R0, R69, 0x1e ;  /* 0x00000045007b7211 */ /* 0x000fca00078ff2ff */
[----:B-1----:R-:W-:-:S06]  /*0ba0*/  IMAD.WIDE.U32 R68, R123, 0x10, R100 ;  /* 0x000000107b447825 */ /* 0x002fcc00078e0064 */
[----:B-----5:R-:W5:Y:S01]  /*0bb0*/  LDG.E.128 R68, desc[UR10][R68.64] ;  /* 0x0000000a44447981 */ /* 0x020f62000c1e1d00 */
[----:B------:R-:W-:Y:S01]  /*0bc0*/  UISETP.NE.U32.AND UP1, UPT, UR14, URZ, UPT ;  /* 0x000000ff0e00728c */ /* 0x000fe2000bf25070 */
[----:B------:R-:W-:Y:S01]  /*0bd0*/  IMAD.MOV.U32 R0, RZ, RZ, 0x2f800000 ;  /* 0x2f800000ff007424 */ /* 0x000fe200078e00ff */
        /* <DEDUP_REMOVED lines=17> */
.L_x_27186:
[----:B------:R-:W-:Y:S05]  /*0cf0*/  BRX R2 -0xd00                                          (*"BRANCH_TARGETS .L_x_27187,.L_x_27188,.L_x_27189"*) ;  /* 0xfffffff002c07949 */ /* 0x000fea000383ffff */
.L_x_27189:
[----:B------:R-:W-:Y:S01]  /*0d00*/  VIADD R2, R96, 0x1 ;  /* 0x0000000160027836 */ /* 0x000fe20000000000 */
[----:B------:R-:W-:Y:S01]  /*0d10*/  MOV R3, R108 ;  /* 0x0000006c00037202 */ /* 0x000fe20000000f00 */
[----:B------:R-:W-:Y:S01]  /*0d20*/  IMAD.MOV.U32 R76, RZ, RZ, R114 ;  /* 0x000000ffff4c7224 */ /* 0x000fe200078e0072 */
[----:B------:R-:W-:Y:S06]  /*0d30*/  BRA `(.L_x_24821) ;  /* 0x0000000000e87947 */ /* 0x000fec0003800000 */
.L_x_27187:
[----:B------:R-:W-:Y:S01]  /*0d40*/  IMAD.MOV.U32 R76, RZ, RZ, R114 ;  /* 0x000000ffff4c7224 */ /* 0x000fe200078e0072 */
[----:B------:R-:W-:Y:S01]  /*0d50*/  MOV R3, R109 ;  /* 0x0000006d00037202 */ /* 0x000fe20000000f00 */
[----:B------:R-:W-:Y:S01]  /*0d60*/  IMAD.MOV.U32 R2, RZ, RZ, 0x3 ;  /* 0x00000003ff027424 */ /* 0x000fe200078e00ff */
[----:B------:R-:W-:Y:S06]  /*0d70*/  BRA `(.L_x_24821) ;  /* 0x0000000000d87947 */ /* 0x000fec0003800000 */
.L_x_27188:
        /* <DEDUP_REMOVED lines=12> */
.L_x_24822:
        /* <DEDUP_REMOVED lines=42> */
.L_x_24821:
[----:B------:R-:W-:Y:S01]  /*10e0*/  I2FP.F32.U32 R3, R3 ;  /* 0x0000000300037245 */ /* 0x000fe20000201000 */
[----:B-----5:R-:W-:Y:S01]  /*10f0*/  FMUL.FTZ R68, R68, UR6 ;  /* 0x0000000644447c20 */ /* 0x020fe20008410000 */
[----:B------:R-:W-:Y:S01]  /*1100*/  ISETP.NE.AND P2, PT, R2, 0x1, PT ;  /* 0x000000010200780c */ /* 0x000fe20003f45270 */
[----:B------:R-:W-:Y:S01]  /*1110*/  UMOV UR5, UR9 ;  /* 0x0000000900057c82 */ /* 0x000fe20008000000 */
[----:B------:R-:W-:Y:S01]  /*1120*/  UMOV UR4, UR8 ;  /* 0x0000000800047c82 */ /* 0x000fe20008000000 */
        /* <DEDUP_REMOVED lines=17> */
.L_x_24824:
        /* <DEDUP_REMOVED lines=12> */
.L_x_24825:
        /* <DEDUP_REMOVED lines=43> */
.L_x_24823:
[----:B------:R-:W-:Y:S01]  /*15b0*/  I2FP.F32.U32 R3, R3 ;  /* 0x0000000300037245 */ /* 0x000fe20000201000 */
[----:B------:R-:W-:Y:S01]  /*15c0*/  FMUL.FTZ R69, R69, UR6 ;  /* 0x0000000645457c20 */ /* 0x000fe20008410000 */
        /* <DEDUP_REMOVED lines=18> */
.L_x_24827:
        /* <DEDUP_REMOVED lines=12> */
.L_x_24828:
        /* <DEDUP_REMOVED lines=43> */
.L_x_24826:
[----:B------:R-:W-:Y:S01]  /*1a60*/  I2FP.F32.U32 R3, R2 ;  /* 0x0000000200037245 */ /* 0x000fe20000201000 */
[----:B------:R-:W-:Y:S01]  /*1a70*/  FMUL.FTZ R70, R70, UR6 ;  /* 0x0000000646467c20 */ /* 0x000fe20008410000 */
[----:B------:R-:W-:Y:S01]  /*1a80*/  ISETP.NE.AND P4, PT, R73, 0x1, PT ;  /* 0x000000014900780c */ /* 0x000fe20003f85270 */
[----:B------:R-:W-:Y:S02]  /*1a90*/  HFMA2 R85, -RZ, RZ, 0, 1.1920928955078125e-07 ;  /* 0x00000002ff557431 */ /* 0x000fe400000001ff */
[----:B------:R-:W-:Y:S02]  /*1aa0*/  IMAD.MOV.U32 R2, RZ, RZ, R106 ;  /* 0x000000ffff027224 */ /* 0x000fe400078e006a */
[----:B------:R-:W-:Y:S01]  /*1ab0*/  FFMA.FTZ R3, R3, R0, 1.1641532182693481445e-10 ;  /* 0x2f00000003037423 */ /* 0x000fe20000010000 */
[----:B------:R-:W-:-:S04]  /*1ac0*/  FMUL.FTZ R70, R70, UR5 ;  /* 0x0000000546467c20 */ /* 0x000fc80008410000 */
        /* <DEDUP_REMOVED lines=13> */
.L_x_24830:
        /* <DEDUP_REMOVED lines=12> */
.L_x_24831:
        /* <DEDUP_REMOVED lines=43> */
.L_x_24829:
        /* <DEDUP_REMOVED lines=9> */
.L_x_24820:
        /* <DEDUP_REMOVED lines=15> */
.L_x_24834:
        /* <DEDUP_REMOVED lines=12> */
.L_x_24835:
        /* <DEDUP_REMOVED lines=42> */
.L_x_24833:
[----:B------:R-:W-:Y:S01]  /*23f0*/  ISETP.NE.AND P2, PT, R72, 0x1, PT ;  /* 0x000000014800780c */ /* 0x000fe20003f45270 */
[----:B-----5:R-:W-:Y:S01]  /*2400*/  FMUL.FTZ R68, R68, UR6 ;  /* 0x0000000644447c20 */ /* 0x020fe20008410000 */
[----:B------:R-:W-:Y:S01]  /*2410*/  I2FP.F32.U32 R3, R2 ;  /* 0x0000000200037245 */ /* 0x000fe20000201000 */
[----:B------:R-:W-:Y:S01]  /*2420*/  UMOV UR4, UR8 ;  /* 0x0000000800047c82 */ /* 0x000fe20008000000 */
[----:B------:R-:W-:Y:S01]  /*2430*/  UMOV UR5, UR9 ;  /* 0x0000000900057c82 */ /* 0x000fe20008000000 */
[----:B------:R-:W-:Y:S02]  /*2440*/  HFMA2 R73, -RZ, RZ, 0, 1.1920928955078125e-07 ;  /* 0x00000002ff497431 */ /* 0x000fe400000001ff */
[----:B------:R-:W-:Y:S01]  /*2450*/  FMUL.FTZ R68, R68, UR5 ;  /* 0x0000000544447c20 */ /* 0x000fe20008410000 */
[----:B------:R-:W-:Y:S01]  /*2460*/  FFMA.FTZ R3, R3, R0, 1.1641532182693481445e-10 ;  /* 0x2f00000003037423 */ /* 0x000fe20000010000 */
[----:B------:R-:W-:-:S04]  /*2470*/  IMAD.MOV.U32 R2, RZ, RZ, R106 ;  /* 0x000000ffff027224 */ /* 0x000fc800078e006a */
        /* <DEDUP_REMOVED lines=10> */
.L_x_24837:
        /* <DEDUP_REMOVED lines=12> */
.L_x_24838:
        /* <DEDUP_REMOVED lines=43> */
.L_x_24836:
        /* <DEDUP_REMOVED lines=17> */
.L_x_24840:
        /* <DEDUP_REMOVED lines=12> */
.L_x_24841:
        /* <DEDUP_REMOVED lines=43> */
.L_x_24839:
        /* <DEDUP_REMOVED lines=17> */
.L_x_24843:
        /* <DEDUP_REMOVED lines=12> */
.L_x_24844:
        /* <DEDUP_REMOVED lines=43> */
.L_x_24842:
        /* <DEDUP_REMOVED lines=10> */
.L_x_24832:
        /* <DEDUP_REMOVED lines=34> */
.L_x_24847:
        /* <DEDUP_REMOVED lines=12> */
.L_x_24848:
        /* <DEDUP_REMOVED lines=42> */
.L_x_24846:
[----:B------:R-:W-:Y:S01]  /*37b0*/  I2FP.F32.U32 R79, R78 ;  /* 0x0000004e004f7245 */ /* 0x000fe20000201000 */
[----:B-----5:R-:W-:Y:S01]  /*37c0*/  FMUL.FTZ R72, R72, UR6 ;  /* 0x0000000648487c20 */ /* 0x020fe20008410000 */
        /* <DEDUP_REMOVED lines=18> */
.L_x_24850:
        /* <DEDUP_REMOVED lines=12> */
.L_x_24851:
        /* <DEDUP_REMOVED lines=43> */
.L_x_24849:
        /* <DEDUP_REMOVED lines=20> */
.L_x_24853:
        /* <DEDUP_REMOVED lines=12> */
.L_x_24854:
        /* <DEDUP_REMOVED lines=43> */
.L_x_24852:
[----:B------:R-:W-:Y:S01]  /*4110*/  I2FP.F32.U32 R77, R76 ;  /* 0x0000004c004d7245 */ /* 0x000fe20000201000 */
[----:B------:R-:W-:Y:S01]  /*4120*/  FMUL.FTZ R74, R74, UR6 ;  /* 0x000000064a4a7c20 */ /* 0x000fe20008410000 */
[----:B------:R-:W-:Y:S01]  /*4130*/  ISETP.NE.AND P4, PT, R79, 0x1, PT ;  /* 0x000000014f00780c */ /* 0x000fe20003f85270 */
[----:B------:R-:W-:Y:S02]  /*4140*/  IMAD.MOV.U32 R88, RZ, RZ, 0x2 ;  /* 0x00000002ff587424 */ /* 0x000fe400078e00ff */
[----:B------:R-:W-:Y:S01]  /*4150*/  FFMA.FTZ R77, R77, R0, 1.1641532182693481445e-10 ;  /* 0x2f0000004d4d7423 */ /* 0x000fe20000010000 */
[----:B------:R-:W-:Y:S01]  /*4160*/  FMUL.FTZ R74, R74, UR5 ;  /* 0x000000054a4a7c20 */ /* 0x000fe20008410000 */
[----:B------:R-:W-:-:S03]  /*4170*/  IMAD.MOV.U32 R76, RZ, RZ, R106 ;  /* 0x000000ffff4c7224 */ /* 0x000fc600078e006a */
        /* <DEDUP_REMOVED lines=13> */
.L_x_24856:
        /* <DEDUP_REMOVED lines=12> */
.L_x_24857:
        /* <DEDUP_REMOVED lines=43> */
.L_x_24855:
        /* <DEDUP_REMOVED lines=9> */
.L_x_24845:
        /* <DEDUP_REMOVED lines=15> */
.L_x_24860:
        /* <DEDUP_REMOVED lines=12> */
.L_x_24861:
        /* <DEDUP_REMOVED lines=42> */
.L_x_24859:
[----:B------:R-:W-:Y:S01]  /*4aa0*/  ISETP.NE.AND P2, PT, R78, 0x1, PT ;  /* 0x000000014e00780c */ /* 0x000fe20003f45270 */
[----:B-----5:R-:W-:Y:S01]  /*4ab0*/  FMUL.FTZ R72, R72, UR6 ;  /* 0x0000000648487c20 */ /* 0x020fe20008410000 */
        /* <DEDUP_REMOVED lines=15> */
.L_x_24863:
        /* <DEDUP_REMOVED lines=12> */
.L_x_24864:
        /* <DEDUP_REMOVED lines=43> */
.L_x_24862:
        /* <DEDUP_REMOVED lines=17> */
.L_x_24866:
        /* <DEDUP_REMOVED lines=12> */
.L_x_24867:
        /* <DEDUP_REMOVED lines=43> */
.L_x_24865:
[----:B------:R-:W-:Y:S01]  /*53a0*/  ISETP.NE.AND P4, PT, R78, 0x1, PT ;  /* 0x000000014e00780c */ /* 0x000fe20003f85270 */
[----:B------:R-:W-:Y:S01]  /*53b0*/  IMAD.MOV.U32 R88, RZ, RZ, 0x2 ;  /* 0x00000002ff587424 */ /* 0x000fe200078e00ff */
[----:B------:R-:W-:Y:S01]  /*53c0*/  I2FP.F32.U32 R77, R76 ;  /* 0x0000004c004d7245 */ /* 0x000fe20000201000 */
[----:B------:R-:W-:Y:S01]  /*53d0*/  FMUL.FTZ R76, R74, UR6 ;  /* 0x000000064a4c7c20 */ /* 0x000fe20008410000 */
[----:B------:R-:W-:-:S03]  /*53e0*/  MOV R74, R106 ;  /* 0x0000006a004a7202 */ /* 0x000fc60000000f00 */
        /* <DEDUP_REMOVED lines=12> */
.L_x_24869:
        /* <DEDUP_REMOVED lines=12> */
.L_x_24870:
        /* <DEDUP_REMOVED lines=43> */
.L_x_24868:
        /* <DEDUP_REMOVED lines=10> */
.L_x_24858:
        /* <DEDUP_REMOVED lines=32> */
.L_x_24873:
        /* <DEDUP_REMOVED lines=12> */
.L_x_24874:
        /* <DEDUP_REMOVED lines=43> */
.L_x_24872:
[----:B------:R-:W-:Y:S01]  /*5e30*/  I2FP.F32.U32 R87, R87 ;  /* 0x0000005700577245 */ /* 0x000fe20000201000 */
[----:B-----5:R-:W-:Y:S01]  /*5e40*/  FMUL.FTZ R76, R76, UR6 ;  /* 0x000000064c4c7c20 */ /* 0x020fe20008410000 */
        /* <DEDUP_REMOVED lines=18> */
.L_x_24876:
        /* <DEDUP_REMOVED lines=12> */
.L_x_24877:
        /* <DEDUP_REMOVED lines=43> */
.L_x_24875:
[----:B------:R-:W-:Y:S01]  /*62e0*/  I2FP.F32.U32 R85, R80 ;  /* 0x0000005000557245 */ /* 0x000fe20000201000 */
[----:B------:R-:W-:Y:S01]  /*62f0*/  FMUL.FTZ R77, R77, UR6 ;  /* 0x000000064d4d7c20 */ /* 0x000fe20008410000 */
[----:B------:R-:W-:-:S03]  /*6300*/  ISETP.NE.AND P3, PT, R84, 0x1, PT ;  /* 0x000000015400780c */ /* 0x000fc60003f65270 */
[----:B------:R-:W-:Y:S01]  /*6310*/  FFMA.FTZ R85, R85, R0, 1.1641532182693481445e-10 ;  /* 0x2f00000055557423 */ /* 0x000fe20000010000 */
[----:B------:R-:W-:-:S04]  /*6320*/  FMUL.FTZ R77, R77, UR5 ;  /* 0x000000054d4d7c20 */ /* 0x000fc80008410000 */
        /* <DEDUP_REMOVED lines=15> */
.L_x_24879:
        /* <DEDUP_REMOVED lines=12> */
.L_x_24880:
        /* <DEDUP_REMOVED lines=43> */
.L_x_24878:
        /* <DEDUP_REMOVED lines=20> */
.L_x_24882:
        /* <DEDUP_REMOVED lines=12> */
.L_x_24883:
        /* <DEDUP_REMOVED lines=43> */
.L_x_24881:
        /* <DEDUP_REMOVED lines=9> */
.L_x_24871:
        /* <DEDUP_REMOVED lines=15> */
.L_x_24886:
        /* <DEDUP_REMOVED lines=12> */
.L_x_24887:
        /* <DEDUP_REMOVED lines=42> */
.L_x_24885:
[----:B------:R-:W-:Y:S01]  /*7120*/  ISETP.NE.AND P2, PT, R82, 0x1, PT ;  /* 0x000000015200780c */ /* 0x000fe20003f45270 */
[----:B-----5:R-:W-:Y:S01]  /*7130*/  FMUL.FTZ R76, R76, UR6 ;  /* 0x000000064c4c7c20 */ /* 0x020fe20008410000 */
        /* <DEDUP_REMOVED lines=15> */
.L_x_24889:
        /* <DEDUP_REMOVED lines=12> */
.L_x_24890:
        /* <DEDUP_REMOVED lines=43> */
.L_x_24888:
        /* <DEDUP_REMOVED lines=17> */
.L_x_24892:
        /* <DEDUP_REMOVED lines=12> */
.L_x_24893:
        /* <DEDUP_REMOVED lines=43> */
.L_x_24891:
[----:B------:R-:W-:Y:S01]  /*7a20*/  ISETP.NE.AND P4, PT, R82, 0x1, PT ;  /* 0x000000015200780c */ /* 0x000fe20003f85270 */
[----:B------:R-:W-:Y:S01]  /*7a30*/  IMAD.MOV.U32 R93, RZ, RZ, 0x2 ;  /* 0x00000002ff5d7424 */ /* 0x000fe200078e00ff */
[----:B------:R-:W-:Y:S01]  /*7a40*/  I2FP.F32.U32 R81, R80 ;  /* 0x0000005000517245 */ /* 0x000fe20000201000 */
[----:B------:R-:W-:Y:S01]  /*7a50*/  FMUL.FTZ R80, R78, UR6 ;  /* 0x000000064e507c20 */ /* 0x000fe20008410000 */
[----:B------:R-:W-:-:S03]  /*7a60*/  IMAD.MOV.U32 R78, RZ, RZ, R106 ;  /* 0x000000ffff4e7224 */ /* 0x000fc600078e006a */
[----:B------:R-:W-:Y:S01]  /*7a70*/  FFMA.FTZ R81, R81, R0, 1.1641532182693481445e-10 ;  /* 0x2f00000051517423 */ /* 0x000fe20000010000 */
[----:B------:R-:W-:-:S04]  /*7a80*/  FMUL.FTZ R87, R80, UR5 ;  /* 0x0000000550577c20 */ /* 0x000fc80008410000 */
        /* <DEDUP_REMOVED lines=10> */
.L_x_24895:
        /* <DEDUP_REMOVED lines=12> */
.L_x_24896:
        /* <DEDUP_REMOVED lines=43> */
.L_x_24894:
        /* <DEDUP_REMOVED lines=10> */
.L_x_24884:
[----:B------:R-:W-:Y:S01]  /*7f40*/  SEL R80, RZ, 0x1000000, !P4 ;  /* 0x01000000ff507807 */ /* 0x000fe20006000000 */
[C---:B------:R-:W-:Y:S01]  /*7f50*/  IMAD.WIDE.U32 R84, R119.reuse, 0x10, R104 ;  /* 0x0000001077547825 */ /* 0x040fe200078e0068 */
[----:B------:R-:W-:Y:S02]  /*7f60*/  SEL R81, RZ, 0x10000, !P3 ;  /* 0x00010000ff517807 */ /* 0x000fe40005800000 */
[----:B------:R-:W-:Y:S01]  /*7f70*/  SEL R82, RZ, 0x100, !P2 ;  /* 0x00000100ff527807 */ /* 0x000fe20005000000 */
[----:B------:R-:W-:Y:S01]  /*7f80*/  IMAD.WIDE.U32 R88, R119, 0x4, R2 ;  /* 0x0000000477587825 */ /* 0x000fe200078e0002 */
[----:B------:R-:W-:Y:S01]  /*7f90*/  SEL R83, RZ, 0x1, !P0 ;  /* 0x00000001ff537807 */ /* 0x000fe20004000000 */
[----:B------:R0:W-:Y:S01]  /*7fa0*/  STG.E.128 desc[UR10][R84.64], R76 ;  /* 0x0000004c54007986 */ /* 0x0001e2000c101d0a */
[----:B------:R-:W-:Y:S02]  /*7fb0*/  IADD3 R80, PT, PT, R82, R80, R81 ;  /* 0x0000005052507210 */ /* 0x000fe40007ffe051 */
[----:B------:R-:W-:-:S03]  /*7fc0*/  IADD3 R113, PT, PT, R123, 0x180, RZ ;  /* 0x000001807b717810 */ /* 0x000fc60007ffe0ff */
[----:B------:R-:W-:Y:S02]  /*7fd0*/  IMAD.IADD R87, R80, 0x1, R83 ;  /* 0x0000000150577824 */ /* 0x000fe400078e0253 */
[----:B------:R-:W-:-:S03]  /*7fe0*/  IMAD.WIDE.U32 R80, R113, 0x10, R100 ;  /* 0x0000001071507825 */ /* 0x000fc600078e0064 */
        /* <DEDUP_REMOVED lines=21> */
.L_x_24899:
        /* <DEDUP_REMOVED lines=12> */
.L_x_24900:
        /* <DEDUP_REMOVED lines=42> */
.L_x_24898:
[----:B------:R-:W-:Y:S01]  /*84a0*/  I2FP.F32.U32 R85, R85 ;  /* 0x0000005500557245 */ /* 0x000fe20000201000 */
[----:B-----5:R-:W-:Y:S01]  /*84b0*/  FMUL.FTZ R80, R80, UR6 ;  /* 0x0000000650507c20 */ /* 0x020fe20008410000 */
        /* <DEDUP_REMOVED lines=18> */
.L_x_24902:
        /* <DEDUP_REMOVED lines=12> */
.L_x_24903:
        /* <DEDUP_REMOVED lines=43> */
.L_x_24901:
        /* <DEDUP_REMOVED lines=20> */
.L_x_24905:
        /* <DEDUP_REMOVED lines=12> */
.L_x_24906:
        /* <DEDUP_REMOVED lines=43> */
.L_x_24904:
        /* <DEDUP_REMOVED lines=20> */
.L_x_24908:
        /* <DEDUP_REMOVED lines=12> */
.L_x_24909:
        /* <DEDUP_REMOVED lines=43> */
.L_x_24907:
        /* <DEDUP_REMOVED lines=9> */
.L_x_24897:
        /* <DEDUP_REMOVED lines=15> */
.L_x_24912:
        /* <DEDUP_REMOVED lines=12> */
.L_x_24913:
        /* <DEDUP_REMOVED lines=42> */
.L_x_24911:
        /* <DEDUP_REMOVED lines=17> */
.L_x_24915:
        /* <DEDUP_REMOVED lines=12> */
.L_x_24916:
        /* <DEDUP_REMOVED lines=43> */
.L_x_24914:
        /* <DEDUP_REMOVED lines=17> */
.L_x_24918:
        /* <DEDUP_REMOVED lines=12> */
.L_x_24919:
        /* <DEDUP_REMOVED lines=43> */
.L_x_24917:
        /* <DEDUP_REMOVED lines=17> */
.L_x_24921:
        /* <DEDUP_REMOVED lines=12> */
.L_x_24922:
        /* <DEDUP_REMOVED lines=43> */
.L_x_24920:
        /* <DEDUP_REMOVED lines=10> */
.L_x_24910:
        /* <DEDUP_REMOVED lines=16> */
[----:B------:R-:W-:Y:S02]  /*a6b0*/  HFMA2 R93, -RZ, RZ, 0, 1.1920928955078125e-07 ;  /* 0x00000002ff5d7431 */ /* 0x000fe400000001ff */
[----:B------:R-:W-:Y:S01]  /*a6c0*/  IMAD.MOV.U32 R94, RZ, RZ, R106 ;  /* 0x000000ffff5e7224 */ /* 0x000fe200078e006a */
        /* <DEDUP_REMOVED lines=14> */
.L_x_24925:
        /* <DEDUP_REMOVED lines=12> */
.L_x_24926:
        /* <DEDUP_REMOVED lines=42> */
.L_x_24924:
        /* <DEDUP_REMOVED lines=20> */
.L_x_24928:
        /* <DEDUP_REMOVED lines=12> */
.L_x_24929:
        /* <DEDUP_REMOVED lines=43> */
.L_x_24927:
[----:B------:R-:W-:Y:S01]  /*afc0*/  I2FP.F32.U32 R93, R88 ;  /* 0x00000058005d7245 */ /* 0x000fe20000201000 */
[----:B------:R-:W-:Y:S01]  /*afd0*/  FMUL.FTZ R85, R85, UR6 ;  /* 0x0000000655557c20 */ /* 0x000fe20008410000 */
[----:B------:R-:W-:-:S03]  /*afe0*/  ISETP.NE.AND P3, PT, R92, 0x1, PT ;  /* 0x000000015c00780c */ /* 0x000fc60003f65270 */
[----:B------:R-:W-:Y:S01]  /*aff0*/  FFMA.FTZ R93, R93, R0, 1.1641532182693481445e-10 ;  /* 0x2f0000005d5d7423 */ /* 0x000fe20000010000 */
[----:B------:R-:W-:-:S04]  /*b000*/  FMUL.FTZ R85, R85, UR5 ;  /* 0x0000000555557c20 */ /* 0x000fc80008410000 */
[----:B------:R-:W-:Y:S01]  /*b010*/  FSETP.GTU.FTZ.AND P2, PT, R93, UR4, PT ;  /* 0x000000045d007c0b */ /* 0x000fe2000bf5c000 */
[----:B------:R-:W-:-:S03]  /*b020*/  HFMA2 R93, -RZ, RZ, 0, 1.1920928955078125e-07 ;  /* 0x00000002ff5d7431 */ /* 0x000fc600000001ff */
        /* <DEDUP_REMOVED lines=13> */
.L_x_24931:
        /* <DEDUP_REMOVED lines=12> */
.L_x_24932:
        /* <DEDUP_REMOVED lines=43> */
.L_x_24930:
[----:B------:R-:W-:Y:S01]  /*b470*/  I2FP.F32.U32 R89, R88 ;  /* 0x0000005800597245 */ /* 0x000fe20000201000 */
[----:B------:R-:W-:Y:S01]  /*b480*/  FMUL.FTZ R86, R86, UR6 ;  /* 0x0000000656567c20 */ /* 0x000fe20008410000 */
[----:B------:R-:W-:Y:S01]  /*b490*/  ISETP.NE.AND P4, PT, R93, 0x1, PT ;  /* 0x000000015d00780c */ /* 0x000fe20003f85270 */
[----:B------:R-:W-:Y:S01]  /*b4a0*/  IMAD.MOV.U32 R99, RZ, RZ, 0x2 ;  /* 0x00000002ff637424 */ /* 0x000fe200078e00ff */
[----:B------:R-:W-:Y:S01]  /*b4b0*/  MOV R88, R106 ;  /* 0x0000006a00587202 */ /* 0x000fe20000000f00 */
        /* <DEDUP_REMOVED lines=15> */
.L_x_24934:
        /* <DEDUP_REMOVED lines=12> */
.L_x_24935:
        /* <DEDUP_REMOVED lines=43> */
.L_x_24933:
        /* <DEDUP_REMOVED lines=9> */
.L_x_24923:
        /* <DEDUP_REMOVED lines=15> */
.L_x_24938:
        /* <DEDUP_REMOVED lines=12> */
.L_x_24939:
        /* <DEDUP_REMOVED lines=42> */
.L_x_24937:
[----:B------:R-:W-:Y:S01]  /*be00*/  ISETP.NE.AND P2, PT, R90, 0x1, PT ;  /* 0x000000015a00780c */ /* 0x000fe20003f45270 */
[----:B-----5:R-:W-:Y:S01]  /*be10*/  FMUL.FTZ R84, R84, UR6 ;  /* 0x0000000654547c20 */ /* 0x020fe20008410000 */
        /* <DEDUP_REMOVED lines=15> */
.L_x_24941:
        /* <DEDUP_REMOVED lines=12> */
.L_x_24942:
        /* <DEDUP_REMOVED lines=43> */
.L_x_24940:
        /* <DEDUP_REMOVED lines=17> */
.L_x_24944:
        /* <DEDUP_REMOVED lines=12> */
.L_x_24945:
        /* <DEDUP_REMOVED lines=43> */
.L_x_24943:
        /* <DEDUP_REMOVED lines=17> */
.L_x_24947:
        /* <DEDUP_REMOVED lines=12> */
.L_x_24948:
        /* <DEDUP_REMOVED lines=43> */
.L_x_24946:
        /* <DEDUP_REMOVED lines=10> */
.L_x_24936:
        /* <DEDUP_REMOVED lines=32> */
.L_x_24951:
        /* <DEDUP_REMOVED lines=12> */
.L_x_24952:
        /* <DEDUP_REMOVED lines=43> */
.L_x_24950:
[----:B------:R-:W-:Y:S01]  /*d190*/  I2FP.F32.U32 R99, R98 ;  /* 0x0000006200637245 */ /* 0x000fe20000201000 */
[----:B-----5:R-:W-:Y:S01]  /*d1a0*/  FMUL.FTZ R88, R88, UR6 ;  /* 0x0000000658587c20 */ /* 0x020fe20008410000 */
        /* <DEDUP_REMOVED lines=18> */
.L_x_24954:
        /* <DEDUP_REMOVED lines=12> */
.L_x_24955:
        /* <DEDUP_REMOVED lines=43> */
.L_x_24953:
        /* <DEDUP_REMOVED lines=20> */
.L_x_24957:
        /* <DEDUP_REMOVED lines=12> */
.L_x_24958:
        /* <DEDUP_REMOVED lines=43> */
.L_x_24956:
        /* <DEDUP_REMOVED lines=20> */
.L_x_24960:
        /* <DEDUP_REMOVED lines=12> */
.L_x_24961:
        /* <DEDUP_REMOVED lines=43> */
.L_x_24959:
        /* <DEDUP_REMOVED lines=9> */
.L_x_24949:
        /* <DEDUP_REMOVED lines=15> */
.L_x_24964:
        /* <DEDUP_REMOVED lines=12> */
.L_x_24965:
        /* <DEDUP_REMOVED lines=42> */
.L_x_24963:
        /* <DEDUP_REMOVED lines=17> */
.L_x_24967:
        /* <DEDUP_REMOVED lines=12> */
.L_x_24968:
        /* <DEDUP_REMOVED lines=43> */
.L_x_24966:
        /* <DEDUP_REMOVED lines=17> */
.L_x_24970:
        /* <DEDUP_REMOVED lines=12> */
.L_x_24971:
        /* <DEDUP_REMOVED lines=43> */
.L_x_24969:
        /* <DEDUP_REMOVED lines=17> */
.L_x_24973:
        /* <DEDUP_REMOVED lines=12> */
.L_x_24974:
        /* <DEDUP_REMOVED lines=43> */
.L_x_24972:
        /* <DEDUP_REMOVED lines=10> */
.L_x_24962:
        /* <DEDUP_REMOVED lines=32> */
.L_x_24977:
        /* <DEDUP_REMOVED lines=12> */
.L_x_24978:
        /* <DEDUP_REMOVED lines=43> */
.L_x_24976:
        /* <DEDUP_REMOVED lines=20> */
.L_x_24980:
        /* <DEDUP_REMOVED lines=12> */
.L_x_24981:
        /* <DEDUP_REMOVED lines=43> */
.L_x_24979:
        /* <DEDUP_REMOVED lines=20> */
.L_x_24983:
        /* <DEDUP_REMOVED lines=12> */
.L_x_24984:
        /* <DEDUP_REMOVED lines=41> */
[----:B------:R-:W-:Y:S01]  /*10150*/  MOV R96, R120 ;  /* 0x0000007800607202 */ /* 0x000fe20000000f00 */
[----:B------:R-:W-:-:S07]  /*10160*/  IMAD.MOV.U32 R120, RZ, RZ, R126 ;  /* 0x000000ffff787224 */ /* 0x000fce00078e007e */
.L_x_24982:
        /* <DEDUP_REMOVED lines=20> */
.L_x_24986:
        /* <DEDUP_REMOVED lines=12> */
.L_x_24987:
        /* <DEDUP_REMOVED lines=43> */
.L_x_24985:
        /* <DEDUP_REMOVED lines=9> */
.L_x_24975:
        /* <DEDUP_REMOVED lines=15> */
.L_x_24990:
        /* <DEDUP_REMOVED lines=12> */
.L_x_24991:
        /* <DEDUP_REMOVED lines=43> */
.L_x_24989:
[----:B------:R-:W-:Y:S01]  /*10b10*/  ISETP.NE.AND P2, PT, R98, 0x1, PT ;  /* 0x000000016200780c */ /* 0x000fe20003f45270 */
[----:B-----5:R-:W-:Y:S01]  /*10b20*/  FMUL.FTZ R92, R92, UR6 ;  /* 0x000000065c5c7c20 */ /* 0x020fe20008410000 */
[----:B------:R-:W-:Y:S01]  /*10b30*/  I2FP.F32.U32 R97, R96 ;  /* 0x0000006000617245 */ /* 0x000fe20000201000 */
[----:B------:R-:W-:Y:S01]  /*10b40*/  IMAD.MOV.U32 R96, RZ, RZ, R106 ;  /* 0x000000ffff607224 */ /* 0x000fe200078e006a */
[----:B------:R-:W-:Y:S01]  /*10b50*/  MOV R99, 0x2 ;  /* 0x0000000200637802 */ /* 0x000fe20000000f00 */
[----:B------:R-:W-:Y:S02]  /*10b60*/  FMUL.FTZ R92, R92, UR5 ;  /* 0x000000055c5c7c20 */ /* 0x000fe40008410000 */
        /* <DEDUP_REMOVED lines=11> */
.L_x_24993:
        /* <DEDUP_REMOVED lines=12> */
.L_x_24994:
        /* <DEDUP_REMOVED lines=43> */
.L_x_24992:
        /* <DEDUP_REMOVED lines=17> */
.L_x_24996:
        /* <DEDUP_REMOVED lines=12> */
.L_x_24997:
        /* <DEDUP_REMOVED lines=43> */
.L_x_24995:
        /* <DEDUP_REMOVED lines=17> */
.L_x_24999:
        /* <DEDUP_REMOVED lines=12> */
.L_x_25000:
        /* <DEDUP_REMOVED lines=43> */
.L_x_24998:
        /* <DEDUP_REMOVED lines=10> */
.L_x_24988:
        /* <DEDUP_REMOVED lines=16> */
[----:B------:R-:W-:Y:S01]  /*11a30*/  IMAD.MOV.U32 R122, RZ, RZ, 0x2 ;  /* 0x00000002ff7a7424 */ /* 0x000fe200078e00ff */
[----:B------:R-:W-:Y:S01]  /*11a40*/  MOV R124, R106 ;  /* 0x0000006a007c7202 */ /* 0x000fe20000000f00 */
[----:B------:R-:W-:Y:S02]  /*11a50*/  IMAD.MOV.U32 R114, RZ, RZ, R120 ;  /* 0x000000ffff727224 */ /* 0x000fe400078e0078 */
[----:B-1----:R-:W-:-:S06]  /*11a60*/  IMAD.WIDE.U32 R100, R127, 0x10, R100 ;  /* 0x000000107f647825 */ /* 0x002fcc00078e0064 */
[----:B0-----:R-:W5:Y:S02]  /*11a70*/  LDG.E.128 R100, desc[UR10][R100.64] ;  /* 0x0000000a64647981 */ /* 0x001f64000c1e1d00 */
        /* <DEDUP_REMOVED lines=11> */
.L_x_25003:
        /* <DEDUP_REMOVED lines=12> */
.L_x_25004:
        /* <DEDUP_REMOVED lines=43> */
.L_x_25002:
        /* <DEDUP_REMOVED lines=20> */
.L_x_25006:
        /* <DEDUP_REMOVED lines=12> */
.L_x_25007:
        /* <DEDUP_REMOVED lines=43> */
.L_x_25005:
        /* <DEDUP_REMOVED lines=20> */
.L_x_25009:
        /* <DEDUP_REMOVED lines=12> */
.L_x_25010:
        /* <DEDUP_REMOVED lines=43> */
.L_x_25008:
        /* <DEDUP_REMOVED lines=20> */
.L_x_25012:
        /* <DEDUP_REMOVED lines=12> */
.L_x_25013:
        /* <DEDUP_REMOVED lines=43> */
.L_x_25011:
        /* <DEDUP_REMOVED lines=9> */
.L_x_25001:
        /* <DEDUP_REMOVED lines=15> */
.L_x_25016:
        /* <DEDUP_REMOVED lines=12> */
.L_x_25017:
        /* <DEDUP_REMOVED lines=43> */
.L_x_25015:
[----:B------:R-:W-:Y:S02]  /*131a0*/  ISETP.NE.AND P2, PT, R102, 0x1, PT ;  /* 0x000000016600780c */ /* 0x000fe40003f45270 */
[----:B------:R-:W-:Y:S01]  /*131b0*/  I2FP.F32.U32 R101, R100 ;  /* 0x0000006400657245 */ /* 0x000fe20000201000 */
[----:B-----5:R-:W-:Y:S01]  /*131c0*/  FMUL.FTZ R100, R96, UR6 ;  /* 0x0000000660647c20 */ /* 0x020fe20008410000 */
[----:B------:R-:W-:Y:S01]  /*131d0*/  MOV R103, 0x2 ;  /* 0x0000000200677802 */ /* 0x000fe20000000f00 */
        /* <DEDUP_REMOVED lines=13> */
.L_x_25019:
        /* <DEDUP_REMOVED lines=12> */
.L_x_25020:
        /* <DEDUP_REMOVED lines=43> */
.L_x_25018:
[----:B------:R-:W-:Y:S01]  /*13620*/  I2FP.F32.U32 R101, R96 ;  /* 0x0000006000657245 */ /* 0x000fe20000201000 */
[----:B------:R-:W-:Y:S01]  /*13630*/  IMAD.MOV.U32 R120, RZ, RZ, 0x2 ;  /* 0x00000002ff787424 */ /* 0x000fe200078e00ff */
[----:B------:R-:W-:Y:S02]  /*13640*/  ISETP.NE.AND P3, PT, R103, 0x1, PT ;  /* 0x000000016700780c */ /* 0x000fe40003f65270 */
        /* <DEDUP_REMOVED lines=14> */
.L_x_25022:
        /* <DEDUP_REMOVED lines=12> */
.L_x_25023:
        /* <DEDUP_REMOVED lines=43> */
.L_x_25021:
[----:B------:R-:W-:Y:S01]  /*13aa0*/  ISETP.NE.AND P4, PT, R120, 0x1, PT ;  /* 0x000000017800780c */ /* 0x000fe20003f85270 */
[----:B------:R-:W-:Y:S01]  /*13ab0*/  FMUL.FTZ R102, R98, UR6 ;  /* 0x0000000662667c20 */ /* 0x000fe20008410000 */
[----:B------:R-:W-:Y:S01]  /*13ac0*/  I2FP.F32.U32 R97, R96 ;  /* 0x0000006000617245 */ /* 0x000fe20000201000 */
[----:B------:R-:W-:Y:S02]  /*13ad0*/  HFMA2 R96, -RZ, RZ, 0, 1.1920928955078125e-07 ;  /* 0x00000002ff607431 */ /* 0x000fe400000001ff */
        /* <DEDUP_REMOVED lines=13> */
.L_x_25025:
        /* <DEDUP_REMOVED lines=12> */
.L_x_25026:
        /* <DEDUP_REMOVED lines=43> */
.L_x_25024:
        /* <DEDUP_REMOVED lines=10> */
.L_x_25014:
[----:B------:R-:W-:Y:S01]  /*13fc0*/  FADD.FTZ R0, RZ, R68 ;  /* 0x00000044ff007221 */ /* 0x000fe20000010000 */
[----:B------:R-:W0:Y:S01]  /*13fd0*/  S2UR UR5, SR_CgaCtaId ;  /* 0x00000000000579c3 */ /* 0x000e220000008800 */
[----:B------:R-:W-:Y:S01]  /*13fe0*/  ISETP.NE.AND P5, PT, R118, RZ, PT ;  /* 0x000000ff7600720c */ /* 0x000fe20003fa5270 */
[----:B------:R-:W-:Y:S01]  /*13ff0*/  UMOV UR4, 0x400 ;  /* 0x0000040000047882 */ /* 0x000fe20000000000 */
[----:B------:R-:W-:Y:S01]  /*14000*/  FADD.FTZ R97, R0, R69 ;  /* 0x0000004500617221 */ /* 0x000fe20000010000 */
[----:B------:R-:W-:-:S04]  /*14010*/  IMAD.WIDE.U32 R104, R127, 0x10, R104 ;  /* 0x000000107f687825 */ /* 0x000fc800078e0068 */
        /* <DEDUP_REMOVED lines=117> */
[----:B0-----:R-:W-:Y:S01]  /*14770*/  FADD.FTZ R122, R120, R97 ;  /* 0x00000061787a7221 */ /* 0x001fe20000010000 */
[----:B------:R-:W-:-:S08]  /*14780*/  MOV R120, RZ ;  /* 0x000000ff00787202 */ /* 0x000fd00000000f00 */
[----:B------:R-:W-:Y:S01]  /*14790*/  @!P2 IMAD.MOV.U32 R120, RZ, RZ, 0x400 ;  /* 0x00000400ff78a424 */ /* 0x000fe200078e00ff */
[----:B------:R-:W0:Y:S04]  /*147a0*/  SHFL.BFLY PT, R97, R122, 0x8, 0x1f ;  /* 0x0d001f007a617f89 */ /* 0x000e2800000e0000 */
[----:B------:R-:W-:Y:S01]  /*147b0*/  SHFL.DOWN PT, R131, R120, 0x2, 0x1f ;  /* 0x08401f0078837f89 */ /* 0x000fe200000e0000 */
[----:B0-----:R-:W-:Y:S01]  /*147c0*/  FADD.FTZ R124, R122, R97 ;  /* 0x000000617a7c7221 */ /* 0x001fe20000010000 */
[----:B------:R-:W-:Y:S02]  /*147d0*/  SEL R97, RZ, 0x10000, !P3 ;  /* 0x00010000ff617807 */ /* 0x000fe40005800000 */
[----:B------:R-:W-:Y:S02]  /*147e0*/  @!P2 LEA R122, R118, UR4, 0x3 ;  /* 0x00000004767aac11 */ /* 0x000fe4000f8e18ff */
[----:B------:R-:W0:Y:S01]  /*147f0*/  SHFL.BFLY PT, R129, R124, 0x10, 0x1f ;  /* 0x0e001f007c817f89 */ /* 0x000e2200000e0000 */
[----:B------:R-:W-:-:S02]  /*14800*/  IADD3 R0, PT, PT, R99, R0, R97 ;  /* 0x0000000063007210 */ /* 0x000fc40007ffe061 */
[----:B------:R-:W-:Y:S02]  /*14810*/  SEL R97, RZ, 0x1, !P0 ;  /* 0x00000001ff617807 */ /* 0x000fe40004000000 */
[----:B------:R-:W-:-:S03]  /*14820*/  ISETP.NE.AND P0, PT, R112, RZ, PT ;  /* 0x000000ff7000720c */ /* 0x000fc60003f05270 */
[----:B------:R-:W-:Y:S01]  /*14830*/  IMAD.IADD R97, R0, 0x1, R97 ;  /* 0x0000000100617824 */ /* 0x000fe200078e0261 */
[----:B------:R-:W-:-:S04]  /*14840*/  @!P5 SHF.R.U32.HI R0, RZ, 0x2, R112 ;  /* 0x00000002ff00d819 */ /* 0x000fc80000011670 */
[----:B------:R-:W-:Y:S01]  /*14850*/  @!P5 LOP3.LUT R0, R0, 0x18, RZ, 0xc0, !PT ;  /* 0x000000180000d812 */ /* 0x000fe200078ec0ff */
[----:B0-----:R-:W-:Y:S01]  /*14860*/  FADD.FTZ R99, R124, R129 ;  /* 0x000000817c637221 */ /* 0x001fe20000010000 */
[----:B------:R-:W-:Y:S01]  /*14870*/  IMAD.WIDE.U32 R128, R127, 0x4, R2 ;  /* 0x000000047f807825 */ /* 0x000fe200078e0002 */
[----:B------:R-:W-:Y:S02]  /*14880*/  CS2R R2, SRZ ;  /* 0x0000000000027805 */ /* 0x000fe4000001ff00 */
[----:B------:R-:W-:Y:S01]  /*14890*/  IADD3 R124, PT, PT, R131, R120, RZ ;  /* 0x00000078837c7210 */ /* 0x000fe20007ffe0ff */
[----:B------:R-:W-:Y:S01]  /*148a0*/  @!P5 STS.64 [R0+UR4], R98 ;  /* 0x000000620000d988 */ /* 0x000fe20008000a04 */
[----:B------:R-:W-:Y:S02]  /*148b0*/  I2FP.F32.S32 R131, R131 ;  /* 0x0000008300837245 */ /* 0x000fe40000201400 */
[----:B------:R-:W-:Y:S01]  /*148c0*/  I2FP.F32.S32 R126, R124 ;  /* 0x0000007c007e7245 */ /* 0x000fe20000201400 */
[----:B------:R0:W-:Y:S03]  /*148d0*/  STG.E desc[UR10][R128.64], R97 ;  /* 0x0000006180007986 */ /* 0x0001e6000c10190a */
[----:B------:R-:W1:Y:S01]  /*148e0*/  MUFU.RCP R104, R126 ;  /* 0x0000007e00687308 */ /* 0x000e620000001000 */
[----:B------:R-:W-:Y:S06]  /*148f0*/  BAR.SYNC.DEFER_BLOCKING 0x0 ;  /* 0x0000000000007b1d */ /* 0x000fec0000010000 */
[----:B------:R-:W2:Y:S01]  /*14900*/  SHFL.DOWN PT, R105, R124, 0x1, 0x1f ;  /* 0x08201f007c697f89 */ /* 0x000ea200000e0000 */
[----:B0-----:R-:W-:-:S03]  /*14910*/  I2FP.F32.U32 R97, R120 ;  /* 0x0000007800617245 */ /* 0x001fc60000201000 */
[----:B------:R-:W0:Y:S01]  /*14920*/  @!P2 LDS.64 R2, [R122] ;  /* 0x000000007a02a984 */ /* 0x000e220000000a00 */
[----:B--2---:R-:W-:Y:S01]  /*14930*/  IMAD.IADD R120, R124, 0x1, R105 ;  /* 0x000000017c787824 */ /* 0x004fe200078e0269 */
[----:B------:R-:W-:-:S04]  /*14940*/  I2FP.F32.S32 R105, R105 ;  /* 0x0000006900697245 */ /* 0x000fc80000201400 */
[----:B------:R-:W-:-:S06]  /*14950*/  I2FP.F32.S32 R120, R120 ;  /* 0x0000007800787245 */ /* 0x000fcc0000201400 */
[----:B------:R-:W2:Y:S01]  /*14960*/  MUFU.RCP R120, R120 ;  /* 0x0000007800787308 */ /* 0x000ea20000001000 */
[----:B0-----:R-:W0:Y:S04]  /*14970*/  SHFL.DOWN PT, R133, R2, 0x2, 0x1f ;  /* 0x08401f0002857f89 */ /* 0x001e2800000e0000 */
[----:B------:R-:W3:Y:S01]  /*14980*/  SHFL.DOWN PT, R0, R3, 0x2, 0x1f ;  /* 0x08401f0003007f89 */ /* 0x000ee200000e0000 */
[----:B0-----:R-:W-:-:S04]  /*14990*/  FMUL.FTZ R98, R133, R131 ;  /* 0x0000008385627220 */ /* 0x001fc80000410000 */
[----:B------:R-:W-:Y:S01]  /*149a0*/  FFMA.FTZ R99, R97, R2, R98 ;  /* 0x0000000261637223 */ /* 0x000fe20000010062 */
[----:B------:R-:W-:-:S03]  /*149b0*/  FADD.FTZ R2, -R133, R2 ;  /* 0x0000000285027221 */ /* 0x000fc60000010100 */
[----:B-1----:R-:W-:Y:S01]  /*149c0*/  FMUL.FTZ R99, R104, R99 ;  /* 0x0000006368637220 */ /* 0x002fe20000410000 */
[----:B------:R-:W-:-:S04]  /*149d0*/  FMUL.FTZ R2, R2, R2 ;  /* 0x0000000202027220 */ /* 0x000fc80000410000 */
[----:B------:R-:W0:Y:S01]  /*149e0*/  SHFL.DOWN PT, R98, R99, 0x1, 0x1f ;  /* 0x08201f0063627f89 */ /* 0x000e2200000e0000 */
[----:B------:R-:W-:Y:S01]  /*149f0*/  FMUL.FTZ R2, R2, R97 ;  /* 0x0000006102027220 */ /* 0x000fe20000410000 */
[----:B---3--:R-:W-:-:S03]  /*14a00*/  FADD.FTZ R97, R0, R3 ;  /* 0x0000000300617221 */ /* 0x008fc60000010000 */
[----:B------:R-:W-:-:S04]  /*14a10*/  FMUL.FTZ R2, R2, R131 ;  /* 0x0000008302027220 */ /* 0x000fc80000410000 */
[----:B------:R-:W-:-:S05]  /*14a20*/  FFMA.FTZ R2, R104, R2, R97 ;  /* 0x0000000268027223 */ /* 0x000fca0000010061 */
[----:B------:R-:W1:Y:S01]  /*14a30*/  SHFL.DOWN PT, R3, R2, 0x1, 0x1f ;  /* 0x08201f0002037f89 */ /* 0x000e6200000e0000 */
[----:B0-----:R-:W-:Y:S01]  /*14a40*/  FMUL.FTZ R97, R98, R105 ;  /* 0x0000006962617220 */ /* 0x001fe20000410000 */
[----:B------:R-:W-:-:S03]  /*14a50*/  FADD.FTZ R98, R99, -R98 ;  /* 0x8000006263627221 */ /* 0x000fc60000010000 */
[----:B------:R-:W-:Y:S01]  /*14a60*/  FFMA.FTZ R97, R126, R99, R97 ;  /* 0x000000637e617223 */ /* 0x000fe20000010061 */
[----:B------:R-:W-:-:S03]  /*14a70*/  FMUL.FTZ R99, R98, R98 ;  /* 0x0000006262637220 */ /* 0x000fc60000410000 */
[----:B--2---:R-:W-:Y:S01]  /*14a80*/  FMUL.FTZ R97, R120, R97 ;  /* 0x0000006178617220 */ /* 0x004fe20000410000 */
[----:B------:R-:W-:-:S04]  /*14a90*/  FMUL.FTZ R99, R126, R99 ;  /* 0x000000637e637220 */ /* 0x000fc80000410000 */
[----:B------:R-:W-:Y:S01]  /*14aa0*/  FMUL.FTZ R99, R99, R105 ;  /* 0x0000006963637220 */ /* 0x000fe20000410000 */
[----:B------:R-:W0:Y:S01]  /*14ab0*/  SHFL.IDX PT, R97, R97, RZ, 0x1f ;  /* 0x00001fff61617589 */ /* 0x000e2200000e0000 */
[----:B-1----:R-:W-:Y:S01]  /*14ac0*/  FADD.FTZ R3, R2, R3 ;  /* 0x0000000302037221 */ /* 0x002fe20000010000 */
[----:B------:R-:W1:Y:S03]  /*14ad0*/  LDC R105, c[0x0][0x448] ;  /* 0x00011200ff697b82 */ /* 0x000e660000000800 */
[----:B------:R-:W-:-:S05]  /*14ae0*/  FFMA.FTZ R3, R120, R99, R3 ;  /* 0x0000006378037223 */ /* 0x000fca0000010003 */
[----:B------:R2:W1:Y:S02]  /*14af0*/  SHFL.IDX PT, R128, R3, RZ, 0x1f ;  /* 0x00001fff03807589 */ /* 0x00046400000e0000 */
[----:B--2---:R-:W2:Y:S01]  /*14b00*/  @!P0 LDC.64 R2, c[0x0][0x3c0] ;  /* 0x0000f000ff028b82 */ /* 0x004ea20000000a00 */
[----:B0-----:R-:W-:-:S05]  /*14b10*/  FSEL R99, R97, RZ, !P1 ;  /* 0x000000ff61637208 */ /* 0x001fca0004800000 */
[----:B------:R-:W-:Y:S01]  /*14b20*/  FADD.FTZ R122, -R99, R71 ;  /* 0x00000047637a7221 */ /* 0x000fe20000010100 */
[----:B------:R-:W-:Y:S01]  /*14b30*/  FMUL.FTZ R71, R97, R97 ;  /* 0x0000006161477220 */ /* 0x000fe20000410000 */
[C---:B------:R-:W-:Y:S01]  /*14b40*/  FADD.FTZ R0, -R99.reuse, R69 ;  /* 0x0000004563007221 */ /* 0x040fe20000010100 */
[C---:B------:R-:W-:Y:S01]  /*14b50*/  FADD.FTZ R124, -R99.reuse, R72 ;  /* 0x00000048637c7221 */ /* 0x040fe20000010100 */
[----:B------:R-:W-:Y:S01]  /*14b60*/  FADD.FTZ R126, -R99, R73 ;  /* 0x00000049637e7221 */ /* 0x000fe20000010100 */
[----:B-1----:R-:W-:Y:S01]  /*14b70*/  FFMA.FTZ R69, R128, UR20, R105 ;  /* 0x0000001480457c23 */ /* 0x002fe20008010069 */
[----:B------:R-:W-:Y:S01]  /*14b80*/  FSEL R128, R71, RZ, P1 ;  /* 0x000000ff47807208 */ /* 0x000fe20000800000 */
[----:B------:R-:W0:Y:S01]  /*14b90*/  @!P0 LDC.64 R72, c[0x0][0x3c8] ;  /* 0x0000f200ff488b82 */ /* 0x000e220000000a00 */
[C---:B------:R-:W-:Y:S01]  /*14ba0*/  FADD.FTZ R138, -R99.reuse, R80 ;  /* 0x00000050638a7221 */ /* 0x040fe20000010100 */
[C---:B------:R-:W-:Y:S01]  /*14bb0*/  FADD.FTZ R140, -R99.reuse, R81 ;  /* 0x00000051638c7221 */ /* 0x040fe20000010100 */
[----:B------:R-:W-:Y:S01]  /*14bc0*/  FADD.FTZ R98, -R99, R75 ;  /* 0x0000004b63627221 */ /* 0x000fe20000010100 */
[----:B------:R-:W-:Y:S01]  /*14bd0*/  FADD.FTZ R69, R69, R128 ;  /* 0x0000008045457221 */ /* 0x000fe20000010000 */
[----:B------:R-:W-:Y:S01]  /*14be0*/  MOV R71, UR18 ;  /* 0x0000001200477c02 */ /* 0x000fe20008000f00 */
[C---:B------:R-:W-:Y:S01]  /*14bf0*/  FADD.FTZ R68, -R99.reuse, R68 ;  /* 0x0000004463447221 */ /* 0x040fe20000010100 */
[C---:B------:R-:W-:Y:S01]  /*14c00*/  FADD.FTZ R120, -R99.reuse, R70 ;  /* 0x0000004663787221 */ /* 0x040fe20000010100 */
[----:B------:R-:W1:Y:S01]  /*14c10*/  LDC.64 R80, c[0x0][0x428] ;  /* 0x00010a00ff507b82 */ /* 0x000e620000000a00 */
[----:B------:R-:W3:Y:S01]  /*14c20*/  MUFU.RSQ R75, R69 ;  /* 0x00000045004b7308 */ /* 0x000ee20000001400 */
[C---:B------:R-:W-:Y:S01]  /*14c30*/  FADD.FTZ R76, -R99.reuse, R76 ;  /* 0x0000004c634c7221 */ /* 0x040fe20000010100 */
[C---:B------:R-:W-:Y:S01]  /*14c40*/  FADD.FTZ R78, -R99.reuse, R78 ;  /* 0x0000004e634e7221 */ /* 0x040fe20000010100 */
[----:B------:R-:W-:Y:S01]  /*14c50*/  FADD.FTZ R74, -R99, R74 ;  /* 0x0000004a634a7221 */ /* 0x000fe20000010100 */
[----:B--2---:R-:W-:-:S04]  /*14c60*/  @!P0 IMAD.WIDE R2, R71, 0x4, R2 ;  /* 0x0000000447028825 */ /* 0x004fc800078e0202 */
        /* <DEDUP_REMOVED lines=54> */
[----:B------:R0:W-:Y:S01]  /*14fd0*/  @!P0 STG.E desc[UR10][R72.64], R75 ;  /* 0x0000004b48008986 */ /* 0x0001e2000c10190a */
[----:B------:R-:W-:Y:S01]  /*14fe0*/  FFMA.FTZ R68, R69, R64, R32 ;  /* 0x0000004045447223 */ /* 0x000fe20000010020 */
[----:B------:R-:W-:Y:S01]  /*14ff0*/  FFMA.FTZ R70, R71, R66, R34 ;  /* 0x0000004247467223 */ /* 0x000fe20000010022 */
[----:B-1----:R-:W-:-:S04]  /*15000*/  IMAD.WIDE.U32 R94, R123, 0x10, R80 ;  /* 0x000000107b5e7825 */ /* 0x002fc800078e0050 */
[----:B------:R-:W-:Y:S01]  /*15010*/  FFMA.FTZ R69, R92, R65, R33 ;  /* 0x000000415c457223 */ /* 0x000fe20000010021 */
[----:B------:R-:W-:Y:S01]  /*15020*/  FFMA.FTZ R71, R130, R67, R35 ;  /* 0x0000004382477223 */ /* 0x000fe20000010023 */
[----:B------:R-:W-:Y:S01]  /*15030*/  FFMA.FTZ R76, R93, R56, R24 ;  /* 0x000000385d4c7223 */ /* 0x000fe20000010018 */
[----:B------:R-:W-:Y:S01]  /*15040*/  FFMA.FTZ R78, R99, R58, R26 ;  /* 0x0000003a634e7223 */ /* 0x000fe2000001001a */
[----:B------:R-:W-:-:S04]  /*15050*/  IMAD.WIDE.U32 R100, R121, 0x10, R80 ;  /* 0x0000001079647825 */ /* 0x000fc800078e0050 */
[----:B------:R-:W-:Y:S01]  /*15060*/  FFMA.FTZ R74, R79, R62, R30 ;  /* 0x0000003e4f4a7223 */ /* 0x000fe2000001001e */
[----:B------:R-:W-:Y:S01]  /*15070*/  FFMA.FTZ R79, R136, R59, R27 ;  /* 0x0000003b884f7223 */ /* 0x000fe2000001001b */
[----:B------:R1:W-:Y:S01]  /*15080*/  STG.E.128 desc[UR10][R94.64], R68 ;  /* 0x000000445e007986 */ /* 0x0003e2000c101d0a */
[----:B0-----:R-:W-:Y:S01]  /*15090*/  FFMA.FTZ R75, R98, R63, R31 ;  /* 0x0000003f624b7223 */ /* 0x001fe2000001001f */
[----:B------:R-:W-:-:S04]  /*150a0*/  IMAD.WIDE.U32 R102, R119, 0x10, R80 ;  /* 0x0000001077667825 */ /* 0x000fc800078e0050 */
[----:B------:R-:W-:Y:S01]  /*150b0*/  FFMA.FTZ R72, R77, R60, R28 ;  /* 0x0000003c4d487223 */ /* 0x000fe2000001001c */
[----:B------:R-:W-:Y:S01]  /*150c0*/  FFMA.FTZ R73, R132, R61, R29 ;  /* 0x0000003d84497223 */ /* 0x000fe2000001001d */
[----:B------:R-:W-:Y:S01]  /*150d0*/  FFMA.FTZ R77, R134, R57, R25 ;  /* 0x00000039864d7223 */ /* 0x000fe20000010019 */
[--C-:B------:R-:W-:Y:S01]  /*150e0*/  IMAD.WIDE.U32 R2, R113, 0x10, R80.reuse ;  /* 0x0000001071027825 */ /* 0x100fe200078e0050 */
[----:B------:R-:W-:Y:S02]  /*150f0*/  UIADD3 UR18, UPT, UPT, UR18, UR16, URZ ;  /* 0x0000001012127290 */ /* 0x000fe4000fffe0ff */
[----:B------:R0:W-:Y:S01]  /*15100*/  STG.E.128 desc[UR10][R100.64], R72 ;  /* 0x0000004864007986 */ /* 0x0001e2000c101d0a */
[--C-:B------:R-:W-:Y:S01]  /*15110*/  IMAD.WIDE.U32 R88, R115, 0x10, R80.reuse ;  /* 0x0000001073587825 */ /* 0x100fe200078e0050 */
[----:B------:R-:W-:Y:S02]  /*15120*/  UISETP.GE.AND UP1, UPT, UR18, UR17, UPT ;  /* 0x000000111200728c */ /* 0x000fe4000bf26270 */
[----:B------:R2:W-:Y:S01]  /*15130*/  STG.E.128 desc[UR10][R102.64], R76 ;  /* 0x0000004c66007986 */ /* 0x0005e2000c101d0a */
[----:B------:R-:W-:-:S04]  /*15140*/  IMAD.WIDE.U32 R90, R125, 0x10, R80 ;  /* 0x000000107d5a7825 */ /* 0x000fc800078e0050 */
[----:B------:R-:W-:-:S04]  /*15150*/  IMAD.WIDE.U32 R92, R117, 0x10, R80 ;  /* 0x00000010755c7825 */ /* 0x000fc800078e0050 */
[----:B-1----:R-:W-:Y:S01]  /*15160*/  FFMA.FTZ R68, R129, R44, R12 ;  /* 0x0000002c81447223 */ /* 0x002fe2000001000c */
        /* <DEDUP_REMOVED lines=12> */
[----:B0-----:R-:W-:Y:S01]  /*15230*/  FFMA.FTZ R72, R133, R40, R8 ;  /* 0x0000002885487223 */ /* 0x001fe20000010008 */
        /* <DEDUP_REMOVED lines=14> */
.L_x_25028:
        /* <DEDUP_REMOVED lines=14> */
.L_x_27351:


//--------------------- .text._ZN10layer_norm13ln_fwd_kernelINS_13Kernel_traitsIfffffjLj4096ELj1ELj1ELj4ELj16ENS_18Kernel_traits_baseILj4096EfffffjLj128EEEEELb1ELb0ELb1ELb0EEEvNS_9FwdParamsE --------------------------
	.section	.text._ZN10layer_norm13ln_fwd_kernelINS_13Kernel_traitsIfffffjLj4096ELj1ELj1ELj4ELj16ENS_18Kernel_traits_baseILj4096EfffffjLj128EEEEELb1ELb0ELb1ELb0EEEvNS_9FwdParamsE,"ax",@progbits
	.align	128
        .global         _ZN10layer_norm13ln_fwd_kernelINS_13Kernel_traitsIfffffjLj4096ELj1ELj1ELj4ELj16ENS_18Kernel_traits_baseILj4096EfffffjLj128EEEEELb1ELb0ELb1ELb0EEEvNS_9FwdParamsE
        .type           _ZN10layer_norm13ln_fwd_kernelINS_13Kernel_traitsIfffffjLj4096ELj1ELj1ELj4ELj16ENS_18Kernel_traits_baseILj4096EfffffjLj128EEEEELb1ELb0ELb1ELb0EEEvNS_9FwdParamsE,@function
        .size           _ZN10layer_norm13ln_fwd_kernelINS_13Kernel_traitsIfffffjLj4096ELj1ELj1ELj4ELj16ENS_18Kernel_traits_baseILj4096EfffffjLj128EEEEELb1ELb0ELb1ELb0EEEvNS_9FwdParamsE,(.L_x_27352 - _ZN10layer_norm13ln_fwd_kernelINS_13Kernel_traitsIfffffjLj4096ELj1ELj1ELj4ELj16ENS_18Kernel_traits_baseILj4096EfffffjLj128EEEEELb1ELb0ELb1ELb0EEEvNS_9FwdParamsE)
        .other          _ZN10layer_norm13ln_fwd_kernelINS_13Kernel_traitsIfffffjLj4096ELj1ELj1ELj4ELj16ENS_18Kernel_traits_baseILj4096EfffffjLj128EEEEELb1ELb0ELb1ELb0EEEvNS_9FwdParamsE,@"STO_CUDA_ENTRY STV_DEFAULT"
_ZN10layer_norm13ln_fwd_kernelINS_13Kernel_traitsIfffffjLj4096ELj1ELj1ELj4ELj16ENS_18Kernel_traits_baseILj4096EfffffjLj128EEEEELb1ELb0ELb1ELb0EEEvNS_9FwdParamsE:
.text._ZN10layer_norm13ln_fwd_kernelINS_13Kernel_traitsIfffffjLj4096ELj1ELj1ELj4ELj16ENS_18Kernel_traits_baseILj4096EfffffjLj128EEEEELb1ELb0ELb1ELb0EEEvNS_9FwdParamsE:
        /* <DEDUP_REMOVED lines=37> */
[----:B------:R-:W-:Y:S01]  /*0250*/  LOP3.LUT R4, R15, 0x1f, RZ, 0xc0, !PT ;  /* 0x0000001f0f047812 */ /* 0x000fe200078ec0ff */
[----:B------:R-:W-:Y:S01]  /*0260*/  UIADD3 UR28, UPT, UPT, UR15, 0x76cf5d0a, URZ ;  /* 0x76cf5d0a0f1c7890 */ /* 0x000fe2000fffe0ff */
[----:B------:R-:W-:Y:S01]  /*0270*/  IADD3 R121, PT, PT, R3, R6, RZ ;  /* 0x0000000603797210 */ /* 0x000fe20007ffe0ff */
        /* <DEDUP_REMOVED lines=46> */
[----:B-1----:R-:W-:-:S04]  /*0560*/  @P4 IMAD.WIDE.U32 R80, R5, 0x10, R80 ;  /* 0x0000001005504825 */ /* 0x002fc800078e0050 */
[----:B------:R-:W-:Y:S01]  /*0570*/  @P4 VIADD R5, R5, 0x80 ;  /* 0x0000008005054836 */ /* 0x000fe20000000000 */
        /* <DEDUP_REMOVED lines=13> */
[----:B------:R-:W-:Y:S01]  /*0650*/  @P6 IADD3 R5, PT, PT, R5, 0x80, RZ ;  /* 0x0000008005056810 */ /* 0x000fe20007ffe0ff */
[----:B------:R2:W5:Y:S04]  /*0660*/  @P6 LDG.E.128 R56, desc[UR12][R86.64] ;  /* 0x0000000c56386981 */ /* 0x000568000c1e1d00 */
[C---:B0-----:R-:W-:Y:S01]  /*0670*/  @P0 IMAD.WIDE.U32 R90, R5.reuse, 0x10, R90 ;  /* 0x00000010055a0825 */ /* 0x041fe200078e005a */
[----:B------:R2:W5:Y:S03]  /*0680*/  @P6 LDG.E.128 R60, desc[UR12][R88.64] ;  /* 0x0000000c583c6981 */ /* 0x000566000c1e1d00 */
[----:B------:R-:W-:Y:S01]  /*0690*/  @P0 IMAD.WIDE.U32 R92, R5, 0x10, R92 ;  /* 0x00000010055c0825 */ /* 0x000fe200078e005c */
[----:B------:R2:W5:Y:S04]  /*06a0*/  @P0 LDG.E.128 R64, desc[UR12][R90.64] ;  /* 0x0000000c5a400981 */ /* 0x000568000c1e1d00 */
[----:B------:R2:W5:Y:S01]  /*06b0*/  @P0 LDG.E.128 R68, desc[UR12][R92.64] ;  /* 0x0000000c5c440981 */ /* 0x000562000c1e1d00 */
[----:B---3--:R-:W-:-:S05]  /*06c0*/  @P1 IMAD.WIDE.U32 R6, R122, 0x10, R6 ;  /* 0x000000107a061825 */ /* 0x008fca00078e0006 */
[----:B------:R2:W5:Y:S01]  /*06d0*/  @P1 LDG.E.128 R16, desc[UR12][R6.64] ;  /* 0x0000000c06101981 */ /* 0x000562000c1e1d00 */
[----:B----4-:R-:W-:-:S05]  /*06e0*/  @P1 IMAD.WIDE.U32 R8, R122, 0x10, R8 ;  /* 0x000000107a081825 */ /* 0x010fca00078e0008 */
[----:B------:R2:W5:Y:S01]  /*06f0*/  @P1 LDG.E.128 R20, desc[UR12][R8.64] ;  /* 0x0000000c08141981 */ /* 0x000562000c1e1d00 */
[----:B------:R-:W-:Y:S01]  /*0700*/  ISETP.GE.U32.AND P1, PT, R121, 0x400, PT ;  /* 0x000004007900780c */ /* 0x000fe20003f26070 */
[----:B------:R-:W-:-:S12]  /*0710*/  @P0 VIADD R5, R5, 0x80 ;  /* 0x0000008005050836 */ /* 0x000fd80000000000 */
        /* <DEDUP_REMOVED lines=8> */
.L_x_25030:
        /* <DEDUP_REMOVED lines=13> */
[----:B0-----:R-:W-:-:S05]  /*0870*/  @P6 IMAD.WIDE.U32 R8, R122, 0x10, R6 ;  /* 0x000000107a086825 */ /* 0x001fca00078e0006 */
[----:B------:R0:W5:Y:S01]  /*0880*/  @P6 LDG.E.128 R16, desc[UR12][R8.64] ;  /* 0x0000000c08106981 */ /* 0x000162000c1e1d00 */
[----:B------:R-:W-:Y:S01]  /*0890*/  ISETP.GE.U32.AND P6, PT, R121, 0x400, PT ;  /* 0x000004007900780c */ /* 0x000fe20003fc6070 */
[----:B------:R-:W4:Y:S01]  /*08a0*/  @P2 LDC.64 R28, c[0x0][0x3d0] ;  /* 0x0000f400ff1c2b82 */ /* 0x000f220000000a00 */
[C---:B-1----:R-:W-:Y:S01]  /*08b0*/  @P5 IMAD.WIDE.U32 R6, R5.reuse, 0x10, R10 ;  /* 0x0000001005065825 */ /* 0x042fe200078e000a */
[----:B------:R-:W-:-:S04]  /*08c0*/  @P5 IADD3 R5, PT, PT, R5, 0x80, RZ ;  /* 0x0000008005055810 */ /* 0x000fc80007ffe0ff */
[----:B------:R-:W5:Y:S02]  /*08d0*/  @P5 LDG.E.128 R24, desc[UR12][R6.64] ;  /* 0x0000000c06185981 */ /* 0x000f64000c1e1d00 */
[----:B------:R-:W1:Y:S01]  /*08e0*/  @P1 LDC.64 R30, c[0x0][0x3d0] ;  /* 0x0000f400ff1e1b82 */ /* 0x000e620000000a00 */
[----:B--2---:R-:W-:-:S04]  /*08f0*/  @P4 IMAD.WIDE.U32 R20, R5, 0x10, R20 ;  /* 0x0000001005144825 */ /* 0x004fc800078e0014 */
[----:B------:R-:W-:Y:S01]  /*0900*/  @P4 VIADD R5, R5, 0x80 ;  /* 0x0000008005054836 */ /* 0x000fe20000000000 */
[----:B------:R-:W5:Y:S02]  /*0910*/  @P4 LDG.E.128 R32, desc[UR12][R20.64] ;  /* 0x0000000c14204981 */ /* 0x000f64000c1e1d00 */
[----:B------:R-:W2:Y:S01]  /*0920*/  @P0 LDC.64 R10, c[0x0][0x3d0] ;  /* 0x0000f400ff0a0b82 */ /* 0x000ea20000000a00 */
[----:B---3--:R-:W-:-:S04]  /*0930*/  @P3 IMAD.WIDE.U32 R22, R5, 0x10, R22 ;  /* 0x0000001005163825 */ /* 0x008fc800078e0016 */
[----:B------:R-:W-:Y:S01]  /*0940*/  @P3 VIADD R5, R5, 0x80 ;  /* 0x0000008005053836 */ /* 0x000fe20000000000 */
[----:B------:R-:W5:Y:S02]  /*0950*/  @P3 LDG.E.128 R40, desc[UR12][R22.64] ;  /* 0x0000000c16283981 */ /* 0x000f64000c1e1d00 */
[----:B------:R-:W0:Y:S01]  /*0960*/  @P6 LDC.64 R36, c[0x0][0x3d0] ;  /* 0x0000f400ff246b82 */ /* 0x000e220000000a00 */
[C---:B----4-:R-:W-:Y:S01]  /*0970*/  @P2 IMAD.WIDE.U32 R28, R5.reuse, 0x10, R28 ;  /* 0x00000010051c2825 */ /* 0x050fe200078e001c */
[----:B------:R-:W-:Y:S02]  /*0980*/  @P2 IADD3 R5, PT, PT, R5, 0x80, RZ ;  /* 0x0000008005052810 */ /* 0x000fe40007ffe0ff */
[----:B------:R-:W-:Y:S02]  /*0990*/  CS2R R70, SRZ ;  /* 0x0000000000467805 */ /* 0x000fe4000001ff00 */
[----:B------:R-:W-:Y:S02]  /*09a0*/  CS2R R68, SRZ ;  /* 0x0000000000447805 */ /* 0x000fe4000001ff00 */
[----:B------:R-:W-:Y:S01]  /*09b0*/  CS2R R62, SRZ ;  /* 0x00000000003e7805 */ /* 0x000fe2000001ff00 */
[----:B------:R-:W5:Y:S01]  /*09c0*/  @P2 LDG.E.128 R48, desc[UR12][R28.64] ;  /* 0x0000000c1c302981 */ /* 0x000f62000c1e1d00 */
[----:B-1----:R-:W-:-:S04]  /*09d0*/  @P1 IMAD.WIDE.U32 R30, R5, 0x10, R30 ;  /* 0x00000010051e1825 */ /* 0x002fc800078e001e */
[----:B------:R-:W-:Y:S01]  /*09e0*/  @P1 VIADD R5, R5, 0x80 ;  /* 0x0000008005051836 */ /* 0x000fe20000000000 */
[----:B------:R1:W5:Y:S03]  /*09f0*/  @P1 LDG.E.128 R56, desc[UR12][R30.64] ;  /* 0x0000000c1e381981 */ /* 0x000366000c1e1d00 */
[----:B--2---:R-:W-:-:S04]  /*0a00*/  @P0 IMAD.WIDE.U32 R10, R5, 0x10, R10 ;  /* 0x00000010050a0825 */ /* 0x004fc800078e000a */
[----:B------:R-:W-:Y:S01]  /*0a10*/  @P0 VIADD R5, R5, 0x80 ;  /* 0x0000008005050836 */ /* 0x000fe20000000000 */
[----:B------:R2:W5:Y:S03]  /*0a20*/  @P0 LDG.E.128 R64, desc[UR12][R10.64] ;  /* 0x0000000c0a400981 */ /* 0x000566000c1e1d00 */
[----:B0-----:R-:W-:-:S05]  /*0a30*/  @P6 IMAD.WIDE.U32 R8, R5, 0x10, R36 ;  /* 0x0000001005086825 */ /* 0x001fca00078e0024 */
        /* <DEDUP_REMOVED lines=8> */
[----:B-1----:R-:W-:Y:S02]  /*0ac0*/  CS2R R30, SRZ ;  /* 0x00000000001e7805 */ /* 0x002fe4000001ff00 */
[----:B------:R-:W-:Y:S02]  /*0ad0*/  CS2R R28, SRZ ;  /* 0x00000000001c7805 */ /* 0x000fe4000001ff00 */
[----:B------:R-:W-:Y:S02]  /*0ae0*/  CS2R R22, SRZ ;  /* 0x0000000000167805 */ /* 0x000fe4000001ff00 */
[----:B------:R-:W-:Y:S02]  /*0af0*/  CS2R R20, SRZ ;  /* 0x0000000000147805 */ /* 0x000fe4000001ff00 */
[----:B------:R-:W-:-:S02]  /*0b00*/  @P6 CS2R R78, SRZ ;  /* 0x00000000004e6805 */ /* 0x000fc4000001ff00 */
[----:B--2---:R-:W-:-:S07]  /*0b10*/  @P6 CS2R R76, SRZ ;  /* 0x00000000004c6805 */ /* 0x004fce000001ff00 */
.L_x_25031:
[----:B------:R-:W-:Y:S05]  /*0b20*/  BSYNC.RECONVERGENT B0 ;  /* 0x0000000000007941 */ /* 0x000fea0003800200 */
.L_x_25029:
[----:B------:R-:W0:Y:S02]  /*0b30*/  LDCU UR4, c[0x0][0x384] ;  /* 0x00007080ff0477ac */ /* 0x000e240008000800 */
[----:B0-----:R-:W-:-:S06]  /*0b40*/  UISETP.GE.AND UP0, UPT, UR22, UR4, UPT ;  /* 0x000000041600728c */ /* 0x001fcc000bf06270 */
[----:B------:R-:W-:-:S13]  /*0b50*/  PLOP3.LUT P0, PT, PT, PT, UP0, 0x80, 0x8 ;  /* 0x000000000008781c */ /* 0x000fda0003f0f008 */
[----:B------:R-:W-:Y:S05]  /*0b60*/  @P0 EXIT ;  /* 0x000000000000094d */ /* 0x000fea0003800000 */
[----:B------:R-:W-:Y:S01]  /*0b70*/  IMAD.HI.U32 R5, R14, -0x2daee0ad, RZ ;  /* 0xd2511f530e057827 */ /* 0x000fe200078e00ff */
[C---:B------:R-:W-:Y:S01]  /*0b80*/  LOP3.LUT R81, R3.reuse, 0x7f, RZ, 0xc0, !PT ;  /* 0x0000007f03517812 */ /* 0x040fe200078ec0ff */
[----:B------:R-:W0:Y:S01]  /*0b90*/  LDCU.U8 UR4, c[0x0][0x410] ;  /* 0x00008200ff0477ac */ /* 0x000e220008000000 */
[----:B------:R-:W-:Y:S01]  /*0ba0*/  LOP3.LUT R3, R3, 0xffffff80, RZ, 0xc0, !PT ;  /* 0xffffff8003037812 */ /* 0x000fe200078ec0ff */
        /* <DEDUP_REMOVED lines=17> */
[----:B------:R-:W-:Y:S01]  /*0cc0*/  IMAD.HI.U32 R5, R9, -0x326172a9, RZ ;  /* 0xcd9e8d5709057827 */ /* 0x000fe200078e00ff */
[----:B------:R-:W0:Y:S03]  /*0cd0*/  LDCU.64 UR18, c[0x0][0x3a0] ;  /* 0x00007400ff1277ac */ /* 0x000e260008000a00 */
[----:B------:R-:W-:Y:S01]  /*0ce0*/  IMAD R11, R7, -0x2daee0ad, RZ ;  /* 0xd2511f53070b7824 */ /* 0x000fe200078e02ff */
[----:B------:R-:W-:Y:S01]  /*0cf0*/  LOP3.LUT R5, R8, UR27, R5, 0x96, !PT ;  /* 0x0000001b08057c12 */ /* 0x000fe2000f8e9605 */
[----:B------:R-:W-:Y:S01]  /*0d00*/  IMAD R8, R9, -0x326172a9, RZ ;  /* 0xcd9e8d5709087824 */ /* 0x000fe200078e02ff */
[----:B------:R-:W1:Y:S01]  /*0d10*/  LDCU.128 UR8, c[0x0][0x3f0] ;  /* 0x00007e00ff0877ac */ /* 0x000e620008000c00 */
[----:B------:R-:W-:Y:S01]  /*0d20*/  IMAD.HI.U32 R7, R6, -0x326172a9, RZ ;  /* 0xcd9e8d5706077827 */ /* 0x000fe200078e00ff */
[----:B------:R-:W1:Y:S03]  /*0d30*/  LDCU.64 UR20, c[0x0][0x380] ;  /* 0x00007000ff1477ac */ /* 0x000e660008000a00 */
[----:B------:R-:W-:Y:S01]  /*0d40*/  IMAD.HI.U32 R10, R5, -0x2daee0ad, RZ ;  /* 0xd2511f53050a7827 */ /* 0x000fe200078e00ff */
[----:B------:R-:W-:Y:S01]  /*0d50*/  LOP3.LUT R7, R8, UR29, R7, 0x96, !PT ;  /* 0x0000001d08077c12 */ /* 0x000fe2000f8e9607 */
[----:B------:R-:W-:-:S02]  /*0d60*/  UPLOP3.LUT UP1, UPT, UPT, UPT, UPT, 0x40, 0x4 ;  /* 0x000000000004789c */ /* 0x000fc40003f2e870 */
        /* <DEDUP_REMOVED lines=28> */
[----:B------:R-:W-:Y:S01]  /*0f30*/  IMAD R4, R4, -0x20, R81 ;  /* 0xffffffe004047824 */ /* 0x000fe200078e0251 */
[----:B------:R-:W-:Y:S01]  /*0f40*/  VIADDMNMX R81, R81, -R2, RZ, !PT ;  /* 0x8000000251517246 */ /* 0x000fe200078001ff */
[----:B------:R-:W-:Y:S01]  /*0f50*/  IMAD R11, R6, -0x326172a9, RZ ;  /* 0xcd9e8d57060b7824 */ /* 0x000fe200078e02ff */
[----:B------:R-:W-:Y:S01]  /*0f60*/  LOP3.LUT R2, R8, UR40, R5, 0x96, !PT ;  /* 0x0000002808027c12 */ /* 0x000fe2000f8e9605 */
[----:B------:R-:W-:Y:S01]  /*0f70*/  IMAD.HI.U32 R6, R9, -0x326172a9, RZ ;  /* 0xcd9e8d5709067827 */ /* 0x000fe200078e00ff */
[----:B------:R-:W-:Y:S02]  /*0f80*/  VIMNMX R5, PT, PT, RZ, R4, !PT ;  /* 0x00000004ff057248 */ /* 0x000fe40007fe0100 */
[----:B------:R-:W-:Y:S01]  /*0f90*/  VIMNMX R4, PT, PT, R81, 0x20, PT ;  /* 0x0000002051047848 */ /* 0x000fe20003fe0100 */
[----:B------:R-:W-:Y:S01]  /*0fa0*/  IMAD R9, R9, -0x326172a9, RZ ;  /* 0xcd9e8d5709097824 */ /* 0x000fe200078e02ff */
[----:B------:R-:W-:Y:S01]  /*0fb0*/  LOP3.LUT R6, R11, UR39, R6, 0x96, !PT ;  /* 0x000000270b067c12 */ /* 0x000fe2000f8e9606 */
[----:B------:R-:W-:Y:S01]  /*0fc0*/  IMAD.HI.U32 R10, R2, -0x326172a9, RZ ;  /* 0xcd9e8d57020a7827 */ /* 0x000fe200078e00ff */
[----:B------:R-:W-:-:S02]  /*0fd0*/  LEA R4, R4, R3, 0x2 ;  /* 0x0000000304047211 */ /* 0x000fc400078e10ff */
[----:B------:R-:W-:Y:S01]  /*0fe0*/  VIMNMX R12, PT, PT, R5, 0x20, PT ;  /* 0x00000020050c7848 */ /* 0x000fe20003fe0100 */
[----:B------:R-:W-:Y:S01]  /*0ff0*/  IMAD R8, R7, -0x2daee0ad, RZ ;  /* 0xd2511f5307087824 */ /* 0x000fe200078e02ff */
[----:B------:R-:W-:Y:S01]  /*1000*/  I2FP.F32.U32 R4, R4 ;  /* 0x0000000400047245 */ /* 0x000fe20000201000 */
[----:B------:R-:W-:Y:S01]  /*1010*/  IMAD.HI.U32 R11, R6, -0x2daee0ad, RZ ;  /* 0xd2511f53060b7827 */ /* 0x000fe200078e00ff */
[----:B------:R-:W-:Y:S02]  /*1020*/  LOP3.LUT R10, R9, UR41, R10, 0x96, !PT ;  /* 0x00000029090a7c12 */ /* 0x000fe4000f8e960a */
[----:B------:R0:W0:Y:S01]  /*1030*/  MUFU.RCP R9, R4 ;  /* 0x0000000400097308 */ /* 0x0000220000001000 */
[----:B------:R-:W-:Y:S01]  /*1040*/  IMAD R12, R12, 0x4, R3 ;  /* 0x000000040c0c7824 */ /* 0x000fe200078e0203 */
[----:B------:R-:W-:Y:S01]  /*1050*/  LOP3.LUT R11, R8, UR42, R11, 0x96, !PT ;  /* 0x0000002a080b7c12 */ /* 0x000fe2000f8e960b */
[----:B------:R-:W-:Y:S01]  /*1060*/  IMAD R8, R6, -0x2daee0ad, RZ ;  /* 0xd2511f5306087824 */ /* 0x000fe200078e02ff */
[----:B------:R-:W-:Y:S01]  /*1070*/  LOP3.LUT R7, R0, 0x3, RZ, 0xc0, !PT ;  /* 0x0000000300077812 */ /* 0x000fe200078ec0ff */
[----:B------:R-:W-:-:S02]  /*1080*/  IMAD.MOV.U32 R5, RZ, RZ, RZ ;  /* 0x000000ffff057224 */ /* 0x000fc400078e00ff */
[----:B-1234-:R-:W-:-:S07]  /*1090*/  IMAD R6, R2, -0x326172a9, RZ ;  /* 0xcd9e8d5702067824 */ /* 0x01efce00078e02ff */
.L_x_25463:
[----:B------:R-:W-:-:S06]  /*10a0*/  UIMAD.WIDE UR4, UR22, 0x4, UR8 ;  /* 0x00000004160478a5 */ /* 0x000fcc000f8e0208 */
[----:B01234-:R-:W-:Y:S01]  /*10b0*/  MOV R116, UR4 ;  /* 0x0000000400747c02 */ /* 0x01ffe20008000f00 */
[----:B------:R-:W-:-:S05]  /*10c0*/  IMAD.U32 R117, RZ, RZ, UR5 ;  /* 0x00000005ff757e24 */ /* 0x000fca000f8e00ff */
[----:B------:R1:W2:Y:S01]  /*10d0*/  LDG.E R116, desc[UR12][R116.64] ;  /* 0x0000000c74747981 */ /* 0x0002a2000c1e1900 */
[----:B------:R-:W-:-:S06]  /*10e0*/  UIMAD.WIDE UR4, UR22, 0x4, UR10 ;  /* 0x00000004160478a5 */ /* 0x000fcc000f8e020a */
[----:B------:R-:W-:Y:S01]  /*10f0*/  IMAD.U32 R118, RZ, RZ, UR4 ;  /* 0x00000004ff767e24 */ /* 0x000fe2000f8e00ff */
[----:B------:R-:W-:-:S05]  /*1100*/  MOV R119, UR5 ;  /* 0x0000000500777c02 */ /* 0x000fca0008000f00 */
[----:B------:R-:W3:Y:S01]  /*1110*/  LDG.E R118, desc[UR12][R118.64] ;  /* 0x0000000c76767981 */ /* 0x000ee2000c1e1900 */
[----:B------:R-:W-:Y:S01]  /*1120*/  UIMAD UR4, UR22, UR44, URZ ;  /* 0x0000002c160472a4 */ /* 0x000fe2000f8e02ff */
[----:B------:R-:W-:Y:S01]  /*1130*/  ISETP.GE.U32.AND P0, PT, R121, 0x80, PT ;  /* 0x000000807900780c */ /* 0x000fe20003f06070 */
[----:B------:R-:W-:Y:S01]  /*1140*/  BSSY.RECONVERGENT B0, `(.L_x_25032) ;  /* 0x00002c8000007945 */ /* 0x000fe20003800200 */
[----:B-1----:R-:W-:Y:S01]  /*1150*/  IMAD.MOV.U32 R117, RZ, RZ, RZ ;  /* 0x000000ffff757224 */ /* 0x002fe200078e00ff */
        /* <DEDUP_REMOVED lines=18> */
[----:B------:R-:W1:Y:S02]  /*1280*/  LDC.64 R80, c[0x0][0x390] ;  /* 0x0000e400ff507b82 */ /* 0x000e640000000a00 */
[----:B-1----:R-:W-:-:S06]  /*1290*/  IMAD.WIDE.U32 R80, R117, 0x10, R80 ;  /* 0x0000001075507825 */ /* 0x002fcc00078e0050 */
[----:B------:R-:W5:Y:S02]  /*12a0*/  LDG.E.128 R80, desc[UR12][R80.64] ;  /* 0x0000000c50507981 */ /* 0x000f64000c1e1d00 */
.L_x_25034:
[----:B------:R-:W-:Y:S05]  /*12b0*/  BRA.U !UP0, `(.L_x_25035) ;  /* 0x0000001508587547 */ /* 0x000fea000b800000 */
[----:B------:R-:W1:Y:S02]  /*12c0*/  LDC.64 R86, c[0x0][0x3a0] ;  /* 0x0000e800ff567b82 */ /* 0x000e640000000a00 */
[----:B-1----:R-:W-:-:S06]  /*12d0*/  IMAD.WIDE.U32 R86, R116, 0x10, R86 ;  /* 0x0000001074567825 */ /* 0x002fcc00078e0056 */
        /* <DEDUP_REMOVED lines=8> */
[----:B0-----:R-:W-:Y:S02]  /*1360*/  IMAD.MOV.U32 R4, RZ, RZ, R6 ;  /* 0x000000ffff047224 */ /* 0x001fe400078e0006 */
        /* <DEDUP_REMOVED lines=12> */
.L_x_25039:
        /* <DEDUP_REMOVED lines=13> */
.L_x_25041:
[----:B------:R-:W-:Y:S05]  /*1500*/  BSYNC.RECONVERGENT B2 ;  /* 0x0000000000027941 */ /* 0x000fea0003800200 */
.L_x_25040:
        /* <DEDUP_REMOVED lines=41> */
.L_x_25038:
[----:B------:R-:W-:Y:S05]  /*17a0*/  BSYNC.RECONVERGENT B1 ;  /* 0x0000000000017941 */ /* 0x000fea0003800200 */
.L_x_25037:
        /* <DEDUP_REMOVED lines=8> */
[----:B------:R-:W-:-:S07]  /*1830*/  FADD.FTZ R84, R84, R7 ;  /* 0x0000000754547221 */ /* 0x000fce0000010000 */
.L_x_25036:
        /* <DEDUP_REMOVED lines=19> */
.L_x_25045:
        /* <DEDUP_REMOVED lines=13> */
.L_x_25047:
[----:B------:R-:W-:Y:S05]  /*1a40*/  BSYNC.RECONVERGENT B2 ;  /* 0x0000000000027941 */ /* 0x000fea0003800200 */
.L_x_25046:
        /* <DEDUP_REMOVED lines=42> */
.L_x_25044:
[----:B------:R-:W-:Y:S05]  /*1cf0*/  BSYNC.RECONVERGENT B1 ;  /* 0x0000000000017941 */ /* 0x000fea0003800200 */
.L_x_25043:
        /* <DEDUP_REMOVED lines=8> */
[----:B------:R-:W-:-:S07]  /*1d80*/  FADD.FTZ R85, R85, R118 ;  /* 0x0000007655557221 */ /* 0x000fce0000010000 */
.L_x_25042:
        /* <DEDUP_REMOVED lines=19> */
.L_x_25051:
        /* <DEDUP_REMOVED lines=13> */
.L_x_25053:
[----:B------:R-:W-:Y:S05]  /*1f90*/  BSYNC.RECONVERGENT B2 ;  /* 0x0000000000027941 */ /* 0x000fea0003800200 */
.L_x_25052:
        /* <DEDUP_REMOVED lines=41> */
.L_x_25050:
[----:B------:R-:W-:Y:S05]  /*2230*/  BSYNC.RECONVERGENT B1 ;  /* 0x0000000000017941 */ /* 0x000fea0003800200 */
.L_x_25049:
        /* <DEDUP_REMOVED lines=9> */
.L_x_25048:
        /* <DEDUP_REMOVED lines=19> */
.L_x_25057:
        /* <DEDUP_REMOVED lines=13> */
.L_x_25059:
[----:B------:R-:W-:Y:S05]  /*24d0*/  BSYNC.RECONVERGENT B2 ;  /* 0x0000000000027941 */ /* 0x000fea0003800200 */
.L_x_25058:
        /* <DEDUP_REMOVED lines=40> */
[----:B------:R-:W-:-:S07]  /*2760*/  LOP3.LUT R11, R128, UR42, R119, 0x96, !PT ;  /* 0x0000002a800b7c12 */ /* 0x000fce000f8e9677 */
.L_x_25056:
[----:B------:R-:W-:Y:S05]  /*2770*/  BSYNC.RECONVERGENT B1 ;  /* 0x0000000000017941 */ /* 0x000fea0003800200 */
.L_x_25055:
        /* <DEDUP_REMOVED lines=9> */
[----:B------:R-:W-:Y:S06]  /*2810*/  BRA `(.L_x_25054) ;  /* 0x0000001400207947 */ /* 0x000fec0003800000 */
.L_x_25035:
[----:B------:R-:W-:Y:S01]  /*2820*/  IMAD.MOV.U32 R86, RZ, RZ, R7 ;  /* 0x000000ffff567224 */ /* 0x000fe200078e0007 */
[----:B------:R-:W-:Y:S01]  /*2830*/  MOV R118, R8 ;  /* 0x0000000800767202 */ /* 0x000fe20000000f00 */
[----:B------:R-:W-:Y:S01]  /*2840*/  IMAD.MOV.U32 R84, RZ, RZ, RZ ;  /* 0x000000ffff547224 */ /* 0x000fe200078e00ff */
[----:B------:R-:W-:Y:S06]  /*2850*/  BRA.U !UP3, `(.L_x_25060) ;  /* 0x000000050b447547 */ /* 0x000fec000b800000 */
[----:B------:R-:W-:Y:S01]  /*2860*/  ISETP.NE.AND P1, PT, R7, 0x1, PT ;  /* 0x000000010700780c */ /* 0x000fe20003f25270 */
[----:B------:R-:W-:Y:S01]  /*2870*/  BSSY.RECONVERGENT B1, `(.L_x_25061) ;  /* 0x0000047000017945 */ /* 0x000fe20003800200 */
[----:B------:R-:W-:Y:S01]  /*2880*/  IMAD.MOV.U32 R86, RZ, RZ, 0x2 ;  /* 0x00000002ff567424 */ /* 0x000fe200078e00ff */
[----:B0-----:R-:W-:Y:S01]  /*2890*/  MOV R4, R6 ;  /* 0x0000000600047202 */ /* 0x001fe20000000f00 */
        /* <DEDUP_REMOVED lines=12> */
.L_x_25063:
        /* <DEDUP_REMOVED lines=13> */
.L_x_25065:
[----:B------:R-:W-:Y:S05]  /*2a30*/  BSYNC.RECONVERGENT B2 ;  /* 0x0000000000027941 */ /* 0x000fea0003800200 */
.L_x_25064:
        /* <DEDUP_REMOVED lines=42> */
.L_x_25062:
[----:B------:R-:W-:Y:S05]  /*2ce0*/  BSYNC.RECONVERGENT B1 ;  /* 0x0000000000017941 */ /* 0x000fea0003800200 */
.L_x_25061:
[----:B------:R-:W-:Y:S01]  /*2cf0*/  I2FP.F32.U32 R4, R4 ;  /* 0x0000000400047245 */ /* 0x000fe20000201000 */
[----:B------:R-:W-:-:S05]  /*2d00*/  HFMA2 R7, -RZ, RZ, 0.1171875, 0 ;  /* 0x2f800000ff077431 */ /* 0x000fca00000001ff */
[----:B------:R-:W-:Y:S01]  /*2d10*/  FFMA.FTZ R4, R4, R7, 1.1641532182693481445e-10 ;  /* 0x2f00000004047423 */ /* 0x000fe20000010007 */
[----:B-----5:R-:W-:-:S04]  /*2d20*/  FMUL.FTZ R7, R80, UR17 ;  /* 0x0000001150077c20 */ /* 0x020fc80008410000 */
[----:B------:R-:W-:Y:S01]  /*2d30*/  FMUL.FTZ R7, R7, UR16 ;  /* 0x0000001007077c20 */ /* 0x000fe20008410000 */
[----:B------:R-:W-:-:S04]  /*2d40*/  FSETP.GTU.FTZ.AND P1, PT, R4, UR23, PT ;  /* 0x0000001704007c0b */ /* 0x000fc8000bf3c000 */
[----:B------:R-:W-:Y:S02]  /*2d50*/  SEL R4, RZ, 0x1, P1 ;  /* 0x00000001ff047807 */ /* 0x000fe40000800000 */
[----:B------:R-:W-:-:S07]  /*2d60*/  FSEL R84, R7, RZ, !P1 ;  /* 0x000000ff07547208 */ /* 0x000fce0004800000 */
.L_x_25060:
        /* <DEDUP_REMOVED lines=16> */
.L_x_25069:
        /* <DEDUP_REMOVED lines=13> */
.L_x_25071:
[----:B------:R-:W-:Y:S05]  /*2f40*/  BSYNC.RECONVERGENT B2 ;  /* 0x0000000000027941 */ /* 0x000fea0003800200 */
.L_x_25070:
        /* <DEDUP_REMOVED lines=42> */
.L_x_25068:
[----:B------:R-:W-:Y:S05]  /*31f0*/  BSYNC.RECONVERGENT B1 ;  /* 0x0000000000017941 */ /* 0x000fea0003800200 */
.L_x_25067:
[----:B------:R-:W-:Y:S01]  /*3200*/  I2FP.F32.U32 R3, R3 ;  /* 0x0000000300037245 */ /* 0x000fe20000201000 */
[----:B------:R-:W-:-:S04]  /*3210*/  IMAD.MOV.U32 R8, RZ, RZ, 0x2f800000 ;  /* 0x2f800000ff087424 */ /* 0x000fc800078e00ff */
[----:B------:R-:W-:Y:S01]  /*3220*/  FFMA.FTZ R3, R3, R8, 1.1641532182693481445e-10 ;  /* 0x2f00000003037423 */ /* 0x000fe20000010008 */
[----:B-----5:R-:W-:-:S04]  /*3230*/  FMUL.FTZ R8, R81, UR17 ;  /* 0x0000001151087c20 */ /* 0x020fc80008410000 */
[----:B------:R-:W-:Y:S01]  /*3240*/  FMUL.FTZ R8, R8, UR16 ;  /* 0x0000001008087c20 */ /* 0x000fe20008410000 */
[----:B------:R-:W-:-:S04]  /*3250*/  FSETP.GTU.FTZ.AND P1, PT, R3, UR23, PT ;  /* 0x0000001703007c0b */ /* 0x000fc8000bf3c000 */
[----:B------:R-:W-:Y:S02]  /*3260*/  SEL R3, RZ, 0x1, P1 ;  /* 0x00000001ff037807 */ /* 0x000fe40000800000 */
[----:B------:R-:W-:-:S07]  /*3270*/  FSEL R85, R8, RZ, !P1 ;  /* 0x000000ff08557208 */ /* 0x000fce0004800000 */
.L_x_25066:
        /* <DEDUP_REMOVED lines=16> */
.L_x_25075:
        /* <DEDUP_REMOVED lines=13> */
.L_x_25077:
[----:B------:R-:W-:Y:S05]  /*3450*/  BSYNC.RECONVERGENT B2 ;  /* 0x0000000000027941 */ /* 0x000fea0003800200 */
.L_x_25076:
        /* <DEDUP_REMOVED lines=42> */
.L_x_25074:
[----:B------:R-:W-:Y:S05]  /*3700*/  BSYNC.RECONVERGENT B1 ;  /* 0x0000000000017941 */ /* 0x000fea0003800200 */
.L_x_25073:
        /* <DEDUP_REMOVED lines=8> */
.L_x_25072:
        /* <DEDUP_REMOVED lines=16> */
.L_x_25080:
        /* <DEDUP_REMOVED lines=13> */
.L_x_25082:
[----:B------:R-:W-:Y:S05]  /*3960*/  BSYNC.RECONVERGENT B2 ;  /* 0x0000000000027941 */ /* 0x000fea0003800200 */
.L_x_25081:
        /* <DEDUP_REMOVED lines=42> */
.L_x_25079:
[----:B------:R-:W-:Y:S05]  /*3c10*/  BSYNC.RECONVERGENT B1 ;  /* 0x0000000000017941 */ /* 0x000fea0003800200 */
.L_x_25078:
[----:B------:R-:W-:Y:S01]  /*3c20*/  I2FP.F32.U32 R0, R0 ;  /* 0x0000000000007245 */ /* 0x000fe20000201000 */
[----:B------:R-:W-:Y:S02]  /*3c30*/  HFMA2 R87, -RZ, RZ, 0.1171875, 0 ;  /* 0x2f800000ff577431 */ /* 0x000fe400000001ff */
[----:B-----5:R-:W-:-:S03]  /*3c40*/  FMUL.FTZ R8, R83, UR17 ;  /* 0x0000001153087c20 */ /* 0x020fc60008410000 */
[----:B------:R-:W-:Y:S01]  /*3c50*/  FFMA.FTZ R0, R0, R87, 1.1641532182693481445e-10 ;  /* 0x2f00000000007423 */ /* 0x000fe20000010057 */
[----:B------:R-:W-:-:S04]  /*3c60*/  FMUL.FTZ R8, R8, UR16 ;  /* 0x0000001008087c20 */ /* 0x000fc80008410000 */
[----:B------:R-:W-:-:S04]  /*3c70*/  FSETP.GTU.FTZ.AND P1, PT, R0, UR23, PT ;  /* 0x0000001700007c0b */ /* 0x000fc8000bf3c000 */
[----:B------:R-:W-:Y:S02]  /*3c80*/  SEL R0, RZ, 0x1, P1 ;  /* 0x00000001ff007807 */ /* 0x000fe40000800000 */
[----:B------:R-:W-:-:S07]  /*3c90*/  FSEL R87, R8, RZ, !P1 ;  /* 0x000000ff08577208 */ /* 0x000fce0004800000 */
.L_x_25054:
[----:B------:R-:W1:Y:S01]  /*3ca0*/  LDC.64 R124, c[0x0][0x3a8] ;  /* 0x0000ea00ff7c7b82 */ /* 0x000e620000000a00 */
[----:B------:R-:W-:Y:S02]  /*3cb0*/  IMAD.MOV.U32 R8, RZ, RZ, R118 ;  /* 0x000000ffff087224 */ /* 0x000fe400078e0076 */
[----:B-1----:R-:W-:-:S05]  /*3cc0*/  IMAD.WIDE.U32 R124, R116, 0x10, R124 ;  /* 0x00000010747c7825 */ /* 0x002fca00078e007c */
[----:B-----5:R1:W-:Y:S01]  /*3cd0*/  STG.E.128 desc[UR12][R124.64], R84 ;  /* 0x000000547c007986 */ /* 0x0203e2000c101d0c */
[----:B------:R-:W-:Y:S05]  /*3ce0*/  BRA.U !UP3, `(.L_x_25083) ;  /* 0x000000010b2c7547 */ /* 0x000fea000b800000 */
[----:B------:R-:W2:Y:S01]  /*3cf0*/  LDC.64 R118, c[0x0][0x3b0] ;  /* 0x0000ec00ff767b82 */ /* 0x000ea20000000a00 */
[----:B-1----:R-:W-:Y:S01]  /*3d00*/  IMAD.U32 R124, R2, 0x10000, RZ ;  /* 0x00010000027c7824 */ /* 0x002fe200078e00ff */
[----:B------:R-:W-:Y:S02]  /*3d10*/  LOP3.LUT R123, R0, 0xffff, RZ, 0xc0, !PT ;  /* 0x0000ffff007b7812 */ /* 0x000fe400078ec0ff */
[----:B------:R-:W-:Y:S02]  /*3d20*/  LOP3.LUT R126, R3, 0xff, RZ, 0xc0, !PT ;  /* 0x000000ff037e7812 */ /* 0x000fe400078ec0ff */
[----:B------:R-:W-:-:S04]  /*3d30*/  LOP3.LUT R124, R124, 0xff0000, RZ, 0xc0, !PT ;  /* 0x00ff00007c7c7812 */ /* 0x000fc800078ec0ff */
[----:B------:R-:W-:Y:S02]  /*3d40*/  LEA R123, R123, R124, 0x18 ;  /* 0x0000007c7b7b7211 */ /* 0x000fe400078ec0ff */
[----:B------:R-:W-:-:S03]  /*3d50*/  LOP3.LUT R124, R4, 0xff, RZ, 0xc0, !PT ;  /* 0x000000ff047c7812 */ /* 0x000fc600078ec0ff */
[----:B------:R-:W-:-:S04]  /*3d60*/  IMAD R123, R126, 0x100, R123 ;  /* 0x000001007e7b7824 */ /* 0x000fc800078e027b */
[----:B------:R-:W-:Y:S02]  /*3d70*/  IMAD.IADD R123, R123, 0x1, R124 ;  /* 0x000000017b7b7824 */ /* 0x000fe400078e027c */
[----:B--2---:R-:W-:-:S05]  /*3d80*/  IMAD.WIDE.U32 R118, R117, 0x4, R118 ;  /* 0x0000000475767825 */ /* 0x004fca00078e0076 */
[----:B------:R2:W-:Y:S02]  /*3d90*/  STG.E desc[UR12][R118.64], R123 ;  /* 0x0000007b76007986 */ /* 0x0005e4000c10190c */
.L_x_25083:
[----:B------:R-:W-:Y:S01]  /*3da0*/  IADD3 R116, PT, PT, R116, 0x80, RZ ;  /* 0x0000008074747810 */ /* 0x000fe20007ffe0ff */
[----:B------:R-:W-:-:S07]  /*3db0*/  VIADD R117, R117, 0x80 ;  /* 0x0000008075757836 */ /* 0x000fce0000000000 */
.L_x_25033:
[----:B------:R-:W-:Y:S05]  /*3dc0*/  BSYNC.RECONVERGENT B0 ;  /* 0x0000000000007941 */ /* 0x000fea0003800200 */
.L_x_25032:
[----:B------:R-:W-:Y:S01]  /*3dd0*/  ISETP.GE.U32.AND P1, PT, R121, 0x100, PT ;  /* 0x000001007900780c */ /* 0x000fe20003f26070 */
[----:B------:R-:W-:Y:S03]  /*3de0*/  BSSY.RECONVERGENT B0, `(.L_x_25084) ;  /* 0x00002ba000007945 */ /* 0x000fe60003800200 */
[----:B--2---:R-:W-:-:S09]  /*3df0*/  P2R R118, PR, RZ, 0x2 ;  /* 0x00000002ff767803 */ /* 0x004fd20000000000 */
[----:B------:R-:W-:Y:S05]  /*3e00*/  @!P1 BRA `(.L_x_25085) ;  /* 0x0000002800dc9947 */ /* 0x000fea0003800000 */
[----:B------:R-:W-:-:S04]  /*3e10*/  UISETP.NE.U32.AND UP0, UPT, UR18, URZ, UPT ;  /* 0x000000ff1200728c */ /* 0x000fc8000bf05070 */
[----:B------:R-:W-:Y:S01]  /*3e20*/  UISETP.NE.AND.EX UP0, UPT, UR19, URZ, UPT, UP0 ;  /* 0x000000ff1300728c */ /* 0x000fe2000bf05300 */
[----:B------:R-:W-:Y:S10]  /*3e30*/  BRA.U !UP3, `(.L_x_25086) ;  /* 0x000000010b0c7547 */ /* 0x000ff4000b800000 */
[----:B------:R-:W2:Y:S02]  /*3e40*/  LDC.64 R80, c[0x0][0x390] ;  /* 0x0000e400ff507b82 */ /* 0x000ea40000000a00 */
[----:B--2---:R-:W-:-:S06]  /*3e50*/  IMAD.WIDE.U32 R80, R117, 0x10, R80 ;  /* 0x0000001075507825 */ /* 0x004fcc00078e0050 */
[----:B------:R-:W5:Y:S02]  /*3e60*/  LDG.E.128 R80, desc[UR12][R80.64] ;  /* 0x0000000c50507981 */ /* 0x000f64000c1e1d00 */
.L_x_25086:
[----:B------:R-:W-:Y:S05]  /*3e70*/  BRA.U !UP0, `(.L_x_25087) ;  /* 0x0000001508587547 */ /* 0x000fea000b800000 */
[----:B------:R-:W2:Y:S02]  /*3e80*/  LDC.64 R88, c[0x0][0x3a0] ;  /* 0x0000e800ff587b82 */ /* 0x000ea40000000a00 */
[----:B--2---:R-:W-:-:S06]  /*3e90*/  IMAD.WIDE.U32 R90, R116, 0x10, R88 ;  /* 0x00000010745a7825 */ /* 0x004fcc00078e0058 */
[----:B------:R-:W5:Y:S01]  /*3ea0*/  LDG.E.128 R88, desc[UR12][R90.64] ;  /* 0x0000000c5a587981 */ /* 0x000f62000c1e1d00 */
[----:B------:R-:W-:-:S13]  /*3eb0*/  ISETP.LT.AND P1, PT, RZ, UR43, PT ;  /* 0x0000002bff007c0c */ /* 0x000fda000bf21270 */
[----:B------:R-:W-:Y:S01]  /*3ec0*/  @!P1 IMAD.MOV.U32 R119, RZ, RZ, R7 ;  /* 0x000000ffff779224 */ /* 0x000fe200078e0007 */
[----:B------:R-:W-:Y:S01]  /*3ed0*/  @!P1 MOV R118, R8 ;  /* 0x0000000800769202 */ /* 0x000fe20000000f00 */
[----:B------:R-:W-:Y:S06]  /*3ee0*/  @!P1 BRA `(.L_x_25088) ;  /* 0x0000000400449947 */ /* 0x000fec0003800000 */
[----:B------:R-:W-:Y:S01]  /*3ef0*/  ISETP.NE.AND P2, PT, R7, 0x1, PT ;  /* 0x000000010700780c */ /* 0x000fe20003f45270 */
[----:B------:R-:W-:Y:S01]  /*3f00*/  BSSY.RECONVERGENT B1, `(.L_x_25089) ;  /* 0x0000046000017945 */ /* 0x000fe20003800200 */
[----:B------:R-:W-:Y:S01]  /*3f10*/  IMAD.MOV.U32 R119, RZ, RZ, 0x2 ;  /* 0x00000002ff777424 */ /* 0x000fe200078e00ff */
[----:B------:R-:W-:Y:S01]  /*3f20*/  MOV R118, R8 ;  /* 0x0000000800767202 */ /* 0x000fe20000000f00 */
[----:B0-----:R-:W-:-:S09]  /*3f30*/  IMAD.MOV.U32 R4, RZ, RZ, R6 ;  /* 0x000000ffff047224 */ /* 0x001fd200078e0006 */
        /* <DEDUP_REMOVED lines=11> */
.L_x_25091:
        /* <DEDUP_REMOVED lines=13> */
.L_x_25093:
[----:B------:R-:W-:Y:S05]  /*40c0*/  BSYNC.RECONVERGENT B2 ;  /* 0x0000000000027941 */ /* 0x000fea0003800200 */
.L_x_25092:
[----:B------:R-:W-:Y:S01]  /*40d0*/  IMAD.WIDE.U32 R10, R120, -0x326172a9, RZ ;  /* 0xcd9e8d57780a7825 */ /* 0x000fe200078e00ff */
[----:B-1----:R-:W-:-:S03]  /*40e0*/  LOP3.LUT R124, R5, UR15, R7, 0x96, !PT ;  /* 0x0000000f057c7c12 */ /* 0x002fc6000f8e9607 */
        /* <DEDUP_REMOVED lines=39> */
.L_x_25090:
[----:B------:R-:W-:Y:S05]  /*4360*/  BSYNC.RECONVERGENT B1 ;  /* 0x0000000000017941 */ /* 0x000fea0003800200 */
.L_x_25089:
        /* <DEDUP_REMOVED lines=9> */
.L_x_25088:
        /* <DEDUP_REMOVED lines=19> */
.L_x_25097:
        /* <DEDUP_REMOVED lines=13> */
.L_x_25099:
[----:B------:R-:W-:Y:S05]  /*4600*/  BSYNC.RECONVERGENT B2 ;  /* 0x0000000000027941 */ /* 0x000fea0003800200 */
.L_x_25098:
[----:B------:R-:W-:Y:S01]  /*4610*/  IMAD.WIDE.U32 R10, R120, -0x326172a9, RZ ;  /* 0xcd9e8d57780a7825 */ /* 0x000fe200078e00ff */
[----:B------:R-:W-:Y:S02]  /*4620*/  LOP3.LUT R126, R5, UR15, R7, 0x96, !PT ;  /* 0x0000000f057e7c12 */ /* 0x000fe4000f8e9607 */
[----:B------:R-:W-:Y:S02]  /*4630*/  MOV R3, R118 ;  /* 0x0000007600037202 */ /* 0x000fe40000000f00 */
        /* <DEDUP_REMOVED lines=39> */
.L_x_25096:
[----:B------:R-:W-:Y:S05]  /*48b0*/  BSYNC.RECONVERGENT B1 ;  /* 0x0000000000017941 */ /* 0x000fea0003800200 */
.L_x_25095:
        /* <DEDUP_REMOVED lines=9> */
.L_x_25094:
        /* <DEDUP_REMOVED lines=19> */
.L_x_25103:
        /* <DEDUP_REMOVED lines=13> */
.L_x_25105:
[----:B------:R-:W-:Y:S05]  /*4b50*/  BSYNC.RECONVERGENT B2 ;  /* 0x0000000000027941 */ /* 0x000fea0003800200 */
.L_x_25104:
        /* <DEDUP_REMOVED lines=41> */
.L_x_25102:
[----:B------:R-:W-:Y:S05]  /*4df0*/  BSYNC.RECONVERGENT B1 ;  /* 0x0000000000017941 */ /* 0x000fea0003800200 */
.L_x_25101:
        /* <DEDUP_REMOVED lines=9> */
.L_x_25100:
        /* <DEDUP_REMOVED lines=19> */
.L_x_25109:
        /* <DEDUP_REMOVED lines=13> */
.L_x_25111:
[----:B------:R-:W-:Y:S05]  /*5090*/  BSYNC.RECONVERGENT B2 ;  /* 0x0000000000027941 */ /* 0x000fea0003800200 */
.L_x_25110:
        /* <DEDUP_REMOVED lines=41> */
.L_x_25108:
[----:B------:R-:W-:Y:S05]  /*5330*/  BSYNC.RECONVERGENT B1 ;  /* 0x0000000000017941 */ /* 0x000fea0003800200 */
.L_x_25107:
        /* <DEDUP_REMOVED lines=10> */
.L_x_25087:
[----:B------:R-:W-:Y:S01]  /*53e0*/  MOV R90, R7 ;  /* 0x00000007005a7202 */ /* 0x000fe20000000f00 */
[----:B------:R-:W-:Y:S02]  /*53f0*/  IMAD.MOV.U32 R118, RZ, RZ, R8 ;  /* 0x000000ffff767224 */ /* 0x000fe400078e0008 */
[----:B------:R-:W-:Y:S01]  /*5400*/  IMAD.MOV.U32 R88, RZ, RZ, RZ ;  /* 0x000000ffff587224 */ /* 0x000fe200078e00ff */
[----:B------:R-:W-:Y:S06]  /*5410*/  BRA.U !UP3, `(.L_x_25112) ;  /* 0x000000050b447547 */ /* 0x000fec000b800000 */
        /* <DEDUP_REMOVED lines=16> */
.L_x_25115:
        /* <DEDUP_REMOVED lines=13> */
.L_x_25117:
[----:B------:R-:W-:Y:S05]  /*55f0*/  BSYNC.RECONVERGENT B2 ;  /* 0x0000000000027941 */ /* 0x000fea0003800200 */
.L_x_25116:
        /* <DEDUP_REMOVED lines=42> */
.L_x_25114:
[----:B------:R-:W-:Y:S05]  /*58a0*/  BSYNC.RECONVERGENT B1 ;  /* 0x0000000000017941 */ /* 0x000fea0003800200 */
.L_x_25113:
        /* <DEDUP_REMOVED lines=8> */
.L_x_25112:
        /* <DEDUP_REMOVED lines=16> */
.L_x_25121:
        /* <DEDUP_REMOVED lines=13> */
.L_x_25123:
[----:B------:R-:W-:Y:S05]  /*5b00*/  BSYNC.RECONVERGENT B2 ;  /* 0x0000000000027941 */ /* 0x000fea0003800200 */
.L_x_25122:
        /* <DEDUP_REMOVED lines=42> */
.L_x_25120:
[----:B------:R-:W-:Y:S05]  /*5db0*/  BSYNC.RECONVERGENT B1 ;  /* 0x0000000000017941 */ /* 0x000fea0003800200 */
.L_x_25119:
        /* <DEDUP_REMOVED lines=8> */
.L_x_25118:
        /* <DEDUP_REMOVED lines=16> */
.L_x_25127:
        /* <DEDUP_REMOVED lines=13> */
.L_x_25129:
[----:B------:R-:W-:Y:S05]  /*6010*/  BSYNC.RECONVERGENT B2 ;  /* 0x0000000000027941 */ /* 0x000fea0003800200 */
.L_x_25128:
[----:B------:R-:W-:Y:S01]  /*6020*/  IMAD.WIDE.U32 R10, R120, -0x326172a9, RZ ;  /* 0xcd9e8d57780a7825 */ /* 0x000fe200078e00ff */
[----:B-1----:R-:W-:Y:S02]  /*6030*/  LOP3.LUT R124, R5, UR15, R7, 0x96, !PT ;  /* 0x0000000f057c7c12 */ /* 0x002fe4000f8e9607 */
        /* <DEDUP_REMOVED lines=40> */
.L_x_25126:
[----:B------:R-:W-:Y:S05]  /*62c0*/  BSYNC.RECONVERGENT B1 ;  /* 0x0000000000017941 */ /* 0x000fea0003800200 */
.L_x_25125:
        /* <DEDUP_REMOVED lines=8> */
.L_x_25124:
        /* <DEDUP_REMOVED lines=16> */
.L_x_25132:
        /* <DEDUP_REMOVED lines=13> */
.L_x_25134:
[----:B------:R-:W-:Y:S05]  /*6520*/  BSYNC.RECONVERGENT B2 ;  /* 0x0000000000027941 */ /* 0x000fea0003800200 */
.L_x_25133:
        /* <DEDUP_REMOVED lines=42> */
.L_x_25131:
[----:B------:R-:W-:Y:S05]  /*67d0*/  BSYNC.RECONVERGENT B1 ;  /* 0x0000000000017941 */ /* 0x000fea0003800200 */
.L_x_25130:
[----:B------:R-:W-:Y:S01]  /*67e0*/  I2FP.F32.U32 R0, R0 ;  /* 0x0000000000007245 */ /* 0x000fe20000201000 */
[----:B------:R-:W-:Y:S02]  /*67f0*/  IMAD.MOV.U32 R91, RZ, RZ, 0x2f800000 ;  /* 0x2f800000ff5b7424 */ /* 0x000fe400078e00ff */
[----:B-----5:R-:W-:Y:S02]  /*6800*/  FMUL.FTZ R8, R83, UR17 ;  /* 0x0000001153087c20 */ /* 0x020fe40008410000 */
[----:B------:R-:W-:Y:S02]  /*6810*/  FFMA.FTZ R0, R0, R91, 1.1641532182693481445e-10 ;  /* 0x2f00000000007423 */ /* 0x000fe4000001005b */
[----:B------:R-:W-:-:S03]  /*6820*/  FMUL.FTZ R8, R8, UR16 ;  /* 0x0000001008087c20 */ /* 0x000fc60008410000 */
[----:B------:R-:W-:-:S04]  /*6830*/  FSETP.GTU.FTZ.AND P1, PT, R0, UR23, PT ;  /* 0x0000001700007c0b */ /* 0x000fc8000bf3c000 */
[----:B------:R-:W-:Y:S02]  /*6840*/  SEL R0, RZ, 0x1, P1 ;  /* 0x00000001ff007807 */ /* 0x000fe40000800000 */
[----:B------:R-:W-:-:S07]  /*6850*/  FSEL R91, R8, RZ, !P1 ;  /* 0x000000ff085b7208 */ /* 0x000fce0004800000 */
.L_x_25106:
[----:B-1----:R-:W1:Y:S01]  /*6860*/  LDC.64 R124, c[0x0][0x3a8] ;  /* 0x0000ea00ff7c7b82 */ /* 0x002e620000000a00 */
[----:B------:R-:W-:Y:S02]  /*6870*/  IMAD.MOV.U32 R8, RZ, RZ, R118 ;  /* 0x000000ffff087224 */ /* 0x000fe400078e0076 */
[----:B-1----:R-:W-:-:S05]  /*6880*/  IMAD.WIDE.U32 R124, R116, 0x10, R124 ;  /* 0x00000010747c7825 */ /* 0x002fca00078e007c */
[----:B-----5:R1:W-:Y:S01]  /*6890*/  STG.E.128 desc[UR12][R124.64], R88 ;  /* 0x000000587c007986 */ /* 0x0203e2000c101d0c */
[----:B------:R-:W-:Y:S05]  /*68a0*/  BRA.U !UP3, `(.L_x_25135) ;  /* 0x000000010b2c7547 */ /* 0x000fea000b800000 */
[----:B------:R-:W2:Y:S01]  /*68b0*/  LDC.64 R118, c[0x0][0x3b0] ;  /* 0x0000ec00ff767b82 */ /* 0x000ea20000000a00 */
[----:B-1----:R-:W-:Y:S02]  /*68c0*/  SHF.L.U32 R124, R2, 0x10, RZ ;  /* 0x00000010027c7819 */ /* 0x002fe400000006ff */
[----:B------:R-:W-:Y:S02]  /*68d0*/  LOP3.LUT R123, R0, 0xffff, RZ, 0xc0, !PT ;  /* 0x0000ffff007b7812 */ /* 0x000fe400078ec0ff */
[----:B------:R-:W-:Y:S02]  /*68e0*/  LOP3.LUT R124, R124, 0xff0000, RZ, 0xc0, !PT ;  /* 0x00ff00007c7c7812 */ /* 0x000fe400078ec0ff */
[----:B------:R-:W-:-:S03]  /*68f0*/  LOP3.LUT R126, R3, 0xff, RZ, 0xc0, !PT ;  /* 0x000000ff037e7812 */ /* 0x000fc600078ec0ff */
[----:B------:R-:W-:Y:S01]  /*6900*/  IMAD R123, R123, 0x1000000, R124 ;  /* 0x010000007b7b7824 */ /* 0x000fe200078e027c */
[----:B------:R-:W-:-:S03]  /*6910*/  LOP3.LUT R124, R4, 0xff, RZ, 0xc0, !PT ;  /* 0x000000ff047c7812 */ /* 0x000fc600078ec0ff */
[----:B------:R-:W-:-:S05]  /*6920*/  IMAD R123, R126, 0x100, R123 ;  /* 0x000001007e7b7824 */ /* 0x000fca00078e027b */
[----:B------:R-:W-:Y:S01]  /*6930*/  IADD3 R123, PT, PT, R123, R124, RZ ;  /* 0x0000007c7b7b7210 */ /* 0x000fe20007ffe0ff */
[----:B--2---:R-:W-:-:S05]  /*6940*/  IMAD.WIDE.U32 R118, R117, 0x4, R118 ;  /* 0x0000000475767825 */ /* 0x004fca00078e0076 */
[----:B------:R2:W-:Y:S02]  /*6950*/  STG.E desc[UR12][R118.64], R123 ;  /* 0x0000007b76007986 */ /* 0x0005e4000c10190c */
.L_x_25135:
[----:B------:R-:W-:Y:S02]  /*6960*/  VIADD R116, R116, 0x80 ;  /* 0x0000008074747836 */ /* 0x000fe40000000000 */
[----:B------:R-:W-:-:S07]  /*6970*/  VIADD R117, R117, 0x80 ;  /* 0x0000008075757836 */ /* 0x000fce0000000000 */
.L_x_25085:
[----:B------:R-:W-:Y:S05]  /*6980*/  BSYNC.RECONVERGENT B0 ;  /* 0x0000000000007941 */ /* 0x000fea0003800200 */
.L_x_25084:
        /* <DEDUP_REMOVED lines=10> */
.L_x_25138:
[----:B------:R-:W-:Y:S05]  /*6a30*/  BRA.U !UP0, `(.L_x_25139) ;  /* 0x0000001508587547 */ /* 0x000fea000b800000 */
[----:B------:R-:W2:Y:S02]  /*6a40*/  LDC.64 R92, c[0x0][0x3a0] ;  /* 0x0000e800ff5c7b82 */ /* 0x000ea40000000a00 */
[----:B--2---:R-:W-:-:S06]  /*6a50*/  IMAD.WIDE.U32 R94, R116, 0x10, R92 ;  /* 0x00000010745e7825 */ /* 0x004fcc00078e005c */
[----:B------:R-:W5:Y:S01]  /*6a60*/  LDG.E.128 R92, desc[UR12][R94.64] ;  /* 0x0000000c5e5c7981 */ /* 0x000f62000c1e1d00 */
[----:B------:R-:W-:-:S13]  /*6a70*/  ISETP.LT.AND P1, PT, RZ, UR43, PT ;  /* 0x0000002bff007c0c */ /* 0x000fda000bf21270 */
[----:B------:R-:W-:Y:S01]  /*6a80*/  @!P1 MOV R119, R7 ;  /* 0x0000000700779202 */ /* 0x000fe20000000f00 */
[----:B------:R-:W-:Y:S01]  /*6a90*/  @!P1 IMAD.MOV.U32 R118, RZ, RZ, R8 ;  /* 0x000000ffff769224 */ /* 0x000fe200078e0008 */
[----:B------:R-:W-:Y:S06]  /*6aa0*/  @!P1 BRA `(.L_x_25140) ;  /* 0x0000000400449947 */ /* 0x000fec0003800000 */
        /* <DEDUP_REMOVED lines=16> */
.L_x_25143:
        /* <DEDUP_REMOVED lines=13> */
.L_x_25145:
[----:B------:R-:W-:Y:S05]  /*6c80*/  BSYNC.RECONVERGENT B2 ;  /* 0x0000000000027941 */ /* 0x000fea0003800200 */
.L_x_25144:
[----:B------:R-:W-:Y:S01]  /*6c90*/  IMAD.WIDE.U32 R10, R120, -0x326172a9, RZ ;  /* 0xcd9e8d57780a7825 */ /* 0x000fe200078e00ff */
[----:B-1----:R-:W-:Y:S02]  /*6ca0*/  LOP3.LUT R124, R5, UR15, R7, 0x96, !PT ;  /* 0x0000000f057c7c12 */ /* 0x002fe4000f8e9607 */
        /* <DEDUP_REMOVED lines=39> */
.L_x_25142:
[----:B------:R-:W-:Y:S05]  /*6f20*/  BSYNC.RECONVERGENT B1 ;  /* 0x0000000000017941 */ /* 0x000fea0003800200 */
.L_x_25141:
        /* <DEDUP_REMOVED lines=9> */
.L_x_25140:
        /* <DEDUP_REMOVED lines=19> */
.L_x_25149:
        /* <DEDUP_REMOVED lines=13> */
.L_x_25151:
[----:B------:R-:W-:Y:S05]  /*71c0*/  BSYNC.RECONVERGENT B2 ;  /* 0x0000000000027941 */ /* 0x000fea0003800200 */
.L_x_25150:
        /* <DEDUP_REMOVED lines=42> */
.L_x_25148:
[----:B------:R-:W-:Y:S05]  /*7470*/  BSYNC.RECONVERGENT B1 ;  /* 0x0000000000017941 */ /* 0x000fea0003800200 */
.L_x_25147:
        /* <DEDUP_REMOVED lines=9> */
.L_x_25146:
[----:B------:R-:W-:Y:S02]  /*7510*/  @!P1 IMAD.MOV.U32 R119, RZ, RZ, R7 ;  /* 0x000000ffff779224 */ /* 0x000fe400078e0007 */
[----:B-1----:R-:W-:Y:S01]  /*7520*/  @!P1 IMAD.MOV.U32 R124, RZ, RZ, R8 ;  /* 0x000000ffff7c9224 */ /* 0x002fe200078e0008 */
        /* <DEDUP_REMOVED lines=17> */
.L_x_25155:
        /* <DEDUP_REMOVED lines=13> */
.L_x_25157:
[----:B------:R-:W-:Y:S05]  /*7710*/  BSYNC.RECONVERGENT B2 ;  /* 0x0000000000027941 */ /* 0x000fea0003800200 */
.L_x_25156:
        /* <DEDUP_REMOVED lines=41> */
.L_x_25154:
[----:B------:R-:W-:Y:S05]  /*79b0*/  BSYNC.RECONVERGENT B1 ;  /* 0x0000000000017941 */ /* 0x000fea0003800200 */
.L_x_25153:
        /* <DEDUP_REMOVED lines=9> */
.L_x_25152:
        /* <DEDUP_REMOVED lines=19> */
.L_x_25161:
        /* <DEDUP_REMOVED lines=13> */
.L_x_25163:
[----:B------:R-:W-:Y:S05]  /*7c50*/  BSYNC.RECONVERGENT B2 ;  /* 0x0000000000027941 */ /* 0x000fea0003800200 */
.L_x_25162:
        /* <DEDUP_REMOVED lines=41> */
.L_x_25160:
[----:B------:R-:W-:Y:S05]  /*7ef0*/  BSYNC.RECONVERGENT B1 ;  /* 0x0000000000017941 */ /* 0x000fea0003800200 */
.L_x_25159:
        /* <DEDUP_REMOVED lines=9> */
[----:B------:R-:W-:Y:S06]  /*7f90*/  BRA `(.L_x_25158) ;  /* 0x0000001400207947 */ /* 0x000fec0003800000 */
.L_x_25139:
[----:B------:R-:W-:Y:S01]  /*7fa0*/  IMAD.MOV.U32 R94, RZ, RZ, R7 ;  /* 0x000000ffff5e7224 */ /* 0x000fe200078e0007 */
[----:B------:R-:W-:Y:S01]  /*7fb0*/  MOV R92, RZ ;  /* 0x000000ff005c7202 */ /* 0x000fe20000000f00 */
[----:B------:R-:W-:Y:S01]  /*7fc0*/  IMAD.MOV.U32 R118, RZ, RZ, R8 ;  /* 0x000000ffff767224 */ /* 0x000fe200078e0008 */
[----:B------:R-:W-:Y:S06]  /*7fd0*/  BRA.U !UP3, `(.L_x_25164) ;  /* 0x000000050b447547 */ /* 0x000fec000b800000 */
        /* <DEDUP_REMOVED lines=16> */
.L_x_25167:
        /* <DEDUP_REMOVED lines=13> */
.L_x_25169:
[----:B------:R-:W-:Y:S05]  /*81b0*/  BSYNC.RECONVERGENT B2 ;  /* 0x0000000000027941 */ /* 0x000fea0003800200 */
.L_x_25168:
        /* <DEDUP_REMOVED lines=42> */
.L_x_25166:
[----:B------:R-:W-:Y:S05]  /*8460*/  BSYNC.RECONVERGENT B1 ;  /* 0x0000000000017941 */ /* 0x000fea0003800200 */
.L_x_25165:
        /* <DEDUP_REMOVED lines=8> */
.L_x_25164:
        /* <DEDUP_REMOVED lines=16> */
.L_x_25173:
        /* <DEDUP_REMOVED lines=13> */
.L_x_25175:
[----:B------:R-:W-:Y:S05]  /*86c0*/  BSYNC.RECONVERGENT B2 ;  /* 0x0000000000027941 */ /* 0x000fea0003800200 */
.L_x_25174:
        /* <DEDUP_REMOVED lines=42> */
.L_x_25172:
[----:B------:R-:W-:Y:S05]  /*8970*/  BSYNC.RECONVERGENT B1 ;  /* 0x0000000000017941 */ /* 0x000fea0003800200 */
.L_x_25171:
        /* <DEDUP_REMOVED lines=8> */
.L_x_25170:
        /* <DEDUP_REMOVED lines=16> */
.L_x_25179:
        /* <DEDUP_REMOVED lines=13> */
.L_x_25181:
[----:B------:R-:W-:Y:S05]  /*8bd0*/  BSYNC.RECONVERGENT B2 ;  /* 0x0000000000027941 */ /* 0x000fea0003800200 */
.L_x_25180:
[----:B------:R-:W-:Y:S01]  /*8be0*/  IMAD.WIDE.U32 R10, R120, -0x326172a9, RZ ;  /* 0xcd9e8d57780a7825 */ /* 0x000fe200078e00ff */
[----:B-1----:R-:W-:-:S03]  /*8bf0*/  LOP3.LUT R124, R5, UR15, R7, 0x96, !PT ;  /* 0x0000000f057c7c12 */ /* 0x002fc6000f8e9607 */
        /* <DEDUP_REMOVED lines=40> */
.L_x_25178:
[----:B------:R-:W-:Y:S05]  /*8e80*/  BSYNC.RECONVERGENT B1 ;  /* 0x0000000000017941 */ /* 0x000fea0003800200 */
.L_x_25177:
        /* <DEDUP_REMOVED lines=8> */
.L_x_25176:
        /* <DEDUP_REMOVED lines=16> */
.L_x_25184:
        /* <DEDUP_REMOVED lines=13> */
.L_x_25186:
[----:B------:R-:W-:Y:S05]  /*90e0*/  BSYNC.RECONVERGENT B2 ;  /* 0x0000000000027941 */ /* 0x000fea0003800200 */
.L_x_25185:
        /* <DEDUP_REMOVED lines=42> */
.L_x_25183:
[----:B------:R-:W-:Y:S05]  /*9390*/  BSYNC.RECONVERGENT B1 ;  /* 0x0000000000017941 */ /* 0x000fea0003800200 */
.L_x_25182:
        /* <DEDUP_REMOVED lines=8> */
.L_x_25158:
[----:B-1----:R-:W1:Y:S01]  /*9420*/  LDC.64 R124, c[0x0][0x3a8] ;  /* 0x0000ea00ff7c7b82 */ /* 0x002e620000000a00 */
[----:B------:R-:W-:Y:S01]  /*9430*/  MOV R8, R118 ;  /* 0x0000007600087202 */ /* 0x000fe20000000f00 */
[----:B-1----:R-:W-:-:S05]  /*9440*/  IMAD.WIDE.U32 R124, R116, 0x10, R124 ;  /* 0x00000010747c7825 */ /* 0x002fca00078e007c */
[----:B-----5:R1:W-:Y:S01]  /*9450*/  STG.E.128 desc[UR12][R124.64], R92 ;  /* 0x0000005c7c007986 */ /* 0x0203e2000c101d0c */
[----:B------:R-:W-:Y:S05]  /*9460*/  BRA.U !UP3, `(.L_x_25187) ;  /* 0x000000010b2c7547 */ /* 0x000fea000b800000 */
[----:B------:R-:W2:Y:S01]  /*9470*/  LDC.64 R118, c[0x0][0x3b0] ;  /* 0x0000ec00ff767b82 */ /* 0x000ea20000000a00 */
[----:B-1----:R-:W-:Y:S01]  /*9480*/  IMAD.U32 R124, R2, 0x10000, RZ ;  /* 0x00010000027c7824 */ /* 0x002fe200078e00ff */
[----:B------:R-:W-:Y:S02]  /*9490*/  LOP3.LUT R123, R0, 0xffff, RZ, 0xc0, !PT ;  /* 0x0000ffff007b7812 */ /* 0x000fe400078ec0ff */
[----:B------:R-:W-:Y:S02]  /*94a0*/  LOP3.LUT R126, R3, 0xff, RZ, 0xc0, !PT ;  /* 0x000000ff037e7812 */ /* 0x000fe400078ec0ff */
[----:B------:R-:W-:-:S05]  /*94b0*/  LOP3.LUT R124, R124, 0xff0000, RZ, 0xc0, !PT ;  /* 0x00ff00007c7c7812 */ /* 0x000fca00078ec0ff */
[----:B------:R-:W-:Y:S01]  /*94c0*/  IMAD R123, R123, 0x1000000, R124 ;  /* 0x010000007b7b7824 */ /* 0x000fe200078e027c */
[----:B------:R-:W-:-:S04]  /*94d0*/  LOP3.LUT R124, R4, 0xff, RZ, 0xc0, !PT ;  /* 0x000000ff047c7812 */ /* 0x000fc800078ec0ff */
[----:B------:R-:W-:-:S05]  /*94e0*/  LEA R123, R126, R123, 0x8 ;  /* 0x0000007b7e7b7211 */ /* 0x000fca00078e40ff */
[----:B------:R-:W-:Y:S02]  /*94f0*/  IMAD.IADD R123, R123, 0x1, R124 ;  /* 0x000000017b7b7824 */ /* 0x000fe400078e027c */
[----:B--2---:R-:W-:-:S05]  /*9500*/  IMAD.WIDE.U32 R118, R117, 0x4, R118 ;  /* 0x0000000475767825 */ /* 0x004fca00078e0076 */
[----:B------:R2:W-:Y:S02]  /*9510*/  STG.E desc[UR12][R118.64], R123 ;  /* 0x0000007b76007986 */ /* 0x0005e4000c10190c */
.L_x_25187:
[----:B------:R-:W-:Y:S01]  /*9520*/  VIADD R116, R116, 0x80 ;  /* 0x0000008074747836 */ /* 0x000fe20000000000 */
[----:B------:R-:W-:-:S07]  /*9530*/  IADD3 R117, PT, PT, R117, 0x80, RZ ;  /* 0x0000008075757810 */ /* 0x000fce0007ffe0ff */
.L_x_25137:
[----:B------:R-:W-:Y:S05]  /*9540*/  BSYNC.RECONVERGENT B0 ;  /* 0x0000000000007941 */ /* 0x000fea0003800200 */
.L_x_25136:
        /* <DEDUP_REMOVED lines=10> */
.L_x_25190:
[----:B------:R-:W-:Y:S05]  /*95f0*/  BRA.U !UP0, `(.L_x_25191) ;  /* 0x0000001508587547 */ /* 0x000fea000b800000 */
[----:B------:R-:W2:Y:S02]  /*9600*/  LDC.64 R96, c[0x0][0x3a0] ;  /* 0x0000e800ff607b82 */ /* 0x000ea40000000a00 */
[----:B--2---:R-:W-:-:S06]  /*9610*/  IMAD.WIDE.U32 R98, R116, 0x10, R96 ;  /* 0x0000001074627825 */ /* 0x004fcc00078e0060 */
        /* <DEDUP_REMOVED lines=21> */
.L_x_25195:
        /* <DEDUP_REMOVED lines=13> */
.L_x_25197:
[----:B------:R-:W-:Y:S05]  /*9840*/  BSYNC.RECONVERGENT B2 ;  /* 0x0000000000027941 */ /* 0x000fea0003800200 */
.L_x_25196:
        /* <DEDUP_REMOVED lines=41> */
.L_x_25194:
[----:B------:R-:W-:Y:S05]  /*9ae0*/  BSYNC.RECONVERGENT B1 ;  /* 0x0000000000017941 */ /* 0x000fea0003800200 */
.L_x_25193:
        /* <DEDUP_REMOVED lines=9> */
.L_x_25192:
        /* <DEDUP_REMOVED lines=19> */
.L_x_25201:
        /* <DEDUP_REMOVED lines=13> */
.L_x_25203:
[----:B------:R-:W-:Y:S05]  /*9d80*/  BSYNC.RECONVERGENT B2 ;  /* 0x0000000000027941 */ /* 0x000fea0003800200 */
.L_x_25202:
        /* <DEDUP_REMOVED lines=42> */
.L_x_25200:
[----:B------:R-:W-:Y:S05]  /*a030*/  BSYNC.RECONVERGENT B1 ;  /* 0x0000000000017941 */ /* 0x000fea0003800200 */
.L_x_25199:
        /* <DEDUP_REMOVED lines=9> */
.L_x_25198:
[----:B------:R-:W-:Y:S01]  /*a0d0*/  @!P1 IMAD.MOV.U32 R119, RZ, RZ, R7 ;  /* 0x000000ffff779224 */ /* 0x000fe200078e0007 */
[----:B-1----:R-:W-:Y:S01]  /*a0e0*/  @!P1 MOV R124, R8 ;  /* 0x00000008007c9202 */ /* 0x002fe20000000f00 */
        /* <DEDUP_REMOVED lines=17> */
.L_x_25207:
        /* <DEDUP_REMOVED lines=13> */
.L_x_25209:
[----:B------:R-:W-:Y:S05]  /*a2d0*/  BSYNC.RECONVERGENT B2 ;  /* 0x0000000000027941 */ /* 0x000fea0003800200 */
.L_x_25208:
        /* <DEDUP_REMOVED lines=41> */
.L_x_25206:
[----:B------:R-:W-:Y:S05]  /*a570*/  BSYNC.RECONVERGENT B1 ;  /* 0x0000000000017941 */ /* 0x000fea0003800200 */
.L_x_25205:
        /* <DEDUP_REMOVED lines=9> */
.L_x_25204:
        /* <DEDUP_REMOVED lines=19> */
.L_x_25213:
        /* <DEDUP_REMOVED lines=13> */
.L_x_25215:
[----:B------:R-:W-:Y:S05]  /*a810*/  BSYNC.RECONVERGENT B2 ;  /* 0x0000000000027941 */ /* 0x000fea0003800200 */
.L_x_25214:
        /* <DEDUP_REMOVED lines=41> */
.L_x_25212:
[----:B------:R-:W-:Y:S05]  /*aab0*/  BSYNC.RECONVERGENT B1 ;  /* 0x0000000000017941 */ /* 0x000fea0003800200 */
.L_x_25211:
        /* <DEDUP_REMOVED lines=10> */
.L_x_25191:
        /* <DEDUP_REMOVED lines=20> */
.L_x_25219:
        /* <DEDUP_REMOVED lines=13> */
.L_x_25221:
[----:B------:R-:W-:Y:S05]  /*ad70*/  BSYNC.RECONVERGENT B2 ;  /* 0x0000000000027941 */ /* 0x000fea0003800200 */
.L_x_25220:
        /* <DEDUP_REMOVED lines=42> */
.L_x_25218:
[----:B------:R-:W-:Y:S05]  /*b020*/  BSYNC.RECONVERGENT B1 ;  /* 0x0000000000017941 */ /* 0x000fea0003800200 */
.L_x_25217:
        /* <DEDUP_REMOVED lines=8> */
.L_x_25216:
        /* <DEDUP_REMOVED lines=16> */
.L_x_25225:
        /* <DEDUP_REMOVED lines=13> */
.L_x_25227:
[----:B------:R-:W-:Y:S05]  /*b280*/  BSYNC.RECONVERGENT B2 ;  /* 0x0000000000027941 */ /* 0x000fea0003800200 */
.L_x_25226:
        /* <DEDUP_REMOVED lines=42> */
.L_x_25224:
[----:B------:R-:W-:Y:S05]  /*b530*/  BSYNC.RECONVERGENT B1 ;  /* 0x0000000000017941 */ /* 0x000fea0003800200 */
.L_x_25223:
        /* <DEDUP_REMOVED lines=8> */
.L_x_25222:
        /* <DEDUP_REMOVED lines=16> */
.L_x_25231:
        /* <DEDUP_REMOVED lines=13> */
.L_x_25233:
[----:B------:R-:W-:Y:S05]  /*b790*/  BSYNC.RECONVERGENT B2 ;  /* 0x0000000000027941 */ /* 0x000fea0003800200 */
.L_x_25232:
        /* <DEDUP_REMOVED lines=42> */
.L_x_25230:
[----:B------:R-:W-:Y:S05]  /*ba40*/  BSYNC.RECONVERGENT B1 ;  /* 0x0000000000017941 */ /* 0x000fea0003800200 */
.L_x_25229:
        /* <DEDUP_REMOVED lines=8> */
.L_x_25228:
        /* <DEDUP_REMOVED lines=16> */
.L_x_25236:
        /* <DEDUP_REMOVED lines=13> */
.L_x_25238:
[----:B------:R-:W-:Y:S05]  /*bca0*/  BSYNC.RECONVERGENT B2 ;  /* 0x0000000000027941 */ /* 0x000fea0003800200 */
.L_x_25237:
        /* <DEDUP_REMOVED lines=42> */
.L_x_25235:
[----:B------:R-:W-:Y:S05]  /*bf50*/  BSYNC.RECONVERGENT B1 ;  /* 0x0000000000017941 */ /* 0x000fea0003800200 */
.L_x_25234:
        /* <DEDUP_REMOVED lines=8> */
.L_x_25210:
[----:B-1----:R-:W1:Y:S01]  /*bfe0*/  LDC.64 R124, c[0x0][0x3a8] ;  /* 0x0000ea00ff7c7b82 */ /* 0x002e620000000a00 */
        /* <DEDUP_REMOVED lines=15> */
.L_x_25239:
[----:B------:R-:W-:Y:S01]  /*c0e0*/  IADD3 R116, PT, PT, R116, 0x80, RZ ;  /* 0x0000008074747810 */ /* 0x000fe20007ffe0ff */
[----:B------:R-:W-:-:S07]  /*c0f0*/  VIADD R117, R117, 0x80 ;  /* 0x0000008075757836 */ /* 0x000fce0000000000 */
.L_x_25189:
[----:B------:R-:W-:Y:S05]  /*c100*/  BSYNC.RECONVERGENT B0 ;  /* 0x0000000000007941 */ /* 0x000fea0003800200 */
.L_x_25188:
        /* <DEDUP_REMOVED lines=10> */
.L_x_25242:
        /* <DEDUP_REMOVED lines=24> */
.L_x_25247:
        /* <DEDUP_REMOVED lines=13> */
.L_x_25249:
[----:B------:R-:W-:Y:S05]  /*c400*/  BSYNC.RECONVERGENT B2 ;  /* 0x0000000000027941 */ /* 0x000fea0003800200 */
.L_x_25248:
        /* <DEDUP_REMOVED lines=41> */
.L_x_25246:
[----:B------:R-:W-:Y:S05]  /*c6a0*/  BSYNC.RECONVERGENT B1 ;  /* 0x0000000000017941 */ /* 0x000fea0003800200 */
.L_x_25245:
        /* <DEDUP_REMOVED lines=9> */
.L_x_25244:
        /* <DEDUP_REMOVED lines=19> */
.L_x_25253:
        /* <DEDUP_REMOVED lines=13> */
.L_x_25255:
[----:B------:R-:W-:Y:S05]  /*c940*/  BSYNC.RECONVERGENT B2 ;  /* 0x0000000000027941 */ /* 0x000fea0003800200 */
.L_x_25254:
        /* <DEDUP_REMOVED lines=42> */
.L_x_25252:
[----:B------:R-:W-:Y:S05]  /*cbf0*/  BSYNC.RECONVERGENT B1 ;  /* 0x0000000000017941 */ /* 0x000fea0003800200 */
.L_x_25251:
        /* <DEDUP_REMOVED lines=9> */
.L_x_25250:
        /* <DEDUP_REMOVED lines=19> */
.L_x_25259:
        /* <DEDUP_REMOVED lines=13> */
.L_x_25261:
[----:B------:R-:W-:Y:S05]  /*ce90*/  BSYNC.RECONVERGENT B2 ;  /* 0x0000000000027941 */ /* 0x000fea0003800200 */
.L_x_25260:
        /* <DEDUP_REMOVED lines=41> */
.L_x_25258:
[----:B------:R-:W-:Y:S05]  /*d130*/  BSYNC.RECONVERGENT B1 ;  /* 0x0000000000017941 */ /* 0x000fea0003800200 */
.L_x_25257:
        /* <DEDUP_REMOVED lines=9> */
.L_x_25256:
        /* <DEDUP_REMOVED lines=19> */
.L_x_25265:
        /* <DEDUP_REMOVED lines=13> */
.L_x_25267:
[----:B------:R-:W-:Y:S05]  /*d3d0*/  BSYNC.RECONVERGENT B2 ;  /* 0x0000000000027941 */ /* 0x000fea0003800200 */
.L_x_25266:
        /* <DEDUP_REMOVED lines=41> */
.L_x_25264:
[----:B------:R-:W-:Y:S05]  /*d670*/  BSYNC.RECONVERGENT B1 ;  /* 0x0000000000017941 */ /* 0x000fea0003800200 */
.L_x_25263:
        /* <DEDUP_REMOVED lines=10> */
.L_x_25243:
[----:B------:R-:W-:Y:S01]  /*d720*/  IMAD.MOV.U32 R102, RZ, RZ, R7 ;  /* 0x000000ffff667224 */ /* 0x000fe200078e0007 */
[----:B------:R-:W-:Y:S01]  /*d730*/  MOV R118, R8 ;  /* 0x0000000800767202 */ /* 0x000fe20000000f00 */
[----:B------:R-:W-:Y:S01]  /*d740*/  IMAD.MOV.U32 R100, RZ, RZ, RZ ;  /* 0x000000ffff647224 */ /* 0x000fe200078e00ff */
[----:B------:R-:W-:Y:S06]  /*d750*/  BRA.U !UP3, `(.L_x_25268) ;  /* 0x000000050b447547 */ /* 0x000fec000b800000 */
[----:B------:R-:W-:Y:S01]  /*d760*/  ISETP.NE.AND P1, PT, R7, 0x1, PT ;  /* 0x000000010700780c */ /* 0x000fe20003f25270 */
[----:B------:R-:W-:Y:S01]  /*d770*/  BSSY.RECONVERGENT B1, `(.L_x_25269) ;  /* 0x0000047000017945 */ /* 0x000fe20003800200 */
[----:B------:R-:W-:Y:S02]  /*d780*/  HFMA2 R102, -RZ, RZ, 0, 1.1920928955078125e-07 ;  /* 0x00000002ff667431 */ /* 0x000fe400000001ff */
[----:B0-----:R-:W-:Y:S01]  /*d790*/  IMAD.MOV.U32 R4, RZ, RZ, R6 ;  /* 0x000000ffff047224 */ /* 0x001fe200078e0006 */
        /* <DEDUP_REMOVED lines=12> */
.L_x_25271:
        /* <DEDUP_REMOVED lines=13> */
.L_x_25273:
[----:B------:R-:W-:Y:S05]  /*d930*/  BSYNC.RECONVERGENT B2 ;  /* 0x0000000000027941 */ /* 0x000fea0003800200 */
.L_x_25272:
        /* <DEDUP_REMOVED lines=40> */
[----:B------:R-:W-:Y:S02]  /*dbc0*/  LOP3.LUT R11, R118, UR42, R101, 0x96, !PT ;  /* 0x0000002a760b7c12 */ /* 0x000fe4000f8e9665 */
[----:B------:R-:W-:-:S07]  /*dbd0*/  MOV R118, R100 ;  /* 0x0000006400767202 */ /* 0x000fce0000000f00 */
.L_x_25270:
[----:B------:R-:W-:Y:S05]  /*dbe0*/  BSYNC.RECONVERGENT B1 ;  /* 0x0000000000017941 */ /* 0x000fea0003800200 */
.L_x_25269:
        /* <DEDUP_REMOVED lines=8> */
.L_x_25268:
        /* <DEDUP_REMOVED lines=16> */
.L_x_25277:
        /* <DEDUP_REMOVED lines=13> */
.L_x_25279:
[----:B------:R-:W-:Y:S05]  /*de40*/  BSYNC.RECONVERGENT B2 ;  /* 0x0000000000027941 */ /* 0x000fea0003800200 */
.L_x_25278:
        /* <DEDUP_REMOVED lines=42> */
.L_x_25276:
[----:B------:R-:W-:Y:S05]  /*e0f0*/  BSYNC.RECONVERGENT B1 ;  /* 0x0000000000017941 */ /* 0x000fea0003800200 */
.L_x_25275:
        /* <DEDUP_REMOVED lines=8> */
.L_x_25274:
        /* <DEDUP_REMOVED lines=16> */
.L_x_25283:
        /* <DEDUP_REMOVED lines=13> */
.L_x_25285:
[----:B------:R-:W-:Y:S05]  /*e350*/  BSYNC.RECONVERGENT B2 ;  /* 0x0000000000027941 */ /* 0x000fea0003800200 */
.L_x_25284:
        /* <DEDUP_REMOVED lines=42> */
.L_x_25282:
[----:B------:R-:W-:Y:S05]  /*e600*/  BSYNC.RECONVERGENT B1 ;  /* 0x0000000000017941 */ /* 0x000fea0003800200 */
.L_x_25281:
        /* <DEDUP_REMOVED lines=8> */
.L_x_25280:
        /* <DEDUP_REMOVED lines=16> */
.L_x_25288:
        /* <DEDUP_REMOVED lines=13> */
.L_x_25290:
[----:B------:R-:W-:Y:S05]  /*e860*/  BSYNC.RECONVERGENT B2 ;  /* 0x0000000000027941 */ /* 0x000fea0003800200 */
.L_x_25289:
        /* <DEDUP_REMOVED lines=42> */
.L_x_25287:
[----:B------:R-:W-:Y:S05]  /*eb10*/  BSYNC.RECONVERGENT B1 ;  /* 0x0000000000017941 */ /* 0x000fea0003800200 */
.L_x_25286:
        /* <DEDUP_REMOVED lines=8> */
.L_x_25262:
        /* <DEDUP_REMOVED lines=11> */
[----:B------:R-:W-:-:S04]  /*ec50*/  LOP3.LUT R124, R4, 0xff, RZ, 0xc0, !PT ;  /* 0x000000ff047c7812 */ /* 0x000fc800078ec0ff */
[----:B------:R-:W-:-:S05]  /*ec60*/  LEA R123, R126, R123, 0x8 ;  /* 0x0000007b7e7b7211 */ /* 0x000fca00078e40ff */
[----:B------:R-:W-:Y:S02]  /*ec70*/  IMAD.IADD R123, R123, 0x1, R124 ;  /* 0x000000017b7b7824 */ /* 0x000fe400078e027c */
[----:B--2---:R-:W-:-:S05]  /*ec80*/  IMAD.WIDE.U32 R118, R117, 0x4, R118 ;  /* 0x0000000475767825 */ /* 0x004fca00078e0076 */
[----:B------:R2:W-:Y:S02]  /*ec90*/  STG.E desc[UR12][R118.64], R123 ;  /* 0x0000007b76007986 */ /* 0x0005e4000c10190c */
.L_x_25291:
[----:B------:R-:W-:Y:S01]  /*eca0*/  IADD3 R116, PT, PT, R116, 0x80, RZ ;  /* 0x0000008074747810 */ /* 0x000fe20007ffe0ff */
[----:B------:R-:W-:-:S07]  /*ecb0*/  VIADD R117, R117, 0x80 ;  /* 0x0000008075757836 */ /* 0x000fce0000000000 */
.L_x_25241:
[----:B------:R-:W-:Y:S05]  /*ecc0*/  BSYNC.RECONVERGENT B0 ;  /* 0x0000000000007941 */ /* 0x000fea0003800200 */
.L_x_25240:
        /* <DEDUP_REMOVED lines=9> */
.L_x_25294:
[----:B------:R-:W-:Y:S05]  /*ed60*/  BRA.U !UP0, `(.L_x_25295) ;  /* 0x0000001508587547 */ /* 0x000fea000b800000 */
[----:B------:R-:W3:Y:S02]  /*ed70*/  LDC.64 R104, c[0x0][0x3a0] ;  /* 0x0000e800ff687b82 */ /* 0x000ee40000000a00 */
[----:B---3--:R-:W-:-:S06]  /*ed80*/  IMAD.WIDE.U32 R106, R116, 0x10, R104 ;  /* 0x00000010746a7825 */ /* 0x008fcc00078e0068 */
[----:B------:R-:W5:Y:S01]  /*ed90*/  LDG.E.128 R104, desc[UR12][R106.64] ;  /* 0x0000000c6a687981 */ /* 0x000f62000c1e1d00 */
[----:B------:R-:W-:-:S13]  /*eda0*/  ISETP.LT.AND P2, PT, RZ, UR43, PT ;  /* 0x0000002bff007c0c */ /* 0x000fda000bf41270 */
[----:B--2---:R-:W-:Y:S01]  /*edb0*/  @!P2 MOV R119, R7 ;  /* 0x000000070077a202 */ /* 0x004fe20000000f00 */
[----:B------:R-:W-:Y:S01]  /*edc0*/  @!P2 IMAD.MOV.U32 R118, RZ, RZ, R8 ;  /* 0x000000ffff76a224 */ /* 0x000fe200078e0008 */
[----:B------:R-:W-:Y:S06]  /*edd0*/  @!P2 BRA `(.L_x_25296) ;  /* 0x000000040044a947 */ /* 0x000fec0003800000 */
        /* <DEDUP_REMOVED lines=16> */
.L_x_25299:
        /* <DEDUP_REMOVED lines=13> */
.L_x_25301:
[----:B------:R-:W-:Y:S05]  /*efb0*/  BSYNC.RECONVERGENT B2 ;  /* 0x0000000000027941 */ /* 0x000fea0003800200 */
.L_x_25300:
        /* <DEDUP_REMOVED lines=41> */
.L_x_25298:
[----:B------:R-:W-:Y:S05]  /*f250*/  BSYNC.RECONVERGENT B1 ;  /* 0x0000000000017941 */ /* 0x000fea0003800200 */
.L_x_25297:
        /* <DEDUP_REMOVED lines=9> */
.L_x_25296:
        /* <DEDUP_REMOVED lines=19> */
.L_x_25305:
        /* <DEDUP_REMOVED lines=13> */
.L_x_25307:
[----:B------:R-:W-:Y:S05]  /*f4f0*/  BSYNC.RECONVERGENT B2 ;  /* 0x0000000000027941 */ /* 0x000fea0003800200 */
.L_x_25306:
        /* <DEDUP_REMOVED lines=42> */
.L_x_25304:
[----:B------:R-:W-:Y:S05]  /*f7a0*/  BSYNC.RECONVERGENT B1 ;  /* 0x0000000000017941 */ /* 0x000fea0003800200 */
.L_x_25303:
        /* <DEDUP_REMOVED lines=9> */
.L_x_25302:
        /* <DEDUP_REMOVED lines=19> */
.L_x_25311:
        /* <DEDUP_REMOVED lines=13> */
.L_x_25313:
[----:B------:R-:W-:Y:S05]  /*fa40*/  BSYNC.RECONVERGENT B2 ;  /* 0x0000000000027941 */ /* 0x000fea0003800200 */
.L_x_25312:
        /* <DEDUP_REMOVED lines=41> */
.L_x_25310:
[----:B------:R-:W-:Y:S05]  /*fce0*/  BSYNC.RECONVERGENT B1 ;  /* 0x0000000000017941 */ /* 0x000fea0003800200 */
.L_x_25309:
        /* <DEDUP_REMOVED lines=9> */
.L_x_25308:
        /* <DEDUP_REMOVED lines=19> */
.L_x_25317:
        /* <DEDUP_REMOVED lines=13> */
.L_x_25319:
[----:B------:R-:W-:Y:S05]  /*ff80*/  BSYNC.RECONVERGENT B2 ;  /* 0x0000000000027941 */ /* 0x000fea0003800200 */
.L_x_25318:
        /* <DEDUP_REMOVED lines=41> */
.L_x_25316:
[----:B------:R-:W-:Y:S05]  /*10220*/  BSYNC.RECONVERGENT B1 ;  /* 0x0000000000017941 */ /* 0x000fea0003800200 */
.L_x_25315:
        /* <DEDUP_REMOVED lines=10> */
.L_x_25295:
[----:B------:R-:W-:Y:S01]  /*102d0*/  IMAD.MOV.U32 R106, RZ, RZ, R7 ;  /* 0x000000ffff6a7224 */ /* 0x000fe200078e0007 */
[----:B--2---:R-:W-:Y:S01]  /*102e0*/  MOV R118, R8 ;  /* 0x0000000800767202 */ /* 0x004fe20000000f00 */
        /* <DEDUP_REMOVED lines=18> */
.L_x_25323:
        /* <DEDUP_REMOVED lines=13> */
.L_x_25325:
[----:B------:R-:W-:Y:S05]  /*104e0*/  BSYNC.RECONVERGENT B2 ;  /* 0x0000000000027941 */ /* 0x000fea0003800200 */
.L_x_25324:
        /* <DEDUP_REMOVED lines=42> */
.L_x_25322:
[----:B------:R-:W-:Y:S05]  /*10790*/  BSYNC.RECONVERGENT B1 ;  /* 0x0000000000017941 */ /* 0x000fea0003800200 */
.L_x_25321:
[----:B------:R-:W-:Y:S01]  /*107a0*/  I2FP.F32.U32 R4, R4 ;  /* 0x0000000400047245 */ /* 0x000fe20000201000 */
[----:B------:R-:W-:Y:S02]  /*107b0*/  IMAD.MOV.U32 R7, RZ, RZ, 0x2f800000 ;  /* 0x2f800000ff077424 */ /* 0x000fe400078e00ff */
[----:B-----5:R-:W-:Y:S02]  /*107c0*/  FMUL.FTZ R8, R80, UR17 ;  /* 0x0000001150087c20 */ /* 0x020fe40008410000 */
[----:B------:R-:W-:Y:S02]  /*107d0*/  FFMA.FTZ R4, R4, R7, 1.1641532182693481445e-10 ;  /* 0x2f00000004047423 */ /* 0x000fe40000010007 */
[----:B------:R-:W-:-:S03]  /*107e0*/  FMUL.FTZ R8, R8, UR16 ;  /* 0x0000001008087c20 */ /* 0x000fc60008410000 */
[----:B------:R-:W-:-:S04]  /*107f0*/  FSETP.GTU.FTZ.AND P2, PT, R4, UR23, PT ;  /* 0x0000001704007c0b */ /* 0x000fc8000bf5c000 */
[----:B------:R-:W-:Y:S02]  /*10800*/  FSEL R104, R8, RZ, !P2 ;  /* 0x000000ff08687208 */ /* 0x000fe40005000000 */
[----:B------:R-:W-:-:S07]  /*10810*/  SEL R4, RZ, 0x1, P2 ;  /* 0x00000001ff047807 */ /* 0x000fce0001000000 */
.L_x_25320:
        /* <DEDUP_REMOVED lines=16> */
.L_x_25329:
        /* <DEDUP_REMOVED lines=13> */
.L_x_25331:
[----:B------:R-:W-:Y:S05]  /*109f0*/  BSYNC.RECONVERGENT B2 ;  /* 0x0000000000027941 */ /* 0x000fea0003800200 */
.L_x_25330:
        /* <DEDUP_REMOVED lines=42> */
.L_x_25328:
[----:B------:R-:W-:Y:S05]  /*10ca0*/  BSYNC.RECONVERGENT B1 ;  /* 0x0000000000017941 */ /* 0x000fea0003800200 */
.L_x_25327:
[----:B------:R-:W-:Y:S01]  /*10cb0*/  I2FP.F32.U32 R3, R3 ;  /* 0x0000000300037245 */ /* 0x000fe20000201000 */
[----:B------:R-:W-:Y:S02]  /*10cc0*/  HFMA2 R8, -RZ, RZ, 0.1171875, 0 ;  /* 0x2f800000ff087431 */ /* 0x000fe400000001ff */
[----:B-----5:R-:W-:-:S03]  /*10cd0*/  FMUL.FTZ R105, R81, UR17 ;  /* 0x0000001151697c20 */ /* 0x020fc60008410000 */
[----:B------:R-:W-:Y:S01]  /*10ce0*/  FFMA.FTZ R3, R3, R8, 1.1641532182693481445e-10 ;  /* 0x2f00000003037423 */ /* 0x000fe20000010008 */
[----:B------:R-:W-:-:S04]  /*10cf0*/  FMUL.FTZ R105, R105, UR16 ;  /* 0x0000001069697c20 */ /* 0x000fc80008410000 */
[----:B------:R-:W-:-:S04]  /*10d00*/  FSETP.GTU.FTZ.AND P2, PT, R3, UR23, PT ;  /* 0x0000001703007c0b */ /* 0x000fc8000bf5c000 */
[----:B------:R-:W-:Y:S02]  /*10d10*/  FSEL R105, R105, RZ, !P2 ;  /* 0x000000ff69697208 */ /* 0x000fe40005000000 */
[----:B------:R-:W-:-:S07]  /*10d20*/  SEL R3, RZ, 0x1, P2 ;  /* 0x00000001ff037807 */ /* 0x000fce0001000000 */
.L_x_25326:
        /* <DEDUP_REMOVED lines=16> */
.L_x_25335:
        /* <DEDUP_REMOVED lines=13> */
.L_x_25337:
[----:B------:R-:W-:Y:S05]  /*10f00*/  BSYNC.RECONVERGENT B2 ;  /* 0x0000000000027941 */ /* 0x000fea0003800200 */
.L_x_25336:
        /* <DEDUP_REMOVED lines=42> */
.L_x_25334:
[----:B------:R-:W-:Y:S05]  /*111b0*/  BSYNC.RECONVERGENT B1 ;  /* 0x0000000000017941 */ /* 0x000fea0003800200 */
.L_x_25333:
        /* <DEDUP_REMOVED lines=8> */
.L_x_25332:
        /* <DEDUP_REMOVED lines=16> */
.L_x_25340:
        /* <DEDUP_REMOVED lines=13> */
.L_x_25342:
[----:B------:R-:W-:Y:S05]  /*11410*/  BSYNC.RECONVERGENT B2 ;  /* 0x0000000000027941 */ /* 0x000fea0003800200 */
.L_x_25341:
        /* <DEDUP_REMOVED lines=42> */
.L_x_25339:
[----:B------:R-:W-:Y:S05]  /*116c0*/  BSYNC.RECONVERGENT B1 ;  /* 0x0000000000017941 */ /* 0x000fea0003800200 */
.L_x_25338:
        /* <DEDUP_REMOVED lines=8> */
.L_x_25314:
        /* <DEDUP_REMOVED lines=16> */
.L_x_25343:
[----:B------:R-:W-:Y:S01]  /*11850*/  IADD3 R116, PT, PT, R116, 0x80, RZ ;  /* 0x0000008074747810 */ /* 0x000fe20007ffe0ff */
[----:B------:R-:W-:-:S07]  /*11860*/  VIADD R117, R117, 0x80 ;  /* 0x0000008075757836 */ /* 0x000fce0000000000 */
.L_x_25293:
[----:B------:R-:W-:Y:S05]  /*11870*/  BSYNC.RECONVERGENT B0 ;  /* 0x0000000000007941 */ /* 0x000fea0003800200 */
.L_x_25292:
        /* <DEDUP_REMOVED lines=9> */
.L_x_25346:
        /* <DEDUP_REMOVED lines=24> */
.L_x_25351:
        /* <DEDUP_REMOVED lines=13> */
.L_x_25353:
[----:B------:R-:W-:Y:S05]  /*11b60*/  BSYNC.RECONVERGENT B2 ;  /* 0x0000000000027941 */ /* 0x000fea0003800200 */
.L_x_25352:
        /* <DEDUP_REMOVED lines=41> */
.L_x_25350:
[----:B------:R-:W-:Y:S05]  /*11e00*/  BSYNC.RECONVERGENT B1 ;  /* 0x0000000000017941 */ /* 0x000fea0003800200 */
.L_x_25349:
        /* <DEDUP_REMOVED lines=9> */
.L_x_25348:
        /* <DEDUP_REMOVED lines=19> */
.L_x_25357:
        /* <DEDUP_REMOVED lines=13> */
.L_x_25359:
[----:B------:R-:W-:Y:S05]  /*120a0*/  BSYNC.RECONVERGENT B2 ;  /* 0x0000000000027941 */ /* 0x000fea0003800200 */
.L_x_25358:
        /* <DEDUP_REMOVED lines=42> */
.L_x_25356:
[----:B------:R-:W-:Y:S05]  /*12350*/  BSYNC.RECONVERGENT B1 ;  /* 0x0000000000017941 */ /* 0x000fea0003800200 */
.L_x_25355:
        /* <DEDUP_REMOVED lines=9> */
.L_x_25354:
        /* <DEDUP_REMOVED lines=19> */
.L_x_25363:
        /* <DEDUP_REMOVED lines=13> */
.L_x_25365:
[----:B------:R-:W-:Y:S05]  /*125f0*/  BSYNC.RECONVERGENT B2 ;  /* 0x0000000000027941 */ /* 0x000fea0003800200 */
.L_x_25364:
        /* <DEDUP_REMOVED lines=41> */
.L_x_25362:
[----:B------:R-:W-:Y:S05]  /*12890*/  BSYNC.RECONVERGENT B1 ;  /* 0x0000000000017941 */ /* 0x000fea0003800200 */
.L_x_25361:
        /* <DEDUP_REMOVED lines=9> */
.L_x_25360:
        /* <DEDUP_REMOVED lines=19> */
.L_x_25369:
        /* <DEDUP_REMOVED lines=13> */
.L_x_25371:
[----:B------:R-:W-:Y:S05]  /*12b30*/  BSYNC.RECONVERGENT B2 ;  /* 0x0000000000027941 */ /* 0x000fea0003800200 */
.L_x_25370:
        /* <DEDUP_REMOVED lines=41> */
.L_x_25368:
[----:B------:R-:W-:Y:S05]  /*12dd0*/  BSYNC.RECONVERGENT B1 ;  /* 0x0000000000017941 */ /* 0x000fea0003800200 */
.L_x_25367:
        /* <DEDUP_REMOVED lines=10> */
.L_x_25347:
        /* <DEDUP_REMOVED lines=20> */
.L_x_25375:
        /* <DEDUP_REMOVED lines=13> */
.L_x_25377:
[----:B------:R-:W-:Y:S05]  /*13090*/  BSYNC.RECONVERGENT B2 ;  /* 0x0000000000027941 */ /* 0x000fea0003800200 */
.L_x_25376:
        /* <DEDUP_REMOVED lines=42> */
.L_x_25374:
[----:B------:R-:W-:Y:S05]  /*13340*/  BSYNC.RECONVERGENT B1 ;  /* 0x0000000000017941 */ /* 0x000fea0003800200 */
.L_x_25373:
        /* <DEDUP_REMOVED lines=8> */
.L_x_25372:
        /* <DEDUP_REMOVED lines=16> */
.L_x_25381:
        /* <DEDUP_REMOVED lines=13> */
.L_x_25383:
[----:B------:R-:W-:Y:S05]  /*135a0*/  BSYNC.RECONVERGENT B2 ;  /* 0x0000000000027941 */ /* 0x000fea0003800200 */
.L_x_25382:
        /* <DEDUP_REMOVED lines=42> */
.L_x_25380:
[----:B------:R-:W-:Y:S05]  /*13850*/  BSYNC.RECONVERGENT B1 ;  /* 0x0000000000017941 */ /* 0x000fea0003800200 */
.L_x_25379:
        /* <DEDUP_REMOVED lines=8> */
.L_x_25378:
        /* <DEDUP_REMOVED lines=16> */
.L_x_25387:
        /* <DEDUP_REMOVED lines=13> */
.L_x_25389:
[----:B------:R-:W-:Y:S05]  /*13ab0*/  BSYNC.RECONVERGENT B2 ;  /* 0x0000000000027941 */ /* 0x000fea0003800200 */
.L_x_25388:
        /* <DEDUP_REMOVED lines=42> */
.L_x_25386:
[----:B------:R-:W-:Y:S05]  /*13d60*/  BSYNC.RECONVERGENT B1 ;  /* 0x0000000000017941 */ /* 0x000fea0003800200 */
.L_x_25385:
        /* <DEDUP_REMOVED lines=8> */
.L_x_25384:
        /* <DEDUP_REMOVED lines=16> */
.L_x_25392:
        /* <DEDUP_REMOVED lines=13> */
.L_x_25394:
[----:B------:R-:W-:Y:S05]  /*13fc0*/  BSYNC.RECONVERGENT B2 ;  /* 0x0000000000027941 */ /* 0x000fea0003800200 */
.L_x_25393:
        /* <DEDUP_REMOVED lines=42> */
.L_x_25391:
[----:B------:R-:W-:Y:S05]  /*14270*/  BSYNC.RECONVERGENT B1 ;  /* 0x0000000000017941 */ /* 0x000fea0003800200 */
.L_x_25390:
        /* <DEDUP_REMOVED lines=8> */
.L_x_25366:
        /* <DEDUP_REMOVED lines=16> */
.L_x_25395:
[----:B------:R-:W-:Y:S01]  /*14400*/  IADD3 R116, PT, PT, R116, 0x80, RZ ;  /* 0x0000008074747810 */ /* 0x000fe20007ffe0ff */
[----:B------:R-:W-:-:S07]  /*14410*/  VIADD R117, R117, 0x80 ;  /* 0x0000008075757836 */ /* 0x000fce0000000000 */
.L_x_25345:
[----:B------:R-:W-:Y:S05]  /*14420*/  BSYNC.RECONVERGENT B0 ;  /* 0x0000000000007941 */ /* 0x000fea0003800200 */
.L_x_25344:
        /* <DEDUP_REMOVED lines=9> */
.L_x_25398:
        /* <DEDUP_REMOVED lines=24> */
.L_x_25403:
        /* <DEDUP_REMOVED lines=13> */
.L_x_25405:
[----:B------:R-:W-:Y:S05]  /*14710*/  BSYNC.RECONVERGENT B2 ;  /* 0x0000000000027941 */ /* 0x000fea0003800200 */
.L_x_25404:
        /* <DEDUP_REMOVED lines=41> */
.L_x_25402:
[----:B------:R-:W-:Y:S05]  /*149b0*/  BSYNC.RECONVERGENT B1 ;  /* 0x0000000000017941 */ /* 0x000fea0003800200 */
.L_x_25401:
        /* <DEDUP_REMOVED lines=9> */
.L_x_25400:
        /* <DEDUP_REMOVED lines=19> */
.L_x_25409:
        /* <DEDUP_REMOVED lines=13> */
.L_x_25411:
[----:B------:R-:W-:Y:S05]  /*14c50*/  BSYNC.RECONVERGENT B2 ;  /* 0x0000000000027941 */ /* 0x000fea0003800200 */
.L_x_25410:
        /* <DEDUP_REMOVED lines=42> */
.L_x_25408:
[----:B------:R-:W-:Y:S05]  /*14f00*/  BSYNC.RECONVERGENT B1 ;  /* 0x0000000000017941 */ /* 0x000fea0003800200 */
.L_x_25407:
        /* <DEDUP_REMOVED lines=9> */
.L_x_25406:
        /* <DEDUP_REMOVED lines=19> */
.L_x_25415:
        /* <DEDUP_REMOVED lines=13> */
.L_x_25417:
[----:B------:R-:W-:Y:S05]  /*151a0*/  BSYNC.RECONVERGENT B2 ;  /* 0x0000000000027941 */ /* 0x000fea0003800200 */
.L_x_25416:
        /* <DEDUP_REMOVED lines=41> */
.L_x_25414:
[----:B------:R-:W-:Y:S05]  /*15440*/  BSYNC.RECONVERGENT B1 ;  /* 0x0000000000017941 */ /* 0x000fea0003800200 */
.L_x_25413:
        /* <DEDUP_REMOVED lines=9> */
.L_x_25412:
        /* <DEDUP_REMOVED lines=19> */
.L_x_25421:
        /* <DEDUP_REMOVED lines=13> */
.L_x_25423:
[----:B------:R-:W-:Y:S05]  /*156e0*/  BSYNC.RECONVERGENT B2 ;  /* 0x0000000000027941 */ /* 0x000fea0003800200 */
.L_x_25422:
        /* <DEDUP_REMOVED lines=42> */
.L_x_25420:
[----:B------:R-:W-:Y:S05]  /*15990*/  BSYNC.RECONVERGENT B1 ;  /* 0x0000000000017941 */ /* 0x000fea0003800200 */
.L_x_25419:
        /* <DEDUP_REMOVED lines=10> */
.L_x_25399:
[----:B------:R-:W-:Y:S01]  /*15a40*/  HFMA2 R112, -RZ, RZ, 0, 0 ;  /* 0x00000000ff707431 */ /* 0x000fe200000001ff */
[----:B------:R-:W-:Y:S01]  /*15a50*/  MOV R114, R7 ;  /* 0x0000000700727202 */ /* 0x000fe20000000f00 */
[----:B--2---:R-:W-:Y:S01]  /*15a60*/  IMAD.MOV.U32 R118, RZ, RZ, R8 ;  /* 0x000000ffff767224 */ /* 0x004fe200078e0008 */
        /* <DEDUP_REMOVED lines=17> */
.L_x_25427:
        /* <DEDUP_REMOVED lines=13> */
.L_x_25429:
[----:B------:R-:W-:Y:S05]  /*15c50*/  BSYNC.RECONVERGENT B2 ;  /* 0x0000000000027941 */ /* 0x000fea0003800200 */
.L_x_25428:
        /* <DEDUP_REMOVED lines=42> */
.L_x_25426:
[----:B------:R-:W-:Y:S05]  /*15f00*/  BSYNC.RECONVERGENT B1 ;  /* 0x0000000000017941 */ /* 0x000fea0003800200 */
.L_x_25425:
        /* <DEDUP_REMOVED lines=8> */
.L_x_25424:
        /* <DEDUP_REMOVED lines=16> */
.L_x_25433:
        /* <DEDUP_REMOVED lines=13> */
.L_x_25435:
[----:B------:R-:W-:Y:S05]  /*16160*/  BSYNC.RECONVERGENT B2 ;  /* 0x0000000000027941 */ /* 0x000fea0003800200 */
.L_x_25434:
        /* <DEDUP_REMOVED lines=42> */
.L_x_25432:
[----:B------:R-:W-:Y:S05]  /*16410*/  BSYNC.RECONVERGENT B1 ;  /* 0x0000000000017941 */ /* 0x000fea0003800200 */
.L_x_25431:
        /* <DEDUP_REMOVED lines=8> */
.L_x_25430:
        /* <DEDUP_REMOVED lines=16> */
.L_x_25439:
        /* <DEDUP_REMOVED lines=13> */
.L_x_25441:
[----:B------:R-:W-:Y:S05]  /*16670*/  BSYNC.RECONVERGENT B2 ;  /* 0x0000000000027941 */ /* 0x000fea0003800200 */
.L_x_25440:
        /* <DEDUP_REMOVED lines=42> */
.L_x_25438:
[----:B------:R-:W-:Y:S05]  /*16920*/  BSYNC.RECONVERGENT B1 ;  /* 0x0000000000017941 */ /* 0x000fea0003800200 */
.L_x_25437:
        /* <DEDUP_REMOVED lines=8> */
.L_x_25436:
        /* <DEDUP_REMOVED lines=20> */
.L_x_25444:
        /* <DEDUP_REMOVED lines=13> */
.L_x_25446:
[----:B------:R-:W-:Y:S05]  /*16bc0*/  BSYNC.RECONVERGENT B2 ;  /* 0x0000000000027941 */ /* 0x000fea0003800200 */
.L_x_25445:
        /* <DEDUP_REMOVED lines=42> */
.L_x_25443:
[----:B------:R-:W-:Y:S05]  /*16e70*/  BSYNC.RECONVERGENT B1 ;  /* 0x0000000000017941 */ /* 0x000fea0003800200 */
.L_x_25442:
        /* <DEDUP_REMOVED lines=8> */
.L_x_25418:
[----:B------:R-:W2:Y:S02]  /*16f00*/  LDC.64 R118, c[0x0][0x3a8] ;  /* 0x0000ea00ff767b82 */ /* 0x000ea40000000a00 */
[----:B--2---:R-:W-:-:S05]  /*16f10*/  IMAD.WIDE.U32 R118, R116, 0x10, R118 ;  /* 0x0000001074767825 */ /* 0x004fca00078e0076 */
[----:B-----5:R3:W-:Y:S01]  /*16f20*/  STG.E.128 desc[UR12][R118.64], R112 ;  /* 0x0000007076007986 */ /* 0x0207e2000c101d0c */
[----:B------:R-:W-:Y:S05]  /*16f30*/  BRA.U !UP3, `(.L_x_25397) ;  /* 0x000000010b2c7547 */ /* 0x000fea000b800000 */
[----:B---3--:R-:W2:Y:S01]  /*16f40*/  LDC.64 R118, c[0x0][0x3b0] ;  /* 0x0000ec00ff767b82 */ /* 0x008ea20000000a00 */
[----:B------:R-:W-:Y:S02]  /*16f50*/  SHF.L.U32 R123, R2, 0x10, RZ ;  /* 0x00000010027b7819 */ /* 0x000fe400000006ff */
[----:B------:R-:W-:Y:S02]  /*16f60*/  LOP3.LUT R116, R0, 0xffff, RZ, 0xc0, !PT ;  /* 0x0000ffff00747812 */ /* 0x000fe400078ec0ff */
[----:B------:R-:W-:Y:S02]  /*16f70*/  LOP3.LUT R123, R123, 0xff0000, RZ, 0xc0, !PT ;  /* 0x00ff00007b7b7812 */ /* 0x000fe400078ec0ff */
[----:B-1----:R-:W-:Y:S02]  /*16f80*/  LOP3.LUT R125, R3, 0xff, RZ, 0xc0, !PT ;  /* 0x000000ff037d7812 */ /* 0x002fe400078ec0ff */
[----:B------:R-:W-:Y:S01]  /*16f90*/  LOP3.LUT R124, R4, 0xff, RZ, 0xc0, !PT ;  /* 0x000000ff047c7812 */ /* 0x000fe200078ec0ff */
[----:B------:R-:W-:-:S05]  /*16fa0*/  IMAD R116, R116, 0x1000000, R123 ;  /* 0x0100000074747824 */ /* 0x000fca00078e027b */
[----:B------:R-:W-:-:S05]  /*16fb0*/  LEA R125, R125, R116, 0x8 ;  /* 0x000000747d7d7211 */ /* 0x000fca00078e40ff */
[----:B------:R-:W-:Y:S02]  /*16fc0*/  IMAD.IADD R125, R125, 0x1, R124 ;  /* 0x000000017d7d7824 */ /* 0x000fe400078e027c */
[----:B--2---:R-:W-:-:S05]  /*16fd0*/  IMAD.WIDE.U32 R116, R117, 0x4, R118 ;  /* 0x0000000475747825 */ /* 0x004fca00078e0076 */
[----:B------:R4:W-:Y:S02]  /*16fe0*/  STG.E desc[UR12][R116.64], R125 ;  /* 0x0000007d74007986 */ /* 0x0009e4000c10190c */
.L_x_25397:
[----:B------:R-:W-:Y:S05]  /*16ff0*/  BSYNC.RECONVERGENT B0 ;  /* 0x0000000000007941 */ /* 0x000fea0003800200 */
.L_x_25396:
[----:B----4-:R-:W-:Y:S01]  /*17000*/  FADD.FTZ R116, RZ, R84 ;  /* 0x00000054ff747221 */ /* 0x010fe20000010000 */
[C---:B------:R-:W-:Y:S01]  /*17010*/  ISETP.GT.U32.AND P4, PT, R121.reuse, 0xff, PT ;  /* 0x000000ff7900780c */ /* 0x040fe20003f84070 */
[----:B------:R-:W4:Y:S01]  /*17020*/  S2UR UR5, SR_CgaCtaId ;  /* 0x00000000000579c3 */ /* 0x000f220000008800 */
[----:B------:R-:W-:Y:S01]  /*17030*/  ISETP.GT.U32.AND P5, PT, R121, 0x17f, PT ;  /* 0x0000017f7900780c */ /* 0x000fe20003fa4070 */
[----:B------:R-:W-:Y:S01]  /*17040*/  FADD.FTZ R117, R85, R116 ;  /* 0x0000007455757221 */ /* 0x000fe20000010000 */
[C---:B------:R-:W-:Y:S01]  /*17050*/  ISETP.GT.U32.AND P6, PT, R121.reuse, 0x1ff, PT ;  /* 0x000001ff7900780c */ /* 0x040fe20003fc4070 */
[----:B------:R-:W-:Y:S01]  /*17060*/  UMOV UR4, 0x400 ;  /* 0x0000040000047882 */ /* 0x000fe20000000000 */
[----:B--23--:R-:W-:Y:S01]  /*17070*/  P2R R118, PR, RZ, 0x2 ;  /* 0x00000002ff767803 */ /* 0x00cfe20000000000 */
        /* <DEDUP_REMOVED lines=39> */
[----:B------:R-:W2:Y:S02]  /*172f0*/  SHFL.BFLY PT, R116, R117, 0x1, 0x1f ;  /* 0x0c201f0075747f89 */ /* 0x000ea400000e0000 */
[----:B--2---:R-:W-:-:S05]  /*17300*/  FADD.FTZ R119, R117, R116 ;  /* 0x0000007475777221 */ /* 0x004fca0000010000 */
[----:B------:R-:W2:Y:S02]  /*17310*/  SHFL.BFLY PT, R116, R119, 0x2, 0x1f ;  /* 0x0c401f0077747f89 */ /* 0x000ea400000e0000 */
[----:B--2---:R-:W-:-:S05]  /*17320*/  FADD.FTZ R123, R119, R116 ;  /* 0x00000074777b7221 */ /* 0x004fca0000010000 */
        /* <DEDUP_REMOVED lines=77> */
[----:B0-----:R-:W-:Y:S01]  /*17800*/  FADD.FTZ R117, R116, R117 ;  /* 0x0000007574757221 */ /* 0x001fe20000010000 */
[----:B------:R-:W-:-:S04]  /*17810*/  LOP3.LUT P4, R116, R15, 0x1f, RZ, 0xc0, !PT ;  /* 0x0000001f0f747812 */ /* 0x000fc8000788c0ff */
[----:B------:R-:W0:Y:S02]  /*17820*/  SHFL.BFLY PT, R124, R117, 0x2, 0x1f ;  /* 0x0c401f00757c7f89 */ /* 0x000e2400000e0000 */
[----:B0-----:R-:W-:-:S07]  /*17830*/  FADD.FTZ R124, R117, R124 ;  /* 0x0000007c757c7221 */ /* 0x001fce0000010000 */
[----:B------:R-:W-:Y:S01]  /*17840*/  @!P4 SHF.R.U32.HI R117, RZ, 0x2, R15 ;  /* 0x00000002ff75c819 */ /* 0x000fe2000001160f */
[----:B------:R-:W0:Y:S02]  /*17850*/  SHFL.BFLY PT, R119, R124, 0x4, 0x1f ;  /* 0x0c801f007c777f89 */ /* 0x000e2400000e0000 */
[----:B0-----:R-:W-:Y:S01]  /*17860*/  FADD.FTZ R123, R124, R119 ;  /* 0x000000777c7b7221 */ /* 0x001fe20000010000 */
[----:B------:R-:W-:-:S04]  /*17870*/  @!P4 LOP3.LUT R124, R117, 0x18, RZ, 0xc0, !PT ;  /* 0x00000018757cc812 */ /* 0x000fc800078ec0ff */
[----:B------:R-:W0:Y:S02]  /*17880*/  SHFL.BFLY PT, R126, R123, 0x8, 0x1f ;  /* 0x0d001f007b7e7f89 */ /* 0x000e2400000e0000 */
[----:B0-----:R-:W-:-:S05]  /*17890*/  FADD.FTZ R126, R123, R126 ;  /* 0x0000007e7b7e7221 */ /* 0x001fca0000010000 */
[----:B------:R-:W0:Y:S02]  /*178a0*/  SHFL.BFLY PT, R119, R126, 0x10, 0x1f ;  /* 0x0e001f007e777f89 */ /* 0x000e2400000e0000 */
        /* <DEDUP_REMOVED lines=18> */
[----:B------:R-:W2:Y:S01]  /*179d0*/  SHFL.DOWN PT, R119, R116, 0x2, 0x1f ;  /* 0x08401f0074777f89 */ /* 0x000ea200000e0000 */
[-C--:B0-----:R-:W-:Y:S02]  /*179e0*/  IADD3 R123, PT, PT, R118, R131.reuse, RZ ;  /* 0x00000083767b7210 */ /* 0x081fe40007ffe0ff */
[----:B------:R-:W-:Y:S02]  /*179f0*/  I2FP.F32.S32 R131, R131 ;  /* 0x0000008300837245 */ /* 0x000fe40000201400 */
[----:B------:R-:W-:Y:S01]  /*17a00*/  I2FP.F32.S32 R123, R123 ;  /* 0x0000007b007b7245 */ /* 0x000fe20000201400 */
[----:B--2---:R-:W-:-:S04]  /*17a10*/  FMUL.FTZ R128, R119, R126 ;  /* 0x0000007e77807220 */ /* 0x004fc80000410000 */
[----:B------:R-:W-:Y:S01]  /*17a20*/  FFMA.FTZ R128, R129, R116, R128 ;  /* 0x0000007481807223 */ /* 0x000fe20000010080 */
[----:B------:R-:W0:Y:S01]  /*17a30*/  MUFU.RCP R123, R123 ;  /* 0x0000007b007b7308 */ /* 0x000e220000001000 */
[----:B------:R-:W-:Y:S02]  /*17a40*/  FADD.FTZ R116, -R119, R116 ;  /* 0x0000007477747221 */ /* 0x000fe40000010100 */
[----:B-1----:R-:W-:Y:S02]  /*17a50*/  FMUL.FTZ R125, R127, R128 ;  /* 0x000000807f7d7220 */ /* 0x002fe40000410000 */
[----:B------:R-:W-:-:S03]  /*17a60*/  FMUL.FTZ R116, R116, R116 ;  /* 0x0000007474747220 */ /* 0x000fc60000410000 */
[----:B------:R-:W1:Y:S01]  /*17a70*/  SHFL.DOWN PT, R128, R125, 0x1, 0x1f ;  /* 0x08201f007d807f89 */ /* 0x000e6200000e0000 */
[----:B------:R-:W-:Y:S01]  /*17a80*/  FMUL.FTZ R116, R116, R129 ;  /* 0x0000008174747220 */ /* 0x000fe20000410000 */
[----:B------:R-:W-:-:S03]  /*17a90*/  MOV R129, UR22 ;  /* 0x0000001600817c02 */ /* 0x000fc60008000f00 */
[----:B------:R-:W-:Y:S01]  /*17aa0*/  FMUL.FTZ R116, R116, R126 ;  /* 0x0000007e74747220 */ /* 0x000fe20000410000 */
[----:B-1----:R-:W-:-:S04]  /*17ab0*/  FMUL.FTZ R133, R128, R131 ;  /* 0x0000008380857220 */ /* 0x002fc80000410000 */
[----:B------:R-:W-:Y:S01]  /*17ac0*/  FFMA.FTZ R118, R124, R125, R133 ;  /* 0x0000007d7c767223 */ /* 0x000fe20000010085 */
[----:B------:R-:W-:-:S03]  /*17ad0*/  FADD.FTZ R125, R125, -R128 ;  /* 0x800000807d7d7221 */ /* 0x000fc60000010000 */
[----:B0-----:R-:W-:Y:S01]  /*17ae0*/  FMUL.FTZ R130, R123, R118 ;  /* 0x000000767b827220 */ /* 0x001fe20000410000 */
[----:B------:R-:W-:-:S04]  /*17af0*/  FMUL.FTZ R125, R125, R125 ;  /* 0x0000007d7d7d7220 */ /* 0x000fc80000410000 */
[----:B------:R-:W0:Y:S01]  /*17b00*/  SHFL.IDX PT, R133, R130, RZ, 0x1f ;  /* 0x00001fff82857589 */ /* 0x000e2200000e0000 */
[----:B------:R-:W-:-:S04]  /*17b10*/  FMUL.FTZ R125, R124, R125 ;  /* 0x0000007d7c7d7220 */ /* 0x000fc80000410000 */
[----:B------:R-:W-:Y:S01]  /*17b20*/  FMUL.FTZ R125, R125, R131 ;  /* 0x000000837d7d7220 */ /* 0x000fe20000410000 */
[----:B0-----:R-:W-:-:S05]  /*17b30*/  FMUL.FTZ R118, R133, R133 ;  /* 0x0000008585767220 */ /* 0x001fca0000410000 */
[----:B------:R-:W-:Y:S02]  /*17b40*/  FSEL R132, R118, RZ, !P4 ;  /* 0x000000ff76847208 */ /* 0x000fe40006000000 */
[----:B------:R-:W0:Y:S01]  /*17b50*/  SHFL.DOWN PT, R118, R117, 0x2, 0x1f ;  /* 0x08401f0075767f89 */ /* 0x000e2200000e0000 */
[----:B------:R-:W-:Y:S01]  /*17b60*/  ISETP.NE.AND P4, PT, R15, RZ, PT ;  /* 0x000000ff0f00720c */ /* 0x000fe20003f85270 */
[----:B0-----:R-:W-:-:S04]  /*17b70*/  FADD.FTZ R118, R118, R117 ;  /* 0x0000007576767221 */ /* 0x001fc80000010000 */
[----:B------:R-:W-:Y:S01]  /*17b80*/  FFMA.FTZ R118, R127, R116, R118 ;  /* 0x000000747f767223 */ /* 0x000fe20000010076 */
[----:B------:R-:W-:-:S04]  /*17b90*/  IMAD.U32 R127, RZ, RZ, UR22 ;  /* 0x00000016ff7f7e24 */ /* 0x000fc8000f8e00ff */
[----:B------:R-:W0:Y:S02]  /*17ba0*/  SHFL.DOWN PT, R119, R118, 0x1, 0x1f ;  /* 0x08201f0076777f89 */ /* 0x000e2400000e0000 */
[----:B0-----:R-:W-:Y:S02]  /*17bb0*/  FADD.FTZ R116, R118, R119 ;  /* 0x0000007776747221 */ /* 0x001fe40000010000 */
[----:B------:R-:W0:Y:S02]  /*17bc0*/  @!P4 LDC.64 R118, c[0x0][0x3c8] ;  /* 0x0000f200ff76cb82 */ /* 0x000e240000000a00 */
[----:B------:R-:W-:-:S05]  /*17bd0*/  FFMA.FTZ R125, R123, R125, R116 ;  /* 0x0000007d7b7d7223 */ /* 0x000fca0000010074 */
[----:B------:R-:W1:Y:S01]  /*17be0*/  SHFL.IDX PT, R124, R125, RZ, 0x1f ;  /* 0x00001fff7d7c7589 */ /* 0x000e6200000e0000 */
[----:B------:R-:W1:Y:S08]  /*17bf0*/  LDC R123, c[0x0][0x448] ;  /* 0x00011200ff7b7b82 */ /* 0x000e700000000800 */
[----:B------:R-:W2:Y:S01]  /*17c00*/  @!P4 LDC.64 R116, c[0x0][0x3c0] ;  /* 0x0000f000ff74cb82 */ /* 0x000ea20000000a00 */
[----:B0-----:R-:W-:-:S04]  /*17c10*/  @!P4 IMAD.WIDE R118, R129, 0x4, R118 ;  /* 0x000000048176c825 */ /* 0x001fc800078e0276 */
[----:B-1----:R-:W-:-:S04]  /*17c20*/  FFMA.FTZ R123, R124, UR24, R123 ;  /* 0x000000187c7b7c23 */ /* 0x002fc8000801007b */
[----:B------:R-:W-:Y:S01]  /*17c30*/  FADD.FTZ R123, R123, R132 ;  /* 0x000000847b7b7221 */ /* 0x000fe20000010000 */
[----:B--2---:R-:W-:-:S05]  /*17c40*/  @!P4 IMAD.WIDE R116, R127, 0x4, R116 ;  /* 0x000000047f74c825 */ /* 0x004fca00078e0274 */
[----:B------:R-:W0:Y:S01]  /*17c50*/  MUFU.RSQ R123, R123 ;  /* 0x0000007b007b7308 */ /* 0x000e220000001400 */
[----:B------:R1:W-:Y:S04]  /*17c60*/  @!P4 STG.E desc[UR12][R116.64], R133 ;  /* 0x000000857400c986 */ /* 0x0003e8000c10190c */
[----:B0-----:R1:W-:Y:S01]  /*17c70*/  @!P4 STG.E desc[UR12][R118.64], R123 ;  /* 0x0000007b7600c986 */ /* 0x0013e2000c10190c */
[----:B------:R-:W-:Y:S05]  /*17c80*/  BRA.U !UP0, `(.L_x_25447) ;  /* 0x00000009088c7547 */ /* 0x000fea000b800000 */
[----:B------:R-:W-:Y:S01]  /*17c90*/  UIADD3 UR4, UPT, UPT, UR6, -0x1, URZ ;  /* 0xffffffff06047890 */ /* 0x000fe2000fffe0ff */
[----:B------:R-:W-:Y:S01]  /*17ca0*/  PLOP3.LUT P4, PT, PT, PT, UP2, 0x40, 0x4 ;  /* 0x000000000004781c */ /* 0x000fe20003f8e828 */
[----:B------:R-:W-:Y:S02]  /*17cb0*/  BSSY.RECONVERGENT B0, `(.L_x_25448) ;  /* 0x0000018000007945 */ /* 0x000fe40003800200 */
[----:B------:R-:W-:Y:S01]  /*17cc0*/  UIMAD UR4, UR4, UR44, URZ ;  /* 0x0000002c040472a4 */ /* 0x000fe2000f8e02ff */
[----:B------:R-:W-:-:S03]  /*17cd0*/  FSEL R124, R133, RZ, P4 ;  /* 0x000000ff857c7208 */ /* 0x000fc60002000000 */
[----:B------:R-:W-:-:S04]  /*17ce0*/  USHF.R.S32.HI UR5, URZ, 0x1f, UR4 ;  /* 0x0000001fff057899 */ /* 0x000fc80008011404 */
[----:B------:R-:W-:-:S06]  /*17cf0*/  ULEA.HI UR5, UR5, UR4, URZ, 0x2 ;  /* 0x0000000405057291 */ /* 0x000fcc000f8f10ff */
[----:B------:R-:W-:-:S05]  /*17d00*/  IMAD.U32 R125, RZ, RZ, UR5 ;  /* 0x00000005ff7d7e24 */ /* 0x000fca000f8e00ff */
[----:B------:R-:W-:Y:S01]  /*17d10*/  LEA.HI.SX32 R125, R125, R122, 0x1e ;  /* 0x0000007a7d7d7211 */ /* 0x000fe200078ff2ff */
[----:B------:R-:W-:Y:S06]  /*17d20*/  @!P0 BRA `(.L_x_25449) ;  /* 0x0000000000408947 */ /* 0x000fec0003800000 */
[----:B------:R-:W0:Y:S01]  /*17d30*/  LDC.64 R126, c[0x0][0x428] ;  /* 0x00010a00ff7e7b82 */ /* 0x000e220000000a00 */
[--C-:B-1----:R-:W-:Y:S01]  /*17d40*/  FADD.FTZ R116, R84, -R124.reuse ;  /* 0x8000007c54747221 */ /* 0x102fe20000010000 */
        /* <DEDUP_REMOVED lines=14> */
.L_x_25449:
[----:B------:R-:W-:Y:S05]  /*17e30*/  BSYNC.RECONVERGENT B0 ;  /* 0x0000000000007941 */ /* 0x000fea0003800200 */
.L_x_25448:
        /* <DEDUP_REMOVED lines=17> */
[----:B------:R-:W-:-:S04]  /*17f50*/  VIADD R125, R125, 0x80 ;  /* 0x000000807d7d7836 */ /* 0x000fc80000000000 */
[----:B------:R2:W-:Y:S03]  /*17f60*/  STG.E.128 desc[UR12][R126.64], R116 ;  /* 0x000000747e007986 */ /* 0x0005e6000c101d0c */
.L_x_25451:
[----:B------:R-:W-:Y:S05]  /*17f70*/  BSYNC.RECONVERGENT B0 ;  /* 0x0000000000007941 */ /* 0x000fea0003800200 */
.L_x_25450:
        /* <DEDUP_REMOVED lines=19> */
.L_x_25453:
[----:B------:R-:W-:Y:S05]  /*180b0*/  BSYNC.RECONVERGENT B0 ;  /* 0x0000000000007941 */ /* 0x000fea0003800200 */
.L_x_25452:
        /* <DEDUP_REMOVED lines=19> */
.L_x_25455:
[----:B------:R-:W-:Y:S05]  /*181f0*/  BSYNC.RECONVERGENT B0 ;  /* 0x0000000000007941 */ /* 0x000fea0003800200 */
.L_x_25454:
        /* <DEDUP_REMOVED lines=19> */
.L_x_25457:
[----:B------:R-:W-:Y:S05]  /*18330*/  BSYNC.RECONVERGENT B0 ;  /* 0x0000000000007941 */ /* 0x000fea0003800200 */
.L_x_25456:
        /* <DEDUP_REMOVED lines=18> */
.L_x_25459:
[----:B------:R-:W-:Y:S05]  /*18460*/  BSYNC.RECONVERGENT B0 ;  /* 0x0000000000007941 */ /* 0x000fea0003800200 */
.L_x_25458:
        /* <DEDUP_REMOVED lines=18> */
.L_x_25461:
[----:B------:R-:W-:Y:S05]  /*18590*/  BSYNC.RECONVERGENT B0 ;  /* 0x0000000000007941 */ /* 0x000fea0003800200 */
.L_x_25460:
        /* <DEDUP_REMOVED lines=12> */
[----:B0-----:R-:W-:-:S04]  /*18660*/  IMAD.WIDE.U32 R124, R125, 0x10, R116 ;  /* 0x000000107d7c7825 */ /* 0x001fc800078e0074 */
[----:B------:R-:W-:Y:S01]  /*18670*/  FFMA.FTZ R116, R119, R72, R76 ;  /* 0x0000004877747223 */ /* 0x000fe2000001004c */
[----:B------:R-:W-:Y:S01]  /*18680*/  FFMA.FTZ R117, R126, R73, R77 ;  /* 0x000000497e757223 */ /* 0x000fe2000001004d */
[----:B------:R-:W-:-:S05]  /*18690*/  FFMA.FTZ R119, R128, R75, R79 ;  /* 0x0000004b80777223 */ /* 0x000fca000001004f */
[----:B------:R0:W-:Y:S02]  /*186a0*/  STG.E.128 desc[UR12][R124.64], R116 ;  /* 0x000000747c007986 */ /* 0x0001e4000c101d0c */
.L_x_25462:
[----:B------:R-:W-:Y:S05]  /*186b0*/  BSYNC.RECONVERGENT B0 ;  /* 0x0000000000007941 */ /* 0x000fea0003800200 */
.L_x_25447:
[----:B------:R-:W-:Y:S02]  /*186c0*/  UIADD3 UR22, UPT, UPT, UR22, UR20, URZ ;  /* 0x0000001416167290 */ /* 0x000fe4000fffe0ff */
[----:B------:R-:W-:Y:S02]  /*186d0*/  UPLOP3.LUT UP1, UPT, UPT, UPT, UP1, 0x40, 0x4 ;  /* 0x000000000004789c */ /* 0x000fe40003f2e810 */
[----:B------:R-:W-:-:S09]  /*186e0*/  UISETP.GE.AND UP0, UPT, UR22, UR21, UPT ;  /* 0x000000151600728c */ /* 0x000fd2000bf06270 */
[----:B------:R-:W-:Y:S05]  /*186f0*/  BRA.U !UP0, `(.L_x_25463) ;  /* 0xfffffe8908687547 */ /* 0x000fea000b83ffff */
[----:B------:R-:W-:Y:S05]  /*18700*/  EXIT ;  /* 0x000000000000794d */ /* 0x000fea0003800000 */
.L_x_25464:
        /* <DEDUP_REMOVED lines=15> */
.L_x_27352:


//--------------------- .text._ZN10layer_norm13ln_fwd_kernelINS_13Kernel_traitsIfffffjLj4096ELj1ELj1ELj4ELj16ENS_18Kernel_traits_baseILj4096EfffffjLj128EEEEELb1ELb0ELb1ELb1EEEvNS_9FwdParamsE --------------------------
	.section	.text._ZN10layer_norm13ln_fwd_kernelINS_13Kernel_traitsIfffffjLj4096ELj1ELj1ELj4ELj16ENS_18Kernel_traits_baseILj4096EfffffjLj128EEEEELb1ELb0ELb1ELb1EEEvNS_9FwdParamsE,"ax",@progbits
	.align	128
        .global         _ZN10layer_norm13ln_fwd_kernelINS_13Kernel_traitsIfffffjLj4096ELj1ELj1ELj4ELj16ENS_18Kernel_traits_baseILj4096EfffffjLj128EEEEELb1ELb0ELb1ELb1EEEvNS_9FwdParamsE
        .type           _ZN10layer_norm13ln_fwd_kernelINS_13Kernel_traitsIfffffjLj4096ELj1ELj1ELj4ELj16ENS_18Kernel_traits_baseILj4096EfffffjLj128EEEEELb1ELb0ELb1ELb1EEEvNS_9FwdParamsE,@function
        .size           _ZN10layer_norm13ln_fwd_kernelINS_13Kernel_traitsIfffffjLj4096ELj1ELj1ELj4ELj16ENS_18Kernel_traits_baseILj4096EfffffjLj128EEEEELb1ELb0ELb1ELb1EEEvNS_9FwdParamsE,(.L_x_27353 - _ZN10layer_norm13ln_fwd_kernelINS_13Kernel_traitsIfffffjLj4096ELj1ELj1ELj4ELj16ENS_18Kernel_traits_baseILj4096EfffffjLj128EEEEELb1ELb0ELb1ELb1EEEvNS_9FwdParamsE)
        .other          _ZN10layer_norm13ln_fwd_kernelINS_13Kernel_traitsIfffffjLj4096ELj1ELj1ELj4ELj16ENS_18Kernel_traits_baseILj4096EfffffjLj128EEEEELb1ELb0ELb1ELb1EEEvNS_9FwdParamsE,@"STO_CUDA_ENTRY STV_DEFAULT"
_ZN10layer_norm13ln_fwd_kernelINS_13Kernel_traitsIfffffjLj4096ELj1ELj1ELj4ELj16ENS_18Kernel_traits_baseILj4096EfffffjLj128EEEEELb1ELb0ELb1ELb1EEEvNS_9FwdParamsE:
.text._ZN10layer_norm13ln_fwd_kernelINS_13Kernel_traitsIfffffjLj4096ELj1ELj1ELj4ELj16ENS_18Kernel_traits_baseILj4096EfffffjLj128EEEEELb1ELb0ELb1ELb1EEEvNS_9FwdParamsE:
        /* <DEDUP_REMOVED lines=66> */
.L_x_25465:
        /* <DEDUP_REMOVED lines=26> */
.L_x_25466:
[----:B------:R-:W1:Y:S02]  /*05c0*/  LDCU UR4, c[0x0][0x384] ;  /* 0x00007080ff0477ac */ /* 0x000e640008000800 */
[----:B-1----:R-:W-:-:S06]  /*05d0*/  UISETP.GE.AND UP0, UPT, UR7, UR4, UPT ;  /* 0x000000040700728c */ /* 0x002fcc000bf06270 */
[----:B------:R-:W-:-:S13]  /*05e0*/  PLOP3.LUT P0, PT, PT, PT, UP0, 0x80, 0x8 ;  /* 0x000000000008781c */ /* 0x000fda0003f0f008 */
[----:B------:R-:W-:Y:S05]  /*05f0*/  @P0 EXIT ;  /* 0x000000000000094d */ /* 0x000fea0003800000 */
[C---:B------:R-:W-:Y:S01]  /*0600*/  IMAD.HI.U32 R0, R111.reuse, -0x2daee0ad, RZ ;  /* 0xd2511f536f007827 */ /* 0x040fe200078e00ff */
[----:B------:R-:W1:Y:S01]  /*0610*/  LDCU.U8 UR4, c[0x0][0x410] ;  /* 0x00008200ff0477ac */ /* 0x000e620008000000 */
[----:B------:R-:W-:Y:S02]  /*0620*/  LOP3.LUT R116, R116, 0x3, RZ, 0xc0, !PT ;  /* 0x0000000374747812 */ /* 0x000fe400078ec0ff */
[----:B0-----:R-:W-:Y:S01]  /*0630*/  IMAD.HI.U32 R3, R114, -0x326172a9, RZ ;  /* 0xcd9e8d5772037827 */ /* 0x001fe200078e00ff */
        /* <DEDUP_REMOVED lines=22> */
[----:B------:R-:W-:Y:S01]  /*07a0*/  IMAD R5, R4, -0x326172a9, RZ ;  /* 0xcd9e8d5704057824 */ /* 0x000fe200078e02ff */
[----:B------:R-:W0:Y:S01]  /*07b0*/  LDCU.64 UR20, c[0x0][0x380] ;  /* 0x00007000ff1477ac */ /* 0x000e220008000a00 */
        /* <DEDUP_REMOVED lines=40> */
[----:B------:R-:W-:Y:S01]  /*0a40*/  IMAD.MOV.U32 R5, RZ, RZ, RZ ;  /* 0x000000ffff057224 */ /* 0x000fe200078e00ff */
[----:B------:R-:W-:Y:S01]  /*0a50*/  LOP3.LUT R109, R2, UR42, R109, 0x96, !PT ;  /* 0x0000002a026d7c12 */ /* 0x000fe2000f8e966d */
[----:B------:R-:W-:Y:S02]  /*0a60*/  IMAD R117, R3, -0x2daee0ad, RZ ;  /* 0xd2511f5303757824 */ /* 0x000fe400078e02ff */
[----:B01234-:R-:W-:-:S07]  /*0a70*/  IMAD R6, R0, -0x326172a9, RZ ;  /* 0xcd9e8d5700067824 */ /* 0x01ffce00078e02ff */
.L_x_25739:
[----:B------:R-:W-:-:S06]  /*0a80*/  UIMAD.WIDE UR4, UR7, 0x4, UR8 ;  /* 0x00000004070478a5 */ /* 0x000fcc000f8e0208 */
[----:B0-2---:R-:W-:Y:S01]  /*0a90*/  IMAD.U32 R112, RZ, RZ, UR4 ;  /* 0x00000004ff707e24 */ /* 0x005fe2000f8e00ff */
[----:B------:R-:W-:-:S05]  /*0aa0*/  MOV R113, UR5 ;  /* 0x0000000500717c02 */ /* 0x000fca0008000f00 */
[----:B------:R-:W2:Y:S01]  /*0ab0*/  LDG.E R112, desc[UR12][R112.64] ;  /* 0x0000000c70707981 */ /* 0x000ea2000c1e1900 */
[----:B------:R-:W-:-:S06]  /*0ac0*/  UIMAD.WIDE UR4, UR7, 0x4, UR10 ;  /* 0x00000004070478a5 */ /* 0x000fcc000f8e020a */
[----:B------:R-:W-:Y:S01]  /*0ad0*/  MOV R11, UR5 ;  /* 0x00000005000b7c02 */ /* 0x000fe20008000f00 */
[----:B------:R-:W-:Y:S01]  /*0ae0*/  IMAD.MOV.U32 R105, RZ, RZ, RZ ;  /* 0x000000ffff697224 */ /* 0x000fe200078e00ff */
[----:B--2---:R-:W-:-:S13]  /*0af0*/  ISETP.GE.AND P0, PT, R112, 0x1, PT ;  /* 0x000000017000780c */ /* 0x004fda0003f06270 */
[----:B------:R-:W0:Y:S01]  /*0b00*/  @P0 LDC.64 R8, c[0x0][0x390] ;  /* 0x0000e400ff080b82 */ /* 0x000e220000000a00 */
        /* <DEDUP_REMOVED lines=20> */
[----:B------:R-:W-:Y:S01]  /*0c50*/  @!P2 MOV R9, R116 ;  /* 0x000000740009a202 */ /* 0x000fe20000000f00 */
[----:B------:R-:W-:Y:S02]  /*0c60*/  @!P2 IMAD.MOV.U32 R8, RZ, RZ, R117 ;  /* 0x000000ffff08a224 */ /* 0x000fe400078e0075 */
        /* <DEDUP_REMOVED lines=18> */
.L_x_25470:
        /* <DEDUP_REMOVED lines=12> */
.L_x_25471:
        /* <DEDUP_REMOVED lines=43> */
.L_x_25469:
        /* <DEDUP_REMOVED lines=9> */
.L_x_25468:
        /* <DEDUP_REMOVED lines=18> */
.L_x_25474:
        /* <DEDUP_REMOVED lines=12> */
.L_x_25475:
        /* <DEDUP_REMOVED lines=43> */
.L_x_25473:
        /* <DEDUP_REMOVED lines=9> */
.L_x_25472:
        /* <DEDUP_REMOVED lines=18> */
.L_x_25478:
        /* <DEDUP_REMOVED lines=12> */
.L_x_25479:
        /* <DEDUP_REMOVED lines=43> */
.L_x_25477:
        /* <DEDUP_REMOVED lines=9> */
.L_x_25476:
        /* <DEDUP_REMOVED lines=18> */
.L_x_25482:
        /* <DEDUP_REMOVED lines=12> */
.L_x_25483:
        /* <DEDUP_REMOVED lines=42> */
.L_x_25481:
        /* <DEDUP_REMOVED lines=10> */
.L_x_25467:
        /* <DEDUP_REMOVED lines=19> */
.L_x_25486:
        /* <DEDUP_REMOVED lines=12> */
.L_x_25487:
        /* <DEDUP_REMOVED lines=42> */
.L_x_25485:
        /* <DEDUP_REMOVED lines=8> */
.L_x_25484:
        /* <DEDUP_REMOVED lines=15> */
.L_x_25490:
        /* <DEDUP_REMOVED lines=12> */
.L_x_25491:
        /* <DEDUP_REMOVED lines=43> */
.L_x_25489:
        /* <DEDUP_REMOVED lines=8> */
.L_x_25488:
        /* <DEDUP_REMOVED lines=15> */
.L_x_25494:
        /* <DEDUP_REMOVED lines=12> */
.L_x_25495:
        /* <DEDUP_REMOVED lines=43> */
.L_x_25493:
        /* <DEDUP_REMOVED lines=8> */
.L_x_25492:
        /* <DEDUP_REMOVED lines=15> */
.L_x_25497:
        /* <DEDUP_REMOVED lines=12> */
.L_x_25498:
        /* <DEDUP_REMOVED lines=43> */
.L_x_25496:
        /* <DEDUP_REMOVED lines=8> */
.L_x_25480:
[----:B------:R-:W0:Y:S01]  /*34a0*/  LDC.64 R118, c[0x0][0x3a8] ;  /* 0x0000ea00ff767b82 */ /* 0x000e220000000a00 */
[----:B------:R-:W-:Y:S01]  /*34b0*/  IADD3 R9, PT, PT, R105, 0x80, RZ ;  /* 0x0000008069097810 */ /* 0x000fe20007ffe0ff */
[----:B0-----:R-:W-:-:S05]  /*34c0*/  IMAD.WIDE.U32 R10, R104, 0x10, R118 ;  /* 0x00000010680a7825 */ /* 0x001fca00078e0076 */
[----:B-----5:R0:W-:Y:S01]  /*34d0*/  STG.E.128 desc[UR12][R10.64], R32 ;  /* 0x000000200a007986 */ /* 0x0201e2000c101d0c */
[----:B------:R-:W-:Y:S05]  /*34e0*/  @!P0 BRA `(.L_x_25499) ;  /* 0x00000000002c8947 */ /* 0x000fea0003800000 */
        /* <DEDUP_REMOVED lines=11> */
.L_x_25499:
[----:B------:R-:W-:Y:S05]  /*35a0*/  @!P0 BRA `(.L_x_25500) ;  /* 0x00000000000c8947 */ /* 0x000fea0003800000 */
[----:B------:R-:W2:Y:S02]  /*35b0*/  LDC.64 R36, c[0x0][0x390] ;  /* 0x0000e400ff247b82 */ /* 0x000ea40000000a00 */
[----:B--2---:R-:W-:-:S06]  /*35c0*/  IMAD.WIDE.U32 R36, R9, 0x10, R36 ;  /* 0x0000001009247825 */ /* 0x004fcc00078e0024 */
[----:B------:R-:W5:Y:S02]  /*35d0*/  LDG.E.128 R36, desc[UR12][R36.64] ;  /* 0x0000000c24247981 */ /* 0x000f64000c1e1d00 */
.L_x_25500:
[----:B01----:R-:W-:Y:S01]  /*35e0*/  VIADD R11, R104, 0x80 ;  /* 0x00000080680b7836 */ /* 0x003fe20000000000 */
[----:B------:R-:W-:Y:S06]  /*35f0*/  BRA.U !UP0, `(.L_x_25501) ;  /* 0x0000001508347547 */ /* 0x000fec000b800000 */
        /* <DEDUP_REMOVED lines=22> */
.L_x_25504:
        /* <DEDUP_REMOVED lines=12> */
.L_x_25505:
        /* <DEDUP_REMOVED lines=43> */
.L_x_25503:
        /* <DEDUP_REMOVED lines=9> */
.L_x_25502:
        /* <DEDUP_REMOVED lines=18> */
.L_x_25508:
        /* <DEDUP_REMOVED lines=12> */
.L_x_25509:
        /* <DEDUP_REMOVED lines=43> */
.L_x_25507:
        /* <DEDUP_REMOVED lines=9> */
.L_x_25506:
        /* <DEDUP_REMOVED lines=18> */
.L_x_25512:
        /* <DEDUP_REMOVED lines=12> */
.L_x_25513:
        /* <DEDUP_REMOVED lines=43> */
.L_x_25511:
        /* <DEDUP_REMOVED lines=9> */
.L_x_25510:
        /* <DEDUP_REMOVED lines=18> */
.L_x_25516:
        /* <DEDUP_REMOVED lines=12> */
.L_x_25517:
        /* <DEDUP_REMOVED lines=43> */
.L_x_25515:
        /* <DEDUP_REMOVED lines=10> */
.L_x_25501:
        /* <DEDUP_REMOVED lines=19> */
.L_x_25520:
        /* <DEDUP_REMOVED lines=12> */
.L_x_25521:
        /* <DEDUP_REMOVED lines=43> */
.L_x_25519:
        /* <DEDUP_REMOVED lines=8> */
.L_x_25518:
        /* <DEDUP_REMOVED lines=15> */
.L_x_25524:
        /* <DEDUP_REMOVED lines=12> */
.L_x_25525:
        /* <DEDUP_REMOVED lines=43> */
.L_x_25523:
        /* <DEDUP_REMOVED lines=8> */
.L_x_25522:
        /* <DEDUP_REMOVED lines=15> */
.L_x_25528:
        /* <DEDUP_REMOVED lines=12> */
.L_x_25529:
        /* <DEDUP_REMOVED lines=43> */
.L_x_25527:
        /* <DEDUP_REMOVED lines=8> */
.L_x_25526:
        /* <DEDUP_REMOVED lines=15> */
.L_x_25531:
        /* <DEDUP_REMOVED lines=12> */
.L_x_25532:
        /* <DEDUP_REMOVED lines=43> */
.L_x_25530:
        /* <DEDUP_REMOVED lines=8> */
.L_x_25514:
        /* <DEDUP_REMOVED lines=15> */
.L_x_25533:
[----:B------:R-:W-:Y:S05]  /*5f80*/  @!P0 BRA `(.L_x_25534) ;  /* 0x00000000000c8947 */ /* 0x000fea0003800000 */
[----:B------:R-:W2:Y:S02]  /*5f90*/  LDC.64 R36, c[0x0][0x390] ;  /* 0x0000e400ff247b82 */ /* 0x000ea40000000a00 */
[----:B--2---:R-:W-:-:S06]  /*5fa0*/  IMAD.WIDE.U32 R36, R8, 0x10, R36 ;  /* 0x0000001008247825 */ /* 0x004fcc00078e0024 */
[----:B------:R-:W5:Y:S02]  /*5fb0*/  LDG.E.128 R36, desc[UR12][R36.64] ;  /* 0x0000000c24247981 */ /* 0x000f64000c1e1d00 */
.L_x_25534:
[----:B------:R-:W-:Y:S01]  /*5fc0*/  VIADD R9, R104, 0x100 ;  /* 0x0000010068097836 */ /* 0x000fe20000000000 */
[----:B------:R-:W-:Y:S06]  /*5fd0*/  BRA.U !UP0, `(.L_x_25535) ;  /* 0x0000001508247547 */ /* 0x000fec000b800000 */
[----:B------:R-:W2:Y:S01]  /*5fe0*/  LDC.64 R26, c[0x0][0x3a0] ;  /* 0x0000e800ff1a7b82 */ /* 0x000ea20000000a00 */
[----:B------:R-:W-:-:S13]  /*5ff0*/  ISETP.GT.AND P2, PT, R112, RZ, PT ;  /* 0x000000ff7000720c */ /* 0x000fda0003f44270 */
[----:B-1----:R-:W-:Y:S01]  /*6000*/  @!P2 IMAD.MOV.U32 R11, RZ, RZ, R12 ;  /* 0x000000ffff0ba224 */ /* 0x002fe200078e000c */
[----:B------:R-:W-:Y:S01]  /*6010*/  @!P2 MOV R18, R10 ;  /* 0x0000000a0012a202 */ /* 0x000fe20000000f00 */
[----:B--2---:R-:W-:-:S06]  /*6020*/  IMAD.WIDE.U32 R26, R9, 0x10, R26 ;  /* 0x00000010091a7825 */ /* 0x004fcc00078e001a */
        /* <DEDUP_REMOVED lines=17> */
.L_x_25538:
        /* <DEDUP_REMOVED lines=12> */
.L_x_25539:
[----:B------:R-:W-:Y:S01]  /*6200*/  IMAD.WIDE.U32 R18, R114, -0x326172a9, RZ ;  /* 0xcd9e8d5772127825 */ /* 0x000fe200078e00ff */
[----:B------:R-:W-:Y:S02]  /*6210*/  LOP3.LUT R12, R5, UR15, R17, 0x96, !PT ;  /* 0x0000000f050c7c12 */ /* 0x000fe4000f8e9611 */
[----:B------:R-:W-:Y:S01]  /*6220*/  MOV R4, R10 ;  /* 0x0000000a00047202 */ /* 0x000fe20000000f00 */
[----:B------:R-:W-:Y:S01]  /*6230*/  IMAD.MOV.U32 R11, RZ, RZ, RZ ;  /* 0x000000ffff0b7224 */ /* 0x000fe200078e00ff */
        /* <DEDUP_REMOVED lines=38> */
.L_x_25537:
        /* <DEDUP_REMOVED lines=9> */
.L_x_25536:
        /* <DEDUP_REMOVED lines=18> */
.L_x_25542:
        /* <DEDUP_REMOVED lines=12> */
.L_x_25543:
        /* <DEDUP_REMOVED lines=42> */
.L_x_25541:
[----:B------:R-:W-:Y:S01]  /*69b0*/  I2FP.F32.U32 R3, R3 ;  /* 0x0000000300037245 */ /* 0x000fe20000201000 */
[----:B0-----:R-:W-:Y:S02]  /*69c0*/  HFMA2 R14, -RZ, RZ, 0.1171875, 0 ;  /* 0x2f800000ff0e7431 */ /* 0x001fe400000001ff */
[----:B-----5:R-:W-:-:S03]  /*69d0*/  FMUL.FTZ R11, R37, UR17 ;  /* 0x00000011250b7c20 */ /* 0x020fc60008410000 */
[----:B------:R-:W-:Y:S01]  /*69e0*/  FFMA.FTZ R3, R3, R14, 1.1641532182693481445e-10 ;  /* 0x2f00000003037423 */ /* 0x000fe2000001000e */
[----:B------:R-:W-:-:S04]  /*69f0*/  FMUL.FTZ R11, R11, UR16 ;  /* 0x000000100b0b7c20 */ /* 0x000fc80008410000 */
[----:B------:R-:W-:-:S04]  /*6a00*/  FSETP.GTU.FTZ.AND P3, PT, R3, UR23, PT ;  /* 0x0000001703007c0b */ /* 0x000fc8000bf7c000 */
[----:B------:R-:W-:Y:S02]  /*6a10*/  FSEL R14, R11, RZ, !P3 ;  /* 0x000000ff0b0e7208 */ /* 0x000fe40005800000 */
[----:B------:R-:W-:-:S03]  /*6a20*/  SEL R3, RZ, 0x1, P3 ;  /* 0x00000001ff037807 */ /* 0x000fc60001800000 */
[----:B------:R-:W-:-:S07]  /*6a30*/  FADD.FTZ R25, R25, R14 ;  /* 0x0000000e19197221 */ /* 0x000fce0000010000 */
.L_x_25540:
        /* <DEDUP_REMOVED lines=18> */
.L_x_25546:
        /* <DEDUP_REMOVED lines=12> */
.L_x_25547:
        /* <DEDUP_REMOVED lines=42> */
.L_x_25545:
        /* <DEDUP_REMOVED lines=9> */
.L_x_25544:
        /* <DEDUP_REMOVED lines=18> */
.L_x_25550:
        /* <DEDUP_REMOVED lines=12> */
.L_x_25551:
        /* <DEDUP_REMOVED lines=42> */
.L_x_25549:
        /* <DEDUP_REMOVED lines=10> */
.L_x_25535:
[----:B-1----:R-:W-:Y:S01]  /*7470*/  MOV R11, R12 ;  /* 0x0000000c000b7202 */ /* 0x002fe20000000f00 */
        /* <DEDUP_REMOVED lines=18> */
.L_x_25554:
        /* <DEDUP_REMOVED lines=12> */
.L_x_25555:
        /* <DEDUP_REMOVED lines=42> */
.L_x_25553:
        /* <DEDUP_REMOVED lines=8> */
.L_x_25552:
        /* <DEDUP_REMOVED lines=15> */
.L_x_25558:
        /* <DEDUP_REMOVED lines=12> */
.L_x_25559:
        /* <DEDUP_REMOVED lines=43> */
.L_x_25557:
        /* <DEDUP_REMOVED lines=8> */
.L_x_25556:
        /* <DEDUP_REMOVED lines=15> */
.L_x_25562:
        /* <DEDUP_REMOVED lines=12> */
.L_x_25563:
        /* <DEDUP_REMOVED lines=43> */
.L_x_25561:
        /* <DEDUP_REMOVED lines=8> */
.L_x_25560:
        /* <DEDUP_REMOVED lines=15> */
.L_x_25565:
        /* <DEDUP_REMOVED lines=12> */
.L_x_25566:
        /* <DEDUP_REMOVED lines=43> */
.L_x_25564:
        /* <DEDUP_REMOVED lines=8> */
.L_x_25548:
[----:B------:R-:W-:-:S04]  /*8820*/  IMAD.WIDE.U32 R12, R9, 0x10, R118 ;  /* 0x00000010090c7825 */ /* 0x000fc800078e0076 */
[----:B------:R-:W-:Y:S01]  /*8830*/  VIADD R10, R105, 0x180 ;  /* 0x00000180690a7836 */ /* 0x000fe20000000000 */
[----:B-----5:R1:W-:Y:S01]  /*8840*/  STG.E.128 desc[UR12][R12.64], R24 ;  /* 0x000000180c007986 */ /* 0x0203e2000c101d0c */
[----:B------:R-:W-:Y:S05]  /*8850*/  @!P0 BRA `(.L_x_25567) ;  /* 0x00000000002c8947 */ /* 0x000fea0003800000 */
[----:B-1----:R-:W1:Y:S01]  /*8860*/  LDC.64 R12, c[0x0][0x3b0] ;  /* 0x0000ec00ff0c7b82 */ /* 0x002e620000000a00 */
[----:B0-----:R-:W-:Y:S02]  /*8870*/  SHF.L.U32 R14, R2, 0x10, RZ ;  /* 0x00000010020e7819 */ /* 0x001fe400000006ff */
[----:B------:R-:W-:Y:S02]  /*8880*/  LOP3.LUT R9, R0, 0xffff, RZ, 0xc0, !PT ;  /* 0x0000ffff00097812 */ /* 0x000fe400078ec0ff */
[----:B------:R-:W-:Y:S02]  /*8890*/  LOP3.LUT R14, R14, 0xff0000, RZ, 0xc0, !PT ;  /* 0x00ff00000e0e7812 */ /* 0x000fe400078ec0ff */
[----:B------:R-:W-:-:S03]  /*88a0*/  LOP3.LUT R16, R3, 0xff, RZ, 0xc0, !PT ;  /* 0x000000ff03107812 */ /* 0x000fc600078ec0ff */
[----:B------:R-:W-:Y:S01]  /*88b0*/  IMAD R9, R9, 0x1000000, R14 ;  /* 0x0100000009097824 */ /* 0x000fe200078e020e */
[----:B------:R-:W-:-:S03]  /*88c0*/  LOP3.LUT R14, R4, 0xff, RZ, 0xc0, !PT ;  /* 0x000000ff040e7812 */ /* 0x000fc600078ec0ff */
[----:B------:R-:W-:-:S05]  /*88d0*/  IMAD R9, R16, 0x100, R9 ;  /* 0x0000010010097824 */ /* 0x000fca00078e0209 */
[----:B------:R-:W-:Y:S01]  /*88e0*/  IADD3 R9, PT, PT, R9, R14, RZ ;  /* 0x0000000e09097210 */ /* 0x000fe20007ffe0ff */
[----:B-1----:R-:W-:-:S05]  /*88f0*/  IMAD.WIDE.U32 R12, R8, 0x4, R12 ;  /* 0x00000004080c7825 */ /* 0x002fca00078e000c */
[----:B------:R2:W-:Y:S02]  /*8900*/  STG.E desc[UR12][R12.64], R9 ;  /* 0x000000090c007986 */ /* 0x0005e4000c10190c */
.L_x_25567:
[----:B------:R-:W-:Y:S05]  /*8910*/  @!P0 BRA `(.L_x_25568) ;  /* 0x00000000000c8947 */ /* 0x000fea0003800000 */
[----:B------:R-:W3:Y:S02]  /*8920*/  LDC.64 R36, c[0x0][0x390] ;  /* 0x0000e400ff247b82 */ /* 0x000ee40000000a00 */
[----:B---3--:R-:W-:-:S06]  /*8930*/  IMAD.WIDE.U32 R36, R10, 0x10, R36 ;  /* 0x000000100a247825 */ /* 0x008fcc00078e0024 */
[----:B------:R-:W5:Y:S02]  /*8940*/  LDG.E.128 R36, desc[UR12][R36.64] ;  /* 0x0000000c24247981 */ /* 0x000f64000c1e1d00 */
.L_x_25568:
[----:B------:R-:W-:Y:S01]  /*8950*/  VIADD R8, R104, 0x180 ;  /* 0x0000018068087836 */ /* 0x000fe20000000000 */
[----:B------:R-:W-:Y:S06]  /*8960*/  BRA.U !UP0, `(.L_x_25569) ;  /* 0x0000001508347547 */ /* 0x000fec000b800000 */
[----:B------:R-:W3:Y:S01]  /*8970*/  LDC.64 R22, c[0x0][0x3a0] ;  /* 0x0000e800ff167b82 */ /* 0x000ee20000000a00 */
[----:B------:R-:W-:-:S13]  /*8980*/  ISETP.GT.AND P2, PT, R112, RZ, PT ;  /* 0x000000ff7000720c */ /* 0x000fda0003f44270 */
[----:B-12---:R-:W-:Y:S01]  /*8990*/  @!P2 IMAD.MOV.U32 R12, RZ, RZ, R11 ;  /* 0x000000ffff0ca224 */ /* 0x006fe200078e000b */
[----:B------:R-:W-:Y:S01]  /*89a0*/  @!P2 MOV R9, R18 ;  /* 0x000000120009a202 */ /* 0x000fe20000000f00 */
[----:B---3--:R-:W-:-:S06]  /*89b0*/  IMAD.WIDE.U32 R22, R8, 0x10, R22 ;  /* 0x0000001008167825 */ /* 0x008fcc00078e0016 */
        /* <DEDUP_REMOVED lines=17> */
.L_x_25572:
        /* <DEDUP_REMOVED lines=12> */
.L_x_25573:
        /* <DEDUP_REMOVED lines=43> */
.L_x_25571:
        /* <DEDUP_REMOVED lines=9> */
.L_x_25570:
        /* <DEDUP_REMOVED lines=18> */
.L_x_25576:
        /* <DEDUP_REMOVED lines=12> */
.L_x_25577:
        /* <DEDUP_REMOVED lines=43> */
.L_x_25575:
        /* <DEDUP_REMOVED lines=9> */
.L_x_25574:
        /* <DEDUP_REMOVED lines=18> */
.L_x_25580:
        /* <DEDUP_REMOVED lines=12> */
.L_x_25581:
        /* <DEDUP_REMOVED lines=43> */
.L_x_25579:
        /* <DEDUP_REMOVED lines=9> */
.L_x_25578:
        /* <DEDUP_REMOVED lines=18> */
.L_x_25584:
        /* <DEDUP_REMOVED lines=12> */
.L_x_25585:
        /* <DEDUP_REMOVED lines=43> */
.L_x_25583:
        /* <DEDUP_REMOVED lines=10> */
.L_x_25569:
[----:B------:R-:W-:Y:S01]  /*9e40*/  HFMA2 R20, -RZ, RZ, 0, 0 ;  /* 0x00000000ff147431 */ /* 0x000fe200000001ff */
[----:B--2---:R-:W-:Y:S01]  /*9e50*/  MOV R9, R11 ;  /* 0x0000000b00097202 */ /* 0x004fe20000000f00 */
        /* <DEDUP_REMOVED lines=17> */
.L_x_25588:
        /* <DEDUP_REMOVED lines=12> */
.L_x_25589:
[----:B------:R-:W-:Y:S01]  /*a030*/  IMAD.WIDE.U32 R20, R114, -0x326172a9, RZ ;  /* 0xcd9e8d5772147825 */ /* 0x000fe200078e00ff */
[----:B-1----:R-:W-:-:S03]  /*a040*/  LOP3.LUT R12, R5, UR15, R17, 0x96, !PT ;  /* 0x0000000f050c7c12 */ /* 0x002fc6000f8e9611 */
        /* <DEDUP_REMOVED lines=41> */
.L_x_25587:
        /* <DEDUP_REMOVED lines=8> */
.L_x_25586:
        /* <DEDUP_REMOVED lines=15> */
.L_x_25592:
        /* <DEDUP_REMOVED lines=12> */
.L_x_25593:
        /* <DEDUP_REMOVED lines=43> */
.L_x_25591:
[----:B------:R-:W-:Y:S01]  /*a7c0*/  I2FP.F32.U32 R3, R3 ;  /* 0x0000000300037245 */ /* 0x000fe20000201000 */
[----:B-1----:R-:W-:Y:S02]  /*a7d0*/  IMAD.MOV.U32 R12, RZ, RZ, 0x2f800000 ;  /* 0x2f800000ff0c7424 */ /* 0x002fe400078e00ff */
[----:B-----5:R-:W-:Y:S02]  /*a7e0*/  FMUL.FTZ R9, R37, UR17 ;  /* 0x0000001125097c20 */ /* 0x020fe40008410000 */
[----:B------:R-:W-:Y:S02]  /*a7f0*/  FFMA.FTZ R3, R3, R12, 1.1641532182693481445e-10 ;  /* 0x2f00000003037423 */ /* 0x000fe4000001000c */
[----:B------:R-:W-:-:S03]  /*a800*/  FMUL.FTZ R9, R9, UR16 ;  /* 0x0000001009097c20 */ /* 0x000fc60008410000 */
[----:B------:R-:W-:-:S04]  /*a810*/  FSETP.GTU.FTZ.AND P2, PT, R3, UR23, PT ;  /* 0x0000001703007c0b */ /* 0x000fc8000bf5c000 */
[----:B------:R-:W-:Y:S02]  /*a820*/  SEL R3, RZ, 0x1, P2 ;  /* 0x00000001ff037807 */ /* 0x000fe40001000000 */
[----:B------:R-:W-:-:S07]  /*a830*/  FSEL R21, R9, RZ, !P2 ;  /* 0x000000ff09157208 */ /* 0x000fce0005000000 */
.L_x_25590:
        /* <DEDUP_REMOVED lines=15> */
.L_x_25596:
        /* <DEDUP_REMOVED lines=12> */
.L_x_25597:
        /* <DEDUP_REMOVED lines=43> */
.L_x_25595:
        /* <DEDUP_REMOVED lines=8> */
.L_x_25594:
        /* <DEDUP_REMOVED lines=15> */
.L_x_25599:
        /* <DEDUP_REMOVED lines=12> */
.L_x_25600:
        /* <DEDUP_REMOVED lines=43> */
.L_x_25598:
        /* <DEDUP_REMOVED lines=8> */
.L_x_25582:
[----:B------:R-:W-:Y:S01]  /*b200*/  IMAD.WIDE.U32 R8, R8, 0x10, R118 ;  /* 0x0000001008087825 */ /* 0x000fe200078e0076 */
[----:B-1----:R-:W-:-:S04]  /*b210*/  IADD3 R12, PT, PT, R105, 0x200, RZ ;  /* 0x00000200690c7810 */ /* 0x002fc80007ffe0ff */
[----:B-----5:R1:W-:Y:S01]  /*b220*/  STG.E.128 desc[UR12][R8.64], R20 ;  /* 0x0000001408007986 */ /* 0x0203e2000c101d0c */
[----:B------:R-:W-:Y:S05]  /*b230*/  @!P0 BRA `(.L_x_25601) ;  /* 0x00000000002c8947 */ /* 0x000fea0003800000 */
[----:B-1----:R-:W1:Y:S01]  /*b240*/  LDC.64 R8, c[0x0][0x3b0] ;  /* 0x0000ec00ff087b82 */ /* 0x002e620000000a00 */
[----:B0-----:R-:W-:Y:S01]  /*b250*/  IMAD.U32 R14, R2, 0x10000, RZ ;  /* 0x00010000020e7824 */ /* 0x001fe200078e00ff */
[----:B------:R-:W-:Y:S02]  /*b260*/  LOP3.LUT R13, R0, 0xffff, RZ, 0xc0, !PT ;  /* 0x0000ffff000d7812 */ /* 0x000fe400078ec0ff */
[----:B------:R-:W-:Y:S02]  /*b270*/  LOP3.LUT R16, R3, 0xff, RZ, 0xc0, !PT ;  /* 0x000000ff03107812 */ /* 0x000fe400078ec0ff */
[----:B------:R-:W-:-:S04]  /*b280*/  LOP3.LUT R14, R14, 0xff0000, RZ, 0xc0, !PT ;  /* 0x00ff00000e0e7812 */ /* 0x000fc800078ec0ff */
[----:B------:R-:W-:Y:S02]  /*b290*/  LEA R13, R13, R14, 0x18 ;  /* 0x0000000e0d0d7211 */ /* 0x000fe400078ec0ff */
[----:B------:R-:W-:-:S03]  /*b2a0*/  LOP3.LUT R14, R4, 0xff, RZ, 0xc0, !PT ;  /* 0x000000ff040e7812 */ /* 0x000fc600078ec0ff */
[----:B------:R-:W-:-:S05]  /*b2b0*/  IMAD R13, R16, 0x100, R13 ;  /* 0x00000100100d7824 */ /* 0x000fca00078e020d */
[----:B------:R-:W-:Y:S01]  /*b2c0*/  IADD3 R13, PT, PT, R13, R14, RZ ;  /* 0x0000000e0d0d7210 */ /* 0x000fe20007ffe0ff */
[----:B-1----:R-:W-:-:S05]  /*b2d0*/  IMAD.WIDE.U32 R8, R10, 0x4, R8 ;  /* 0x000000040a087825 */ /* 0x002fca00078e0008 */
[----:B------:R2:W-:Y:S02]  /*b2e0*/  STG.E desc[UR12][R8.64], R13 ;  /* 0x0000000d08007986 */ /* 0x0005e4000c10190c */
.L_x_25601:
[----:B------:R-:W-:Y:S05]  /*b2f0*/  @!P0 BRA `(.L_x_25602) ;  /* 0x00000000000c8947 */ /* 0x000fea0003800000 */
[----:B------:R-:W3:Y:S02]  /*b300*/  LDC.64 R36, c[0x0][0x390] ;  /* 0x0000e400ff247b82 */ /* 0x000ee40000000a00 */
[----:B---3--:R-:W-:-:S06]  /*b310*/  IMAD.WIDE.U32 R36, R12, 0x10, R36 ;  /* 0x000000100c247825 */ /* 0x008fcc00078e0024 */
[----:B------:R-:W5:Y:S02]  /*b320*/  LDG.E.128 R36, desc[UR12][R36.64] ;  /* 0x0000000c24247981 */ /* 0x000f64000c1e1d00 */
.L_x_25602:
[----:B--2---:R-:W-:Y:S01]  /*b330*/  VIADD R13, R104, 0x200 ;  /* 0x00000200680d7836 */ /* 0x004fe20000000000 */
[----:B------:R-:W-:Y:S06]  /*b340*/  BRA.U !UP0, `(.L_x_25603) ;  /* 0x0000001508287547 */ /* 0x000fec000b800000 */
[----:B-1----:R-:W1:Y:S01]  /*b350*/  LDC.64 R8, c[0x0][0x3a0] ;  /* 0x0000e800ff087b82 */ /* 0x002e620000000a00 */
[----:B------:R-:W-:-:S13]  /*b360*/  ISETP.GT.AND P2, PT, R112, RZ, PT ;  /* 0x000000ff7000720c */ /* 0x000fda0003f44270 */
[----:B------:R-:W-:Y:S01]  /*b370*/  @!P2 MOV R10, R11 ;  /* 0x0000000b000aa202 */ /* 0x000fe20000000f00 */
[----:B------:R-:W-:Y:S02]  /*b380*/  @!P2 IMAD.MOV.U32 R106, RZ, RZ, R113 ;  /* 0x000000ffff6aa224 */ /* 0x000fe400078e0071 */
[----:B-1----:R-:W-:-:S05]  /*b390*/  IMAD.WIDE.U32 R8, R13, 0x10, R8 ;  /* 0x000000100d087825 */ /* 0x002fca00078e0008 */
[----:B------:R1:W5:Y:S01]  /*b3a0*/  LDG.E.128 R16, desc[UR12][R8.64] ;  /* 0x0000000c08107981 */ /* 0x000362000c1e1d00 */
        /* <DEDUP_REMOVED lines=16> */
.L_x_25606:
        /* <DEDUP_REMOVED lines=12> */
.L_x_25607:
[----:B-1----:R-:W-:Y:S01]  /*b570*/  IMAD.WIDE.U32 R8, R114, -0x326172a9, RZ ;  /* 0xcd9e8d5772087825 */ /* 0x002fe200078e00ff */
        /* <DEDUP_REMOVED lines=40> */
[----:B------:R-:W-:-:S07]  /*b800*/  LOP3.LUT R109, R8, UR42, R107, 0x96, !PT ;  /* 0x0000002a086d7c12 */ /* 0x000fce000f8e966b */
.L_x_25605:
[----:B------:R-:W-:Y:S01]  /*b810*/  I2FP.F32.U32 R4, R4 ;  /* 0x0000000400047245 */ /* 0x000fe20000201000 */
[----:B-1----:R-:W-:Y:S02]  /*b820*/  IMAD.MOV.U32 R9, RZ, RZ, 0x2f800000 ;  /* 0x2f800000ff097424 */ /* 0x002fe400078e00ff */
[----:B-----5:R-:W-:Y:S02]  /*b830*/  FMUL.FTZ R8, R36, UR17 ;  /* 0x0000001124087c20 */ /* 0x020fe40008410000 */
[----:B------:R-:W-:Y:S02]  /*b840*/  FFMA.FTZ R4, R4, R9, 1.1641532182693481445e-10 ;  /* 0x2f00000004047423 */ /* 0x000fe40000010009 */
[----:B------:R-:W-:-:S03]  /*b850*/  FMUL.FTZ R8, R8, UR16 ;  /* 0x0000001008087c20 */ /* 0x000fc60008410000 */
[----:B------:R-:W-:-:S04]  /*b860*/  FSETP.GTU.FTZ.AND P3, PT, R4, UR23, PT ;  /* 0x0000001704007c0b */ /* 0x000fc8000bf7c000 */
[----:B------:R-:W-:Y:S02]  /*b870*/  FSEL R9, R8, RZ, !P3 ;  /* 0x000000ff08097208 */ /* 0x000fe40005800000 */
[----:B------:R-:W-:-:S03]  /*b880*/  SEL R4, RZ, 0x1, P3 ;  /* 0x00000001ff047807 */ /* 0x000fc60001800000 */
[----:B------:R-:W-:-:S07]  /*b890*/  FADD.FTZ R16, R16, R9 ;  /* 0x0000000910107221 */ /* 0x000fce0000010000 */
.L_x_25604:
[----:B-1----:R-:W-:Y:S01]  /*b8a0*/  @!P2 MOV R8, R10 ;  /* 0x0000000a0008a202 */ /* 0x002fe20000000f00 */
        /* <DEDUP_REMOVED lines=17> */
.L_x_25610:
        /* <DEDUP_REMOVED lines=12> */
.L_x_25611:
        /* <DEDUP_REMOVED lines=43> */
.L_x_25609:
        /* <DEDUP_REMOVED lines=8> */
[----:B------:R-:W-:-:S07]  /*bdb0*/  FADD.FTZ R17, R17, R10 ;  /* 0x0000000a11117221 */ /* 0x000fce0000010000 */
.L_x_25608:
        /* <DEDUP_REMOVED lines=18> */
.L_x_25614:
        /* <DEDUP_REMOVED lines=12> */
.L_x_25615:
        /* <DEDUP_REMOVED lines=42> */
.L_x_25613:
        /* <DEDUP_REMOVED lines=9> */
.L_x_25612:
        /* <DEDUP_REMOVED lines=18> */
.L_x_25618:
        /* <DEDUP_REMOVED lines=12> */
.L_x_25619:
        /* <DEDUP_REMOVED lines=42> */
.L_x_25617:
        /* <DEDUP_REMOVED lines=10> */
.L_x_25603:
        /* <DEDUP_REMOVED lines=19> */
.L_x_25622:
        /* <DEDUP_REMOVED lines=12> */
.L_x_25623:
        /* <DEDUP_REMOVED lines=42> */
.L_x_25621:
        /* <DEDUP_REMOVED lines=8> */
.L_x_25620:
        /* <DEDUP_REMOVED lines=15> */
.L_x_25626:
        /* <DEDUP_REMOVED lines=12> */
.L_x_25627:
        /* <DEDUP_REMOVED lines=43> */
.L_x_25625:
        /* <DEDUP_REMOVED lines=8> */
.L_x_25624:
        /* <DEDUP_REMOVED lines=15> */
.L_x_25630:
        /* <DEDUP_REMOVED lines=12> */
.L_x_25631:
        /* <DEDUP_REMOVED lines=43> */
.L_x_25629:
        /* <DEDUP_REMOVED lines=8> */
.L_x_25628:
        /* <DEDUP_REMOVED lines=15> */
.L_x_25633:
        /* <DEDUP_REMOVED lines=12> */
.L_x_25634:
        /* <DEDUP_REMOVED lines=43> */
.L_x_25632:
        /* <DEDUP_REMOVED lines=8> */
.L_x_25616:
[----:B------:R-:W-:Y:S01]  /*dba0*/  IMAD.WIDE.U32 R8, R13, 0x10, R118 ;  /* 0x000000100d087825 */ /* 0x000fe200078e0076 */
[----:B------:R-:W-:-:S04]  /*dbb0*/  IADD3 R107, PT, PT, R105, 0x280, RZ ;  /* 0x00000280696b7810 */ /* 0x000fc80007ffe0ff */
[----:B-----5:R1:W-:Y:S01]  /*dbc0*/  STG.E.128 desc[UR12][R8.64], R16 ;  /* 0x0000001008007986 */ /* 0x0203e2000c101d0c */
[----:B------:R-:W-:Y:S05]  /*dbd0*/  @!P0 BRA `(.L_x_25635) ;  /* 0x00000000002c8947 */ /* 0x000fea0003800000 */
[----:B-1----:R-:W1:Y:S01]  /*dbe0*/  LDC.64 R8, c[0x0][0x3b0] ;  /* 0x0000ec00ff087b82 */ /* 0x002e620000000a00 */
[----:B------:R-:W-:-:S05]  /*dbf0*/  IMAD.U32 R11, R2, 0x10000, RZ ;  /* 0x00010000020b7824 */ /* 0x000fca00078e00ff */
[----:B0-----:R-:W-:Y:S02]  /*dc00*/  LOP3.LUT R14, R11, 0xff0000, RZ, 0xc0, !PT ;  /* 0x00ff00000b0e7812 */ /* 0x001fe400078ec0ff */
[----:B------:R-:W-:-:S04]  /*dc10*/  LOP3.LUT R11, R0, 0xffff, RZ, 0xc0, !PT ;  /* 0x0000ffff000b7812 */ /* 0x000fc800078ec0ff */
[----:B------:R-:W-:Y:S02]  /*dc20*/  LEA R11, R11, R14, 0x18 ;  /* 0x0000000e0b0b7211 */ /* 0x000fe400078ec0ff */
[----:B------:R-:W-:-:S05]  /*dc30*/  LOP3.LUT R14, R3, 0xff, RZ, 0xc0, !PT ;  /* 0x000000ff030e7812 */ /* 0x000fca00078ec0ff */
[----:B------:R-:W-:Y:S01]  /*dc40*/  IMAD R11, R14, 0x100, R11 ;  /* 0x000001000e0b7824 */ /* 0x000fe200078e020b */
[----:B------:R-:W-:Y:S01]  /*dc50*/  LOP3.LUT R14, R4, 0xff, RZ, 0xc0, !PT ;  /* 0x000000ff040e7812 */ /* 0x000fe200078ec0ff */
[----:B-1----:R-:W-:-:S03]  /*dc60*/  IMAD.WIDE.U32 R8, R12, 0x4, R8 ;  /* 0x000000040c087825 */ /* 0x002fc600078e0008 */
[----:B------:R-:W-:-:S05]  /*dc70*/  IADD3 R11, PT, PT, R11, R14, RZ ;  /* 0x0000000e0b0b7210 */ /* 0x000fca0007ffe0ff */
[----:B------:R2:W-:Y:S02]  /*dc80*/  STG.E desc[UR12][R8.64], R11 ;  /* 0x0000000b08007986 */ /* 0x0005e4000c10190c */
.L_x_25635:
[----:B------:R-:W-:Y:S05]  /*dc90*/  @!P0 BRA `(.L_x_25636) ;  /* 0x00000000000c8947 */ /* 0x000fea0003800000 */
[----:B-12---:R-:W1:Y:S02]  /*dca0*/  LDC.64 R8, c[0x0][0x390] ;  /* 0x0000e400ff087b82 */ /* 0x006e640000000a00 */
[----:B-1----:R-:W-:-:S05]  /*dcb0*/  IMAD.WIDE.U32 R8, R107, 0x10, R8 ;  /* 0x000000106b087825 */ /* 0x002fca00078e0008 */
[----:B------:R3:W5:Y:S02]  /*dcc0*/  LDG.E.128 R36, desc[UR12][R8.64] ;  /* 0x0000000c08247981 */ /* 0x000764000c1e1d00 */
.L_x_25636:
[----:B------:R-:W-:Y:S01]  /*dcd0*/  VIADD R113, R104, 0x280 ;  /* 0x0000028068717836 */ /* 0x000fe20000000000 */
[----:B------:R-:W-:Y:S06]  /*dce0*/  BRA.U !UP0, `(.L_x_25637) ;  /* 0x00000015082c7547 */ /* 0x000fec000b800000 */
[----:B-123--:R-:W1:Y:S01]  /*dcf0*/  LDC.64 R8, c[0x0][0x3a0] ;  /* 0x0000e800ff087b82 */ /* 0x00ee620000000a00 */
[----:B------:R-:W-:-:S13]  /*dd00*/  ISETP.GT.AND P2, PT, R112, RZ, PT ;  /* 0x000000ff7000720c */ /* 0x000fda0003f44270 */
[----:B------:R-:W-:Y:S01]  /*dd10*/  @!P2 MOV R11, R10 ;  /* 0x0000000a000ba202 */ /* 0x000fe20000000f00 */
[----:B------:R-:W-:Y:S02]  /*dd20*/  @!P2 IMAD.MOV.U32 R106, RZ, RZ, R116 ;  /* 0x000000ffff6aa224 */ /* 0x000fe400078e0074 */
[----:B-1----:R-:W-:-:S05]  /*dd30*/  IMAD.WIDE.U32 R8, R113, 0x10, R8 ;  /* 0x0000001071087825 */ /* 0x002fca00078e0008 */
[----:B0-----:R0:W5:Y:S01]  /*dd40*/  LDG.E.128 R12, desc[UR12][R8.64] ;  /* 0x0000000c080c7981 */ /* 0x001162000c1e1d00 */
        /* <DEDUP_REMOVED lines=16> */
.L_x_25640:
        /* <DEDUP_REMOVED lines=12> */
.L_x_25641:
[----:B0-----:R-:W-:Y:S01]  /*df10*/  LOP3.LUT R8, R5, UR15, R11, 0x96, !PT ;  /* 0x0000000f05087c12 */ /* 0x001fe2000f8e960b */
        /* <DEDUP_REMOVED lines=38> */
[----:B------:R-:W-:Y:S01]  /*e180*/  IMAD.WIDE.U32 R8, R4, -0x2daee0ad, RZ ;  /* 0xd2511f5304087825 */ /* 0x000fe200078e00ff */
[----:B------:R-:W-:-:S03]  /*e190*/  MOV R4, R116 ;  /* 0x0000007400047202 */ /* 0x000fc60000000f00 */
[----:B------:R-:W-:Y:S01]  /*e1a0*/  IMAD.MOV.U32 R106, RZ, RZ, R8 ;  /* 0x000000ffff6a7224 */ /* 0x000fe200078e0008 */
[----:B------:R-:W-:-:S07]  /*e1b0*/  LOP3.LUT R109, R10, UR42, R9, 0x96, !PT ;  /* 0x0000002a0a6d7c12 */ /* 0x000fce000f8e9609 */
.L_x_25639:
[----:B------:R-:W-:Y:S02]  /*e1c0*/  I2FP.F32.U32 R4, R4 ;  /* 0x0000000400047245 */ /* 0x000fe40000201000 */
[----:B0-----:R-:W-:-:S05]  /*e1d0*/  MOV R9, 0x2f800000 ;  /* 0x2f80000000097802 */ /* 0x001fca0000000f00 */
[----:B------:R-:W-:-:S05]  /*e1e0*/  FFMA.FTZ R4, R4, R9, 1.1641532182693481445e-10 ;  /* 0x2f00000004047423 */ /* 0x000fca0000010009 */
[----:B------:R-:W-:Y:S01]  /*e1f0*/  FSETP.GTU.FTZ.AND P3, PT, R4, UR23, PT ;  /* 0x0000001704007c0b */ /* 0x000fe2000bf7c000 */
[----:B-----5:R-:W-:-:S04]  /*e200*/  FMUL.FTZ R4, R36, UR17 ;  /* 0x0000001124047c20 */ /* 0x020fc80008410000 */
[----:B------:R-:W-:-:S05]  /*e210*/  FMUL.FTZ R4, R4, UR16 ;  /* 0x0000001004047c20 */ /* 0x000fca0008410000 */
[----:B------:R-:W-:Y:S02]  /*e220*/  FSEL R9, R4, RZ, !P3 ;  /* 0x000000ff04097208 */ /* 0x000fe40005800000 */
[----:B------:R-:W-:-:S03]  /*e230*/  SEL R4, RZ, 0x1, P3 ;  /* 0x00000001ff047807 */ /* 0x000fc60001800000 */
[----:B------:R-:W-:-:S07]  /*e240*/  FADD.FTZ R12, R12, R9 ;  /* 0x000000090c0c7221 */ /* 0x000fce0000010000 */
.L_x_25638:
        /* <DEDUP_REMOVED lines=18> */
.L_x_25644:
        /* <DEDUP_REMOVED lines=12> */
.L_x_25645:
        /* <DEDUP_REMOVED lines=40> */
[----:B------:R-:W-:Y:S01]  /*e6b0*/  MOV R120, R8 ;  /* 0x0000000800787202 */ /* 0x000fe20000000f00 */
[----:B------:R-:W-:Y:S01]  /*e6c0*/  HFMA2 R8, -RZ, RZ, 0, 0 ;  /* 0x00000000ff087431 */ /* 0x000fe200000001ff */
[----:B------:R-:W-:-:S07]  /*e6d0*/  LOP3.LUT R109, R10, UR42, R9, 0x96, !PT ;  /* 0x0000002a0a6d7c12 */ /* 0x000fce000f8e9609 */
.L_x_25643:
[----:B------:R-:W-:Y:S01]  /*e6e0*/  I2FP.F32.U32 R3, R3 ;  /* 0x0000000300037245 */ /* 0x000fe20000201000 */
[----:B------:R-:W-:-:S04]  /*e6f0*/  IMAD.MOV.U32 R10, RZ, RZ, 0x2f800000 ;  /* 0x2f800000ff0a7424 */ /* 0x000fc800078e00ff */
[----:B------:R-:W-:-:S05]  /*e700*/  FFMA.FTZ R3, R3, R10, 1.1641532182693481445e-10 ;  /* 0x2f00000003037423 */ /* 0x000fca000001000a */
[----:B------:R-:W-:Y:S01]  /*e710*/  FSETP.GTU.FTZ.AND P3, PT, R3, UR23, PT ;  /* 0x0000001703007c0b */ /* 0x000fe2000bf7c000 */
[----:B-----5:R-:W-:-:S04]  /*e720*/  FMUL.FTZ R3, R37, UR17 ;  /* 0x0000001125037c20 */ /* 0x020fc80008410000 */
[----:B------:R-:W-:-:S05]  /*e730*/  FMUL.FTZ R3, R3, UR16 ;  /* 0x0000001003037c20 */ /* 0x000fca0008410000 */
[----:B------:R-:W-:Y:S02]  /*e740*/  FSEL R10, R3, RZ, !P3 ;  /* 0x000000ff030a7208 */ /* 0x000fe40005800000 */
[----:B------:R-:W-:-:S03]  /*e750*/  SEL R3, RZ, 0x1, P3 ;  /* 0x00000001ff037807 */ /* 0x000fc60001800000 */
[----:B------:R-:W-:-:S07]  /*e760*/  FADD.FTZ R13, R13, R10 ;  /* 0x0000000a0d0d7221 */ /* 0x000fce0000010000 */
.L_x_25642:
        /* <DEDUP_REMOVED lines=18> */
.L_x_25648:
        /* <DEDUP_REMOVED lines=12> */
.L_x_25649:
        /* <DEDUP_REMOVED lines=38> */
[----:B------:R-:W-:Y:S01]  /*ebb0*/  IMAD.WIDE.U32 R116, R116, -0x2daee0ad, RZ ;  /* 0xd2511f5374747825 */ /* 0x000fe200078e00ff */
[----:B------:R-:W-:Y:S02]  /*ebc0*/  LOP3.LUT R108, R108, UR41, R11, 0x96, !PT ;  /* 0x000000296c6c7c12 */ /* 0x000fe4000f8e960b */
[----:B------:R-:W-:Y:S02]  /*ebd0*/  MOV R6, R10 ;  /* 0x0000000a00067202 */ /* 0x000fe40000000f00 */
[----:B------:R-:W-:-:S07]  /*ebe0*/  LOP3.LUT R109, R8, UR42, R117, 0x96, !PT ;  /* 0x0000002a086d7c12 */ /* 0x000fce000f8e9675 */
.L_x_25647:
        /* <DEDUP_REMOVED lines=9> */
.L_x_25646:
        /* <DEDUP_REMOVED lines=18> */
.L_x_25652:
        /* <DEDUP_REMOVED lines=12> */
.L_x_25653:
        /* <DEDUP_REMOVED lines=41> */
[----:B------:R-:W-:-:S07]  /*f0f0*/  LOP3.LUT R109, R8, UR42, R121, 0x96, !PT ;  /* 0x0000002a086d7c12 */ /* 0x000fce000f8e9679 */
.L_x_25651:
[----:B------:R-:W-:Y:S01]  /*f100*/  I2FP.F32.U32 R0, R0 ;  /* 0x0000000000007245 */ /* 0x000fe20000201000 */
[----:B------:R-:W-:-:S04]  /*f110*/  IMAD.MOV.U32 R9, RZ, RZ, 0x2f800000 ;  /* 0x2f800000ff097424 */ /* 0x000fc800078e00ff */
[----:B------:R-:W-:-:S05]  /*f120*/  FFMA.FTZ R0, R0, R9, 1.1641532182693481445e-10 ;  /* 0x2f00000000007423 */ /* 0x000fca0000010009 */
[----:B------:R-:W-:Y:S01]  /*f130*/  FSETP.GTU.FTZ.AND P2, PT, R0, UR23, PT ;  /* 0x0000001700007c0b */ /* 0x000fe2000bf5c000 */
[----:B-----5:R-:W-:-:S04]  /*f140*/  FMUL.FTZ R0, R39, UR17 ;  /* 0x0000001127007c20 */ /* 0x020fc80008410000 */
[----:B------:R-:W-:-:S05]  /*f150*/  FMUL.FTZ R0, R0, UR16 ;  /* 0x0000001000007c20 */ /* 0x000fca0008410000 */
[----:B------:R-:W-:-:S05]  /*f160*/  FSEL R0, R0, RZ, !P2 ;  /* 0x000000ff00007208 */ /* 0x000fca0005000000 */
[----:B------:R-:W-:Y:S01]  /*f170*/  FADD.FTZ R15, R15, R0 ;  /* 0x000000000f0f7221 */ /* 0x000fe20000010000 */
[----:B------:R-:W-:Y:S01]  /*f180*/  SEL R0, RZ, 0x1, P2 ;  /* 0x00000001ff007807 */ /* 0x000fe20001000000 */
[----:B------:R-:W-:Y:S06]  /*f190*/  BRA `(.L_x_25650) ;  /* 0x0000001000ec7947 */ /* 0x000fec0003800000 */
.L_x_25637:
[----:B------:R-:W-:Y:S01]  /*f1a0*/  HFMA2 R12, -RZ, RZ, 0, 0 ;  /* 0x00000000ff0c7431 */ /* 0x000fe200000001ff */
[----:B-123--:R-:W-:Y:S01]  /*f1b0*/  MOV R8, R10 ;  /* 0x0000000a00087202 */ /* 0x00efe20000000f00 */
        /* <DEDUP_REMOVED lines=17> */
.L_x_25656:
        /* <DEDUP_REMOVED lines=12> */
.L_x_25657:
        /* <DEDUP_REMOVED lines=42> */
.L_x_25655:
        /* <DEDUP_REMOVED lines=8> */
.L_x_25654:
        /* <DEDUP_REMOVED lines=15> */
.L_x_25660:
        /* <DEDUP_REMOVED lines=12> */
.L_x_25661:
        /* <DEDUP_REMOVED lines=43> */
.L_x_25659:
        /* <DEDUP_REMOVED lines=8> */
.L_x_25658:
[----:B------:R-:W-:Y:S01]  /*fb90*/  IMAD.MOV.U32 R8, RZ, RZ, R9 ;  /* 0x000000ffff087224 */ /* 0x000fe200078e0009 */
[----:B0-----:R-:W-:Y:S01]  /*fba0*/  MOV R14, RZ ;  /* 0x000000ff000e7202 */ /* 0x001fe20000000f00 */
        /* <DEDUP_REMOVED lines=13> */
.L_x_25664:
        /* <DEDUP_REMOVED lines=12> */
.L_x_25665:
        /* <DEDUP_REMOVED lines=43> */
.L_x_25663:
        /* <DEDUP_REMOVED lines=8> */
.L_x_25662:
        /* <DEDUP_REMOVED lines=15> */
.L_x_25667:
        /* <DEDUP_REMOVED lines=12> */
.L_x_25668:
        /* <DEDUP_REMOVED lines=41> */
[----:B------:R-:W-:Y:S02]  /*104b0*/  LOP3.LUT R109, R10, UR42, R9, 0x96, !PT ;  /* 0x0000002a0a6d7c12 */ /* 0x000fe4000f8e9609 */
[----:B------:R-:W-:-:S07]  /*104c0*/  MOV R120, R8 ;  /* 0x0000000800787202 */ /* 0x000fce0000000f00 */
.L_x_25666:
        /* <DEDUP_REMOVED lines=8> */
.L_x_25650:
[----:B------:R-:W-:-:S05]  /*10550*/  IMAD.WIDE.U32 R8, R113, 0x10, R118 ;  /* 0x0000001071087825 */ /* 0x000fca00078e0076 */
[----:B-----5:R0:W-:Y:S01]  /*10560*/  STG.E.128 desc[UR12][R8.64], R12 ;  /* 0x0000000c08007986 */ /* 0x0201e2000c101d0c */
[----:B------:R-:W-:Y:S05]  /*10570*/  @!P0 BRA `(.L_x_25669) ;  /* 0x00000000002c8947 */ /* 0x000fea0003800000 */
[----:B0-----:R-:W0:Y:S01]  /*10580*/  LDC.64 R8, c[0x0][0x3b0] ;  /* 0x0000ec00ff087b82 */ /* 0x001e220000000a00 */
[----:B------:R-:W-:-:S05]  /*10590*/  IMAD.U32 R10, R2, 0x10000, RZ ;  /* 0x00010000020a7824 */ /* 0x000fca00078e00ff */
[----:B------:R-:W-:Y:S02]  /*105a0*/  LOP3.LUT R11, R10, 0xff0000, RZ, 0xc0, !PT ;  /* 0x00ff00000a0b7812 */ /* 0x000fe400078ec0ff */
[----:B------:R-:W-:-:S04]  /*105b0*/  LOP3.LUT R10, R0, 0xffff, RZ, 0xc0, !PT ;  /* 0x0000ffff000a7812 */ /* 0x000fc800078ec0ff */
[----:B------:R-:W-:Y:S02]  /*105c0*/  LEA R10, R10, R11, 0x18 ;  /* 0x0000000b0a0a7211 */ /* 0x000fe400078ec0ff */
[----:B------:R-:W-:-:S05]  /*105d0*/  LOP3.LUT R11, R3, 0xff, RZ, 0xc0, !PT ;  /* 0x000000ff030b7812 */ /* 0x000fca00078ec0ff */
[----:B------:R-:W-:Y:S01]  /*105e0*/  IMAD R10, R11, 0x100, R10 ;  /* 0x000001000b0a7824 */ /* 0x000fe200078e020a */
[----:B------:R-:W-:Y:S01]  /*105f0*/  LOP3.LUT R11, R4, 0xff, RZ, 0xc0, !PT ;  /* 0x000000ff040b7812 */ /* 0x000fe200078ec0ff */
[----:B0-----:R-:W-:-:S03]  /*10600*/  IMAD.WIDE.U32 R8, R107, 0x4, R8 ;  /* 0x000000046b087825 */ /* 0x001fc600078e0008 */
[----:B------:R-:W-:-:S05]  /*10610*/  IADD3 R11, PT, PT, R10, R11, RZ ;  /* 0x0000000b0a0b7210 */ /* 0x000fca0007ffe0ff */
[----:B------:R1:W-:Y:S02]  /*10620*/  STG.E desc[UR12][R8.64], R11 ;  /* 0x0000000b08007986 */ /* 0x0003e4000c10190c */
.L_x_25669:
[----:B------:R-:W-:Y:S05]  /*10630*/  @!P0 BRA `(.L_x_25670) ;  /* 0x0000000000108947 */ /* 0x000fea0003800000 */
[----:B01----:R-:W0:Y:S01]  /*10640*/  LDC.64 R8, c[0x0][0x390] ;  /* 0x0000e400ff087b82 */ /* 0x003e220000000a00 */
[----:B------:R-:W-:-:S04]  /*10650*/  VIADD R11, R105, 0x300 ;  /* 0x00000300690b7836 */ /* 0x000fc80000000000 */
[----:B0-----:R-:W-:-:S05]  /*10660*/  IMAD.WIDE.U32 R8, R11, 0x10, R8 ;  /* 0x000000100b087825 */ /* 0x001fca00078e0008 */
[----:B------:R2:W5:Y:S02]  /*10670*/  LDG.E.128 R36, desc[UR12][R8.64] ;  /* 0x0000000c08247981 */ /* 0x000564000c1e1d00 */
.L_x_25670:
[----:B------:R-:W-:Y:S05]  /*10680*/  BRA.U !UP0, `(.L_x_25671) ;  /* 0x0000001508347547 */ /* 0x000fea000b800000 */
[----:B012---:R-:W0:Y:S01]  /*10690*/  LDC.64 R8, c[0x0][0x3a0] ;  /* 0x0000e800ff087b82 */ /* 0x007e220000000a00 */
        /* <DEDUP_REMOVED lines=22> */
.L_x_25674:
        /* <DEDUP_REMOVED lines=12> */
.L_x_25675:
        /* <DEDUP_REMOVED lines=41> */
[----:B------:R-:W-:Y:S01]  /*10b50*/  HFMA2 R107, -RZ, RZ, 0, 0 ;  /* 0x00000000ff6b7431 */ /* 0x000fe200000001ff */
[----:B------:R-:W-:-:S07]  /*10b60*/  MOV R113, R106 ;  /* 0x0000006a00717202 */ /* 0x000fce0000000f00 */
.L_x_25673:
        /* <DEDUP_REMOVED lines=9> */
.L_x_25672:
        /* <DEDUP_REMOVED lines=18> */
.L_x_25678:
        /* <DEDUP_REMOVED lines=12> */
.L_x_25679:
        /* <DEDUP_REMOVED lines=38> */
[----:B------:R-:W-:Y:S01]  /*11040*/  IMAD.WIDE.U32 R106, R3, -0x2daee0ad, RZ ;  /* 0xd2511f53036a7825 */ /* 0x000fe200078e00ff */
[----:B------:R-:W-:-:S03]  /*11050*/  MOV R3, R113 ;  /* 0x0000007100037202 */ /* 0x000fc60000000f00 */
[----:B------:R-:W-:Y:S01]  /*11060*/  IMAD.MOV.U32 R120, RZ, RZ, R106 ;  /* 0x000000ffff787224 */ /* 0x000fe200078e006a */
[----:B------:R-:W-:Y:S01]  /*11070*/  LOP3.LUT R109, R116, UR42, R107, 0x96, !PT ;  /* 0x0000002a746d7c12 */ /* 0x000fe2000f8e966b */
[----:B------:R-:W-:-:S07]  /*11080*/  IMAD.MOV.U32 R106, RZ, RZ, RZ ;  /* 0x000000ffff6a7224 */ /* 0x000fce00078e00ff */
.L_x_25677:
[----:B------:R-:W-:Y:S02]  /*11090*/  I2FP.F32.U32 R3, R3 ;  /* 0x0000000300037245 */ /* 0x000fe40000201000 */
[----:B------:R-:W-:-:S05]  /*110a0*/  MOV R116, 0x2f800000 ;  /* 0x2f80000000747802 */ /* 0x000fca0000000f00 */
[----:B------:R-:W-:-:S05]  /*110b0*/  FFMA.FTZ R3, R3, R116, 1.1641532182693481445e-10 ;  /* 0x2f00000003037423 */ /* 0x000fca0000010074 */
[----:B------:R-:W-:Y:S01]  /*110c0*/  FSETP.GTU.FTZ.AND P3, PT, R3, UR23, PT ;  /* 0x0000001703007c0b */ /* 0x000fe2000bf7c000 */
[----:B-----5:R-:W-:-:S04]  /*110d0*/  FMUL.FTZ R3, R37, UR17 ;  /* 0x0000001125037c20 */ /* 0x020fc80008410000 */
[----:B------:R-:W-:-:S05]  /*110e0*/  FMUL.FTZ R3, R3, UR16 ;  /* 0x0000001003037c20 */ /* 0x000fca0008410000 */
[----:B------:R-:W-:Y:S02]  /*110f0*/  FSEL R116, R3, RZ, !P3 ;  /* 0x000000ff03747208 */ /* 0x000fe40005800000 */
[----:B------:R-:W-:-:S03]  /*11100*/  SEL R3, RZ, 0x1, P3 ;  /* 0x00000001ff037807 */ /* 0x000fc60001800000 */
[----:B------:R-:W-:-:S07]  /*11110*/  FADD.FTZ R9, R9, R116 ;  /* 0x0000007409097221 */ /* 0x000fce0000010000 */
.L_x_25676:
        /* <DEDUP_REMOVED lines=18> */
.L_x_25682:
        /* <DEDUP_REMOVED lines=12> */
.L_x_25683:
        /* <DEDUP_REMOVED lines=43> */
.L_x_25681:
        /* <DEDUP_REMOVED lines=9> */
.L_x_25680:
        /* <DEDUP_REMOVED lines=18> */
.L_x_25686:
        /* <DEDUP_REMOVED lines=12> */
.L_x_25687:
        /* <DEDUP_REMOVED lines=41> */
[----:B------:R-:W-:-:S07]  /*11ab0*/  LOP3.LUT R109, R106, UR42, R117, 0x96, !PT ;  /* 0x0000002a6a6d7c12 */ /* 0x000fce000f8e9675 */
.L_x_25685:
        /* <DEDUP_REMOVED lines=10> */
.L_x_25671:
[----:B012---:R-:W-:Y:S01]  /*11b60*/  HFMA2 R8, -RZ, RZ, 0, 0 ;  /* 0x00000000ff087431 */ /* 0x007fe200000001ff */
        /* <DEDUP_REMOVED lines=18> */
.L_x_25690:
        /* <DEDUP_REMOVED lines=12> */
.L_x_25691:
        /* <DEDUP_REMOVED lines=42> */
.L_x_25689:
        /* <DEDUP_REMOVED lines=8> */
.L_x_25688:
        /* <DEDUP_REMOVED lines=15> */
.L_x_25694:
        /* <DEDUP_REMOVED lines=12> */
.L_x_25695:
        /* <DEDUP_REMOVED lines=41> */
[----:B------:R-:W-:Y:S01]  /*124b0*/  IMAD.MOV.U32 R11, RZ, RZ, RZ ;  /* 0x000000ffff0b7224 */ /* 0x000fe200078e00ff */
[----:B------:R-:W-:-:S07]  /*124c0*/  MOV R116, R10 ;  /* 0x0000000a00747202 */ /* 0x000fce0000000f00 */
.L_x_25693:
        /* <DEDUP_REMOVED lines=8> */
.L_x_25692:
        /* <DEDUP_REMOVED lines=15> */
.L_x_25698:
        /* <DEDUP_REMOVED lines=12> */
.L_x_25699:
        /* <DEDUP_REMOVED lines=43> */
.L_x_25697:
[----:B------:R-:W-:Y:S01]  /*129b0*/  I2FP.F32.U32 R2, R2 ;  /* 0x0000000200027245 */ /* 0x000fe20000201000 */
[----:B------:R-:W-:-:S05]  /*129c0*/  HFMA2 R11, -RZ, RZ, 0.1171875, 0 ;  /* 0x2f800000ff0b7431 */ /* 0x000fca00000001ff */
[----:B------:R-:W-:-:S05]  /*129d0*/  FFMA.FTZ R2, R2, R11, 1.1641532182693481445e-10 ;  /* 0x2f00000002027423 */ /* 0x000fca000001000b */
[----:B------:R-:W-:Y:S01]  /*129e0*/  FSETP.GTU.FTZ.AND P2, PT, R2, UR23, PT ;  /* 0x0000001702007c0b */ /* 0x000fe2000bf5c000 */
[----:B-----5:R-:W-:-:S04]  /*129f0*/  FMUL.FTZ R2, R38, UR17 ;  /* 0x0000001126027c20 */ /* 0x020fc80008410000 */
[----:B------:R-:W-:Y:S01]  /*12a00*/  FMUL.FTZ R10, R2, UR16 ;  /* 0x00000010020a7c20 */ /* 0x000fe20008410000 */
[----:B------:R-:W-:-:S04]  /*12a10*/  SEL R2, RZ, 0x1, P2 ;  /* 0x00000001ff027807 */ /* 0x000fc80001000000 */
[----:B------:R-:W-:-:S07]  /*12a20*/  FSEL R10, R10, RZ, !P2 ;  /* 0x000000ff0a0a7208 */ /* 0x000fce0005000000 */
.L_x_25696:
        /* <DEDUP_REMOVED lines=15> */
.L_x_25701:
        /* <DEDUP_REMOVED lines=12> */
.L_x_25702:
        /* <DEDUP_REMOVED lines=43> */
.L_x_25700:
        /* <DEDUP_REMOVED lines=8> */
.L_x_25684:
[----:B------:R-:W-:-:S04]  /*12f10*/  VIADD R107, R104, 0x300 ;  /* 0x00000300686b7836 */ /* 0x000fc80000000000 */
[----:B------:R-:W-:-:S05]  /*12f20*/  IMAD.WIDE.U32 R106, R107, 0x10, R118 ;  /* 0x000000106b6a7825 */ /* 0x000fca00078e0076 */
[----:B-----5:R0:W-:Y:S01]  /*12f30*/  STG.E.128 desc[UR12][R106.64], R8 ;  /* 0x000000086a007986 */ /* 0x0201e2000c101d0c */
[----:B------:R-:W-:Y:S05]  /*12f40*/  @!P0 BRA `(.L_x_25703) ;  /* 0x0000000000308947 */ /* 0x000fea0003800000 */
[----:B0-----:R-:W0:Y:S01]  /*12f50*/  LDC.64 R106, c[0x0][0x3b0] ;  /* 0x0000ec00ff6a7b82 */ /* 0x001e220000000a00 */
[----:B------:R-:W-:-:S05]  /*12f60*/  IADD3 R113, PT, PT, R105, 0x300, RZ ;  /* 0x0000030069717810 */ /* 0x000fca0007ffe0ff */
[----:B0-----:R-:W-:-:S04]  /*12f70*/  IMAD.WIDE.U32 R106, R113, 0x4, R106 ;  /* 0x00000004716a7825 */ /* 0x001fc800078e006a */
[----:B------:R-:W-:-:S05]  /*12f80*/  IMAD.U32 R113, R2, 0x10000, RZ ;  /* 0x0001000002717824 */ /* 0x000fca00078e00ff */
[----:B------:R-:W-:Y:S02]  /*12f90*/  LOP3.LUT R120, R113, 0xff0000, RZ, 0xc0, !PT ;  /* 0x00ff000071787812 */ /* 0x000fe400078ec0ff */
[----:B------:R-:W-:-:S04]  /*12fa0*/  LOP3.LUT R113, R0, 0xffff, RZ, 0xc0, !PT ;  /* 0x0000ffff00717812 */ /* 0x000fc800078ec0ff */
[----:B------:R-:W-:Y:S02]  /*12fb0*/  LEA R113, R113, R120, 0x18 ;  /* 0x0000007871717211 */ /* 0x000fe400078ec0ff */
[----:B------:R-:W-:-:S05]  /*12fc0*/  LOP3.LUT R120, R3, 0xff, RZ, 0xc0, !PT ;  /* 0x000000ff03787812 */ /* 0x000fca00078ec0ff */
[----:B------:R-:W-:Y:S01]  /*12fd0*/  IMAD R113, R120, 0x100, R113 ;  /* 0x0000010078717824 */ /* 0x000fe200078e0271 */
[----:B------:R-:W-:-:S04]  /*12fe0*/  LOP3.LUT R120, R4, 0xff, RZ, 0xc0, !PT ;  /* 0x000000ff04787812 */ /* 0x000fc800078ec0ff */
[----:B------:R-:W-:-:S05]  /*12ff0*/  IADD3 R113, PT, PT, R113, R120, RZ ;  /* 0x0000007871717210 */ /* 0x000fca0007ffe0ff */
[----:B------:R1:W-:Y:S02]  /*13000*/  STG.E desc[UR12][R106.64], R113 ;  /* 0x000000716a007986 */ /* 0x0003e4000c10190c */
.L_x_25703:
[----:B-1----:R-:W-:Y:S01]  /*13010*/  VIADD R113, R105, 0x380 ;  /* 0x0000038069717836 */ /* 0x002fe20000000000 */
[----:B------:R-:W-:Y:S06]  /*13020*/  @!P0 BRA `(.L_x_25704) ;  /* 0x00000000000c8947 */ /* 0x000fec0003800000 */
[----:B------:R-:W1:Y:S02]  /*13030*/  LDC.64 R36, c[0x0][0x390] ;  /* 0x0000e400ff247b82 */ /* 0x000e640000000a00 */
[----:B-1----:R-:W-:-:S06]  /*13040*/  IMAD.WIDE.U32 R36, R113, 0x10, R36 ;  /* 0x0000001071247825 */ /* 0x002fcc00078e0024 */
[----:B------:R-:W5:Y:S02]  /*13050*/  LDG.E.128 R36, desc[UR12][R36.64] ;  /* 0x0000000c24247981 */ /* 0x000f64000c1e1d00 */
.L_x_25704:
[----:B------:R-:W-:Y:S01]  /*13060*/  IADD3 R120, PT, PT, R104, 0x380, RZ ;  /* 0x0000038068787810 */ /* 0x000fe20007ffe0ff */
[----:B------:R-:W-:Y:S06]  /*13070*/  BRA.U !UP0, `(.L_x_25705) ;  /* 0x0000001508347547 */ /* 0x000fec000b800000 */
[----:B------:R-:W1:Y:S01]  /*13080*/  LDC.64 R104, c[0x0][0x3a0] ;  /* 0x0000e800ff687b82 */ /* 0x000e620000000a00 */
[----:B------:R-:W-:-:S13]  /*13090*/  ISETP.GT.AND P2, PT, R112, RZ, PT ;  /* 0x000000ff7000720c */ /* 0x000fda0003f44270 */
[----:B------:R-:W-:Y:S01]  /*130a0*/  @!P2 IMAD.MOV.U32 R117, RZ, RZ, R121 ;  /* 0x000000ffff75a224 */ /* 0x000fe200078e0079 */
[----:B------:R-:W-:Y:S01]  /*130b0*/  @!P2 MOV R112, R116 ;  /* 0x000000740070a202 */ /* 0x000fe20000000f00 */
[----:B-1----:R-:W-:-:S06]  /*130c0*/  IMAD.WIDE.U32 R104, R120, 0x10, R104 ;  /* 0x0000001078687825 */ /* 0x002fcc00078e0068 */
[----:B0-----:R-:W5:Y:S01]  /*130d0*/  LDG.E.128 R104, desc[UR12][R104.64] ;  /* 0x0000000c68687981 */ /* 0x001f62000c1e1d00 */
        /* <DEDUP_REMOVED lines=16> */
.L_x_25708:
        /* <DEDUP_REMOVED lines=12> */
.L_x_25709:
        /* <DEDUP_REMOVED lines=42> */
[----:B------:R-:W-:-:S07]  /*13540*/  LOP3.LUT R108, R108, UR41, R125, 0x96, !PT ;  /* 0x000000296c6c7c12 */ /* 0x000fce000f8e967d */
.L_x_25707:
        /* <DEDUP_REMOVED lines=9> */
.L_x_25706:
        /* <DEDUP_REMOVED lines=18> */
.L_x_25712:
        /* <DEDUP_REMOVED lines=12> */
.L_x_25713:
        /* <DEDUP_REMOVED lines=43> */
.L_x_25711:
        /* <DEDUP_REMOVED lines=9> */
.L_x_25710:
        /* <DEDUP_REMOVED lines=18> */
.L_x_25716:
        /* <DEDUP_REMOVED lines=12> */
.L_x_25717:
        /* <DEDUP_REMOVED lines=43> */
.L_x_25715:
        /* <DEDUP_REMOVED lines=9> */
.L_x_25714:
        /* <DEDUP_REMOVED lines=18> */
.L_x_25720:
        /* <DEDUP_REMOVED lines=12> */
.L_x_25721:
        /* <DEDUP_REMOVED lines=40> */
[----:B------:R-:W-:Y:S01]  /*14480*/  LOP3.LUT R108, R108, UR41, R123, 0x96, !PT ;  /* 0x000000296c6c7c12 */ /* 0x000fe2000f8e967b */
[----:B------:R-:W-:Y:S01]  /*14490*/  IMAD.MOV.U32 R116, RZ, RZ, RZ ;  /* 0x000000ffff747224 */ /* 0x000fe200078e00ff */
[----:B------:R-:W-:-:S07]  /*144a0*/  MOV R6, R122 ;  /* 0x0000007a00067202 */ /* 0x000fce0000000f00 */
.L_x_25719:
[----:B------:R-:W-:Y:S02]  /*144b0*/  I2FP.F32.U32 R0, R0 ;  /* 0x0000000000007245 */ /* 0x000fe40000201000 */
[----:B------:R-:W-:-:S05]  /*144c0*/  MOV R121, 0x2f800000 ;  /* 0x2f80000000797802 */ /* 0x000fca0000000f00 */
        /* <DEDUP_REMOVED lines=8> */
.L_x_25705:
        /* <DEDUP_REMOVED lines=19> */
.L_x_25724:
        /* <DEDUP_REMOVED lines=12> */
.L_x_25725:
        /* <DEDUP_REMOVED lines=43> */
.L_x_25723:
[----:B------:R-:W-:Y:S02]  /*149f0*/  I2FP.F32.U32 R4, R4 ;  /* 0x0000000400047245 */ /* 0x000fe40000201000 */
[----:B------:R-:W-:-:S05]  /*14a00*/  MOV R105, 0x2f800000 ;  /* 0x2f80000000697802 */ /* 0x000fca0000000f00 */
[----:B------:R-:W-:-:S05]  /*14a10*/  FFMA.FTZ R4, R4, R105, 1.1641532182693481445e-10 ;  /* 0x2f00000004047423 */ /* 0x000fca0000010069 */
[----:B------:R-:W-:Y:S01]  /*14a20*/  FSETP.GTU.FTZ.AND P2, PT, R4, UR23, PT ;  /* 0x0000001704007c0b */ /* 0x000fe2000bf5c000 */
[----:B-----5:R-:W-:-:S04]  /*14a30*/  FMUL.FTZ R4, R36, UR17 ;  /* 0x0000001124047c20 */ /* 0x020fc80008410000 */
[----:B------:R-:W-:Y:S01]  /*14a40*/  FMUL.FTZ R104, R4, UR16 ;  /* 0x0000001004687c20 */ /* 0x000fe20008410000 */
[----:B------:R-:W-:-:S04]  /*14a50*/  SEL R4, RZ, 0x1, P2 ;  /* 0x00000001ff047807 */ /* 0x000fc80001000000 */
[----:B------:R-:W-:-:S07]  /*14a60*/  FSEL R104, R104, RZ, !P2 ;  /* 0x000000ff68687208 */ /* 0x000fce0005000000 */
.L_x_25722:
        /* <DEDUP_REMOVED lines=15> */
.L_x_25728:
        /* <DEDUP_REMOVED lines=12> */
.L_x_25729:
        /* <DEDUP_REMOVED lines=43> */
.L_x_25727:
        /* <DEDUP_REMOVED lines=8> */
.L_x_25726:
        /* <DEDUP_REMOVED lines=15> */
.L_x_25732:
        /* <DEDUP_REMOVED lines=12> */
.L_x_25733:
        /* <DEDUP_REMOVED lines=43> */
.L_x_25731:
        /* <DEDUP_REMOVED lines=8> */
.L_x_25730:
        /* <DEDUP_REMOVED lines=15> */
.L_x_25735:
        /* <DEDUP_REMOVED lines=12> */
.L_x_25736:
        /* <DEDUP_REMOVED lines=43> */
.L_x_25734:
        /* <DEDUP_REMOVED lines=8> */
.L_x_25718:
[----:B------:R-:W-:-:S05]  /*15910*/  IMAD.WIDE.U32 R118, R120, 0x10, R118 ;  /* 0x0000001078767825 */ /* 0x000fca00078e0076 */
[----:B-----5:R0:W-:Y:S01]  /*15920*/  STG.E.128 desc[UR12][R118.64], R104 ;  /* 0x0000006876007986 */ /* 0x0201e2000c101d0c */
[----:B------:R-:W-:Y:S05]  /*15930*/  @!P0 BRA `(.L_x_25737) ;  /* 0x00000000002c8947 */ /* 0x000fea0003800000 */
[----:B0-----:R-:W0:Y:S01]  /*15940*/  LDC.64 R118, c[0x0][0x3b0] ;  /* 0x0000ec00ff767b82 */ /* 0x001e220000000a00 */
[----:B------:R-:W-:Y:S02]  /*15950*/  IMAD.U32 R112, R2, 0x10000, RZ ;  /* 0x0001000002707824 */ /* 0x000fe400078e00ff */
[----:B0-----:R-:W-:-:S03]  /*15960*/  IMAD.WIDE.U32 R118, R113, 0x4, R118 ;  /* 0x0000000471767825 */ /* 0x001fc600078e0076 */
        /* <DEDUP_REMOVED lines=8> */
.L_x_25737:
[----:B------:R-:W-:Y:S01]  /*159f0*/  FADD.FTZ R112, RZ, R32 ;  /* 0x00000020ff707221 */ /* 0x000fe20000010000 */
[----:B------:R-:W2:Y:S01]  /*15a00*/  S2UR UR5, SR_CgaCtaId ;  /* 0x00000000000579c3 */ /* 0x000ea20000008800 */
[C---:B------:R-:W-:Y:S01]  /*15a10*/  ISETP.NE.AND P0, PT, R115.reuse, RZ, PT ;  /* 0x000000ff7300720c */ /* 0x040fe20003f05270 */
[----:B------:R-:W-:Y:S01]  /*15a20*/  UMOV UR4, 0x400 ;  /* 0x0000040000047882 */ /* 0x000fe20000000000 */
[----:B-1----:R-:W-:Y:S01]  /*15a30*/  FADD.FTZ R113, R112, R33 ;  /* 0x0000002170717221 */ /* 0x002fe20000010000 */
[----:B------:R-:W-:Y:S01]  /*15a40*/  ISETP.GT.U32.AND P2, PT, R115, 0x3, PT ;  /* 0x000000037300780c */ /* 0x000fe20003f44070 */
[----:B------:R-:W-:Y:S02]  /*15a50*/  UISETP.GE.AND UP0, UPT, UR6, 0x1, UPT ;  /* 0x000000010600788c */ /* 0x000fe4000bf06270 */
[----:B------:R-:W-:-:S04]  /*15a60*/  FADD.FTZ R112, R113, R34 ;  /* 0x0000002271707221 */ /* 0x000fc80000010000 */
[----:B------:R-:W-:-:S04]  /*15a70*/  FADD.FTZ R113, R112, R35 ;  /* 0x0000002370717221 */ /* 0x000fc80000010000 */
[----:B------:R-:W-:-:S04]  /*15a80*/  FADD.FTZ R112, R113, R28 ;  /* 0x0000001c71707221 */ /* 0x000fc80000010000 */
[----:B------:R-:W-:-:S04]  /*15a90*/  FADD.FTZ R113, R112, R29 ;  /* 0x0000001d70717221 */ /* 0x000fc80000010000 */
[----:B------:R-:W-:Y:S01]  /*15aa0*/  FADD.FTZ R112, R113, R30 ;  /* 0x0000001e71707221 */ /* 0x000fe20000010000 */
[----:B--2---:R-:W-:-:S03]  /*15ab0*/  ULEA UR4, UR5, UR4, 0x18 ;  /* 0x0000000405047291 */ /* 0x004fc6000f8ec0ff */
        /* <DEDUP_REMOVED lines=111> */
[----:B0-----:R-:W-:Y:S01]  /*161b0*/  FADD.FTZ R121, R120, R121 ;  /* 0x0000007978797221 */ /* 0x001fe20000010000 */
[----:B------:R-:W-:Y:S01]  /*161c0*/  IMAD.MOV.U32 R120, RZ, RZ, RZ ;  /* 0x000000ffff787224 */ /* 0x000fe200078e00ff */
[----:B------:R-:W-:-:S03]  /*161d0*/  @!P2 MOV R120, 0x400 ;  /* 0x000004000078a802 */ /* 0x000fc60000000f00 */
[----:B------:R-:W0:Y:S01]  /*161e0*/  SHFL.BFLY PT, R122, R121, 0x10, 0x1f ;  /* 0x0e001f00797a7f89 */ /* 0x000e2200000e0000 */
[----:B------:R-:W-:-:S03]  /*161f0*/  I2FP.F32.U32 R123, R120 ;  /* 0x00000078007b7245 */ /* 0x000fc60000201000 */
[----:B------:R-:W1:Y:S01]  /*16200*/  SHFL.DOWN PT, R125, R120, 0x2, 0x1f ;  /* 0x08401f00787d7f89 */ /* 0x000e6200000e0000 */
[----:B0-----:R-:W-:-:S05]  /*16210*/  FADD.FTZ R113, R121, R122 ;  /* 0x0000007a79717221 */ /* 0x001fca0000010000 */
[----:B------:R0:W-:Y:S01]  /*16220*/  @!P0 STS.64 [R118+UR4], R112 ;  /* 0x0000007076008988 */ /* 0x0001e20008000a04 */
[----:B------:R-:W-:Y:S01]  /*16230*/  BAR.SYNC.DEFER_BLOCKING 0x0 ;  /* 0x0000000000007b1d */ /* 0x000fe20000010000 */
[----:B------:R-:W-:Y:S02]  /*16240*/  ISETP.NE.AND P0, PT, R7, RZ, PT ;  /* 0x000000ff0700720c */ /* 0x000fe40003f05270 */
[----:B0-----:R-:W-:Y:S01]  /*16250*/  CS2R R112, SRZ ;  /* 0x0000000000707805 */ /* 0x001fe2000001ff00 */
[----:B-1----:R-:W-:Y:S01]  /*16260*/  IMAD.IADD R118, R125, 0x1, R120 ;  /* 0x000000017d767824 */ /* 0x002fe200078e0278 */
[----:B------:R-:W-:-:S04]  /*16270*/  I2FP.F32.S32 R125, R125 ;  /* 0x0000007d007d7245 */ /* 0x000fc80000201400 */
[----:B------:R-:W0:Y:S04]  /*16280*/  @!P2 LDS.64 R112, [R119] ;  /* 0x000000007770a984 */ /* 0x000e280000000a00 */
[----:B0-----:R-:W0:Y:S02]  /*16290*/  SHFL.DOWN PT, R121, R112, 0x2, 0x1f ;  /* 0x08401f0070797f89 */ /* 0x001e2400000e0000 */
[----:B0-----:R-:W-:-:S04]  /*162a0*/  FADD.FTZ R122, -R121, R112 ;  /* 0x00000070797a7221 */ /* 0x001fc80000010100 */
[----:B------:R-:W-:-:S04]  /*162b0*/  FMUL.FTZ R122, R122, R122 ;  /* 0x0000007a7a7a7220 */ /* 0x000fc80000410000 */
        /* <DEDUP_REMOVED lines=16> */
[----:B------:R-:W-:Y:S01]  /*163c0*/  FMUL.FTZ R113, R112, R125 ;  /* 0x0000007d70717220 */ /* 0x000fe20000410000 */
[----:B------:R-:W-:Y:S01]  /*163d0*/  I2FP.F32.S32 R122, R122 ;  /* 0x0000007a007a7245 */ /* 0x000fe20000201400 */
[----:B------:R-:W0:Y:S02]  /*163e0*/  LDC R118, c[0x0][0x448] ;  /* 0x00011200ff767b82 */ /* 0x000e240000000800 */
[-C--:B------:R-:W-:Y:S01]  /*163f0*/  FMUL.FTZ R113, R113, R123.reuse ;  /* 0x0000007b71717220 */ /* 0x080fe20000410000 */
[----:B------:R-:W-:Y:S02]  /*16400*/  FMUL.FTZ R123, R120, R123 ;  /* 0x0000007b787b7220 */ /* 0x000fe40000410000 */
[----:B------:R-:W1:Y:S02]  /*16410*/  MUFU.RCP R122, R122 ;  /* 0x0000007a007a7308 */ /* 0x000e640000001000 */
[----:B------:R-:W-:-:S02]  /*16420*/  FFMA.FTZ R123, R112, R121, R123 ;  /* 0x00000079707b7223 */ /* 0x000fc4000001007b */
[----:B------:R-:W2:Y:S02]  /*16430*/  SHFL.DOWN PT, R112, R119, 0x1, 0x1f ;  /* 0x08201f0077707f89 */ /* 0x000ea400000e0000 */
[----:B--2---:R-:W-:Y:S01]  /*16440*/  FADD.FTZ R121, R119, R112 ;  /* 0x0000007077797221 */ /* 0x004fe20000010000 */
[----:B-1----:R-:W-:-:S03]  /*16450*/  FMUL.FTZ R112, R122, R123 ;  /* 0x0000007b7a707220 */ /* 0x002fc60000410000 */
[----:B------:R-:W-:Y:S02]  /*16460*/  FFMA.FTZ R123, R122, R113, R121 ;  /* 0x000000717a7b7223 */ /* 0x000fe40000010079 */
[----:B------:R-:W1:Y:S01]  /*16470*/  SHFL.IDX PT, R113, R112, RZ, 0x1f ;  /* 0x00001fff70717589 */ /* 0x000e6200000e0000 */
[----:B------:R-:W2:Y:S03]  /*16480*/  @!P0 LDC.64 R120, c[0x0][0x3c0] ;  /* 0x0000f000ff788b82 */ /* 0x000ea60000000a00 */
[----:B------:R-:W0:Y:S01]  /*16490*/  SHFL.IDX PT, R123, R123, RZ, 0x1f ;  /* 0x00001fff7b7b7589 */ /* 0x000e2200000e0000 */
[----:B-1----:R-:W-:Y:S01]  /*164a0*/  FMUL.FTZ R119, R113, R113 ;  /* 0x0000007171777220 */ /* 0x002fe20000410000 */
[----:B0-----:R-:W-:-:S04]  /*164b0*/  FFMA.FTZ R118, R123, UR24, R118 ;  /* 0x000000187b767c23 */ /* 0x001fc80008010076 */
[----:B------:R-:W-:Y:S02]  /*164c0*/  FSEL R119, R119, RZ, P1 ;  /* 0x000000ff77777208 */ /* 0x000fe40000800000 */
[----:B------:R-:W-:-:S03]  /*164d0*/  MOV R123, UR7 ;  /* 0x00000007007b7c02 */ /* 0x000fc60008000f00 */
[----:B------:R-:W-:Y:S01]  /*164e0*/  FADD.FTZ R122, R118, R119 ;  /* 0x00000077767a7221 */ /* 0x000fe20000010000 */
[----:B------:R-:W-:-:S03]  /*164f0*/  IMAD.U32 R119, RZ, RZ, UR7 ;  /* 0x00000007ff777e24 */ /* 0x000fc6000f8e00ff */
[----:B------:R-:W0:Y:S01]  /*16500*/  MUFU.RSQ R112, R122 ;  /* 0x0000007a00707308 */ /* 0x000e220000001400 */
[----:B--2---:R-:W-:Y:S02]  /*16510*/  @!P0 IMAD.WIDE R120, R119, 0x4, R120 ;  /* 0x0000000477788825 */ /* 0x004fe400078e0278 */
[----:B------:R-:W1:Y:S03]  /*16520*/  @!P0 LDC.64 R118, c[0x0][0x3c8] ;  /* 0x0000f200ff768b82 */ /* 0x000e660000000a00 */
[----:B------:R2:W-:Y:S01]  /*16530*/  @!P0 STG.E desc[UR12][R120.64], R113 ;  /* 0x0000007178008986 */ /* 0x0005e2000c10190c */
[----:B-1----:R-:W-:-:S05]  /*16540*/  @!P0 IMAD.WIDE R118, R123, 0x4, R118 ;  /* 0x000000047b768825 */ /* 0x002fca00078e0276 */
[----:B0-----:R2:W-:Y:S01]  /*16550*/  @!P0 STG.E desc[UR12][R118.64], R112 ;  /* 0x0000007076008986 */ /* 0x0015e2000c10190c */
[----:B------:R-:W-:Y:S05]  /*16560*/  BRA.U !UP0, `(.L_x_25738) ;  /* 0x0000000508fc7547 */ /* 0x000fea000b800000 */
[----:B------:R-:W-:Y:S01]  /*16570*/  UIADD3 UR4, UPT, UPT, UR6, -0x1, URZ ;  /* 0xffffffff06047890 */ /* 0x000fe2000fffe0ff */
[----:B--2---:R-:W0:Y:S01]  /*16580*/  LDC.64 R120, c[0x0][0x428] ;  /* 0x00010a00ff787b82 */ /* 0x004e220000000a00 */
[----:B------:R-:W-:Y:S02]  /*16590*/  FSEL R113, R113, RZ, !P1 ;  /* 0x000000ff71717208 */ /* 0x000fe40004800000 */
[----:B------:R-:W-:-:S03]  /*165a0*/  UIMAD UR4, UR4, UR22, URZ ;  /* 0x00000016040472a4 */ /* 0x000fc6000f8e02ff */
[C---:B------:R-:W-:Y:S01]  /*165b0*/  FADD.FTZ R119, -R113.reuse, R32 ;  /* 0x0000002071777221 */ /* 0x040fe20000010100 */
[----:B------:R-:W-:Y:S01]  /*165c0*/  USHF.R.S32.HI UR5, URZ, 0x1f, UR4 ;  /* 0x0000001fff057899 */ /* 0x000fe20008011404 */
[C---:B------:R-:W-:Y:S01]  /*165d0*/  FADD.FTZ R33, -R113.reuse, R33 ;  /* 0x0000002171217221 */ /* 0x040fe20000010100 */
[C---:B------:R-:W-:Y:S01]  /*165e0*/  FADD.FTZ R123, -R113.reuse, R34 ;  /* 0x00000022717b7221 */ /* 0x040fe20000010100 */
[C---:B------:R-:W-:Y:S01]  /*165f0*/  FMUL.FTZ R119, R112.reuse, R119 ;  /* 0x0000007770777220 */ /* 0x040fe20000410000 */
[----:B------:R-:W-:Y:S01]  /*16600*/  ULEA.HI UR5, UR5, UR4, URZ, 0x2 ;  /* 0x0000000405057291 */ /* 0x000fe2000f8f10ff */
[----:B------:R-:W-:Y:S01]  /*16610*/  FADD.FTZ R35, -R113, R35 ;  /* 0x0000002371237221 */ /* 0x000fe20000010100 */
[C---:B------:R-:W-:Y:S01]  /*16620*/  FMUL.FTZ R34, R112.reuse, R33 ;  /* 0x0000002170227220 */ /* 0x040fe20000410000 */
[----:B------:R-:W-:Y:S01]  /*16630*/  FFMA.FTZ R32, R119, R100, R68 ;  /* 0x0000006477207223 */ /* 0x000fe20000010044 */
[----:B------:R-:W-:Y:S01]  /*16640*/  FADD.FTZ R119, -R113, R28 ;  /* 0x0000001c71777221 */ /* 0x000fe20000010100 */
[----:B------:R-:W-:Y:S01]  /*16650*/  FMUL.FTZ R123, R112, R123 ;  /* 0x0000007b707b7220 */ /* 0x000fe20000410000 */
[----:B------:R-:W-:-:S02]  /*16660*/  IMAD.U32 R118, RZ, RZ, UR5 ;  /* 0x00000005ff767e24 */ /* 0x000fc4000f8e00ff */
[C---:B------:R-:W-:Y:S01]  /*16670*/  FMUL.FTZ R122, R112.reuse, R35 ;  /* 0x00000023707a7220 */ /* 0x040fe20000410000 */
[----:B------:R-:W-:Y:S01]  /*16680*/  FMUL.FTZ R119, R112, R119 ;  /* 0x0000007770777220 */ /* 0x000fe20000410000 */
[C---:B------:R-:W-:Y:S01]  /*16690*/  FADD.FTZ R29, -R113.reuse, R29 ;  /* 0x0000001d711d7221 */ /* 0x040fe20000010100 */
[----:B------:R-:W-:Y:S01]  /*166a0*/  FFMA.FTZ R33, R34, R101, R69 ;  /* 0x0000006522217223 */ /* 0x000fe20000010045 */
[----:B------:R-:W-:Y:S01]  /*166b0*/  LEA.HI.SX32 R118, R118, R7, 0x1e ;  /* 0x0000000776767211 */ /* 0x000fe200078ff2ff */
[C---:B------:R-:W-:Y:S01]  /*166c0*/  FADD.FTZ R125, -R113.reuse, R30 ;  /* 0x0000001e717d7221 */ /* 0x040fe20000010100 */
[----:B------:R-:W-:Y:S01]  /*166d0*/  FADD.FTZ R31, -R113, R31 ;  /* 0x0000001f711f7221 */ /* 0x000fe20000010100 */
[----:B------:R-:W-:Y:S01]  /*166e0*/  FFMA.FTZ R34, R123, R102, R70 ;  /* 0x000000667b227223 */ /* 0x000fe20000010046 */
[----:B------:R-:W-:Y:S01]  /*166f0*/  FFMA.FTZ R35, R122, R103, R71 ;  /* 0x000000677a237223 */ /* 0x000fe20000010047 */
[----:B0-----:R-:W-:-:S04]  /*16700*/  IMAD.WIDE.U32 R122, R118, 0x10, R120 ;  /* 0x00000010767a7825 */ /* 0x001fc800078e0078 */
[----:B------:R-:W-:Y:S01]  /*16710*/  FFMA.FTZ R28, R119, R96, R64 ;  /* 0x00000060771c7223 */ /* 0x000fe20000010040 */
[----:B------:R-:W-:Y:S01]  /*16720*/  FMUL.FTZ R30, R112, R29 ;  /* 0x0000001d701e7220 */ /* 0x000fe20000410000 */
[----:B------:R-:W-:Y:S01]  /*16730*/  IADD3 R119, PT, PT, R118, 0x80, RZ ;  /* 0x0000008076777810 */ /* 0x000fe20007ffe0ff */
[C---:B------:R-:W-:Y:S01]  /*16740*/  FMUL.FTZ R125, R112.reuse, R125 ;  /* 0x0000007d707d7220 */ /* 0x040fe20000410000 */
[----:B------:R-:W-:Y:S01]  /*16750*/  FMUL.FTZ R124, R112, R31 ;  /* 0x0000001f707c7220 */ /* 0x000fe20000410000 */
[----:B------:R0:W-:Y:S01]  /*16760*/  STG.E.128 desc[UR12][R122.64], R32 ;  /* 0x000000207a007986 */ /* 0x0001e2000c101d0c */
[----:B------:R-:W-:Y:S01]  /*16770*/  FFMA.FTZ R29, R30, R97, R65 ;  /* 0x000000611e1d7223 */ /* 0x000fe20000010041 */
        /* <DEDUP_REMOVED lines=15> */
[----:B------:R-:W-:Y:S01]  /*16870*/  FADD.FTZ R21, -R113, R21 ;  /* 0x0000001571157221 */ /* 0x000fe20000010100 */
[----:B0-----:R-:W-:-:S04]  /*16880*/  IMAD.WIDE.U32 R32, R119, 0x10, R120 ;  /* 0x0000001077207825 */ /* 0x001fc800078e0078 */
[C---:B------:R-:W-:Y:S01]  /*16890*/  FMUL.FTZ R34, R112.reuse, R25 ;  /* 0x0000001970227220 */ /* 0x040fe20000410000 */
[C---:B------:R-:W-:Y:S01]  /*168a0*/  FMUL.FTZ R25, R112.reuse, R13 ;  /* 0x0000000d70197220 */ /* 0x040fe20000410000 */
[----:B------:R-:W-:Y:S01]  /*168b0*/  FMUL.FTZ R35, R112, R24 ;  /* 0x0000001870237220 */ /* 0x000fe20000410000 */
[----:B------:R-:W-:Y:S01]  /*168c0*/  VIADD R13, R118, 0x100 ;  /* 0x00000100760d7836 */ /* 0x000fe20000000000 */
[----:B------:R0:W-:Y:S01]  /*168d0*/  STG.E.128 desc[UR12][R32.64], R28 ;  /* 0x0000001c20007986 */ /* 0x0001e2000c101d0c */
        /* <DEDUP_REMOVED lines=12> */
[----:B------:R-:W-:Y:S01]  /*169a0*/  IMAD.WIDE.U32 R12, R13, 0x10, R120 ;  /* 0x000000100d0c7825 */ /* 0x000fe200078e0078 */
[----:B------:R-:W-:-:S03]  /*169b0*/  IADD3 R123, PT, PT, R118, 0x180, RZ ;  /* 0x00000180767b7810 */ /* 0x000fc60007ffe0ff */
[----:B------:R-:W-:Y:S01]  /*169c0*/  FMUL.FTZ R20, R112, R20 ;  /* 0x0000001470147220 */ /* 0x000fe20000410000 */
[C---:B------:R-:W-:Y:S01]  /*169d0*/  IADD3 R113, PT, PT, R118.reuse, 0x280, RZ ;  /* 0x0000028076717810 */ /* 0x040fe20007ffe0ff */
[----:B------:R-:W-:Y:S02]  /*169e0*/  VIADD R119, R118, 0x200 ;  /* 0x0000020076777836 */ /* 0x000fe40000000000 */
[C---:B0-----:R-:W-:Y:S01]  /*169f0*/  FMUL.FTZ R33, R112.reuse, R26 ;  /* 0x0000001a70217220 */ /* 0x041fe20000410000 */
        /* <DEDUP_REMOVED lines=9> */
[C---:B------:R-:W-:Y:S01]  /*16a90*/  VIADD R35, R118.reuse, 0x300 ;  /* 0x0000030076237836 */ /* 0x040fe20000000000 */
        /* <DEDUP_REMOVED lines=17> */
[----:B------:R-:W-:Y:S01]  /*16bb0*/  FFMA.FTZ R26, R106, R74, R42 ;  /* 0x0000004a6a1a7223 */ /* 0x000fe2000001002a */
[----:B------:R-:W-:-:S04]  /*16bc0*/  IMAD.WIDE.U32 R118, R119, 0x10, R120 ;  /* 0x0000001077767825 */ /* 0x000fc800078e0078 */
[----:B------:R-:W-:Y:S01]  /*16bd0*/  FFMA.FTZ R27, R27, R75, R43 ;  /* 0x0000004b1b1b7223 */ /* 0x000fe2000001002b */
[----:B------:R-:W-:-:S04]  /*16be0*/  IMAD.WIDE.U32 R112, R113, 0x10, R120 ;  /* 0x0000001071707825 */ /* 0x000fc800078e0078 */
[----:B------:R-:W-:-:S04]  /*16bf0*/  IMAD.WIDE.U32 R34, R35, 0x10, R120 ;  /* 0x0000001023227825 */ /* 0x000fc800078e0078 */
[----:B------:R-:W-:-:S04]  /*16c00*/  IMAD.WIDE.U32 R120, R15, 0x10, R120 ;  /* 0x000000100f787825 */ /* 0x000fc800078e0078 */
[----:B0-----:R-:W-:Y:S01]  /*16c10*/  FFMA.FTZ R8, R20, R88, R56 ;  /* 0x0000005814087223 */ /* 0x001fe20000010038 */
        /* <DEDUP_REMOVED lines=20> */
.L_x_25738:
[----:B------:R-:W-:Y:S02]  /*16d60*/  UIADD3 UR7, UPT, UPT, UR7, UR20, URZ ;  /* 0x0000001407077290 */ /* 0x000fe4000fffe0ff */
[----:B------:R-:W-:Y:S02]  /*16d70*/  UPLOP3.LUT UP1, UPT, UPT, UPT, UP1, 0x40, 0x4 ;  /* 0x000000000004789c */ /* 0x000fe40003f2e810 */
[----:B------:R-:W-:-:S09]  /*16d80*/  UISETP.GE.AND UP0, UPT, UR7, UR21, UPT ;  /* 0x000000150700728c */ /* 0x000fd2000bf06270 */
[----:B------:R-:W-:Y:S05]  /*16d90*/  BRA.U !UP0, `(.L_x_25739) ;  /* 0xfffffe9d08387547 */ /* 0x000fea000b83ffff */
[----:B------:R-:W-:Y:S05]  /*16da0*/  EXIT ;  /* 0x000000000000794d */ /* 0x000fea0003800000 */
.L_x_25740:
        /* <DEDUP_REMOVED lines=13> */
.L_x_27353:


//--------------------- .text._ZN10layer_norm13ln_fwd_kernelINS_13Kernel_traitsIfffffjLj4096ELj1ELj1ELj4ELj16ENS_18Kernel_traits_baseILj4096EfffffjLj128EEEEELb1ELb1ELb0ELb0EEEvNS_9FwdParamsE --------------------------
	.section	.text._ZN10layer_norm13ln_fwd_kernelINS_13Kernel_traitsIfffffjLj4096ELj1ELj1ELj4ELj16ENS_18Kernel_traits_baseILj4096EfffffjLj128EEEEELb1ELb1ELb0ELb0EEEvNS_9FwdParamsE,"ax",@progbits
	.align	128
        .global         _ZN10layer_norm13ln_fwd_kernelINS_13Kernel_traitsIfffffjLj4096ELj1ELj1ELj4ELj16ENS_18Kernel_traits_baseILj4096EfffffjLj128EEEEELb1ELb1ELb0ELb0EEEvNS_9FwdParamsE
        .type           _ZN10layer_norm13ln_fwd_kernelINS_13Kernel_traitsIfffffjLj4096ELj1ELj1ELj4ELj16ENS_18Kernel_traits_baseILj4096EfffffjLj128EEEEELb1ELb1ELb0ELb0EEEvNS_9FwdParamsE,@function
        .size           _ZN10layer_norm13ln_fwd_kernelINS_13Kernel_traitsIfffffjLj4096ELj1ELj1ELj4ELj16ENS_18Kernel_traits_baseILj4096EfffffjLj128EEEEELb1ELb1ELb0ELb0EEEvNS_9FwdParamsE,(.L_x_27354 - _ZN10layer_norm13ln_fwd_kernelINS_13Kernel_traitsIfffffjLj4096ELj1ELj1ELj4ELj16ENS_18Kernel_traits_baseILj4096EfffffjLj128EEEEELb1ELb1ELb0ELb0EEEvNS_9FwdParamsE)
        .other          _ZN10layer_norm13ln_fwd_kernelINS_13Kernel_traitsIfffffjLj4096ELj1ELj1ELj4ELj16ENS_18Kernel_traits_baseILj4096EfffffjLj128EEEEELb1ELb1ELb0ELb0EEEvNS_9FwdParamsE,@"STO_CUDA_ENTRY STV_DEFAULT"
_ZN10layer_norm13ln_fwd_kernelINS_13Kernel_traitsIfffffjLj4096ELj1ELj1ELj4ELj16ENS_18Kernel_traits_baseILj4096EfffffjLj128EEEEELb1ELb1ELb0ELb0EEEvNS_9FwdParamsE:
.text._ZN10layer_norm13ln_fwd_kernelINS_13Kernel_traitsIfffffjLj4096ELj1ELj1ELj4ELj16ENS_18Kernel_traits_baseILj4096EfffffjLj128EEEEELb1ELb1ELb0ELb0EEEvNS_9FwdParamsE:
        /* <DEDUP_REMOVED lines=29> */
[----:B------:R-:W-:Y:S02]  /*01d0*/  LOP3.LUT R10, R4, 0x7f, RZ, 0x3c, !PT ;  /* 0x0000007f040a7812 */ /* 0x000fe400078e3cff */
[----:B0-----:R-:W-:Y:S02]  /*01e0*/  @P0 IADD3 R0, P1, PT, R6, R3, RZ ;  /* 0x0000000306000210 */ /* 0x001fe40007f3e0ff */
[----:B------:R-:W-:Y:S01]  /*01f0*/  LOP3.LUT R3, R2, 0x60, RZ, 0xc0, !PT ;  /* 0x0000006002037812 */ /* 0x000fe200078ec0ff */
[----:B------:R-:W-:Y:S01]  /*0200*/  VIADD R10, R10, UR4 ;  /* 0x000000040a0a7c36 */ /* 0x000fe20008000000 */
[----:B------:R-:W-:Y:S01]  /*0210*/  @P0 IADD3.X R13, PT, PT, RZ, R7, RZ, P1, !PT ;  /* 0x00000007ff0d0210 */ /* 0x000fe20000ffe4ff */
[----:B------:R-:W-:Y:S02]  /*0220*/  UIADD3 UR26, UPT, UPT, UR8, -0x61c88647, URZ ;  /* 0x9e3779b9081a7890 */ /* 0x000fe4000fffe0ff */
[----:B------:R-:W-:Y:S01]  /*0230*/  UIADD3 UR27, UPT, UPT, UR9, -0x4498517b, URZ ;  /* 0xbb67ae85091b7890 */ /* 0x000fe2000fffe0ff */
[--C-:B------:R-:W-:Y:S01]  /*0240*/  SHF.R.U64 R9, R0, 0x2, R13.reuse ;  /* 0x0000000200097819 */ /* 0x100fe2000000120d */
[----:B------:R-:W-:Y:S01]  /*0250*/  UIADD3 UR28, UPT, UPT, UR8, 0x3c6ef372, URZ ;  /* 0x3c6ef372081c7890 */ /* 0x000fe2000fffe0ff */
[----:B------:R-:W-:Y:S01]  /*0260*/  SHF.R.U32.HI R8, RZ, 0x2, R13 ;  /* 0x00000002ff087819 */ /* 0x000fe2000001160d */
        /* <DEDUP_REMOVED lines=27> */
[----:B------:R-:W-:-:S04]  /*0420*/  ISETP.GE.U32.AND P0, PT, R10, 0x380, PT ;  /* 0x000003800a00780c */ /* 0x000fc80003f06070 */
[----:B------:R0:W5:Y:S01]  /*0430*/  @P1 LDG.E.128 R148, desc[UR6][R6.64] ;  /* 0x0000000606941981 */ /* 0x000162000c1e1d00 */
[----:B------:R-:W4:Y:S01]  /*0440*/  @P2 LDC.64 R86, c[0x0][0x438] ;  /* 0x00010e00ff562b82 */ /* 0x000f220000000a00 */
[----:B-1----:R-:W-:-:S05]  /*0450*/  @P1 IMAD.WIDE.U32 R80, R4, 0x10, R80 ;  /* 0x0000001004501825 */ /* 0x002fca00078e0050 */
[----:B------:R1:W5:Y:S02]  /*0460*/  @P1 LDG.E.128 R12, desc[UR6][R80.64] ;  /* 0x00000006500c1981 */ /* 0x000364000c1e1d00 */
[----:B------:R-:W1:Y:S08]  /*0470*/  @P2 LDC.64 R88, c[0x0][0x3e8] ;  /* 0x0000fa00ff582b82 */ /* 0x000e700000000a00 */
[----:B------:R-:W1:Y:S08]  /*0480*/  @P3 LDC.64 R90, c[0x0][0x3d0] ;  /* 0x0000f400ff5a3b82 */ /* 0x000e700000000a00 */
[----:B------:R-:W1:Y:S08]  /*0490*/  @P3 LDC.64 R92, c[0x0][0x438] ;  /* 0x00010e00ff5c3b82 */ /* 0x000e700000000a00 */
[----:B------:R-:W1:Y:S01]  /*04a0*/  @P3 LDC.64 R94, c[0x0][0x3e8] ;  /* 0x0000fa00ff5e3b82 */ /* 0x000e620000000a00 */
[----:B--2---:R-:W-:-:S07]  /*04b0*/  @P1 IMAD.WIDE.U32 R82, R4, 0x10, R82 ;  /* 0x0000001004521825 */ /* 0x004fce00078e0052 */
[----:B------:R-:W2:Y:S08]  /*04c0*/  @P4 LDC.64 R96, c[0x0][0x3d0] ;  /* 0x0000f400ff604b82 */ /* 0x000eb00000000a00 */
[----:B------:R-:W2:Y:S08]  /*04d0*/  @P4 LDC.64 R98, c[0x0][0x438] ;  /* 0x00010e00ff624b82 */ /* 0x000eb00000000a00 */
[----:B------:R-:W2:Y:S01]  /*04e0*/  @P4 LDC.64 R100, c[0x0][0x3e8] ;  /* 0x0000fa00ff644b82 */ /* 0x000ea20000000a00 */
[----:B------:R-:W-:Y:S01]  /*04f0*/  @P1 LOP3.LUT R4, R4, 0x80, RZ, 0xfc, !PT ;  /* 0x0000008004041812 */ /* 0x000fe200078efcff */
[----:B------:R2:W5:Y:S06]  /*0500*/  @P1 LDG.E.128 R16, desc[UR6][R82.64] ;  /* 0x0000000652101981 */ /* 0x00056c000c1e1d00 */
[----:B------:R-:W2:Y:S08]  /*0510*/  @P5 LDC.64 R102, c[0x0][0x3d0] ;  /* 0x0000f400ff665b82 */ /* 0x000eb00000000a00 */
[----:B------:R-:W2:Y:S08]  /*0520*/  @P5 LDC.64 R104, c[0x0][0x438] ;  /* 0x00010e00ff685b82 */ /* 0x000eb00000000a00 */
[----:B0-----:R-:W0:Y:S01]  /*0530*/  @P5 LDC.64 R6, c[0x0][0x3e8] ;  /* 0x0000fa00ff065b82 */ /* 0x001e220000000a00 */
[----:B---3--:R-:W-:-:S04]  /*0540*/  @P2 IMAD.WIDE.U32 R84, R4, 0x10, R84 ;  /* 0x0000001004542825 */ /* 0x008fc800078e0054 */
[C---:B----4-:R-:W-:Y:S01]  /*0550*/  @P2 IMAD.WIDE.U32 R86, R4.reuse, 0x10, R86 ;  /* 0x0000001004562825 */ /* 0x050fe200078e0056 */
[----:B------:R3:W5:Y:S02]  /*0560*/  @P2 LDG.E.128 R144, desc[UR6][R84.64] ;  /* 0x0000000654902981 */ /* 0x000764000c1e1d00 */
[----:B-1----:R-:W1:Y:S01]  /*0570*/  @P6 LDC.64 R80, c[0x0][0x3d0] ;  /* 0x0000f400ff506b82 */ /* 0x002e620000000a00 */
[C---:B------:R-:W-:Y:S01]  /*0580*/  @P2 IMAD.WIDE.U32 R88, R4.reuse, 0x10, R88 ;  /* 0x0000001004582825 */ /* 0x040fe200078e0058 */
[----:B------:R3:W5:Y:S06]  /*0590*/  @P2 LDG.E.128 R20, desc[UR6][R86.64] ;  /* 0x0000000656142981 */ /* 0x00076c000c1e1d00 */
[----:B------:R-:W4:Y:S01]  /*05a0*/  @P6 LDC.64 R106, c[0x0][0x438] ;  /* 0x00010e00ff6a6b82 */ /* 0x000f220000000a00 */
[----:B------:R-:W-:Y:S01]  /*05b0*/  @P2 VIADD R4, R4, 0x80 ;  /* 0x0000008004042836 */ /* 0x000fe20000000000 */
[----:B------:R3:W5:Y:S06]  /*05c0*/  @P2 LDG.E.128 R24, desc[UR6][R88.64] ;  /* 0x0000000658182981 */ /* 0x00076c000c1e1d00 */
[----:B------:R-:W3:Y:S01]  /*05d0*/  @P6 LDC.64 R108, c[0x0][0x3e8] ;  /* 0x0000fa00ff6c6b82 */ /* 0x000ee20000000a00 */
[----:B------:R-:W-:-:S04]  /*05e0*/  @P3 IMAD.WIDE.U32 R90, R4, 0x10, R90 ;  /* 0x00000010045a3825 */ /* 0x000fc800078e005a */
[C---:B------:R-:W-:Y:S01]  /*05f0*/  @P3 IMAD.WIDE.U32 R92, R4.reuse, 0x10, R92 ;  /* 0x00000010045c3825 */ /* 0x040fe200078e005c */
[----:B------:R0:W5:Y:S02]  /*0600*/  @P3 LDG.E.128 R136, desc[UR6][R90.64] ;  /* 0x000000065a883981 */ /* 0x000164000c1e1d00 */
[----:B------:R-:W3:Y:S01]  /*0610*/  @P0 LDC.64 R110, c[0x0][0x3d0] ;  /* 0x0000f400ff6e0b82 */ /* 0x000ee20000000a00 */
[C---:B------:R-:W-:Y:S01]  /*0620*/  @P3 IMAD.WIDE.U32 R94, R4.reuse, 0x10, R94 ;  /* 0x00000010045e3825 */ /* 0x040fe200078e005e */
[----:B------:R-:W-:Y:S01]  /*0630*/  @P3 IADD3 R4, PT, PT, R4, 0x80, RZ ;  /* 0x0000008004043810 */ /* 0x000fe20007ffe0ff */
[----:B------:R0:W5:Y:S05]  /*0640*/  @P3 LDG.E.128 R28, desc[UR6][R92.64] ;  /* 0x000000065c1c3981 */ /* 0x00016a000c1e1d00 */
[----:B------:R-:W3:Y:S08]  /*0650*/  @P0 LDC.64 R112, c[0x0][0x438] ;  /* 0x00010e00ff700b82 */ /* 0x000ef00000000a00 */
[----:B--2---:R-:W2:Y:S01]  /*0660*/  @P0 LDC.64 R82, c[0x0][0x3e8] ;  /* 0x0000fa00ff520b82 */ /* 0x004ea20000000a00 */
[C---:B------:R-:W-:Y:S01]  /*0670*/  @P4 IMAD.WIDE.U32 R96, R4.reuse, 0x10, R96 ;  /* 0x0000001004604825 */ /* 0x040fe200078e0060 */
[----:B------:R0:W5:Y:S03]  /*0680*/  @P3 LDG.E.128 R32, desc[UR6][R94.64] ;  /* 0x000000065e203981 */ /* 0x000166000c1e1d00 */
[C---:B------:R-:W-:Y:S01]  /*0690*/  @P4 IMAD.WIDE.U32 R98, R4.reuse, 0x10, R98 ;  /* 0x0000001004624825 */ /* 0x040fe200078e0062 */
[----:B------:R0:W5:Y:S03]  /*06a0*/  @P4 LDG.E.128 R132, desc[UR6][R96.64] ;  /* 0x0000000660844981 */ /* 0x000166000c1e1d00 */
[C---:B------:R-:W-:Y:S01]  /*06b0*/  @P4 IMAD.WIDE.U32 R100, R4.reuse, 0x10, R100 ;  /* 0x0000001004644825 */ /* 0x040fe200078e0064 */
[----:B------:R0:W5:Y:S03]  /*06c0*/  @P4 LDG.E.128 R36, desc[UR6][R98.64] ;  /* 0x0000000662244981 */ /* 0x000166000c1e1d00 */
[----:B------:R-:W-:Y:S01]  /*06d0*/  @P4 VIADD R4, R4, 0x80 ;  /* 0x0000008004044836 */ /* 0x000fe20000000000 */
[----:B------:R0:W5:Y:S03]  /*06e0*/  @P4 LDG.E.128 R40, desc[UR6][R100.64] ;  /* 0x0000000664284981 */ /* 0x000166000c1e1d00 */
[----:B------:R-:W-:-:S04]  /*06f0*/  @P5 IMAD.WIDE.U32 R102, R4, 0x10, R102 ;  /* 0x0000001004665825 */ /* 0x000fc800078e0066 */
[C---:B------:R-:W-:Y:S01]  /*0700*/  @P5 IMAD.WIDE.U32 R104, R4.reuse, 0x10, R104 ;  /* 0x0000001004685825 */ /* 0x040fe200078e0068 */
[----:B------:R1:W5:Y:S03]  /*0710*/  @P5 LDG.E.128 R44, desc[UR6][R102.64] ;  /* 0x00000006662c5981 */ /* 0x000366000c1e1d00 */
[C---:B0-----:R-:W-:Y:S01]  /*0720*/  @P5 IMAD.WIDE.U32 R6, R4.reuse, 0x10, R6 ;  /* 0x0000001004065825 */ /* 0x041fe200078e0006 */
[----:B------:R0:W5:Y:S03]  /*0730*/  @P5 LDG.E.128 R48, desc[UR6][R104.64] ;  /* 0x0000000668305981 */ /* 0x000166000c1e1d00 */
[----:B------:R-:W-:Y:S01]  /*0740*/  @P5 VIADD R4, R4, 0x80 ;  /* 0x0000008004045836 */ /* 0x000fe20000000000 */
[----:B------:R0:W5:Y:S03]  /*0750*/  @P5 LDG.E.128 R52, desc[UR6][R6.64] ;  /* 0x0000000606345981 */ /* 0x000166000c1e1d00 */
[----:B-1----:R-:W-:-:S04]  /*0760*/  @P6 IMAD.WIDE.U32 R80, R4, 0x10, R80 ;  /* 0x0000001004506825 */ /* 0x002fc800078e0050 */
[C---:B----4-:R-:W-:Y:S01]  /*0770*/  @P6 IMAD.WIDE.U32 R106, R4.reuse, 0x10, R106 ;  /* 0x00000010046a6825 */ /* 0x050fe200078e006a */
[----:B------:R0:W5:Y:S03]  /*0780*/  @P6 LDG.E.128 R56, desc[UR6][R80.64] ;  /* 0x0000000650386981 */ /* 0x000166000c1e1d00 */
[C---:B---3--:R-:W-:Y:S01]  /*0790*/  @P6 IMAD.WIDE.U32 R108, R4.reuse, 0x10, R108 ;  /* 0x00000010046c6825 */ /* 0x048fe200078e006c */
[----:B------:R-:W-:Y:S01]  /*07a0*/  @P6 IADD3 R4, PT, PT, R4, 0x80, RZ ;  /* 0x0000008004046810 */ /* 0x000fe20007ffe0ff */
[----:B------:R0:W5:Y:S04]  /*07b0*/  @P6 LDG.E.128 R60, desc[UR6][R106.64] ;  /* 0x000000066a3c6981 */ /* 0x000168000c1e1d00 */
[C---:B------:R-:W-:Y:S01]  /*07c0*/  @P0 IMAD.WIDE.U32 R110, R4.reuse, 0x10, R110 ;  /* 0x00000010046e0825 */ /* 0x040fe200078e006e */
[----:B------:R0:W5:Y:S03]  /*07d0*/  @P6 LDG.E.128 R64, desc[UR6][R108.64] ;  /* 0x000000066c406981 */ /* 0x000166000c1e1d00 */
[C---:B------:R-:W-:Y:S01]  /*07e0*/  @P0 IMAD.WIDE.U32 R112, R4.reuse, 0x10, R112 ;  /* 0x0000001004700825 */ /* 0x040fe200078e0070 */
[----:B------:R0:W5:Y:S03]  /*07f0*/  @P0 LDG.E.128 R68, desc[UR6][R110.64] ;  /* 0x000000066e440981 */ /* 0x000166000c1e1d00 */
[----:B--2---:R-:W-:Y:S01]  /*0800*/  @P0 IMAD.WIDE.U32 R82, R4, 0x10, R82 ;  /* 0x0000001004520825 */ /* 0x004fe200078e0052 */
[----:B------:R0:W5:Y:S04]  /*0810*/  @P0 LDG.E.128 R72, desc[UR6][R112.64] ;  /* 0x0000000670480981 */ /* 0x000168000c1e1d00 */
        /* <DEDUP_REMOVED lines=14> */
.L_x_25742:
        /* <DEDUP_REMOVED lines=10> */
[----:B0-----:R-:W-:-:S05]  /*09a0*/  @P5 IMAD.WIDE.U32 R6, R4, 0x10, R6 ;  /* 0x0000001004065825 */ /* 0x001fca00078e0006 */
[----:B------:R0:W5:Y:S02]  /*09b0*/  @P5 LDG.E.128 R148, desc[UR6][R6.64] ;  /* 0x0000000606945981 */ /* 0x000164000c1e1d00 */
[----:B------:R-:W4:Y:S01]  /*09c0*/  @P3 LDC.64 R22, c[0x0][0x3d0] ;  /* 0x0000f400ff163b82 */ /* 0x000f220000000a00 */
[----:B-1----:R-:W-:-:S07]  /*09d0*/  @P5 IMAD.WIDE.U32 R12, R4, 0x10, R12 ;  /* 0x00000010040c5825 */ /* 0x002fce00078e000c */
[----:B------:R-:W1:Y:S01]  /*09e0*/  @P3 LDC.64 R28, c[0x0][0x3e8] ;  /* 0x0000fa00ff1c3b82 */ /* 0x000e620000000a00 */
[----:B------:R1:W5:Y:S01]  /*09f0*/  @P5 LDG.E.128 R16, desc[UR6][R12.64] ;  /* 0x000000060c105981 */ /* 0x000362000c1e1d00 */
[----:B------:R-:W-:Y:S02]  /*0a00*/  @P5 LOP3.LUT R4, R4, 0x80, RZ, 0xfc, !PT ;  /* 0x0000008004045812 */ /* 0x000fe400078efcff */
[----:B------:R-:W-:-:S04]  /*0a10*/  ISETP.GE.U32.AND P5, PT, R10, 0x380, PT ;  /* 0x000003800a00780c */ /* 0x000fc80003fa6070 */
[----:B------:R-:W1:Y:S08]  /*0a20*/  @P2 LDC.64 R30, c[0x0][0x3d0] ;  /* 0x0000f400ff1e2b82 */ /* 0x000e700000000a00 */
[----:B------:R-:W1:Y:S01]  /*0a30*/  @P2 LDC.64 R36, c[0x0][0x3e8] ;  /* 0x0000fa00ff242b82 */ /* 0x000e620000000a00 */
[----:B------:R-:W-:-:S07]  /*0a40*/  ISETP.GE.U32.AND P6, PT, R10, 0x400, PT ;  /* 0x000004000a00780c */ /* 0x000fce0003fc6070 */
[----:B------:R-:W1:Y:S08]  /*0a50*/  @P1 LDC.64 R38, c[0x0][0x3d0] ;  /* 0x0000f400ff261b82 */ /* 0x000e700000000a00 */
[----:B------:R-:W1:Y:S01]  /*0a60*/  @P1 LDC.64 R48, c[0x0][0x3e8] ;  /* 0x0000fa00ff301b82 */ /* 0x000e620000000a00 */
[----:B--2---:R-:W-:-:S04]  /*0a70*/  @P4 IMAD.WIDE.U32 R14, R4, 0x10, R14 ;  /* 0x00000010040e4825 */ /* 0x004fc800078e000e */
[C---:B---3--:R-:W-:Y:S01]  /*0a80*/  @P4 IMAD.WIDE.U32 R20, R4.reuse, 0x10, R20 ;  /* 0x0000001004144825 */ /* 0x048fe200078e0014 */
[----:B------:R-:W5:Y:S02]  /*0a90*/  @P4 LDG.E.128 R144, desc[UR6][R14.64] ;  /* 0x000000060e904981 */ /* 0x000f64000c1e1d00 */
[----:B------:R-:W2:Y:S01]  /*0aa0*/  @P0 LDC.64 R50, c[0x0][0x3d0] ;  /* 0x0000f400ff320b82 */ /* 0x000ea20000000a00 */
[----:B------:R-:W-:Y:S01]  /*0ab0*/  @P4 VIADD R4, R4, 0x80 ;  /* 0x0000008004044836 */ /* 0x000fe20000000000 */
[----:B------:R-:W5:Y:S06]  /*0ac0*/  @P4 LDG.E.128 R24, desc[UR6][R20.64] ;  /* 0x0000000614184981 */ /* 0x000f6c000c1e1d00 */
[----:B0-----:R-:W0:Y:S01]  /*0ad0*/  @P0 LDC.64 R6, c[0x0][0x3e8] ;  /* 0x0000fa00ff060b82 */ /* 0x001e220000000a00 */
[----:B----4-:R-:W-:-:S04]  /*0ae0*/  @P3 IMAD.WIDE.U32 R22, R4, 0x10, R22 ;  /* 0x0000001004163825 */ /* 0x010fc800078e0016 */
[----:B-1----:R-:W-:-:S03]  /*0af0*/  @P3 IMAD.WIDE.U32 R28, R4, 0x10, R28 ;  /* 0x00000010041c3825 */ /* 0x002fc600078e001c */
[----:B------:R-:W1:Y:S01]  /*0b00*/  @P5 LDC.64 R60, c[0x0][0x3d0] ;  /* 0x0000f400ff3c5b82 */ /* 0x000e620000000a00 */
[----:B------:R-:W-:Y:S01]  /*0b10*/  @P3 IADD3 R4, PT, PT, R4, 0x80, RZ ;  /* 0x0000008004043810 */ /* 0x000fe20007ffe0ff */
[----:B------:R-:W5:Y:S06]  /*0b20*/  @P3 LDG.E.128 R136, desc[UR6][R22.64] ;  /* 0x0000000616883981 */ /* 0x000f6c000c1e1d00 */
[----:B------:R-:W3:Y:S01]  /*0b30*/  @P5 LDC.64 R62, c[0x0][0x3e8] ;  /* 0x0000fa00ff3e5b82 */ /* 0x000ee20000000a00 */
[C---:B------:R-:W-:Y:S01]  /*0b40*/  @P2 IMAD.WIDE.U32 R30, R4.reuse, 0x10, R30 ;  /* 0x00000010041e2825 */ /* 0x040fe200078e001e */
[----:B------:R-:W5:Y:S03]  /*0b50*/  @P3 LDG.E.128 R32, desc[UR6][R28.64] ;  /* 0x000000061c203981 */ /* 0x000f66000c1e1d00 */
[C---:B------:R-:W-:Y:S01]  /*0b60*/  @P2 IMAD.WIDE.U32 R36, R4.reuse, 0x10, R36 ;  /* 0x0000001004242825 */ /* 0x040fe200078e0024 */
[----:B------:R-:W5:Y:S02]  /*0b70*/  @P2 LDG.E.128 R132, desc[UR6][R30.64] ;  /* 0x000000061e842981 */ /* 0x000f64000c1e1d00 */
[----:B------:R-:W4:Y:S01]  /*0b80*/  @P6 LDC.64 R72, c[0x0][0x3d0] ;  /* 0x0000f400ff486b82 */ /* 0x000f220000000a00 */
[----:B------:R-:W-:Y:S01]  /*0b90*/  @P2 VIADD R4, R4, 0x80 ;  /* 0x0000008004042836 */ /* 0x000fe20000000000 */
[----:B------:R-:W5:Y:S06]  /*0ba0*/  @P2 LDG.E.128 R40, desc[UR6][R36.64] ;  /* 0x0000000624282981 */ /* 0x000f6c000c1e1d00 */
[----:B------:R-:W4:Y:S01]  /*0bb0*/  @P6 LDC.64 R74, c[0x0][0x3e8] ;  /* 0x0000fa00ff4a6b82 */ /* 0x000f220000000a00 */
[----:B------:R-:W-:-:S04]  /*0bc0*/  @P1 IMAD.WIDE.U32 R38, R4, 0x10, R38 ;  /* 0x0000001004261825 */ /* 0x000fc800078e0026 */
[C---:B------:R-:W-:Y:S01]  /*0bd0*/  @P1 IMAD.WIDE.U32 R48, R4.reuse, 0x10, R48 ;  /* 0x0000001004301825 */ /* 0x040fe200078e0030 */
[----:B------:R-:W5:Y:S03]  /*0be0*/  @P1 LDG.E.128 R44, desc[UR6][R38.64] ;  /* 0x00000006262c1981 */ /* 0x000f66000c1e1d00 */
[----:B------:R-:W-:Y:S01]  /*0bf0*/  @P1 VIADD R4, R4, 0x80 ;  /* 0x0000008004041836 */ /* 0x000fe20000000000 */
[----:B------:R-:W5:Y:S03]  /*0c00*/  @P1 LDG.E.128 R52, desc[UR6][R48.64] ;  /* 0x0000000630341981 */ /* 0x000f66000c1e1d00 */
[----:B--2---:R-:W-:-:S04]  /*0c10*/  @P0 IMAD.WIDE.U32 R50, R4, 0x10, R50 ;  /* 0x0000001004320825 */ /* 0x004fc800078e0032 */
[C---:B0-----:R-:W-:Y:S01]  /*0c20*/  @P0 IMAD.WIDE.U32 R12, R4.reuse, 0x10, R6 ;  /* 0x00000010040c0825 */ /* 0x041fe200078e0006 */
[----:B------:R-:W-:Y:S01]  /*0c30*/  @P0 IADD3 R4, PT, PT, R4, 0x80, RZ ;  /* 0x0000008004040810 */ /* 0x000fe20007ffe0ff */
[----:B------:R0:W5:Y:S04]  /*0c40*/  @P0 LDG.E.128 R56, desc[UR6][R50.64] ;  /* 0x0000000632380981 */ /* 0x000168000c1e1d00 */
[C---:B-1----:R-:W-:Y:S01]  /*0c50*/  @P5 IMAD.WIDE.U32 R92, R4.reuse, 0x10, R60 ;  /* 0x00000010045c5825 */ /* 0x042fe200078e003c */
[----:B------:R1:W5:Y:S03]  /*0c60*/  @P0 LDG.E.128 R64, desc[UR6][R12.64] ;  /* 0x000000060c400981 */ /* 0x000366000c1e1d00 */
[C---:B---3--:R-:W-:Y:S01]  /*0c70*/  @P5 IMAD.WIDE.U32 R94, R4.reuse, 0x10, R62 ;  /* 0x00000010045e5825 */ /* 0x048fe200078e003e */
[----:B------:R2:W5:Y:S03]  /*0c80*/  @P5 LDG.E.128 R68, desc[UR6][R92.64] ;  /* 0x000000065c445981 */ /* 0x000566000c1e1d00 */
[----:B------:R-:W-:Y:S01]  /*0c90*/  @P5 VIADD R4, R4, 0x80 ;  /* 0x0000008004045836 */ /* 0x000fe20000000000 */
[----:B------:R2:W5:Y:S03]  /*0ca0*/  @P5 LDG.E.128 R76, desc[UR6][R94.64] ;  /* 0x000000065e4c5981 */ /* 0x000566000c1e1d00 */
[----:B----4-:R-:W-:-:S04]  /*0cb0*/  @P6 IMAD.WIDE.U32 R6, R4, 0x10, R72 ;  /* 0x0000001004066825 */ /* 0x010fc800078e0048 */
[----:B------:R-:W-:Y:S01]  /*0cc0*/  @P6 IMAD.WIDE.U32 R4, R4, 0x10, R74 ;  /* 0x0000001004046825 */ /* 0x000fe200078e004a */
[----:B------:R2:W5:Y:S04]  /*0cd0*/  @P6 LDG.E.128 R80, desc[UR6][R6.64] ;  /* 0x0000000606506981 */ /* 0x000568000c1e1d00 */
[----:B------:R2:W5:Y:S01]  /*0ce0*/  @P6 LDG.E.128 R88, desc[UR6][R4.64] ;  /* 0x0000000604586981 */ /* 0x000562000c1e1d00 */
[----:B------:R-:W-:Y:S02]  /*0cf0*/  CS2R R74, SRZ ;  /* 0x00000000004a7805 */ /* 0x000fe4000001ff00 */
[----:B------:R-:W-:Y:S02]  /*0d00*/  CS2R R72, SRZ ;  /* 0x0000000000487805 */ /* 0x000fe4000001ff00 */
[----:B------:R-:W-:-:S02]  /*0d10*/  CS2R R62, SRZ ;  /* 0x00000000003e7805 */ /* 0x000fc4000001ff00 */
[----:B------:R-:W-:Y:S02]  /*0d20*/  CS2R R60, SRZ ;  /* 0x00000000003c7805 */ /* 0x000fe4000001ff00 */
[----:B0-----:R-:W-:Y:S02]  /*0d30*/  CS2R R50, SRZ ;  /* 0x0000000000327805 */ /* 0x001fe4000001ff00 */
        /* <DEDUP_REMOVED lines=8> */
[----:B-1----:R-:W-:Y:S02]  /*0dc0*/  CS2R R12, SRZ ;  /* 0x00000000000c7805 */ /* 0x002fe4000001ff00 */
[----:B------:R-:W-:-:S02]  /*0dd0*/  @P6 CS2R R86, SRZ ;  /* 0x0000000000566805 */ /* 0x000fc4000001ff00 */
[----:B--2---:R-:W-:-:S07]  /*0de0*/  @P6 CS2R R84, SRZ ;  /* 0x0000000000546805 */ /* 0x004fce000001ff00 */
.L_x_25743:
[----:B------:R-:W-:Y:S05]  /*0df0*/  BSYNC.RECONVERGENT B0 ;  /* 0x0000000000007941 */ /* 0x000fea0003800200 */
.L_x_25741:
        /* <DEDUP_REMOVED lines=43> */
[----:B------:R-:W1:Y:S03]  /*10b0*/  LDCU.64 UR12, c[0x0][0x380] ;  /* 0x00007000ff0c77ac */ /* 0x000e660008000a00 */
        /* <DEDUP_REMOVED lines=16> */
[----:B------:R-:W-:-:S04]  /*11c0*/  IMAD.HI.U32 R5, R92, -0x326172a9, RZ ;  /* 0xcd9e8d575c057827 */ /* 0x000fc800078e00ff */
[----:B------:R-:W-:Y:S01]  /*11d0*/  IMAD R7, R4, -0x2daee0ad, RZ ;  /* 0xd2511f5304077824 */ /* 0x000fe200078e02ff */
[----:B------:R-:W-:Y:S01]  /*11e0*/  LOP3.LUT R94, R94, UR24, R5, 0x96, !PT ;  /* 0x000000185e5e7c12 */ /* 0x000fe2000f8e9605 */
[C---:B------:R-:W-:Y:S01]  /*11f0*/  IMAD.HI.U32 R4, R6.reuse, -0x2daee0ad, RZ ;  /* 0xd2511f5306047827 */ /* 0x040fe200078e00ff */
[----:B------:R-:W4:Y:S03]  /*1200*/  LDCU UR24, c[0x0][0x400] ;  /* 0x00008000ff1877ac */ /* 0x000f260008000800 */
[----:B------:R-:W-:Y:S01]  /*1210*/  IMAD R6, R6, -0x2daee0ad, RZ ;  /* 0xd2511f5306067824 */ /* 0x000fe200078e02ff */
[----:B------:R-:W-:Y:S01]  /*1220*/  LOP3.LUT R93, R7, UR25, R4, 0x96, !PT ;  /* 0x00000019075d7c12 */ /* 0x000fe2000f8e9604 */
[----:B------:R-:W-:Y:S01]  /*1230*/  IMAD.HI.U32 R7, R94, -0x2daee0ad, RZ ;  /* 0xd2511f535e077827 */ /* 0x000fe200078e00ff */
[----:B------:R-:W-:-:S03]  /*1240*/  ULOP3.LUT UR25, UR4, 0x7f, URZ, 0xc0, !UPT ;  /* 0x0000007f04197892 */ /* 0x000fc6000f8ec0ff */
[----:B------:R-:W-:Y:S01]  /*1250*/  IMAD R5, R92, -0x326172a9, RZ ;  /* 0xcd9e8d575c057824 */ /* 0x000fe200078e02ff */
[----:B------:R-:W-:Y:S01]  /*1260*/  LOP3.LUT R7, R6, UR30, R7, 0x96, !PT ;  /* 0x0000001e06077c12 */ /* 0x000fe2000f8e9607 */
[----:B------:R-:W-:-:S05]  /*1270*/  IMAD.HI.U32 R4, R93, -0x326172a9, RZ ;  /* 0xcd9e8d575d047827 */ /* 0x000fca00078e00ff */
[----:B------:R-:W-:Y:S01]  /*1280*/  LOP3.LUT R6, R5, UR21, R4, 0x96, !PT ;  /* 0x0000001505067c12 */ /* 0x000fe2000f8e9604 */
[----:B------:R-:W-:Y:S01]  /*1290*/  IMAD.MOV R4, RZ, RZ, -R3 ;  /* 0x000000ffff047224 */ /* 0x000fe200078e0a03 */
[----:B------:R-:W-:Y:S02]  /*12a0*/  SHF.L.U32 R3, R2, 0x5, RZ ;  /* 0x0000000502037819 */ /* 0x000fe400000006ff */
[----:B------:R-:W-:Y:S02]  /*12b0*/  LOP3.LUT R5, R0, 0x3, RZ, 0xc0, !PT ;  /* 0x0000000300057812 */ /* 0x000fe400078ec0ff */
[----:B------:R-:W-:Y:S02]  /*12c0*/  LOP3.LUT R3, R3, 0x3e0, RZ, 0xc0, !PT ;  /* 0x000003e003037812 */ /* 0x000fe400078ec0ff */
[----:B------:R-:W-:Y:S01]  /*12d0*/  VIADDMNMX R2, R4, UR25, RZ, !PT ;  /* 0x0000001904027c46 */ /* 0x000fe2000f8001ff */
[----:B------:R-:W-:Y:S02]  /*12e0*/  IMAD.MOV.U32 R4, RZ, RZ, RZ ;  /* 0x000000ffff047224 */ /* 0x000fe400078e00ff */
[----:B------:R-:W-:Y:S01]  /*12f0*/  IMAD.MOV R3, RZ, RZ, -R3 ;  /* 0x000000ffff037224 */ /* 0x000fe200078e0a03 */
[----:B------:R-:W-:-:S04]  /*1300*/  VIMNMX R2, PT, PT, R2, 0x20, PT ;  /* 0x0000002002027848 */ /* 0x000fc80003fe0100 */
[----:B------:R-:W-:Y:S02]  /*1310*/  LEA R2, R2, UR5, 0x2 ;  /* 0x0000000502027c11 */ /* 0x000fe4000f8e10ff */
[----:B------:R-:W-:Y:S02]  /*1320*/  VIADDMNMX R3, R3, UR25, RZ, !PT ;  /* 0x0000001903037c46 */ /* 0x000fe4000f8001ff */
[----:B------:R-:W-:Y:S02]  /*1330*/  I2FP.F32.U32 R2, R2 ;  /* 0x0000000200027245 */ /* 0x000fe40000201000 */
[----:B------:R-:W-:Y:S02]  /*1340*/  VIMNMX R3, PT, PT, R3, 0x20, PT ;  /* 0x0000002003037848 */ /* 0x000fe40003fe0100 */
[----:B------:R0:W1:Y:S02]  /*1350*/  MUFU.RCP R160, R2 ;  /* 0x0000000200a07308 */ /* 0x0000640000001000 */
[----:B------:R-:W-:Y:S01]  /*1360*/  LEA R158, R3, UR5, 0x2 ;  /* 0x00000005039e7c11 */ /* 0x000fe2000f8e10ff */
[----:B------:R-:W-:-:S02]  /*1370*/  IMAD R3, R94, -0x2daee0ad, RZ ;  /* 0xd2511f535e037824 */ /* 0x000fc400078e02ff */
[----:B0-234-:R-:W-:-:S07]  /*1380*/  IMAD R2, R93, -0x326172a9, RZ ;  /* 0xcd9e8d575d027824 */ /* 0x01dfce00078e02ff */
.L_x_26115:
[----:B0-----:R-:W0:Y:S01]  /*1390*/  @UP0 LDCU.64 UR4, c[0x0][0x3e0] ;  /* 0x00007c00ff0407ac */ /* 0x001e220008000a00 */
[----:B------:R-:W-:Y:S01]  /*13a0*/  PLOP3.LUT P0, PT, PT, PT, UP0, 0x80, 0x8 ;  /* 0x000000000008781c */ /* 0x000fe20003f0f008 */
[----:B0-----:R-:W-:-:S06]  /*13b0*/  @UP0 UIMAD.WIDE UR4, UR14, 0x4, UR4 ;  /* 0x000000040e0408a5 */ /* 0x001fcc000f8e0204 */
[----:B-1234-:R-:W-:Y:S01]  /*13c0*/  MOV R128, UR4 ;  /* 0x0000000400807c02 */ /* 0x01efe20008000f00 */
        /* <DEDUP_REMOVED lines=9> */
[----:B------:R-:W-:-:S05]  /*1460*/  IMAD.U32 R0, RZ, RZ, UR5 ;  /* 0x00000005ff007e24 */ /* 0x000fca000f8e00ff */
[----:B0-----:R-:W-:Y:S02]  /*1470*/  LEA.HI.SX32 R0, R0, R161, 0x1e ;  /* 0x000000a100007211 */ /* 0x001fe400078ff2ff */
[----:B--2---:R-:W-:Y:S02]  /*1480*/  @P0 R2UR UR4, R128 ;  /* 0x00000000800402ca */ /* 0x004fe400000e0000 */
[----:B------:R-:W-:Y:S02]  /*1490*/  ISETP.GE.U32.AND P0, PT, R10, 0x80, PT ;  /* 0x000000800a00780c */ /* 0x000fe40003f06070 */
[----:B------:R-:W-:-:S11]  /*14a0*/  MOV R128, R0 ;  /* 0x0000000000807202 */ /* 0x000fd60000000f00 */
        /* <DEDUP_REMOVED lines=21> */
.L_x_27190:
[----:B-1----:R-:W-:Y:S05]  /*1600*/  BRX R128 -0x1610                                       (*"BRANCH_TARGETS .L_x_27191,.L_x_27192,.L_x_27193"*) ;  /* 0xffffffe8807c7949 */ /* 0x002fea000383ffff */
.L_x_27193:
[----:B------:R-:W-:Y:S01]  /*1610*/  IADD3 R130, PT, PT, R5, 0x1, RZ ;  /* 0x0000000105827810 */ /* 0x000fe20007ffe0ff */
[----:B------:R-:W-:Y:S02]  /*1620*/  IMAD.MOV.U32 R128, RZ, RZ, R3 ;  /* 0x000000ffff807224 */ /* 0x000fe400078e0003 */
[----:B------:R-:W-:Y:S01]  /*1630*/  IMAD.MOV.U32 R131, RZ, RZ, R6 ;  /* 0x000000ffff837224 */ /* 0x000fe200078e0006 */
[----:B------:R-:W-:Y:S06]  /*1640*/  BRA `(.L_x_25748) ;  /* 0x0000000400207947 */ /* 0x000fec0003800000 */
.L_x_27191:
[----:B------:R-:W-:Y:S01]  /*1650*/  MOV R128, R3 ;  /* 0x0000000300807202 */ /* 0x000fe20000000f00 */
[----:B------:R-:W-:Y:S02]  /*1660*/  IMAD.MOV.U32 R130, RZ, RZ, 0x3 ;  /* 0x00000003ff827424 */ /* 0x000fe400078e00ff */
[----:B------:R-:W-:Y:S01]  /*1670*/  IMAD.MOV.U32 R131, RZ, RZ, R7 ;  /* 0x000000ffff837224 */ /* 0x000fe200078e0007 */
[----:B------:R-:W-:Y:S06]  /*1680*/  BRA `(.L_x_25748) ;  /* 0x0000000400107947 */ /* 0x000fec0003800000 */
.L_x_27192:
        /* <DEDUP_REMOVED lines=13> */
.L_x_25750:
[----:B------:R-:W-:Y:S05]  /*1760*/  BSYNC.RECONVERGENT B2 ;  /* 0x0000000000027941 */ /* 0x000fea0003800200 */
.L_x_25749:
        /* <DEDUP_REMOVED lines=40> */
[----:B------:R-:W-:Y:S01]  /*19f0*/  UIADD3 UR5, UPT, UPT, UR8, -0xe443238, URZ ;  /* 0xf1bbcdc808057890 */ /* 0x000fe2000fffe0ff */
[----:B------:R-:W-:-:S04]  /*1a00*/  IMAD.WIDE.U32 R128, R128, -0x2daee0ad, RZ ;  /* 0xd2511f5380807825 */ /* 0x000fc800078e00ff */
        /* <DEDUP_REMOVED lines=12> */
.L_x_25748:
[----:B-1----:R-:W-:Y:S05]  /*1ad0*/  BSYNC.RECONVERGENT B1 ;  /* 0x0000000000017941 */ /* 0x002fea0003800200 */
.L_x_25747:
        /* <DEDUP_REMOVED lines=24> */
.L_x_25753:
        /* <DEDUP_REMOVED lines=13> */
.L_x_25755:
[----:B------:R-:W-:Y:S05]  /*1d30*/  BSYNC.RECONVERGENT B2 ;  /* 0x0000000000027941 */ /* 0x000fea0003800200 */
.L_x_25754:
        /* <DEDUP_REMOVED lines=46> */
[----:B------:R-:W-:Y:S01]  /*2020*/  IMAD.WIDE.U32 R2, R3, -0x326172a9, RZ ;  /* 0xcd9e8d5703027825 */ /* 0x000fe200078e00ff */
[----:B------:R-:W-:-:S03]  /*2030*/  UIADD3 UR5, UPT, UPT, UR9, -0x695add53, URZ ;  /* 0x96a522ad09057890 */ /* 0x000fc6000fffe0ff */
[----:B------:R-:W-:Y:S01]  /*2040*/  IMAD.WIDE.U32 R140, R140, -0x2daee0ad, RZ ;  /* 0xd2511f538c8c7825 */ /* 0x000fe200078e00ff */
[----:B------:R-:W-:-:S03]  /*2050*/  LOP3.LUT R6, R6, UR21, R3, 0x96, !PT ;  /* 0x0000001506067c12 */ /* 0x000fc6000f8e9603 */
[----:B------:R-:W-:Y:S01]  /*2060*/  IMAD.MOV.U32 R3, RZ, RZ, R128 ;  /* 0x000000ffff037224 */ /* 0x000fe200078e0080 */
[----:B------:R-:W-:Y:S01]  /*2070*/  LOP3.LUT R7, R130, UR5, R141, 0x96, !PT ;  /* 0x0000000582077c12 */ /* 0x000fe2000f8e968d */
[----:B------:R-:W-:-:S07]  /*2080*/  IMAD.MOV.U32 R128, RZ, RZ, R140 ;  /* 0x000000ffff807224 */ /* 0x000fce00078e008c */
.L_x_25752:
[----:B------:R-:W-:Y:S05]  /*2090*/  BSYNC.RECONVERGENT B1 ;  /* 0x0000000000017941 */ /* 0x000fea0003800200 */
.L_x_25751:
[----:B------:R-:W-:Y:S01]  /*20a0*/  I2FP.F32.U32 R130, R3 ;  /* 0x0000000300827245 */ /* 0x000fe20000201000 */
[----:B------:R-:W-:Y:S01]  /*20b0*/  BSSY.RECONVERGENT B1, `(.L_x_25756) ;  /* 0x0000057000017945 */ /* 0x000fe20003800200 */
[----:B------:R-:W-:Y:S01]  /*20c0*/  ISETP.NE.AND P3, PT, R5, 0x1, PT ;  /* 0x000000010500780c */ /* 0x000fe20003f65270 */
        /* <DEDUP_REMOVED lines=18> */
.L_x_25758:
        /* <DEDUP_REMOVED lines=13> */
.L_x_25760:
[----:B------:R-:W-:Y:S05]  /*22c0*/  BSYNC.RECONVERGENT B2 ;  /* 0x0000000000027941 */ /* 0x000fea0003800200 */
.L_x_25759:
        /* <DEDUP_REMOVED lines=51> */
[----:B------:R-:W-:Y:S01]  /*2600*/  IMAD.MOV.U32 R131, RZ, RZ, RZ ;  /* 0x000000ffff837224 */ /* 0x000fe200078e00ff */
[----:B------:R-:W-:-:S07]  /*2610*/  MOV R128, R130 ;  /* 0x0000008200807202 */ /* 0x000fce0000000f00 */
.L_x_25757:
[----:B------:R-:W-:Y:S05]  /*2620*/  BSYNC.RECONVERGENT B1 ;  /* 0x0000000000017941 */ /* 0x000fea0003800200 */
.L_x_25756:
        /* <DEDUP_REMOVED lines=21> */
.L_x_25763:
        /* <DEDUP_REMOVED lines=13> */
.L_x_25765:
[----:B------:R-:W-:Y:S05]  /*2850*/  BSYNC.RECONVERGENT B2 ;  /* 0x0000000000027941 */ /* 0x000fea0003800200 */
.L_x_25764:
        /* <DEDUP_REMOVED lines=49> */
[----:B------:R-:W-:Y:S02]  /*2b70*/  LOP3.LUT R6, R6, UR21, R3, 0x96, !PT ;  /* 0x0000001506067c12 */ /* 0x000fe4000f8e9603 */
[----:B------:R-:W-:Y:S01]  /*2b80*/  MOV R3, R128 ;  /* 0x0000008000037202 */ /* 0x000fe20000000f00 */
[----:B------:R-:W-:Y:S01]  /*2b90*/  IMAD.MOV.U32 R128, RZ, RZ, R130 ;  /* 0x000000ffff807224 */ /* 0x000fe200078e0082 */
[----:B------:R-:W-:-:S07]  /*2ba0*/  LOP3.LUT R7, R140, UR5, R131, 0x96, !PT ;  /* 0x000000058c077c12 */ /* 0x000fce000f8e9683 */
.L_x_25762:
[----:B------:R-:W-:Y:S05]  /*2bb0*/  BSYNC.RECONVERGENT B1 ;  /* 0x0000000000017941 */ /* 0x000fea0003800200 */
.L_x_25761:
[----:B------:R-:W-:-:S05]  /*2bc0*/  I2FP.F32.U32 R130, R3 ;  /* 0x0000000300827245 */ /* 0x000fca0000201000 */
        /* <DEDUP_REMOVED lines=8> */
.L_x_25746:
        /* <DEDUP_REMOVED lines=16> */
.L_x_25769:
        /* <DEDUP_REMOVED lines=13> */
.L_x_25771:
[----:B-1----:R-:W-:Y:S05]  /*2e20*/  BSYNC.RECONVERGENT B2 ;  /* 0x0000000000027941 */ /* 0x002fea0003800200 */
.L_x_25770:
        /* <DEDUP_REMOVED lines=54> */
.L_x_25768:
[----:B-1----:R-:W-:Y:S05]  /*3190*/  BSYNC.RECONVERGENT B1 ;  /* 0x0000000000017941 */ /* 0x002fea0003800200 */
.L_x_25767:
[----:B------:R-:W0:Y:S01]  /*31a0*/  LDC R129, c[0x0][0x408] ;  /* 0x00010200ff817b82 */ /* 0x000e220000000800 */
[----:B------:R-:W-:Y:S01]  /*31b0*/  ISETP.NE.AND P3, PT, R131, 0x1, PT ;  /* 0x000000018300780c */ /* 0x000fe20003f65270 */
[----:B-----5:R-:W-:Y:S01]  /*31c0*/  FMUL.FTZ R96, R96, UR4 ;  /* 0x0000000460607c20 */ /* 0x020fe20008410000 */
[----:B------:R-:W-:Y:S01]  /*31d0*/  I2FP.F32.U32 R5, R130 ;  /* 0x0000008200057245 */ /* 0x000fe20000201000 */
[----:B------:R-:W-:Y:S01]  /*31e0*/  IMAD.MOV.U32 R130, RZ, RZ, 0x2f800000 ;  /* 0x2f800000ff827424 */ /* 0x000fe200078e00ff */
[----:B------:R-:W-:Y:S01]  /*31f0*/  BSSY.RECONVERGENT B1, `(.L_x_25772) ;  /* 0x0000056000017945 */ /* 0x000fe20003800200 */
[----:B------:R-:W-:Y:S02]  /*3200*/  HFMA2 R141, -RZ, RZ, 0, 1.1920928955078125e-07 ;  /* 0x00000002ff8d7431 */ /* 0x000fe400000001ff */
[----:B------:R-:W1:Y:S01]  /*3210*/  LDC R3, c[0x0][0x404] ;  /* 0x00010100ff037b82 */ /* 0x000e620000000800 */
[----:B------:R-:W-:Y:S01]  /*3220*/  FFMA.FTZ R140, R5, R130, 1.1641532182693481445e-10 ;  /* 0x2f000000058c7423 */ /* 0x000fe20000010082 */
[----:B------:R-:W-:-:S02]  /*3230*/  IMAD.MOV.U32 R5, RZ, RZ, R2 ;  /* 0x000000ffff057224 */ /* 0x000fc400078e0002 */
[----:B0-----:R-:W-:Y:S02]  /*3240*/  FMUL.FTZ R96, R96, R129 ;  /* 0x0000008160607220 */ /* 0x001fe40000410000 */
[----:B-1----:R-:W-:-:S04]  /*3250*/  FSETP.GTU.FTZ.AND P2, PT, R140, R3, PT ;  /* 0x000000038c00720b */ /* 0x002fc80003f5c000 */
        /* <DEDUP_REMOVED lines=11> */
.L_x_25774:
        /* <DEDUP_REMOVED lines=13> */
.L_x_25776:
[----:B------:R-:W-:Y:S05]  /*33e0*/  BSYNC.RECONVERGENT B2 ;  /* 0x0000000000027941 */ /* 0x000fea0003800200 */
.L_x_25775:
        /* <DEDUP_REMOVED lines=47> */
[----:B------:R-:W-:Y:S01]  /*36e0*/  IMAD.MOV.U32 R2, RZ, RZ, R140 ;  /* 0x000000ffff027224 */ /* 0x000fe200078e008c */
[----:B------:R-:W-:Y:S01]  /*36f0*/  LOP3.LUT R6, R6, UR21, R141, 0x96, !PT ;  /* 0x0000001506067c12 */ /* 0x000fe2000f8e968d */
[----:B------:R-:W-:-:S04]  /*3700*/  IMAD.WIDE.U32 R140, R5, -0x2daee0ad, RZ ;  /* 0xd2511f53058c7825 */ /* 0x000fc800078e00ff */
[----:B------:R-:W-:Y:S01]  /*3710*/  IMAD.MOV.U32 R5, RZ, RZ, R128 ;  /* 0x000000ffff057224 */ /* 0x000fe200078e0080 */
[----:B------:R-:W-:Y:S01]  /*3720*/  LOP3.LUT R7, R142, UR5, R141, 0x96, !PT ;  /* 0x000000058e077c12 */ /* 0x000fe2000f8e968d */
[----:B------:R-:W-:Y:S01]  /*3730*/  IMAD.MOV.U32 R141, RZ, RZ, RZ ;  /* 0x000000ffff8d7224 */ /* 0x000fe200078e00ff */
[----:B------:R-:W-:-:S07]  /*3740*/  MOV R128, R140 ;  /* 0x0000008c00807202 */ /* 0x000fce0000000f00 */
.L_x_25773:
[----:B------:R-:W-:Y:S05]  /*3750*/  BSYNC.RECONVERGENT B1 ;  /* 0x0000000000017941 */ /* 0x000fea0003800200 */
.L_x_25772:
[----:B------:R-:W-:Y:S01]  /*3760*/  I2FP.F32.U32 R5, R5 ;  /* 0x0000000500057245 */ /* 0x000fe20000201000 */
[----:B------:R-:W-:Y:S01]  /*3770*/  BSSY.RECONVERGENT B1, `(.L_x_25777) ;  /* 0x0000057000017945 */ /* 0x000fe20003800200 */
[----:B------:R-:W-:Y:S01]  /*3780*/  ISETP.NE.AND P4, PT, R141, 0x1, PT ;  /* 0x000000018d00780c */ /* 0x000fe20003f85270 */
[----:B------:R-:W-:Y:S02]  /*3790*/  IMAD.MOV.U32 R142, RZ, RZ, 0x2 ;  /* 0x00000002ff8e7424 */ /* 0x000fe400078e00ff */
[----:B------:R-:W-:Y:S01]  /*37a0*/  FFMA.FTZ R140, R5, R130, 1.1641532182693481445e-10 ;  /* 0x2f000000058c7423 */ /* 0x000fe20000010082 */
[----:B------:R-:W-:-:S04]  /*37b0*/  MOV R5, R2 ;  /* 0x0000000200057202 */ /* 0x000fc80000000f00 */
[----:B------:R-:W-:Y:S01]  /*37c0*/  FSETP.GTU.FTZ.AND P3, PT, R140, R3, PT ;  /* 0x000000038c00720b */ /* 0x000fe20003f7c000 */
[----:B------:R-:W-:-:S03]  /*37d0*/  FMUL.FTZ R140, R97, UR4 ;  /* 0x00000004618c7c20 */ /* 0x000fc60008410000 */
        /* <DEDUP_REMOVED lines=12> */
.L_x_25779:
        /* <DEDUP_REMOVED lines=13> */
.L_x_25781:
[----:B------:R-:W-:Y:S05]  /*3970*/  BSYNC.RECONVERGENT B2 ;  /* 0x0000000000027941 */ /* 0x000fea0003800200 */
.L_x_25780:
        /* <DEDUP_REMOVED lines=46> */
[----:B------:R-:W-:-:S04]  /*3c60*/  UIADD3 UR5, UPT, UPT, UR9, -0x695add53, URZ ;  /* 0x96a522ad09057890 */ /* 0x000fc8000fffe0ff */
[----:B------:R-:W-:Y:S02]  /*3c70*/  LOP3.LUT R6, R6, UR21, R141, 0x96, !PT ;  /* 0x0000001506067c12 */ /* 0x000fe4000f8e968d */
[----:B------:R-:W-:Y:S01]  /*3c80*/  MOV R2, R140 ;  /* 0x0000008c00027202 */ /* 0x000fe20000000f00 */
[----:B------:R-:W-:-:S04]  /*3c90*/  IMAD.WIDE.U32 R140, R5, -0x2daee0ad, RZ ;  /* 0xd2511f53058c7825 */ /* 0x000fc800078e00ff */
[----:B------:R-:W-:Y:S01]  /*3ca0*/  IMAD.MOV.U32 R5, RZ, RZ, R128 ;  /* 0x000000ffff057224 */ /* 0x000fe200078e0080 */
[----:B------:R-:W-:Y:S01]  /*3cb0*/  LOP3.LUT R7, R142, UR5, R141, 0x96, !PT ;  /* 0x000000058e077c12 */ /* 0x000fe2000f8e968d */
[----:B------:R-:W-:Y:S02]  /*3cc0*/  HFMA2 R142, -RZ, RZ, 0, 0 ;  /* 0x00000000ff8e7431 */ /* 0x000fe400000001ff */
[----:B------:R-:W-:-:S07]  /*3cd0*/  IMAD.MOV.U32 R128, RZ, RZ, R140 ;  /* 0x000000ffff807224 */ /* 0x000fce00078e008c */
.L_x_25778:
[----:B------:R-:W-:Y:S05]  /*3ce0*/  BSYNC.RECONVERGENT B1 ;  /* 0x0000000000017941 */ /* 0x000fea0003800200 */
.L_x_25777:
[----:B------:R-:W-:Y:S01]  /*3cf0*/  ISETP.NE.AND P5, PT, R142, 0x1, PT ;  /* 0x000000018e00780c */ /* 0x000fe20003fa5270 */
[----:B------:R-:W-:Y:S01]  /*3d00*/  FMUL.FTZ R98, R98, UR4 ;  /* 0x0000000462627c20 */ /* 0x000fe20008410000 */
[----:B------:R-:W-:Y:S01]  /*3d10*/  I2FP.F32.U32 R5, R5 ;  /* 0x0000000500057245 */ /* 0x000fe20000201000 */
[----:B------:R-:W-:Y:S01]  /*3d20*/  BSSY.RECONVERGENT B1, `(.L_x_25782) ;  /* 0x0000055000017945 */ /* 0x000fe20003800200 */
[----:B------:R-:W-:Y:S02]  /*3d30*/  IMAD.MOV.U32 R131, RZ, RZ, R2 ;  /* 0x000000ffff837224 */ /* 0x000fe400078e0002 */
[----:B------:R-:W-:Y:S01]  /*3d40*/  FMUL.FTZ R98, R98, R129 ;  /* 0x0000008162627220 */ /* 0x000fe20000410000 */
[----:B------:R-:W-:Y:S01]  /*3d50*/  FFMA.FTZ R140, R5, R130, 1.1641532182693481445e-10 ;  /* 0x2f000000058c7423 */ /* 0x000fe20000010082 */
[----:B------:R-:W-:-:S04]  /*3d60*/  IMAD.MOV.U32 R5, RZ, RZ, 0x2 ;  /* 0x00000002ff057424 */ /* 0x000fc800078e00ff */
        /* <DEDUP_REMOVED lines=12> */
.L_x_25784:
        /* <DEDUP_REMOVED lines=13> */
.L_x_25786:
[----:B------:R-:W-:Y:S05]  /*3f00*/  BSYNC.RECONVERGENT B2 ;  /* 0x0000000000027941 */ /* 0x000fea0003800200 */
.L_x_25785:
        /* <DEDUP_REMOVED lines=53> */
[----:B------:R-:W-:-:S07]  /*4260*/  IMAD.MOV.U32 R5, RZ, RZ, RZ ;  /* 0x000000ffff057224 */ /* 0x000fce00078e00ff */
.L_x_25783:
[----:B------:R-:W-:Y:S05]  /*4270*/  BSYNC.RECONVERGENT B1 ;  /* 0x0000000000017941 */ /* 0x000fea0003800200 */
.L_x_25782:
[----:B------:R-:W-:Y:S01]  /*4280*/  I2FP.F32.U32 R131, R131 ;  /* 0x0000008300837245 */ /* 0x000fe20000201000 */
[----:B------:R-:W-:Y:S01]  /*4290*/  FMUL.FTZ R140, R99, UR4 ;  /* 0x00000004638c7c20 */ /* 0x000fe20008410000 */
[----:B------:R-:W-:Y:S01]  /*42a0*/  FMUL.FTZ R96, R96, R16 ;  /* 0x0000001060607220 */ /* 0x000fe20000410000 */
[----:B------:R-:W-:Y:S01]  /*42b0*/  FMUL.FTZ R97, R97, R17 ;  /* 0x0000001161617220 */ /* 0x000fe20000410000 */
[----:B------:R-:W-:Y:S01]  /*42c0*/  FMUL.FTZ R98, R98, R18 ;  /* 0x0000001262627220 */ /* 0x000fe20000410000 */
[----:B------:R-:W-:Y:S01]  /*42d0*/  FFMA.FTZ R130, R131, R130, 1.1641532182693481445e-10 ;  /* 0x2f00000083827423 */ /* 0x000fe20000010082 */
[----:B------:R-:W-:-:S04]  /*42e0*/  FMUL.FTZ R140, R140, R129 ;  /* 0x000000818c8c7220 */ /* 0x000fc80000410000 */
[----:B------:R-:W-:-:S04]  /*42f0*/  FSETP.GTU.FTZ.AND P5, PT, R130, R3, PT ;  /* 0x000000038200720b */ /* 0x000fc80003fbc000 */
[----:B------:R-:W-:Y:S02]  /*4300*/  FSEL R130, R140, RZ, !P5 ;  /* 0x000000ff8c827208 */ /* 0x000fe40006800000 */
[----:B------:R-:W-:-:S03]  /*4310*/  PLOP3.LUT P4, PT, P5, PT, PT, 0x8, 0x80 ;  /* 0x000000000080781c */ /* 0x000fc60002f8e170 */
[----:B------:R-:W-:-:S10]  /*4320*/  FMUL.FTZ R99, R130, R19 ;  /* 0x0000001382637220 */ /* 0x000fd40000410000 */
.L_x_25766:
        /* <DEDUP_REMOVED lines=9> */
[C---:B------:R-:W-:Y:S02]  /*43c0*/  VIADD R128, R0.reuse, 0x80 ;  /* 0x0000008000807836 */ /* 0x040fe40000000000 */
[----:B0-----:R-:W-:-:S05]  /*43d0*/  IMAD.WIDE.U32 R140, R0, 0x10, R140 ;  /* 0x00000010008c7825 */ /* 0x001fca00078e008c */
[----:B------:R0:W-:Y:S01]  /*43e0*/  STG.E.128 desc[UR6][R140.64], R96 ;  /* 0x000000608c007986 */ /* 0x0001e2000c101d06 */
[----:B-1----:R-:W-:-:S05]  /*43f0*/  IMAD.WIDE.U32 R130, R0, 0x4, R130 ;  /* 0x0000000400827825 */ /* 0x002fca00078e0082 */
[----:B------:R0:W-:Y:S02]  /*4400*/  STG.E desc[UR6][R130.64], R129 ;  /* 0x0000008182007986 */ /* 0x0001e4000c101906 */
.L_x_25745:
[----:B-1----:R-:W-:Y:S05]  /*4410*/  BSYNC.RECONVERGENT B0 ;  /* 0x0000000000007941 */ /* 0x002fea0003800200 */
.L_x_25744:
[----:B------:R-:W-:Y:S01]  /*4420*/  ISETP.GE.U32.AND P1, PT, R10, 0x100, PT ;  /* 0x000001000a00780c */ /* 0x000fe20003f26070 */
[----:B------:R-:W-:Y:S03]  /*4430*/  BSSY.RECONVERGENT B0, `(.L_x_25787) ;  /* 0x00002f7000007945 */ /* 0x000fe60003800200 */
[----:B------:R-:W-:-:S09]  /*4440*/  P2R R152, PR, RZ, 0x2 ;  /* 0x00000002ff987803 */ /* 0x000fd20000000000 */
[----:B------:R-:W-:Y:S05]  /*4450*/  @!P1 BRA `(.L_x_25788) ;  /* 0x0000002c00d09947 */ /* 0x000fea0003800000 */
[----:B------:R-:W-:Y:S01]  /*4460*/  ISETP.NE.U32.AND P1, PT, RZ, UR10, PT ;  /* 0x0000000aff007c0c */ /* 0x000fe2000bf25070 */
[----:B------:R-:W1:Y:S03]  /*4470*/  LDC.64 R100, c[0x0][0x390] ;  /* 0x0000e400ff647b82 */ /* 0x000e660000000a00 */
[----:B------:R-:W-:-:S13]  /*4480*/  ISETP.NE.AND.EX P1, PT, RZ, UR11, PT, P1 ;  /* 0x0000000bff007c0c */ /* 0x000fda000bf25310 */
[----:B0-----:R-:W0:Y:S01]  /*4490*/  @P1 LDC.64 R130, c[0x0][0x3a0] ;  /* 0x0000e800ff821b82 */ /* 0x001e220000000a00 */
[----:B-1----:R-:W-:-:S06]  /*44a0*/  IMAD.WIDE.U32 R100, R128, 0x10, R100 ;  /* 0x0000001080647825 */ /* 0x002fcc00078e0064 */
[----:B------:R-:W5:Y:S01]  /*44b0*/  LDG.E.128 R100, desc[UR6][R100.64] ;  /* 0x0000000664647981 */ /* 0x000f62000c1e1d00 */
[----:B0-----:R-:W-:-:S05]  /*44c0*/  @P1 IMAD.WIDE.U32 R130, R128, 0x10, R130 ;  /* 0x0000001080821825 */ /* 0x001fca00078e0082 */
        /* <DEDUP_REMOVED lines=18> */
.L_x_25792:
        /* <DEDUP_REMOVED lines=13> */
.L_x_25794:
[----:B------:R-:W-:Y:S05]  /*46c0*/  BSYNC.RECONVERGENT B2 ;  /* 0x0000000000027941 */ /* 0x000fea0003800200 */
.L_x_25793:
        /* <DEDUP_REMOVED lines=54> */
.L_x_25791:
[----:B------:R-:W-:Y:S05]  /*4a30*/  BSYNC.RECONVERGENT B1 ;  /* 0x0000000000017941 */ /* 0x000fea0003800200 */
.L_x_25790:
        /* <DEDUP_REMOVED lines=24> */
.L_x_25797:
        /* <DEDUP_REMOVED lines=13> */
.L_x_25799:
[----:B------:R-:W-:Y:S05]  /*4c90*/  BSYNC.RECONVERGENT B2 ;  /* 0x0000000000027941 */ /* 0x000fea0003800200 */
.L_x_25798:
        /* <DEDUP_REMOVED lines=54> */
.L_x_25796:
[----:B------:R-:W-:Y:S05]  /*5000*/  BSYNC.RECONVERGENT B1 ;  /* 0x0000000000017941 */ /* 0x000fea0003800200 */
.L_x_25795:
        /* <DEDUP_REMOVED lines=21> */
.L_x_25802:
        /* <DEDUP_REMOVED lines=13> */
.L_x_25804:
[----:B------:R-:W-:Y:S05]  /*5230*/  BSYNC.RECONVERGENT B2 ;  /* 0x0000000000027941 */ /* 0x000fea0003800200 */
.L_x_25803:
        /* <DEDUP_REMOVED lines=53> */
[----:B------:R-:W-:-:S07]  /*5590*/  IMAD.MOV.U32 R129, RZ, RZ, R130 ;  /* 0x000000ffff817224 */ /* 0x000fce00078e0082 */
.L_x_25801:
[----:B------:R-:W-:Y:S05]  /*55a0*/  BSYNC.RECONVERGENT B1 ;  /* 0x0000000000017941 */ /* 0x000fea0003800200 */
.L_x_25800:
        /* <DEDUP_REMOVED lines=21> */
.L_x_25807:
        /* <DEDUP_REMOVED lines=13> */
.L_x_25809:
[----:B------:R-:W-:Y:S05]  /*57d0*/  BSYNC.RECONVERGENT B2 ;  /* 0x0000000000027941 */ /* 0x000fea0003800200 */
.L_x_25808:
        /* <DEDUP_REMOVED lines=50> */
[----:B------:R-:W-:Y:S01]  /*5b00*/  IMAD.MOV.U32 R5, RZ, RZ, RZ ;  /* 0x000000ffff057224 */ /* 0x000fe200078e00ff */
[----:B------:R-:W-:Y:S02]  /*5b10*/  LOP3.LUT R7, R140, UR5, R131, 0x96, !PT ;  /* 0x000000058c077c12 */ /* 0x000fe4000f8e9683 */
[----:B------:R-:W-:Y:S01]  /*5b20*/  MOV R131, R129 ;  /* 0x0000008100837202 */ /* 0x000fe20000000f00 */
[----:B------:R-:W-:-:S07]  /*5b30*/  IMAD.MOV.U32 R129, RZ, RZ, R130 ;  /* 0x000000ffff817224 */ /* 0x000fce00078e0082 */
.L_x_25806:
[----:B------:R-:W-:Y:S05]  /*5b40*/  BSYNC.RECONVERGENT B1 ;  /* 0x0000000000017941 */ /* 0x000fea0003800200 */
.L_x_25805:
[----:B------:R-:W-:Y:S01]  /*5b50*/  I2FP.F32.U32 R130, R131 ;  /* 0x0000008300827245 */ /* 0x000fe20000201000 */
[----:B------:R-:W-:-:S04]  /*5b60*/  FMUL.FTZ R103, R103, UR4 ;  /* 0x0000000467677c20 */ /* 0x000fc80008410000 */
[----:B------:R-:W-:Y:S01]  /*5b70*/  FFMA.FTZ R130, R130, R143, 1.1641532182693481445e-10 ;  /* 0x2f00000082827423 */ /* 0x000fe2000001008f */
[----:B------:R-:W-:-:S04]  /*5b80*/  FMUL.FTZ R103, R103, R142 ;  /* 0x0000008e67677220 */ /* 0x000fc80000410000 */
[----:B------:R-:W-:-:S04]  /*5b90*/  FSETP.GTU.FTZ.AND P5, PT, R130, R3, PT ;  /* 0x000000038200720b */ /* 0x000fc80003fbc000 */
[----:B------:R-:W-:Y:S02]  /*5ba0*/  FSEL R130, R103, RZ, !P5 ;  /* 0x000000ff67827208 */ /* 0x000fe40006800000 */
[----:B------:R-:W-:-:S03]  /*5bb0*/  PLOP3.LUT P4, PT, P5, PT, PT, 0x8, 0x80 ;  /* 0x000000000080781c */ /* 0x000fc60002f8e170 */
[----:B------:R-:W-:Y:S01]  /*5bc0*/  FFMA.FTZ R103, R130, R27, R95 ;  /* 0x0000001b82677223 */ /* 0x000fe2000001005f */
[----:B------:R-:W-:Y:S09]  /*5bd0*/  BRA `(.L_x_25810) ;  /* 0x0000001400b87947 */ /* 0x000ff20003800000 */
.L_x_25789:
        /* <DEDUP_REMOVED lines=16> */
.L_x_25813:
        /* <DEDUP_REMOVED lines=13> */
.L_x_25815:
[----:B------:R-:W-:Y:S05]  /*5db0*/  BSYNC.RECONVERGENT B2 ;  /* 0x0000000000027941 */ /* 0x000fea0003800200 */
.L_x_25814:
        /* <DEDUP_REMOVED lines=44> */
[----:B------:R-:W-:Y:S01]  /*6080*/  IMAD.MOV.U32 R141, RZ, RZ, RZ ;  /* 0x000000ffff8d7224 */ /* 0x000fe200078e00ff */
        /* <DEDUP_REMOVED lines=9> */
.L_x_25812:
[----:B------:R-:W-:Y:S05]  /*6120*/  BSYNC.RECONVERGENT B1 ;  /* 0x0000000000017941 */ /* 0x000fea0003800200 */
.L_x_25811:
[----:B------:R-:W0:Y:S01]  /*6130*/  LDC R130, c[0x0][0x408] ;  /* 0x00010200ff827b82 */ /* 0x000e220000000800 */
[----:B------:R-:W-:Y:S01]  /*6140*/  I2FP.F32.U32 R140, R131 ;  /* 0x00000083008c7245 */ /* 0x000fe20000201000 */
[----:B------:R-:W-:Y:S01]  /*6150*/  IMAD.MOV.U32 R131, RZ, RZ, 0x2f800000 ;  /* 0x2f800000ff837424 */ /* 0x000fe200078e00ff */
[----:B------:R-:W-:Y:S01]  /*6160*/  ISETP.NE.AND P3, PT, R141, 0x1, PT ;  /* 0x000000018d00780c */ /* 0x000fe20003f65270 */
[----:B-----5:R-:W-:Y:S01]  /*6170*/  FMUL.FTZ R5, R100, UR4 ;  /* 0x0000000464057c20 */ /* 0x020fe20008410000 */
[----:B------:R-:W-:Y:S01]  /*6180*/  BSSY.RECONVERGENT B1, `(.L_x_25816) ;  /* 0x0000056000017945 */ /* 0x000fe20003800200 */
[----:B------:R-:W-:Y:S01]  /*6190*/  FFMA.FTZ R140, R140, R131, 1.1641532182693481445e-10 ;  /* 0x2f0000008c8c7423 */ /* 0x000fe20000010083 */
[----:B------:R-:W-:Y:S01]  /*61a0*/  HFMA2 R142, -RZ, RZ, 0, 1.1920928955078125e-07 ;  /* 0x00000002ff8e7431 */ /* 0x000fe200000001ff */
[----:B------:R-:W1:Y:S01]  /*61b0*/  LDC R3, c[0x0][0x404] ;  /* 0x00010100ff037b82 */ /* 0x000e620000000800 */
[----:B0-----:R-:W-:Y:S02]  /*61c0*/  FMUL.FTZ R5, R5, R130 ;  /* 0x0000008205057220 */ /* 0x001fe40000410000 */
[----:B-1----:R-:W-:-:S04]  /*61d0*/  FSETP.GTU.FTZ.AND P2, PT, R140, R3, PT ;  /* 0x000000038c00720b */ /* 0x002fc80003f5c000 */
        /* <DEDUP_REMOVED lines=12> */
.L_x_25818:
        /* <DEDUP_REMOVED lines=13> */
.L_x_25820:
[----:B------:R-:W-:Y:S05]  /*6370*/  BSYNC.RECONVERGENT B2 ;  /* 0x0000000000027941 */ /* 0x000fea0003800200 */
.L_x_25819:
        /* <DEDUP_REMOVED lines=54> */
.L_x_25817:
[----:B------:R-:W-:Y:S05]  /*66e0*/  BSYNC.RECONVERGENT B1 ;  /* 0x0000000000017941 */ /* 0x000fea0003800200 */
.L_x_25816:
[----:B------:R-:W-:Y:S01]  /*66f0*/  ISETP.NE.AND P4, PT, R142, 0x1, PT ;  /* 0x000000018e00780c */ /* 0x000fe20003f85270 */
[----:B------:R-:W-:Y:S01]  /*6700*/  FMUL.FTZ R101, R101, UR4 ;  /* 0x0000000465657c20 */ /* 0x000fe20008410000 */
[----:B------:R-:W-:Y:S01]  /*6710*/  I2FP.F32.U32 R140, R5 ;  /* 0x00000005008c7245 */ /* 0x000fe20000201000 */
[----:B------:R-:W-:Y:S01]  /*6720*/  BSSY.RECONVERGENT B1, `(.L_x_25821) ;  /* 0x0000055000017945 */ /* 0x000fe20003800200 */
[----:B------:R-:W-:Y:S02]  /*6730*/  IMAD.MOV.U32 R143, RZ, RZ, 0x2 ;  /* 0x00000002ff8f7424 */ /* 0x000fe400078e00ff */
[----:B------:R-:W-:Y:S01]  /*6740*/  FMUL.FTZ R101, R101, R130 ;  /* 0x0000008265657220 */ /* 0x000fe20000410000 */
[----:B------:R-:W-:Y:S01]  /*6750*/  MOV R5, R2 ;  /* 0x0000000200057202 */ /* 0x000fe20000000f00 */
[----:B------:R-:W-:-:S05]  /*6760*/  FFMA.FTZ R140, R140, R131, 1.1641532182693481445e-10 ;  /* 0x2f0000008c8c7423 */ /* 0x000fca0000010083 */
        /* <DEDUP_REMOVED lines=12> */
.L_x_25823:
        /* <DEDUP_REMOVED lines=13> */
.L_x_25825:
[----:B------:R-:W-:Y:S05]  /*6900*/  BSYNC.RECONVERGENT B2 ;  /* 0x0000000000027941 */ /* 0x000fea0003800200 */
.L_x_25824:
        /* <DEDUP_REMOVED lines=54> */
.L_x_25822:
[----:B------:R-:W-:Y:S05]  /*6c70*/  BSYNC.RECONVERGENT B1 ;  /* 0x0000000000017941 */ /* 0x000fea0003800200 */
.L_x_25821:
        /* <DEDUP_REMOVED lines=20> */
.L_x_25828:
        /* <DEDUP_REMOVED lines=13> */
.L_x_25830:
[----:B------:R-:W-:Y:S05]  /*6e90*/  BSYNC.RECONVERGENT B2 ;  /* 0x0000000000027941 */ /* 0x000fea0003800200 */
.L_x_25829:
        /* <DEDUP_REMOVED lines=54> */
.L_x_25827:
[----:B------:R-:W-:Y:S05]  /*7200*/  BSYNC.RECONVERGENT B1 ;  /* 0x0000000000017941 */ /* 0x000fea0003800200 */
.L_x_25826:
        /* <DEDUP_REMOVED lines=11> */
.L_x_25810:
        /* <DEDUP_REMOVED lines=14> */
.L_x_25788:
[----:B------:R-:W-:Y:S05]  /*73a0*/  BSYNC.RECONVERGENT B0 ;  /* 0x0000000000007941 */ /* 0x000fea0003800200 */
.L_x_25787:
[----:B------:R-:W-:Y:S01]  /*73b0*/  ISETP.GE.U32.AND P1, PT, R10, 0x180, PT ;  /* 0x000001800a00780c */ /* 0x000fe20003f26070 */
[----:B------:R-:W-:Y:S03]  /*73c0*/  BSSY.RECONVERGENT B0, `(.L_x_25831) ;  /* 0x00002f7000007945 */ /* 0x000fe60003800200 */
[----:B------:R-:W-:-:S09]  /*73d0*/  P2R R153, PR, RZ, 0x2 ;  /* 0x00000002ff997803 */ /* 0x000fd20000000000 */
[----:B------:R-:W-:Y:S05]  /*73e0*/  @!P1 BRA `(.L_x_25832) ;  /* 0x0000002c00d09947 */ /* 0x000fea0003800000 */
[----:B------:R-:W-:Y:S01]  /*73f0*/  ISETP.NE.U32.AND P1, PT, RZ, UR10, PT ;  /* 0x0000000aff007c0c */ /* 0x000fe2000bf25070 */
[----:B------:R-:W1:Y:S03]  /*7400*/  LDC.64 R104, c[0x0][0x390] ;  /* 0x0000e400ff687b82 */ /* 0x000e660000000a00 */
[----:B------:R-:W-:-:S13]  /*7410*/  ISETP.NE.AND.EX P1, PT, RZ, UR11, PT, P1 ;  /* 0x0000000bff007c0c */ /* 0x000fda000bf25310 */
[----:B0-2---:R-:W0:Y:S01]  /*7420*/  @P1 LDC.64 R130, c[0x0][0x3a0] ;  /* 0x0000e800ff821b82 */ /* 0x005e220000000a00 */
        /* <DEDUP_REMOVED lines=21> */
.L_x_25836:
        /* <DEDUP_REMOVED lines=13> */
.L_x_25838:
[----:B------:R-:W-:Y:S05]  /*7650*/  BSYNC.RECONVERGENT B2 ;  /* 0x0000000000027941 */ /* 0x000fea0003800200 */
.L_x_25837:
        /* <DEDUP_REMOVED lines=54> */
.L_x_25835:
[----:B------:R-:W-:Y:S05]  /*79c0*/  BSYNC.RECONVERGENT B1 ;  /* 0x0000000000017941 */ /* 0x000fea0003800200 */
.L_x_25834:
        /* <DEDUP_REMOVED lines=24> */
.L_x_25841:
        /* <DEDUP_REMOVED lines=13> */
.L_x_25843:
[----:B------:R-:W-:Y:S05]  /*7c20*/  BSYNC.RECONVERGENT B2 ;  /* 0x0000000000027941 */ /* 0x000fea0003800200 */
.L_x_25842:
        /* <DEDUP_REMOVED lines=54> */
.L_x_25840:
[----:B------:R-:W-:Y:S05]  /*7f90*/  BSYNC.RECONVERGENT B1 ;  /* 0x0000000000017941 */ /* 0x000fea0003800200 */
.L_x_25839:
[----:B------:R-:W-:Y:S01]  /*7fa0*/  I2FP.F32.U32 R130, R5 ;  /* 0x0000000500827245 */ /* 0x000fe20000201000 */
[----:B------:R-:W-:Y:S01]  /*7fb0*/  BSSY.RECONVERGENT B1, `(.L_x_25844) ;  /* 0x0000058000017945 */ /* 0x000fe20003800200 */
[----:B------:R-:W-:Y:S01]  /*7fc0*/  ISETP.NE.AND P3, PT, R140, 0x1, PT ;  /* 0x000000018c00780c */ /* 0x000fe20003f65270 */
        /* <DEDUP_REMOVED lines=18> */
.L_x_25846:
        /* <DEDUP_REMOVED lines=13> */
.L_x_25848:
[----:B------:R-:W-:Y:S05]  /*81c0*/  BSYNC.RECONVERGENT B2 ;  /* 0x0000000000027941 */ /* 0x000fea0003800200 */
.L_x_25847:
        /* <DEDUP_REMOVED lines=54> */
.L_x_25845:
[----:B------:R-:W-:Y:S05]  /*8530*/  BSYNC.RECONVERGENT B1 ;  /* 0x0000000000017941 */ /* 0x000fea0003800200 */
.L_x_25844:
        /* <DEDUP_REMOVED lines=21> */
.L_x_25851:
        /* <DEDUP_REMOVED lines=13> */
.L_x_25853:
[----:B------:R-:W-:Y:S05]  /*8760*/  BSYNC.RECONVERGENT B2 ;  /* 0x0000000000027941 */ /* 0x000fea0003800200 */
.L_x_25852:
        /* <DEDUP_REMOVED lines=54> */
.L_x_25850:
[----:B------:R-:W-:Y:S05]  /*8ad0*/  BSYNC.RECONVERGENT B1 ;  /* 0x0000000000017941 */ /* 0x000fea0003800200 */
.L_x_25849:
        /* <DEDUP_REMOVED lines=9> */
.L_x_25833:
        /* <DEDUP_REMOVED lines=16> */
.L_x_25857:
        /* <DEDUP_REMOVED lines=13> */
.L_x_25859:
[----:B------:R-:W-:Y:S05]  /*8d40*/  BSYNC.RECONVERGENT B2 ;  /* 0x0000000000027941 */ /* 0x000fea0003800200 */
.L_x_25858:
        /* <DEDUP_REMOVED lines=54> */
.L_x_25856:
[----:B------:R-:W-:Y:S05]  /*90b0*/  BSYNC.RECONVERGENT B1 ;  /* 0x0000000000017941 */ /* 0x000fea0003800200 */
.L_x_25855:
[----:B------:R-:W0:Y:S01]  /*90c0*/  LDC R3, c[0x0][0x408] ;  /* 0x00010200ff037b82 */ /* 0x000e220000000800 */
[----:B------:R-:W-:Y:S01]  /*90d0*/  ISETP.NE.AND P3, PT, R131, 0x1, PT ;  /* 0x000000018300780c */ /* 0x000fe20003f65270 */
[----:B------:R-:W-:Y:S01]  /*90e0*/  IMAD.MOV.U32 R143, RZ, RZ, 0x2f800000 ;  /* 0x2f800000ff8f7424 */ /* 0x000fe200078e00ff */
[----:B------:R-:W-:Y:S01]  /*90f0*/  I2FP.F32.U32 R130, R130 ;  /* 0x0000008200827245 */ /* 0x000fe20000201000 */
[----:B-----5:R-:W-:Y:S01]  /*9100*/  FMUL.FTZ R104, R104, UR4 ;  /* 0x0000000468687c20 */ /* 0x020fe20008410000 */
[----:B------:R-:W-:Y:S01]  /*9110*/  BSSY.RECONVERGENT B1, `(.L_x_25860) ;  /* 0x0000056000017945 */ /* 0x000fe20003800200 */
[----:B------:R-:W-:Y:S02]  /*9120*/  HFMA2 R140, -RZ, RZ, 0, 1.1920928955078125e-07 ;  /* 0x00000002ff8c7431 */ /* 0x000fe400000001ff */
[----:B------:R-:W1:Y:S01]  /*9130*/  LDC R142, c[0x0][0x404] ;  /* 0x00010100ff8e7b82 */ /* 0x000e620000000800 */
[----:B------:R-:W-:Y:S01]  /*9140*/  FFMA.FTZ R5, R130, R143, 1.1641532182693481445e-10 ;  /* 0x2f00000082057423 */ /* 0x000fe2000001008f */
[----:B0-----:R-:W-:-:S04]  /*9150*/  FMUL.FTZ R104, R104, R3 ;  /* 0x0000000368687220 */ /* 0x001fc80000410000 */
[----:B-1----:R-:W-:Y:S01]  /*9160*/  FSETP.GTU.FTZ.AND P2, PT, R5, R142, PT ;  /* 0x0000008e0500720b */ /* 0x002fe20003f5c000 */
        /* <DEDUP_REMOVED lines=12> */
.L_x_25862:
        /* <DEDUP_REMOVED lines=13> */
.L_x_25864:
[----:B------:R-:W-:Y:S05]  /*9300*/  BSYNC.RECONVERGENT B2 ;  /* 0x0000000000027941 */ /* 0x000fea0003800200 */
.L_x_25863:
        /* <DEDUP_REMOVED lines=54> */
.L_x_25861:
[----:B------:R-:W-:Y:S05]  /*9670*/  BSYNC.RECONVERGENT B1 ;  /* 0x0000000000017941 */ /* 0x000fea0003800200 */
.L_x_25860:
        /* <DEDUP_REMOVED lines=20> */
.L_x_25867:
        /* <DEDUP_REMOVED lines=13> */
.L_x_25869:
[----:B------:R-:W-:Y:S05]  /*9890*/  BSYNC.RECONVERGENT B2 ;  /* 0x0000000000027941 */ /* 0x000fea0003800200 */
.L_x_25868:
        /* <DEDUP_REMOVED lines=54> */
.L_x_25866:
[----:B------:R-:W-:Y:S05]  /*9c00*/  BSYNC.RECONVERGENT B1 ;  /* 0x0000000000017941 */ /* 0x000fea0003800200 */
.L_x_25865:
        /* <DEDUP_REMOVED lines=20> */
.L_x_25872:
        /* <DEDUP_REMOVED lines=13> */
.L_x_25874:
[----:B------:R-:W-:Y:S05]  /*9e20*/  BSYNC.RECONVERGENT B2 ;  /* 0x0000000000027941 */ /* 0x000fea0003800200 */
.L_x_25873:
        /* <DEDUP_REMOVED lines=54> */
.L_x_25871:
[----:B------:R-:W-:Y:S05]  /*a190*/  BSYNC.RECONVERGENT B1 ;  /* 0x0000000000017941 */ /* 0x000fea0003800200 */
.L_x_25870:
[----:B------:R-:W-:Y:S01]  /*a1a0*/  I2FP.F32.U32 R130, R131 ;  /* 0x0000008300827245 */ /* 0x000fe20000201000 */
[----:B------:R-:W-:Y:S01]  /*a1b0*/  FMUL.FTZ R104, R104, R32 ;  /* 0x0000002068687220 */ /* 0x000fe20000410000 */
[----:B------:R-:W-:Y:S01]  /*a1c0*/  FMUL.FTZ R105, R105, R33 ;  /* 0x0000002169697220 */ /* 0x000fe20000410000 */
[----:B------:R-:W-:Y:S02]  /*a1d0*/  FMUL.FTZ R106, R106, R34 ;  /* 0x000000226a6a7220 */ /* 0x000fe40000410000 */
[----:B------:R-:W-:Y:S01]  /*a1e0*/  FFMA.FTZ R143, R130, R143, 1.1641532182693481445e-10 ;  /* 0x2f000000828f7423 */ /* 0x000fe2000001008f */
[----:B------:R-:W-:-:S04]  /*a1f0*/  FMUL.FTZ R130, R107, UR4 ;  /* 0x000000046b827c20 */ /* 0x000fc80008410000 */
[----:B------:R-:W-:Y:S01]  /*a200*/  FMUL.FTZ R130, R130, R3 ;  /* 0x0000000382827220 */ /* 0x000fe20000410000 */
[----:B------:R-:W-:-:S04]  /*a210*/  FSETP.GTU.FTZ.AND P4, PT, R143, R142, PT ;  /* 0x0000008e8f00720b */ /* 0x000fc80003f9c000 */
[----:B------:R-:W-:Y:S02]  /*a220*/  FSEL R130, R130, RZ, !P4 ;  /* 0x000000ff82827208 */ /* 0x000fe40006000000 */
[----:B------:R-:W-:-:S03]  /*a230*/  PLOP3.LUT P4, PT, P4, PT, PT, 0x8, 0x80 ;  /* 0x000000000080781c */ /* 0x000fc6000278e170 */
[----:B------:R-:W-:-:S10]  /*a240*/  FMUL.FTZ R107, R130, R35 ;  /* 0x00000023826b7220 */ /* 0x000fd40000410000 */
.L_x_25854:
        /* <DEDUP_REMOVED lines=10> */
[----:B------:R1:W-:Y:S02]  /*a2f0*/  STG.E.128 desc[UR6][R130.64], R104 ;  /* 0x0000006882007986 */ /* 0x0003e4000c101d06 */
[----:B-1----:R-:W-:-:S04]  /*a300*/  IMAD.WIDE.U32 R130, R128, 0x4, R140 ;  /* 0x0000000480827825 */ /* 0x002fc800078e008c */
[----:B------:R-:W-:Y:S01]  /*a310*/  VIADD R128, R128, 0x80 ;  /* 0x0000008080807836 */ /* 0x000fe20000000000 */
[----:B------:R1:W-:Y:S06]  /*a320*/  STG.E desc[UR6][R130.64], R143 ;  /* 0x0000008f82007986 */ /* 0x0003ec000c101906 */
.L_x_25832:
[----:B------:R-:W-:Y:S05]  /*a330*/  BSYNC.RECONVERGENT B0 ;  /* 0x0000000000007941 */ /* 0x000fea0003800200 */
.L_x_25831:
[----:B------:R-:W-:Y:S01]  /*a340*/  ISETP.GE.U32.AND P1, PT, R10, 0x200, PT ;  /* 0x000002000a00780c */ /* 0x000fe20003f26070 */
[----:B------:R-:W-:Y:S03]  /*a350*/  BSSY.RECONVERGENT B0, `(.L_x_25875) ;  /* 0x00002f1000007945 */ /* 0x000fe60003800200 */
[----:B------:R-:W-:-:S09]  /*a360*/  P2R R154, PR, RZ, 0x2 ;  /* 0x00000002ff9a7803 */ /* 0x000fd20000000000 */
[----:B------:R-:W-:Y:S05]  /*a370*/  @!P1 BRA `(.L_x_25876) ;  /* 0x0000002c00b89947 */ /* 0x000fea0003800000 */
[----:B------:R-:W-:Y:S01]  /*a380*/  ISETP.NE.U32.AND P1, PT, RZ, UR10, PT ;  /* 0x0000000aff007c0c */ /* 0x000fe2000bf25070 */
[----:B------:R-:W3:Y:S03]  /*a390*/  LDC.64 R108, c[0x0][0x390] ;  /* 0x0000e400ff6c7b82 */ /* 0x000ee60000000a00 */
[----:B------:R-:W-:-:S13]  /*a3a0*/  ISETP.NE.AND.EX P1, PT, RZ, UR11, PT, P1 ;  /* 0x0000000bff007c0c */ /* 0x000fda000bf25310 */
[----:B012---:R-:W0:Y:S01]  /*a3b0*/  @P1 LDC.64 R130, c[0x0][0x3a0] ;  /* 0x0000e800ff821b82 */ /* 0x007e220000000a00 */
[----:B---3--:R-:W-:-:S06]  /*a3c0*/  IMAD.WIDE.U32 R108, R128, 0x10, R108 ;  /* 0x00000010806c7825 */ /* 0x008fcc00078e006c */
        /* <DEDUP_REMOVED lines=20> */
.L_x_25880:
        /* <DEDUP_REMOVED lines=13> */
.L_x_25882:
[----:B------:R-:W-:Y:S05]  /*a5e0*/  BSYNC.RECONVERGENT B2 ;  /* 0x0000000000027941 */ /* 0x000fea0003800200 */
.L_x_25881:
        /* <DEDUP_REMOVED lines=54> */
.L_x_25879:
[----:B------:R-:W-:Y:S05]  /*a950*/  BSYNC.RECONVERGENT B1 ;  /* 0x0000000000017941 */ /* 0x000fea0003800200 */
.L_x_25878:
        /* <DEDUP_REMOVED lines=24> */
.L_x_25885:
        /* <DEDUP_REMOVED lines=13> */
.L_x_25887:
[----:B------:R-:W-:Y:S05]  /*abb0*/  BSYNC.RECONVERGENT B2 ;  /* 0x0000000000027941 */ /* 0x000fea0003800200 */
.L_x_25886:
        /* <DEDUP_REMOVED lines=53> */
.L_x_25884:
[----:B------:R-:W-:Y:S05]  /*af10*/  BSYNC.RECONVERGENT B1 ;  /* 0x0000000000017941 */ /* 0x000fea0003800200 */
.L_x_25883:
        /* <DEDUP_REMOVED lines=21> */
.L_x_25890:
        /* <DEDUP_REMOVED lines=13> */
.L_x_25892:
[----:B------:R-:W-:Y:S05]  /*b140*/  BSYNC.RECONVERGENT B2 ;  /* 0x0000000000027941 */ /* 0x000fea0003800200 */
.L_x_25891:
        /* <DEDUP_REMOVED lines=53> */
.L_x_25889:
[----:B------:R-:W-:Y:S05]  /*b4a0*/  BSYNC.RECONVERGENT B1 ;  /* 0x0000000000017941 */ /* 0x000fea0003800200 */
.L_x_25888:
        /* <DEDUP_REMOVED lines=21> */
.L_x_25895:
        /* <DEDUP_REMOVED lines=13> */
.L_x_25897:
[----:B------:R-:W-:Y:S05]  /*b6d0*/  BSYNC.RECONVERGENT B2 ;  /* 0x0000000000027941 */ /* 0x000fea0003800200 */
.L_x_25896:
        /* <DEDUP_REMOVED lines=53> */
.L_x_25894:
[----:B------:R-:W-:Y:S05]  /*ba30*/  BSYNC.RECONVERGENT B1 ;  /* 0x0000000000017941 */ /* 0x000fea0003800200 */
.L_x_25893:
        /* <DEDUP_REMOVED lines=9> */
.L_x_25877:
        /* <DEDUP_REMOVED lines=16> */
.L_x_25901:
        /* <DEDUP_REMOVED lines=13> */
.L_x_25903:
[----:B------:R-:W-:Y:S05]  /*bca0*/  BSYNC.RECONVERGENT B2 ;  /* 0x0000000000027941 */ /* 0x000fea0003800200 */
.L_x_25902:
        /* <DEDUP_REMOVED lines=54> */
.L_x_25900:
[----:B------:R-:W-:Y:S05]  /*c010*/  BSYNC.RECONVERGENT B1 ;  /* 0x0000000000017941 */ /* 0x000fea0003800200 */
.L_x_25899:
        /* <DEDUP_REMOVED lines=23> */
.L_x_25906:
        /* <DEDUP_REMOVED lines=13> */
.L_x_25908:
[----:B------:R-:W-:Y:S05]  /*c260*/  BSYNC.RECONVERGENT B2 ;  /* 0x0000000000027941 */ /* 0x000fea0003800200 */
.L_x_25907:
        /* <DEDUP_REMOVED lines=53> */
.L_x_25905:
[----:B------:R-:W-:Y:S05]  /*c5c0*/  BSYNC.RECONVERGENT B1 ;  /* 0x0000000000017941 */ /* 0x000fea0003800200 */
.L_x_25904:
        /* <DEDUP_REMOVED lines=20> */
.L_x_25911:
        /* <DEDUP_REMOVED lines=13> */
.L_x_25913:
[----:B------:R-:W-:Y:S05]  /*c7e0*/  BSYNC.RECONVERGENT B2 ;  /* 0x0000000000027941 */ /* 0x000fea0003800200 */
.L_x_25912:
        /* <DEDUP_REMOVED lines=53> */
.L_x_25910:
[----:B------:R-:W-:Y:S05]  /*cb40*/  BSYNC.RECONVERGENT B1 ;  /* 0x0000000000017941 */ /* 0x000fea0003800200 */
.L_x_25909:
        /* <DEDUP_REMOVED lines=20> */
.L_x_25916:
        /* <DEDUP_REMOVED lines=13> */
.L_x_25918:
[----:B------:R-:W-:Y:S05]  /*cd60*/  BSYNC.RECONVERGENT B2 ;  /* 0x0000000000027941 */ /* 0x000fea0003800200 */
.L_x_25917:
        /* <DEDUP_REMOVED lines=53> */
.L_x_25915:
[----:B------:R-:W-:Y:S05]  /*d0c0*/  BSYNC.RECONVERGENT B1 ;  /* 0x0000000000017941 */ /* 0x000fea0003800200 */
.L_x_25914:
        /* <DEDUP_REMOVED lines=11> */
.L_x_25898:
        /* <DEDUP_REMOVED lines=14> */
.L_x_25876:
[----:B------:R-:W-:Y:S05]  /*d260*/  BSYNC.RECONVERGENT B0 ;  /* 0x0000000000007941 */ /* 0x000fea0003800200 */
.L_x_25875:
[----:B------:R-:W-:Y:S01]  /*d270*/  ISETP.GE.U32.AND P1, PT, R10, 0x280, PT ;  /* 0x000002800a00780c */ /* 0x000fe20003f26070 */
[----:B------:R-:W-:Y:S03]  /*d280*/  BSSY.RECONVERGENT B0, `(.L_x_25919) ;  /* 0x00002f1000007945 */ /* 0x000fe60003800200 */
[----:B------:R-:W-:-:S09]  /*d290*/  P2R R157, PR, RZ, 0x2 ;  /* 0x00000002ff9d7803 */ /* 0x000fd20000000000 */
[----:B------:R-:W-:Y:S05]  /*d2a0*/  @!P1 BRA `(.L_x_25920) ;  /* 0x0000002c00b89947 */ /* 0x000fea0003800000 */
[----:B------:R-:W-:Y:S01]  /*d2b0*/  ISETP.NE.U32.AND P1, PT, RZ, UR10, PT ;  /* 0x0000000aff007c0c */ /* 0x000fe2000bf25070 */
[----:B------:R-:W4:Y:S03]  /*d2c0*/  LDC.64 R112, c[0x0][0x390] ;  /* 0x0000e400ff707b82 */ /* 0x000f260000000a00 */
[----:B------:R-:W-:-:S13]  /*d2d0*/  ISETP.NE.AND.EX P1, PT, RZ, UR11, PT, P1 ;  /* 0x0000000bff007c0c */ /* 0x000fda000bf25310 */
[----:B0123--:R-:W0:Y:S01]  /*d2e0*/  @P1 LDC.64 R130, c[0x0][0x3a0] ;  /* 0x0000e800ff821b82 */ /* 0x00fe220000000a00 */
[----:B----4-:R-:W-:-:S06]  /*d2f0*/  IMAD.WIDE.U32 R112, R128, 0x10, R112 ;  /* 0x0000001080707825 */ /* 0x010fcc00078e0070 */
        /* <DEDUP_REMOVED lines=20> */
.L_x_25924:
        /* <DEDUP_REMOVED lines=13> */
.L_x_25926:
[----:B------:R-:W-:Y:S05]  /*d510*/  BSYNC.RECONVERGENT B2 ;  /* 0x0000000000027941 */ /* 0x000fea0003800200 */
.L_x_25925:
        /* <DEDUP_REMOVED lines=54> */
.L_x_25923:
[----:B------:R-:W-:Y:S05]  /*d880*/  BSYNC.RECONVERGENT B1 ;  /* 0x0000000000017941 */ /* 0x000fea0003800200 */
.L_x_25922:
        /* <DEDUP_REMOVED lines=24> */
.L_x_25929:
        /* <DEDUP_REMOVED lines=13> */
.L_x_25931:
[----:B------:R-:W-:Y:S05]  /*dae0*/  BSYNC.RECONVERGENT B2 ;  /* 0x0000000000027941 */ /* 0x000fea0003800200 */
.L_x_25930:
        /* <DEDUP_REMOVED lines=51> */
[----:B------:R-:W-:Y:S02]  /*de20*/  LOP3.LUT R7, R140, UR5, R131, 0x96, !PT ;  /* 0x000000058c077c12 */ /* 0x000fe4000f8e9683 */
[----:B------:R-:W-:-:S07]  /*de30*/  MOV R129, R130 ;  /* 0x0000008200817202 */ /* 0x000fce0000000f00 */
.L_x_25928:
[----:B------:R-:W-:Y:S05]  /*de40*/  BSYNC.RECONVERGENT B1 ;  /* 0x0000000000017941 */ /* 0x000fea0003800200 */
.L_x_25927:
        /* <DEDUP_REMOVED lines=21> */
.L_x_25934:
        /* <DEDUP_REMOVED lines=13> */
.L_x_25936:
[----:B------:R-:W-:Y:S05]  /*e070*/  BSYNC.RECONVERGENT B2 ;  /* 0x0000000000027941 */ /* 0x000fea0003800200 */
.L_x_25935:
        /* <DEDUP_REMOVED lines=53> */
.L_x_25933:
[----:B------:R-:W-:Y:S05]  /*e3d0*/  BSYNC.RECONVERGENT B1 ;  /* 0x0000000000017941 */ /* 0x000fea0003800200 */
.L_x_25932:
        /* <DEDUP_REMOVED lines=21> */
.L_x_25939:
        /* <DEDUP_REMOVED lines=13> */
.L_x_25941:
[----:B------:R-:W-:Y:S05]  /*e600*/  BSYNC.RECONVERGENT B2 ;  /* 0x0000000000027941 */ /* 0x000fea0003800200 */
.L_x_25940:
        /* <DEDUP_REMOVED lines=53> */
.L_x_25938:
[----:B------:R-:W-:Y:S05]  /*e960*/  BSYNC.RECONVERGENT B1 ;  /* 0x0000000000017941 */ /* 0x000fea0003800200 */
.L_x_25937:
        /* <DEDUP_REMOVED lines=9> */
.L_x_25921:
        /* <DEDUP_REMOVED lines=16> */
.L_x_25945:
        /* <DEDUP_REMOVED lines=13> */
.L_x_25947:
[----:B------:R-:W-:Y:S05]  /*ebd0*/  BSYNC.RECONVERGENT B2 ;  /* 0x0000000000027941 */ /* 0x000fea0003800200 */
.L_x_25946:
        /* <DEDUP_REMOVED lines=54> */
.L_x_25944:
[----:B------:R-:W-:Y:S05]  /*ef40*/  BSYNC.RECONVERGENT B1 ;  /* 0x0000000000017941 */ /* 0x000fea0003800200 */
.L_x_25943:
        /* <DEDUP_REMOVED lines=9> */
[----:B0-----:R-:W-:-:S03]  /*efe0*/  FMUL.FTZ R3, R3, R142 ;  /* 0x0000008e03037220 */ /* 0x001fc60000410000 */
[----:B-1----:R-:W-:-:S04]  /*eff0*/  FSETP.GTU.FTZ.AND P1, PT, R130, R143, PT ;  /* 0x0000008f8200720b */ /* 0x002fc80003f3c000 */
        /* <DEDUP_REMOVED lines=12> */
.L_x_25950:
        /* <DEDUP_REMOVED lines=13> */
.L_x_25952:
[----:B------:R-:W-:Y:S05]  /*f190*/  BSYNC.RECONVERGENT B2 ;  /* 0x0000000000027941 */ /* 0x000fea0003800200 */
.L_x_25951:
        /* <DEDUP_REMOVED lines=53> */
.L_x_25949:
[----:B------:R-:W-:Y:S05]  /*f4f0*/  BSYNC.RECONVERGENT B1 ;  /* 0x0000000000017941 */ /* 0x000fea0003800200 */
.L_x_25948:
        /* <DEDUP_REMOVED lines=20> */
.L_x_25955:
        /* <DEDUP_REMOVED lines=13> */
.L_x_25957:
[----:B------:R-:W-:Y:S05]  /*f710*/  BSYNC.RECONVERGENT B2 ;  /* 0x0000000000027941 */ /* 0x000fea0003800200 */
.L_x_25956:
        /* <DEDUP_REMOVED lines=53> */
.L_x_25954:
[----:B------:R-:W-:Y:S05]  /*fa70*/  BSYNC.RECONVERGENT B1 ;  /* 0x0000000000017941 */ /* 0x000fea0003800200 */
.L_x_25953:
        /* <DEDUP_REMOVED lines=20> */
.L_x_25960:
        /* <DEDUP_REMOVED lines=13> */
.L_x_25962:
[----:B------:R-:W-:Y:S05]  /*fc90*/  BSYNC.RECONVERGENT B2 ;  /* 0x0000000000027941 */ /* 0x000fea0003800200 */
.L_x_25961:
        /* <DEDUP_REMOVED lines=53> */
.L_x_25959:
[----:B------:R-:W-:Y:S05]  /*fff0*/  BSYNC.RECONVERGENT B1 ;  /* 0x0000000000017941 */ /* 0x000fea0003800200 */
.L_x_25958:
        /* <DEDUP_REMOVED lines=11> */
.L_x_25942:
        /* <DEDUP_REMOVED lines=10> */
[----:B------:R1:W-:Y:S02]  /*10150*/  STG.E.128 desc[UR6][R130.64], R112 ;  /* 0x0000007082007986 */ /* 0x0003e4000c101d06 */
[----:B-1----:R-:W-:-:S04]  /*10160*/  IMAD.WIDE.U32 R130, R128, 0x4, R140 ;  /* 0x0000000480827825 */ /* 0x002fc800078e008c */
[----:B------:R-:W-:Y:S01]  /*10170*/  VIADD R128, R128, 0x80 ;  /* 0x0000008080807836 */ /* 0x000fe20000000000 */
[----:B------:R4:W-:Y:S06]  /*10180*/  STG.E desc[UR6][R130.64], R143 ;  /* 0x0000008f82007986 */ /* 0x0009ec000c101906 */
.L_x_25920:
[----:B------:R-:W-:Y:S05]  /*10190*/  BSYNC.RECONVERGENT B0 ;  /* 0x0000000000007941 */ /* 0x000fea0003800200 */
.L_x_25919:
[----:B------:R-:W-:Y:S01]  /*101a0*/  ISETP.GE.U32.AND P1, PT, R10, 0x300, PT ;  /* 0x000003000a00780c */ /* 0x000fe20003f26070 */
[----:B------:R-:W-:Y:S03]  /*101b0*/  BSSY.RECONVERGENT B0, `(.L_x_25963) ;  /* 0x00002f1000007945 */ /* 0x000fe60003800200 */
[----:B------:R-:W-:-:S09]  /*101c0*/  P2R R156, PR, RZ, 0x2 ;  /* 0x00000002ff9c7803 */ /* 0x000fd20000000000 */
        /* <DEDUP_REMOVED lines=26> */
.L_x_25968:
        /* <DEDUP_REMOVED lines=13> */
.L_x_25970:
[----:B------:R-:W-:Y:S05]  /*10440*/  BSYNC.RECONVERGENT B2 ;  /* 0x0000000000027941 */ /* 0x000fea0003800200 */
.L_x_25969:
        /* <DEDUP_REMOVED lines=54> */
.L_x_25967:
[----:B------:R-:W-:Y:S05]  /*107b0*/  BSYNC.RECONVERGENT B1 ;  /* 0x0000000000017941 */ /* 0x000fea0003800200 */
.L_x_25966:
        /* <DEDUP_REMOVED lines=24> */
.L_x_25973:
        /* <DEDUP_REMOVED lines=13> */
.L_x_25975:
[----:B------:R-:W-:Y:S05]  /*10a10*/  BSYNC.RECONVERGENT B2 ;  /* 0x0000000000027941 */ /* 0x000fea0003800200 */
.L_x_25974:
        /* <DEDUP_REMOVED lines=53> */
.L_x_25972:
[----:B------:R-:W-:Y:S05]  /*10d70*/  BSYNC.RECONVERGENT B1 ;  /* 0x0000000000017941 */ /* 0x000fea0003800200 */
.L_x_25971:
        /* <DEDUP_REMOVED lines=21> */
.L_x_25978:
        /* <DEDUP_REMOVED lines=13> */
.L_x_25980:
[----:B------:R-:W-:Y:S05]  /*10fa0*/  BSYNC.RECONVERGENT B2 ;  /* 0x0000000000027941 */ /* 0x000fea0003800200 */
.L_x_25979:
        /* <DEDUP_REMOVED lines=53> */
.L_x_25977:
[----:B------:R-:W-:Y:S05]  /*11300*/  BSYNC.RECONVERGENT B1 ;  /* 0x0000000000017941 */ /* 0x000fea0003800200 */
.L_x_25976:
        /* <DEDUP_REMOVED lines=21> */
.L_x_25983:
        /* <DEDUP_REMOVED lines=13> */
.L_x_25985:
[----:B------:R-:W-:Y:S05]  /*11530*/  BSYNC.RECONVERGENT B2 ;  /* 0x0000000000027941 */ /* 0x000fea0003800200 */
.L_x_25984:
        /* <DEDUP_REMOVED lines=53> */
.L_x_25982:
[----:B------:R-:W-:Y:S05]  /*11890*/  BSYNC.RECONVERGENT B1 ;  /* 0x0000000000017941 */ /* 0x000fea0003800200 */
.L_x_25981:
        /* <DEDUP_REMOVED lines=9> */
.L_x_25965:
        /* <DEDUP_REMOVED lines=16> */
.L_x_25989:
        /* <DEDUP_REMOVED lines=13> */
.L_x_25991:
[----:B------:R-:W-:Y:S05]  /*11b00*/  BSYNC.RECONVERGENT B2 ;  /* 0x0000000000027941 */ /* 0x000fea0003800200 */
.L_x_25990:
        /* <DEDUP_REMOVED lines=54> */
.L_x_25988:
[----:B------:R-:W-:Y:S05]  /*11e70*/  BSYNC.RECONVERGENT B1 ;  /* 0x0000000000017941 */ /* 0x000fea0003800200 */
.L_x_25987:
        /* <DEDUP_REMOVED lines=23> */
.L_x_25994:
        /* <DEDUP_REMOVED lines=13> */
.L_x_25996:
[----:B------:R-:W-:Y:S05]  /*120c0*/  BSYNC.RECONVERGENT B2 ;  /* 0x0000000000027941 */ /* 0x000fea0003800200 */
.L_x_25995:
        /* <DEDUP_REMOVED lines=53> */
.L_x_25993:
[----:B------:R-:W-:Y:S05]  /*12420*/  BSYNC.RECONVERGENT B1 ;  /* 0x0000000000017941 */ /* 0x000fea0003800200 */
.L_x_25992:
        /* <DEDUP_REMOVED lines=20> */
.L_x_25999:
        /* <DEDUP_REMOVED lines=13> */
.L_x_26001:
[----:B------:R-:W-:Y:S05]  /*12640*/  BSYNC.RECONVERGENT B2 ;  /* 0x0000000000027941 */ /* 0x000fea0003800200 */
.L_x_26000:
        /* <DEDUP_REMOVED lines=53> */
.L_x_25998:
[----:B------:R-:W-:Y:S05]  /*129a0*/  BSYNC.RECONVERGENT B1 ;  /* 0x0000000000017941 */ /* 0x000fea0003800200 */
.L_x_25997:
        /* <DEDUP_REMOVED lines=20> */
.L_x_26004:
        /* <DEDUP_REMOVED lines=13> */
.L_x_26006:
[----:B------:R-:W-:Y:S05]  /*12bc0*/  BSYNC.RECONVERGENT B2 ;  /* 0x0000000000027941 */ /* 0x000fea0003800200 */
.L_x_26005:
        /* <DEDUP_REMOVED lines=53> */
.L_x_26003:
[----:B------:R-:W-:Y:S05]  /*12f20*/  BSYNC.RECONVERGENT B1 ;  /* 0x0000000000017941 */ /* 0x000fea0003800200 */
.L_x_26002:
        /* <DEDUP_REMOVED lines=11> */
.L_x_25986:
        /* <DEDUP_REMOVED lines=11> */
[C---:B-1----:R-:W-:Y:S01]  /*13090*/  IMAD.WIDE.U32 R130, R128.reuse, 0x4, R140 ;  /* 0x0000000480827825 */ /* 0x042fe200078e008c */
[----:B------:R-:W-:-:S04]  /*130a0*/  IADD3 R128, PT, PT, R128, 0x80, RZ ;  /* 0x0000008080807810 */ /* 0x000fc80007ffe0ff */
[----:B------:R0:W-:Y:S03]  /*130b0*/  STG.E desc[UR6][R130.64], R143 ;  /* 0x0000008f82007986 */ /* 0x0001e6000c101906 */
.L_x_25964:
[----:B------:R-:W-:Y:S05]  /*130c0*/  BSYNC.RECONVERGENT B0 ;  /* 0x0000000000007941 */ /* 0x000fea0003800200 */
.L_x_25963:
        /* <DEDUP_REMOVED lines=29> */
.L_x_26012:
        /* <DEDUP_REMOVED lines=13> */
.L_x_26014:
[----:B------:R-:W-:Y:S05]  /*13370*/  BSYNC.RECONVERGENT B2 ;  /* 0x0000000000027941 */ /* 0x000fea0003800200 */
.L_x_26013:
        /* <DEDUP_REMOVED lines=54> */
.L_x_26011:
[----:B------:R-:W-:Y:S05]  /*136e0*/  BSYNC.RECONVERGENT B1 ;  /* 0x0000000000017941 */ /* 0x000fea0003800200 */
.L_x_26010:
        /* <DEDUP_REMOVED lines=24> */
.L_x_26017:
        /* <DEDUP_REMOVED lines=13> */
.L_x_26019:
[----:B------:R-:W-:Y:S05]  /*13940*/  BSYNC.RECONVERGENT B2 ;  /* 0x0000000000027941 */ /* 0x000fea0003800200 */
.L_x_26018:
        /* <DEDUP_REMOVED lines=53> */
.L_x_26016:
[----:B------:R-:W-:Y:S05]  /*13ca0*/  BSYNC.RECONVERGENT B1 ;  /* 0x0000000000017941 */ /* 0x000fea0003800200 */
.L_x_26015:
        /* <DEDUP_REMOVED lines=21> */
.L_x_26022:
        /* <DEDUP_REMOVED lines=13> */
.L_x_26024:
[----:B------:R-:W-:Y:S05]  /*13ed0*/  BSYNC.RECONVERGENT B2 ;  /* 0x0000000000027941 */ /* 0x000fea0003800200 */
.L_x_26023:
        /* <DEDUP_REMOVED lines=53> */
.L_x_26021:
[----:B------:R-:W-:Y:S05]  /*14230*/  BSYNC.RECONVERGENT B1 ;  /* 0x0000000000017941 */ /* 0x000fea0003800200 */
.L_x_26020:
        /* <DEDUP_REMOVED lines=21> */
.L_x_26027:
        /* <DEDUP_REMOVED lines=13> */
.L_x_26029:
[----:B------:R-:W-:Y:S05]  /*14460*/  BSYNC.RECONVERGENT B2 ;  /* 0x0000000000027941 */ /* 0x000fea0003800200 */
.L_x_26028:
        /* <DEDUP_REMOVED lines=53> */
.L_x_26026:
[----:B------:R-:W-:Y:S05]  /*147c0*/  BSYNC.RECONVERGENT B1 ;  /* 0x0000000000017941 */ /* 0x000fea0003800200 */
.L_x_26025:
        /* <DEDUP_REMOVED lines=9> */
.L_x_26009:
        /* <DEDUP_REMOVED lines=16> */
.L_x_26033:
        /* <DEDUP_REMOVED lines=13> */
.L_x_26035:
[----:B------:R-:W-:Y:S05]  /*14a30*/  BSYNC.RECONVERGENT B2 ;  /* 0x0000000000027941 */ /* 0x000fea0003800200 */
.L_x_26034:
        /* <DEDUP_REMOVED lines=54> */
.L_x_26032:
[----:B------:R-:W-:Y:S05]  /*14da0*/  BSYNC.RECONVERGENT B1 ;  /* 0x0000000000017941 */ /* 0x000fea0003800200 */
.L_x_26031:
        /* <DEDUP_REMOVED lines=23> */
.L_x_26038:
        /* <DEDUP_REMOVED lines=13> */
.L_x_26040:
[----:B------:R-:W-:Y:S05]  /*14ff0*/  BSYNC.RECONVERGENT B2 ;  /* 0x0000000000027941 */ /* 0x000fea0003800200 */
.L_x_26039:
        /* <DEDUP_REMOVED lines=53> */
.L_x_26037:
[----:B------:R-:W-:Y:S05]  /*15350*/  BSYNC.RECONVERGENT B1 ;  /* 0x0000000000017941 */ /* 0x000fea0003800200 */
.L_x_26036:
        /* <DEDUP_REMOVED lines=20> */
.L_x_26043:
        /* <DEDUP_REMOVED lines=13> */
.L_x_26045:
[----:B------:R-:W-:Y:S05]  /*15570*/  BSYNC.RECONVERGENT B2 ;  /* 0x0000000000027941 */ /* 0x000fea0003800200 */
.L_x_26044:
        /* <DEDUP_REMOVED lines=53> */
.L_x_26042:
[----:B------:R-:W-:Y:S05]  /*158d0*/  BSYNC.RECONVERGENT B1 ;  /* 0x0000000000017941 */ /* 0x000fea0003800200 */
.L_x_26041:
        /* <DEDUP_REMOVED lines=20> */
.L_x_26048:
        /* <DEDUP_REMOVED lines=13> */
.L_x_26050:
[----:B------:R-:W-:Y:S05]  /*15af0*/  BSYNC.RECONVERGENT B2 ;  /* 0x0000000000027941 */ /* 0x000fea0003800200 */
.L_x_26049:
        /* <DEDUP_REMOVED lines=53> */
.L_x_26047:
[----:B------:R-:W-:Y:S05]  /*15e50*/  BSYNC.RECONVERGENT B1 ;  /* 0x0000000000017941 */ /* 0x000fea0003800200 */
.L_x_26046:
        /* <DEDUP_REMOVED lines=11> */
.L_x_26030:
        /* <DEDUP_REMOVED lines=10> */
[----:B------:R1:W-:Y:S02]  /*15fb0*/  STG.E.128 desc[UR6][R130.64], R120 ;  /* 0x0000007882007986 */ /* 0x0003e4000c101d06 */
[----:B-1----:R-:W-:-:S04]  /*15fc0*/  IMAD.WIDE.U32 R130, R128, 0x4, R140 ;  /* 0x0000000480827825 */ /* 0x002fc800078e008c */
[----:B------:R-:W-:Y:S01]  /*15fd0*/  VIADD R128, R128, 0x80 ;  /* 0x0000008080807836 */ /* 0x000fe20000000000 */
[----:B------:R0:W-:Y:S06]  /*15fe0*/  STG.E desc[UR6][R130.64], R143 ;  /* 0x0000008f82007986 */ /* 0x0001ec000c101906 */
.L_x_26008:
[----:B------:R-:W-:Y:S05]  /*15ff0*/  BSYNC.RECONVERGENT B0 ;  /* 0x0000000000007941 */ /* 0x000fea0003800200 */
.L_x_26007:
        /* <DEDUP_REMOVED lines=28> */
.L_x_26056:
        /* <DEDUP_REMOVED lines=13> */
.L_x_26058:
[----:B------:R-:W-:Y:S05]  /*16290*/  BSYNC.RECONVERGENT B2 ;  /* 0x0000000000027941 */ /* 0x000fea0003800200 */
.L_x_26057:
        /* <DEDUP_REMOVED lines=54> */
.L_x_26055:
[----:B------:R-:W-:Y:S05]  /*16600*/  BSYNC.RECONVERGENT B1 ;  /* 0x0000000000017941 */ /* 0x000fea0003800200 */
.L_x_26054:
        /* <DEDUP_REMOVED lines=24> */
.L_x_26061:
        /* <DEDUP_REMOVED lines=13> */
.L_x_26063:
[----:B------:R-:W-:Y:S05]  /*16860*/  BSYNC.RECONVERGENT B2 ;  /* 0x0000000000027941 */ /* 0x000fea0003800200 */
.L_x_26062:
        /* <DEDUP_REMOVED lines=53> */
.L_x_26060:
[----:B------:R-:W-:Y:S05]  /*16bc0*/  BSYNC.RECONVERGENT B1 ;  /* 0x0000000000017941 */ /* 0x000fea0003800200 */
.L_x_26059:
        /* <DEDUP_REMOVED lines=21> */
.L_x_26066:
        /* <DEDUP_REMOVED lines=13> */
.L_x_26068:
[----:B------:R-:W-:Y:S05]  /*16df0*/  BSYNC.RECONVERGENT B2 ;  /* 0x0000000000027941 */ /* 0x000fea0003800200 */
.L_x_26067:
        /* <DEDUP_REMOVED lines=53> */
.L_x_26065:
[----:B------:R-:W-:Y:S05]  /*17150*/  BSYNC.RECONVERGENT B1 ;  /* 0x0000000000017941 */ /* 0x000fea0003800200 */
.L_x_26064:
        /* <DEDUP_REMOVED lines=21> */
.L_x_26071:
        /* <DEDUP_REMOVED lines=13> */
.L_x_26073:
[----:B------:R-:W-:Y:S05]  /*17380*/  BSYNC.RECONVERGENT B2 ;  /* 0x0000000000027941 */ /* 0x000fea0003800200 */
.L_x_26072:
        /* <DEDUP_REMOVED lines=53> */
.L_x_26070:
[----:B------:R-:W-:Y:S05]  /*176e0*/  BSYNC.RECONVERGENT B1 ;  /* 0x0000000000017941 */ /* 0x000fea0003800200 */
.L_x_26069:
        /* <DEDUP_REMOVED lines=9> */
.L_x_26053:
        /* <DEDUP_REMOVED lines=16> */
.L_x_26077:
        /* <DEDUP_REMOVED lines=13> */
.L_x_26079:
[----:B------:R-:W-:Y:S05]  /*17950*/  BSYNC.RECONVERGENT B2 ;  /* 0x0000000000027941 */ /* 0x000fea0003800200 */
.L_x_26078:
        /* <DEDUP_REMOVED lines=54> */
.L_x_26076:
[----:B------:R-:W-:Y:S05]  /*17cc0*/  BSYNC.RECONVERGENT B1 ;  /* 0x0000000000017941 */ /* 0x000fea0003800200 */
.L_x_26075:
        /* <DEDUP_REMOVED lines=23> */
.L_x_26082:
        /* <DEDUP_REMOVED lines=13> */
.L_x_26084:
[----:B------:R-:W-:Y:S05]  /*17f10*/  BSYNC.RECONVERGENT B2 ;  /* 0x0000000000027941 */ /* 0x000fea0003800200 */
.L_x_26083:
        /* <DEDUP_REMOVED lines=53> */
.L_x_26081:
[----:B------:R-:W-:Y:S05]  /*18270*/  BSYNC.RECONVERGENT B1 ;  /* 0x0000000000017941 */ /* 0x000fea0003800200 */
.L_x_26080:
        /* <DEDUP_REMOVED lines=20> */
.L_x_26087:
        /* <DEDUP_REMOVED lines=13> */
.L_x_26089:
[----:B------:R-:W-:Y:S05]  /*18490*/  BSYNC.RECONVERGENT B2 ;  /* 0x0000000000027941 */ /* 0x000fea0003800200 */
.L_x_26088:
        /* <DEDUP_REMOVED lines=53> */
.L_x_26086:
[----:B------:R-:W-:Y:S05]  /*187f0*/  BSYNC.RECONVERGENT B1 ;  /* 0x0000000000017941 */ /* 0x000fea0003800200 */
.L_x_26085:
        /* <DEDUP_REMOVED lines=20> */
.L_x_26092:
        /* <DEDUP_REMOVED lines=13> */
.L_x_26094:
[----:B------:R-:W-:Y:S05]  /*18a10*/  BSYNC.RECONVERGENT B2 ;  /* 0x0000000000027941 */ /* 0x000fea0003800200 */
.L_x_26093:
        /* <DEDUP_REMOVED lines=53> */
.L_x_26091:
[----:B------:R-:W-:Y:S05]  /*18d70*/  BSYNC.RECONVERGENT B1 ;  /* 0x0000000000017941 */ /* 0x000fea0003800200 */
.L_x_26090:
        /* <DEDUP_REMOVED lines=11> */
.L_x_26074:
        /* <DEDUP_REMOVED lines=8> */
[----:B------:R-:W-:Y:S02]  /*18eb0*/  IMAD.MOV.U32 R3, RZ, RZ, R129 ;  /* 0x000000ffff037224 */ /* 0x000fe400078e0081 */
[----:B0-----:R-:W-:-:S05]  /*18ec0*/  IMAD.WIDE.U32 R130, R128, 0x10, R130 ;  /* 0x0000001080827825 */ /* 0x001fca00078e0082 */
[----:B------:R0:W-:Y:S01]  /*18ed0*/  STG.E.128 desc[UR6][R130.64], R124 ;  /* 0x0000007c82007986 */ /* 0x0001e2000c101d06 */
[----:B-1----:R-:W-:-:S05]  /*18ee0*/  IMAD.WIDE.U32 R140, R128, 0x4, R140 ;  /* 0x00000004808c7825 */ /* 0x002fca00078e008c */
[----:B------:R0:W-:Y:S02]  /*18ef0*/  STG.E desc[UR6][R140.64], R143 ;  /* 0x0000008f8c007986 */ /* 0x0001e4000c101906 */
.L_x_26052:
[----:B------:R-:W-:Y:S05]  /*18f00*/  BSYNC.RECONVERGENT B0 ;  /* 0x0000000000007941 */ /* 0x000fea0003800200 */
.L_x_26051:
[----:B------:R-:W-:Y:S01]  /*18f10*/  FADD.FTZ R128, RZ, R96 ;  /* 0x00000060ff807221 */ /* 0x000fe20000010000 */
[C---:B------:R-:W-:Y:S01]  /*18f20*/  ISETP.GT.U32.AND P2, PT, R10.reuse, 0xff, PT ;  /* 0x000000ff0a00780c */ /* 0x040fe20003f44070 */
[----:B------:R-:W-:Y:S01]  /*18f30*/  BSSY.RECONVERGENT B0, `(.L_x_26095) ;  /* 0x000008a000007945 */ /* 0x000fe20003800200 */
[C---:B------:R-:W-:Y:S01]  /*18f40*/  ISETP.GT.U32.AND P6, PT, R10.reuse, 0x17f, PT ;  /* 0x0000017f0a00780c */ /* 0x040fe20003fc4070 */
[----:B0-----:R-:W-:Y:S01]  /*18f50*/  FADD.FTZ R129, R97, R128 ;  /* 0x0000008061817221 */ /* 0x001fe20000010000 */
[C---:B------:R-:W-:Y:S02]  /*18f60*/  ISETP.GT.U32.AND P5, PT, R10.reuse, 0x1ff, PT ;  /* 0x000001ff0a00780c */ /* 0x040fe40003fa4070 */
[----:B------:R-:W-:Y:S01]  /*18f70*/  ISETP.GT.U32.AND P4, PT, R10, 0x27f, PT ;  /* 0x0000027f0a00780c */ /* 0x000fe20003f84070 */
[----:B------:R-:W-:Y:S01]  /*18f80*/  FADD.FTZ R128, R98, R129 ;  /* 0x0000008162807221 */ /* 0x000fe20000010000 */
[C---:B------:R-:W-:Y:S02]  /*18f90*/  ISETP.GT.U32.AND P3, PT, R10.reuse, 0x2ff, PT ;  /* 0x000002ff0a00780c */ /* 0x040fe40003f64070 */
[----:B-1234-:R-:W-:Y:S01]  /*18fa0*/  P2R R130, PR, RZ, 0x2 ;  /* 0x00000002ff827803 */ /* 0x01efe20000000000 */
        /* <DEDUP_REMOVED lines=52> */
[----:B------:R-:W-:-:S05]  /*192f0*/  FFMA.FTZ R129, R130, R130, R129 ;  /* 0x0000008282817223 */ /* 0x000fca0000010081 */
        /* <DEDUP_REMOVED lines=58> */
[----:B------:R-:W-:-:S04]  /*196a0*/  LOP3.LUT P2, R131, R161, 0x1f, RZ, 0xc0, !PT ;  /* 0x0000001fa1837812 */ /* 0x000fc8000784c0ff */
        /* <DEDUP_REMOVED lines=18> */
.L_x_26096:
[----:B------:R-:W-:Y:S05]  /*197d0*/  BSYNC.RECONVERGENT B0 ;  /* 0x0000000000007941 */ /* 0x000fea0003800200 */
.L_x_26095:
        /* <DEDUP_REMOVED lines=14> */
.L_x_26098:
[----:B------:R-:W-:Y:S05]  /*198c0*/  BSYNC.RECONVERGENT B0 ;  /* 0x0000000000007941 */ /* 0x000fea0003800200 */
.L_x_26097:
[----:B------:R-:W1:Y:S01]  /*198d0*/  SHFL.DOWN PT, R164, R141, 0x2, 0x1f ;  /* 0x08401f008da47f89 */ /* 0x000e6200000e0000 */
[----:B------:R-:W-:Y:S01]  /*198e0*/  I2FP.F32.S32 R165, R141 ;  /* 0x0000008d00a57245 */ /* 0x000fe20000201400 */
[----:B------:R-:W-:Y:S01]  /*198f0*/  BSSY.RECONVERGENT B0, `(.L_x_26099) ;  /* 0x0000044000007945 */ /* 0x000fe20003800200 */
[----:B------:R-:W-:Y:S01]  /*19900*/  ISETP.NE.AND P2, PT, RZ, UR23, PT ;  /* 0x00000017ff007c0c */ /* 0x000fe2000bf45270 */
[----:B0-----:R-:W0:Y:S01]  /*19910*/  SHFL.DOWN PT, R130, R128, 0x2, 0x1f ;  /* 0x08401f0080827f89 */ /* 0x001e2200000e0000 */
[----:B-1----:R-:W-:Y:S01]  /*19920*/  IMAD.IADD R140, R164, 0x1, R141 ;  /* 0x00000001a48c7824 */ /* 0x002fe200078e028d */
[----:B------:R-:W-:-:S04]  /*19930*/  I2FP.F32.S32 R164, R164 ;  /* 0x000000a400a47245 */ /* 0x000fc80000201400 */
[----:B------:R-:W-:Y:S01]  /*19940*/  I2FP.F32.S32 R162, R140 ;  /* 0x0000008c00a27245 */ /* 0x000fe20000201400 */
[----:B------:R-:W1:Y:S01]  /*19950*/  SHFL.DOWN PT, R161, R140, 0x1, 0x1f ;  /* 0x08201f008ca17f89 */ /* 0x000e6200000e0000 */
[C---:B0-----:R-:W-:Y:S02]  /*19960*/  FMUL.FTZ R142, R130.reuse, R164 ;  /* 0x000000a4828e7220 */ /* 0x041fe40000410000 */
[----:B------:R-:W0:Y:S02]  /*19970*/  MUFU.RCP R163, R162 ;  /* 0x000000a200a37308 */ /* 0x000e240000001000 */
[----:B------:R-:W-:Y:S01]  /*19980*/  FFMA.FTZ R142, R165, R128, R142 ;  /* 0x00000080a58e7223 */ /* 0x000fe2000001008e */
[----:B------:R-:W-:Y:S02]  /*19990*/  FADD.FTZ R128, -R130, R128 ;  /* 0x0000008082807221 */ /* 0x000fe40000010100 */
[----:B------:R-:W2:Y:S02]  /*199a0*/  SHFL.DOWN PT, R130, R129, 0x2, 0x1f ;  /* 0x08401f0081827f89 */ /* 0x000ea400000e0000 */
[----:B------:R-:W-:-:S04]  /*199b0*/  FMUL.FTZ R128, R128, R128 ;  /* 0x0000008080807220 */ /* 0x000fc80000410000 */
[----:B------:R-:W-:-:S04]  /*199c0*/  FMUL.FTZ R165, R128, R165 ;  /* 0x000000a580a57220 */ /* 0x000fc80000410000 */
[----:B------:R-:W-:Y:S02]  /*199d0*/  FMUL.FTZ R165, R165, R164 ;  /* 0x000000a4a5a57220 */ /* 0x000fe40000410000 */
[----:B------:R-:W3:Y:S01]  /*199e0*/  LDC R164, c[0x0][0x448] ;  /* 0x00011200ffa47b82 */ /* 0x000ee20000000800 */
[----:B0-----:R-:W-:Y:S01]  /*199f0*/  FMUL.FTZ R159, R163, R142 ;  /* 0x0000008ea39f7220 */ /* 0x001fe20000410000 */
[----:B-1----:R-:W-:-:S04]  /*19a00*/  IADD3 R131, PT, PT, R140, R161, RZ ;  /* 0x000000a18c837210 */ /* 0x002fc80007ffe0ff */
[----:B------:R-:W0:Y:S01]  /*19a10*/  SHFL.DOWN PT, R143, R159, 0x1, 0x1f ;  /* 0x08201f009f8f7f89 */ /* 0x000e2200000e0000 */
[----:B------:R-:W-:Y:S02]  /*19a20*/  I2FP.F32.S32 R161, R161 ;  /* 0x000000a100a17245 */ /* 0x000fe40000201400 */
[----:B------:R-:W-:Y:S01]  /*19a30*/  I2FP.F32.S32 R131, R131 ;  /* 0x0000008300837245 */ /* 0x000fe20000201400 */
[----:B--2---:R-:W-:-:S05]  /*19a40*/  FADD.FTZ R130, R130, R129 ;  /* 0x0000008182827221 */ /* 0x004fca0000010000 */
[----:B------:R-:W1:Y:S01]  /*19a50*/  MUFU.RCP R131, R131 ;  /* 0x0000008300837308 */ /* 0x000e620000001000 */
[----:B------:R-:W-:Y:S02]  /*19a60*/  FFMA.FTZ R163, R163, R165, R130 ;  /* 0x000000a5a3a37223 */ /* 0x000fe40000010082 */
[----:B------:R-:W2:Y:S03]  /*19a70*/  S2R R130, SR_TID.X ;  /* 0x0000000000827919 */ /* 0x000ea60000002100 */
[----:B------:R-:W4:Y:S01]  /*19a80*/  SHFL.DOWN PT, R128, R163, 0x1, 0x1f ;  /* 0x08201f00a3807f89 */ /* 0x000f2200000e0000 */
[----:B0-----:R-:W-:Y:S01]  /*19a90*/  FMUL.FTZ R141, R143, R161 ;  /* 0x000000a18f8d7220 */ /* 0x001fe20000410000 */
[----:B------:R-:W-:-:S03]  /*19aa0*/  FADD.FTZ R143, R159, -R143 ;  /* 0x8000008f9f8f7221 */ /* 0x000fc60000010000 */
[----:B------:R-:W-:Y:S01]  /*19ab0*/  FFMA.FTZ R140, R162, R159, R141 ;  /* 0x0000009fa28c7223 */ /* 0x000fe2000001008d */
[----:B------:R-:W-:-:S03]  /*19ac0*/  FMUL.FTZ R143, R143, R143 ;  /* 0x0000008f8f8f7220 */ /* 0x000fc60000410000 */
[----:B-1----:R-:W-:Y:S01]  /*19ad0*/  FMUL.FTZ R142, R131, R140 ;  /* 0x0000008c838e7220 */ /* 0x002fe20000410000 */
[----:B------:R-:W-:Y:S01]  /*19ae0*/  FMUL.FTZ R162, R162, R143 ;  /* 0x0000008fa2a27220 */ /* 0x000fe20000410000 */
[----:B------:R-:W-:-:S03]  /*19af0*/  IMAD.U32 R143, RZ, RZ, UR14 ;  /* 0x0000000eff8f7e24 */ /* 0x000fc6000f8e00ff */
[----:B------:R-:W-:Y:S01]  /*19b00*/  FMUL.FTZ R162, R162, R161 ;  /* 0x000000a1a2a27220 */ /* 0x000fe20000410000 */
[----:B------:R-:W0:Y:S01]  /*19b10*/  SHFL.IDX PT, R142, R142, RZ, 0x1f ;  /* 0x00001fff8e8e7589 */ /* 0x000e2200000e0000 */
[----:B----4-:R-:W-:-:S04]  /*19b20*/  FADD.FTZ R128, R163, R128 ;  /* 0x00000080a3807221 */ /* 0x010fc80000010000 */
[----:B------:R-:W-:-:S05]  /*19b30*/  FFMA.FTZ R162, R131, R162, R128 ;  /* 0x000000a283a27223 */ /* 0x000fca0000010080 */
[----:B------:R-:W3:Y:S01]  /*19b40*/  SHFL.IDX PT, R129, R162, RZ, 0x1f ;  /* 0x00001fffa2817589 */ /* 0x000ee200000e0000 */
[C---:B0-----:R-:W-:Y:S01]  /*19b50*/  FMUL.FTZ R141, R142.reuse, R142 ;  /* 0x0000008e8e8d7220 */ /* 0x041fe20000410000 */
[----:B------:R-:W-:-:S04]  /*19b60*/  FSEL R140, R142, RZ, !P2 ;  /* 0x000000ff8e8c7208 */ /* 0x000fc80005000000 */
[----:B------:R-:W-:Y:S02]  /*19b70*/  FSEL R141, R141, RZ, P2 ;  /* 0x000000ff8d8d7208 */ /* 0x000fe40001000000 */
[----:B--2---:R-:W-:Y:S01]  /*19b80*/  ISETP.NE.AND P2, PT, R130, RZ, PT ;  /* 0x000000ff8200720c */ /* 0x004fe20003f45270 */
[----:B---3--:R-:W-:-:S04]  /*19b90*/  FFMA.FTZ R164, R129, UR24, R164 ;  /* 0x0000001881a47c23 */ /* 0x008fc800080100a4 */
        /* <DEDUP_REMOVED lines=9> */
[----:B0-----:R-:W0:Y:S01]  /*19c30*/  LDC.64 R142, c[0x0][0x428] ;  /* 0x00010a00ff8e7b82 */ /* 0x001e220000000a00 */
[--C-:B------:R-:W-:Y:S01]  /*19c40*/  FADD.FTZ R128, R96, -R140.reuse ;  /* 0x8000008c60807221 */ /* 0x100fe20000010000 */
[--C-:B------:R-:W-:Y:S01]  /*19c50*/  FADD.FTZ R162, R98, -R140.reuse ;  /* 0x8000008c62a27221 */ /* 0x100fe20000010000 */
[--C-:B------:R-:W-:Y:S02]  /*19c60*/  FADD.FTZ R164, R99, -R140.reuse ;  /* 0x8000008c63a47221 */ /* 0x100fe40000010000 */
[----:B------:R-:W-:Y:S01]  /*19c70*/  FMUL.FTZ R129, R141, R128 ;  /* 0x000000808d817220 */ /* 0x000fe20000410000 */
[----:B------:R-:W-:Y:S01]  /*19c80*/  FADD.FTZ R128, R97, -R140 ;  /* 0x8000008c61807221 */ /* 0x000fe20000010000 */
[C---:B------:R-:W-:Y:S01]  /*19c90*/  FMUL.FTZ R131, R141.reuse, R162 ;  /* 0x000000a28d837220 */ /* 0x040fe20000410000 */
[C---:B------:R-:W-:Y:S02]  /*19ca0*/  FMUL.FTZ R164, R141.reuse, R164 ;  /* 0x000000a48da47220 */ /* 0x040fe40000410000 */
[----:B------:R-:W-:Y:S01]  /*19cb0*/  FMUL.FTZ R130, R141, R128 ;  /* 0x000000808d827220 */ /* 0x000fe20000410000 */
[----:B-----5:R-:W-:-:S03]  /*19cc0*/  FFMA.FTZ R128, R129, R148, R12 ;  /* 0x0000009481807223 */ /* 0x020fc6000001000c */
[----:B------:R-:W-:Y:S01]  /*19cd0*/  FFMA.FTZ R129, R130, R149, R13 ;  /* 0x0000009582817223 */ /* 0x000fe2000001000d */
[----:B------:R-:W-:Y:S01]  /*19ce0*/  FFMA.FTZ R130, R131, R150, R14 ;  /* 0x0000009683827223 */ /* 0x000fe2000001000e */
[----:B------:R-:W-:Y:S01]  /*19cf0*/  FFMA.FTZ R131, R164, R151, R15 ;  /* 0x00000097a4837223 */ /* 0x000fe2000001000f */
[C---:B0-----:R-:W-:Y:S01]  /*19d00*/  IMAD.WIDE.U32 R142, R0.reuse, 0x10, R142 ;  /* 0x00000010008e7825 */ /* 0x041fe200078e008e */
[----:B------:R-:W-:-:S04]  /*19d10*/  IADD3 R0, PT, PT, R0, 0x80, RZ ;  /* 0x0000008000007810 */ /* 0x000fc80007ffe0ff */
[----:B------:R1:W-:Y:S03]  /*19d20*/  STG.E.128 desc[UR6][R142.64], R128 ;  /* 0x000000808e007986 */ /* 0x0003e6000c101d06 */
.L_x_26100:
[----:B------:R-:W-:Y:S05]  /*19d30*/  BSYNC.RECONVERGENT B0 ;  /* 0x0000000000007941 */ /* 0x000fea0003800200 */
.L_x_26099:
[----:B------:R-:W-:Y:S01]  /*19d40*/  ISETP.NE.AND P0, PT, R152, RZ, PT ;  /* 0x000000ff9800720c */ /* 0x000fe20003f05270 */
[----:B------:R-:W-:-:S12]  /*19d50*/  BSSY.RECONVERGENT B0, `(.L_x_26101) ;  /* 0x0000012000007945 */ /* 0x000fd80003800200 */
[----:B------:R-:W-:Y:S05]  /*19d60*/  @!P0 BRA `(.L_x_26102) ;  /* 0x0000000000408947 */ /* 0x000fea0003800000 */
[----:B01----:R-:W0:Y:S01]  /*19d70*/  LDC.64 R142, c[0x0][0x428] ;  /* 0x00010a00ff8e7b82 */ /* 0x003e220000000a00 */
        /* <DEDUP_REMOVED lines=12> */
[----:B0-----:R-:W-:-:S04]  /*19e40*/  IMAD.WIDE.U32 R142, R0, 0x10, R142 ;  /* 0x00000010008e7825 */ /* 0x001fc800078e008e */
[----:B------:R-:W-:Y:S01]  /*19e50*/  VIADD R0, R0, 0x80 ;  /* 0x0000008000007836 */ /* 0x000fe20000000000 */
[----:B------:R2:W-:Y:S06]  /*19e60*/  STG.E.128 desc[UR6][R142.64], R128 ;  /* 0x000000808e007986 */ /* 0x0005ec000c101d06 */
.L_x_26102:
[----:B------:R-:W-:Y:S05]  /*19e70*/  BSYNC.RECONVERGENT B0 ;  /* 0x0000000000007941 */ /* 0x000fea0003800200 */
.L_x_26101:
[----:B------:R-:W-:Y:S01]  /*19e80*/  ISETP.NE.AND P0, PT, R153, RZ, PT ;  /* 0x000000ff9900720c */ /* 0x000fe20003f05270 */
[----:B------:R-:W-:-:S12]  /*19e90*/  BSSY.RECONVERGENT B0, `(.L_x_26103) ;  /* 0x0000012000007945 */ /* 0x000fd80003800200 */
[----:B------:R-:W-:Y:S05]  /*19ea0*/  @!P0 BRA `(.L_x_26104) ;  /* 0x0000000000408947 */ /* 0x000fea0003800000 */
[----:B012---:R-:W0:Y:S01]  /*19eb0*/  LDC.64 R142, c[0x0][0x428] ;  /* 0x00010a00ff8e7b82 */ /* 0x007e220000000a00 */
        /* <DEDUP_REMOVED lines=15> */
.L_x_26104:
[----:B------:R-:W-:Y:S05]  /*19fb0*/  BSYNC.RECONVERGENT B0 ;  /* 0x0000000000007941 */ /* 0x000fea0003800200 */
.L_x_26103:
[----:B------:R-:W-:Y:S01]  /*19fc0*/  ISETP.NE.AND P0, PT, R154, RZ, PT ;  /* 0x000000ff9a00720c */ /* 0x000fe20003f05270 */
[----:B------:R-:W-:-:S12]  /*19fd0*/  BSSY.RECONVERGENT B0, `(.L_x_26105) ;  /* 0x0000012000007945 */ /* 0x000fd80003800200 */
[----:B------:R-:W-:Y:S05]  /*19fe0*/  @!P0 BRA `(.L_x_26106) ;  /* 0x0000000000408947 */ /* 0x000fea0003800000 */
[----:B0123--:R-:W0:Y:S01]  /*19ff0*/  LDC.64 R142, c[0x0][0x428] ;  /* 0x00010a00ff8e7b82 */ /* 0x00fe220000000a00 */
        /* <DEDUP_REMOVED lines=15> */
.L_x_26106:
[----:B------:R-:W-:Y:S05]  /*1a0f0*/  BSYNC.RECONVERGENT B0 ;  /* 0x0000000000007941 */ /* 0x000fea0003800200 */
.L_x_26105:
[----:B------:R-:W-:Y:S01]  /*1a100*/  ISETP.NE.AND P0, PT, R157, RZ, PT ;  /* 0x000000ff9d00720c */ /* 0x000fe20003f05270 */
[----:B------:R-:W-:-:S12]  /*1a110*/  BSSY.RECONVERGENT B0, `(.L_x_26107) ;  /* 0x0000012000007945 */ /* 0x000fd80003800200 */
[----:B------:R-:W-:Y:S05]  /*1a120*/  @!P0 BRA `(.L_x_26108) ;  /* 0x0000000000408947 */ /* 0x000fea0003800000 */
[----:B01234-:R-:W0:Y:S01]  /*1a130*/  LDC.64 R142, c[0x0][0x428] ;  /* 0x00010a00ff8e7b82 */ /* 0x01fe220000000a00 */
        /* <DEDUP_REMOVED lines=15> */
.L_x_26108:
[----:B------:R-:W-:Y:S05]  /*1a230*/  BSYNC.RECONVERGENT B0 ;  /* 0x0000000000007941 */ /* 0x000fea0003800200 */
.L_x_26107:
        /* <DEDUP_REMOVED lines=19> */
.L_x_26110:
[----:B------:R-:W-:Y:S05]  /*1a370*/  BSYNC.RECONVERGENT B0 ;  /* 0x0000000000007941 */ /* 0x000fea0003800200 */
.L_x_26109:
        /* <DEDUP_REMOVED lines=19> */
.L_x_26112:
[----:B------:R-:W-:Y:S05]  /*1a4b0*/  BSYNC.RECONVERGENT B0 ;  /* 0x0000000000007941 */ /* 0x000fea0003800200 */
.L_x_26111:
        /* <DEDUP_REMOVED lines=17> */
.L_x_26114:
[----:B------:R-:W-:Y:S05]  /*1a5d0*/  BSYNC.RECONVERGENT B0 ;  /* 0x0000000000007941 */ /* 0x000fea0003800200 */
.L_x_26113:
[----:B------:R-:W-:Y:S02]  /*1a5e0*/  UIADD3 UR14, UPT, UPT, UR14, UR12, URZ ;  /* 0x0000000c0e0e7290 */ /* 0x000fe4000fffe0ff */
[----:B------:R-:W-:Y:S02]  /*1a5f0*/  UPLOP3.LUT UP2, UPT, UPT, UPT, UP2, 0x40, 0x4 ;  /* 0x000000000004789c */ /* 0x000fe40003f4e820 */
[----:B------:R-:W-:-:S09]  /*1a600*/  UISETP.GE.AND UP1, UPT, UR14, UR13, UPT ;  /* 0x0000000d0e00728c */ /* 0x000fd2000bf26270 */
[----:B------:R-:W-:Y:S05]  /*1a610*/  BRA.U !UP1, `(.L_x_26115) ;  /* 0xfffffe6d095c7547 */ /* 0x000fea000b83ffff */
[----:B------:R-:W-:Y:S05]  /*1a620*/  EXIT ;  /* 0x000000000000794d */ /* 0x000fea0003800000 */
.L_x_26116:
        /* <DEDUP_REMOVED lines=13> */
.L_x_27354:


//--------------------- .text._ZN10layer_norm13ln_fwd_kernelINS_13Kernel_traitsIfffffjLj4096ELj1ELj1ELj4ELj16ENS_18Kernel_traits_baseILj4096EfffffjLj128EEEEELb1ELb1ELb0ELb1EEEvNS_9FwdParamsE --------------------------
	.section	.text._ZN10layer_norm13ln_fwd_kernelINS_13Kernel_traitsIfffffjLj4096ELj1ELj1ELj4ELj16ENS_18Kernel_traits_baseILj4096EfffffjLj128EEEEELb1ELb1ELb0ELb1EEEvNS_9FwdParamsE,"ax",@progbits
	.align	128
        .global         _ZN10layer_norm13ln_fwd_kernelINS_13Kernel_traitsIfffffjLj4096ELj1ELj1ELj4ELj16ENS_18Kernel_traits_baseILj4096EfffffjLj128EEEEELb1ELb1ELb0ELb1EEEvNS_9FwdParamsE
        .type           _ZN10layer_norm13ln_fwd_kernelINS_13Kernel_traitsIfffffjLj4096ELj1ELj1ELj4ELj16ENS_18Kernel_traits_baseILj4096EfffffjLj128EEEEELb1ELb1ELb0ELb1EEEvNS_9FwdParamsE,@function
        .size           _ZN10layer_norm13ln_fwd_kernelINS_13Kernel_traitsIfffffjLj4096ELj1ELj1ELj4ELj16ENS_18Kernel_traits_baseILj4096EfffffjLj128EEEEELb1ELb1ELb0ELb1EEEvNS_9FwdParamsE,(.L_x_27355 - _ZN10layer_norm13ln_fwd_kernelINS_13Kernel_traitsIfffffjLj4096ELj1ELj1ELj4ELj16ENS_18Kernel_traits_baseILj4096EfffffjLj128EEEEELb1ELb1ELb0ELb1EEEvNS_9FwdParamsE)
        .other          _ZN10layer_norm13ln_fwd_kernelINS_13Kernel_traitsIfffffjLj4096ELj1ELj1ELj4ELj16ENS_18Kernel_traits_baseILj4096EfffffjLj128EEEEELb1ELb1ELb0ELb1EEEvNS_9FwdParamsE,@"STO_CUDA_ENTRY STV_DEFAULT"
_ZN10layer_norm13ln_fwd_kernelINS_13Kernel_traitsIfffffjLj4096ELj1ELj1ELj4ELj16ENS_18Kernel_traits_baseILj4096EfffffjLj128EEEEELb1ELb1ELb0ELb1EEEvNS_9FwdParamsE:
.text._ZN10layer_norm13ln_fwd_kernelINS_13Kernel_traitsIfffffjLj4096ELj1ELj1ELj4ELj16ENS_18Kernel_traits_baseILj4096EfffffjLj128EEEEELb1ELb1ELb0ELb1EEEvNS_9FwdParamsE:
        /* <DEDUP_REMOVED lines=77> */
.L_x_26117:
        /* <DEDUP_REMOVED lines=36> */
.L_x_26118:
        /* <DEDUP_REMOVED lines=21> */
[----:B0-----:R-:W-:-:S02]  /*0860*/  UISETP.NE.U32.AND UP0, UPT, UR4, URZ, UPT ;  /* 0x000000ff0400728c */ /* 0x001fc4000bf05070 */
[----:B------:R-:W-:Y:S01]  /*0870*/  UPLOP3.LUT UP1, UPT, UPT, UPT, UPT, 0x40, 0x4 ;  /* 0x000000000004789c */ /* 0x000fe20003f2e870 */
[----:B------:R-:W-:Y:S01]  /*0880*/  IMAD R5, R2, -0x2daee0ad, RZ ;  /* 0xd2511f5302057824 */ /* 0x000fe200078e02ff */
[----:B------:R-:W-:Y:S01]  /*0890*/  LOP3.LUT R3, R8, UR22, R3, 0x96, !PT ;  /* 0x0000001608037c12 */ /* 0x000fe2000f8e9603 */
[----:B------:R-:W-:Y:S01]  /*08a0*/  IMAD.HI.U32 R2, R4, -0x2daee0ad, RZ ;  /* 0xd2511f5304027827 */ /* 0x000fe200078e00ff */
[----:B------:R-:W-:-:S03]  /*08b0*/  UISETP.NE.AND.EX UP0, UPT, UR5, URZ, UPT, UP0 ;  /* 0x000000ff0500728c */ /* 0x000fc6000bf05300 */
[----:B------:R-:W-:Y:S01]  /*08c0*/  IMAD R8, R4, -0x2daee0ad, RZ ;  /* 0xd2511f5304087824 */ /* 0x000fe200078e02ff */
[----:B------:R-:W-:Y:S01]  /*08d0*/  LOP3.LUT R2, R5, UR23, R2, 0x96, !PT ;  /* 0x0000001705027c12 */ /* 0x000fe2000f8e9602 */
[----:B------:R-:W-:-:S04]  /*08e0*/  IMAD.HI.U32 R7, R3, -0x2daee0ad, RZ ;  /* 0xd2511f5303077827 */ /* 0x000fc800078e00ff */
[----:B------:R-:W-:Y:S01]  /*08f0*/  IMAD R5, R6, -0x326172a9, RZ ;  /* 0xcd9e8d5706057824 */ /* 0x000fe200078e02ff */
[----:B------:R-:W-:Y:S01]  /*0900*/  LOP3.LUT R7, R8, UR8, R7, 0x96, !PT ;  /* 0x0000000808077c12 */ /* 0x000fe2000f8e9607 */
[C---:B------:R-:W-:Y:S01]  /*0910*/  IMAD.HI.U32 R4, R2.reuse, -0x326172a9, RZ ;  /* 0xcd9e8d5702047827 */ /* 0x040fe200078e00ff */
[----:B------:R-:W0:Y:S03]  /*0920*/  LDCU UR8, c[0x0][0x404] ;  /* 0x00008080ff0877ac */ /* 0x000e260008000800 */
        /* <DEDUP_REMOVED lines=16> */
[----:B------:R-:W0:Y:S03]  /*0a30*/  LDCU.64 UR14, c[0x0][0x380] ;  /* 0x00007000ff0e77ac */ /* 0x000e260008000a00 */
        /* <DEDUP_REMOVED lines=11> */
[----:B------:R-:W-:Y:S02]  /*0af0*/  IMAD R5, R2, -0x326172a9, RZ ;  /* 0xcd9e8d5702057824 */ /* 0x000fe400078e02ff */
[----:B------:R-:W-:-:S04]  /*0b00*/  IMAD.HI.U32 R2, R6, -0x326172a9, RZ ;  /* 0xcd9e8d5706027827 */ /* 0x000fc800078e00ff */
[C---:B------:R-:W-:Y:S01]  /*0b10*/  IMAD.HI.U32 R3, R4.reuse, -0x2daee0ad, RZ ;  /* 0xd2511f5304037827 */ /* 0x040fe200078e00ff */
[----:B------:R-:W-:Y:S01]  /*0b20*/  LOP3.LUT R2, R5, UR17, R2, 0x96, !PT ;  /* 0x0000001105027c12 */ /* 0x000fe2000f8e9602 */
[----:B------:R-:W0:Y:S02]  /*0b30*/  LDCU.64 UR16, c[0x0][0x3a0] ;  /* 0x00007400ff1077ac */ /* 0x000e240008000a00 */
[----:B------:R-:W-:Y:S01]  /*0b40*/  IMAD R5, R4, -0x2daee0ad, RZ ;  /* 0xd2511f5304057824 */ /* 0x000fe200078e02ff */
[----:B------:R-:W-:Y:S01]  /*0b50*/  LOP3.LUT R3, R8, UR28, R3, 0x96, !PT ;  /* 0x0000001c08037c12 */ /* 0x000fe2000f8e9603 */
[----:B------:R-:W-:-:S04]  /*0b60*/  IMAD.HI.U32 R140, R2, -0x2daee0ad, RZ ;  /* 0xd2511f53028c7827 */ /* 0x000fc800078e00ff */
[----:B------:R-:W-:Y:S01]  /*0b70*/  IMAD R6, R6, -0x326172a9, RZ ;  /* 0xcd9e8d5706067824 */ /* 0x000fe200078e02ff */
[----:B------:R-:W-:Y:S01]  /*0b80*/  LOP3.LUT R140, R5, UR30, R140, 0x96, !PT ;  /* 0x0000001e058c7c12 */ /* 0x000fe2000f8e968c */
[----:B------:R-:W-:-:S04]  /*0b90*/  IMAD.HI.U32 R7, R3, -0x326172a9, RZ ;  /* 0xcd9e8d5703077827 */ /* 0x000fc800078e00ff */
[----:B------:R-:W-:Y:S02]  /*0ba0*/  HFMA2 R5, -RZ, RZ, 0, 0 ;  /* 0x00000000ff057431 */ /* 0x000fe400000001ff */
[----:B------:R-:W-:Y:S01]  /*0bb0*/  IMAD R149, R2, -0x2daee0ad, RZ ;  /* 0xd2511f5302957824 */ /* 0x000fe200078e02ff */
[----:B------:R-:W-:Y:S01]  /*0bc0*/  LOP3.LUT R7, R6, UR29, R7, 0x96, !PT ;  /* 0x0000001d06077c12 */ /* 0x000fe2000f8e9607 */
[----:B01234-:R-:W-:-:S07]  /*0bd0*/  IMAD R6, R3, -0x326172a9, RZ ;  /* 0xcd9e8d5703067824 */ /* 0x01ffce00078e02ff */
.L_x_26330:
[----:B-1----:R-:W0:Y:S01]  /*0be0*/  S2R R144, SR_TID.X ;  /* 0x0000000000907919 */ /* 0x002e220000002100 */
[----:B------:R-:W1:Y:S01]  /*0bf0*/  @UP0 LDCU.64 UR4, c[0x0][0x3e0] ;  /* 0x00007c00ff0407ac */ /* 0x000e620008000a00 */
[----:B------:R-:W2:Y:S01]  /*0c00*/  LDC.64 R136, c[0x0][0x390] ;  /* 0x0000e400ff887b82 */ /* 0x000ea20000000a00 */
[----:B------:R-:W-:Y:S01]  /*0c10*/  PLOP3.LUT P1, PT, PT, PT, UP0, 0x80, 0x8 ;  /* 0x000000000008781c */ /* 0x000fe20003f2f008 */
[----:B------:R-:W-:-:S04]  /*0c20*/  UIMAD UR6, UR18, UR19, URZ ;  /* 0x00000013120672a4 */ /* 0x000fc8000f8e02ff */
[----:B------:R-:W-:-:S04]  /*0c30*/  USHF.R.S32.HI UR7, URZ, 0x1f, UR6 ;  /* 0x0000001fff077899 */ /* 0x000fc80008011406 */
[----:B------:R-:W-:Y:S02]  /*0c40*/  ULEA.HI UR7, UR7, UR6, URZ, 0x2 ;  /* 0x0000000607077291 */ /* 0x000fe4000f8f10ff */
[----:B-1----:R-:W-:-:S04]  /*0c50*/  @UP0 UIMAD.WIDE UR4, UR18, 0x4, UR4 ;  /* 0x00000004120408a5 */ /* 0x002fc8000f8e0204 */
[----:B------:R-:W-:Y:S02]  /*0c60*/  MOV R9, UR7 ;  /* 0x0000000700097c02 */ /* 0x000fe40008000f00 */
[----:B------:R-:W-:Y:S02]  /*0c70*/  IMAD.U32 R2, RZ, RZ, UR4 ;  /* 0x00000004ff027e24 */ /* 0x000fe4000f8e00ff */
[----:B------:R-:W-:Y:S01]  /*0c80*/  IMAD.U32 R3, RZ, RZ, UR5 ;  /* 0x00000005ff037e24 */ /* 0x000fe2000f8e00ff */
[----:B0-----:R-:W-:-:S04]  /*0c90*/  LEA.HI.SX32 R4, R9, R144, 0x1e ;  /* 0x0000009009047211 */ /* 0x001fc800078ff2ff */
[----:B------:R-:W3:Y:S01]  /*0ca0*/  @P1 LDG.E R2, desc[UR10][R2.64] ;  /* 0x0000000a02021981 */ /* 0x000ee2000c1e1900 */
[----:B--2---:R-:W-:-:S06]  /*0cb0*/  IMAD.WIDE.U32 R8, R4, 0x10, R136 ;  /* 0x0000001004087825 */ /* 0x004fcc00078e0088 */
[----:B-----5:R-:W5:Y:S01]  /*0cc0*/  LDG.E.128 R8, desc[UR10][R8.64] ;  /* 0x0000000a08087981 */ /* 0x020f62000c1e1d00 */
[----:B------:R-:W-:Y:S01]  /*0cd0*/  ISETP.NE.U32.AND P0, PT, RZ, UR16, PT ;  /* 0x00000010ff007c0c */ /* 0x000fe2000bf05070 */
[----:B------:R-:W-:Y:S01]  /*0ce0*/  UMOV UR6, 0x3f800000 ;  /* 0x3f80000000067882 */ /* 0x000fe20000000000 */
[----:B------:R-:W-:Y:S01]  /*0cf0*/  UIADD3 UR7, UPT, UPT, UR12, 0x78dde6e4, URZ ;  /* 0x78dde6e40c077890 */ /* 0x000fe2000fffe0ff */
[----:B------:R-:W-:Y:S01]  /*0d00*/  IMAD.MOV.U32 R146, RZ, RZ, 0x2f800000 ;  /* 0x2f800000ff927424 */ /* 0x000fe200078e00ff */
[----:B------:R-:W-:Y:S01]  /*0d10*/  ISETP.NE.AND.EX P0, PT, RZ, UR17, PT, P0 ;  /* 0x00000011ff007c0c */ /* 0x000fe2000bf05300 */
[----:B------:R-:W-:Y:S02]  /*0d20*/  UIADD3 UR29, UPT, UPT, UR12, -0xe443238, URZ ;  /* 0xf1bbcdc80c1d7890 */ /* 0x000fe4000fffe0ff */
[----:B------:R-:W-:Y:S02]  /*0d30*/  UIADD3 UR31, UPT, UPT, UR12, -0x61c88647, URZ ;  /* 0x9e3779b90c1f7890 */ /* 0x000fe4000fffe0ff */
[----:B------:R-:W-:-:S02]  /*0d40*/  UIADD3 UR32, UPT, UPT, UR12, -0x700cb87f, URZ ;  /* 0x8ff347810c207890 */ /* 0x000fc4000fffe0ff */
[----:B------:R-:W-:Y:S02]  /*0d50*/  UIADD3 UR33, UPT, UPT, UR12, -0x255992d5, URZ ;  /* 0xdaa66d2b0c217890 */ /* 0x000fe4000fffe0ff */
[----:B------:R-:W-:Y:S02]  /*0d60*/  UIADD3 UR34, UPT, UPT, UR12, 0x5384540f, URZ ;  /* 0x5384540f0c227890 */ /* 0x000fe4000fffe0ff */
[----:B------:R-:W-:Y:S02]  /*0d70*/  UIADD3 UR35, UPT, UPT, UR13, -0x126145ec, URZ ;  /* 0xed9eba140d237890 */ /* 0x000fe4000fffe0ff */
[----:B------:R-:W-:Y:S02]  /*0d80*/  UIADD3 UR36, UPT, UPT, UR13, 0x32370b8f, URZ ;  /* 0x32370b8f0d247890 */ /* 0x000fe4000fffe0ff */
[----:B------:R-:W-:Y:S01]  /*0d90*/  UIADD3 UR37, UPT, UPT, UR12, 0x1715609d, URZ ;  /* 0x1715609d0c257890 */ /* 0x000fe2000fffe0ff */
[----:B---3--:R-:W-:Y:S01]  /*0da0*/  @P1 R2UR UR6, R2 ;  /* 0x00000000020612ca */ /* 0x008fe200000e0000 */
[----:B------:R-:W-:-:S14]  /*0db0*/  @!P0 BRA `(.L_x_26119) ;  /* 0x0000001000e48947 */ /* 0x000fdc0003800000 */
        /* <DEDUP_REMOVED lines=13> */
.L_x_27194:
[----:B------:R-:W-:Y:S05]  /*0e90*/  BRX R2 -0xea0                                          (*"BRANCH_TARGETS .L_x_27195,.L_x_27196,.L_x_27197"*) ;  /* 0xfffffff002587949 */ /* 0x000fea000383ffff */
.L_x_27197:
[----:B------:R-:W-:Y:S01]  /*0ea0*/  VIADD R2, R153, 0x1 ;  /* 0x0000000199027836 */ /* 0x000fe20000000000 */
[----:B------:R-:W-:Y:S01]  /*0eb0*/  MOV R3, R7 ;  /* 0x0000000700037202 */ /* 0x000fe20000000f00 */
[----:B------:R-:W-:Y:S01]  /*0ec0*/  IMAD.MOV.U32 R0, RZ, RZ, R149 ;  /* 0x000000ffff007224 */ /* 0x000fe200078e0095 */
[----:B------:R-:W-:Y:S06]  /*0ed0*/  BRA `(.L_x_26120) ;  /* 0x0000000000ec7947 */ /* 0x000fec0003800000 */
.L_x_27195:
[----:B------:R-:W-:Y:S01]  /*0ee0*/  IMAD.MOV.U32 R0, RZ, RZ, R149 ;  /* 0x000000ffff007224 */ /* 0x000fe200078e0095 */
[----:B------:R-:W-:Y:S01]  /*0ef0*/  MOV R3, R140 ;  /* 0x0000008c00037202 */ /* 0x000fe20000000f00 */
[----:B------:R-:W-:Y:S01]  /*0f00*/  IMAD.MOV.U32 R2, RZ, RZ, 0x3 ;  /* 0x00000003ff027424 */ /* 0x000fe200078e00ff */
[----:B------:R-:W-:Y:S06]  /*0f10*/  BRA `(.L_x_26120) ;  /* 0x0000000000dc7947 */ /* 0x000fec0003800000 */
.L_x_27196:
        /* <DEDUP_REMOVED lines=12> */
.L_x_26121:
        /* <DEDUP_REMOVED lines=43> */
.L_x_26120:
        /* <DEDUP_REMOVED lines=22> */
.L_x_26123:
        /* <DEDUP_REMOVED lines=12> */
.L_x_26124:
        /* <DEDUP_REMOVED lines=43> */
.L_x_26122:
[----:B------:R-:W-:Y:S01]  /*1760*/  I2FP.F32.U32 R3, R8 ;  /* 0x0000000800037245 */ /* 0x000fe20000201000 */
[----:B------:R-:W-:Y:S01]  /*1770*/  FMUL.FTZ R9, R9, UR6 ;  /* 0x0000000609097c20 */ /* 0x000fe20008410000 */
[----:B------:R-:W-:Y:S01]  /*1780*/  ISETP.NE.AND P4, PT, R12, 0x1, PT ;  /* 0x000000010c00780c */ /* 0x000fe20003f85270 */
[----:B------:R-:W-:Y:S02]  /*1790*/  IMAD.MOV.U32 R8, RZ, RZ, 0x2 ;  /* 0x00000002ff087424 */ /* 0x000fe400078e00ff */
[----:B------:R-:W-:Y:S01]  /*17a0*/  FFMA.FTZ R3, R3, R146, 1.1641532182693481445e-10 ;  /* 0x2f00000003037423 */ /* 0x000fe20000010092 */
[----:B------:R-:W-:-:S04]  /*17b0*/  FMUL.FTZ R9, R9, UR5 ;  /* 0x0000000509097c20 */ /* 0x000fc80008410000 */
        /* <DEDUP_REMOVED lines=14> */
.L_x_26126:
        /* <DEDUP_REMOVED lines=12> */
.L_x_26127:
        /* <DEDUP_REMOVED lines=43> */
.L_x_26125:
        /* <DEDUP_REMOVED lines=20> */
.L_x_26129:
        /* <DEDUP_REMOVED lines=12> */
.L_x_26130:
        /* <DEDUP_REMOVED lines=43> */
.L_x_26128:
[----:B------:R-:W-:Y:S01]  /*20c0*/  I2FP.F32.U32 R3, R2 ;  /* 0x0000000200037245 */ /* 0x000fe20000201000 */
[----:B------:R-:W-:-:S04]  /*20d0*/  FMUL.FTZ R11, R11, UR6 ;  /* 0x000000060b0b7c20 */ /* 0x000fc80008410000 */
[----:B------:R-:W-:Y:S01]  /*20e0*/  FFMA.FTZ R3, R3, R146, 1.1641532182693481445e-10 ;  /* 0x2f00000003037423 */ /* 0x000fe20000010092 */
[----:B------:R-:W-:-:S04]  /*20f0*/  FMUL.FTZ R11, R11, UR5 ;  /* 0x000000050b0b7c20 */ /* 0x000fc80008410000 */
[----:B------:R-:W-:-:S04]  /*2100*/  FSETP.GTU.FTZ.AND P5, PT, R3, UR4, PT ;  /* 0x0000000403007c0b */ /* 0x000fc8000bfbc000 */
[----:B------:R-:W-:Y:S02]  /*2110*/  FSEL R2, R11, RZ, !P5 ;  /* 0x000000ff0b027208 */ /* 0x000fe40006800000 */
[----:B------:R-:W-:-:S03]  /*2120*/  PLOP3.LUT P4, PT, P5, PT, PT, 0x8, 0x80 ;  /* 0x000000000080781c */ /* 0x000fc60002f8e170 */
[----:B------:R-:W-:Y:S01]  /*2130*/  FFMA.FTZ R35, R2, R71, R39 ;  /* 0x0000004702237223 */ /* 0x000fe20000010027 */
[----:B------:R-:W-:Y:S09]  /*2140*/  BRA `(.L_x_26131) ;  /* 0x0000001000c47947 */ /* 0x000ff20003800000 */
.L_x_26119:
        /* <DEDUP_REMOVED lines=15> */
.L_x_26133:
        /* <DEDUP_REMOVED lines=12> */
.L_x_26134:
        /* <DEDUP_REMOVED lines=43> */
.L_x_26132:
[----:B------:R-:W-:Y:S01]  /*25b0*/  I2FP.F32.U32 R3, R2 ;  /* 0x0000000200037245 */ /* 0x000fe20000201000 */
[----:B-----5:R-:W-:Y:S01]  /*25c0*/  FMUL.FTZ R8, R8, UR6 ;  /* 0x0000000608087c20 */ /* 0x020fe20008410000 */
[----:B------:R-:W-:Y:S01]  /*25d0*/  ISETP.NE.AND P3, PT, R12, 0x1, PT ;  /* 0x000000010c00780c */ /* 0x000fe20003f65270 */
[----:B------:R-:W-:Y:S01]  /*25e0*/  UMOV UR4, UR8 ;  /* 0x0000000800047c82 */ /* 0x000fe20008000000 */
[----:B------:R-:W-:Y:S01]  /*25f0*/  UMOV UR5, UR9 ;  /* 0x0000000900057c82 */ /* 0x000fe20008000000 */
[----:B------:R-:W-:Y:S01]  /*2600*/  FFMA.FTZ R3, R3, R146, 1.1641532182693481445e-10 ;  /* 0x2f00000003037423 */ /* 0x000fe20000010092 */
[----:B------:R-:W-:Y:S01]  /*2610*/  IMAD.MOV.U32 R14, RZ, RZ, 0x2 ;  /* 0x00000002ff0e7424 */ /* 0x000fe200078e00ff */
[----:B------:R-:W-:-:S03]  /*2620*/  MOV R2, R6 ;  /* 0x0000000600027202 */ /* 0x000fc60000000f00 */
        /* <DEDUP_REMOVED lines=13> */
.L_x_26136:
        /* <DEDUP_REMOVED lines=12> */
.L_x_26137:
        /* <DEDUP_REMOVED lines=43> */
.L_x_26135:
[----:B------:R-:W-:Y:S01]  /*2a70*/  ISETP.NE.AND P4, PT, R14, 0x1, PT ;  /* 0x000000010e00780c */ /* 0x000fe20003f85270 */
[----:B------:R-:W-:Y:S01]  /*2a80*/  FMUL.FTZ R9, R9, UR6 ;  /* 0x0000000609097c20 */ /* 0x000fe20008410000 */
[----:B------:R-:W-:Y:S01]  /*2a90*/  I2FP.F32.U32 R13, R2 ;  /* 0x00000002000d7245 */ /* 0x000fe20000201000 */
[----:B------:R-:W-:Y:S02]  /*2aa0*/  IMAD.MOV.U32 R12, RZ, RZ, 0x2 ;  /* 0x00000002ff0c7424 */ /* 0x000fe400078e00ff */
[----:B------:R-:W-:Y:S01]  /*2ab0*/  FMUL.FTZ R2, R9, UR5 ;  /* 0x0000000509027c20 */ /* 0x000fe20008410000 */
[----:B------:R-:W-:Y:S02]  /*2ac0*/  IMAD.MOV.U32 R8, RZ, RZ, R6 ;  /* 0x000000ffff087224 */ /* 0x000fe400078e0006 */
[----:B------:R-:W-:-:S05]  /*2ad0*/  FFMA.FTZ R13, R13, R146, 1.1641532182693481445e-10 ;  /* 0x2f0000000d0d7423 */ /* 0x000fca0000010092 */
        /* <DEDUP_REMOVED lines=12> */
.L_x_26139:
        /* <DEDUP_REMOVED lines=12> */
.L_x_26140:
        /* <DEDUP_REMOVED lines=43> */
.L_x_26138:
[----:B------:R-:W-:Y:S01]  /*2f10*/  I2FP.F32.U32 R9, R8 ;  /* 0x0000000800097245 */ /* 0x000fe20000201000 */
[----:B------:R-:W-:Y:S01]  /*2f20*/  FMUL.FTZ R10, R10, UR6 ;  /* 0x000000060a0a7c20 */ /* 0x000fe20008410000 */
[----:B------:R-:W-:Y:S01]  /*2f30*/  ISETP.NE.AND P5, PT, R12, 0x1, PT ;  /* 0x000000010c00780c */ /* 0x000fe20003fa5270 */
[----:B------:R-:W-:Y:S02]  /*2f40*/  HFMA2 R18, -RZ, RZ, 0, 1.1920928955078125e-07 ;  /* 0x00000002ff127431 */ /* 0x000fe400000001ff */
[----:B------:R-:W-:Y:S02]  /*2f50*/  IMAD.MOV.U32 R8, RZ, RZ, R6 ;  /* 0x000000ffff087224 */ /* 0x000fe400078e0006 */
[----:B------:R-:W-:-:S05]  /*2f60*/  FFMA.FTZ R9, R9, R146, 1.1641532182693481445e-10 ;  /* 0x2f00000009097423 */ /* 0x000fca0000010092 */
        /* <DEDUP_REMOVED lines=13> */
.L_x_26142:
        /* <DEDUP_REMOVED lines=12> */
.L_x_26143:
        /* <DEDUP_REMOVED lines=43> */
.L_x_26141:
[----:B------:R-:W-:Y:S01]  /*33b0*/  I2FP.F32.U32 R13, R8 ;  /* 0x00000008000d7245 */ /* 0x000fe20000201000 */
[----:B------:R-:W-:Y:S01]  /*33c0*/  FMUL.FTZ R11, R11, UR6 ;  /* 0x000000060b0b7c20 */ /* 0x000fe20008410000 */
[----:B------:R-:W-:Y:S01]  /*33d0*/  FMUL.FTZ R32, R3, R68 ;  /* 0x0000004403207220 */ /* 0x000fe20000410000 */
[----:B------:R-:W-:Y:S01]  /*33e0*/  FMUL.FTZ R33, R2, R69 ;  /* 0x0000004502217220 */ /* 0x000fe20000410000 */
[----:B------:R-:W-:Y:S01]  /*33f0*/  FMUL.FTZ R34, R9, R70 ;  /* 0x0000004609227220 */ /* 0x000fe20000410000 */
[----:B------:R-:W-:Y:S01]  /*3400*/  FFMA.FTZ R13, R13, R146, 1.1641532182693481445e-10 ;  /* 0x2f0000000d0d7423 */ /* 0x000fe20000010092 */
[----:B------:R-:W-:-:S04]  /*3410*/  FMUL.FTZ R8, R11, UR5 ;  /* 0x000000050b087c20 */ /* 0x000fc80008410000 */
[----:B------:R-:W-:-:S04]  /*3420*/  FSETP.GTU.FTZ.AND P5, PT, R13, UR4, PT ;  /* 0x000000040d007c0b */ /* 0x000fc8000bfbc000 */
[----:B------:R-:W-:Y:S02]  /*3430*/  FSEL R8, R8, RZ, !P5 ;  /* 0x000000ff08087208 */ /* 0x000fe40006800000 */
[----:B------:R-:W-:-:S03]  /*3440*/  PLOP3.LUT P4, PT, P5, PT, PT, 0x8, 0x80 ;  /* 0x000000000080781c */ /* 0x000fc60002f8e170 */
[----:B------:R-:W-:-:S10]  /*3450*/  FMUL.FTZ R35, R8, R71 ;  /* 0x0000004708237220 */ /* 0x000fd40000410000 */
.L_x_26131:
[----:B------:R-:W0:Y:S01]  /*3460*/  LDC.64 R156, c[0x0][0x3a8] ;  /* 0x0000ea00ff9c7b82 */ /* 0x000e220000000a00 */
[----:B------:R-:W-:Y:S02]  /*3470*/  SEL R2, RZ, 0x1000000, !P4 ;  /* 0x01000000ff027807 */ /* 0x000fe40006000000 */
[----:B------:R-:W-:Y:S02]  /*3480*/  SEL R3, RZ, 0x10000, !P3 ;  /* 0x00010000ff037807 */ /* 0x000fe40005800000 */
[----:B------:R-:W-:Y:S02]  /*3490*/  SEL R8, RZ, 0x100, !P2 ;  /* 0x00000100ff087807 */ /* 0x000fe40005000000 */
[----:B------:R-:W-:Y:S01]  /*34a0*/  SEL R9, RZ, 0x1, !P1 ;  /* 0x00000001ff097807 */ /* 0x000fe20004800000 */
[----:B------:R-:W1:Y:S01]  /*34b0*/  LDC.64 R154, c[0x0][0x3b0] ;  /* 0x0000ec00ff9a7b82 */ /* 0x000e620000000a00 */
[----:B------:R-:W-:Y:S01]  /*34c0*/  IADD3 R2, PT, PT, R8, R2, R3 ;  /* 0x0000000208027210 */ /* 0x000fe20007ffe003 */
[----:B------:R-:W-:-:S03]  /*34d0*/  VIADD R3, R4, 0x80 ;  /* 0x0000008004037836 */ /* 0x000fc60000000000 */
[----:B------:R-:W-:Y:S01]  /*34e0*/  IADD3 R19, PT, PT, R2, R9, RZ ;  /* 0x0000000902137210 */ /* 0x000fe20007ffe0ff */
[----:B------:R-:W-:Y:S02]  /*34f0*/  IMAD.WIDE.U32 R8, R3, 0x10, R136 ;  /* 0x0000001003087825 */ /* 0x000fe400078e0088 */
[----:B------:R-:W2:Y:S02]  /*3500*/  @P0 LDC.64 R16, c[0x0][0x3a0] ;  /* 0x0000e800ff100b82 */ /* 0x000ea40000000a00 */
[----:B0-----:R-:W-:-:S05]  /*3510*/  IMAD.WIDE.U32 R12, R4, 0x10, R156 ;  /* 0x00000010040c7825 */ /* 0x001fca00078e009c */
[----:B------:R0:W-:Y:S01]  /*3520*/  STG.E.128 desc[UR10][R12.64], R32 ;  /* 0x000000200c007986 */ /* 0x0001e2000c101d0a */
[----:B-1----:R-:W-:-:S05]  /*3530*/  IMAD.WIDE.U32 R14, R4, 0x4, R154 ;  /* 0x00000004040e7825 */ /* 0x002fca00078e009a */
[----:B------:R0:W-:Y:S01]  /*3540*/  STG.E desc[UR10][R14.64], R19 ;  /* 0x000000130e007986 */ /* 0x0001e2000c10190a */
[----:B--2---:R-:W-:-:S03]  /*3550*/  @P0 IMAD.WIDE.U32 R16, R3, 0x10, R16 ;  /* 0x0000001003100825 */ /* 0x004fc600078e0010 */
[----:B------:R-:W5:Y:S04]  /*3560*/  LDG.E.128 R8, desc[UR10][R8.64] ;  /* 0x0000000a08087981 */ /* 0x000f68000c1e1d00 */
[----:B------:R0:W5:Y:S01]  /*3570*/  @P0 LDG.E.128 R36, desc[UR10][R16.64] ;  /* 0x0000000a10240981 */ /* 0x000162000c1e1d00 */
        /* <DEDUP_REMOVED lines=16> */
.L_x_26146:
        /* <DEDUP_REMOVED lines=12> */
.L_x_26147:
        /* <DEDUP_REMOVED lines=43> */
.L_x_26145:
[----:B------:R-:W-:Y:S01]  /*39f0*/  I2FP.F32.U32 R13, R2 ;  /* 0x00000002000d7245 */ /* 0x000fe20000201000 */
[----:B-----5:R-:W-:Y:S01]  /*3a00*/  FMUL.FTZ R8, R8, UR6 ;  /* 0x0000000608087c20 */ /* 0x020fe20008410000 */
[----:B------:R-:W-:Y:S01]  /*3a10*/  ISETP.NE.AND P3, PT, R14, 0x1, PT ;  /* 0x000000010e00780c */ /* 0x000fe20003f65270 */
[----:B------:R-:W-:Y:S02]  /*3a20*/  IMAD.MOV.U32 R0, RZ, RZ, R6 ;  /* 0x000000ffff007224 */ /* 0x000fe400078e0006 */
[----:B------:R-:W-:Y:S01]  /*3a30*/  FFMA.FTZ R13, R13, R146, 1.1641532182693481445e-10 ;  /* 0x2f0000000d0d7423 */ /* 0x000fe20000010092 */
[----:B------:R-:W-:-:S04]  /*3a40*/  FMUL.FTZ R8, R8, UR5 ;  /* 0x0000000508087c20 */ /* 0x000fc80008410000 */
        /* <DEDUP_REMOVED lines=14> */
.L_x_26149:
        /* <DEDUP_REMOVED lines=12> */
.L_x_26150:
        /* <DEDUP_REMOVED lines=43> */
.L_x_26148:
[----:B------:R-:W-:Y:S01]  /*3ea0*/  I2FP.F32.U32 R13, R0 ;  /* 0x00000000000d7245 */ /* 0x000fe20000201000 */
[----:B------:R-:W-:Y:S01]  /*3eb0*/  FMUL.FTZ R9, R9, UR6 ;  /* 0x0000000609097c20 */ /* 0x000fe20008410000 */
[----:B------:R-:W-:Y:S02]  /*3ec0*/  ISETP.NE.AND P4, PT, R8, 0x1, PT ;  /* 0x000000010800780c */ /* 0x000fe40003f85270 */
[----:B------:R-:W-:Y:S01]  /*3ed0*/  MOV R2, R6 ;  /* 0x0000000600027202 */ /* 0x000fe20000000f00 */
[----:B------:R-:W-:Y:S01]  /*3ee0*/  FFMA.FTZ R13, R13, R146, 1.1641532182693481445e-10 ;  /* 0x2f0000000d0d7423 */ /* 0x000fe20000010092 */
[----:B------:R-:W-:-:S04]  /*3ef0*/  FMUL.FTZ R9, R9, UR5 ;  /* 0x0000000509097c20 */ /* 0x000fc80008410000 */
[----:B------:R-:W-:Y:S01]  /*3f00*/  FSETP.GTU.FTZ.AND P3, PT, R13, UR4, PT ;  /* 0x000000040d007c0b */ /* 0x000fe2000bf7c000 */
        /* <DEDUP_REMOVED lines=13> */
.L_x_26152:
        /* <DEDUP_REMOVED lines=12> */
.L_x_26153:
        /* <DEDUP_REMOVED lines=43> */
.L_x_26151:
        /* <DEDUP_REMOVED lines=20> */
.L_x_26155:
        /* <DEDUP_REMOVED lines=12> */
.L_x_26156:
        /* <DEDUP_REMOVED lines=43> */
.L_x_26154:
        /* <DEDUP_REMOVED lines=9> */
.L_x_26144:
        /* <DEDUP_REMOVED lines=15> */
.L_x_26159:
        /* <DEDUP_REMOVED lines=12> */
.L_x_26160:
        /* <DEDUP_REMOVED lines=43> */
.L_x_26158:
[----:B------:R-:W-:Y:S01]  /*4cf0*/  ISETP.NE.AND P3, PT, R14, 0x1, PT ;  /* 0x000000010e00780c */ /* 0x000fe20003f65270 */
[----:B-----5:R-:W-:Y:S01]  /*4d00*/  FMUL.FTZ R8, R8, UR6 ;  /* 0x0000000608087c20 */ /* 0x020fe20008410000 */
[----:B------:R-:W-:Y:S01]  /*4d10*/  I2FP.F32.U32 R13, R2 ;  /* 0x00000002000d7245 */ /* 0x000fe20000201000 */
[----:B------:R-:W-:Y:S01]  /*4d20*/  IMAD.MOV.U32 R16, RZ, RZ, 0x2 ;  /* 0x00000002ff107424 */ /* 0x000fe200078e00ff */
[----:B------:R-:W-:Y:S01]  /*4d30*/  MOV R0, R6 ;  /* 0x0000000600007202 */ /* 0x000fe20000000f00 */
[----:B------:R-:W-:Y:S02]  /*4d40*/  FMUL.FTZ R8, R8, UR5 ;  /* 0x0000000508087c20 */ /* 0x000fe40008410000 */
        /* <DEDUP_REMOVED lines=13> */
.L_x_26162:
        /* <DEDUP_REMOVED lines=12> */
.L_x_26163:
        /* <DEDUP_REMOVED lines=43> */
.L_x_26161:
        /* <DEDUP_REMOVED lines=19> */
.L_x_26165:
        /* <DEDUP_REMOVED lines=12> */
.L_x_26166:
        /* <DEDUP_REMOVED lines=43> */
.L_x_26164:
        /* <DEDUP_REMOVED lines=19> */
.L_x_26168:
        /* <DEDUP_REMOVED lines=12> */
.L_x_26169:
        /* <DEDUP_REMOVED lines=43> */
.L_x_26167:
        /* <DEDUP_REMOVED lines=11> */
.L_x_26157:
[----:B------:R-:W0:Y:S01]  /*5b80*/  @P0 LDC.64 R18, c[0x0][0x3a0] ;  /* 0x0000e800ff120b82 */ /* 0x000e220000000a00 */
[----:B------:R-:W-:Y:S01]  /*5b90*/  SEL R0, RZ, 0x1000000, !P4 ;  /* 0x01000000ff007807 */ /* 0x000fe20006000000 */
[C---:B------:R-:W-:Y:S01]  /*5ba0*/  IMAD.WIDE.U32 R14, R3.reuse, 0x10, R156 ;  /* 0x00000010030e7825 */ /* 0x040fe200078e009c */
[----:B------:R-:W-:Y:S02]  /*5bb0*/  SEL R9, RZ, 0x10000, !P3 ;  /* 0x00010000ff097807 */ /* 0x000fe40005800000 */
[----:B------:R-:W-:Y:S01]  /*5bc0*/  SEL R2, RZ, 0x100, !P2 ;  /* 0x00000100ff027807 */ /* 0x000fe20005000000 */
[----:B------:R-:W-:Y:S01]  /*5bd0*/  IMAD.WIDE.U32 R16, R3, 0x4, R154 ;  /* 0x0000000403107825 */ /* 0x000fe200078e009a */
[----:B------:R-:W-:Y:S01]  /*5be0*/  SEL R11, RZ, 0x1, !P1 ;  /* 0x00000001ff0b7807 */ /* 0x000fe20004800000 */
[----:B------:R1:W-:Y:S01]  /*5bf0*/  STG.E.128 desc[UR10][R14.64], R28 ;  /* 0x0000001c0e007986 */ /* 0x0003e2000c101d0a */
[----:B------:R-:W-:Y:S01]  /*5c00*/  IADD3 R0, PT, PT, R2, R0, R9 ;  /* 0x0000000002007210 */ /* 0x000fe20007ffe009 */
[----:B------:R-:W-:-:S03]  /*5c10*/  VIADD R2, R4, 0x100 ;  /* 0x0000010004027836 */ /* 0x000fc60000000000 */
[----:B------:R-:W-:Y:S01]  /*5c20*/  IADD3 R13, PT, PT, R0, R11, RZ ;  /* 0x0000000b000d7210 */ /* 0x000fe20007ffe0ff */
[----:B------:R-:W-:-:S04]  /*5c30*/  IMAD.WIDE.U32 R8, R2, 0x10, R136 ;  /* 0x0000001002087825 */ /* 0x000fc800078e0088 */
[----:B------:R1:W-:Y:S04]  /*5c40*/  STG.E desc[UR10][R16.64], R13 ;  /* 0x0000000d10007986 */ /* 0x0003e8000c10190a */
[----:B------:R-:W5:Y:S01]  /*5c50*/  LDG.E.128 R8, desc[UR10][R8.64] ;  /* 0x0000000a08087981 */ /* 0x000f62000c1e1d00 */
[----:B0-----:R-:W-:-:S05]  /*5c60*/  @P0 IMAD.WIDE.U32 R18, R2, 0x10, R18 ;  /* 0x0000001002120825 */ /* 0x001fca00078e0012 */
[----:B------:R1:W5:Y:S01]  /*5c70*/  @P0 LDG.E.128 R36, desc[UR10][R18.64] ;  /* 0x0000000a12240981 */ /* 0x000362000c1e1d00 */
        /* <DEDUP_REMOVED lines=16> */
.L_x_26172:
        /* <DEDUP_REMOVED lines=12> */
.L_x_26173:
        /* <DEDUP_REMOVED lines=43> */
.L_x_26171:
        /* <DEDUP_REMOVED lines=20> */
.L_x_26175:
        /* <DEDUP_REMOVED lines=12> */
.L_x_26176:
        /* <DEDUP_REMOVED lines=43> */
.L_x_26174:
        /* <DEDUP_REMOVED lines=20> */
.L_x_26178:
        /* <DEDUP_REMOVED lines=12> */
.L_x_26179:
        /* <DEDUP_REMOVED lines=43> */
.L_x_26177:
        /* <DEDUP_REMOVED lines=20> */
.L_x_26181:
        /* <DEDUP_REMOVED lines=12> */
.L_x_26182:
        /* <DEDUP_REMOVED lines=43> */
.L_x_26180:
        /* <DEDUP_REMOVED lines=9> */
.L_x_26170:
        /* <DEDUP_REMOVED lines=15> */
.L_x_26185:
        /* <DEDUP_REMOVED lines=12> */
.L_x_26186:
        /* <DEDUP_REMOVED lines=43> */
.L_x_26184:
        /* <DEDUP_REMOVED lines=19> */
.L_x_26188:
        /* <DEDUP_REMOVED lines=12> */
.L_x_26189:
        /* <DEDUP_REMOVED lines=43> */
.L_x_26187:
[----:B------:R-:W-:Y:S01]  /*7890*/  ISETP.NE.AND P4, PT, R12, 0x1, PT ;  /* 0x000000010c00780c */ /* 0x000fe20003f85270 */
[----:B------:R-:W-:Y:S01]  /*78a0*/  FMUL.FTZ R9, R9, UR6 ;  /* 0x0000000609097c20 */ /* 0x000fe20008410000 */
[----:B------:R-:W-:Y:S01]  /*78b0*/  I2FP.F32.U32 R15, R0 ;  /* 0x00000000000f7245 */ /* 0x000fe20000201000 */
[----:B------:R-:W-:Y:S02]  /*78c0*/  IMAD.MOV.U32 R8, RZ, RZ, R6 ;  /* 0x000000ffff087224 */ /* 0x000fe400078e0006 */
[----:B------:R-:W-:Y:S02]  /*78d0*/  FMUL.FTZ R0, R9, UR5 ;  /* 0x0000000509007c20 */ /* 0x000fe40008410000 */
[----:B------:R-:W-:-:S05]  /*78e0*/  FFMA.FTZ R15, R15, R146, 1.1641532182693481445e-10 ;  /* 0x2f0000000f0f7423 */ /* 0x000fca0000010092 */
        /* <DEDUP_REMOVED lines=13> */
.L_x_26191:
        /* <DEDUP_REMOVED lines=12> */
.L_x_26192:
        /* <DEDUP_REMOVED lines=43> */
.L_x_26190:
        /* <DEDUP_REMOVED lines=19> */
.L_x_26194:
        /* <DEDUP_REMOVED lines=12> */
.L_x_26195:
        /* <DEDUP_REMOVED lines=43> */
.L_x_26193:
        /* <DEDUP_REMOVED lines=11> */
.L_x_26183:
[----:B------:R-:W0:Y:S01]  /*8280*/  @P0 LDC.64 R8, c[0x0][0x3a0] ;  /* 0x0000e800ff080b82 */ /* 0x000e220000000a00 */
[----:B------:R-:W-:Y:S01]  /*8290*/  SEL R0, RZ, 0x1000000, !P4 ;  /* 0x01000000ff007807 */ /* 0x000fe20006000000 */
[----:B------:R-:W-:Y:S01]  /*82a0*/  IMAD.WIDE.U32 R16, R2, 0x4, R154 ;  /* 0x0000000402107825 */ /* 0x000fe200078e009a */
[----:B------:R-:W-:Y:S02]  /*82b0*/  SEL R11, RZ, 0x10000, !P3 ;  /* 0x00010000ff0b7807 */ /* 0x000fe40005800000 */
[----:B------:R-:W-:Y:S02]  /*82c0*/  SEL R10, RZ, 0x100, !P2 ;  /* 0x00000100ff0a7807 */ /* 0x000fe40005000000 */
[----:B------:R-:W-:Y:S02]  /*82d0*/  SEL R13, RZ, 0x1, !P1 ;  /* 0x00000001ff0d7807 */ /* 0x000fe40004800000 */
[----:B------:R-:W-:Y:S01]  /*82e0*/  IADD3 R10, PT, PT, R10, R0, R11 ;  /* 0x000000000a0a7210 */ /* 0x000fe20007ffe00b */
[----:B------:R-:W-:-:S03]  /*82f0*/  VIADD R0, R4, 0x180 ;  /* 0x0000018004007836 */ /* 0x000fc60000000000 */
[----:B------:R-:W-:Y:S01]  /*8300*/  IADD3 R15, PT, PT, R10, R13, RZ ;  /* 0x0000000d0a0f7210 */ /* 0x000fe20007ffe0ff */
[----:B------:R-:W-:-:S05]  /*8310*/  IMAD.WIDE.U32 R12, R2, 0x10, R156 ;  /* 0x00000010020c7825 */ /* 0x000fca00078e009c */
[----:B------:R1:W-:Y:S04]  /*8320*/  STG.E.128 desc[UR10][R12.64], R24 ;  /* 0x000000180c007986 */ /* 0x0003e8000c101d0a */
[----:B------:R1:W-:Y:S01]  /*8330*/  STG.E desc[UR10][R16.64], R15 ;  /* 0x0000000f10007986 */ /* 0x0003e2000c10190a */
[----:B0-----:R-:W-:-:S04]  /*8340*/  @P0 IMAD.WIDE.U32 R18, R0, 0x10, R8 ;  /* 0x0000001000120825 */ /* 0x001fc800078e0008 */
[----:B------:R-:W-:Y:S01]  /*8350*/  IMAD.WIDE.U32 R8, R0, 0x10, R136 ;  /* 0x0000001000087825 */ /* 0x000fe200078e0088 */
[----:B------:R1:W5:Y:S05]  /*8360*/  @P0 LDG.E.128 R36, desc[UR10][R18.64] ;  /* 0x0000000a12240981 */ /* 0x00036a000c1e1d00 */
        /* <DEDUP_REMOVED lines=17> */
.L_x_26198:
        /* <DEDUP_REMOVED lines=12> */
.L_x_26199:
        /* <DEDUP_REMOVED lines=43> */
.L_x_26197:
[----:B------:R-:W-:Y:S01]  /*87f0*/  I2FP.F32.U32 R13, R13 ;  /* 0x0000000d000d7245 */ /* 0x000fe20000201000 */
[----:B-----5:R-:W-:Y:S01]  /*8800*/  FMUL.FTZ R8, R8, UR6 ;  /* 0x0000000608087c20 */ /* 0x020fe20008410000 */
[----:B------:R-:W-:Y:S01]  /*8810*/  ISETP.NE.AND P3, PT, R15, 0x1, PT ;  /* 0x000000010f00780c */ /* 0x000fe20003f65270 */
[----:B------:R-:W-:Y:S02]  /*8820*/  HFMA2 R14, -RZ, RZ, 0, 1.1920928955078125e-07 ;  /* 0x00000002ff0e7431 */ /* 0x000fe400000001ff */
[----:B------:R-:W-:Y:S01]  /*8830*/  FFMA.FTZ R13, R13, R146, 1.1641532182693481445e-10 ;  /* 0x2f0000000d0d7423 */ /* 0x000fe20000010092 */
[----:B------:R-:W-:-:S04]  /*8840*/  FMUL.FTZ R8, R8, UR5 ;  /* 0x0000000508087c20 */ /* 0x000fc80008410000 */
        /* <DEDUP_REMOVED lines=14> */
.L_x_26201:
        /* <DEDUP_REMOVED lines=12> */
.L_x_26202:
        /* <DEDUP_REMOVED lines=42> */
.L_x_26200:
[----:B------:R-:W-:Y:S01]  /*8c90*/  I2FP.F32.U32 R13, R8 ;  /* 0x00000008000d7245 */ /* 0x000fe20000201000 */
[----:B------:R-:W-:Y:S01]  /*8ca0*/  FMUL.FTZ R9, R9, UR6 ;  /* 0x0000000609097c20 */ /* 0x000fe20008410000 */
[----:B------:R-:W-:-:S03]  /*8cb0*/  ISETP.NE.AND P4, PT, R14, 0x1, PT ;  /* 0x000000010e00780c */ /* 0x000fc60003f85270 */
[----:B------:R-:W-:Y:S01]  /*8cc0*/  FFMA.FTZ R13, R13, R146, 1.1641532182693481445e-10 ;  /* 0x2f0000000d0d7423 */ /* 0x000fe20000010092 */
[----:B------:R-:W-:-:S04]  /*8cd0*/  FMUL.FTZ R9, R9, UR5 ;  /* 0x0000000509097c20 */ /* 0x000fc80008410000 */
[----:B------:R-:W-:Y:S01]  /*8ce0*/  FSETP.GTU.FTZ.AND P3, PT, R13, UR4, PT ;  /* 0x000000040d007c0b */ /* 0x000fe2000bf7c000 */
        /* <DEDUP_REMOVED lines=14> */
.L_x_26204:
        /* <DEDUP_REMOVED lines=12> */
.L_x_26205:
        /* <DEDUP_REMOVED lines=43> */
.L_x_26203:
        /* <DEDUP_REMOVED lines=20> */
.L_x_26207:
        /* <DEDUP_REMOVED lines=12> */
.L_x_26208:
        /* <DEDUP_REMOVED lines=42> */
.L_x_26206:
        /* <DEDUP_REMOVED lines=9> */
.L_x_26196:
        /* <DEDUP_REMOVED lines=15> */
.L_x_26211:
        /* <DEDUP_REMOVED lines=12> */
.L_x_26212:
        /* <DEDUP_REMOVED lines=42> */
[----:B------:R-:W-:-:S07]  /*9ac0*/  IMAD.MOV.U32 R12, RZ, RZ, R16 ;  /* 0x000000ffff0c7224 */ /* 0x000fce00078e0010 */
.L_x_26210:
[----:B------:R-:W-:Y:S01]  /*9ad0*/  I2FP.F32.U32 R13, R13 ;  /* 0x0000000d000d7245 */ /* 0x000fe20000201000 */
[----:B-----5:R-:W-:Y:S01]  /*9ae0*/  FMUL.FTZ R8, R8, UR6 ;  /* 0x0000000608087c20 */ /* 0x020fe20008410000 */
[----:B------:R-:W-:Y:S01]  /*9af0*/  ISETP.NE.AND P3, PT, R15, 0x1, PT ;  /* 0x000000010f00780c */ /* 0x000fe20003f65270 */
[----:B------:R-:W-:Y:S02]  /*9b00*/  HFMA2 R14, -RZ, RZ, 0, 1.1920928955078125e-07 ;  /* 0x00000002ff0e7431 */ /* 0x000fe400000001ff */
[----:B------:R-:W-:-:S05]  /*9b10*/  FFMA.FTZ R13, R13, R146, 1.1641532182693481445e-10 ;  /* 0x2f0000000d0d7423 */ /* 0x000fca0000010092 */
        /* <DEDUP_REMOVED lines=14> */
.L_x_26214:
        /* <DEDUP_REMOVED lines=12> */
.L_x_26215:
        /* <DEDUP_REMOVED lines=42> */
.L_x_26213:
[----:B------:R-:W-:Y:S01]  /*9f60*/  ISETP.NE.AND P4, PT, R14, 0x1, PT ;  /* 0x000000010e00780c */ /* 0x000fe20003f85270 */
[----:B------:R-:W-:Y:S01]  /*9f70*/  FMUL.FTZ R9, R9, UR6 ;  /* 0x0000000609097c20 */ /* 0x000fe20008410000 */
[----:B------:R-:W-:-:S03]  /*9f80*/  I2FP.F32.U32 R15, R8 ;  /* 0x00000008000f7245 */ /* 0x000fc60000201000 */
[----:B------:R-:W-:Y:S01]  /*9f90*/  FMUL.FTZ R8, R9, UR5 ;  /* 0x0000000509087c20 */ /* 0x000fe20008410000 */
[----:B------:R-:W-:Y:S02]  /*9fa0*/  IMAD.MOV.U32 R9, RZ, RZ, R6 ;  /* 0x000000ffff097224 */ /* 0x000fe400078e0006 */
[----:B------:R-:W-:-:S05]  /*9fb0*/  FFMA.FTZ R15, R15, R146, 1.1641532182693481445e-10 ;  /* 0x2f0000000f0f7423 */ /* 0x000fca0000010092 */
[----:B------:R-:W-:Y:S02]  /*9fc0*/  FSETP.GTU.FTZ.AND P3, PT, R15, UR4, PT ;  /* 0x000000040f007c0b */ /* 0x000fe4000bf7c000 */
[----:B------:R-:W-:Y:S02]  /*9fd0*/  MOV R15, 0x2 ;  /* 0x00000002000f7802 */ /* 0x000fe40000000f00 */
        /* <DEDUP_REMOVED lines=11> */
.L_x_26217:
        /* <DEDUP_REMOVED lines=12> */
.L_x_26218:
        /* <DEDUP_REMOVED lines=42> */
.L_x_26216:
[----:B------:R-:W-:Y:S01]  /*a3f0*/  I2FP.F32.U32 R9, R9 ;  /* 0x0000000900097245 */ /* 0x000fe20000201000 */
[----:B------:R-:W-:Y:S01]  /*a400*/  FMUL.FTZ R10, R10, UR6 ;  /* 0x000000060a0a7c20 */ /* 0x000fe20008410000 */
        /* <DEDUP_REMOVED lines=17> */
.L_x_26220:
        /* <DEDUP_REMOVED lines=12> */
.L_x_26221:
        /* <DEDUP_REMOVED lines=42> */
.L_x_26219:
        /* <DEDUP_REMOVED lines=11> */
.L_x_26209:
[----:B------:R-:W0:Y:S01]  /*a930*/  @P0 LDC.64 R8, c[0x0][0x3a0] ;  /* 0x0000e800ff080b82 */ /* 0x000e220000000a00 */
[----:B------:R-:W-:Y:S01]  /*a940*/  SEL R10, RZ, 0x1000000, !P4 ;  /* 0x01000000ff0a7807 */ /* 0x000fe20006000000 */
[----:B------:R-:W-:Y:S01]  /*a950*/  IMAD.WIDE.U32 R16, R0, 0x4, R154 ;  /* 0x0000000400107825 */ /* 0x000fe200078e009a */
[----:B------:R-:W-:Y:S02]  /*a960*/  SEL R11, RZ, 0x10000, !P3 ;  /* 0x00010000ff0b7807 */ /* 0x000fe40005800000 */
[----:B------:R-:W-:Y:S02]  /*a970*/  SEL R13, RZ, 0x100, !P2 ;  /* 0x00000100ff0d7807 */ /* 0x000fe40005000000 */
[----:B------:R-:W-:Y:S02]  /*a980*/  SEL R15, RZ, 0x1, !P1 ;  /* 0x00000001ff0f7807 */ /* 0x000fe40004800000 */
[----:B------:R-:W-:Y:S02]  /*a990*/  IADD3 R10, PT, PT, R13, R10, R11 ;  /* 0x0000000a0d0a7210 */ /* 0x000fe40007ffe00b */
[----:B------:R-:W-:-:S03]  /*a9a0*/  IADD3 R145, PT, PT, R4, 0x200, RZ ;  /* 0x0000020004917810 */ /* 0x000fc60007ffe0ff */
[----:B------:R-:W-:Y:S02]  /*a9b0*/  IMAD.IADD R13, R10, 0x1, R15 ;  /* 0x000000010a0d7824 */ /* 0x000fe400078e020f */
[----:B------:R-:W-:-:S05]  /*a9c0*/  IMAD.WIDE.U32 R14, R0, 0x10, R156 ;  /* 0x00000010000e7825 */ /* 0x000fca00078e009c */
[----:B------:R1:W-:Y:S01]  /*a9d0*/  STG.E.128 desc[UR10][R14.64], R20 ;  /* 0x000000140e007986 */ /* 0x0003e2000c101d0a */
[----:B0-----:R-:W-:-:S03]  /*a9e0*/  @P0 IMAD.WIDE.U32 R18, R145, 0x10, R8 ;  /* 0x0000001091120825 */ /* 0x001fc600078e0008 */
[----:B------:R1:W-:Y:S01]  /*a9f0*/  STG.E desc[UR10][R16.64], R13 ;  /* 0x0000000d10007986 */ /* 0x0003e2000c10190a */
[----:B------:R-:W-:-:S03]  /*aa00*/  IMAD.WIDE.U32 R8, R145, 0x10, R136 ;  /* 0x0000001091087825 */ /* 0x000fc600078e0088 */
[----:B------:R1:W5:Y:S04]  /*aa10*/  @P0 LDG.E.128 R36, desc[UR10][R18.64] ;  /* 0x0000000a12240981 */ /* 0x000368000c1e1d00 */
[----:B------:R-:W5:Y:S01]  /*aa20*/  LDG.E.128 R8, desc[UR10][R8.64] ;  /* 0x0000000a08087981 */ /* 0x000f62000c1e1d00 */
[----:B------:R-:W-:Y:S05]  /*aa30*/  @!P0 BRA `(.L_x_26222) ;  /* 0x0000001000ac8947 */ /* 0x000fea0003800000 */
        /* <DEDUP_REMOVED lines=15> */
.L_x_26224:
        /* <DEDUP_REMOVED lines=12> */
.L_x_26225:
        /* <DEDUP_REMOVED lines=41> */
.L_x_26223:
[----:B------:R-:W-:Y:S01]  /*ae80*/  I2FP.F32.U32 R13, R13 ;  /* 0x0000000d000d7245 */ /* 0x000fe20000201000 */
[----:B-----5:R-:W-:Y:S01]  /*ae90*/  FMUL.FTZ R8, R8, UR6 ;  /* 0x0000000608087c20 */ /* 0x020fe20008410000 */
        /* <DEDUP_REMOVED lines=18> */
.L_x_26227:
        /* <DEDUP_REMOVED lines=12> */
.L_x_26228:
        /* <DEDUP_REMOVED lines=42> */
.L_x_26226:
[----:B------:R-:W-:Y:S01]  /*b320*/  I2FP.F32.U32 R13, R8 ;  /* 0x00000008000d7245 */ /* 0x000fe20000201000 */
[----:B------:R-:W-:Y:S01]  /*b330*/  FMUL.FTZ R9, R9, UR6 ;  /* 0x0000000609097c20 */ /* 0x000fe20008410000 */
[----:B------:R-:W-:-:S03]  /*b340*/  ISETP.NE.AND P4, PT, R12, 0x1, PT ;  /* 0x000000010c00780c */ /* 0x000fc60003f85270 */
[----:B------:R-:W-:Y:S01]  /*b350*/  FFMA.FTZ R13, R13, R146, 1.1641532182693481445e-10 ;  /* 0x2f0000000d0d7423 */ /* 0x000fe20000010092 */
[----:B------:R-:W-:-:S04]  /*b360*/  FMUL.FTZ R9, R9, UR5 ;  /* 0x0000000509097c20 */ /* 0x000fc80008410000 */
        /* <DEDUP_REMOVED lines=15> */
.L_x_26230:
        /* <DEDUP_REMOVED lines=12> */
.L_x_26231:
        /* <DEDUP_REMOVED lines=42> */
.L_x_26229:
[----:B------:R-:W-:Y:S01]  /*b7c0*/  I2FP.F32.U32 R9, R9 ;  /* 0x0000000900097245 */ /* 0x000fe20000201000 */
[----:B------:R-:W-:Y:S01]  /*b7d0*/  FMUL.FTZ R10, R10, UR6 ;  /* 0x000000060a0a7c20 */ /* 0x000fe20008410000 */
[----:B------:R-:W-:Y:S01]  /*b7e0*/  ISETP.NE.AND P5, PT, R13, 0x1, PT ;  /* 0x000000010d00780c */ /* 0x000fe20003fa5270 */
[----:B------:R-:W-:Y:S01]  /*b7f0*/  IMAD.MOV.U32 R8, RZ, RZ, R6 ;  /* 0x000000ffff087224 */ /* 0x000fe200078e0006 */
[----:B------:R-:W-:Y:S01]  /*b800*/  MOV R139, 0x2 ;  /* 0x00000002008b7802 */ /* 0x000fe20000000f00 */
        /* <DEDUP_REMOVED lines=15> */
.L_x_26233:
        /* <DEDUP_REMOVED lines=12> */
.L_x_26234:
        /* <DEDUP_REMOVED lines=42> */
.L_x_26232:
        /* <DEDUP_REMOVED lines=9> */
.L_x_26222:
        /* <DEDUP_REMOVED lines=15> */
.L_x_26237:
        /* <DEDUP_REMOVED lines=12> */
.L_x_26238:
        /* <DEDUP_REMOVED lines=41> */
.L_x_26236:
[----:B------:R-:W-:Y:S01]  /*c130*/  ISETP.NE.AND P3, PT, R14, 0x1, PT ;  /* 0x000000010e00780c */ /* 0x000fe20003f65270 */
[----:B-----5:R-:W-:Y:S01]  /*c140*/  FMUL.FTZ R8, R8, UR6 ;  /* 0x0000000608087c20 */ /* 0x020fe20008410000 */
[----:B------:R-:W-:Y:S02]  /*c150*/  I2FP.F32.U32 R13, R13 ;  /* 0x0000000d000d7245 */ /* 0x000fe40000201000 */
[----:B------:R-:W-:Y:S01]  /*c160*/  MOV R12, 0x2 ;  /* 0x00000002000c7802 */ /* 0x000fe20000000f00 */
        /* <DEDUP_REMOVED lines=15> */
.L_x_26240:
        /* <DEDUP_REMOVED lines=12> */
.L_x_26241:
        /* <DEDUP_REMOVED lines=42> */
.L_x_26239:
[----:B------:R-:W-:Y:S01]  /*c5c0*/  ISETP.NE.AND P4, PT, R12, 0x1, PT ;  /* 0x000000010c00780c */ /* 0x000fe20003f85270 */
[----:B------:R-:W-:Y:S01]  /*c5d0*/  FMUL.FTZ R9, R9, UR6 ;  /* 0x0000000609097c20 */ /* 0x000fe20008410000 */
[----:B------:R-:W-:Y:S01]  /*c5e0*/  I2FP.F32.U32 R13, R8 ;  /* 0x00000008000d7245 */ /* 0x000fe20000201000 */
[----:B------:R-:W-:Y:S02]  /*c5f0*/  IMAD.MOV.U32 R8, RZ, RZ, R6 ;  /* 0x000000ffff087224 */ /* 0x000fe400078e0006 */
[----:B------:R-:W-:Y:S02]  /*c600*/  FMUL.FTZ R9, R9, UR5 ;  /* 0x0000000509097c20 */ /* 0x000fe40008410000 */
[----:B------:R-:W-:-:S05]  /*c610*/  FFMA.FTZ R13, R13, R146, 1.1641532182693481445e-10 ;  /* 0x2f0000000d0d7423 */ /* 0x000fca0000010092 */
        /* <DEDUP_REMOVED lines=13> */
.L_x_26243:
        /* <DEDUP_REMOVED lines=12> */
.L_x_26244:
        /* <DEDUP_REMOVED lines=42> */
.L_x_26242:
[----:B------:R-:W-:Y:S01]  /*ca50*/  ISETP.NE.AND P5, PT, R13, 0x1, PT ;  /* 0x000000010d00780c */ /* 0x000fe20003fa5270 */
[----:B------:R-:W-:Y:S01]  /*ca60*/  FMUL.FTZ R10, R10, UR6 ;  /* 0x000000060a0a7c20 */ /* 0x000fe20008410000 */
[----:B------:R-:W-:Y:S01]  /*ca70*/  I2FP.F32.U32 R9, R8 ;  /* 0x0000000800097245 */ /* 0x000fe20000201000 */
[----:B------:R-:W-:Y:S01]  /*ca80*/  IMAD.MOV.U32 R8, RZ, RZ, R6 ;  /* 0x000000ffff087224 */ /* 0x000fe200078e0006 */
[----:B------:R-:W-:Y:S01]  /*ca90*/  MOV R139, 0x2 ;  /* 0x00000002008b7802 */ /* 0x000fe20000000f00 */
        /* <DEDUP_REMOVED lines=14> */
.L_x_26246:
        /* <DEDUP_REMOVED lines=12> */
.L_x_26247:
        /* <DEDUP_REMOVED lines=43> */
.L_x_26245:
        /* <DEDUP_REMOVED lines=11> */
.L_x_26235:
[----:B------:R-:W0:Y:S01]  /*cfa0*/  @P0 LDC.64 R8, c[0x0][0x3a0] ;  /* 0x0000e800ff080b82 */ /* 0x000e220000000a00 */
[----:B------:R-:W-:Y:S01]  /*cfb0*/  SEL R10, RZ, 0x1000000, !P4 ;  /* 0x01000000ff0a7807 */ /* 0x000fe20006000000 */
[----:B------:R-:W-:Y:S01]  /*cfc0*/  VIADD R147, R4, 0x280 ;  /* 0x0000028004937836 */ /* 0x000fe20000000000 */
[----:B------:R-:W-:Y:S01]  /*cfd0*/  SEL R11, RZ, 0x10000, !P3 ;  /* 0x00010000ff0b7807 */ /* 0x000fe20005800000 */
[----:B------:R-:W-:Y:S01]  /*cfe0*/  IMAD.WIDE.U32 R148, R145, 0x10, R156 ;  /* 0x0000001091947825 */ /* 0x000fe200078e009c */
[----:B------:R-:W-:-:S04]  /*cff0*/  SEL R12, RZ, 0x100, !P2 ;  /* 0x00000100ff0c7807 */ /* 0x000fc80005000000 */
[----:B------:R-:W-:Y:S01]  /*d000*/  IADD3 R10, PT, PT, R12, R10, R11 ;  /* 0x0000000a0c0a7210 */ /* 0x000fe20007ffe00b */
[----:B------:R-:W-:Y:S01]  /*d010*/  IMAD.WIDE.U32 R12, R145, 0x4, R154 ;  /* 0x00000004910c7825 */ /* 0x000fe200078e009a */
[----:B------:R-:W-:Y:S01]  /*d020*/  SEL R11, RZ, 0x1, !P1 ;  /* 0x00000001ff0b7807 */ /* 0x000fe20004800000 */
[----:B------:R1:W-:Y:S03]  /*d030*/  STG.E.128 desc[UR10][R148.64], R16 ;  /* 0x0000001094007986 */ /* 0x0003e6000c101d0a */
[----:B------:R-:W-:-:S05]  /*d040*/  IADD3 R151, PT, PT, R10, R11, RZ ;  /* 0x0000000b0a977210 */ /* 0x000fca0007ffe0ff */
        /* <DEDUP_REMOVED lines=21> */
.L_x_26250:
        /* <DEDUP_REMOVED lines=12> */
.L_x_26251:
        /* <DEDUP_REMOVED lines=42> */
.L_x_26249:
        /* <DEDUP_REMOVED lines=20> */
.L_x_26253:
        /* <DEDUP_REMOVED lines=12> */
.L_x_26254:
        /* <DEDUP_REMOVED lines=42> */
.L_x_26252:
        /* <DEDUP_REMOVED lines=20> */
.L_x_26256:
        /* <DEDUP_REMOVED lines=12> */
.L_x_26257:
        /* <DEDUP_REMOVED lines=42> */
.L_x_26255:
[----:B------:R-:W-:Y:S01]  /*de40*/  I2FP.F32.U32 R9, R9 ;  /* 0x0000000900097245 */ /* 0x000fe20000201000 */
[----:B------:R-:W-:Y:S01]  /*de50*/  FMUL.FTZ R10, R10, UR6 ;  /* 0x000000060a0a7c20 */ /* 0x000fe20008410000 */
        /* <DEDUP_REMOVED lines=18> */
.L_x_26259:
        /* <DEDUP_REMOVED lines=12> */
.L_x_26260:
        /* <DEDUP_REMOVED lines=42> */
.L_x_26258:
        /* <DEDUP_REMOVED lines=9> */
.L_x_26248:
        /* <DEDUP_REMOVED lines=15> */
.L_x_26263:
        /* <DEDUP_REMOVED lines=12> */
.L_x_26264:
        /* <DEDUP_REMOVED lines=42> */
.L_x_26262:
[----:B------:R-:W-:Y:S01]  /*e7c0*/  ISETP.NE.AND P3, PT, R14, 0x1, PT ;  /* 0x000000010e00780c */ /* 0x000fe20003f65270 */
[----:B-----5:R-:W-:Y:S01]  /*e7d0*/  FMUL.FTZ R8, R8, UR6 ;  /* 0x0000000608087c20 */ /* 0x020fe20008410000 */
[----:B------:R-:W-:Y:S01]  /*e7e0*/  I2FP.F32.U32 R13, R12 ;  /* 0x0000000c000d7245 */ /* 0x000fe20000201000 */
[----:B------:R-:W-:Y:S02]  /*e7f0*/  IMAD.MOV.U32 R12, RZ, RZ, 0x2 ;  /* 0x00000002ff0c7424 */ /* 0x000fe400078e00ff */
[----:B------:R-:W-:Y:S01]  /*e800*/  FMUL.FTZ R15, R8, UR5 ;  /* 0x00000005080f7c20 */ /* 0x000fe20008410000 */
[----:B------:R-:W-:Y:S01]  /*e810*/  MOV R8, R6 ;  /* 0x0000000600087202 */ /* 0x000fe20000000f00 */
        /* <DEDUP_REMOVED lines=13> */
.L_x_26266:
        /* <DEDUP_REMOVED lines=12> */
.L_x_26267:
        /* <DEDUP_REMOVED lines=42> */
.L_x_26265:
[----:B------:R-:W-:Y:S01]  /*ec50*/  ISETP.NE.AND P4, PT, R12, 0x1, PT ;  /* 0x000000010c00780c */ /* 0x000fe20003f85270 */
[----:B------:R-:W-:Y:S01]  /*ec60*/  FMUL.FTZ R9, R9, UR6 ;  /* 0x0000000609097c20 */ /* 0x000fe20008410000 */
        /* <DEDUP_REMOVED lines=17> */
.L_x_26269:
        /* <DEDUP_REMOVED lines=12> */
.L_x_26270:
        /* <DEDUP_REMOVED lines=42> */
.L_x_26268:
[----:B------:R-:W-:Y:S01]  /*f0e0*/  ISETP.NE.AND P5, PT, R8, 0x1, PT ;  /* 0x000000010800780c */ /* 0x000fe20003fa5270 */
[----:B------:R-:W-:Y:S01]  /*f0f0*/  FMUL.FTZ R10, R10, UR6 ;  /* 0x000000060a0a7c20 */ /* 0x000fe20008410000 */
[----:B------:R-:W-:Y:S01]  /*f100*/  I2FP.F32.U32 R9, R9 ;  /* 0x0000000900097245 */ /* 0x000fe20000201000 */
[----:B------:R-:W-:Y:S02]  /*f110*/  IMAD.MOV.U32 R138, RZ, RZ, 0x2 ;  /* 0x00000002ff8a7424 */ /* 0x000fe400078e00ff */
[----:B------:R-:W-:Y:S02]  /*f120*/  FMUL.FTZ R10, R10, UR5 ;  /* 0x000000050a0a7c20 */ /* 0x000fe40008410000 */
[----:B------:R-:W-:-:S05]  /*f130*/  FFMA.FTZ R9, R9, R146, 1.1641532182693481445e-10 ;  /* 0x2f00000009097423 */ /* 0x000fca0000010092 */
        /* <DEDUP_REMOVED lines=13> */
.L_x_26272:
        /* <DEDUP_REMOVED lines=12> */
.L_x_26273:
        /* <DEDUP_REMOVED lines=42> */
.L_x_26271:
        /* <DEDUP_REMOVED lines=11> */
.L_x_26261:
[----:B------:R-:W0:Y:S01]  /*f620*/  @P0 LDC.64 R8, c[0x0][0x3a0] ;  /* 0x0000e800ff080b82 */ /* 0x000e220000000a00 */
[----:B------:R-:W-:Y:S01]  /*f630*/  SEL R10, RZ, 0x1000000, !P4 ;  /* 0x01000000ff0a7807 */ /* 0x000fe20006000000 */
[----:B------:R-:W-:Y:S01]  /*f640*/  IMAD.WIDE.U32 R150, R147, 0x10, R156 ;  /* 0x0000001093967825 */ /* 0x000fe200078e009c */
[----:B------:R-:W-:Y:S02]  /*f650*/  SEL R11, RZ, 0x10000, !P3 ;  /* 0x00010000ff0b7807 */ /* 0x000fe40005800000 */
[----:B------:R-:W-:Y:S02]  /*f660*/  SEL R139, RZ, 0x100, !P2 ;  /* 0x00000100ff8b7807 */ /* 0x000fe40005000000 */
[----:B------:R-:W-:Y:S01]  /*f670*/  IADD3 R148, PT, PT, R4, 0x300, RZ ;  /* 0x0000030004947810 */ /* 0x000fe20007ffe0ff */
[----:B------:R-:W-:Y:S01]  /*f680*/  STG.E.128 desc[UR10][R150.64], R12 ;  /* 0x0000000c96007986 */ /* 0x000fe2000c101d0a */
[----:B------:R-:W-:Y:S02]  /*f690*/  IADD3 R10, PT, PT, R139, R10, R11 ;  /* 0x0000000a8b0a7210 */ /* 0x000fe40007ffe00b */
[----:B------:R-:W-:-:S05]  /*f6a0*/  SEL R11, RZ, 0x1, !P1 ;  /* 0x00000001ff0b7807 */ /* 0x000fca0004800000 */
[----:B------:R-:W-:Y:S02]  /*f6b0*/  IMAD.IADD R139, R10, 0x1, R11 ;  /* 0x000000010a8b7824 */ /* 0x000fe400078e020b */
[----:B------:R-:W-:-:S05]  /*f6c0*/  IMAD.WIDE.U32 R10, R147, 0x4, R154 ;  /* 0x00000004930a7825 */ /* 0x000fca00078e009a */
[----:B------:R1:W-:Y:S01]  /*f6d0*/  STG.E desc[UR10][R10.64], R139 ;  /* 0x0000008b0a007986 */ /* 0x0003e2000c10190a */
[----:B0-----:R-:W-:-:S05]  /*f6e0*/  @P0 IMAD.WIDE.U32 R8, R148, 0x10, R8 ;  /* 0x0000001094080825 */ /* 0x001fca00078e0008 */
[----:B------:R0:W5:Y:S02]  /*f6f0*/  @P0 LDG.E.128 R36, desc[UR10][R8.64] ;  /* 0x0000000a08240981 */ /* 0x000164000c1e1d00 */
[----:B0-----:R-:W-:-:S06]  /*f700*/  IMAD.WIDE.U32 R8, R148, 0x10, R136 ;  /* 0x0000001094087825 */ /* 0x001fcc00078e0088 */
[----:B-1----:R-:W5:Y:S01]  /*f710*/  LDG.E.128 R8, desc[UR10][R8.64] ;  /* 0x0000000a08087981 */ /* 0x002f62000c1e1d00 */
        /* <DEDUP_REMOVED lines=16> */
.L_x_26276:
        /* <DEDUP_REMOVED lines=12> */
.L_x_26277:
        /* <DEDUP_REMOVED lines=40> */
[----:B------:R-:W-:Y:S01]  /*fb60*/  IMAD.MOV.U32 R150, RZ, RZ, RZ ;  /* 0x000000ffff967224 */ /* 0x000fe200078e00ff */
[----:B------:R-:W-:-:S07]  /*fb70*/  MOV R139, R149 ;  /* 0x00000095008b7202 */ /* 0x000fce0000000f00 */
.L_x_26275:
        /* <DEDUP_REMOVED lines=20> */
.L_x_26279:
        /* <DEDUP_REMOVED lines=12> */
.L_x_26280:
        /* <DEDUP_REMOVED lines=42> */
.L_x_26278:
[----:B------:R-:W-:Y:S01]  /*10020*/  I2FP.F32.U32 R139, R139 ;  /* 0x0000008b008b7245 */ /* 0x000fe20000201000 */
[----:B------:R-:W-:Y:S01]  /*10030*/  FMUL.FTZ R9, R9, UR6 ;  /* 0x0000000609097c20 */ /* 0x000fe20008410000 */
[----:B------:R-:W-:-:S03]  /*10040*/  ISETP.NE.AND P3, PT, R149, 0x1, PT ;  /* 0x000000019500780c */ /* 0x000fc60003f65270 */
[----:B------:R-:W-:Y:S01]  /*10050*/  FFMA.FTZ R139, R139, R146, 1.1641532182693481445e-10 ;  /* 0x2f0000008b8b7423 */ /* 0x000fe20000010092 */
[----:B------:R-:W-:-:S04]  /*10060*/  FMUL.FTZ R9, R9, UR5 ;  /* 0x0000000509097c20 */ /* 0x000fc80008410000 */
[----:B------:R-:W-:Y:S01]  /*10070*/  FSETP.GTU.FTZ.AND P2, PT, R139, UR4, PT ;  /* 0x000000048b007c0b */ /* 0x000fe2000bf5c000 */
[----:B------:R-:W-:-:S03]  /*10080*/  IMAD.MOV.U32 R139, RZ, RZ, R6 ;  /* 0x000000ffff8b7224 */ /* 0x000fc600078e0006 */
[----:B------:R-:W-:Y:S02]  /*10090*/  FSEL R138, R9, RZ, !P2 ;  /* 0x000000ff098a7208 */ /* 0x000fe40005000000 */
[----:B------:R-:W-:-:S03]  /*100a0*/  PLOP3.LUT P2, PT, P2, PT, PT, 0x8, 0x80 ;  /* 0x000000000080781c */ /* 0x000fc6000174e170 */
[----:B------:R-:W-:Y:S01]  /*100b0*/  FFMA.FTZ R9, R138, R45, R37 ;  /* 0x0000002d8a097223 */ /* 0x000fe20000010025 */
        /* <DEDUP_REMOVED lines=10> */
.L_x_26282:
        /* <DEDUP_REMOVED lines=12> */
.L_x_26283:
        /* <DEDUP_REMOVED lines=42> */
.L_x_26281:
        /* <DEDUP_REMOVED lines=20> */
.L_x_26285:
        /* <DEDUP_REMOVED lines=12> */
.L_x_26286:
        /* <DEDUP_REMOVED lines=42> */
.L_x_26284:
        /* <DEDUP_REMOVED lines=9> */
.L_x_26274:
        /* <DEDUP_REMOVED lines=15> */
.L_x_26289:
        /* <DEDUP_REMOVED lines=12> */
.L_x_26290:
        /* <DEDUP_REMOVED lines=42> */
.L_x_26288:
        /* <DEDUP_REMOVED lines=19> */
.L_x_26292:
        /* <DEDUP_REMOVED lines=12> */
.L_x_26293:
        /* <DEDUP_REMOVED lines=42> */
.L_x_26291:
        /* <DEDUP_REMOVED lines=19> */
.L_x_26295:
        /* <DEDUP_REMOVED lines=12> */
.L_x_26296:
        /* <DEDUP_REMOVED lines=42> */
.L_x_26294:
        /* <DEDUP_REMOVED lines=19> */
.L_x_26298:
        /* <DEDUP_REMOVED lines=12> */
.L_x_26299:
        /* <DEDUP_REMOVED lines=42> */
.L_x_26297:
[----:B------:R-:W-:Y:S01]  /*11bf0*/  I2FP.F32.U32 R9, R9 ;  /* 0x0000000900097245 */ /* 0x000fe20000201000 */
[----:B------:R-:W-:Y:S01]  /*11c00*/  FMUL.FTZ R11, R11, UR6 ;  /* 0x000000060b0b7c20 */ /* 0x000fe20008410000 */
[----:B------:R-:W-:Y:S01]  /*11c10*/  FMUL.FTZ R8, R149, R44 ;  /* 0x0000002c95087220 */ /* 0x000fe20000410000 */
[----:B------:R-:W-:Y:S02]  /*11c20*/  FMUL.FTZ R10, R10, R46 ;  /* 0x0000002e0a0a7220 */ /* 0x000fe40000410000 */
[----:B------:R-:W-:Y:S01]  /*11c30*/  FFMA.FTZ R9, R9, R146, 1.1641532182693481445e-10 ;  /* 0x2f00000009097423 */ /* 0x000fe20000010092 */
[----:B------:R-:W-:-:S04]  /*11c40*/  FMUL.FTZ R11, R11, UR5 ;  /* 0x000000050b0b7c20 */ /* 0x000fc80008410000 */
[----:B------:R-:W-:Y:S01]  /*11c50*/  FSETP.GTU.FTZ.AND P5, PT, R9, UR4, PT ;  /* 0x0000000409007c0b */ /* 0x000fe2000bfbc000 */
[----:B------:R-:W-:-:S03]  /*11c60*/  FMUL.FTZ R9, R150, R45 ;  /* 0x0000002d96097220 */ /* 0x000fc60000410000 */
[----:B------:R-:W-:Y:S02]  /*11c70*/  FSEL R138, R11, RZ, !P5 ;  /* 0x000000ff0b8a7208 */ /* 0x000fe40006800000 */
[----:B------:R-:W-:-:S03]  /*11c80*/  PLOP3.LUT P4, PT, P5, PT, PT, 0x8, 0x80 ;  /* 0x000000000080781c */ /* 0x000fc60002f8e170 */
[----:B------:R-:W-:-:S10]  /*11c90*/  FMUL.FTZ R11, R138, R47 ;  /* 0x0000002f8a0b7220 */ /* 0x000fd40000410000 */
.L_x_26287:
[----:B------:R-:W-:Y:S01]  /*11ca0*/  IMAD.WIDE.U32 R138, R148, 0x10, R156 ;  /* 0x00000010948a7825 */ /* 0x000fe200078e009c */
[----:B------:R-:W-:Y:S02]  /*11cb0*/  SEL R149, RZ, 0x1000000, !P4 ;  /* 0x01000000ff957807 */ /* 0x000fe40006000000 */
[----:B------:R-:W-:Y:S02]  /*11cc0*/  SEL R150, RZ, 0x10000, !P3 ;  /* 0x00010000ff967807 */ /* 0x000fe40005800000 */
[----:B------:R0:W-:Y:S01]  /*11cd0*/  STG.E.128 desc[UR10][R138.64], R8 ;  /* 0x000000088a007986 */ /* 0x0001e2000c101d0a */
[----:B------:R-:W-:Y:S02]  /*11ce0*/  SEL R151, RZ, 0x100, !P2 ;  /* 0x00000100ff977807 */ /* 0x000fe40005000000 */
[----:B------:R-:W-:Y:S02]  /*11cf0*/  IADD3 R152, PT, PT, R4, 0x380, RZ ;  /* 0x0000038004987810 */ /* 0x000fe40007ffe0ff */
[----:B------:R-:W-:-:S02]  /*11d00*/  IADD3 R149, PT, PT, R151, R149, R150 ;  /* 0x0000009597957210 */ /* 0x000fc40007ffe096 */
[----:B------:R-:W-:Y:S01]  /*11d10*/  SEL R150, RZ, 0x1, !P1 ;  /* 0x00000001ff967807 */ /* 0x000fe20004800000 */
[----:B0-----:R-:W0:Y:S04]  /*11d20*/  @P0 LDC.64 R138, c[0x0][0x3a0] ;  /* 0x0000e800ff8a0b82 */ /* 0x001e280000000a00 */
[----:B------:R-:W-:Y:S02]  /*11d30*/  IMAD.IADD R149, R149, 0x1, R150 ;  /* 0x0000000195957824 */ /* 0x000fe400078e0296 */
        /* <DEDUP_REMOVED lines=22> */
.L_x_26302:
        /* <DEDUP_REMOVED lines=12> */
.L_x_26303:
        /* <DEDUP_REMOVED lines=42> */
.L_x_26301:
        /* <DEDUP_REMOVED lines=20> */
.L_x_26305:
        /* <DEDUP_REMOVED lines=12> */
.L_x_26306:
        /* <DEDUP_REMOVED lines=42> */
.L_x_26304:
        /* <DEDUP_REMOVED lines=20> */
.L_x_26308:
        /* <DEDUP_REMOVED lines=12> */
.L_x_26309:
        /* <DEDUP_REMOVED lines=42> */
.L_x_26307:
        /* <DEDUP_REMOVED lines=20> */
.L_x_26311:
        /* <DEDUP_REMOVED lines=12> */
.L_x_26312:
        /* <DEDUP_REMOVED lines=42> */
.L_x_26310:
        /* <DEDUP_REMOVED lines=9> */
.L_x_26300:
        /* <DEDUP_REMOVED lines=15> */
.L_x_26315:
        /* <DEDUP_REMOVED lines=12> */
.L_x_26316:
        /* <DEDUP_REMOVED lines=38> */
[----:B------:R-:W-:-:S03]  /*13480*/  IMAD.WIDE.U32 R150, R151, -0x2daee0ad, RZ ;  /* 0xd2511f5397967825 */ /* 0x000fc600078e00ff */
[----:B------:R-:W-:Y:S01]  /*13490*/  MOV R149, R150 ;  /* 0x0000009600957202 */ /* 0x000fe20000000f00 */
[----:B------:R-:W-:Y:S01]  /*134a0*/  IMAD.MOV.U32 R150, RZ, RZ, R153 ;  /* 0x000000ffff967224 */ /* 0x000fe200078e0099 */
[----:B------:R-:W-:-:S07]  /*134b0*/  LOP3.LUT R140, R158, UR30, R151, 0x96, !PT ;  /* 0x0000001e9e8c7c12 */ /* 0x000fce000f8e9697 */
.L_x_26314:
        /* <DEDUP_REMOVED lines=19> */
.L_x_26318:
        /* <DEDUP_REMOVED lines=12> */
.L_x_26319:
        /* <DEDUP_REMOVED lines=42> */
.L_x_26317:
        /* <DEDUP_REMOVED lines=19> */
.L_x_26321:
        /* <DEDUP_REMOVED lines=12> */
.L_x_26322:
        /* <DEDUP_REMOVED lines=42> */
.L_x_26320:
        /* <DEDUP_REMOVED lines=19> */
.L_x_26324:
        /* <DEDUP_REMOVED lines=12> */
.L_x_26325:
        /* <DEDUP_REMOVED lines=42> */
.L_x_26323:
        /* <DEDUP_REMOVED lines=11> */
.L_x_26313:
        /* <DEDUP_REMOVED lines=114> */
[----:B------:R-:W-:-:S04]  /*14a40*/  SEL R159, RZ, 0x100, !P1 ;  /* 0x00000100ff9f7807 */ /* 0x000fc80004800000 */
[----:B------:R-:W0:Y:S02]  /*14a50*/  SHFL.BFLY PT, R151, R160, 0x2, 0x1f ;  /* 0x0c401f00a0977f89 */ /* 0x000e2400000e0000 */
[----:B0-----:R-:W-:Y:S01]  /*14a60*/  FADD.FTZ R161, R160, R151 ;  /* 0x00000097a0a17221 */ /* 0x001fe20000010000 */
[----:B------:R-:W-:-:S04]  /*14a70*/  SEL R151, RZ, 0x1000000, !P3 ;  /* 0x01000000ff977807 */ /* 0x000fc80005800000 */
[----:B------:R-:W0:Y:S01]  /*14a80*/  SHFL.BFLY PT, R146, R161, 0x4, 0x1f ;  /* 0x0c801f00a1927f89 */ /* 0x000e2200000e0000 */
[----:B------:R-:W-:Y:S02]  /*14a90*/  IADD3 R151, PT, PT, R159, R151, R158 ;  /* 0x000000979f977210 */ /* 0x000fe40007ffe09e */
[----:B------:R-:W-:-:S05]  /*14aa0*/  SEL R158, RZ, 0x1, !P0 ;  /* 0x00000001ff9e7807 */ /* 0x000fca0004000000 */
[----:B------:R-:W-:-:S05]  /*14ab0*/  IMAD.IADD R159, R151, 0x1, R158 ;  /* 0x00000001979f7824 */ /* 0x000fca00078e029e */
[----:B------:R-:W-:Y:S01]  /*14ac0*/  STG.E desc[UR10][R154.64], R159 ;  /* 0x0000009f9a007986 */ /* 0x000fe2000c10190a */
        /* <DEDUP_REMOVED lines=14> */
.L_x_26327:
[----:B------:R-:W-:Y:S05]  /*14bb0*/  BSYNC.RECONVERGENT B0 ;  /* 0x0000000000007941 */ /* 0x000fea0003800200 */
.L_x_26326:
        /* <DEDUP_REMOVED lines=13> */
[----:B------:R0:W1:Y:S03]  /*14c90*/  LDS.64 R150, [R146+UR4] ;  /* 0x0000000492967984 */ /* 0x0000660008000a00 */
.L_x_26329:
[----:B------:R-:W-:Y:S05]  /*14ca0*/  BSYNC.RECONVERGENT B0 ;  /* 0x0000000000007941 */ /* 0x000fea0003800200 */
.L_x_26328:
[----:B------:R-:W2:Y:S01]  /*14cb0*/  SHFL.DOWN PT, R158, R157, 0x2, 0x1f ;  /* 0x08401f009d9e7f89 */ /* 0x000ea200000e0000 */
[----:B------:R-:W-:Y:S01]  /*14cc0*/  I2FP.F32.U32 R160, R157 ;  /* 0x0000009d00a07245 */ /* 0x000fe20000201000 */
[----:B------:R-:W-:Y:S01]  /*14cd0*/  UPLOP3.LUT UP1, UPT, UPT, UPT, UP1, 0x40, 0x4 ;  /* 0x000000000004789c */ /* 0x000fe20003f2e810 */
[----:B------:R-:W-:Y:S01]  /*14ce0*/  ISETP.NE.AND P0, PT, R144, RZ, PT ;  /* 0x000000ff9000720c */ /* 0x000fe20003f05270 */
[----:B-1----:R-:W1:Y:S01]  /*14cf0*/  SHFL.DOWN PT, R159, R150, 0x2, 0x1f ;  /* 0x08401f00969f7f89 */ /* 0x002e6200000e0000 */
[----:B------:R-:W-:-:S03]  /*14d00*/  ISETP.NE.AND P1, PT, RZ, UR38, PT ;  /* 0x00000026ff007c0c */ /* 0x000fc6000bf25270 */
[----:B------:R-:W3:Y:S01]  /*14d10*/  SHFL.DOWN PT, R156, R151, 0x2, 0x1f ;  /* 0x08401f00979c7f89 */ /* 0x000ee200000e0000 */
[----:B--2---:R-:W-:Y:S01]  /*14d20*/  IMAD.IADD R154, R158, 0x1, R157 ;  /* 0x000000019e9a7824 */ /* 0x004fe200078e029d */
[----:B------:R-:W-:-:S04]  /*14d30*/  I2FP.F32.S32 R158, R158 ;  /* 0x0000009e009e7245 */ /* 0x000fc80000201400 */
[----:B0-----:R-:W-:Y:S01]  /*14d40*/  I2FP.F32.S32 R146, R154 ;  /* 0x0000009a00927245 */ /* 0x001fe20000201400 */
[C---:B-1----:R-:W-:Y:S01]  /*14d50*/  FMUL.FTZ R161, R159.reuse, R158 ;  /* 0x0000009e9fa17220 */ /* 0x042fe20000410000 */
[----:B------:R-:W0:Y:S01]  /*14d60*/  SHFL.DOWN PT, R157, R154, 0x1, 0x1f ;  /* 0x08201f009a9d7f89 */ /* 0x000e2200000e0000 */
[----:B------:R-:W-:Y:S01]  /*14d70*/  FADD.FTZ R159, -R159, R150 ;  /* 0x000000969f9f7221 */ /* 0x000fe20000010100 */
[----:B------:R-:W1:Y:S01]  /*14d80*/  MUFU.RCP R155, R146 ;  /* 0x00000092009b7308 */ /* 0x000e620000001000 */
[----:B------:R-:W-:Y:S01]  /*14d90*/  FFMA.FTZ R162, R160, R150, R161 ;  /* 0x00000096a0a27223 */ /* 0x000fe200000100a1 */
[----:B---3--:R-:W-:Y:S01]  /*14da0*/  FADD.FTZ R156, R156, R151 ;  /* 0x000000979c9c7221 */ /* 0x008fe20000010000 */
        /* <DEDUP_REMOVED lines=14> */
[----:B-1----:R-:W-:Y:S02]  /*14e90*/  FADD.FTZ R156, R155, R156 ;  /* 0x0000009c9b9c7221 */ /* 0x002fe40000010000 */
[----:B------:R-:W0:Y:S01]  /*14ea0*/  @!P0 LDC.64 R154, c[0x0][0x3c0] ;  /* 0x0000f000ff9a8b82 */ /* 0x000e220000000a00 */
[C---:B------:R-:W-:Y:S01]  /*14eb0*/  FMUL.FTZ R157, R146.reuse, R157 ;  /* 0x0000009d929d7220 */ /* 0x040fe20000410000 */
[----:B------:R-:W-:Y:S01]  /*14ec0*/  FFMA.FTZ R146, R146, R159, R161 ;  /* 0x0000009f92927223 */ /* 0x000fe200000100a1 */
[----:B------:R-:W-:Y:S02]  /*14ed0*/  MOV R161, UR18 ;  /* 0x0000001200a17c02 */ /* 0x000fe40008000f00 */
[----:B------:R-:W-:Y:S01]  /*14ee0*/  FMUL.FTZ R157, R157, R158 ;  /* 0x0000009e9d9d7220 */ /* 0x000fe20000410000 */
[----:B--2---:R-:W-:-:S03]  /*14ef0*/  FMUL.FTZ R146, R151, R146 ;  /* 0x0000009297927220 */ /* 0x004fc60000410000 */
[----:B------:R-:W-:Y:S02]  /*14f00*/  FFMA.FTZ R156, R151, R157, R156 ;  /* 0x0000009d979c7223 */ /* 0x000fe4000001009c */
[----:B------:R-:W1:Y:S01]  /*14f10*/  SHFL.IDX PT, R157, R146, RZ, 0x1f ;  /* 0x00001fff929d7589 */ /* 0x000e6200000e0000 */
[----:B------:R-:W2:Y:S03]  /*14f20*/  LDC R151, c[0x0][0x448] ;  /* 0x00011200ff977b82 */ /* 0x000ea60000000800 */
[----:B------:R-:W2:Y:S01]  /*14f30*/  SHFL.IDX PT, R156, R156, RZ, 0x1f ;  /* 0x00001fff9c9c7589 */ /* 0x000ea200000e0000 */
[C---:B-1----:R-:W-:Y:S01]  /*14f40*/  FMUL.FTZ R150, R157.reuse, R157 ;  /* 0x0000009d9d967220 */ /* 0x042fe20000410000 */
[----:B------:R-:W-:Y:S01]  /*14f50*/  FSEL R146, R157, RZ, !P1 ;  /* 0x000000ff9d927208 */ /* 0x000fe20004800000 */
[----:B--2---:R-:W-:-:S03]  /*14f60*/  FFMA.FTZ R144, R156, UR20, R151 ;  /* 0x000000149c907c23 */ /* 0x004fc60008010097 */
[----:B------:R-:W-:Y:S01]  /*14f70*/  FSEL R159, R150, RZ, P1 ;  /* 0x000000ff969f7208 */ /* 0x000fe20000800000 */
[C---:B------:R-:W-:Y:S01]  /*14f80*/  FADD.FTZ R33, -R146.reuse, R33 ;  /* 0x0000002192217221 */ /* 0x040fe20000010100 */
[----:B------:R-:W1:Y:S01]  /*14f90*/  @!P0 LDC.64 R150, c[0x0][0x3c8] ;  /* 0x0000f200ff968b82 */ /* 0x000e620000000a00 */
[C---:B------:R-:W-:Y:S01]  /*14fa0*/  FADD.FTZ R35, -R146.reuse, R35 ;  /* 0x0000002392237221 */ /* 0x040fe20000010100 */
[----:B------:R-:W-:Y:S01]  /*14fb0*/  FADD.FTZ R28, -R146, R28 ;  /* 0x0000001c921c7221 */ /* 0x000fe20000010100 */
[----:B------:R-:W-:Y:S01]  /*14fc0*/  FADD.FTZ R144, R144, R159 ;  /* 0x0000009f90907221 */ /* 0x000fe20000010000 */
[----:B------:R-:W-:Y:S02]  /*14fd0*/  IMAD.U32 R159, RZ, RZ, UR18 ;  /* 0x00000012ff9f7e24 */ /* 0x000fe4000f8e00ff */
[C---:B------:R-:W-:Y:S01]  /*14fe0*/  FADD.FTZ R29, -R146.reuse, R29 ;  /* 0x0000001d921d7221 */ /* 0x040fe20000010100 */
[C---:B------:R-:W-:Y:S01]  /*14ff0*/  FADD.FTZ R30, -R146.reuse, R30 ;  /* 0x0000001e921e7221 */ /* 0x040fe20000010100 */
[C---:B------:R-:W-:Y:S01]  /*15000*/  FADD.FTZ R31, -R146.reuse, R31 ;  /* 0x0000001f921f7221 */ /* 0x040fe20000010100 */
[----:B0-----:R-:W-:Y:S01]  /*15010*/  @!P0 IMAD.WIDE R154, R159, 0x4, R154 ;  /* 0x000000049f9a8825 */ /* 0x001fe200078e029a */
[----:B------:R-:W0:Y:S03]  /*15020*/  MUFU.RSQ R144, R144 ;  /* 0x0000009000907308 */ /* 0x000e260000001400 */
        /* <DEDUP_REMOVED lines=15> */
[C---:B------:R-:W-:Y:S01]  /*15120*/  FADD.FTZ R161, -R146.reuse, R34 ;  /* 0x0000002292a17221 */ /* 0x040fe20000010100 */
[----:B------:R-:W-:Y:S01]  /*15130*/  FADD.FTZ R16, -R146, R16 ;  /* 0x0000001092107221 */ /* 0x000fe20000010100 */
[C---:B0-----:R-:W-:Y:S01]  /*15140*/  FMUL.FTZ R34, R144.reuse, R33 ;  /* 0x0000002190227220 */ /* 0x041fe20000410000 */
[C---:B--2---:R-:W-:Y:S01]  /*15150*/  FMUL.FTZ R154, R144.reuse, R35 ;  /* 0x00000023909a7220 */ /* 0x044fe20000410000 */
[----:B------:R0:W-:Y:S01]  /*15160*/  @!P0 STG.E desc[UR10][R150.64], R144 ;  /* 0x0000009096008986 */ /* 0x0001e2000c10190a */
[C---:B------:R-:W-:Y:S01]  /*15170*/  FMUL.FTZ R159, R144.reuse, R159 ;  /* 0x0000009f909f7220 */ /* 0x040fe20000410000 */
[----:B------:R-:W-:Y:S01]  /*15180*/  FMUL.FTZ R161, R144, R161 ;  /* 0x000000a190a17220 */ /* 0x000fe20000410000 */
[----:B------:R-:W-:Y:S01]  /*15190*/  FFMA.FTZ R33, R34, R133, R101 ;  /* 0x0000008522217223 */ /* 0x000fe20000010065 */
[----:B------:R-:W-:Y:S01]  /*151a0*/  FFMA.FTZ R35, R154, R135, R103 ;  /* 0x000000879a237223 */ /* 0x000fe20000010067 */
[----:B------:R-:W-:Y:S01]  /*151b0*/  FFMA.FTZ R32, R159, R132, R100 ;  /* 0x000000849f207223 */ /* 0x000fe20000010064 */
[----:B------:R-:W-:Y:S01]  /*151c0*/  FFMA.FTZ R34, R161, R134, R102 ;  /* 0x00000086a1227223 */ /* 0x000fe20000010066 */
[C---:B------:R-:W-:Y:S01]  /*151d0*/  FMUL.FTZ R30, R144.reuse, R30 ;  /* 0x0000001e901e7220 */ /* 0x040fe20000410000 */
[----:B------:R-:W-:Y:S01]  /*151e0*/  FMUL.FTZ R31, R144, R31 ;  /* 0x0000001f901f7220 */ /* 0x000fe20000410000 */
[C---:B------:R-:W-:Y:S01]  /*151f0*/  FADD.FTZ R17, -R146.reuse, R17 ;  /* 0x0000001192117221 */ /* 0x040fe20000010100 */
[C---:B------:R-:W-:Y:S01]  /*15200*/  FADD.FTZ R18, -R146.reuse, R18 ;  /* 0x0000001292127221 */ /* 0x040fe20000010100 */
[----:B------:R-:W-:Y:S01]  /*15210*/  FADD.FTZ R19, -R146, R19 ;  /* 0x0000001392137221 */ /* 0x000fe20000010100 */
[----:B0-----:R-:W0:Y:S01]  /*15220*/  LDC.64 R150, c[0x0][0x428] ;  /* 0x00010a00ff967b82 */ /* 0x001e220000000a00 */
        /* <DEDUP_REMOVED lines=23> */
[----:B0-----:R-:W-:-:S04]  /*153a0*/  IMAD.WIDE.U32 R154, R4, 0x10, R150 ;  /* 0x00000010049a7825 */ /* 0x001fc800078e0096 */
[C---:B------:R-:W-:Y:S01]  /*153b0*/  FMUL.FTZ R4, R144.reuse, R9 ;  /* 0x0000000990047220 */ /* 0x040fe20000410000 */
[----:B------:R-:W-:Y:S01]  /*153c0*/  FFMA.FTZ R27, R27, R127, R95 ;  /* 0x0000007f1b1b7223 */ /* 0x000fe2000001005f */
        /* <DEDUP_REMOVED lines=20> */
[C---:B0-----:R-:W-:Y:S01]  /*15510*/  FMUL.FTZ R33, R144.reuse, R28 ;  /* 0x0000001c90217220 */ /* 0x041fe20000410000 */
        /* <DEDUP_REMOVED lines=17> */
[----:B------:R-:W-:Y:S01]  /*15630*/  UIADD3 UR18, UPT, UPT, UR18, UR14, URZ ;  /* 0x0000000e12127290 */ /* 0x000fe2000fffe0ff */
[----:B------:R-:W-:-:S03]  /*15640*/  IMAD.WIDE.U32 R144, R148, 0x10, R150 ;  /* 0x0000001094907825 */ /* 0x000fc600078e0096 */
[----:B------:R-:W-:Y:S01]  /*15650*/  UISETP.GE.AND UP2, UPT, UR18, UR15, UPT ;  /* 0x0000000f1200728c */ /* 0x000fe2000bf46270 */
[----:B0-----:R-:W-:-:S04]  /*15660*/  IMAD.WIDE.U32 R8, R2, 0x10, R150 ;  /* 0x0000001002087825 */ /* 0x001fc800078e0096 */
[----:B------:R-:W-:Y:S01]  /*15670*/  FFMA.FTZ R10, R28, R110, R78 ;  /* 0x0000006e1c0a7223 */ /* 0x000fe2000001004e */
[----:B------:R-:W-:Y:S01]  /*15680*/  FFMA.FTZ R11, R29, R111, R79 ;  /* 0x0000006f1d0b7223 */ /* 0x000fe2000001004f */
[--C-:B------:R-:W-:Y:S01]  /*15690*/  IMAD.WIDE.U32 R34, R147, 0x10, R150.reuse ;  /* 0x0000001093227825 */ /* 0x100fe200078e0096 */
[----:B------:R0:W-:Y:S03]  /*156a0*/  STG.E.128 desc[UR10][R8.64], R24 ;  /* 0x0000001808007986 */ /* 0x0001e6000c101d0a */
[----:B------:R-:W-:Y:S01]  /*156b0*/  IMAD.WIDE.U32 R150, R152, 0x10, R150 ;  /* 0x0000001098967825 */ /* 0x000fe200078e0096 */
[----:B------:R1:W-:Y:S04]  /*156c0*/  STG.E.128 desc[UR10][R30.64], R20 ;  /* 0x000000141e007986 */ /* 0x0003e8000c101d0a */
[----:B------:R1:W-:Y:S04]  /*156d0*/  STG.E.128 desc[UR10][R32.64], R16 ;  /* 0x0000001020007986 */ /* 0x0003e8000c101d0a */
[----:B------:R1:W-:Y:S01]  /*156e0*/  STG.E.128 desc[UR10][R34.64], R12 ;  /* 0x0000000c22007986 */ /* 0x0003e2000c101d0a */
[----:B0-----:R-:W-:Y:S01]  /*156f0*/  FFMA.FTZ R8, R3, R108, R76 ;  /* 0x0000006c03087223 */ /* 0x001fe2000001004c */
[----:B------:R-:W-:-:S05]  /*15700*/  FFMA.FTZ R9, R4, R109, R77 ;  /* 0x0000006d04097223 */ /* 0x000fca000001004d */
[----:B------:R1:W-:Y:S04]  /*15710*/  STG.E.128 desc[UR10][R144.64], R8 ;  /* 0x0000000890007986 */ /* 0x0003e8000c101d0a */
[----:B------:R1:W-:Y:S01]  /*15720*/  STG.E.128 desc[UR10][R150.64], R136 ;  /* 0x0000008896007986 */ /* 0x0003e2000c101d0a */
[----:B------:R-:W-:Y:S05]  /*15730*/  BRA.U !UP2, `(.L_x_26330) ;  /* 0xfffffeb50a287547 */ /* 0x000fea000b83ffff */
[----:B------:R-:W-:Y:S05]  /*15740*/  EXIT ;  /* 0x000000000000794d */ /* 0x000fea0003800000 */
.L_x_26331:
        /* <DEDUP_REMOVED lines=11> */
.L_x_27355:


//--------------------- .text._ZN10layer_norm13ln_fwd_kernelINS_13Kernel_traitsIfffffjLj4096ELj1ELj1ELj4ELj16ENS_18Kernel_traits_baseILj4096EfffffjLj128EEEEELb1ELb1ELb1ELb0EEEvNS_9FwdParamsE --------------------------
	.section	.text._ZN10layer_norm13ln_fwd_kernelINS_13Kernel_traitsIfffffjLj4096ELj1ELj1ELj4ELj16ENS_18Kernel_traits_baseILj4096EfffffjLj128EEEEELb1ELb1ELb1ELb0EEEvNS_9FwdParamsE,"ax",@progbits
	.align	128
        .global         _ZN10layer_norm13ln_fwd_kernelINS_13Kernel_traitsIfffffjLj4096ELj1ELj1ELj4ELj16ENS_18Kernel_traits_baseILj4096EfffffjLj128EEEEELb1ELb1ELb1ELb0EEEvNS_9FwdParamsE
        .type           _ZN10layer_norm13ln_fwd_kernelINS_13Kernel_traitsIfffffjLj4096ELj1ELj1ELj4ELj16ENS_18Kernel_traits_baseILj4096EfffffjLj128EEEEELb1ELb1ELb1ELb0EEEvNS_9FwdParamsE,@function
        .size           _ZN10layer_norm13ln_fwd_kernelINS_13Kernel_traitsIfffffjLj4096ELj1ELj1ELj4ELj16ENS_18Kernel_traits_baseILj4096EfffffjLj128EEEEELb1ELb1ELb1ELb0EEEvNS_9FwdParamsE,(.L_x_27356 - _ZN10layer_norm13ln_fwd_kernelINS_13Kernel_traitsIfffffjLj4096ELj1ELj1ELj4ELj16ENS_18Kernel_traits_baseILj4096EfffffjLj128EEEEELb1ELb1ELb1ELb0EEEvNS_9FwdParamsE)
        .other          _ZN10layer_norm13ln_fwd_kernelINS_13Kernel_traitsIfffffjLj4096ELj1ELj1ELj4ELj16ENS_18Kernel_traits_baseILj4096EfffffjLj128EEEEELb1ELb1ELb1ELb0EEEvNS_9FwdParamsE,@"STO_CUDA_ENTRY STV_DEFAULT"
_ZN10layer_norm13ln_fwd_kernelINS_13Kernel_traitsIfffffjLj4096ELj1ELj1ELj4ELj16ENS_18Kernel_traits_baseILj4096EfffffjLj128EEEEELb1ELb1ELb1ELb0EEEvNS_9FwdParamsE:
.text._ZN10layer_norm13ln_fwd_kernelINS_13Kernel_traitsIfffffjLj4096ELj1ELj1ELj4ELj16ENS_18Kernel_traits_baseILj4096EfffffjLj128EEEEELb1ELb1ELb1ELb0EEEvNS_9FwdParamsE:
        /* <DEDUP_REMOVED lines=14> */
[----:B------:R-:W0:Y:S03]  /*00e0*/  @P0 LDC R5, c[0x0][0x460] ;  /* 0x00011800ff050b82 */ /* 0x000e260000000800 */
[----:B----4-:R1:W0:Y:S01]  /*00f0*/  @P0 LDG.E.64 R10, desc[UR12][R8.64] ;  /* 0x0000000c080a0981 */ /* 0x010222000c1e1b00 */
[----:B-----5:R-:W-:Y:S01]  /*0100*/  UISETP.NE.U32.AND UP0, UPT, UR6, URZ, UPT ;  /* 0x000000ff0600728c */ /* 0x020fe2000bf05070 */
[----:B------:R-:W-:Y:S01]  /*0110*/  BSSY.RECONVERGENT B0, `(.L_x_26332) ;  /* 0x00000ce000007945 */ /* 0x000fe20003800200 */
[----:B------:R-:W-:Y:S01]  /*0120*/  USHF.R.S32.HI UR4, URZ, 0x1f, UR5 ;  /* 0x0000001fff047899 */ /* 0x000fe20008011405 */
[----:B------:R-:W1:Y:S01]  /*0130*/  S2R R7, SR_TID.X ;  /* 0x0000000000077919 */ /* 0x000e620000002100 */
[----:B------:R-:W-:Y:S01]  /*0140*/  UISETP.NE.AND.EX UP0, UPT, UR7, URZ, UPT, UP0 ;  /* 0x000000ff0700728c */ /* 0x000fe2000bf05300 */
[----:B------:R-:W3:Y:S01]  /*0150*/  S2UR UR7, SR_CTAID.X ;  /* 0x00000000000779c3 */ /* 0x000ee20000002500 */
[----:B------:R-:W-:-:S04]  /*0160*/  ULEA.HI UR4, UR4, UR5, URZ, 0x2 ;  /* 0x0000000504047291 */ /* 0x000fc8000f8f10ff */
[----:B------:R-:W-:-:S03]  /*0170*/  USHF.R.S32.HI UR4, URZ, 0x2, UR4 ;  /* 0x00000002ff047899 */ /* 0x000fc60008011404 */
[----:B------:R-:W3:Y:S01]  /*0180*/  LDC R4, c[0x0][0x360] ;  /* 0x0000d800ff047b82 */ /* 0x000ee20000000800 */
[----:B-1----:R-:W-:Y:S02]  /*0190*/  LOP3.LUT R9, R7, 0x60, RZ, 0xc0, !PT ;  /* 0x0000006007097812 */ /* 0x002fe400078ec0ff */
[----:B--2---:R-:W-:Y:S02]  /*01a0*/  @P0 R2UR UR14, R2 ;  /* 0x00000000020e02ca */ /* 0x004fe400000e0000 */
[----:B------:R-:W-:Y:S02]  /*01b0*/  @P0 R2UR UR15, R3 ;  /* 0x00000000030f02ca */ /* 0x000fe400000e0000 */
[----:B0-----:R-:W-:Y:S01]  /*01c0*/  @P0 IADD3 R8, P1, PT, R10, R5, RZ ;  /* 0x000000050a080210 */ /* 0x001fe20007f3e0ff */
[----:B------:R-:W-:-:S03]  /*01d0*/  IMAD.MOV.U32 R5, RZ, RZ, R7 ;  /* 0x000000ffff057224 */ /* 0x000fc600078e0007 */
[----:B------:R-:W-:Y:S01]  /*01e0*/  @P0 IADD3.X R13, PT, PT, RZ, R11, RZ, P1, !PT ;  /* 0x0000000bff0d0210 */ /* 0x000fe20000ffe4ff */
[----:B---3--:R-:W-:Y:S01]  /*01f0*/  IMAD R4, R4, UR7, R5 ;  /* 0x0000000704047c24 */ /* 0x008fe2000f8e0205 */
[----:B------:R-:W-:Y:S02]  /*0200*/  LOP3.LUT R3, R5, 0x7f, RZ, 0x3c, !PT ;  /* 0x0000007f05037812 */ /* 0x000fe400078e3cff */
[--C-:B------:R-:W-:Y:S01]  /*0210*/  SHF.R.U64 R2, R8, 0x2, R13.reuse ;  /* 0x0000000208027819 */ /* 0x100fe2000000120d */
[----:B------:R-:W-:Y:S01]  /*0220*/  UIADD3 UR26, UPT, UPT, UR14, -0x61c88647, URZ ;  /* 0x9e3779b90e1a7890 */ /* 0x000fe2000fffe0ff */
[----:B------:R-:W-:Y:S01]  /*0230*/  SHF.R.U32.HI R0, RZ, 0x2, R13 ;  /* 0x00000002ff007819 */ /* 0x000fe2000001160d */
[----:B------:R-:W-:Y:S01]  /*0240*/  VIADD R3, R3, UR4 ;  /* 0x0000000403037c36 */ /* 0x000fe20008000000 */
[----:B------:R-:W-:Y:S02]  /*0250*/  UIADD3 UR27, UPT, UPT, UR15, -0x4498517b, URZ ;  /* 0xbb67ae850f1b7890 */ /* 0x000fe4000fffe0ff */
[----:B------:R-:W-:-:S02]  /*0260*/  UIADD3 UR28, UPT, UPT, UR14, 0x3c6ef372, URZ ;  /* 0x3c6ef3720e1c7890 */ /* 0x000fc4000fffe0ff */
[----:B------:R-:W-:Y:S02]  /*0270*/  UIADD3 UR29, UPT, UPT, UR15, 0x76cf5d0a, URZ ;  /* 0x76cf5d0a0f1d7890 */ /* 0x000fe4000fffe0ff */
[----:B------:R-:W-:Y:S02]  /*0280*/  UIADD3 UR30, UPT, UPT, UR14, -0x255992d5, URZ ;  /* 0xdaa66d2b0e1e7890 */ /* 0x000fe4000fffe0ff */
[----:B------:R-:W-:Y:S02]  /*0290*/  UIADD3 UR31, UPT, UPT, UR15, 0x32370b8f, URZ ;  /* 0x32370b8f0f1f7890 */ /* 0x000fe4000fffe0ff */
[----:B------:R-:W-:Y:S02]  /*02a0*/  UIADD3 UR20, UPT, UPT, UR14, 0x78dde6e4, URZ ;  /* 0x78dde6e40e147890 */ /* 0x000fe4000fffe0ff */
[----:B------:R-:W-:Y:S02]  /*02b0*/  UIADD3 UR8, UPT, UPT, UR15, -0x126145ec, URZ ;  /* 0xed9eba140f087890 */ /* 0x000fe4000fffe0ff */
[----:B------:R-:W-:-:S02]  /*02c0*/  UIADD3 UR9, UPT, UPT, UR14, 0x1715609d, URZ ;  /* 0x1715609d0e097890 */ /* 0x000fc4000fffe0ff */
[----:B------:R-:W-:Y:S02]  /*02d0*/  UIADD3 UR10, UPT, UPT, UR15, -0x56f99767, URZ ;  /* 0xa90668990f0a7890 */ /* 0x000fe4000fffe0ff */
[----:B------:R-:W-:Y:S02]  /*02e0*/  UIADD3 UR11, UPT, UPT, UR14, -0x4ab325aa, URZ ;  /* 0xb54cda560e0b7890 */ /* 0x000fe4000fffe0ff */
[----:B------:R-:W-:Y:S02]  /*02f0*/  UIADD3 UR16, UPT, UPT, UR15, 0x646e171e, URZ ;  /* 0x646e171e0f107890 */ /* 0x000fe4000fffe0ff */
[----:B------:R-:W-:Y:S02]  /*0300*/  UIADD3 UR17, UPT, UPT, UR14, 0x5384540f, URZ ;  /* 0x5384540f0e117890 */ /* 0x000fe4000fffe0ff */
[----:B------:R-:W-:Y:S02]  /*0310*/  UIADD3 UR18, UPT, UPT, UR15, 0x1fd5c5a3, URZ ;  /* 0x1fd5c5a30f127890 */ /* 0x000fe4000fffe0ff */
[----:B------:R-:W-:-:S02]  /*0320*/  UIADD3 UR19, UPT, UPT, UR14, -0xe443238, URZ ;  /* 0xf1bbcdc80e137890 */ /* 0x000fc4000fffe0ff */
        /* <DEDUP_REMOVED lines=93> */
.L_x_26333:
        /* <DEDUP_REMOVED lines=42> */
[----:B------:R-:W5:Y:S03]  /*0ba0*/  @P2 LDG.E.128 R40, desc[UR12][R36.64] ;  /* 0x0000000c24282981 */ /* 0x000f66000c1e1d00 */
[----:B------:R-:W-:-:S03]  /*0bb0*/  @P1 IMAD.WIDE.U32 R38, R5, 0x10, R38 ;  /* 0x0000001005261825 */ /* 0x000fc600078e0026 */
[----:B------:R-:W4:Y:S01]  /*0bc0*/  @P6 LDC.64 R70, c[0x0][0x3e8] ;  /* 0x0000fa00ff466b82 */ /* 0x000f220000000a00 */
[C---:B------:R-:W-:Y:S01]  /*0bd0*/  @P1 IMAD.WIDE.U32 R44, R5.reuse, 0x10, R44 ;  /* 0x00000010052c1825 */ /* 0x040fe200078e002c */
[----:B------:R-:W5:Y:S03]  /*0be0*/  @P1 LDG.E.128 R136, desc[UR12][R38.64] ;  /* 0x0000000c26881981 */ /* 0x000f66000c1e1d00 */
[----:B------:R-:W-:Y:S01]  /*0bf0*/  @P1 VIADD R5, R5, 0x80 ;  /* 0x0000008005051836 */ /* 0x000fe20000000000 */
[----:B------:R-:W5:Y:S03]  /*0c00*/  @P1 LDG.E.128 R48, desc[UR12][R44.64] ;  /* 0x0000000c2c301981 */ /* 0x000f66000c1e1d00 */
[----:B--2---:R-:W-:-:S04]  /*0c10*/  @P0 IMAD.WIDE.U32 R46, R5, 0x10, R46 ;  /* 0x00000010052e0825 */ /* 0x004fc800078e002e */
[C---:B0-----:R-:W-:Y:S01]  /*0c20*/  @P0 IMAD.WIDE.U32 R56, R5.reuse, 0x10, R10 ;  /* 0x0000001005380825 */ /* 0x041fe200078e000a */
[----:B------:R-:W-:Y:S01]  /*0c30*/  @P0 IADD3 R5, PT, PT, R5, 0x80, RZ ;  /* 0x0000008005050810 */ /* 0x000fe20007ffe0ff */
[----:B------:R-:W5:Y:S04]  /*0c40*/  @P0 LDG.E.128 R52, desc[UR12][R46.64] ;  /* 0x0000000c2e340981 */ /* 0x000f68000c1e1d00 */
[C---:B-1----:R-:W-:Y:S01]  /*0c50*/  @P5 IMAD.WIDE.U32 R88, R5.reuse, 0x10, R12 ;  /* 0x0000001005585825 */ /* 0x042fe200078e000c */
[----:B------:R0:W5:Y:S03]  /*0c60*/  @P0 LDG.E.128 R60, desc[UR12][R56.64] ;  /* 0x0000000c383c0981 */ /* 0x000166000c1e1d00 */
[C---:B---3--:R-:W-:Y:S01]  /*0c70*/  @P5 IMAD.WIDE.U32 R90, R5.reuse, 0x10, R58 ;  /* 0x00000010055a5825 */ /* 0x048fe200078e003a */
[----:B------:R-:W5:Y:S03]  /*0c80*/  @P5 LDG.E.128 R64, desc[UR12][R88.64] ;  /* 0x0000000c58405981 */ /* 0x000f66000c1e1d00 */
[----:B------:R-:W-:Y:S01]  /*0c90*/  @P5 VIADD R5, R5, 0x80 ;  /* 0x0000008005055836 */ /* 0x000fe20000000000 */
[----:B------:R-:W5:Y:S03]  /*0ca0*/  @P5 LDG.E.128 R72, desc[UR12][R90.64] ;  /* 0x0000000c5a485981 */ /* 0x000f66000c1e1d00 */
[----:B----4-:R-:W-:-:S05]  /*0cb0*/  @P6 IMAD.WIDE.U32 R10, R5, 0x10, R68 ;  /* 0x00000010050a6825 */ /* 0x010fca00078e0044 */
[----:B------:R-:W5:Y:S01]  /*0cc0*/  @P6 LDG.E.128 R76, desc[UR12][R10.64] ;  /* 0x0000000c0a4c6981 */ /* 0x000f62000c1e1d00 */
[----:B------:R-:W-:Y:S01]  /*0cd0*/  @P6 IMAD.WIDE.U32 R12, R5, 0x10, R70 ;  /* 0x00000010050c6825 */ /* 0x000fe200078e0046 */
[----:B------:R-:W-:Y:S02]  /*0ce0*/  CS2R R70, SRZ ;  /* 0x0000000000467805 */ /* 0x000fe4000001ff00 */
[----:B------:R-:W-:Y:S02]  /*0cf0*/  CS2R R68, SRZ ;  /* 0x0000000000447805 */ /* 0x000fe4000001ff00 */
[----:B------:R-:W-:Y:S02]  /*0d00*/  CS2R R58, SRZ ;  /* 0x00000000003a7805 */ /* 0x000fe4000001ff00 */
[----:B0-----:R-:W-:Y:S01]  /*0d10*/  CS2R R56, SRZ ;  /* 0x0000000000387805 */ /* 0x001fe2000001ff00 */
[----:B------:R0:W5:Y:S01]  /*0d20*/  @P6 LDG.E.128 R84, desc[UR12][R12.64] ;  /* 0x0000000c0c546981 */ /* 0x000162000c1e1d00 */
        /* <DEDUP_REMOVED lines=9> */
[----:B0-----:R-:W-:Y:S02]  /*0dc0*/  CS2R R12, SRZ ;  /* 0x00000000000c7805 */ /* 0x001fe4000001ff00 */
[----:B------:R-:W-:Y:S02]  /*0dd0*/  @P6 CS2R R82, SRZ ;  /* 0x0000000000526805 */ /* 0x000fe4000001ff00 */
[----:B------:R-:W-:-:S07]  /*0de0*/  @P6 CS2R R80, SRZ ;  /* 0x0000000000506805 */ /* 0x000fce000001ff00 */
.L_x_26334:
[----:B------:R-:W-:Y:S05]  /*0df0*/  BSYNC.RECONVERGENT B0 ;  /* 0x0000000000007941 */ /* 0x000fea0003800200 */
.L_x_26332:
[----:B------:R-:W0:Y:S02]  /*0e00*/  LDCU UR5, c[0x0][0x384] ;  /* 0x00007080ff0577ac */ /* 0x000e240008000800 */
[----:B0-----:R-:W-:-:S06]  /*0e10*/  UISETP.GE.AND UP0, UPT, UR7, UR5, UPT ;  /* 0x000000050700728c */ /* 0x001fcc000bf06270 */
[----:B------:R-:W-:-:S13]  /*0e20*/  PLOP3.LUT P0, PT, PT, PT, UP0, 0x80, 0x8 ;  /* 0x000000000008781c */ /* 0x000fda0003f0f008 */
[----:B------:R-:W-:Y:S05]  /*0e30*/  @P0 EXIT ;  /* 0x000000000000094d */ /* 0x000fea0003800000 */
[----:B------:R-:W-:Y:S01]  /*0e40*/  IMAD.HI.U32 R5, R4, -0x326172a9, RZ ;  /* 0xcd9e8d5704057827 */ /* 0x000fe200078e00ff */
[----:B------:R-:W-:Y:S02]  /*0e50*/  ULOP3.LUT UR6, UR4, 0x7f, URZ, 0xc0, !UPT ;  /* 0x0000007f04067892 */ /* 0x000fe4000f8ec0ff */
[----:B------:R-:W-:Y:S01]  /*0e60*/  ULOP3.LUT UR5, UR4, 0xffffff80, URZ, 0xc0, !UPT ;  /* 0xffffff8004057892 */ /* 0x000fe2000f8ec0ff */
[----:B------:R-:W-:Y:S01]  /*0e70*/  IMAD.HI.U32 R6, R2, -0x2daee0ad, RZ ;  /* 0xd2511f5302067827 */ /* 0x000fe200078e00ff */
[----:B------:R-:W-:Y:S01]  /*0e80*/  LOP3.LUT R5, R0, UR14, R5, 0x96, !PT ;  /* 0x0000000e00057c12 */ /* 0x000fe2000f8e9605 */
[----:B------:R-:W0:Y:S02]  /*0e90*/  LDCU.U8 UR24, c[0x0][0x410] ;  /* 0x00008200ff1877ac */ /* 0x000e240008000000 */
[----:B------:R-:W-:Y:S01]  /*0ea0*/  IMAD R89, R2, -0x2daee0ad, RZ ;  /* 0xd2511f5302597824 */ /* 0x000fe200078e02ff */
[----:B------:R-:W-:Y:S01]  /*0eb0*/  LOP3.LUT R6, R6, UR15, RZ, 0x3c, !PT ;  /* 0x0000000f06067c12 */ /* 0x000fe2000f8e3cff */
[----:B------:R-:W-:Y:S01]  /*0ec0*/  IMAD.HI.U32 R88, R5, -0x2daee0ad, RZ ;  /* 0xd2511f5305587827 */ /* 0x000fe200078e00ff */
[----:B------:R-:W1:Y:S03]  /*0ed0*/  LDCU UR25, c[0x0][0x400] ;  /* 0x00008000ff1977ac */ /* 0x000e660008000800 */
        /* <DEDUP_REMOVED lines=59> */
[----:B------:R-:W-:-:S02]  /*1290*/  VIADDMNMX R7, R10, UR6, RZ, !PT ;  /* 0x000000060a077c46 */ /* 0x000fc4000f8001ff */
[----:B------:R-:W-:Y:S02]  /*12a0*/  LOP3.LUT R9, R9, 0x3e0, RZ, 0xc0, !PT ;  /* 0x000003e009097812 */ /* 0x000fe400078ec0ff */
[----:B------:R-:W-:Y:S02]  /*12b0*/  VIMNMX R7, PT, PT, R7, 0x20, PT ;  /* 0x0000002007077848 */ /* 0x000fe40003fe0100 */
[----:B------:R-:W-:Y:S01]  /*12c0*/  LOP3.LUT R6, R89, UR22, R6, 0x96, !PT ;  /* 0x0000001659067c12 */ /* 0x000fe2000f8e9606 */
[----:B------:R-:W-:Y:S01]  /*12d0*/  IMAD.MOV R9, RZ, RZ, -R9 ;  /* 0x000000ffff097224 */ /* 0x000fe200078e0a09 */
[----:B------:R-:W-:Y:S01]  /*12e0*/  LEA R7, R7, UR5, 0x2 ;  /* 0x0000000507077c11 */ /* 0x000fe2000f8e10ff */
[----:B------:R-:W0:Y:S03]  /*12f0*/  LDCU UR22, c[0x0][0x404] ;  /* 0x00008080ff1677ac */ /* 0x000e260008000800 */
[----:B------:R-:W-:Y:S01]  /*1300*/  I2FP.F32.U32 R10, R7 ;  /* 0x00000007000a7245 */ /* 0x000fe20000201000 */
[----:B------:R-:W-:-:S03]  /*1310*/  IMAD.MOV.U32 R7, RZ, RZ, R9 ;  /* 0x000000ffff077224 */ /* 0x000fc600078e0009 */
[----:B------:R1:W2:Y:S02]  /*1320*/  MUFU.RCP R9, R10 ;  /* 0x0000000a00097308 */ /* 0x0002a40000001000 */
[----:B------:R-:W-:-:S04]  /*1330*/  VIADDMNMX R7, R7, UR6, RZ, !PT ;  /* 0x0000000607077c46 */ /* 0x000fc8000f8001ff */
[----:B------:R-:W-:Y:S02]  /*1340*/  VIMNMX R165, PT, PT, R7, 0x20, PT ;  /* 0x0000002007a57848 */ /* 0x000fe40003fe0100 */
[----:B------:R-:W-:Y:S01]  /*1350*/  LOP3.LUT R7, R8, 0x3, RZ, 0xc0, !PT ;  /* 0x0000000308077812 */ /* 0x000fe200078ec0ff */
[----:B------:R-:W-:Y:S01]  /*1360*/  HFMA2 R8, -RZ, RZ, 0, 0 ;  /* 0x00000000ff087431 */ /* 0x000fe200000001ff */
[----:B------:R-:W-:Y:S01]  /*1370*/  LEA R165, R165, UR5, 0x2 ;  /* 0x00000005a5a57c11 */ /* 0x000fe2000f8e10ff */
[----:B-1----:R-:W-:Y:S01]  /*1380*/  IMAD R10, R11, -0x326172a9, RZ ;  /* 0xcd9e8d570b0a7824 */ /* 0x002fe200078e02ff */
[----:B--2---:R1:W-:Y:S02]  /*1390*/  STL [R1], R9 ;  /* 0x0000000901007387 */ /* 0x0043e40000100800 */
[----:B01-34-:R-:W-:-:S07]  /*13a0*/  IMAD R9, R90, -0x2daee0ad, RZ ;  /* 0xd2511f535a097824 */ /* 0x01bfce00078e02ff */
.L_x_26763:
[----:B------:R-:W-:-:S06]  /*13b0*/  UIMAD.WIDE UR4, UR7, 0x4, UR8 ;  /* 0x00000004070478a5 */ /* 0x000fcc000f8e0208 */
[----:B01234-:R-:W-:Y:S02]  /*13c0*/  IMAD.U32 R128, RZ, RZ, UR4 ;  /* 0x00000004ff807e24 */ /* 0x01ffe4000f8e00ff */
[----:B------:R-:W-:-:S05]  /*13d0*/  IMAD.U32 R129, RZ, RZ, UR5 ;  /* 0x00000005ff817e24 */ /* 0x000fca000f8e00ff */
[----:B------:R0:W2:Y:S01]  /*13e0*/  LDG.E R128, desc[UR12][R128.64] ;  /* 0x0000000c80807981 */ /* 0x0000a2000c1e1900 */
[----:B------:R-:W-:-:S06]  /*13f0*/  UIMAD.WIDE UR4, UR7, 0x4, UR10 ;  /* 0x00000004070478a5 */ /* 0x000fcc000f8e020a */
[----:B------:R-:W-:Y:S01]  /*1400*/  MOV R130, UR4 ;  /* 0x0000000400827c02 */ /* 0x000fe20008000f00 */
[----:B------:R-:W-:-:S05]  /*1410*/  IMAD.U32 R131, RZ, RZ, UR5 ;  /* 0x00000005ff837e24 */ /* 0x000fca000f8e00ff */
[----:B------:R-:W3:Y:S01]  /*1420*/  LDG.E R130, desc[UR12][R130.64] ;  /* 0x0000000c82827981 */ /* 0x000ee2000c1e1900 */
[----:B------:R-:W-:Y:S01]  /*1430*/  UIMAD UR5, UR7, UR23, URZ ;  /* 0x00000017070572a4 */ /* 0x000fe2000f8e02ff */
[----:B------:R-:W-:Y:S01]  /*1440*/  ISETP.GE.U32.AND P0, PT, R3, 0x80, PT ;  /* 0x000000800300780c */ /* 0x000fe20003f06070 */
[----:B------:R-:W-:Y:S01]  /*1450*/  BSSY.RECONVERGENT B0, `(.L_x_26335) ;  /* 0x0000359000007945 */ /* 0x000fe20003800200 */
[----:B------:R-:W1:Y:S01]  /*1460*/  S2R R141, SR_TID.X ;  /* 0x00000000008d7919 */ /* 0x000e620000002100 */
[----:B------:R-:W-:Y:S01]  /*1470*/  USHF.R.S32.HI UR6, URZ, 0x1f, UR5 ;  /* 0x0000001fff067899 */ /* 0x000fe20008011405 */
[----:B0-----:R-:W-:-:S03]  /*1480*/  MOV R129, RZ ;  /* 0x000000ff00817202 */ /* 0x001fc60000000f00 */
[----:B------:R-:W-:Y:S01]  /*1490*/  ULEA.HI UR6, UR6, UR5, URZ, 0x2 ;  /* 0x0000000506067291 */ /* 0x000fe2000f8f10ff */
[----:B--2---:R-:W-:-:S13]  /*14a0*/  ISETP.GE.AND P3, PT, R128, 0x1, PT ;  /* 0x000000018000780c */ /* 0x004fda0003f66270 */
[----:B------:R-:W-:Y:S01]  /*14b0*/  @P3 VIADD R135, R128, 0xffffffff ;  /* 0xffffffff80873836 */ /* 0x000fe20000000000 */
[----:B---3--:R-:W-:-:S03]  /*14c0*/  R2UR UR4, R130 ;  /* 0x00000000820472ca */ /* 0x008fc600000e0000 */
[----:B------:R-:W-:-:S05]  /*14d0*/  @P3 IMAD R135, R135, UR23, RZ ;  /* 0x0000001787873c24 */ /* 0x000fca000f8e02ff */
[----:B------:R-:W-:-:S04]  /*14e0*/  @P3 SHF.R.S32.HI R140, RZ, 0x1f, R135 ;  /* 0x0000001fff8c3819 */ /* 0x000fc80000011487 */
[----:B------:R-:W-:Y:S01]  /*14f0*/  @P3 LEA.HI R140, R140, R135, RZ, 0x2 ;  /* 0x000000878c8c3211 */ /* 0x000fe200078f10ff */
[----:B------:R-:W-:-:S03]  /*1500*/  IMAD.U32 R135, RZ, RZ, UR6 ;  /* 0x00000006ff877e24 */ /* 0x000fc6000f8e00ff */
[-C--:B-1----:R-:W-:Y:S02]  /*1510*/  @P3 LEA.HI.SX32 R129, R140, R141.reuse, 0x1e ;  /* 0x0000008d8c813211 */ /* 0x082fe400078ff2ff */
[----:B------:R-:W-:Y:S01]  /*1520*/  LEA.HI.SX32 R135, R135, R141, 0x1e ;  /* 0x0000008d87877211 */ /* 0x000fe200078ff2ff */
[----:B-----5:R-:W-:Y:S06]  /*1530*/  @!P0 BRA `(.L_x_26336) ;  /* 0x0000003400288947 */ /* 0x020fec0003800000 */
[----:B------:R-:W-:-:S04]  /*1540*/  UISETP.NE.U32.AND UP0, UPT, UR18, URZ, UPT ;  /* 0x000000ff1200728c */ /* 0x000fc8000bf05070 */
[----:B------:R-:W-:Y:S01]  /*1550*/  UISETP.NE.AND.EX UP0, UPT, UR19, URZ, UPT, UP0 ;  /* 0x000000ff1300728c */ /* 0x000fe2000bf05300 */
[----:B------:R-:W-:Y:S10]  /*1560*/  @!P3 BRA `(.L_x_26337) ;  /* 0x00000000000cb947 */ /* 0x000ff40003800000 */
[----:B------:R-:W0:Y:S02]  /*1570*/  LDC.64 R88, c[0x0][0x390] ;  /* 0x0000e400ff587b82 */ /* 0x000e240000000a00 */
[----:B0-----:R-:W-:-:S06]  /*1580*/  IMAD.WIDE.U32 R88, R129, 0x10, R88 ;  /* 0x0000001081587825 */ /* 0x001fcc00078e0058 */
[----:B------:R-:W5:Y:S02]  /*1590*/  LDG.E.128 R88, desc[UR12][R88.64] ;  /* 0x0000000c58587981 */ /* 0x000f64000c1e1d00 */
.L_x_26337:
[----:B------:R-:W-:Y:S05]  /*15a0*/  BRA.U !UP0, `(.L_x_26338) ;  /* 0x00000019086c7547 */ /* 0x000fea000b800000 */
        /* <DEDUP_REMOVED lines=24> */
.L_x_26342:
        /* <DEDUP_REMOVED lines=13> */
.L_x_26344:
[----:B------:R-:W-:Y:S05]  /*1800*/  BSYNC.RECONVERGENT B2 ;  /* 0x0000000000027941 */ /* 0x000fea0003800200 */
.L_x_26343:
        /* <DEDUP_REMOVED lines=57> */
[----:B------:R-:W-:-:S05]  /*1ba0*/  MOV R11, R9 ;  /* 0x00000009000b7202 */ /* 0x000fca0000000f00 */
[----:B------:R-:W-:-:S07]  /*1bb0*/  LOP3.LUT R5, R96, UR5, R141, 0x96, !PT ;  /* 0x0000000560057c12 */ /* 0x000fce000f8e968d */
.L_x_26341:
[----:B------:R-:W-:Y:S05]  /*1bc0*/  BSYNC.RECONVERGENT B1 ;  /* 0x0000000000017941 */ /* 0x000fea0003800200 */
.L_x_26340:
[----:B------:R-:W-:Y:S01]  /*1bd0*/  I2FP.F32.U32 R7, R11 ;  /* 0x0000000b00077245 */ /* 0x000fe20000201000 */
[----:B------:R-:W-:-:S04]  /*1be0*/  IMAD.MOV.U32 R96, RZ, RZ, 0x2f800000 ;  /* 0x2f800000ff607424 */ /* 0x000fc800078e00ff */
[----:B------:R-:W-:-:S05]  /*1bf0*/  FFMA.FTZ R7, R7, R96, 1.1641532182693481445e-10 ;  /* 0x2f00000007077423 */ /* 0x000fca0000010060 */
[----:B------:R-:W-:Y:S01]  /*1c00*/  FSETP.GTU.FTZ.AND P2, PT, R7, UR22, PT ;  /* 0x0000001607007c0b */ /* 0x000fe2000bf5c000 */
[----:B-----5:R-:W-:-:S03]  /*1c10*/  FMUL.FTZ R7, R88, UR17 ;  /* 0x0000001158077c20 */ /* 0x020fc60008410000 */
[----:B------:R-:W-:Y:S01]  /*1c20*/  SEL R11, RZ, 0x1, P2 ;  /* 0x00000001ff0b7807 */ /* 0x000fe20001000000 */
[----:B------:R-:W-:-:S05]  /*1c30*/  FMUL.FTZ R7, R7, UR16 ;  /* 0x0000001007077c20 */ /* 0x000fca0008410000 */
[----:B------:R-:W-:-:S05]  /*1c40*/  FSEL R7, R7, RZ, !P2 ;  /* 0x000000ff07077208 */ /* 0x000fca0005000000 */
[----:B------:R-:W-:-:S07]  /*1c50*/  FFMA.FTZ R96, R7, R16, R92 ;  /* 0x0000001007607223 */ /* 0x000fce000001005c */
.L_x_26339:
        /* <DEDUP_REMOVED lines=16> */
.L_x_26348:
        /* <DEDUP_REMOVED lines=13> */
.L_x_26350:
[----:B------:R-:W-:Y:S05]  /*1e30*/  BSYNC.RECONVERGENT B2 ;  /* 0x0000000000027941 */ /* 0x000fea0003800200 */
.L_x_26349:
        /* <DEDUP_REMOVED lines=57> */
[----:B------:R-:W-:Y:S01]  /*21d0*/  MOV R10, R98 ;  /* 0x00000062000a7202 */ /* 0x000fe20000000f00 */
[----:B------:R-:W-:-:S04]  /*21e0*/  IMAD.WIDE.U32 R98, R5, -0x2daee0ad, RZ ;  /* 0xd2511f5305627825 */ /* 0x000fc800078e00ff */
[----:B------:R-:W-:Y:S01]  /*21f0*/  IMAD.MOV.U32 R140, RZ, RZ, R98 ;  /* 0x000000ffff8c7224 */ /* 0x000fe200078e0062 */
[----:B------:R-:W-:-:S07]  /*2200*/  LOP3.LUT R5, R130, UR5, R99, 0x96, !PT ;  /* 0x0000000582057c12 */ /* 0x000fce000f8e9663 */
.L_x_26347:
[----:B------:R-:W-:Y:S05]  /*2210*/  BSYNC.RECONVERGENT B1 ;  /* 0x0000000000017941 */ /* 0x000fea0003800200 */
.L_x_26346:
        /* <DEDUP_REMOVED lines=9> */
.L_x_26345:
        /* <DEDUP_REMOVED lines=16> */
.L_x_26354:
        /* <DEDUP_REMOVED lines=13> */
.L_x_26356:
[----:B------:R-:W-:Y:S05]  /*2480*/  BSYNC.RECONVERGENT B2 ;  /* 0x0000000000027941 */ /* 0x000fea0003800200 */
.L_x_26355:
        /* <DEDUP_REMOVED lines=61> */
.L_x_26353:
[----:B------:R-:W-:Y:S05]  /*2860*/  BSYNC.RECONVERGENT B1 ;  /* 0x0000000000017941 */ /* 0x000fea0003800200 */
.L_x_26352:
[----:B------:R-:W-:Y:S01]  /*2870*/  I2FP.F32.U32 R7, R99 ;  /* 0x0000006300077245 */ /* 0x000fe20000201000 */
[----:B------:R-:W-:-:S05]  /*2880*/  HFMA2 R98, -RZ, RZ, 0.1171875, 0 ;  /* 0x2f800000ff627431 */ /* 0x000fca00000001ff */
[----:B------:R-:W-:-:S05]  /*2890*/  FFMA.FTZ R7, R7, R98, 1.1641532182693481445e-10 ;  /* 0x2f00000007077423 */ /* 0x000fca0000010062 */
[----:B------:R-:W-:Y:S01]  /*28a0*/  FSETP.GTU.FTZ.AND P2, PT, R7, UR22, PT ;  /* 0x0000001607007c0b */ /* 0x000fe2000bf5c000 */
[----:B-----5:R-:W-:-:S03]  /*28b0*/  FMUL.FTZ R7, R90, UR17 ;  /* 0x000000115a077c20 */ /* 0x020fc60008410000 */
[----:B------:R-:W-:Y:S01]  /*28c0*/  SEL R133, RZ, 0x1, P2 ;  /* 0x00000001ff857807 */ /* 0x000fe20001000000 */
[----:B------:R-:W-:-:S05]  /*28d0*/  FMUL.FTZ R7, R7, UR16 ;  /* 0x0000001007077c20 */ /* 0x000fca0008410000 */
[----:B------:R-:W-:-:S05]  /*28e0*/  FSEL R7, R7, RZ, !P2 ;  /* 0x000000ff07077208 */ /* 0x000fca0005000000 */
[----:B------:R-:W-:-:S07]  /*28f0*/  FFMA.FTZ R98, R7, R18, R94 ;  /* 0x0000001207627223 */ /* 0x000fce000001005e */
.L_x_26351:
        /* <DEDUP_REMOVED lines=16> */
.L_x_26360:
        /* <DEDUP_REMOVED lines=12> */
.L_x_26362:
[----:B------:R-:W-:Y:S05]  /*2ac0*/  BSYNC.RECONVERGENT B2 ;  /* 0x0000000000027941 */ /* 0x000fea0003800200 */
.L_x_26361:
[----:B------:R-:W-:Y:S01]  /*2ad0*/  IMAD.WIDE.U32 R142, R2, -0x2daee0ad, RZ ;  /* 0xd2511f53028e7825 */ /* 0x000fe200078e00ff */
[----:B------:R-:W-:-:S03]  /*2ae0*/  UIADD3 UR5, UPT, UPT, UR14, -0x61c88647, URZ ;  /* 0x9e3779b90e057890 */ /* 0x000fc6000fffe0ff */
        /* <DEDUP_REMOVED lines=59> */
[----:B------:R-:W-:-:S07]  /*2ea0*/  MOV R140, R130 ;  /* 0x00000082008c7202 */ /* 0x000fce0000000f00 */
.L_x_26359:
[----:B------:R-:W-:Y:S05]  /*2eb0*/  BSYNC.RECONVERGENT B1 ;  /* 0x0000000000017941 */ /* 0x000fea0003800200 */
.L_x_26358:
        /* <DEDUP_REMOVED lines=8> */
[----:B------:R-:W-:Y:S01]  /*2f40*/  FFMA.FTZ R99, R130, R19, R95 ;  /* 0x0000001382637223 */ /* 0x000fe2000001005f */
[----:B------:R-:W-:Y:S06]  /*2f50*/  BRA `(.L_x_26357) ;  /* 0x0000001800587947 */ /* 0x000fec0003800000 */
.L_x_26338:
        /* <DEDUP_REMOVED lines=20> */
.L_x_26366:
        /* <DEDUP_REMOVED lines=13> */
.L_x_26368:
[----:B------:R-:W-:Y:S05]  /*3170*/  BSYNC.RECONVERGENT B2 ;  /* 0x0000000000027941 */ /* 0x000fea0003800200 */
.L_x_26367:
        /* <DEDUP_REMOVED lines=58> */
[----:B------:R-:W-:-:S07]  /*3520*/  LOP3.LUT R5, R96, UR5, R141, 0x96, !PT ;  /* 0x0000000560057c12 */ /* 0x000fce000f8e968d */
.L_x_26365:
[----:B------:R-:W-:Y:S05]  /*3530*/  BSYNC.RECONVERGENT B1 ;  /* 0x0000000000017941 */ /* 0x000fea0003800200 */
.L_x_26364:
        /* <DEDUP_REMOVED lines=8> */
[----:B------:R-:W-:-:S07]  /*35c0*/  FMUL.FTZ R96, R7, R16 ;  /* 0x0000001007607220 */ /* 0x000fce0000410000 */
.L_x_26363:
        /* <DEDUP_REMOVED lines=16> */
.L_x_26372:
        /* <DEDUP_REMOVED lines=13> */
.L_x_26374:
[----:B------:R-:W-:Y:S05]  /*37a0*/  BSYNC.RECONVERGENT B2 ;  /* 0x0000000000027941 */ /* 0x000fea0003800200 */
.L_x_26373:
        /* <DEDUP_REMOVED lines=61> */
.L_x_26371:
[----:B------:R-:W-:Y:S05]  /*3b80*/  BSYNC.RECONVERGENT B1 ;  /* 0x0000000000017941 */ /* 0x000fea0003800200 */
.L_x_26370:
        /* <DEDUP_REMOVED lines=8> */
[----:B------:R-:W-:-:S07]  /*3c10*/  FMUL.FTZ R97, R98, R17 ;  /* 0x0000001162617220 */ /* 0x000fce0000410000 */
.L_x_26369:
        /* <DEDUP_REMOVED lines=16> */
.L_x_26378:
        /* <DEDUP_REMOVED lines=13> */
.L_x_26380:
[----:B------:R-:W-:Y:S05]  /*3df0*/  BSYNC.RECONVERGENT B2 ;  /* 0x0000000000027941 */ /* 0x000fea0003800200 */
.L_x_26379:
        /* <DEDUP_REMOVED lines=61> */
.L_x_26377:
[----:B------:R-:W-:Y:S05]  /*41d0*/  BSYNC.RECONVERGENT B1 ;  /* 0x0000000000017941 */ /* 0x000fea0003800200 */
.L_x_26376:
        /* <DEDUP_REMOVED lines=9> */
.L_x_26375:
        /* <DEDUP_REMOVED lines=16> */
.L_x_26383:
        /* <DEDUP_REMOVED lines=12> */
.L_x_26385:
[----:B------:R-:W-:Y:S05]  /*4430*/  BSYNC.RECONVERGENT B2 ;  /* 0x0000000000027941 */ /* 0x000fea0003800200 */
.L_x_26384:
[----:B------:R-:W-:Y:S01]  /*4440*/  IMAD.WIDE.U32 R142, R2, -0x2daee0ad, RZ ;  /* 0xd2511f53028e7825 */ /* 0x000fe200078e00ff */
[----:B------:R-:W-:Y:S01]  /*4450*/  UIADD3 UR5, UPT, UPT, UR14, -0x61c88647, URZ ;  /* 0x9e3779b90e057890 */ /* 0x000fe2000fffe0ff */
[----:B------:R-:W-:Y:S02]  /*4460*/  MOV R99, R140 ;  /* 0x0000008c00637202 */ /* 0x000fe40000000f00 */
        /* <DEDUP_REMOVED lines=58> */
[----:B------:R-:W-:-:S07]  /*4810*/  IMAD.MOV.U32 R7, RZ, RZ, RZ ;  /* 0x000000ffff077224 */ /* 0x000fce00078e00ff */
.L_x_26382:
[----:B------:R-:W-:Y:S05]  /*4820*/  BSYNC.RECONVERGENT B1 ;  /* 0x0000000000017941 */ /* 0x000fea0003800200 */
.L_x_26381:
        /* <DEDUP_REMOVED lines=9> */
.L_x_26357:
[----:B------:R-:W0:Y:S01]  /*48c0*/  LDC.64 R130, c[0x0][0x3a8] ;  /* 0x0000ea00ff827b82 */ /* 0x000e220000000a00 */
[----:B------:R-:W-:Y:S02]  /*48d0*/  IMAD.MOV.U32 R9, RZ, RZ, R140 ;  /* 0x000000ffff097224 */ /* 0x000fe400078e008c */
[----:B0-----:R-:W-:-:S05]  /*48e0*/  IMAD.WIDE.U32 R130, R135, 0x10, R130 ;  /* 0x0000001087827825 */ /* 0x001fca00078e0082 */
[----:B------:R0:W-:Y:S01]  /*48f0*/  STG.E.128 desc[UR12][R130.64], R96 ;  /* 0x0000006082007986 */ /* 0x0001e2000c101d0c */
        /* <DEDUP_REMOVED lines=9> */
[----:B0-----:R-:W-:-:S04]  /*4990*/  IMAD.WIDE.U32 R130, R129, 0x4, R130 ;  /* 0x0000000481827825 */ /* 0x001fc800078e0082 */
[----:B------:R-:W-:-:S05]  /*49a0*/  IMAD.IADD R141, R140, 0x1, R141 ;  /* 0x000000018c8d7824 */ /* 0x000fca00078e028d */
[----:B------:R1:W-:Y:S02]  /*49b0*/  STG.E desc[UR12][R130.64], R141 ;  /* 0x0000008d82007986 */ /* 0x0003e4000c10190c */
.L_x_26386:
[----:B------:R-:W-:Y:S01]  /*49c0*/  IADD3 R135, PT, PT, R135, 0x80, RZ ;  /* 0x0000008087877810 */ /* 0x000fe20007ffe0ff */
[----:B------:R-:W-:-:S07]  /*49d0*/  VIADD R129, R129, 0x80 ;  /* 0x0000008081817836 */ /* 0x000fce0000000000 */
.L_x_26336:
[----:B------:R-:W-:Y:S05]  /*49e0*/  BSYNC.RECONVERGENT B0 ;  /* 0x0000000000007941 */ /* 0x000fea0003800200 */
.L_x_26335:
        /* <DEDUP_REMOVED lines=34> */
.L_x_26393:
        /* <DEDUP_REMOVED lines=13> */
.L_x_26395:
[----:B------:R-:W-:Y:S05]  /*4ce0*/  BSYNC.RECONVERGENT B2 ;  /* 0x0000000000027941 */ /* 0x000fea0003800200 */
.L_x_26394:
        /* <DEDUP_REMOVED lines=54> */
[----:B-1----:R-:W-:Y:S01]  /*5050*/  IMAD.WIDE.U32 R140, R140, -0x2daee0ad, RZ ;  /* 0xd2511f538c8c7825 */ /* 0x002fe200078e00ff */
[----:B------:R-:W-:Y:S01]  /*5060*/  LOP3.LUT R6, R6, UR5, R11, 0x96, !PT ;  /* 0x0000000506067c12 */ /* 0x000fe2000f8e960b */
[----:B------:R-:W-:Y:S01]  /*5070*/  UIADD3 UR5, UPT, UPT, UR15, -0x695add53, URZ ;  /* 0x96a522ad0f057890 */ /* 0x000fe2000fffe0ff */
[----:B------:R-:W-:-:S05]  /*5080*/  MOV R11, R9 ;  /* 0x00000009000b7202 */ /* 0x000fca0000000f00 */
[----:B------:R-:W-:-:S07]  /*5090*/  LOP3.LUT R5, R100, UR5, R141, 0x96, !PT ;  /* 0x0000000564057c12 */ /* 0x000fce000f8e968d */
.L_x_26392:
[----:B------:R-:W-:Y:S05]  /*50a0*/  BSYNC.RECONVERGENT B1 ;  /* 0x0000000000017941 */ /* 0x000fea0003800200 */
.L_x_26391:
[----:B------:R-:W-:Y:S01]  /*50b0*/  I2FP.F32.U32 R7, R11 ;  /* 0x0000000b00077245 */ /* 0x000fe20000201000 */
[----:B------:R-:W-:-:S04]  /*50c0*/  IMAD.MOV.U32 R100, RZ, RZ, 0x2f800000 ;  /* 0x2f800000ff647424 */ /* 0x000fc800078e00ff */
[----:B------:R-:W-:-:S05]  /*50d0*/  FFMA.FTZ R7, R7, R100, 1.1641532182693481445e-10 ;  /* 0x2f00000007077423 */ /* 0x000fca0000010064 */
[----:B------:R-:W-:Y:S01]  /*50e0*/  FSETP.GTU.FTZ.AND P2, PT, R7, UR22, PT ;  /* 0x0000001607007c0b */ /* 0x000fe2000bf5c000 */
[----:B------:R-:W-:-:S03]  /*50f0*/  FMUL.FTZ R7, R88, UR17 ;  /* 0x0000001158077c20 */ /* 0x000fc60008410000 */
[----:B------:R-:W-:Y:S01]  /*5100*/  SEL R11, RZ, 0x1, P2 ;  /* 0x00000001ff0b7807 */ /* 0x000fe20001000000 */
[----:B------:R-:W-:-:S05]  /*5110*/  FMUL.FTZ R7, R7, UR16 ;  /* 0x0000001007077c20 */ /* 0x000fca0008410000 */
[----:B------:R-:W-:-:S05]  /*5120*/  FSEL R7, R7, RZ, !P2 ;  /* 0x000000ff07077208 */ /* 0x000fca0005000000 */
[----:B------:R-:W-:-:S07]  /*5130*/  FFMA.FTZ R100, R7, R24, R92 ;  /* 0x0000001807647223 */ /* 0x000fce000001005c */
.L_x_26390:
        /* <DEDUP_REMOVED lines=16> */
.L_x_26399:
[----:B------:R-:W-:Y:S01]  /*5240*/  VIADD R2, R2, 0x1 ;  /* 0x0000000102027836 */ /* 0x000fe20000000000 */
[----:B------:R-:W-:Y:S03]  /*5250*/  BSSY.RECONVERGENT B2, `(.L_x_26400) ;  /* 0x000000c000027945 */ /* 0x000fe60003800200 */
        /* <DEDUP_REMOVED lines=11> */
.L_x_26401:
[----:B------:R-:W-:Y:S05]  /*5310*/  BSYNC.RECONVERGENT B2 ;  /* 0x0000000000027941 */ /* 0x000fea0003800200 */
.L_x_26400:
        /* <DEDUP_REMOVED lines=61> */
.L_x_26398:
[----:B------:R-:W-:Y:S05]  /*56f0*/  BSYNC.RECONVERGENT B1 ;  /* 0x0000000000017941 */ /* 0x000fea0003800200 */
.L_x_26397:
        /* <DEDUP_REMOVED lines=9> */
.L_x_26396:
        /* <DEDUP_REMOVED lines=16> */
.L_x_26405:
        /* <DEDUP_REMOVED lines=13> */
.L_x_26407:
[----:B------:R-:W-:Y:S05]  /*5960*/  BSYNC.RECONVERGENT B2 ;  /* 0x0000000000027941 */ /* 0x000fea0003800200 */
.L_x_26406:
        /* <DEDUP_REMOVED lines=61> */
.L_x_26404:
[----:B------:R-:W-:Y:S05]  /*5d40*/  BSYNC.RECONVERGENT B1 ;  /* 0x0000000000017941 */ /* 0x000fea0003800200 */
.L_x_26403:
[----:B------:R-:W-:Y:S01]  /*5d50*/  I2FP.F32.U32 R7, R103 ;  /* 0x0000006700077245 */ /* 0x000fe20000201000 */
[----:B------:R-:W-:-:S05]  /*5d60*/  HFMA2 R102, -RZ, RZ, 0.1171875, 0 ;  /* 0x2f800000ff667431 */ /* 0x000fca00000001ff */
[----:B------:R-:W-:-:S05]  /*5d70*/  FFMA.FTZ R7, R7, R102, 1.1641532182693481445e-10 ;  /* 0x2f00000007077423 */ /* 0x000fca0000010066 */
[----:B------:R-:W-:Y:S01]  /*5d80*/  FSETP.GTU.FTZ.AND P2, PT, R7, UR22, PT ;  /* 0x0000001607007c0b */ /* 0x000fe2000bf5c000 */
[----:B------:R-:W-:-:S03]  /*5d90*/  FMUL.FTZ R7, R90, UR17 ;  /* 0x000000115a077c20 */ /* 0x000fc60008410000 */
[----:B------:R-:W-:Y:S01]  /*5da0*/  SEL R133, RZ, 0x1, P2 ;  /* 0x00000001ff857807 */ /* 0x000fe20001000000 */
[----:B------:R-:W-:-:S05]  /*5db0*/  FMUL.FTZ R7, R7, UR16 ;  /* 0x0000001007077c20 */ /* 0x000fca0008410000 */
[----:B------:R-:W-:-:S05]  /*5dc0*/  FSEL R7, R7, RZ, !P2 ;  /* 0x000000ff07077208 */ /* 0x000fca0005000000 */
[----:B------:R-:W-:-:S07]  /*5dd0*/  FFMA.FTZ R102, R7, R26, R94 ;  /* 0x0000001a07667223 */ /* 0x000fce000001005e */
.L_x_26402:
        /* <DEDUP_REMOVED lines=16> */
.L_x_26411:
        /* <DEDUP_REMOVED lines=12> */
.L_x_26413:
[----:B------:R-:W-:Y:S05]  /*5fa0*/  BSYNC.RECONVERGENT B2 ;  /* 0x0000000000027941 */ /* 0x000fea0003800200 */
.L_x_26412:
[----:B------:R-:W-:Y:S01]  /*5fb0*/  IMAD.WIDE.U32 R142, R2, -0x2daee0ad, RZ ;  /* 0xd2511f53028e7825 */ /* 0x000fe200078e00ff */
[----:B------:R-:W-:-:S03]  /*5fc0*/  UIADD3 UR5, UPT, UPT, UR14, -0x61c88647, URZ ;  /* 0x9e3779b90e057890 */ /* 0x000fc6000fffe0ff */
[----:B------:R-:W-:Y:S01]  /*5fd0*/  IMAD.WIDE.U32 R6, R4, -0x326172a9, RZ ;  /* 0xcd9e8d5704067825 */ /* 0x000fe200078e00ff */
[----:B01----:R-:W-:-:S03]  /*5fe0*/  LOP3.LUT R130, R8, UR15, R143, 0x96, !PT ;  /* 0x0000000f08827c12 */ /* 0x003fc6000f8e968f */
        /* <DEDUP_REMOVED lines=58> */
.L_x_26410:
[----:B------:R-:W-:Y:S05]  /*6390*/  BSYNC.RECONVERGENT B1 ;  /* 0x0000000000017941 */ /* 0x000fea0003800200 */
.L_x_26409:
[----:B------:R-:W-:Y:S01]  /*63a0*/  I2FP.F32.U32 R9, R103 ;  /* 0x0000006700097245 */ /* 0x000fe20000201000 */
[----:B01----:R-:W-:-:S04]  /*63b0*/  IMAD.MOV.U32 R130, RZ, RZ, 0x2f800000 ;  /* 0x2f800000ff827424 */ /* 0x003fc800078e00ff */
[----:B------:R-:W-:-:S05]  /*63c0*/  FFMA.FTZ R9, R9, R130, 1.1641532182693481445e-10 ;  /* 0x2f00000009097423 */ /* 0x000fca0000010082 */
[----:B------:R-:W-:Y:S01]  /*63d0*/  FSETP.GTU.FTZ.AND P1, PT, R9, UR22, PT ;  /* 0x0000001609007c0b */ /* 0x000fe2000bf3c000 */
[----:B------:R-:W-:-:S03]  /*63e0*/  FMUL.FTZ R9, R91, UR17 ;  /* 0x000000115b097c20 */ /* 0x000fc60008410000 */
[----:B------:R-:W-:Y:S01]  /*63f0*/  SEL R134, RZ, 0x1, P1 ;  /* 0x00000001ff867807 */ /* 0x000fe20000800000 */
[----:B------:R-:W-:-:S05]  /*6400*/  FMUL.FTZ R9, R9, UR16 ;  /* 0x0000001009097c20 */ /* 0x000fca0008410000 */
[----:B------:R-:W-:-:S05]  /*6410*/  FSEL R130, R9, RZ, !P1 ;  /* 0x000000ff09827208 */ /* 0x000fca0004800000 */
[----:B------:R-:W-:Y:S01]  /*6420*/  FFMA.FTZ R103, R130, R27, R95 ;  /* 0x0000001b82677223 */ /* 0x000fe2000001005f */
[----:B------:R-:W-:Y:S06]  /*6430*/  BRA `(.L_x_26408) ;  /* 0x0000001800587947 */ /* 0x000fec0003800000 */
.L_x_26389:
[----:B--2---:R-:W-:Y:S01]  /*6440*/  MOV R102, R7 ;  /* 0x0000000700667202 */ /* 0x004fe20000000f00 */
        /* <DEDUP_REMOVED lines=19> */
.L_x_26417:
        /* <DEDUP_REMOVED lines=13> */
.L_x_26419:
[----:B------:R-:W-:Y:S05]  /*6650*/  BSYNC.RECONVERGENT B2 ;  /* 0x0000000000027941 */ /* 0x000fea0003800200 */
.L_x_26418:
        /* <DEDUP_REMOVED lines=56> */
[----:B------:R-:W-:Y:S02]  /*69e0*/  UIADD3 UR5, UPT, UPT, UR15, -0x695add53, URZ ;  /* 0x96a522ad0f057890 */ /* 0x000fe4000fffe0ff */
[----:B------:R-:W-:-:S04]  /*69f0*/  IMAD.MOV.U32 R11, RZ, RZ, R9 ;  /* 0x000000ffff0b7224 */ /* 0x000fc800078e0009 */
[----:B------:R-:W-:-:S07]  /*6a00*/  LOP3.LUT R5, R100, UR5, R141, 0x96, !PT ;  /* 0x0000000564057c12 */ /* 0x000fce000f8e968d */
.L_x_26416:
[----:B------:R-:W-:Y:S05]  /*6a10*/  BSYNC.RECONVERGENT B1 ;  /* 0x0000000000017941 */ /* 0x000fea0003800200 */
.L_x_26415:
        /* <DEDUP_REMOVED lines=9> */
.L_x_26414:
        /* <DEDUP_REMOVED lines=16> */
.L_x_26423:
        /* <DEDUP_REMOVED lines=13> */
.L_x_26425:
[----:B------:R-:W-:Y:S05]  /*6c80*/  BSYNC.RECONVERGENT B2 ;  /* 0x0000000000027941 */ /* 0x000fea0003800200 */
.L_x_26424:
        /* <DEDUP_REMOVED lines=61> */
.L_x_26422:
[----:B------:R-:W-:Y:S05]  /*7060*/  BSYNC.RECONVERGENT B1 ;  /* 0x0000000000017941 */ /* 0x000fea0003800200 */
.L_x_26421:
        /* <DEDUP_REMOVED lines=9> */
.L_x_26420:
        /* <DEDUP_REMOVED lines=16> */
.L_x_26429:
        /* <DEDUP_REMOVED lines=13> */
.L_x_26431:
[----:B------:R-:W-:Y:S05]  /*72d0*/  BSYNC.RECONVERGENT B2 ;  /* 0x0000000000027941 */ /* 0x000fea0003800200 */
.L_x_26430:
        /* <DEDUP_REMOVED lines=61> */
.L_x_26428:
[----:B------:R-:W-:Y:S05]  /*76b0*/  BSYNC.RECONVERGENT B1 ;  /* 0x0000000000017941 */ /* 0x000fea0003800200 */
.L_x_26427:
        /* <DEDUP_REMOVED lines=9> */
.L_x_26426:
        /* <DEDUP_REMOVED lines=16> */
.L_x_26434:
        /* <DEDUP_REMOVED lines=12> */
.L_x_26436:
[----:B------:R-:W-:Y:S05]  /*7910*/  BSYNC.RECONVERGENT B2 ;  /* 0x0000000000027941 */ /* 0x000fea0003800200 */
.L_x_26435:
[----:B------:R-:W-:Y:S01]  /*7920*/  IMAD.WIDE.U32 R142, R2, -0x2daee0ad, RZ ;  /* 0xd2511f53028e7825 */ /* 0x000fe200078e00ff */
[----:B------:R-:W-:Y:S01]  /*7930*/  UIADD3 UR5, UPT, UPT, UR14, -0x61c88647, URZ ;  /* 0x9e3779b90e057890 */ /* 0x000fe2000fffe0ff */
[----:B------:R-:W-:Y:S02]  /*7940*/  MOV R103, R140 ;  /* 0x0000008c00677202 */ /* 0x000fe40000000f00 */
[----:B------:R-:W-:Y:S01]  /*7950*/  IMAD.WIDE.U32 R6, R4, -0x326172a9, RZ ;  /* 0xcd9e8d5704067825 */ /* 0x000fe200078e00ff */
[----:B01----:R-:W-:-:S04]  /*7960*/  LOP3.LUT R130, R8, UR15, R143, 0x96, !PT ;  /* 0x0000000f08827c12 */ /* 0x003fc8000f8e968f */
        /* <DEDUP_REMOVED lines=57> */
.L_x_26433:
[----:B------:R-:W-:Y:S05]  /*7d00*/  BSYNC.RECONVERGENT B1 ;  /* 0x0000000000017941 */ /* 0x000fea0003800200 */
.L_x_26432:
[----:B------:R-:W-:Y:S01]  /*7d10*/  I2FP.F32.U32 R9, R103 ;  /* 0x0000006700097245 */ /* 0x000fe20000201000 */
[----:B01----:R-:W-:-:S05]  /*7d20*/  HFMA2 R130, -RZ, RZ, 0.1171875, 0 ;  /* 0x2f800000ff827431 */ /* 0x003fca00000001ff */
[----:B------:R-:W-:-:S05]  /*7d30*/  FFMA.FTZ R9, R9, R130, 1.1641532182693481445e-10 ;  /* 0x2f00000009097423 */ /* 0x000fca0000010082 */
[----:B------:R-:W-:Y:S01]  /*7d40*/  FSETP.GTU.FTZ.AND P1, PT, R9, UR22, PT ;  /* 0x0000001609007c0b */ /* 0x000fe2000bf3c000 */
[----:B-----5:R-:W-:-:S03]  /*7d50*/  FMUL.FTZ R9, R91, UR17 ;  /* 0x000000115b097c20 */ /* 0x020fc60008410000 */
[----:B------:R-:W-:Y:S01]  /*7d60*/  SEL R134, RZ, 0x1, P1 ;  /* 0x00000001ff867807 */ /* 0x000fe20000800000 */
[----:B------:R-:W-:-:S05]  /*7d70*/  FMUL.FTZ R9, R9, UR16 ;  /* 0x0000001009097c20 */ /* 0x000fca0008410000 */
[----:B------:R-:W-:-:S05]  /*7d80*/  FSEL R130, R9, RZ, !P1 ;  /* 0x000000ff09827208 */ /* 0x000fca0004800000 */
[----:B------:R-:W-:-:S07]  /*7d90*/  FMUL.FTZ R103, R130, R27 ;  /* 0x0000001b82677220 */ /* 0x000fce0000410000 */
.L_x_26408:
[----:B01----:R-:W0:Y:S01]  /*7da0*/  LDC.64 R130, c[0x0][0x3a8] ;  /* 0x0000ea00ff827b82 */ /* 0x003e220000000a00 */
        /* <DEDUP_REMOVED lines=15> */
.L_x_26437:
[----:B------:R-:W-:Y:S01]  /*7ea0*/  IADD3 R135, PT, PT, R135, 0x80, RZ ;  /* 0x0000008087877810 */ /* 0x000fe20007ffe0ff */
[----:B------:R-:W-:-:S07]  /*7eb0*/  VIADD R129, R129, 0x80 ;  /* 0x0000008081817836 */ /* 0x000fce0000000000 */
.L_x_26388:
[----:B------:R-:W-:Y:S05]  /*7ec0*/  BSYNC.RECONVERGENT B0 ;  /* 0x0000000000007941 */ /* 0x000fea0003800200 */
.L_x_26387:
        /* <DEDUP_REMOVED lines=34> */
.L_x_26444:
        /* <DEDUP_REMOVED lines=13> */
.L_x_26446:
[----:B------:R-:W-:Y:S05]  /*81c0*/  BSYNC.RECONVERGENT B2 ;  /* 0x0000000000027941 */ /* 0x000fea0003800200 */
.L_x_26445:
        /* <DEDUP_REMOVED lines=59> */
.L_x_26443:
[----:B------:R-:W-:Y:S05]  /*8580*/  BSYNC.RECONVERGENT B1 ;  /* 0x0000000000017941 */ /* 0x000fea0003800200 */
.L_x_26442:
        /* <DEDUP_REMOVED lines=9> */
.L_x_26441:
        /* <DEDUP_REMOVED lines=16> */
.L_x_26450:
        /* <DEDUP_REMOVED lines=13> */
.L_x_26452:
[----:B------:R-:W-:Y:S05]  /*87f0*/  BSYNC.RECONVERGENT B2 ;  /* 0x0000000000027941 */ /* 0x000fea0003800200 */
.L_x_26451:
        /* <DEDUP_REMOVED lines=61> */
.L_x_26449:
[----:B------:R-:W-:Y:S05]  /*8bd0*/  BSYNC.RECONVERGENT B1 ;  /* 0x0000000000017941 */ /* 0x000fea0003800200 */
.L_x_26448:
        /* <DEDUP_REMOVED lines=9> */
.L_x_26447:
        /* <DEDUP_REMOVED lines=16> */
.L_x_26456:
        /* <DEDUP_REMOVED lines=13> */
.L_x_26458:
[----:B------:R-:W-:Y:S05]  /*8e40*/  BSYNC.RECONVERGENT B2 ;  /* 0x0000000000027941 */ /* 0x000fea0003800200 */
.L_x_26457:
        /* <DEDUP_REMOVED lines=61> */
.L_x_26455:
[----:B------:R-:W-:Y:S05]  /*9220*/  BSYNC.RECONVERGENT B1 ;  /* 0x0000000000017941 */ /* 0x000fea0003800200 */
.L_x_26454:
        /* <DEDUP_REMOVED lines=9> */
.L_x_26453:
        /* <DEDUP_REMOVED lines=16> */
.L_x_26462:
        /* <DEDUP_REMOVED lines=12> */
.L_x_26464:
[----:B------:R-:W-:Y:S05]  /*9480*/  BSYNC.RECONVERGENT B2 ;  /* 0x0000000000027941 */ /* 0x000fea0003800200 */
.L_x_26463:
        /* <DEDUP_REMOVED lines=62> */
.L_x_26461:
[----:B------:R-:W-:Y:S05]  /*9870*/  BSYNC.RECONVERGENT B1 ;  /* 0x0000000000017941 */ /* 0x000fea0003800200 */
.L_x_26460:
        /* <DEDUP_REMOVED lines=10> */
.L_x_26440:
        /* <DEDUP_REMOVED lines=20> */
.L_x_26468:
        /* <DEDUP_REMOVED lines=13> */
.L_x_26470:
[----:B------:R-:W-:Y:S05]  /*9b30*/  BSYNC.RECONVERGENT B2 ;  /* 0x0000000000027941 */ /* 0x000fea0003800200 */
.L_x_26469:
        /* <DEDUP_REMOVED lines=59> */
.L_x_26467:
[----:B------:R-:W-:Y:S05]  /*9ef0*/  BSYNC.RECONVERGENT B1 ;  /* 0x0000000000017941 */ /* 0x000fea0003800200 */
.L_x_26466:
        /* <DEDUP_REMOVED lines=9> */
.L_x_26465:
        /* <DEDUP_REMOVED lines=16> */
.L_x_26474:
        /* <DEDUP_REMOVED lines=13> */
.L_x_26476:
[----:B------:R-:W-:Y:S05]  /*a160*/  BSYNC.RECONVERGENT B2 ;  /* 0x0000000000027941 */ /* 0x000fea0003800200 */
.L_x_26475:
        /* <DEDUP_REMOVED lines=61> */
.L_x_26473:
[----:B------:R-:W-:Y:S05]  /*a540*/  BSYNC.RECONVERGENT B1 ;  /* 0x0000000000017941 */ /* 0x000fea0003800200 */
.L_x_26472:
        /* <DEDUP_REMOVED lines=9> */
.L_x_26471:
        /* <DEDUP_REMOVED lines=16> */
.L_x_26480:
        /* <DEDUP_REMOVED lines=13> */
.L_x_26482:
[----:B------:R-:W-:Y:S05]  /*a7b0*/  BSYNC.RECONVERGENT B2 ;  /* 0x0000000000027941 */ /* 0x000fea0003800200 */
.L_x_26481:
        /* <DEDUP_REMOVED lines=61> */
.L_x_26479:
[----:B------:R-:W-:Y:S05]  /*ab90*/  BSYNC.RECONVERGENT B1 ;  /* 0x0000000000017941 */ /* 0x000fea0003800200 */
.L_x_26478:
        /* <DEDUP_REMOVED lines=9> */
.L_x_26477:
        /* <DEDUP_REMOVED lines=16> */
.L_x_26485:
        /* <DEDUP_REMOVED lines=12> */
.L_x_26487:
[----:B------:R-:W-:Y:S05]  /*adf0*/  BSYNC.RECONVERGENT B2 ;  /* 0x0000000000027941 */ /* 0x000fea0003800200 */
.L_x_26486:
        /* <DEDUP_REMOVED lines=62> */
.L_x_26484:
[----:B------:R-:W-:Y:S05]  /*b1e0*/  BSYNC.RECONVERGENT B1 ;  /* 0x0000000000017941 */ /* 0x000fea0003800200 */
.L_x_26483:
        /* <DEDUP_REMOVED lines=9> */
.L_x_26459:
        /* <DEDUP_REMOVED lines=16> */
.L_x_26488:
[----:B------:R-:W-:Y:S01]  /*b380*/  IADD3 R135, PT, PT, R135, 0x80, RZ ;  /* 0x0000008087877810 */ /* 0x000fe20007ffe0ff */
[----:B------:R-:W-:-:S07]  /*b390*/  VIADD R129, R129, 0x80 ;  /* 0x0000008081817836 */ /* 0x000fce0000000000 */
.L_x_26439:
[----:B------:R-:W-:Y:S05]  /*b3a0*/  BSYNC.RECONVERGENT B0 ;  /* 0x0000000000007941 */ /* 0x000fea0003800200 */
.L_x_26438:
        /* <DEDUP_REMOVED lines=34> */
.L_x_26495:
        /* <DEDUP_REMOVED lines=13> */
.L_x_26497:
[----:B------:R-:W-:Y:S05]  /*b6a0*/  BSYNC.RECONVERGENT B2 ;  /* 0x0000000000027941 */ /* 0x000fea0003800200 */
.L_x_26496:
        /* <DEDUP_REMOVED lines=59> */
.L_x_26494:
[----:B------:R-:W-:Y:S05]  /*ba60*/  BSYNC.RECONVERGENT B1 ;  /* 0x0000000000017941 */ /* 0x000fea0003800200 */
.L_x_26493:
        /* <DEDUP_REMOVED lines=9> */
.L_x_26492:
        /* <DEDUP_REMOVED lines=16> */
.L_x_26501:
        /* <DEDUP_REMOVED lines=13> */
.L_x_26503:
[----:B------:R-:W-:Y:S05]  /*bcd0*/  BSYNC.RECONVERGENT B2 ;  /* 0x0000000000027941 */ /* 0x000fea0003800200 */
.L_x_26502:
        /* <DEDUP_REMOVED lines=61> */
.L_x_26500:
[----:B------:R-:W-:Y:S05]  /*c0b0*/  BSYNC.RECONVERGENT B1 ;  /* 0x0000000000017941 */ /* 0x000fea0003800200 */
.L_x_26499:
        /* <DEDUP_REMOVED lines=9> */
.L_x_26498:
        /* <DEDUP_REMOVED lines=16> */
.L_x_26507:
        /* <DEDUP_REMOVED lines=13> */
.L_x_26509:
[----:B------:R-:W-:Y:S05]  /*c320*/  BSYNC.RECONVERGENT B2 ;  /* 0x0000000000027941 */ /* 0x000fea0003800200 */
.L_x_26508:
        /* <DEDUP_REMOVED lines=61> */
.L_x_26506:
[----:B------:R-:W-:Y:S05]  /*c700*/  BSYNC.RECONVERGENT B1 ;  /* 0x0000000000017941 */ /* 0x000fea0003800200 */
.L_x_26505:
        /* <DEDUP_REMOVED lines=9> */
.L_x_26504:
        /* <DEDUP_REMOVED lines=16> */
.L_x_26513:
        /* <DEDUP_REMOVED lines=12> */
.L_x_26515:
[----:B------:R-:W-:Y:S05]  /*c960*/  BSYNC.RECONVERGENT B2 ;  /* 0x0000000000027941 */ /* 0x000fea0003800200 */
.L_x_26514:
        /* <DEDUP_REMOVED lines=62> */
.L_x_26512:
[----:B------:R-:W-:Y:S05]  /*cd50*/  BSYNC.RECONVERGENT B1 ;  /* 0x0000000000017941 */ /* 0x000fea0003800200 */
.L_x_26511:
        /* <DEDUP_REMOVED lines=10> */
.L_x_26491:
        /* <DEDUP_REMOVED lines=20> */
.L_x_26519:
        /* <DEDUP_REMOVED lines=13> */
.L_x_26521:
[----:B------:R-:W-:Y:S05]  /*d010*/  BSYNC.RECONVERGENT B2 ;  /* 0x0000000000027941 */ /* 0x000fea0003800200 */
.L_x_26520:
        /* <DEDUP_REMOVED lines=59> */
.L_x_26518:
[----:B------:R-:W-:Y:S05]  /*d3d0*/  BSYNC.RECONVERGENT B1 ;  /* 0x0000000000017941 */ /* 0x000fea0003800200 */
.L_x_26517:
        /* <DEDUP_REMOVED lines=9> */
.L_x_26516:
        /* <DEDUP_REMOVED lines=16> */
.L_x_26525:
        /* <DEDUP_REMOVED lines=13> */
.L_x_26527:
[----:B------:R-:W-:Y:S05]  /*d640*/  BSYNC.RECONVERGENT B2 ;  /* 0x0000000000027941 */ /* 0x000fea0003800200 */
.L_x_26526:
        /* <DEDUP_REMOVED lines=54> */
[----:B------:R-:W-:Y:S02]  /*d9b0*/  HFMA2 R7, -RZ, RZ, 0, 0 ;  /* 0x00000000ff077431 */ /* 0x000fe400000001ff */
[----:B------:R-:W-:Y:S01]  /*d9c0*/  IMAD.MOV.U32 R10, RZ, RZ, R110 ;  /* 0x000000ffff0a7224 */ /* 0x000fe200078e006e */
[----:B------:R-:W-:Y:S01]  /*d9d0*/  LOP3.LUT R6, R6, UR5, R111, 0x96, !PT ;  /* 0x0000000506067c12 */ /* 0x000fe2000f8e966f */
[----:B------:R-:W-:Y:S01]  /*d9e0*/  UIADD3 UR5, UPT, UPT, UR15, -0x695add53, URZ ;  /* 0x96a522ad0f057890 */ /* 0x000fe2000fffe0ff */
[----:B------:R-:W-:-:S04]  /*d9f0*/  IMAD.WIDE.U32 R110, R5, -0x2daee0ad, RZ ;  /* 0xd2511f53056e7825 */ /* 0x000fc800078e00ff */
[----:B------:R-:W-:Y:S01]  /*da00*/  IMAD.MOV.U32 R140, RZ, RZ, R110 ;  /* 0x000000ffff8c7224 */ /* 0x000fe200078e006e */
[----:B------:R-:W-:-:S07]  /*da10*/  LOP3.LUT R5, R130, UR5, R111, 0x96, !PT ;  /* 0x0000000582057c12 */ /* 0x000fce000f8e966f */
.L_x_26524:
[----:B------:R-:W-:Y:S05]  /*da20*/  BSYNC.RECONVERGENT B1 ;  /* 0x0000000000017941 */ /* 0x000fea0003800200 */
.L_x_26523:
        /* <DEDUP_REMOVED lines=9> */
.L_x_26522:
        /* <DEDUP_REMOVED lines=16> */
.L_x_26531:
        /* <DEDUP_REMOVED lines=13> */
.L_x_26533:
[----:B------:R-:W-:Y:S05]  /*dc90*/  BSYNC.RECONVERGENT B2 ;  /* 0x0000000000027941 */ /* 0x000fea0003800200 */
.L_x_26532:
        /* <DEDUP_REMOVED lines=61> */
.L_x_26530:
[----:B------:R-:W-:Y:S05]  /*e070*/  BSYNC.RECONVERGENT B1 ;  /* 0x0000000000017941 */ /* 0x000fea0003800200 */
.L_x_26529:
        /* <DEDUP_REMOVED lines=9> */
.L_x_26528:
        /* <DEDUP_REMOVED lines=16> */
.L_x_26536:
        /* <DEDUP_REMOVED lines=12> */
.L_x_26538:
[----:B------:R-:W-:Y:S05]  /*e2d0*/  BSYNC.RECONVERGENT B2 ;  /* 0x0000000000027941 */ /* 0x000fea0003800200 */
.L_x_26537:
        /* <DEDUP_REMOVED lines=62> */
.L_x_26535:
[----:B------:R-:W-:Y:S05]  /*e6c0*/  BSYNC.RECONVERGENT B1 ;  /* 0x0000000000017941 */ /* 0x000fea0003800200 */
.L_x_26534:
[----:B------:R-:W-:Y:S01]  /*e6d0*/  I2FP.F32.U32 R9, R111 ;  /* 0x0000006f00097245 */ /* 0x000fe20000201000 */
[----:B01----:R-:W-:-:S04]  /*e6e0*/  IMAD.MOV.U32 R130, RZ, RZ, 0x2f800000 ;  /* 0x2f800000ff827424 */ /* 0x003fc800078e00ff */
[----:B------:R-:W-:-:S05]  /*e6f0*/  FFMA.FTZ R9, R9, R130, 1.1641532182693481445e-10 ;  /* 0x2f00000009097423 */ /* 0x000fca0000010082 */
[----:B------:R-:W-:Y:S01]  /*e700*/  FSETP.GTU.FTZ.AND P1, PT, R9, UR22, PT ;  /* 0x0000001609007c0b */ /* 0x000fe2000bf3c000 */
[----:B-----5:R-:W-:-:S03]  /*e710*/  FMUL.FTZ R9, R91, UR17 ;  /* 0x000000115b097c20 */ /* 0x020fc60008410000 */
[----:B------:R-:W-:Y:S01]  /*e720*/  SEL R134, RZ, 0x1, P1 ;  /* 0x00000001ff867807 */ /* 0x000fe20000800000 */
[----:B------:R-:W-:-:S05]  /*e730*/  FMUL.FTZ R9, R9, UR16 ;  /* 0x0000001009097c20 */ /* 0x000fca0008410000 */
[----:B------:R-:W-:-:S05]  /*e740*/  FSEL R130, R9, RZ, !P1 ;  /* 0x000000ff09827208 */ /* 0x000fca0004800000 */
[----:B------:R-:W-:-:S07]  /*e750*/  FMUL.FTZ R111, R130, R43 ;  /* 0x0000002b826f7220 */ /* 0x000fce0000410000 */
.L_x_26510:
[----:B01----:R-:W0:Y:S01]  /*e760*/  LDC.64 R130, c[0x0][0x3a8] ;  /* 0x0000ea00ff827b82 */ /* 0x003e220000000a00 */
[----:B------:R-:W-:Y:S01]  /*e770*/  MOV R9, R140 ;  /* 0x0000008c00097202 */ /* 0x000fe20000000f00 */
        /* <DEDUP_REMOVED lines=10> */
[----:B------:R-:W-:-:S04]  /*e820*/  LOP3.LUT R141, R11, 0xff, RZ, 0xc0, !PT ;  /* 0x000000ff0b8d7812 */ /* 0x000fc800078ec0ff */
[----:B------:R-:W-:Y:S01]  /*e830*/  IADD3 R141, PT, PT, R140, R141, RZ ;  /* 0x0000008d8c8d7210 */ /* 0x000fe20007ffe0ff */
[----:B0-----:R-:W-:-:S05]  /*e840*/  IMAD.WIDE.U32 R130, R129, 0x4, R130 ;  /* 0x0000000481827825 */ /* 0x001fca00078e0082 */
[----:B------:R1:W-:Y:S02]  /*e850*/  STG.E desc[UR12][R130.64], R141 ;  /* 0x0000008d82007986 */ /* 0x0003e4000c10190c */
.L_x_26539:
[----:B------:R-:W-:Y:S01]  /*e860*/  VIADD R135, R135, 0x80 ;  /* 0x0000008087877836 */ /* 0x000fe20000000000 */
[----:B------:R-:W-:-:S07]  /*e870*/  IADD3 R129, PT, PT, R129, 0x80, RZ ;  /* 0x0000008081817810 */ /* 0x000fce0007ffe0ff */
.L_x_26490:
[----:B------:R-:W-:Y:S05]  /*e880*/  BSYNC.RECONVERGENT B0 ;  /* 0x0000000000007941 */ /* 0x000fea0003800200 */
.L_x_26489:
        /* <DEDUP_REMOVED lines=34> */
.L_x_26546:
        /* <DEDUP_REMOVED lines=13> */
.L_x_26548:
[----:B------:R-:W-:Y:S05]  /*eb80*/  BSYNC.RECONVERGENT B2 ;  /* 0x0000000000027941 */ /* 0x000fea0003800200 */
.L_x_26547:
        /* <DEDUP_REMOVED lines=59> */
.L_x_26545:
[----:B------:R-:W-:Y:S05]  /*ef40*/  BSYNC.RECONVERGENT B1 ;  /* 0x0000000000017941 */ /* 0x000fea0003800200 */
.L_x_26544:
[----:B------:R-:W-:Y:S01]  /*ef50*/  I2FP.F32.U32 R7, R11 ;  /* 0x0000000b00077245 */ /* 0x000fe20000201000 */
[----:B------:R-:W-:Y:S02]  /*ef60*/  HFMA2 R112, -RZ, RZ, 0.1171875, 0 ;  /* 0x2f800000ff707431 */ /* 0x000fe400000001ff */
[----:B------:R-:W-:-:S03]  /*ef70*/  FMUL.FTZ R9, R88, UR17 ;  /* 0x0000001158097c20 */ /* 0x000fc60008410000 */
[----:B------:R-:W-:Y:S01]  /*ef80*/  FFMA.FTZ R7, R7, R112, 1.1641532182693481445e-10 ;  /* 0x2f00000007077423 */ /* 0x000fe20000010070 */
[----:B------:R-:W-:-:S04]  /*ef90*/  FMUL.FTZ R9, R9, UR16 ;  /* 0x0000001009097c20 */ /* 0x000fc80008410000 */
[----:B------:R-:W-:-:S04]  /*efa0*/  FSETP.GTU.FTZ.AND P2, PT, R7, UR22, PT ;  /* 0x0000001607007c0b */ /* 0x000fc8000bf5c000 */
[----:B------:R-:W-:Y:S02]  /*efb0*/  FSEL R7, R9, RZ, !P2 ;  /* 0x000000ff09077208 */ /* 0x000fe40005000000 */
[----:B------:R-:W-:-:S03]  /*efc0*/  SEL R11, RZ, 0x1, P2 ;  /* 0x00000001ff0b7807 */ /* 0x000fc60001000000 */
[----:B------:R-:W-:-:S07]  /*efd0*/  FFMA.FTZ R112, R7, R48, R92 ;  /* 0x0000003007707223 */ /* 0x000fce000001005c */
.L_x_26543:
        /* <DEDUP_REMOVED lines=16> */
.L_x_26552:
        /* <DEDUP_REMOVED lines=13> */
.L_x_26554:
[----:B------:R-:W-:Y:S05]  /*f1b0*/  BSYNC.RECONVERGENT B2 ;  /* 0x0000000000027941 */ /* 0x000fea0003800200 */
.L_x_26553:
        /* <DEDUP_REMOVED lines=57> */
[----:B------:R-:W-:Y:S01]  /*f550*/  MOV R10, R114 ;  /* 0x00000072000a7202 */ /* 0x000fe20000000f00 */
[----:B------:R-:W-:-:S05]  /*f560*/  IMAD.WIDE.U32 R114, R5, -0x2daee0ad, RZ ;  /* 0xd2511f5305727825 */ /* 0x000fca00078e00ff */
[----:B------:R-:W-:Y:S02]  /*f570*/  LOP3.LUT R5, R130, UR5, R115, 0x96, !PT ;  /* 0x0000000582057c12 */ /* 0x000fe4000f8e9673 */
[----:B------:R-:W-:-:S07]  /*f580*/  MOV R140, R114 ;  /* 0x00000072008c7202 */ /* 0x000fce0000000f00 */
.L_x_26551:
[----:B------:R-:W-:Y:S05]  /*f590*/  BSYNC.RECONVERGENT B1 ;  /* 0x0000000000017941 */ /* 0x000fea0003800200 */
.L_x_26550:
        /* <DEDUP_REMOVED lines=9> */
.L_x_26549:
        /* <DEDUP_REMOVED lines=16> */
.L_x_26558:
        /* <DEDUP_REMOVED lines=13> */
.L_x_26560:
[----:B------:R-:W-:Y:S05]  /*f800*/  BSYNC.RECONVERGENT B2 ;  /* 0x0000000000027941 */ /* 0x000fea0003800200 */
.L_x_26559:
        /* <DEDUP_REMOVED lines=59> */
[----:B------:R-:W-:Y:S01]  /*fbc0*/  IMAD.MOV.U32 R115, RZ, RZ, R140 ;  /* 0x000000ffff737224 */ /* 0x000fe200078e008c */
[----:B------:R-:W-:-:S07]  /*fbd0*/  MOV R140, R114 ;  /* 0x00000072008c7202 */ /* 0x000fce0000000f00 */
.L_x_26557:
[----:B------:R-:W-:Y:S05]  /*fbe0*/  BSYNC.RECONVERGENT B1 ;  /* 0x0000000000017941 */ /* 0x000fea0003800200 */
.L_x_26556:
[----:B------:R-:W-:Y:S01]  /*fbf0*/  I2FP.F32.U32 R7, R115 ;  /* 0x0000007300077245 */ /* 0x000fe20000201000 */
[----:B------:R-:W-:-:S05]  /*fc00*/  HFMA2 R114, -RZ, RZ, 0.1171875, 0 ;  /* 0x2f800000ff727431 */ /* 0x000fca00000001ff */
[----:B------:R-:W-:Y:S01]  /*fc10*/  FFMA.FTZ R7, R7, R114, 1.1641532182693481445e-10 ;  /* 0x2f00000007077423 */ /* 0x000fe20000010072 */
[----:B------:R-:W-:-:S04]  /*fc20*/  FMUL.FTZ R114, R90, UR17 ;  /* 0x000000115a727c20 */ /* 0x000fc80008410000 */
[----:B------:R-:W-:Y:S01]  /*fc30*/  FMUL.FTZ R114, R114, UR16 ;  /* 0x0000001072727c20 */ /* 0x000fe20008410000 */
[----:B------:R-:W-:-:S04]  /*fc40*/  FSETP.GTU.FTZ.AND P2, PT, R7, UR22, PT ;  /* 0x0000001607007c0b */ /* 0x000fc8000bf5c000 */
[----:B------:R-:W-:Y:S02]  /*fc50*/  FSEL R7, R114, RZ, !P2 ;  /* 0x000000ff72077208 */ /* 0x000fe40005000000 */
[----:B------:R-:W-:-:S03]  /*fc60*/  SEL R133, RZ, 0x1, P2 ;  /* 0x00000001ff857807 */ /* 0x000fc60001000000 */
[----:B------:R-:W-:-:S07]  /*fc70*/  FFMA.FTZ R114, R7, R50, R94 ;  /* 0x0000003207727223 */ /* 0x000fce000001005e */
.L_x_26555:
        /* <DEDUP_REMOVED lines=16> */
.L_x_26564:
        /* <DEDUP_REMOVED lines=12> */
.L_x_26566:
[----:B------:R-:W-:Y:S05]  /*fe40*/  BSYNC.RECONVERGENT B2 ;  /* 0x0000000000027941 */ /* 0x000fea0003800200 */
.L_x_26565:
        /* <DEDUP_REMOVED lines=62> */
.L_x_26563:
[----:B------:R-:W-:Y:S05]  /*10230*/  BSYNC.RECONVERGENT B1 ;  /* 0x0000000000017941 */ /* 0x000fea0003800200 */
.L_x_26562:
[----:B------:R-:W-:Y:S01]  /*10240*/  I2FP.F32.U32 R9, R115 ;  /* 0x0000007300097245 */ /* 0x000fe20000201000 */
[----:B01----:R-:W-:-:S05]  /*10250*/  HFMA2 R130, -RZ, RZ, 0.1171875, 0 ;  /* 0x2f800000ff827431 */ /* 0x003fca00000001ff */
        /* <DEDUP_REMOVED lines=8> */
.L_x_26542:
        /* <DEDUP_REMOVED lines=20> */
.L_x_26570:
        /* <DEDUP_REMOVED lines=13> */
.L_x_26572:
[----:B------:R-:W-:Y:S05]  /*104f0*/  BSYNC.RECONVERGENT B2 ;  /* 0x0000000000027941 */ /* 0x000fea0003800200 */
.L_x_26571:
        /* <DEDUP_REMOVED lines=59> */
.L_x_26569:
[----:B------:R-:W-:Y:S05]  /*108b0*/  BSYNC.RECONVERGENT B1 ;  /* 0x0000000000017941 */ /* 0x000fea0003800200 */
.L_x_26568:
        /* <DEDUP_REMOVED lines=9> */
.L_x_26567:
        /* <DEDUP_REMOVED lines=16> */
.L_x_26576:
        /* <DEDUP_REMOVED lines=13> */
.L_x_26578:
[----:B------:R-:W-:Y:S05]  /*10b20*/  BSYNC.RECONVERGENT B2 ;  /* 0x0000000000027941 */ /* 0x000fea0003800200 */
.L_x_26577:
        /* <DEDUP_REMOVED lines=61> */
.L_x_26575:
[----:B------:R-:W-:Y:S05]  /*10f00*/  BSYNC.RECONVERGENT B1 ;  /* 0x0000000000017941 */ /* 0x000fea0003800200 */
.L_x_26574:
        /* <DEDUP_REMOVED lines=9> */
.L_x_26573:
        /* <DEDUP_REMOVED lines=16> */
.L_x_26582:
        /* <DEDUP_REMOVED lines=13> */
.L_x_26584:
[----:B------:R-:W-:Y:S05]  /*11170*/  BSYNC.RECONVERGENT B2 ;  /* 0x0000000000027941 */ /* 0x000fea0003800200 */
.L_x_26583:
        /* <DEDUP_REMOVED lines=61> */
.L_x_26581:
[----:B------:R-:W-:Y:S05]  /*11550*/  BSYNC.RECONVERGENT B1 ;  /* 0x0000000000017941 */ /* 0x000fea0003800200 */
.L_x_26580:
        /* <DEDUP_REMOVED lines=9> */
.L_x_26579:
        /* <DEDUP_REMOVED lines=16> */
.L_x_26587:
        /* <DEDUP_REMOVED lines=12> */
.L_x_26589:
[----:B------:R-:W-:Y:S05]  /*117b0*/  BSYNC.RECONVERGENT B2 ;  /* 0x0000000000027941 */ /* 0x000fea0003800200 */
.L_x_26588:
        /* <DEDUP_REMOVED lines=62> */
.L_x_26586:
[----:B------:R-:W-:Y:S05]  /*11ba0*/  BSYNC.RECONVERGENT B1 ;  /* 0x0000000000017941 */ /* 0x000fea0003800200 */
.L_x_26585:
        /* <DEDUP_REMOVED lines=9> */
.L_x_26561:
[----:B01----:R-:W0:Y:S01]  /*11c40*/  LDC.64 R130, c[0x0][0x3a8] ;  /* 0x0000ea00ff827b82 */ /* 0x003e220000000a00 */
[----:B------:R-:W-:Y:S02]  /*11c50*/  IMAD.MOV.U32 R9, RZ, RZ, R140 ;  /* 0x000000ffff097224 */ /* 0x000fe400078e008c */
[----:B0-----:R-:W-:-:S05]  /*11c60*/  IMAD.WIDE.U32 R130, R135, 0x10, R130 ;  /* 0x0000001087827825 */ /* 0x001fca00078e0082 */
[----:B------:R0:W-:Y:S01]  /*11c70*/  STG.E.128 desc[UR12][R130.64], R112 ;  /* 0x0000007082007986 */ /* 0x0001e2000c101d0c */
[----:B------:R-:W-:Y:S05]  /*11c80*/  @!P3 BRA `(.L_x_26590) ;  /* 0x00000000002cb947 */ /* 0x000fea0003800000 */
[----:B0-----:R-:W0:Y:S01]  /*11c90*/  LDC.64 R130, c[0x0][0x3b0] ;  /* 0x0000ec00ff827b82 */ /* 0x001e220000000a00 */
[----:B------:R-:W-:-:S04]  /*11ca0*/  SHF.L.U32 R140, R133, 0x10, RZ ;  /* 0x00000010858c7819 */ /* 0x000fc800000006ff */
[----:B------:R-:W-:Y:S02]  /*11cb0*/  LOP3.LUT R141, R140, 0xff0000, RZ, 0xc0, !PT ;  /* 0x00ff00008c8d7812 */ /* 0x000fe400078ec0ff */
[----:B------:R-:W-:-:S05]  /*11cc0*/  LOP3.LUT R140, R134, 0xffff, RZ, 0xc0, !PT ;  /* 0x0000ffff868c7812 */ /* 0x000fca00078ec0ff */
[----:B------:R-:W-:Y:S01]  /*11cd0*/  IMAD R140, R140, 0x1000000, R141 ;  /* 0x010000008c8c7824 */ /* 0x000fe200078e028d */
[----:B------:R-:W-:-:S04]  /*11ce0*/  LOP3.LUT R141, R132, 0xff, RZ, 0xc0, !PT ;  /* 0x000000ff848d7812 */ /* 0x000fc800078ec0ff */
[----:B------:R-:W-:Y:S02]  /*11cf0*/  LEA R140, R141, R140, 0x8 ;  /* 0x0000008c8d8c7211 */ /* 0x000fe400078e40ff */
[----:B------:R-:W-:-:S05]  /*11d00*/  LOP3.LUT R141, R11, 0xff, RZ, 0xc0, !PT ;  /* 0x000000ff0b8d7812 */ /* 0x000fca00078ec0ff */
[----:B------:R-:W-:Y:S02]  /*11d10*/  IMAD.IADD R141, R140, 0x1, R141 ;  /* 0x000000018c8d7824 */ /* 0x000fe400078e028d */
[----:B0-----:R-:W-:-:S05]  /*11d20*/  IMAD.WIDE.U32 R130, R129, 0x4, R130 ;  /* 0x0000000481827825 */ /* 0x001fca00078e0082 */
[----:B------:R1:W-:Y:S02]  /*11d30*/  STG.E desc[UR12][R130.64], R141 ;  /* 0x0000008d82007986 */ /* 0x0003e4000c10190c */
.L_x_26590:
[----:B------:R-:W-:Y:S01]  /*11d40*/  IADD3 R135, PT, PT, R135, 0x80, RZ ;  /* 0x0000008087877810 */ /* 0x000fe20007ffe0ff */
[----:B------:R-:W-:-:S07]  /*11d50*/  VIADD R129, R129, 0x80 ;  /* 0x0000008081817836 */ /* 0x000fce0000000000 */
.L_x_26541:
[----:B------:R-:W-:Y:S05]  /*11d60*/  BSYNC.RECONVERGENT B0 ;  /* 0x0000000000007941 */ /* 0x000fea0003800200 */
.L_x_26540:
        /* <DEDUP_REMOVED lines=34> */
.L_x_26597:
        /* <DEDUP_REMOVED lines=13> */
.L_x_26599:
[----:B------:R-:W-:Y:S05]  /*12060*/  BSYNC.RECONVERGENT B2 ;  /* 0x0000000000027941 */ /* 0x000fea0003800200 */
.L_x_26598:
        /* <DEDUP_REMOVED lines=59> */
.L_x_26596:
[----:B------:R-:W-:Y:S05]  /*12420*/  BSYNC.RECONVERGENT B1 ;  /* 0x0000000000017941 */ /* 0x000fea0003800200 */
.L_x_26595:
[----:B------:R-:W-:Y:S01]  /*12430*/  I2FP.F32.U32 R7, R11 ;  /* 0x0000000b00077245 */ /* 0x000fe20000201000 */
[----:B------:R-:W-:Y:S02]  /*12440*/  IMAD.MOV.U32 R116, RZ, RZ, 0x2f800000 ;  /* 0x2f800000ff747424 */ /* 0x000fe400078e00ff */
[----:B------:R-:W-:Y:S02]  /*12450*/  FMUL.FTZ R9, R88, UR17 ;  /* 0x0000001158097c20 */ /* 0x000fe40008410000 */
[----:B------:R-:W-:Y:S02]  /*12460*/  FFMA.FTZ R7, R7, R116, 1.1641532182693481445e-10 ;  /* 0x2f00000007077423 */ /* 0x000fe40000010074 */
[----:B------:R-:W-:-:S03]  /*12470*/  FMUL.FTZ R9, R9, UR16 ;  /* 0x0000001009097c20 */ /* 0x000fc60008410000 */
[----:B------:R-:W-:-:S04]  /*12480*/  FSETP.GTU.FTZ.AND P2, PT, R7, UR22, PT ;  /* 0x0000001607007c0b */ /* 0x000fc8000bf5c000 */
[----:B------:R-:W-:Y:S02]  /*12490*/  FSEL R7, R9, RZ, !P2 ;  /* 0x000000ff09077208 */ /* 0x000fe40005000000 */
[----:B------:R-:W-:-:S03]  /*124a0*/  SEL R11, RZ, 0x1, P2 ;  /* 0x00000001ff0b7807 */ /* 0x000fc60001000000 */
[----:B------:R-:W-:-:S07]  /*124b0*/  FFMA.FTZ R116, R7, R60, R92 ;  /* 0x0000003c07747223 */ /* 0x000fce000001005c */
.L_x_26594:
        /* <DEDUP_REMOVED lines=16> */
.L_x_26603:
        /* <DEDUP_REMOVED lines=13> */
.L_x_26605:
[----:B------:R-:W-:Y:S05]  /*12690*/  BSYNC.RECONVERGENT B2 ;  /* 0x0000000000027941 */ /* 0x000fea0003800200 */
.L_x_26604:
        /* <DEDUP_REMOVED lines=61> */
.L_x_26602:
[----:B------:R-:W-:Y:S05]  /*12a70*/  BSYNC.RECONVERGENT B1 ;  /* 0x0000000000017941 */ /* 0x000fea0003800200 */
.L_x_26601:
        /* <DEDUP_REMOVED lines=9> */
.L_x_26600:
        /* <DEDUP_REMOVED lines=16> */
.L_x_26609:
        /* <DEDUP_REMOVED lines=13> */
.L_x_26611:
[----:B------:R-:W-:Y:S05]  /*12ce0*/  BSYNC.RECONVERGENT B2 ;  /* 0x0000000000027941 */ /* 0x000fea0003800200 */
.L_x_26610:
        /* <DEDUP_REMOVED lines=61> */
.L_x_26608:
[----:B------:R-:W-:Y:S05]  /*130c0*/  BSYNC.RECONVERGENT B1 ;  /* 0x0000000000017941 */ /* 0x000fea0003800200 */
.L_x_26607:
[----:B------:R-:W-:Y:S01]  /*130d0*/  I2FP.F32.U32 R7, R119 ;  /* 0x0000007700077245 */ /* 0x000fe20000201000 */
[----:B------:R-:W-:-:S04]  /*130e0*/  IMAD.MOV.U32 R118, RZ, RZ, 0x2f800000 ;  /* 0x2f800000ff767424 */ /* 0x000fc800078e00ff */
[----:B------:R-:W-:Y:S01]  /*130f0*/  FFMA.FTZ R7, R7, R118, 1.1641532182693481445e-10 ;  /* 0x2f00000007077423 */ /* 0x000fe20000010076 */
[----:B------:R-:W-:-:S04]  /*13100*/  FMUL.FTZ R118, R90, UR17 ;  /* 0x000000115a767c20 */ /* 0x000fc80008410000 */
[----:B------:R-:W-:Y:S01]  /*13110*/  FMUL.FTZ R118, R118, UR16 ;  /* 0x0000001076767c20 */ /* 0x000fe20008410000 */
[----:B------:R-:W-:-:S04]  /*13120*/  FSETP.GTU.FTZ.AND P2, PT, R7, UR22, PT ;  /* 0x0000001607007c0b */ /* 0x000fc8000bf5c000 */
[----:B------:R-:W-:Y:S02]  /*13130*/  FSEL R7, R118, RZ, !P2 ;  /* 0x000000ff76077208 */ /* 0x000fe40005000000 */
[----:B------:R-:W-:-:S03]  /*13140*/  SEL R133, RZ, 0x1, P2 ;  /* 0x00000001ff857807 */ /* 0x000fc60001000000 */
[----:B------:R-:W-:-:S07]  /*13150*/  FFMA.FTZ R118, R7, R62, R94 ;  /* 0x0000003e07767223 */ /* 0x000fce000001005e */
.L_x_26606:
        /* <DEDUP_REMOVED lines=16> */
.L_x_26615:
        /* <DEDUP_REMOVED lines=12> */
.L_x_26617:
[----:B------:R-:W-:Y:S05]  /*13320*/  BSYNC.RECONVERGENT B2 ;  /* 0x0000000000027941 */ /* 0x000fea0003800200 */
.L_x_26616:
        /* <DEDUP_REMOVED lines=62> */
.L_x_26614:
[----:B------:R-:W-:Y:S05]  /*13710*/  BSYNC.RECONVERGENT B1 ;  /* 0x0000000000017941 */ /* 0x000fea0003800200 */
.L_x_26613:
[----:B------:R-:W-:Y:S01]  /*13720*/  I2FP.F32.U32 R9, R119 ;  /* 0x0000007700097245 */ /* 0x000fe20000201000 */
[----:B01----:R-:W-:Y:S02]  /*13730*/  IMAD.MOV.U32 R130, RZ, RZ, 0x2f800000 ;  /* 0x2f800000ff827424 */ /* 0x003fe400078e00ff */
[----:B------:R-:W-:Y:S02]  /*13740*/  FMUL.FTZ R119, R91, UR17 ;  /* 0x000000115b777c20 */ /* 0x000fe40008410000 */
[----:B------:R-:W-:Y:S02]  /*13750*/  FFMA.FTZ R9, R9, R130, 1.1641532182693481445e-10 ;  /* 0x2f00000009097423 */ /* 0x000fe40000010082 */
[----:B------:R-:W-:-:S03]  /*13760*/  FMUL.FTZ R119, R119, UR16 ;  /* 0x0000001077777c20 */ /* 0x000fc60008410000 */
[----:B------:R-:W-:-:S04]  /*13770*/  FSETP.GTU.FTZ.AND P1, PT, R9, UR22, PT ;  /* 0x0000001609007c0b */ /* 0x000fc8000bf3c000 */
[----:B------:R-:W-:Y:S02]  /*13780*/  FSEL R130, R119, RZ, !P1 ;  /* 0x000000ff77827208 */ /* 0x000fe40004800000 */
[----:B------:R-:W-:-:S03]  /*13790*/  SEL R134, RZ, 0x1, P1 ;  /* 0x00000001ff867807 */ /* 0x000fc60000800000 */
[----:B------:R-:W-:Y:S01]  /*137a0*/  FFMA.FTZ R119, R130, R63, R95 ;  /* 0x0000003f82777223 */ /* 0x000fe2000001005f */
[----:B------:R-:W-:Y:S06]  /*137b0*/  BRA `(.L_x_26612) ;  /* 0x0000001800587947 */ /* 0x000fec0003800000 */
.L_x_26593:
        /* <DEDUP_REMOVED lines=20> */
.L_x_26621:
        /* <DEDUP_REMOVED lines=13> */
.L_x_26623:
[----:B------:R-:W-:Y:S05]  /*139d0*/  BSYNC.RECONVERGENT B2 ;  /* 0x0000000000027941 */ /* 0x000fea0003800200 */
.L_x_26622:
        /* <DEDUP_REMOVED lines=59> */
.L_x_26620:
[----:B------:R-:W-:Y:S05]  /*13d90*/  BSYNC.RECONVERGENT B1 ;  /* 0x0000000000017941 */ /* 0x000fea0003800200 */
.L_x_26619:
        /* <DEDUP_REMOVED lines=8> */
[----:B------:R-:W-:-:S07]  /*13e20*/  FMUL.FTZ R116, R7, R60 ;  /* 0x0000003c07747220 */ /* 0x000fce0000410000 */
.L_x_26618:
        /* <DEDUP_REMOVED lines=16> */
.L_x_26627:
        /* <DEDUP_REMOVED lines=13> */
.L_x_26629:
[----:B------:R-:W-:Y:S05]  /*14000*/  BSYNC.RECONVERGENT B2 ;  /* 0x0000000000027941 */ /* 0x000fea0003800200 */
.L_x_26628:
        /* <DEDUP_REMOVED lines=61> */
.L_x_26626:
[----:B------:R-:W-:Y:S05]  /*143e0*/  BSYNC.RECONVERGENT B1 ;  /* 0x0000000000017941 */ /* 0x000fea0003800200 */
.L_x_26625:
        /* <DEDUP_REMOVED lines=9> */
.L_x_26624:
        /* <DEDUP_REMOVED lines=16> */
.L_x_26633:
        /* <DEDUP_REMOVED lines=13> */
.L_x_26635:
[----:B------:R-:W-:Y:S05]  /*14650*/  BSYNC.RECONVERGENT B2 ;  /* 0x0000000000027941 */ /* 0x000fea0003800200 */
.L_x_26634:
        /* <DEDUP_REMOVED lines=61> */
.L_x_26632:
[----:B------:R-:W-:Y:S05]  /*14a30*/  BSYNC.RECONVERGENT B1 ;  /* 0x0000000000017941 */ /* 0x000fea0003800200 */
.L_x_26631:
[----:B------:R-:W-:Y:S01]  /*14a40*/  I2FP.F32.U32 R7, R119 ;  /* 0x0000007700077245 */ /* 0x000fe20000201000 */
[----:B------:R-:W-:-:S04]  /*14a50*/  IMAD.MOV.U32 R118, RZ, RZ, 0x2f800000 ;  /* 0x2f800000ff767424 */ /* 0x000fc800078e00ff */
[----:B------:R-:W-:Y:S01]  /*14a60*/  FFMA.FTZ R7, R7, R118, 1.1641532182693481445e-10 ;  /* 0x2f00000007077423 */ /* 0x000fe20000010076 */
[----:B-----5:R-:W-:-:S04]  /*14a70*/  FMUL.FTZ R118, R90, UR17 ;  /* 0x000000115a767c20 */ /* 0x020fc80008410000 */
[----:B------:R-:W-:Y:S01]  /*14a80*/  FMUL.FTZ R118, R118, UR16 ;  /* 0x0000001076767c20 */ /* 0x000fe20008410000 */
[----:B------:R-:W-:-:S04]  /*14a90*/  FSETP.GTU.FTZ.AND P1, PT, R7, UR22, PT ;  /* 0x0000001607007c0b */ /* 0x000fc8000bf3c000 */
[----:B------:R-:W-:Y:S02]  /*14aa0*/  FSEL R7, R118, RZ, !P1 ;  /* 0x000000ff76077208 */ /* 0x000fe40004800000 */
[----:B------:R-:W-:-:S03]  /*14ab0*/  SEL R133, RZ, 0x1, P1 ;  /* 0x00000001ff857807 */ /* 0x000fc60000800000 */
[----:B------:R-:W-:-:S07]  /*14ac0*/  FMUL.FTZ R118, R7, R62 ;  /* 0x0000003e07767220 */ /* 0x000fce0000410000 */
.L_x_26630:
        /* <DEDUP_REMOVED lines=16> */
.L_x_26638:
        /* <DEDUP_REMOVED lines=12> */
.L_x_26640:
[----:B------:R-:W-:Y:S05]  /*14c90*/  BSYNC.RECONVERGENT B2 ;  /* 0x0000000000027941 */ /* 0x000fea0003800200 */
.L_x_26639:
        /* <DEDUP_REMOVED lines=62> */
.L_x_26637:
[----:B------:R-:W-:Y:S05]  /*15080*/  BSYNC.RECONVERGENT B1 ;  /* 0x0000000000017941 */ /* 0x000fea0003800200 */
.L_x_26636:
[----:B------:R-:W-:Y:S01]  /*15090*/  I2FP.F32.U32 R9, R119 ;  /* 0x0000007700097245 */ /* 0x000fe20000201000 */
[----:B01----:R-:W-:Y:S02]  /*150a0*/  IMAD.MOV.U32 R130, RZ, RZ, 0x2f800000 ;  /* 0x2f800000ff827424 */ /* 0x003fe400078e00ff */
[----:B-----5:R-:W-:Y:S02]  /*150b0*/  FMUL.FTZ R119, R91, UR17 ;  /* 0x000000115b777c20 */ /* 0x020fe40008410000 */
[----:B------:R-:W-:Y:S02]  /*150c0*/  FFMA.FTZ R9, R9, R130, 1.1641532182693481445e-10 ;  /* 0x2f00000009097423 */ /* 0x000fe40000010082 */
[----:B------:R-:W-:-:S03]  /*150d0*/  FMUL.FTZ R119, R119, UR16 ;  /* 0x0000001077777c20 */ /* 0x000fc60008410000 */
[----:B------:R-:W-:-:S04]  /*150e0*/  FSETP.GTU.FTZ.AND P1, PT, R9, UR22, PT ;  /* 0x0000001609007c0b */ /* 0x000fc8000bf3c000 */
[----:B------:R-:W-:Y:S02]  /*150f0*/  FSEL R130, R119, RZ, !P1 ;  /* 0x000000ff77827208 */ /* 0x000fe40004800000 */
[----:B------:R-:W-:-:S03]  /*15100*/  SEL R134, RZ, 0x1, P1 ;  /* 0x00000001ff867807 */ /* 0x000fc60000800000 */
[----:B------:R-:W-:-:S07]  /*15110*/  FMUL.FTZ R119, R130, R63 ;  /* 0x0000003f82777220 */ /* 0x000fce0000410000 */
.L_x_26612:
        /* <DEDUP_REMOVED lines=16> */
.L_x_26641:
[----:B------:R-:W-:Y:S01]  /*15220*/  VIADD R135, R135, 0x80 ;  /* 0x0000008087877836 */ /* 0x000fe20000000000 */
[----:B------:R-:W-:-:S07]  /*15230*/  IADD3 R129, PT, PT, R129, 0x80, RZ ;  /* 0x0000008081817810 */ /* 0x000fce0007ffe0ff */
.L_x_26592:
[----:B------:R-:W-:Y:S05]  /*15240*/  BSYNC.RECONVERGENT B0 ;  /* 0x0000000000007941 */ /* 0x000fea0003800200 */
.L_x_26591:
        /* <DEDUP_REMOVED lines=14> */
[----:B-1----:R-:W-:Y:S01]  /*15330*/  MOV R140, R9 ;  /* 0x00000009008c7202 */ /* 0x002fe20000000f00 */
        /* <DEDUP_REMOVED lines=18> */
.L_x_26648:
        /* <DEDUP_REMOVED lines=13> */
.L_x_26650:
[----:B------:R-:W-:Y:S05]  /*15530*/  BSYNC.RECONVERGENT B2 ;  /* 0x0000000000027941 */ /* 0x000fea0003800200 */
.L_x_26649:
        /* <DEDUP_REMOVED lines=59> */
.L_x_26647:
[----:B------:R-:W-:Y:S05]  /*158f0*/  BSYNC.RECONVERGENT B1 ;  /* 0x0000000000017941 */ /* 0x000fea0003800200 */
.L_x_26646:
        /* <DEDUP_REMOVED lines=9> */
.L_x_26645:
        /* <DEDUP_REMOVED lines=16> */
.L_x_26654:
        /* <DEDUP_REMOVED lines=13> */
.L_x_26656:
[----:B------:R-:W-:Y:S05]  /*15b60*/  BSYNC.RECONVERGENT B2 ;  /* 0x0000000000027941 */ /* 0x000fea0003800200 */
.L_x_26655:
        /* <DEDUP_REMOVED lines=61> */
.L_x_26653:
[----:B------:R-:W-:Y:S05]  /*15f40*/  BSYNC.RECONVERGENT B1 ;  /* 0x0000000000017941 */ /* 0x000fea0003800200 */
.L_x_26652:
        /* <DEDUP_REMOVED lines=9> */
.L_x_26651:
        /* <DEDUP_REMOVED lines=16> */
.L_x_26660:
        /* <DEDUP_REMOVED lines=13> */
.L_x_26662:
[----:B------:R-:W-:Y:S05]  /*161b0*/  BSYNC.RECONVERGENT B2 ;  /* 0x0000000000027941 */ /* 0x000fea0003800200 */
.L_x_26661:
        /* <DEDUP_REMOVED lines=61> */
.L_x_26659:
[----:B------:R-:W-:Y:S05]  /*16590*/  BSYNC.RECONVERGENT B1 ;  /* 0x0000000000017941 */ /* 0x000fea0003800200 */
.L_x_26658:
        /* <DEDUP_REMOVED lines=9> */
.L_x_26657:
        /* <DEDUP_REMOVED lines=16> */
.L_x_26666:
        /* <DEDUP_REMOVED lines=12> */
.L_x_26668:
[----:B------:R-:W-:Y:S05]  /*167f0*/  BSYNC.RECONVERGENT B2 ;  /* 0x0000000000027941 */ /* 0x000fea0003800200 */
.L_x_26667:
[----:B------:R-:W-:Y:S01]  /*16800*/  IMAD.WIDE.U32 R142, R2, -0x2daee0ad, RZ ;  /* 0xd2511f53028e7825 */ /* 0x000fe200078e00ff */
[----:B------:R-:W-:-:S03]  /*16810*/  UIADD3 UR5, UPT, UPT, UR14, -0x61c88647, URZ ;  /* 0x9e3779b90e057890 */ /* 0x000fc6000fffe0ff */
[----:B------:R-:W-:Y:S01]  /*16820*/  IMAD.WIDE.U32 R6, R4, -0x326172a9, RZ ;  /* 0xcd9e8d5704067825 */ /* 0x000fe200078e00ff */
[----:B0-----:R-:W-:-:S03]  /*16830*/  LOP3.LUT R130, R8, UR15, R143, 0x96, !PT ;  /* 0x0000000f08827c12 */ /* 0x001fc6000f8e968f */
        /* <DEDUP_REMOVED lines=58> */
.L_x_26665:
[----:B------:R-:W-:Y:S05]  /*16be0*/  BSYNC.RECONVERGENT B1 ;  /* 0x0000000000017941 */ /* 0x000fea0003800200 */
.L_x_26664:
[----:B------:R-:W-:Y:S01]  /*16bf0*/  I2FP.F32.U32 R9, R123 ;  /* 0x0000007b00097245 */ /* 0x000fe20000201000 */
[----:B0-----:R-:W-:Y:S02]  /*16c00*/  HFMA2 R130, -RZ, RZ, 0.1171875, 0 ;  /* 0x2f800000ff827431 */ /* 0x001fe400000001ff */
[----:B------:R-:W-:-:S03]  /*16c10*/  FMUL.FTZ R123, R91, UR17 ;  /* 0x000000115b7b7c20 */ /* 0x000fc60008410000 */
[----:B------:R-:W-:Y:S01]  /*16c20*/  FFMA.FTZ R9, R9, R130, 1.1641532182693481445e-10 ;  /* 0x2f00000009097423 */ /* 0x000fe20000010082 */
[----:B------:R-:W-:-:S04]  /*16c30*/  FMUL.FTZ R123, R123, UR16 ;  /* 0x000000107b7b7c20 */ /* 0x000fc80008410000 */
[----:B------:R-:W-:-:S04]  /*16c40*/  FSETP.GTU.FTZ.AND P2, PT, R9, UR22, PT ;  /* 0x0000001609007c0b */ /* 0x000fc8000bf5c000 */
[----:B------:R-:W-:Y:S02]  /*16c50*/  FSEL R130, R123, RZ, !P2 ;  /* 0x000000ff7b827208 */ /* 0x000fe40005000000 */
[----:B------:R-:W-:-:S03]  /*16c60*/  SEL R134, RZ, 0x1, P2 ;  /* 0x00000001ff867807 */ /* 0x000fc60001000000 */
[----:B------:R-:W-:Y:S01]  /*16c70*/  FFMA.FTZ R123, R130, R75, R95 ;  /* 0x0000004b827b7223 */ /* 0x000fe2000001005f */
[----:B------:R-:W-:Y:S06]  /*16c80*/  BRA `(.L_x_26663) ;  /* 0x0000001800587947 */ /* 0x000fec0003800000 */
.L_x_26644:
[----:B--2---:R-:W-:Y:S01]  /*16c90*/  IMAD.MOV.U32 R122, RZ, RZ, R7 ;  /* 0x000000ffff7a7224 */ /* 0x004fe200078e0007 */
[----:B-1----:R-:W-:Y:S01]  /*16ca0*/  MOV R140, R9 ;  /* 0x00000009008c7202 */ /* 0x002fe20000000f00 */
        /* <DEDUP_REMOVED lines=18> */
.L_x_26672:
        /* <DEDUP_REMOVED lines=13> */
.L_x_26674:
[----:B------:R-:W-:Y:S05]  /*16ea0*/  BSYNC.RECONVERGENT B2 ;  /* 0x0000000000027941 */ /* 0x000fea0003800200 */
.L_x_26673:
        /* <DEDUP_REMOVED lines=59> */
.L_x_26671:
[----:B------:R-:W-:Y:S05]  /*17260*/  BSYNC.RECONVERGENT B1 ;  /* 0x0000000000017941 */ /* 0x000fea0003800200 */
.L_x_26670:
        /* <DEDUP_REMOVED lines=8> */
[----:B------:R-:W-:-:S07]  /*172f0*/  FMUL.FTZ R120, R7, R72 ;  /* 0x0000004807787220 */ /* 0x000fce0000410000 */
.L_x_26669:
        /* <DEDUP_REMOVED lines=16> */
.L_x_26678:
        /* <DEDUP_REMOVED lines=13> */
.L_x_26680:
[----:B------:R-:W-:Y:S05]  /*174d0*/  BSYNC.RECONVERGENT B2 ;  /* 0x0000000000027941 */ /* 0x000fea0003800200 */
.L_x_26679:
        /* <DEDUP_REMOVED lines=61> */
.L_x_26677:
[----:B------:R-:W-:Y:S05]  /*178b0*/  BSYNC.RECONVERGENT B1 ;  /* 0x0000000000017941 */ /* 0x000fea0003800200 */
.L_x_26676:
        /* <DEDUP_REMOVED lines=9> */
.L_x_26675:
        /* <DEDUP_REMOVED lines=16> */
.L_x_26684:
        /* <DEDUP_REMOVED lines=13> */
.L_x_26686:
[----:B------:R-:W-:Y:S05]  /*17b20*/  BSYNC.RECONVERGENT B2 ;  /* 0x0000000000027941 */ /* 0x000fea0003800200 */
.L_x_26685:
        /* <DEDUP_REMOVED lines=61> */
.L_x_26683:
[----:B------:R-:W-:Y:S05]  /*17f00*/  BSYNC.RECONVERGENT B1 ;  /* 0x0000000000017941 */ /* 0x000fea0003800200 */
.L_x_26682:
[----:B------:R-:W-:Y:S01]  /*17f10*/  I2FP.F32.U32 R7, R123 ;  /* 0x0000007b00077245 */ /* 0x000fe20000201000 */
[----:B------:R-:W-:-:S05]  /*17f20*/  HFMA2 R122, -RZ, RZ, 0.1171875, 0 ;  /* 0x2f800000ff7a7431 */ /* 0x000fca00000001ff */
[----:B------:R-:W-:Y:S01]  /*17f30*/  FFMA.FTZ R7, R7, R122, 1.1641532182693481445e-10 ;  /* 0x2f00000007077423 */ /* 0x000fe2000001007a */
[----:B-----5:R-:W-:-:S04]  /*17f40*/  FMUL.FTZ R122, R90, UR17 ;  /* 0x000000115a7a7c20 */ /* 0x020fc80008410000 */
[----:B------:R-:W-:Y:S01]  /*17f50*/  FMUL.FTZ R122, R122, UR16 ;  /* 0x000000107a7a7c20 */ /* 0x000fe20008410000 */
[----:B------:R-:W-:-:S04]  /*17f60*/  FSETP.GTU.FTZ.AND P2, PT, R7, UR22, PT ;  /* 0x0000001607007c0b */ /* 0x000fc8000bf5c000 */
[----:B------:R-:W-:Y:S02]  /*17f70*/  FSEL R7, R122, RZ, !P2 ;  /* 0x000000ff7a077208 */ /* 0x000fe40005000000 */
[----:B------:R-:W-:-:S03]  /*17f80*/  SEL R133, RZ, 0x1, P2 ;  /* 0x00000001ff857807 */ /* 0x000fc60001000000 */
[----:B------:R-:W-:-:S07]  /*17f90*/  FMUL.FTZ R122, R7, R74 ;  /* 0x0000004a077a7220 */ /* 0x000fce0000410000 */
.L_x_26681:
        /* <DEDUP_REMOVED lines=16> */
.L_x_26689:
        /* <DEDUP_REMOVED lines=12> */
.L_x_26691:
[----:B------:R-:W-:Y:S05]  /*18160*/  BSYNC.RECONVERGENT B2 ;  /* 0x0000000000027941 */ /* 0x000fea0003800200 */
.L_x_26690:
        /* <DEDUP_REMOVED lines=62> */
.L_x_26688:
[----:B------:R-:W-:Y:S05]  /*18550*/  BSYNC.RECONVERGENT B1 ;  /* 0x0000000000017941 */ /* 0x000fea0003800200 */
.L_x_26687:
        /* <DEDUP_REMOVED lines=8> */
[----:B------:R-:W-:-:S07]  /*185e0*/  FMUL.FTZ R123, R130, R75 ;  /* 0x0000004b827b7220 */ /* 0x000fce0000410000 */
.L_x_26663:
[----:B0-----:R-:W0:Y:S01]  /*185f0*/  LDC.64 R130, c[0x0][0x3a8] ;  /* 0x0000ea00ff827b82 */ /* 0x001e220000000a00 */
        /* <DEDUP_REMOVED lines=15> */
.L_x_26692:
[----:B------:R-:W-:Y:S01]  /*186f0*/  IADD3 R135, PT, PT, R135, 0x80, RZ ;  /* 0x0000008087877810 */ /* 0x000fe20007ffe0ff */
[----:B------:R-:W-:-:S07]  /*18700*/  VIADD R129, R129, 0x80 ;  /* 0x0000008081817836 */ /* 0x000fce0000000000 */
.L_x_26643:
[----:B------:R-:W-:Y:S05]  /*18710*/  BSYNC.RECONVERGENT B0 ;  /* 0x0000000000007941 */ /* 0x000fea0003800200 */
.L_x_26642:
        /* <DEDUP_REMOVED lines=33> */
.L_x_26699:
        /* <DEDUP_REMOVED lines=13> */
.L_x_26701:
[----:B------:R-:W-:Y:S05]  /*18a00*/  BSYNC.RECONVERGENT B2 ;  /* 0x0000000000027941 */ /* 0x000fea0003800200 */
.L_x_26700:
        /* <DEDUP_REMOVED lines=59> */
.L_x_26698:
[----:B------:R-:W-:Y:S05]  /*18dc0*/  BSYNC.RECONVERGENT B1 ;  /* 0x0000000000017941 */ /* 0x000fea0003800200 */
.L_x_26697:
        /* <DEDUP_REMOVED lines=9> */
.L_x_26696:
        /* <DEDUP_REMOVED lines=16> */
.L_x_26705:
        /* <DEDUP_REMOVED lines=13> */
.L_x_26707:
[----:B------:R-:W-:Y:S05]  /*19030*/  BSYNC.RECONVERGENT B2 ;  /* 0x0000000000027941 */ /* 0x000fea0003800200 */
.L_x_26706:
        /* <DEDUP_REMOVED lines=61> */
.L_x_26704:
[----:B------:R-:W-:Y:S05]  /*19410*/  BSYNC.RECONVERGENT B1 ;  /* 0x0000000000017941 */ /* 0x000fea0003800200 */
.L_x_26703:
        /* <DEDUP_REMOVED lines=9> */
.L_x_26702:
        /* <DEDUP_REMOVED lines=16> */
.L_x_26711:
        /* <DEDUP_REMOVED lines=13> */
.L_x_26713:
[----:B------:R-:W-:Y:S05]  /*19680*/  BSYNC.RECONVERGENT B2 ;  /* 0x0000000000027941 */ /* 0x000fea0003800200 */
.L_x_26712:
        /* <DEDUP_REMOVED lines=61> */
.L_x_26710:
[----:B------:R-:W-:Y:S05]  /*19a60*/  BSYNC.RECONVERGENT B1 ;  /* 0x0000000000017941 */ /* 0x000fea0003800200 */
.L_x_26709:
        /* <DEDUP_REMOVED lines=9> */
.L_x_26708:
        /* <DEDUP_REMOVED lines=20> */
.L_x_26717:
        /* <DEDUP_REMOVED lines=13> */
.L_x_26719:
[----:B------:R-:W-:Y:S05]  /*19d10*/  BSYNC.RECONVERGENT B2 ;  /* 0x0000000000027941 */ /* 0x000fea0003800200 */
.L_x_26718:
        /* <DEDUP_REMOVED lines=58> */
[----:B------:R-:W-:-:S05]  /*1a0c0*/  IMAD.WIDE.U32 R130, R5, -0x2daee0ad, RZ ;  /* 0xd2511f5305827825 */ /* 0x000fca00078e00ff */
[----:B------:R-:W-:Y:S02]  /*1a0d0*/  LOP3.LUT R5, R140, UR5, R131, 0x96, !PT ;  /* 0x000000058c057c12 */ /* 0x000fe4000f8e9683 */
[----:B------:R-:W-:-:S07]  /*1a0e0*/  MOV R9, R130 ;  /* 0x0000008200097202 */ /* 0x000fce0000000f00 */
.L_x_26716:
[----:B------:R-:W-:Y:S05]  /*1a0f0*/  BSYNC.RECONVERGENT B1 ;  /* 0x0000000000017941 */ /* 0x000fea0003800200 */
.L_x_26715:
        /* <DEDUP_REMOVED lines=8> */
[----:B------:R-:W-:Y:S01]  /*1a180*/  FFMA.FTZ R127, R128, R87, R95 ;  /* 0x00000057807f7223 */ /* 0x000fe2000001005f */
[----:B------:R-:W-:Y:S06]  /*1a190*/  BRA `(.L_x_26714) ;  /* 0x00000018006c7947 */ /* 0x000fec0003800000 */
.L_x_26695:
        /* <DEDUP_REMOVED lines=20> */
.L_x_26723:
        /* <DEDUP_REMOVED lines=13> */
.L_x_26725:
[----:B------:R-:W-:Y:S05]  /*1a3b0*/  BSYNC.RECONVERGENT B2 ;  /* 0x0000000000027941 */ /* 0x000fea0003800200 */
.L_x_26724:
        /* <DEDUP_REMOVED lines=58> */
[----:B------:R-:W-:Y:S01]  /*1a760*/  LOP3.LUT R5, R126, UR5, R125, 0x96, !PT ;  /* 0x000000057e057c12 */ /* 0x000fe2000f8e967d */
[----:B------:R-:W-:-:S07]  /*1a770*/  IMAD.MOV.U32 R126, RZ, RZ, RZ ;  /* 0x000000ffff7e7224 */ /* 0x000fce00078e00ff */
.L_x_26722:
[----:B------:R-:W-:Y:S05]  /*1a780*/  BSYNC.RECONVERGENT B1 ;  /* 0x0000000000017941 */ /* 0x000fea0003800200 */
.L_x_26721:
        /* <DEDUP_REMOVED lines=9> */
.L_x_26720:
        /* <DEDUP_REMOVED lines=16> */
.L_x_26729:
        /* <DEDUP_REMOVED lines=13> */
.L_x_26731:
[----:B------:R-:W-:Y:S05]  /*1a9f0*/  BSYNC.RECONVERGENT B2 ;  /* 0x0000000000027941 */ /* 0x000fea0003800200 */
.L_x_26730:
        /* <DEDUP_REMOVED lines=61> */
.L_x_26728:
[----:B------:R-:W-:Y:S05]  /*1add0*/  BSYNC.RECONVERGENT B1 ;  /* 0x0000000000017941 */ /* 0x000fea0003800200 */
.L_x_26727:
        /* <DEDUP_REMOVED lines=9> */
.L_x_26726:
        /* <DEDUP_REMOVED lines=16> */
.L_x_26735:
        /* <DEDUP_REMOVED lines=13> */
.L_x_26737:
[----:B------:R-:W-:Y:S05]  /*1b040*/  BSYNC.RECONVERGENT B2 ;  /* 0x0000000000027941 */ /* 0x000fea0003800200 */
.L_x_26736:
        /* <DEDUP_REMOVED lines=59> */
[----:B------:R-:W-:Y:S01]  /*1b400*/  IMAD.MOV.U32 R130, RZ, RZ, RZ ;  /* 0x000000ffff827224 */ /* 0x000fe200078e00ff */
[----:B------:R-:W-:-:S07]  /*1b410*/  MOV R128, R126 ;  /* 0x0000007e00807202 */ /* 0x000fce0000000f00 */
.L_x_26734:
[----:B------:R-:W-:Y:S05]  /*1b420*/  BSYNC.RECONVERGENT B1 ;  /* 0x0000000000017941 */ /* 0x000fea0003800200 */
.L_x_26733:
        /* <DEDUP_REMOVED lines=9> */
.L_x_26732:
        /* <DEDUP_REMOVED lines=20> */
.L_x_26740:
        /* <DEDUP_REMOVED lines=13> */
.L_x_26742:
[----:B------:R-:W-:Y:S05]  /*1b6d0*/  BSYNC.RECONVERGENT B2 ;  /* 0x0000000000027941 */ /* 0x000fea0003800200 */
.L_x_26741:
        /* <DEDUP_REMOVED lines=58> */
[----:B------:R-:W-:-:S04]  /*1ba80*/  IMAD.WIDE.U32 R130, R5, -0x2daee0ad, RZ ;  /* 0xd2511f5305827825 */ /* 0x000fc800078e00ff */
[----:B------:R-:W-:Y:S01]  /*1ba90*/  IMAD.MOV.U32 R9, RZ, RZ, R130 ;  /* 0x000000ffff097224 */ /* 0x000fe200078e0082 */
[----:B------:R-:W-:-:S07]  /*1baa0*/  LOP3.LUT R5, R140, UR5, R131, 0x96, !PT ;  /* 0x000000058c057c12 */ /* 0x000fce000f8e9683 */
.L_x_26739:
[----:B------:R-:W-:Y:S05]  /*1bab0*/  BSYNC.RECONVERGENT B1 ;  /* 0x0000000000017941 */ /* 0x000fea0003800200 */
.L_x_26738:
        /* <DEDUP_REMOVED lines=9> */
.L_x_26714:
[----:B01----:R-:W0:Y:S02]  /*1bb50*/  LDC.64 R130, c[0x0][0x3a8] ;  /* 0x0000ea00ff827b82 */ /* 0x003e240000000a00 */
[----:B0-----:R-:W-:-:S05]  /*1bb60*/  IMAD.WIDE.U32 R130, R135, 0x10, R130 ;  /* 0x0000001087827825 */ /* 0x001fca00078e0082 */
[----:B------:R2:W-:Y:S01]  /*1bb70*/  STG.E.128 desc[UR12][R130.64], R124 ;  /* 0x0000007c82007986 */ /* 0x0005e2000c101d0c */
[----:B------:R-:W-:Y:S05]  /*1bb80*/  @!P3 BRA `(.L_x_26694) ;  /* 0x00000000002cb947 */ /* 0x000fea0003800000 */
[----:B--2---:R-:W0:Y:S02]  /*1bb90*/  LDC.64 R130, c[0x0][0x3b0] ;  /* 0x0000ec00ff827b82 */ /* 0x004e240000000a00 */
        /* <DEDUP_REMOVED lines=10> */
.L_x_26694:
[----:B------:R-:W-:Y:S05]  /*1bc40*/  BSYNC.RECONVERGENT B0 ;  /* 0x0000000000007941 */ /* 0x000fea0003800200 */
.L_x_26693:
[----:B------:R-:W4:Y:S01]  /*1bc50*/  LDL R142, [R1] ;  /* 0x00000000018e7983 */ /* 0x000f220000100800 */
[----:B---3--:R-:W-:Y:S01]  /*1bc60*/  FADD.FTZ R128, RZ, R96 ;  /* 0x00000060ff807221 */ /* 0x008fe20000010000 */
[C---:B------:R-:W-:Y:S01]  /*1bc70*/  ISETP.GT.U32.AND P3, PT, R3.reuse, 0xff, PT ;  /* 0x000000ff0300780c */ /* 0x040fe20003f64070 */
[----:B------:R-:W-:Y:S01]  /*1bc80*/  BSSY.RECONVERGENT B0, `(.L_x_26743) ;  /* 0x000008c000007945 */ /* 0x000fe20003800200 */
[----:B------:R-:W-:Y:S01]  /*1bc90*/  ISETP.GT.U32.AND P4, PT, R3, 0x17f, PT ;  /* 0x0000017f0300780c */ /* 0x000fe20003f84070 */
[----:B------:R-:W-:Y:S01]  /*1bca0*/  FADD.FTZ R129, R97, R128 ;  /* 0x0000008061817221 */ /* 0x000fe20000010000 */
[C---:B------:R-:W-:Y:S02]  /*1bcb0*/  ISETP.GT.U32.AND P6, PT, R3.reuse, 0x1ff, PT ;  /* 0x000001ff0300780c */ /* 0x040fe40003fc4070 */
[----:B------:R-:W-:Y:S01]  /*1bcc0*/  ISETP.GT.U32.AND P5, PT, R3, 0x27f, PT ;  /* 0x0000027f0300780c */ /* 0x000fe20003fa4070 */
[----:B------:R-:W-:Y:S01]  /*1bcd0*/  FADD.FTZ R128, R98, R129 ;  /* 0x0000008162807221 */ /* 0x000fe20000010000 */
[----:B012---:R-:W-:-:S02]  /*1bce0*/  P2R R130, PR, RZ, 0x2 ;  /* 0x00000002ff827803 */ /* 0x007fc40000000000 */
        /* <DEDUP_REMOVED lines=44> */
[----:B----4-:R-:W-:-:S04]  /*1bfb0*/  FMUL.FTZ R128, R142, R128 ;  /* 0x000000808e807220 */ /* 0x010fc80000410000 */
        /* <DEDUP_REMOVED lines=88> */
.L_x_26744:
[----:B------:R-:W-:Y:S05]  /*1c540*/  BSYNC.RECONVERGENT B0 ;  /* 0x0000000000007941 */ /* 0x000fea0003800200 */
.L_x_26743:
        /* <DEDUP_REMOVED lines=14> */
.L_x_26746:
[----:B------:R-:W-:Y:S05]  /*1c630*/  BSYNC.RECONVERGENT B0 ;  /* 0x0000000000007941 */ /* 0x000fea0003800200 */
.L_x_26745:
[----:B------:R-:W1:Y:S01]  /*1c640*/  SHFL.DOWN PT, R130, R143, 0x2, 0x1f ;  /* 0x08401f008f827f89 */ /* 0x000e6200000e0000 */
[-C--:B------:R-:W-:Y:S01]  /*1c650*/  I2FP.F32.S32 R135, R143.reuse ;  /* 0x0000008f00877245 */ /* 0x080fe20000201400 */
[----:B------:R-:W-:Y:S01]  /*1c660*/  UISETP.GE.AND UP0, UPT, UR4, 0x1, UPT ;  /* 0x000000010400788c */ /* 0x000fe2000bf06270 */
[----:B------:R-:W-:Y:S01]  /*1c670*/  ISETP.NE.AND P3, PT, RZ, UR24, PT ;  /* 0x00000018ff007c0c */ /* 0x000fe2000bf65270 */
[----:B0-----:R-:W0:Y:S01]  /*1c680*/  SHFL.DOWN PT, R142, R128, 0x2, 0x1f ;  /* 0x08401f00808e7f89 */ /* 0x001e2200000e0000 */
[----:B-1----:R-:W-:Y:S02]  /*1c690*/  I2FP.F32.S32 R131, R130 ;  /* 0x0000008200837245 */ /* 0x002fe40000201400 */
[----:B------:R-:W-:Y:S01]  /*1c6a0*/  IADD3 R130, PT, PT, R130, R143, RZ ;  /* 0x0000008f82827210 */ /* 0x000fe20007ffe0ff */
[C---:B0-----:R-:W-:Y:S02]  /*1c6b0*/  FADD.FTZ R140, -R142.reuse, R128 ;  /* 0x000000808e8c7221 */ /* 0x041fe40000010100 */
[----:B------:R-:W-:-:S02]  /*1c6c0*/  FMUL.FTZ R142, R142, R131 ;  /* 0x000000838e8e7220 */ /* 0x000fc40000410000 */
[----:B------:R-:W-:Y:S01]  /*1c6d0*/  SHFL.DOWN PT, R143, R130, 0x1, 0x1f ;  /* 0x08201f00828f7f89 */ /* 0x000fe200000e0000 */
[----:B------:R-:W-:Y:S01]  /*1c6e0*/  FMUL.FTZ R140, R140, R140 ;  /* 0x0000008c8c8c7220 */ /* 0x000fe20000410000 */
[----:B------:R-:W-:Y:S01]  /*1c6f0*/  FFMA.FTZ R141, R135, R128, R142 ;  /* 0x00000080878d7223 */ /* 0x000fe2000001008e */
[----:B------:R-:W-:Y:S02]  /*1c700*/  I2FP.F32.S32 R128, R130 ;  /* 0x0000008200807245 */ /* 0x000fe40000201400 */
[----:B------:R-:W-:Y:S02]  /*1c710*/  FMUL.FTZ R142, R140, R135 ;  /* 0x000000878c8e7220 */ /* 0x000fe40000410000 */
[----:B------:R-:W0:Y:S02]  /*1c720*/  SHFL.DOWN PT, R140, R129, 0x2, 0x1f ;  /* 0x08401f00818c7f89 */ /* 0x000e2400000e0000 */
[----:B------:R-:W-:Y:S02]  /*1c730*/  FMUL.FTZ R131, R142, R131 ;  /* 0x000000838e837220 */ /* 0x000fe40000410000 */
[----:B------:R-:W1:Y:S02]  /*1c740*/  MUFU.RCP R142, R128 ;  /* 0x00000080008e7308 */ /* 0x000e640000001000 */
[----:B-1----:R-:W-:Y:S01]  /*1c750*/  FMUL.FTZ R141, R142, R141 ;  /* 0x0000008d8e8d7220 */ /* 0x002fe20000410000 */
[----:B0-----:R-:W-:-:S04]  /*1c760*/  FADD.FTZ R135, R140, R129 ;  /* 0x000000818c877221 */ /* 0x001fc80000010000 */
[----:B------:R-:W0:Y:S01]  /*1c770*/  SHFL.DOWN PT, R140, R141, 0x1, 0x1f ;  /* 0x08201f008d8c7f89 */ /* 0x000e2200000e0000 */
[----:B------:R-:W-:Y:S01]  /*1c780*/  FFMA.FTZ R131, R142, R131, R135 ;  /* 0x000000838e837223 */ /* 0x000fe20000010087 */
[----:B------:R-:W-:Y:S01]  /*1c790*/  I2FP.F32.S32 R135, R143 ;  /* 0x0000008f00877245 */ /* 0x000fe20000201400 */
[----:B------:R-:W-:-:S03]  /*1c7a0*/  IMAD.IADD R142, R130, 0x1, R143 ;  /* 0x00000001828e7824 */ /* 0x000fc600078e028f */
[----:B------:R-:W1:Y:S02]  /*1c7b0*/  SHFL.DOWN PT, R143, R131, 0x1, 0x1f ;  /* 0x08201f00838f7f89 */ /* 0x000e6400000e0000 */
[----:B------:R-:W-:-:S06]  /*1c7c0*/  I2FP.F32.S32 R142, R142 ;  /* 0x0000008e008e7245 */ /* 0x000fcc0000201400 */
[----:B------:R-:W2:Y:S01]  /*1c7d0*/  MUFU.RCP R142, R142 ;  /* 0x0000008e008e7308 */ /* 0x000ea20000001000 */
[----:B0-----:R-:W-:Y:S01]  /*1c7e0*/  FMUL.FTZ R129, R140, R135 ;  /* 0x000000878c817220 */ /* 0x001fe20000410000 */
[----:B------:R-:W-:-:S03]  /*1c7f0*/  FADD.FTZ R140, R141, -R140 ;  /* 0x8000008c8d8c7221 */ /* 0x000fc60000010000 */
[----:B------:R-:W-:Y:S01]  /*1c800*/  FFMA.FTZ R129, R128, R141, R129 ;  /* 0x0000008d80817223 */ /* 0x000fe20000010081 */
[----:B------:R-:W-:Y:S01]  /*1c810*/  FMUL.FTZ R140, R140, R140 ;  /* 0x0000008c8c8c7220 */ /* 0x000fe20000410000 */
[----:B-1----:R-:W-:Y:S01]  /*1c820*/  FADD.FTZ R143, R131, R143 ;  /* 0x0000008f838f7221 */ /* 0x002fe20000010000 */
[----:B------:R-:W-:Y:S02]  /*1c830*/  MOV R141, UR7 ;  /* 0x00000007008d7c02 */ /* 0x000fe40008000f00 */
[----:B------:R-:W-:-:S04]  /*1c840*/  FMUL.FTZ R140, R128, R140 ;  /* 0x0000008c808c7220 */ /* 0x000fc80000410000 */
[----:B------:R-:W-:Y:S02]  /*1c850*/  FMUL.FTZ R140, R140, R135 ;  /* 0x000000878c8c7220 */ /* 0x000fe40000410000 */
[----:B------:R-:W0:Y:S02]  /*1c860*/  LDC R135, c[0x0][0x448] ;  /* 0x00011200ff877b82 */ /* 0x000e240000000800 */
[C---:B--2---:R-:W-:Y:S01]  /*1c870*/  FFMA.FTZ R143, R142.reuse, R140, R143 ;  /* 0x0000008c8e8f7223 */ /* 0x044fe2000001008f */
[----:B------:R-:W-:-:S04]  /*1c880*/  FMUL.FTZ R140, R142, R129 ;  /* 0x000000818e8c7220 */ /* 0x000fc80000410000 */
[----:B------:R1:W0:Y:S04]  /*1c890*/  SHFL.IDX PT, R128, R143, RZ, 0x1f ;  /* 0x00001fff8f807589 */ /* 0x00022800000e0000 */
[----:B------:R-:W2:Y:S01]  /*1c8a0*/  SHFL.IDX PT, R140, R140, RZ, 0x1f ;  /* 0x00001fff8c8c7589 */ /* 0x000ea200000e0000 */
[----:B-1----:R-:W1:Y:S01]  /*1c8b0*/  S2R R143, SR_TID.X ;  /* 0x00000000008f7919 */ /* 0x002e620000002100 */
[----:B0-----:R-:W-:Y:S01]  /*1c8c0*/  FFMA.FTZ R135, R128, UR25, R135 ;  /* 0x0000001980877c23 */ /* 0x001fe20008010087 */
[----:B--2---:R-:W-:-:S05]  /*1c8d0*/  FMUL.FTZ R128, R140, R140 ;  /* 0x0000008c8c807220 */ /* 0x004fca0000410000 */
[----:B------:R-:W-:-:S05]  /*1c8e0*/  FSEL R142, R128, RZ, P3 ;  /* 0x000000ff808e7208 */ /* 0x000fca0001800000 */
[----:B------:R-:W-:Y:S01]  /*1c8f0*/  FADD.FTZ R135, R135, R142 ;  /* 0x0000008e87877221 */ /* 0x000fe20000010000 */
[----:B-1----:R-:W-:-:S05]  /*1c900*/  ISETP.NE.AND P4, PT, R143, RZ, PT ;  /* 0x000000ff8f00720c */ /* 0x002fca0003f85270 */
[----:B------:R-:W0:Y:S08]  /*1c910*/  MUFU.RSQ R135, R135 ;  /* 0x0000008700877308 */ /* 0x000e300000001400 */
        /* <DEDUP_REMOVED lines=32> */
.L_x_26749:
[----:B------:R-:W-:Y:S05]  /*1cb20*/  BSYNC.RECONVERGENT B0 ;  /* 0x0000000000007941 */ /* 0x000fea0003800200 */
.L_x_26748:
[----:B------:R-:W-:Y:S01]  /*1cb30*/  ISETP.NE.AND P0, PT, R164, RZ, PT ;  /* 0x000000ffa400720c */ /* 0x000fe20003f05270 */
        /* <DEDUP_REMOVED lines=18> */
.L_x_26751:
[----:B------:R-:W-:Y:S05]  /*1cc60*/  BSYNC.RECONVERGENT B0 ;  /* 0x0000000000007941 */ /* 0x000fea0003800200 */
.L_x_26750:
        /* <DEDUP_REMOVED lines=19> */
.L_x_26753:
[----:B------:R-:W-:Y:S05]  /*1cda0*/  BSYNC.RECONVERGENT B0 ;  /* 0x0000000000007941 */ /* 0x000fea0003800200 */
.L_x_26752:
[----:B------:R-:W-:Y:S01]  /*1cdb0*/  ISETP.NE.AND P0, PT, R162, RZ, PT ;  /* 0x000000ffa200720c */ /* 0x000fe20003f05270 */
[----:B------:R-:W-:-:S12]  /*1cdc0*/  BSSY.RECONVERGENT B0, `(.L_x_26754) ;  /* 0x0000012000007945 */ /* 0x000fd80003800200 */
[----:B------:R-:W-:Y:S05]  /*1cdd0*/  @!P0 BRA `(.L_x_26755) ;  /* 0x0000000000408947 */ /* 0x000fea0003800000 */
[----:B012---:R-:W0:Y:S01]  /*1cde0*/  LDC.64 R142, c[0x0][0x428] ;  /* 0x00010a00ff8e7b82 */ /* 0x007e220000000a00 */
[--C-:B------:R-:W-:Y:S01]  /*1cdf0*/  FADD.FTZ R128, R108, -R140.reuse ;  /* 0x8000008c6c807221 */ /* 0x100fe20000010000 */
[--C-:B------:R-:W-:Y:S01]  /*1ce00*/  FADD.FTZ R130, R109, -R140.reuse ;  /* 0x8000008c6d827221 */ /* 0x100fe20000010000 */
[--C-:B------:R-:W-:Y:S02]  /*1ce10*/  FADD.FTZ R162, R111, -R140.reuse ;  /* 0x8000008c6fa27221 */ /* 0x100fe40000010000 */
[C---:B------:R-:W-:Y:S01]  /*1ce20*/  FMUL.FTZ R129, R135.reuse, R128 ;  /* 0x0000008087817220 */ /* 0x040fe20000410000 */
[----:B------:R-:W-:Y:S01]  /*1ce30*/  FADD.FTZ R128, R110, -R140 ;  /* 0x8000008c6e807221 */ /* 0x000fe20000010000 */
[C---:B------:R-:W-:Y:S01]  /*1ce40*/  FMUL.FTZ R130, R135.reuse, R130 ;  /* 0x0000008287827220 */ /* 0x040fe20000410000 */
[C---:B------:R-:W-:Y:S02]  /*1ce50*/  FMUL.FTZ R162, R135.reuse, R162 ;  /* 0x000000a287a27220 */ /* 0x040fe40000410000 */
[----:B------:R-:W-:Y:S01]  /*1ce60*/  FMUL.FTZ R131, R135, R128 ;  /* 0x0000008087837220 */ /* 0x000fe20000410000 */
[----:B-----5:R-:W-:Y:S01]  /*1ce70*/  FFMA.FTZ R128, R129, R144, R36 ;  /* 0x0000009081807223 */ /* 0x020fe20000010024 */
[----:B------:R-:W-:-:S02]  /*1ce80*/  FFMA.FTZ R129, R130, R145, R37 ;  /* 0x0000009182817223 */ /* 0x000fc40000010025 */
[----:B------:R-:W-:Y:S01]  /*1ce90*/  FFMA.FTZ R130, R131, R146, R38 ;  /* 0x0000009283827223 */ /* 0x000fe20000010026 */
[----:B------:R-:W-:Y:S01]  /*1cea0*/  FFMA.FTZ R131, R162, R147, R39 ;  /* 0x00000093a2837223 */ /* 0x000fe20000010027 */
[----:B0-----:R-:W-:-:S04]  /*1ceb0*/  IMAD.WIDE.U32 R142, R141, 0x10, R142 ;  /* 0x000000108d8e7825 */ /* 0x001fc800078e008e */
[----:B------:R-:W-:Y:S01]  /*1cec0*/  VIADD R141, R141, 0x80 ;  /* 0x000000808d8d7836 */ /* 0x000fe20000000000 */
[----:B------:R3:W-:Y:S06]  /*1ced0*/  STG.E.128 desc[UR12][R142.64], R128 ;  /* 0x000000808e007986 */ /* 0x0007ec000c101d0c */
.L_x_26755:
[----:B------:R-:W-:Y:S05]  /*1cee0*/  BSYNC.RECONVERGENT B0 ;  /* 0x0000000000007941 */ /* 0x000fea0003800200 */
.L_x_26754:
[----:B------:R-:W-:Y:S01]  /*1cef0*/  ISETP.NE.AND P0, PT, R161, RZ, PT ;  /* 0x000000ffa100720c */ /* 0x000fe20003f05270 */
[----:B------:R-:W-:-:S12]  /*1cf00*/  BSSY.RECONVERGENT B0, `(.L_x_26756) ;  /* 0x0000012000007945 */ /* 0x000fd80003800200 */
[----:B------:R-:W-:Y:S05]  /*1cf10*/  @!P0 BRA `(.L_x_26757) ;  /* 0x0000000000408947 */ /* 0x000fea0003800000 */
[----:B0123--:R-:W0:Y:S01]  /*1cf20*/  LDC.64 R142, c[0x0][0x428] ;  /* 0x00010a00ff8e7b82 */ /* 0x00fe220000000a00 */
        /* <DEDUP_REMOVED lines=12> */
[C---:B0-----:R-:W-:Y:S01]  /*1cff0*/  IMAD.WIDE.U32 R142, R141.reuse, 0x10, R142 ;  /* 0x000000108d8e7825 */ /* 0x041fe200078e008e */
[----:B------:R-:W-:-:S04]  /*1d000*/  IADD3 R141, PT, PT, R141, 0x80, RZ ;  /* 0x000000808d8d7810 */ /* 0x000fc80007ffe0ff */
[----:B------:R4:W-:Y:S03]  /*1d010*/  STG.E.128 desc[UR12][R142.64], R128 ;  /* 0x000000808e007986 */ /* 0x0009e6000c101d0c */
.L_x_26757:
[----:B------:R-:W-:Y:S05]  /*1d020*/  BSYNC.RECONVERGENT B0 ;  /* 0x0000000000007941 */ /* 0x000fea0003800200 */
.L_x_26756:
[----:B------:R-:W-:Y:S01]  /*1d030*/  ISETP.NE.AND P0, PT, R160, RZ, PT ;  /* 0x000000ffa000720c */ /* 0x000fe20003f05270 */
[----:B------:R-:W-:-:S12]  /*1d040*/  BSSY.RECONVERGENT B0, `(.L_x_26758) ;  /* 0x0000012000007945 */ /* 0x000fd80003800200 */
[----:B------:R-:W-:Y:S05]  /*1d050*/  @!P0 BRA `(.L_x_26759) ;  /* 0x0000000000408947 */ /* 0x000fea0003800000 */
[----:B01234-:R-:W0:Y:S01]  /*1d060*/  LDC.64 R142, c[0x0][0x428] ;  /* 0x00010a00ff8e7b82 */ /* 0x01fe220000000a00 */
        /* <DEDUP_REMOVED lines=15> */
.L_x_26759:
[----:B------:R-:W-:Y:S05]  /*1d160*/  BSYNC.RECONVERGENT B0 ;  /* 0x0000000000007941 */ /* 0x000fea0003800200 */
.L_x_26758:
[----:B------:R-:W-:Y:S04]  /*1d170*/  BSSY.RECONVERGENT B0, `(.L_x_26760) ;  /* 0x0000012000007945 */ /* 0x000fe80003800200 */
        /* <DEDUP_REMOVED lines=17> */
.L_x_26761:
[----:B------:R-:W-:Y:S05]  /*1d290*/  BSYNC.RECONVERGENT B0 ;  /* 0x0000000000007941 */ /* 0x000fea0003800200 */
.L_x_26760:
        /* <DEDUP_REMOVED lines=17> */
.L_x_26762:
[----:B------:R-:W-:Y:S05]  /*1d3b0*/  BSYNC.RECONVERGENT B0 ;  /* 0x0000000000007941 */ /* 0x000fea0003800200 */
.L_x_26747:
[----:B------:R-:W-:Y:S02]  /*1d3c0*/  UIADD3 UR7, UPT, UPT, UR7, UR20, URZ ;  /* 0x0000001407077290 */ /* 0x000fe4000fffe0ff */
[----:B------:R-:W-:Y:S02]  /*1d3d0*/  UPLOP3.LUT UP1, UPT, UPT, UPT, UP1, 0x40, 0x4 ;  /* 0x000000000004789c */ /* 0x000fe40003f2e810 */
[----:B------:R-:W-:-:S09]  /*1d3e0*/  UISETP.GE.AND UP0, UPT, UR7, UR21, UPT ;  /* 0x000000150700728c */ /* 0x000fd2000bf06270 */
[----:B------:R-:W-:Y:S05]  /*1d3f0*/  BRA.U !UP0, `(.L_x_26763) ;  /* 0xfffffe3d08ec7547 */ /* 0x000fea000b83ffff */
[----:B------:R-:W-:Y:S05]  /*1d400*/  EXIT ;  /* 0x000000000000794d */ /* 0x000fea0003800000 */
.L_x_26764:
        /* <DEDUP_REMOVED lines=15> */
.L_x_27356:


//--------------------- .text._ZN10layer_norm13ln_fwd_kernelINS_13Kernel_traitsIfffffjLj4096ELj1ELj1ELj4ELj16ENS_18Kernel_traits_baseILj4096EfffffjLj128EEEEELb1ELb1ELb1ELb1EEEvNS_9FwdParamsE --------------------------
	.section	.text._ZN10layer_norm13ln_fwd_kernelINS_13Kernel_traitsIfffffjLj4096ELj1ELj1ELj4ELj16ENS_18Kernel_traits_baseILj4096EfffffjLj128EEEEELb1ELb1ELb1ELb1EEEvNS_9FwdParamsE,"ax",@progbits
	.align	128
        .global         _ZN10layer_norm13ln_fwd_kernelINS_13Kernel_traitsIfffffjLj4096ELj1ELj1ELj4ELj16ENS_18Kernel_traits_baseILj4096EfffffjLj128EEEEELb1ELb1ELb1ELb1EEEvNS_9FwdParamsE
        .type           _ZN10layer_norm13ln_fwd_kernelINS_13Kernel_traitsIfffffjLj4096ELj1ELj1ELj4ELj16ENS_18Kernel_traits_baseILj4096EfffffjLj128EEEEELb1ELb1ELb1ELb1EEEvNS_9FwdParamsE,@function
        .size           _ZN10layer_norm13ln_fwd_kernelINS_13Kernel_traitsIfffffjLj4096ELj1ELj1ELj4ELj16ENS_18Kernel_traits_baseILj4096EfffffjLj128EEEEELb1ELb1ELb1ELb1EEEvNS_9FwdParamsE,(.L_x_27357 - _ZN10layer_norm13ln_fwd_kernelINS_13Kernel_traitsIfffffjLj4096ELj1ELj1ELj4ELj16ENS_18Kernel_traits_baseILj4096EfffffjLj128EEEEELb1ELb1ELb1ELb1EEEvNS_9FwdParamsE)
        .other          _ZN10layer_norm13ln_fwd_kernelINS_13Kernel_traitsIfffffjLj4096ELj1ELj1ELj4ELj16ENS_18Kernel_traits_baseILj4096EfffffjLj128EEEEELb1ELb1ELb1ELb1EEEvNS_9FwdParamsE,@"STO_CUDA_ENTRY STV_DEFAULT"
_ZN10layer_norm13ln_fwd_kernelINS_13Kernel_traitsIfffffjLj4096ELj1ELj1ELj4ELj16ENS_18Kernel_traits_baseILj4096EfffffjLj128EEEEELb1ELb1ELb1ELb1EEEvNS_9FwdParamsE:
.text._ZN10layer_norm13ln_fwd_kernelINS_13Kernel_traitsIfffffjLj4096ELj1ELj1ELj4ELj16ENS_18Kernel_traits_baseILj4096EfffffjLj128EEEEELb1ELb1ELb1ELb1EEEvNS_9FwdParamsE:
        /* <DEDUP_REMOVED lines=75> */
.L_x_26765:
        /* <DEDUP_REMOVED lines=36> */
.L_x_26766:
        /* <DEDUP_REMOVED lines=18> */
[----:B------:R-:W-:-:S02]  /*0810*/  UPLOP3.LUT UP0, UPT, UPT, UPT, UPT, 0x40, 0x4 ;  /* 0x000000000004789c */ /* 0x000fc40003f0e870 */
        /* <DEDUP_REMOVED lines=12> */
[----:B------:R-:W4:Y:S02]  /*08e0*/  LDCU.128 UR8, c[0x0][0x3f0] ;  /* 0x00007e00ff0877ac */ /* 0x000f240008000c00 */
        /* <DEDUP_REMOVED lines=41> */
[----:B------:R-:W-:Y:S02]  /*0b80*/  IMAD.MOV.U32 R3, RZ, RZ, RZ ;  /* 0x000000ffff037224 */ /* 0x000fe400078e00ff */
[----:B01234-:R-:W-:-:S07]  /*0b90*/  IMAD R6, R5, -0x326172a9, RZ ;  /* 0xcd9e8d5705067824 */ /* 0x01ffce00078e02ff */
.L_x_27036:
[----:B------:R-:W-:-:S06]  /*0ba0*/  UIMAD.WIDE UR4, UR7, 0x4, UR8 ;  /* 0x00000004070478a5 */ /* 0x000fcc000f8e0208 */
[----:B-1----:R-:W-:Y:S01]  /*0bb0*/  IMAD.U32 R114, RZ, RZ, UR4 ;  /* 0x00000004ff727e24 */ /* 0x002fe2000f8e00ff */
[----:B------:R-:W-:-:S05]  /*0bc0*/  MOV R115, UR5 ;  /* 0x0000000500737c02 */ /* 0x000fca0008000f00 */
[----:B0-----:R-:W2:Y:S01]  /*0bd0*/  LDG.E R153, desc[UR12][R114.64] ;  /* 0x0000000c72997981 */ /* 0x001ea2000c1e1900 */
[----:B------:R-:W-:Y:S01]  /*0be0*/  UIMAD.WIDE UR4, UR7, 0x4, UR10 ;  /* 0x00000004070478a5 */ /* 0x000fe2000f8e020a */
[----:B------:R-:W-:-:S05]  /*0bf0*/  IMAD.MOV.U32 R157, RZ, RZ, RZ ;  /* 0x000000ffff9d7224 */ /* 0x000fca00078e00ff */
[----:B------:R-:W-:Y:S02]  /*0c00*/  MOV R117, UR5 ;  /* 0x0000000500757c02 */ /* 0x000fe40008000f00 */
        /* <DEDUP_REMOVED lines=16> */
[----:B------:R-:W-:Y:S02]  /*0d10*/  UIADD3 UR28, UPT, UPT, UR15, -0x126145ec, URZ ;  /* 0xed9eba140f1c7890 */ /* 0x000fe4000fffe0ff */
[----:B------:R-:W-:Y:S02]  /*0d20*/  ULEA.HI UR5, UR5, UR4, URZ, 0x2 ;  /* 0x0000000405057291 */ /* 0x000fe4000f8f10ff */
[----:B------:R-:W-:-:S02]  /*0d30*/  UIADD3 UR29, UPT, UPT, UR15, -0x24c28bd8, URZ ;  /* 0xdb3d74280f1d7890 */ /* 0x000fc4000fffe0ff */
[----:B------:R-:W-:Y:S02]  /*0d40*/  UIADD3 UR30, UPT, UPT, UR14, 0x3c6ef372, URZ ;  /* 0x3c6ef3720e1e7890 */ /* 0x000fe4000fffe0ff */
[----:B------:R-:W-:Y:S01]  /*0d50*/  IMAD.U32 R159, RZ, RZ, UR5 ;  /* 0x00000005ff9f7e24 */ /* 0x000fe2000f8e00ff */
[----:B------:R-:W-:Y:S02]  /*0d60*/  UIADD3 UR31, UPT, UPT, UR14, -0x700cb87f, URZ ;  /* 0x8ff347810e1f7890 */ /* 0x000fe4000fffe0ff */
[----:B------:R-:W-:Y:S02]  /*0d70*/  UIADD3 UR32, UPT, UPT, UR14, 0x78dde6e4, URZ ;  /* 0x78dde6e40e207890 */ /* 0x000fe4000fffe0ff */
[----:B------:R-:W-:Y:S01]  /*0d80*/  UIADD3 UR33, UPT, UPT, UR15, 0x646e171e, URZ ;  /* 0x646e171e0f217890 */ /* 0x000fe2000fffe0ff */
[----:B------:R-:W-:Y:S01]  /*0d90*/  LEA.HI.SX32 R159, R159, R0, 0x1e ;  /* 0x000000009f9f7211 */ /* 0x000fe200078ff2ff */
[----:B------:R-:W-:Y:S02]  /*0da0*/  UIADD3 UR34, UPT, UPT, UR15, -0x695add53, URZ ;  /* 0x96a522ad0f227890 */ /* 0x000fe4000fffe0ff */
[----:B------:R-:W-:-:S02]  /*0db0*/  UIADD3 UR35, UPT, UPT, UR14, -0x4ab325aa, URZ ;  /* 0xb54cda560e237890 */ /* 0x000fc4000fffe0ff */
[----:B------:R-:W-:Y:S02]  /*0dc0*/  UIADD3 UR36, UPT, UPT, UR14, -0xe443238, URZ ;  /* 0xf1bbcdc80e247890 */ /* 0x000fe4000fffe0ff */
[----:B------:R-:W-:Y:S02]  /*0dd0*/  UIADD3 UR37, UPT, UPT, UR15, 0x76cf5d0a, URZ ;  /* 0x76cf5d0a0f257890 */ /* 0x000fe4000fffe0ff */
[----:B------:R-:W-:Y:S02]  /*0de0*/  UIADD3 UR38, UPT, UPT, UR15, 0x32370b8f, URZ ;  /* 0x32370b8f0f267890 */ /* 0x000fe4000fffe0ff */
[----:B------:R-:W-:Y:S02]  /*0df0*/  UIADD3 UR39, UPT, UPT, UR15, 0x1fd5c5a3, URZ ;  /* 0x1fd5c5a30f277890 */ /* 0x000fe4000fffe0ff */
[----:B------:R-:W-:Y:S02]  /*0e00*/  UIADD3 UR40, UPT, UPT, UR14, -0x61c88647, URZ ;  /* 0x9e3779b90e287890 */ /* 0x000fe4000fffe0ff */
[----:B------:R-:W-:-:S02]  /*0e10*/  UIADD3 UR4, UPT, UPT, UR14, 0x5384540f, URZ ;  /* 0x5384540f0e047890 */ /* 0x000fc4000fffe0ff */
[----:B------:R-:W-:Y:S02]  /*0e20*/  UIADD3 UR41, UPT, UPT, UR15, -0x4498517b, URZ ;  /* 0xbb67ae850f297890 */ /* 0x000fe4000fffe0ff */
[----:B------:R-:W-:Y:S01]  /*0e30*/  UIADD3 UR42, UPT, UPT, UR14, 0x1715609d, URZ ;  /* 0x1715609d0e2a7890 */ /* 0x000fe2000fffe0ff */
[----:B--2---:R-:W-:Y:S01]  /*0e40*/  R2UR UR6, R116 ;  /* 0x00000000740672ca */ /* 0x004fe200000e0000 */
[----:B0-----:R-:W-:-:S14]  /*0e50*/  @!P0 BRA `(.L_x_26767) ;  /* 0x0000001400108947 */ /* 0x001fdc0003800000 */
        /* <DEDUP_REMOVED lines=23> */
.L_x_26770:
        /* <DEDUP_REMOVED lines=12> */
.L_x_26771:
        /* <DEDUP_REMOVED lines=43> */
.L_x_26769:
        /* <DEDUP_REMOVED lines=8> */
[----:B------:R-:W-:-:S07]  /*13c0*/  FFMA.FTZ R140, R113, R72, R108 ;  /* 0x00000048718c7223 */ /* 0x000fce000001006c */
.L_x_26768:
        /* <DEDUP_REMOVED lines=15> */
.L_x_26774:
        /* <DEDUP_REMOVED lines=12> */
.L_x_26775:
        /* <DEDUP_REMOVED lines=42> */
.L_x_26773:
        /* <DEDUP_REMOVED lines=8> */
[----:B------:R-:W-:-:S07]  /*18a0*/  FFMA.FTZ R141, R4, R73, R109 ;  /* 0x00000049048d7223 */ /* 0x000fce000001006d */
.L_x_26772:
        /* <DEDUP_REMOVED lines=15> */
.L_x_26778:
        /* <DEDUP_REMOVED lines=12> */
.L_x_26779:
        /* <DEDUP_REMOVED lines=43> */
.L_x_26777:
        /* <DEDUP_REMOVED lines=9> */
.L_x_26776:
        /* <DEDUP_REMOVED lines=15> */
.L_x_26782:
        /* <DEDUP_REMOVED lines=12> */
.L_x_26783:
        /* <DEDUP_REMOVED lines=43> */
.L_x_26781:
        /* <DEDUP_REMOVED lines=8> */
[----:B------:R-:W-:Y:S01]  /*2280*/  FFMA.FTZ R143, R112, R75, R111 ;  /* 0x0000004b708f7223 */ /* 0x000fe2000001006f */
[----:B------:R-:W-:Y:S06]  /*2290*/  BRA `(.L_x_26780) ;  /* 0x0000001000fc7947 */ /* 0x000fec0003800000 */
.L_x_26767:
        /* <DEDUP_REMOVED lines=19> */
.L_x_26786:
        /* <DEDUP_REMOVED lines=12> */
.L_x_26787:
        /* <DEDUP_REMOVED lines=43> */
.L_x_26785:
        /* <DEDUP_REMOVED lines=9> */
.L_x_26784:
        /* <DEDUP_REMOVED lines=15> */
.L_x_26790:
        /* <DEDUP_REMOVED lines=12> */
.L_x_26791:
        /* <DEDUP_REMOVED lines=42> */
.L_x_26789:
        /* <DEDUP_REMOVED lines=9> */
.L_x_26788:
        /* <DEDUP_REMOVED lines=15> */
.L_x_26794:
        /* <DEDUP_REMOVED lines=12> */
.L_x_26795:
        /* <DEDUP_REMOVED lines=43> */
.L_x_26793:
        /* <DEDUP_REMOVED lines=9> */
.L_x_26792:
        /* <DEDUP_REMOVED lines=15> */
.L_x_26797:
        /* <DEDUP_REMOVED lines=12> */
.L_x_26798:
        /* <DEDUP_REMOVED lines=43> */
.L_x_26796:
        /* <DEDUP_REMOVED lines=9> */
.L_x_26780:
        /* <DEDUP_REMOVED lines=21> */
.L_x_26799:
[----:B-----5:R2:W5:Y:S04]  /*37e0*/  @P1 LDG.E.128 R104, desc[UR12][R112.64] ;  /* 0x0000000c70681981 */ /* 0x020568000c1e1d00 */
        /* <DEDUP_REMOVED lines=22> */
.L_x_26803:
        /* <DEDUP_REMOVED lines=12> */
.L_x_26804:
        /* <DEDUP_REMOVED lines=43> */
.L_x_26802:
        /* <DEDUP_REMOVED lines=9> */
.L_x_26801:
        /* <DEDUP_REMOVED lines=15> */
.L_x_26807:
        /* <DEDUP_REMOVED lines=12> */
.L_x_26808:
[----:B------:R-:W-:Y:S01]  /*3f00*/  IMAD.WIDE.U32 R112, R152, -0x326172a9, RZ ;  /* 0xcd9e8d5798707825 */ /* 0x000fe200078e00ff */
[----:B01----:R-:W-:-:S03]  /*3f10*/  LOP3.LUT R116, R3, UR15, R7, 0x96, !PT ;  /* 0x0000000f03747c12 */ /* 0x003fc6000f8e9607 */
        /* <DEDUP_REMOVED lines=40> */
.L_x_26806:
        /* <DEDUP_REMOVED lines=9> */
.L_x_26805:
        /* <DEDUP_REMOVED lines=15> */
.L_x_26811:
        /* <DEDUP_REMOVED lines=12> */
.L_x_26812:
[----:B------:R-:W-:Y:S01]  /*43e0*/  IMAD.WIDE.U32 R114, R152, -0x326172a9, RZ ;  /* 0xcd9e8d5798727825 */ /* 0x000fe200078e00ff */
[----:B------:R-:W-:-:S03]  /*43f0*/  LOP3.LUT R118, R3, UR15, R113, 0x96, !PT ;  /* 0x0000000f03767c12 */ /* 0x000fc6000f8e9671 */
[----:B------:R-:W-:Y:S01]  /*4400*/  IMAD.MOV.U32 R4, RZ, RZ, RZ ;  /* 0x000000ffff047224 */ /* 0x000fe200078e00ff */
        /* <DEDUP_REMOVED lines=40> */
.L_x_26810:
        /* <DEDUP_REMOVED lines=9> */
.L_x_26809:
        /* <DEDUP_REMOVED lines=15> */
.L_x_26815:
        /* <DEDUP_REMOVED lines=12> */
.L_x_26816:
        /* <DEDUP_REMOVED lines=43> */
.L_x_26814:
        /* <DEDUP_REMOVED lines=10> */
.L_x_26800:
        /* <DEDUP_REMOVED lines=19> */
.L_x_26819:
        /* <DEDUP_REMOVED lines=12> */
.L_x_26820:
        /* <DEDUP_REMOVED lines=43> */
.L_x_26818:
        /* <DEDUP_REMOVED lines=9> */
.L_x_26817:
        /* <DEDUP_REMOVED lines=15> */
.L_x_26823:
        /* <DEDUP_REMOVED lines=12> */
.L_x_26824:
[----:B------:R-:W-:Y:S01]  /*5300*/  IMAD.WIDE.U32 R112, R152, -0x326172a9, RZ ;  /* 0xcd9e8d5798707825 */ /* 0x000fe200078e00ff */
[----:B01----:R-:W-:Y:S02]  /*5310*/  LOP3.LUT R116, R3, UR15, R7, 0x96, !PT ;  /* 0x0000000f03747c12 */ /* 0x003fe4000f8e9607 */
        /* <DEDUP_REMOVED lines=40> */
.L_x_26822:
        /* <DEDUP_REMOVED lines=9> */
.L_x_26821:
        /* <DEDUP_REMOVED lines=15> */
.L_x_26827:
        /* <DEDUP_REMOVED lines=12> */
.L_x_26828:
        /* <DEDUP_REMOVED lines=43> */
.L_x_26826:
        /* <DEDUP_REMOVED lines=9> */
.L_x_26825:
        /* <DEDUP_REMOVED lines=15> */
.L_x_26830:
        /* <DEDUP_REMOVED lines=12> */
.L_x_26831:
[----:B------:R-:W-:Y:S01]  /*5cd0*/  IMAD.WIDE.U32 R114, R152, -0x326172a9, RZ ;  /* 0xcd9e8d5798727825 */ /* 0x000fe200078e00ff */
[----:B------:R-:W-:-:S03]  /*5ce0*/  LOP3.LUT R118, R3, UR15, R113, 0x96, !PT ;  /* 0x0000000f03767c12 */ /* 0x000fc6000f8e9671 */
[----:B------:R-:W-:Y:S01]  /*5cf0*/  HFMA2 R0, -RZ, RZ, 0, 0 ;  /* 0x00000000ff007431 */ /* 0x000fe200000001ff */
        /* <DEDUP_REMOVED lines=40> */
.L_x_26829:
        /* <DEDUP_REMOVED lines=9> */
.L_x_26813:
[----:B01----:R-:W-:Y:S01]  /*6010*/  VIADD R117, R159, 0x80 ;  /* 0x000000809f757836 */ /* 0x003fe20000000000 */
        /* <DEDUP_REMOVED lines=21> */
.L_x_26832:
[----:B-----5:R1:W5:Y:S04]  /*6170*/  @P1 LDG.E.128 R104, desc[UR12][R112.64] ;  /* 0x0000000c70681981 */ /* 0x020368000c1e1d00 */
[----:B------:R1:W5:Y:S01]  /*6180*/  @P0 LDG.E.128 R108, desc[UR12][R114.64] ;  /* 0x0000000c726c0981 */ /* 0x000362000c1e1d00 */
[----:B------:R-:W-:Y:S05]  /*6190*/  @!P0 BRA `(.L_x_26833) ;  /* 0x0000001400048947 */ /* 0x000fea0003800000 */
[----:B------:R-:W-:Y:S01]  /*61a0*/  ISETP.GT.AND P2, PT, R153, RZ, PT ;  /* 0x000000ff9900720c */ /* 0x000fe20003f44270 */
[----:B-1----:R-:W-:Y:S01]  /*61b0*/  IMAD.MOV.U32 R112, RZ, RZ, R0 ;  /* 0x000000ffff707224 */ /* 0x002fe200078e0000 */
        /* <DEDUP_REMOVED lines=18> */
.L_x_26836:
        /* <DEDUP_REMOVED lines=12> */
.L_x_26837:
        /* <DEDUP_REMOVED lines=43> */
.L_x_26835:
        /* <DEDUP_REMOVED lines=9> */
.L_x_26834:
        /* <DEDUP_REMOVED lines=15> */
.L_x_26840:
        /* <DEDUP_REMOVED lines=12> */
.L_x_26841:
        /* <DEDUP_REMOVED lines=42> */
.L_x_26839:
        /* <DEDUP_REMOVED lines=9> */
.L_x_26838:
        /* <DEDUP_REMOVED lines=15> */
.L_x_26844:
        /* <DEDUP_REMOVED lines=12> */
.L_x_26845:
        /* <DEDUP_REMOVED lines=43> */
.L_x_26843:
        /* <DEDUP_REMOVED lines=9> */
.L_x_26842:
        /* <DEDUP_REMOVED lines=15> */
.L_x_26848:
        /* <DEDUP_REMOVED lines=12> */
.L_x_26849:
        /* <DEDUP_REMOVED lines=43> */
.L_x_26847:
        /* <DEDUP_REMOVED lines=10> */
.L_x_26833:
        /* <DEDUP_REMOVED lines=19> */
.L_x_26852:
        /* <DEDUP_REMOVED lines=12> */
.L_x_26853:
        /* <DEDUP_REMOVED lines=43> */
.L_x_26851:
        /* <DEDUP_REMOVED lines=9> */
.L_x_26850:
        /* <DEDUP_REMOVED lines=15> */
.L_x_26856:
        /* <DEDUP_REMOVED lines=12> */
.L_x_26857:
[----:B------:R-:W-:Y:S01]  /*7c90*/  IMAD.WIDE.U32 R112, R152, -0x326172a9, RZ ;  /* 0xcd9e8d5798707825 */ /* 0x000fe200078e00ff */
[----:B0-----:R-:W-:Y:S02]  /*7ca0*/  LOP3.LUT R116, R3, UR15, R7, 0x96, !PT ;  /* 0x0000000f03747c12 */ /* 0x001fe4000f8e9607 */
        /* <DEDUP_REMOVED lines=40> */
.L_x_26855:
        /* <DEDUP_REMOVED lines=9> */
.L_x_26854:
        /* <DEDUP_REMOVED lines=15> */
.L_x_26860:
        /* <DEDUP_REMOVED lines=12> */
.L_x_26861:
        /* <DEDUP_REMOVED lines=43> */
.L_x_26859:
        /* <DEDUP_REMOVED lines=9> */
.L_x_26858:
        /* <DEDUP_REMOVED lines=15> */
.L_x_26863:
        /* <DEDUP_REMOVED lines=12> */
.L_x_26864:
        /* <DEDUP_REMOVED lines=43> */
.L_x_26862:
        /* <DEDUP_REMOVED lines=9> */
.L_x_26846:
[----:B0-----:R-:W-:Y:S01]  /*89a0*/  VIADD R117, R159, 0x100 ;  /* 0x000001009f757836 */ /* 0x001fe20000000000 */
        /* <DEDUP_REMOVED lines=21> */
.L_x_26865:
[----:B-----5:R1:W5:Y:S04]  /*8b00*/  @P1 LDG.E.128 R104, desc[UR12][R112.64] ;  /* 0x0000000c70681981 */ /* 0x020368000c1e1d00 */
        /* <DEDUP_REMOVED lines=22> */
.L_x_26869:
        /* <DEDUP_REMOVED lines=12> */
.L_x_26870:
        /* <DEDUP_REMOVED lines=43> */
.L_x_26868:
        /* <DEDUP_REMOVED lines=9> */
.L_x_26867:
        /* <DEDUP_REMOVED lines=15> */
.L_x_26873:
        /* <DEDUP_REMOVED lines=12> */
.L_x_26874:
        /* <DEDUP_REMOVED lines=42> */
.L_x_26872:
[----:B------:R-:W-:Y:S01]  /*94c0*/  I2FP.F32.U32 R4, R4 ;  /* 0x0000000400047245 */ /* 0x000fe20000201000 */
[----:B------:R-:W-:Y:S01]  /*94d0*/  FMUL.FTZ R112, R105, UR17 ;  /* 0x0000001169707c20 */ /* 0x000fe20008410000 */
[----:B------:R-:W-:-:S03]  /*94e0*/  MOV R7, 0x2f800000 ;  /* 0x2f80000000077802 */ /* 0x000fc60000000f00 */
[----:B------:R-:W-:Y:S02]  /*94f0*/  FMUL.FTZ R112, R112, UR16 ;  /* 0x0000001070707c20 */ /* 0x000fe40008410000 */
[----:B------:R-:W-:-:S05]  /*9500*/  FFMA.FTZ R4, R4, R7, 1.1641532182693481445e-10 ;  /* 0x2f00000004047423 */ /* 0x000fca0000010007 */
[----:B------:R-:W-:-:S04]  /*9510*/  FSETP.GTU.FTZ.AND P3, PT, R4, UR23, PT ;  /* 0x0000001704007c0b */ /* 0x000fc8000bf7c000 */
[----:B------:R-:W-:Y:S02]  /*9520*/  FSEL R4, R112, RZ, !P3 ;  /* 0x000000ff70047208 */ /* 0x000fe40005800000 */
[----:B------:R-:W-:-:S03]  /*9530*/  SEL R7, RZ, 0x1, P3 ;  /* 0x00000001ff077807 */ /* 0x000fc60001800000 */
[----:B------:R-:W-:-:S07]  /*9540*/  FFMA.FTZ R129, R4, R85, R109 ;  /* 0x0000005504817223 */ /* 0x000fce000001006d */
.L_x_26871:
        /* <DEDUP_REMOVED lines=15> */
.L_x_26877:
        /* <DEDUP_REMOVED lines=12> */
.L_x_26878:
        /* <DEDUP_REMOVED lines=43> */
.L_x_26876:
        /* <DEDUP_REMOVED lines=9> */
.L_x_26875:
        /* <DEDUP_REMOVED lines=15> */
.L_x_26881:
        /* <DEDUP_REMOVED lines=12> */
.L_x_26882:
        /* <DEDUP_REMOVED lines=43> */
.L_x_26880:
        /* <DEDUP_REMOVED lines=10> */
.L_x_26866:
        /* <DEDUP_REMOVED lines=19> */
.L_x_26885:
        /* <DEDUP_REMOVED lines=12> */
.L_x_26886:
        /* <DEDUP_REMOVED lines=43> */
.L_x_26884:
        /* <DEDUP_REMOVED lines=8> */
[----:B------:R-:W-:-:S07]  /*a460*/  FMUL.FTZ R128, R113, R84 ;  /* 0x0000005471807220 */ /* 0x000fce0000410000 */
.L_x_26883:
        /* <DEDUP_REMOVED lines=15> */
.L_x_26889:
        /* <DEDUP_REMOVED lines=12> */
.L_x_26890:
        /* <DEDUP_REMOVED lines=42> */
.L_x_26888:
        /* <DEDUP_REMOVED lines=9> */
.L_x_26887:
        /* <DEDUP_REMOVED lines=15> */
.L_x_26893:
        /* <DEDUP_REMOVED lines=12> */
.L_x_26894:
        /* <DEDUP_REMOVED lines=43> */
.L_x_26892:
        /* <DEDUP_REMOVED lines=9> */
.L_x_26891:
        /* <DEDUP_REMOVED lines=15> */
.L_x_26896:
        /* <DEDUP_REMOVED lines=12> */
.L_x_26897:
        /* <DEDUP_REMOVED lines=43> */
.L_x_26895:
        /* <DEDUP_REMOVED lines=9> */
.L_x_26879:
[C---:B------:R-:W-:Y:S01]  /*b330*/  IADD3 R115, PT, PT, R159.reuse, 0x180, RZ ;  /* 0x000001809f737810 */ /* 0x040fe20007ffe0ff */
[----:B------:R-:W1:Y:S01]  /*b340*/  @P1 LDC.64 R112, c[0x0][0x390] ;  /* 0x0000e400ff701b82 */ /* 0x000e620000000a00 */
[----:B0-----:R-:W-:Y:S01]  /*b350*/  @P0 IADD3 R121, PT, PT, R159, 0x200, RZ ;  /* 0x000002009f790810 */ /* 0x001fe20007ffe0ff */
[----:B------:R-:W-:Y:S02]  /*b360*/  @P1 VIADD R119, R157, 0x200 ;  /* 0x000002009d771836 */ /* 0x000fe40000000000 */
[----:B------:R-:W-:-:S04]  /*b370*/  IMAD.WIDE.U32 R114, R115, 0x10, R150 ;  /* 0x0000001073727825 */ /* 0x000fc800078e0096 */
[----:B------:R-:W0:Y:S01]  /*b380*/  @P0 LDC.64 R116, c[0x0][0x3a0] ;  /* 0x0000e800ff740b82 */ /* 0x000e220000000a00 */
[----:B------:R2:W-:Y:S01]  /*b390*/  STG.E.128 desc[UR12][R114.64], R128 ;  /* 0x0000008072007986 */ /* 0x0005e2000c101d0c */
[----:B-1----:R-:W-:-:S04]  /*b3a0*/  @P1 IMAD.WIDE.U32 R112, R119, 0x10, R112 ;  /* 0x0000001077701825 */ /* 0x002fc800078e0070 */
[----:B0-----:R-:W-:Y:S01]  /*b3b0*/  @P0 IMAD.WIDE.U32 R116, R121, 0x10, R116 ;  /* 0x0000001079740825 */ /* 0x001fe200078e0074 */
        /* <DEDUP_REMOVED lines=13> */
.L_x_26898:
        /* <DEDUP_REMOVED lines=23> */
.L_x_26902:
        /* <DEDUP_REMOVED lines=12> */
.L_x_26903:
        /* <DEDUP_REMOVED lines=43> */
.L_x_26901:
        /* <DEDUP_REMOVED lines=9> */
.L_x_26900:
        /* <DEDUP_REMOVED lines=15> */
.L_x_26906:
        /* <DEDUP_REMOVED lines=12> */
.L_x_26907:
        /* <DEDUP_REMOVED lines=42> */
.L_x_26905:
        /* <DEDUP_REMOVED lines=9> */
.L_x_26904:
        /* <DEDUP_REMOVED lines=15> */
.L_x_26910:
        /* <DEDUP_REMOVED lines=12> */
.L_x_26911:
        /* <DEDUP_REMOVED lines=43> */
.L_x_26909:
        /* <DEDUP_REMOVED lines=9> */
.L_x_26908:
        /* <DEDUP_REMOVED lines=15> */
.L_x_26914:
        /* <DEDUP_REMOVED lines=12> */
.L_x_26915:
        /* <DEDUP_REMOVED lines=43> */
.L_x_26913:
        /* <DEDUP_REMOVED lines=10> */
.L_x_26899:
        /* <DEDUP_REMOVED lines=19> */
.L_x_26918:
        /* <DEDUP_REMOVED lines=12> */
.L_x_26919:
        /* <DEDUP_REMOVED lines=43> */
.L_x_26917:
        /* <DEDUP_REMOVED lines=9> */
.L_x_26916:
        /* <DEDUP_REMOVED lines=15> */
.L_x_26922:
        /* <DEDUP_REMOVED lines=12> */
.L_x_26923:
        /* <DEDUP_REMOVED lines=42> */
.L_x_26921:
        /* <DEDUP_REMOVED lines=9> */
.L_x_26920:
        /* <DEDUP_REMOVED lines=15> */
.L_x_26926:
        /* <DEDUP_REMOVED lines=12> */
.L_x_26927:
        /* <DEDUP_REMOVED lines=43> */
.L_x_26925:
        /* <DEDUP_REMOVED lines=9> */
.L_x_26924:
        /* <DEDUP_REMOVED lines=15> */
.L_x_26929:
        /* <DEDUP_REMOVED lines=12> */
.L_x_26930:
        /* <DEDUP_REMOVED lines=43> */
.L_x_26928:
        /* <DEDUP_REMOVED lines=9> */
.L_x_26912:
[C---:B0-----:R-:W-:Y:S01]  /*dcc0*/  IADD3 R115, PT, PT, R159.reuse, 0x200, RZ ;  /* 0x000002009f737810 */ /* 0x041fe20007ffe0ff */
        /* <DEDUP_REMOVED lines=11> */
[----:B------:R-:W-:-:S04]  /*dd80*/  LOP3.LUT R121, R5, 0xff, RZ, 0xc0, !PT ;  /* 0x000000ff05797812 */ /* 0x000fc800078ec0ff */
[----:B------:R-:W-:Y:S02]  /*dd90*/  LOP3.LUT R119, R0, 0xff0000, RZ, 0xc0, !PT ;  /* 0x00ff000000777812 */ /* 0x000fe400078ec0ff */
[----:B------:R-:W-:-:S04]  /*dda0*/  LOP3.LUT R0, R145, 0xffff, RZ, 0xc0, !PT ;  /* 0x0000ffff91007812 */ /* 0x000fc800078ec0ff */
[----:B------:R-:W-:Y:S02]  /*ddb0*/  LEA R0, R0, R119, 0x18 ;  /* 0x0000007700007211 */ /* 0x000fe400078ec0ff */
[----:B------:R-:W-:-:S05]  /*ddc0*/  LOP3.LUT R119, R7, 0xff, RZ, 0xc0, !PT ;  /* 0x000000ff07777812 */ /* 0x000fca00078ec0ff */
[----:B------:R-:W-:Y:S01]  /*ddd0*/  IMAD R0, R119, 0x100, R0 ;  /* 0x0000010077007824 */ /* 0x000fe200078e0200 */
[----:B------:R-:W-:-:S03]  /*dde0*/  IADD3 R119, PT, PT, R157, 0x200, RZ ;  /* 0x000002009d777810 */ /* 0x000fc60007ffe0ff */
[----:B------:R-:W-:Y:S02]  /*ddf0*/  IMAD.IADD R121, R0, 0x1, R121 ;  /* 0x0000000100797824 */ /* 0x000fe400078e0279 */
[----:B0-----:R-:W-:-:S05]  /*de00*/  IMAD.WIDE.U32 R114, R119, 0x4, R114 ;  /* 0x0000000477727825 */ /* 0x001fca00078e0072 */
[----:B------:R0:W-:Y:S02]  /*de10*/  STG.E desc[UR12][R114.64], R121 ;  /* 0x0000007972007986 */ /* 0x0001e4000c10190c */
.L_x_26931:
        /* <DEDUP_REMOVED lines=23> */
.L_x_26935:
        /* <DEDUP_REMOVED lines=12> */
.L_x_26936:
        /* <DEDUP_REMOVED lines=43> */
.L_x_26934:
        /* <DEDUP_REMOVED lines=9> */
.L_x_26933:
[----:B------:R-:W-:Y:S01]  /*e390*/  MOV R2, R112 ;  /* 0x0000007000027202 */ /* 0x000fe20000000f00 */
[----:B0-----:R-:W-:Y:S01]  /*e3a0*/  IMAD.MOV.U32 R121, RZ, RZ, R109 ;  /* 0x000000ffff797224 */ /* 0x001fe200078e006d */
        /* <DEDUP_REMOVED lines=13> */
.L_x_26939:
        /* <DEDUP_REMOVED lines=12> */
.L_x_26940:
        /* <DEDUP_REMOVED lines=42> */
.L_x_26938:
        /* <DEDUP_REMOVED lines=9> */
.L_x_26937:
        /* <DEDUP_REMOVED lines=15> */
.L_x_26943:
        /* <DEDUP_REMOVED lines=12> */
.L_x_26944:
        /* <DEDUP_REMOVED lines=43> */
.L_x_26942:
        /* <DEDUP_REMOVED lines=9> */
.L_x_26941:
        /* <DEDUP_REMOVED lines=15> */
.L_x_26947:
        /* <DEDUP_REMOVED lines=12> */
.L_x_26948:
        /* <DEDUP_REMOVED lines=43> */
.L_x_26946:
        /* <DEDUP_REMOVED lines=10> */
.L_x_26932:
        /* <DEDUP_REMOVED lines=19> */
.L_x_26951:
        /* <DEDUP_REMOVED lines=12> */
.L_x_26952:
        /* <DEDUP_REMOVED lines=43> */
.L_x_26950:
        /* <DEDUP_REMOVED lines=9> */
.L_x_26949:
[----:B0-----:R-:W-:Y:S02]  /*f790*/  HFMA2 R121, -RZ, RZ, 0, 0 ;  /* 0x00000000ff797431 */ /* 0x001fe400000001ff */
        /* <DEDUP_REMOVED lines=14> */
.L_x_26955:
        /* <DEDUP_REMOVED lines=12> */
.L_x_26956:
        /* <DEDUP_REMOVED lines=42> */
.L_x_26954:
        /* <DEDUP_REMOVED lines=9> */
.L_x_26953:
        /* <DEDUP_REMOVED lines=15> */
.L_x_26959:
        /* <DEDUP_REMOVED lines=12> */
.L_x_26960:
        /* <DEDUP_REMOVED lines=43> */
.L_x_26958:
        /* <DEDUP_REMOVED lines=9> */
.L_x_26957:
        /* <DEDUP_REMOVED lines=15> */
.L_x_26962:
        /* <DEDUP_REMOVED lines=12> */
.L_x_26963:
        /* <DEDUP_REMOVED lines=43> */
.L_x_26961:
        /* <DEDUP_REMOVED lines=9> */
.L_x_26945:
        /* <DEDUP_REMOVED lines=12> */
[----:B------:R-:W-:-:S03]  /*10710*/  SHF.L.U32 R4, R144, 0x10, RZ ;  /* 0x0000001090047819 */ /* 0x000fc600000006ff */
[----:B0-----:R-:W-:Y:S01]  /*10720*/  IMAD.WIDE.U32 R116, R119, 0x4, R116 ;  /* 0x0000000477747825 */ /* 0x001fe200078e0074 */
[----:B------:R-:W-:Y:S02]  /*10730*/  LOP3.LUT R119, R4, 0xff0000, RZ, 0xc0, !PT ;  /* 0x00ff000004777812 */ /* 0x000fe400078ec0ff */
[----:B------:R-:W-:-:S05]  /*10740*/  LOP3.LUT R4, R145, 0xffff, RZ, 0xc0, !PT ;  /* 0x0000ffff91047812 */ /* 0x000fca00078ec0ff */
[----:B------:R-:W-:Y:S01]  /*10750*/  IMAD R4, R4, 0x1000000, R119 ;  /* 0x0100000004047824 */ /* 0x000fe200078e0277 */
[----:B------:R-:W-:-:S04]  /*10760*/  LOP3.LUT R119, R7, 0xff, RZ, 0xc0, !PT ;  /* 0x000000ff07777812 */ /* 0x000fc800078ec0ff */
[----:B------:R-:W-:Y:S02]  /*10770*/  LEA R4, R119, R4, 0x8 ;  /* 0x0000000477047211 */ /* 0x000fe400078e40ff */
[----:B------:R-:W-:-:S05]  /*10780*/  LOP3.LUT R119, R5, 0xff, RZ, 0xc0, !PT ;  /* 0x000000ff05777812 */ /* 0x000fca00078ec0ff */
[----:B------:R-:W-:-:S05]  /*10790*/  IMAD.IADD R119, R4, 0x1, R119 ;  /* 0x0000000104777824 */ /* 0x000fca00078e0277 */
[----:B------:R0:W-:Y:S02]  /*107a0*/  STG.E desc[UR12][R116.64], R119 ;  /* 0x0000007774007986 */ /* 0x0001e4000c10190c */
.L_x_26964:
[----:B-----5:R1:W5:Y:S04]  /*107b0*/  @P1 LDG.E.128 R104, desc[UR12][R114.64] ;  /* 0x0000000c72681981 */ /* 0x020368000c1e1d00 */
[----:B------:R1:W5:Y:S01]  /*107c0*/  @P0 LDG.E.128 R108, desc[UR12][R112.64] ;  /* 0x0000000c706c0981 */ /* 0x000362000c1e1d00 */
[----:B------:R-:W-:Y:S05]  /*107d0*/  @!P0 BRA `(.L_x_26965) ;  /* 0x0000001400048947 */ /* 0x000fea0003800000 */
[----:B------:R-:W-:Y:S01]  /*107e0*/  ISETP.GT.AND P2, PT, R153, RZ, PT ;  /* 0x000000ff9900720c */ /* 0x000fe20003f44270 */
[----:B------:R-:W-:Y:S01]  /*107f0*/  IMAD.MOV.U32 R156, RZ, RZ, R0 ;  /* 0x000000ffff9c7224 */ /* 0x000fe200078e0000 */
        /* <DEDUP_REMOVED lines=18> */
.L_x_26968:
        /* <DEDUP_REMOVED lines=12> */
.L_x_26969:
        /* <DEDUP_REMOVED lines=43> */
.L_x_26967:
[----:B------:R-:W-:Y:S01]  /*10c90*/  I2FP.F32.U32 R0, R5 ;  /* 0x0000000500007245 */ /* 0x000fe20000201000 */
[----:B------:R-:W-:Y:S02]  /*10ca0*/  IMAD.MOV.U32 R5, RZ, RZ, 0x2f800000 ;  /* 0x2f800000ff057424 */ /* 0x000fe400078e00ff */
[----:B------:R-:W-:Y:S02]  /*10cb0*/  FMUL.FTZ R2, R104, UR17 ;  /* 0x0000001168027c20 */ /* 0x000fe40008410000 */
[----:B------:R-:W-:Y:S02]  /*10cc0*/  FFMA.FTZ R0, R0, R5, 1.1641532182693481445e-10 ;  /* 0x2f00000000007423 */ /* 0x000fe40000010005 */
[----:B------:R-:W-:-:S03]  /*10cd0*/  FMUL.FTZ R2, R2, UR16 ;  /* 0x0000001002027c20 */ /* 0x000fc60008410000 */
[----:B------:R-:W-:-:S04]  /*10ce0*/  FSETP.GTU.FTZ.AND P3, PT, R0, UR23, PT ;  /* 0x0000001700007c0b */ /* 0x000fc8000bf7c000 */
[----:B-1----:R-:W-:Y:S02]  /*10cf0*/  FSEL R113, R2, RZ, !P3 ;  /* 0x000000ff02717208 */ /* 0x002fe40005800000 */
[----:B------:R-:W-:-:S03]  /*10d00*/  SEL R5, RZ, 0x1, P3 ;  /* 0x00000001ff057807 */ /* 0x000fc60001800000 */
[----:B------:R-:W-:-:S07]  /*10d10*/  FFMA.FTZ R116, R113, R96, R108 ;  /* 0x0000006071747223 */ /* 0x000fce000001006c */
.L_x_26966:
        /* <DEDUP_REMOVED lines=15> */
.L_x_26972:
        /* <DEDUP_REMOVED lines=12> */
.L_x_26973:
[----:B-1----:R-:W-:Y:S01]  /*10ed0*/  IMAD.WIDE.U32 R112, R152, -0x326172a9, RZ ;  /* 0xcd9e8d5798707825 */ /* 0x002fe200078e00ff */
        /* <DEDUP_REMOVED lines=41> */
.L_x_26971:
        /* <DEDUP_REMOVED lines=9> */
.L_x_26970:
        /* <DEDUP_REMOVED lines=15> */
.L_x_26976:
        /* <DEDUP_REMOVED lines=12> */
.L_x_26977:
        /* <DEDUP_REMOVED lines=43> */
.L_x_26975:
[----:B------:R-:W-:Y:S01]  /*11660*/  I2FP.F32.U32 R0, R2 ;  /* 0x0000000200007245 */ /* 0x000fe20000201000 */
[----:B-1----:R-:W-:Y:S02]  /*11670*/  HFMA2 R113, -RZ, RZ, 0.1171875, 0 ;  /* 0x2f800000ff717431 */ /* 0x002fe400000001ff */
[----:B------:R-:W-:-:S03]  /*11680*/  FMUL.FTZ R2, R106, UR17 ;  /* 0x000000116a027c20 */ /* 0x000fc60008410000 */
[----:B------:R-:W-:Y:S01]  /*11690*/  FFMA.FTZ R0, R0, R113, 1.1641532182693481445e-10 ;  /* 0x2f00000000007423 */ /* 0x000fe20000010071 */
[----:B------:R-:W-:-:S04]  /*116a0*/  FMUL.FTZ R2, R2, UR16 ;  /* 0x0000001002027c20 */ /* 0x000fc80008410000 */
[----:B------:R-:W-:-:S04]  /*116b0*/  FSETP.GTU.FTZ.AND P3, PT, R0, UR23, PT ;  /* 0x0000001700007c0b */ /* 0x000fc8000bf7c000 */
[----:B------:R-:W-:Y:S02]  /*116c0*/  FSEL R113, R2, RZ, !P3 ;  /* 0x000000ff02717208 */ /* 0x000fe40005800000 */
[----:B------:R-:W-:-:S03]  /*116d0*/  SEL R144, RZ, 0x1, P3 ;  /* 0x00000001ff907807 */ /* 0x000fc60001800000 */
[----:B------:R-:W-:-:S07]  /*116e0*/  FFMA.FTZ R118, R113, R98, R110 ;  /* 0x0000006271767223 */ /* 0x000fce000001006e */
.L_x_26974:
        /* <DEDUP_REMOVED lines=15> */
.L_x_26980:
        /* <DEDUP_REMOVED lines=12> */
.L_x_26981:
        /* <DEDUP_REMOVED lines=43> */
.L_x_26979:
[----:B------:R-:W-:Y:S01]  /*11b50*/  I2FP.F32.U32 R0, R0 ;  /* 0x0000000000007245 */ /* 0x000fe20000201000 */
[----:B-1----:R-:W-:Y:S02]  /*11b60*/  HFMA2 R113, -RZ, RZ, 0.1171875, 0 ;  /* 0x2f800000ff717431 */ /* 0x002fe400000001ff */
[----:B------:R-:W-:-:S03]  /*11b70*/  FMUL.FTZ R4, R107, UR17 ;  /* 0x000000116b047c20 */ /* 0x000fc60008410000 */
[----:B------:R-:W-:-:S05]  /*11b80*/  FFMA.FTZ R0, R0, R113, 1.1641532182693481445e-10 ;  /* 0x2f00000000007423 */ /* 0x000fca0000010071 */
[----:B------:R-:W-:Y:S01]  /*11b90*/  FSETP.GTU.FTZ.AND P2, PT, R0, UR23, PT ;  /* 0x0000001700007c0b */ /* 0x000fe2000bf5c000 */
[----:B------:R-:W-:-:S03]  /*11ba0*/  FMUL.FTZ R0, R4, UR16 ;  /* 0x0000001004007c20 */ /* 0x000fc60008410000 */
[----:B------:R-:W-:Y:S02]  /*11bb0*/  SEL R145, RZ, 0x1, P2 ;  /* 0x00000001ff917807 */ /* 0x000fe40001000000 */
[----:B------:R-:W-:-:S05]  /*11bc0*/  FSEL R0, R0, RZ, !P2 ;  /* 0x000000ff00007208 */ /* 0x000fca0005000000 */
[----:B------:R-:W-:Y:S01]  /*11bd0*/  FFMA.FTZ R119, R0, R99, R111 ;  /* 0x0000006300777223 */ /* 0x000fe2000001006f */
[----:B------:R-:W-:Y:S06]  /*11be0*/  BRA `(.L_x_26978) ;  /* 0x0000001000fc7947 */ /* 0x000fec0003800000 */
.L_x_26965:
        /* <DEDUP_REMOVED lines=19> */
.L_x_26984:
        /* <DEDUP_REMOVED lines=12> */
.L_x_26985:
        /* <DEDUP_REMOVED lines=43> */
.L_x_26983:
[----:B------:R-:W-:Y:S01]  /*12090*/  I2FP.F32.U32 R0, R5 ;  /* 0x0000000500007245 */ /* 0x000fe20000201000 */
[----:B-----5:R-:W-:Y:S01]  /*120a0*/  FMUL.FTZ R2, R104, UR17 ;  /* 0x0000001168027c20 */ /* 0x020fe20008410000 */
[----:B------:R-:W-:-:S03]  /*120b0*/  MOV R5, 0x2f800000 ;  /* 0x2f80000000057802 */ /* 0x000fc60000000f00 */
[----:B------:R-:W-:Y:S02]  /*120c0*/  FMUL.FTZ R2, R2, UR16 ;  /* 0x0000001002027c20 */ /* 0x000fe40008410000 */
[----:B------:R-:W-:-:S05]  /*120d0*/  FFMA.FTZ R0, R0, R5, 1.1641532182693481445e-10 ;  /* 0x2f00000000007423 */ /* 0x000fca0000010005 */
[----:B------:R-:W-:-:S04]  /*120e0*/  FSETP.GTU.FTZ.AND P2, PT, R0, UR23, PT ;  /* 0x0000001700007c0b */ /* 0x000fc8000bf5c000 */
[----:B-1----:R-:W-:Y:S02]  /*120f0*/  FSEL R113, R2, RZ, !P2 ;  /* 0x000000ff02717208 */ /* 0x002fe40005000000 */
[----:B------:R-:W-:-:S03]  /*12100*/  SEL R5, RZ, 0x1, P2 ;  /* 0x00000001ff057807 */ /* 0x000fc60001000000 */
[----:B------:R-:W-:-:S07]  /*12110*/  FMUL.FTZ R116, R113, R96 ;  /* 0x0000006071747220 */ /* 0x000fce0000410000 */
.L_x_26982:
        /* <DEDUP_REMOVED lines=15> */
.L_x_26988:
        /* <DEDUP_REMOVED lines=12> */
.L_x_26989:
[----:B-1----:R-:W-:Y:S01]  /*122d0*/  IMAD.WIDE.U32 R112, R152, -0x326172a9, RZ ;  /* 0xcd9e8d5798707825 */ /* 0x002fe200078e00ff */
        /* <DEDUP_REMOVED lines=41> */
.L_x_26987:
        /* <DEDUP_REMOVED lines=9> */
.L_x_26986:
        /* <DEDUP_REMOVED lines=15> */
.L_x_26992:
        /* <DEDUP_REMOVED lines=12> */
.L_x_26993:
        /* <DEDUP_REMOVED lines=43> */
.L_x_26991:
        /* <DEDUP_REMOVED lines=8> */
[----:B------:R-:W-:-:S07]  /*12ae0*/  FMUL.FTZ R118, R113, R98 ;  /* 0x0000006271767220 */ /* 0x000fce0000410000 */
.L_x_26990:
        /* <DEDUP_REMOVED lines=15> */
.L_x_26995:
        /* <DEDUP_REMOVED lines=12> */
.L_x_26996:
        /* <DEDUP_REMOVED lines=42> */
[----:B------:R-:W-:-:S07]  /*12f40*/  LOP3.LUT R147, R114, UR34, R113, 0x96, !PT ;  /* 0x0000002272937c12 */ /* 0x000fce000f8e9671 */
.L_x_26994:
[----:B------:R-:W-:Y:S01]  /*12f50*/  I2FP.F32.U32 R0, R0 ;  /* 0x0000000000007245 */ /* 0x000fe20000201000 */
[----:B-1----:R-:W-:Y:S02]  /*12f60*/  IMAD.MOV.U32 R113, RZ, RZ, 0x2f800000 ;  /* 0x2f800000ff717424 */ /* 0x002fe400078e00ff */
[----:B-----5:R-:W-:Y:S02]  /*12f70*/  FMUL.FTZ R4, R107, UR17 ;  /* 0x000000116b047c20 */ /* 0x020fe40008410000 */
[----:B------:R-:W-:-:S05]  /*12f80*/  FFMA.FTZ R0, R0, R113, 1.1641532182693481445e-10 ;  /* 0x2f00000000007423 */ /* 0x000fca0000010071 */
[----:B------:R-:W-:Y:S01]  /*12f90*/  FSETP.GTU.FTZ.AND P2, PT, R0, UR23, PT ;  /* 0x0000001700007c0b */ /* 0x000fe2000bf5c000 */
[----:B------:R-:W-:-:S03]  /*12fa0*/  FMUL.FTZ R0, R4, UR16 ;  /* 0x0000001004007c20 */ /* 0x000fc60008410000 */
[----:B------:R-:W-:Y:S02]  /*12fb0*/  SEL R145, RZ, 0x1, P2 ;  /* 0x00000001ff917807 */ /* 0x000fe40001000000 */
[----:B------:R-:W-:-:S05]  /*12fc0*/  FSEL R0, R0, RZ, !P2 ;  /* 0x000000ff00007208 */ /* 0x000fca0005000000 */
[----:B------:R-:W-:-:S07]  /*12fd0*/  FMUL.FTZ R119, R0, R99 ;  /* 0x0000006300777220 */ /* 0x000fce0000410000 */
.L_x_26978:
[----:B------:R-:W-:Y:S01]  /*12fe0*/  IADD3 R155, PT, PT, R159, 0x300, RZ ;  /* 0x000003009f9b7810 */ /* 0x000fe20007ffe0ff */
[----:B-1----:R-:W0:Y:S01]  /*12ff0*/  @P1 LDC.64 R114, c[0x0][0x390] ;  /* 0x0000e400ff721b82 */ /* 0x002e220000000a00 */
[----:B------:R-:W-:-:S03]  /*13000*/  VIADD R0, R157, 0x380 ;  /* 0x000003809d007836 */ /* 0x000fc60000000000 */
[----:B------:R-:W-:-:S04]  /*13010*/  IMAD.WIDE.U32 R154, R155, 0x10, R150 ;  /* 0x000000109b9a7825 */ /* 0x000fc800078e0096 */
[----:B------:R-:W1:Y:S01]  /*13020*/  @P0 LDC.64 R112, c[0x0][0x3a0] ;  /* 0x0000e800ff700b82 */ /* 0x000e620000000a00 */
[----:B------:R2:W-:Y:S01]  /*13030*/  STG.E.128 desc[UR12][R154.64], R116 ;  /* 0x000000749a007986 */ /* 0x0005e2000c101d0c */
[----:B0-----:R-:W-:Y:S01]  /*13040*/  @P1 IMAD.WIDE.U32 R114, R0, 0x10, R114 ;  /* 0x0000001000721825 */ /* 0x001fe200078e0072 */
[----:B--2---:R-:W-:Y:S06]  /*13050*/  @!P1 BRA `(.L_x_26997) ;  /* 0x0000000000309947 */ /* 0x004fec0003800000 */
[----:B------:R-:W0:Y:S01]  /*13060*/  LDC.64 R154, c[0x0][0x3b0] ;  /* 0x0000ec00ff9a7b82 */ /* 0x000e220000000a00 */
[----:B------:R-:W-:Y:S01]  /*13070*/  IADD3 R157, PT, PT, R157, 0x300, RZ ;  /* 0x000003009d9d7810 */ /* 0x000fe20007ffe0ff */
[----:B------:R-:W-:-:S04]  /*13080*/  IMAD.U32 R4, R144, 0x10000, RZ ;  /* 0x0001000090047824 */ /* 0x000fc800078e00ff */
[----:B0-----:R-:W-:Y:S01]  /*13090*/  IMAD.WIDE.U32 R154, R157, 0x4, R154 ;  /* 0x000000049d9a7825 */ /* 0x001fe200078e009a */
        /* <DEDUP_REMOVED lines=8> */
.L_x_26997:
[----:B------:R-:W-:Y:S01]  /*13120*/  VIADD R158, R159, 0x380 ;  /* 0x000003809f9e7836 */ /* 0x000fe20000000000 */
[----:B-----5:R2:W5:Y:S03]  /*13130*/  @P1 LDG.E.128 R104, desc[UR12][R114.64] ;  /* 0x0000000c72681981 */ /* 0x020566000c1e1d00 */
[----:B-1----:R-:W-:-:S05]  /*13140*/  @P0 IMAD.WIDE.U32 R112, R158, 0x10, R112 ;  /* 0x000000109e700825 */ /* 0x002fca00078e0070 */
        /* <DEDUP_REMOVED lines=22> */
.L_x_27001:
        /* <DEDUP_REMOVED lines=12> */
.L_x_27002:
        /* <DEDUP_REMOVED lines=41> */
[----:B------:R-:W-:Y:S02]  /*13600*/  LOP3.LUT R147, R4, UR34, R113, 0x96, !PT ;  /* 0x0000002204937c12 */ /* 0x000fe4000f8e9671 */
[----:B------:R-:W-:-:S07]  /*13610*/  MOV R4, R112 ;  /* 0x0000007000047202 */ /* 0x000fce0000000f00 */
.L_x_27000:
        /* <DEDUP_REMOVED lines=9> */
.L_x_26999:
        /* <DEDUP_REMOVED lines=15> */
.L_x_27005:
        /* <DEDUP_REMOVED lines=12> */
.L_x_27006:
        /* <DEDUP_REMOVED lines=29> */
[----:B0-----:R-:W-:Y:S01]  /*13a30*/  LOP3.LUT R154, R146, UR4, R7, 0x96, !PT ;  /* 0x00000004929a7c12 */ /* 0x001fe2000f8e9607 */
[----:B------:R-:W-:-:S04]  /*13a40*/  IMAD.WIDE.U32 R146, R147, -0x2daee0ad, RZ ;  /* 0xd2511f5393927825 */ /* 0x000fc800078e00ff */
[----:B------:R-:W-:Y:S01]  /*13a50*/  IMAD.WIDE.U32 R154, R154, -0x2daee0ad, RZ ;  /* 0xd2511f539a9a7825 */ /* 0x000fe200078e00ff */
[----:B------:R-:W-:-:S04]  /*13a60*/  LOP3.LUT R147, R114, UR39, R147, 0x96, !PT ;  /* 0x0000002772937c12 */ /* 0x000fc8000f8e9693 */
        /* <DEDUP_REMOVED lines=9> */
.L_x_27004:
[----:B------:R-:W-:Y:S02]  /*13b00*/  I2FP.F32.U32 R7, R7 ;  /* 0x0000000700077245 */ /* 0x000fe40000201000 */
[----:B------:R-:W-:-:S05]  /*13b10*/  MOV R114, 0x2f800000 ;  /* 0x2f80000000727802 */ /* 0x000fca0000000f00 */
[----:B------:R-:W-:-:S05]  /*13b20*/  FFMA.FTZ R7, R7, R114, 1.1641532182693481445e-10 ;  /* 0x2f00000007077423 */ /* 0x000fca0000010072 */
[----:B------:R-:W-:Y:S01]  /*13b30*/  FSETP.GTU.FTZ.AND P2, PT, R7, UR23, PT ;  /* 0x0000001707007c0b */ /* 0x000fe2000bf5c000 */
[----:B------:R-:W-:-:S04]  /*13b40*/  FMUL.FTZ R7, R105, UR17 ;  /* 0x0000001169077c20 */ /* 0x000fc80008410000 */
[----:B------:R-:W-:-:S05]  /*13b50*/  FMUL.FTZ R7, R7, UR16 ;  /* 0x0000001007077c20 */ /* 0x000fca0008410000 */
[----:B------:R-:W-:Y:S02]  /*13b60*/  FSEL R114, R7, RZ, !P2 ;  /* 0x000000ff07727208 */ /* 0x000fe40005000000 */
[----:B------:R-:W-:-:S03]  /*13b70*/  SEL R7, RZ, 0x1, P2 ;  /* 0x00000001ff077807 */ /* 0x000fc60001000000 */
[----:B------:R-:W-:-:S07]  /*13b80*/  FFMA.FTZ R113, R114, R101, R109 ;  /* 0x0000006572717223 */ /* 0x000fce000001006d */
.L_x_27003:
        /* <DEDUP_REMOVED lines=15> */
.L_x_27009:
        /* <DEDUP_REMOVED lines=12> */
.L_x_27010:
[----:B------:R-:W-:Y:S01]  /*13d40*/  LOP3.LUT R114, R3, UR15, R147, 0x96, !PT ;  /* 0x0000000f03727c12 */ /* 0x000fe2000f8e9693 */
[----:B0-----:R-:W-:-:S04]  /*13d50*/  IMAD.WIDE.U32 R154, R152, -0x326172a9, RZ ;  /* 0xcd9e8d57989a7825 */ /* 0x001fc800078e00ff */
        /* <DEDUP_REMOVED lines=41> */
.L_x_27008:
        /* <DEDUP_REMOVED lines=9> */
.L_x_27007:
        /* <DEDUP_REMOVED lines=15> */
.L_x_27013:
[----:B------:R-:W-:-:S04]  /*14170*/  VIADD R149, R149, 0x1 ;  /* 0x0000000195957836 */ /* 0x000fc80000000000 */
        /* <DEDUP_REMOVED lines=11> */
.L_x_27014:
        /* <DEDUP_REMOVED lines=43> */
.L_x_27012:
[----:B------:R-:W-:Y:S01]  /*144e0*/  I2FP.F32.U32 R115, R115 ;  /* 0x0000007300737245 */ /* 0x000fe20000201000 */
[----:B0-----:R-:W-:-:S05]  /*144f0*/  HFMA2 R154, -RZ, RZ, 0.1171875, 0 ;  /* 0x2f800000ff9a7431 */ /* 0x001fca00000001ff */
        /* <DEDUP_REMOVED lines=8> */
.L_x_26998:
        /* <DEDUP_REMOVED lines=19> */
.L_x_27017:
        /* <DEDUP_REMOVED lines=12> */
.L_x_27018:
        /* <DEDUP_REMOVED lines=43> */
.L_x_27016:
[----:B------:R-:W-:Y:S02]  /*14a20*/  I2FP.F32.U32 R2, R5 ;  /* 0x0000000500027245 */ /* 0x000fe40000201000 */
[----:B------:R-:W-:-:S05]  /*14a30*/  MOV R5, 0x2f800000 ;  /* 0x2f80000000057802 */ /* 0x000fca0000000f00 */
[----:B------:R-:W-:Y:S01]  /*14a40*/  FFMA.FTZ R2, R2, R5, 1.1641532182693481445e-10 ;  /* 0x2f00000002027423 */ /* 0x000fe20000010005 */
[----:B-----5:R-:W-:-:S04]  /*14a50*/  FMUL.FTZ R5, R104, UR17 ;  /* 0x0000001168057c20 */ /* 0x020fc80008410000 */
[----:B------:R-:W-:Y:S01]  /*14a60*/  FMUL.FTZ R5, R5, UR16 ;  /* 0x0000001005057c20 */ /* 0x000fe20008410000 */
[----:B------:R-:W-:-:S04]  /*14a70*/  FSETP.GTU.FTZ.AND P0, PT, R2, UR23, PT ;  /* 0x0000001702007c0b */ /* 0x000fc8000bf1c000 */
[----:B------:R-:W-:Y:S02]  /*14a80*/  FSEL R113, R5, RZ, !P0 ;  /* 0x000000ff05717208 */ /* 0x000fe40004000000 */
[----:B------:R-:W-:-:S03]  /*14a90*/  SEL R5, RZ, 0x1, P0 ;  /* 0x00000001ff057807 */ /* 0x000fc60000000000 */
[----:B------:R-:W-:-:S07]  /*14aa0*/  FMUL.FTZ R112, R113, R100 ;  /* 0x0000006471707220 */ /* 0x000fce0000410000 */
.L_x_27015:
        /* <DEDUP_REMOVED lines=15> */
.L_x_27021:
        /* <DEDUP_REMOVED lines=12> */
.L_x_27022:
        /* <DEDUP_REMOVED lines=38> */
[----:B------:R-:W-:Y:S02]  /*14ec0*/  LOP3.LUT R146, R146, UR31, R7, 0x96, !PT ;  /* 0x0000001f92927c12 */ /* 0x000fe4000f8e9607 */
[----:B------:R-:W-:Y:S01]  /*14ed0*/  MOV R7, R4 ;  /* 0x0000000400077202 */ /* 0x000fe20000000f00 */
[----:B------:R-:W-:Y:S01]  /*14ee0*/  IMAD.MOV.U32 R4, RZ, RZ, R114 ;  /* 0x000000ffff047224 */ /* 0x000fe200078e0072 */
[----:B------:R-:W-:-:S07]  /*14ef0*/  LOP3.LUT R147, R154, UR34, R115, 0x96, !PT ;  /* 0x000000229a937c12 */ /* 0x000fce000f8e9673 */
.L_x_27020:
        /* <DEDUP_REMOVED lines=8> */
[----:B------:R-:W-:-:S07]  /*14f80*/  FMUL.FTZ R113, R114, R101 ;  /* 0x0000006572717220 */ /* 0x000fce0000410000 */
.L_x_27019:
        /* <DEDUP_REMOVED lines=15> */
.L_x_27025:
        /* <DEDUP_REMOVED lines=12> */
.L_x_27026:
        /* <DEDUP_REMOVED lines=43> */
.L_x_27024:
        /* <DEDUP_REMOVED lines=9> */
.L_x_27023:
        /* <DEDUP_REMOVED lines=15> */
.L_x_27028:
[----:B------:R-:W-:-:S04]  /*15570*/  IADD3 R149, PT, PT, R149, 0x1, RZ ;  /* 0x0000000195957810 */ /* 0x000fc80007ffe0ff */
        /* <DEDUP_REMOVED lines=11> */
.L_x_27029:
        /* <DEDUP_REMOVED lines=43> */
.L_x_27027:
[----:B------:R-:W-:Y:S01]  /*158e0*/  I2FP.F32.U32 R115, R115 ;  /* 0x0000007300737245 */ /* 0x000fe20000201000 */
[----:B0-----:R-:W-:-:S04]  /*158f0*/  IMAD.MOV.U32 R154, RZ, RZ, 0x2f800000 ;  /* 0x2f800000ff9a7424 */ /* 0x001fc800078e00ff */
[----:B------:R-:W-:-:S05]  /*15900*/  FFMA.FTZ R115, R115, R154, 1.1641532182693481445e-10 ;  /* 0x2f00000073737423 */ /* 0x000fca000001009a */
[----:B------:R-:W-:Y:S01]  /*15910*/  FSETP.GTU.FTZ.AND P0, PT, R115, UR23, PT ;  /* 0x0000001773007c0b */ /* 0x000fe2000bf1c000 */
[----:B-----5:R-:W-:-:S03]  /*15920*/  FMUL.FTZ R115, R107, UR17 ;  /* 0x000000116b737c20 */ /* 0x020fc60008410000 */
[----:B------:R-:W-:Y:S01]  /*15930*/  SEL R145, RZ, 0x1, P0 ;  /* 0x00000001ff917807 */ /* 0x000fe20000000000 */
[----:B------:R-:W-:-:S05]  /*15940*/  FMUL.FTZ R115, R115, UR16 ;  /* 0x0000001073737c20 */ /* 0x000fca0008410000 */
[----:B------:R-:W-:-:S05]  /*15950*/  FSEL R154, R115, RZ, !P0 ;  /* 0x000000ff739a7208 */ /* 0x000fca0004000000 */
[----:B------:R-:W-:-:S07]  /*15960*/  FMUL.FTZ R115, R154, R103 ;  /* 0x000000679a737220 */ /* 0x000fce0000410000 */
.L_x_27011:
[----:B0-----:R-:W-:Y:S01]  /*15970*/  FADD.FTZ R154, RZ, R140 ;  /* 0x0000008cff9a7221 */ /* 0x001fe20000010000 */
        /* <DEDUP_REMOVED lines=33> */
[----:B------:R-:W-:Y:S06]  /*15b90*/  @!P1 BRA `(.L_x_27030) ;  /* 0x00000000002c9947 */ /* 0x000fec0003800000 */
[----:B------:R-:W0:Y:S02]  /*15ba0*/  LDC.64 R150, c[0x0][0x3b0] ;  /* 0x0000ec00ff967b82 */ /* 0x000e240000000a00 */
[----:B0-----:R-:W-:Y:S01]  /*15bb0*/  IMAD.WIDE.U32 R150, R0, 0x4, R150 ;  /* 0x0000000400967825 */ /* 0x001fe200078e0096 */
[----:B------:R-:W-:-:S04]  /*15bc0*/  SHF.L.U32 R0, R144, 0x10, RZ ;  /* 0x0000001090007819 */ /* 0x000fc800000006ff */
        /* <DEDUP_REMOVED lines=8> */
.L_x_27030:
[----:B------:R-:W0:Y:S01]  /*15c50*/  SHFL.BFLY PT, R0, R153, 0x1, 0x1f ;  /* 0x0c201f0099007f89 */ /* 0x000e2200000e0000 */
        /* <DEDUP_REMOVED lines=96> */
.L_x_27032:
[----:B------:R-:W-:Y:S05]  /*16260*/  BSYNC.RECONVERGENT B0 ;  /* 0x0000000000007941 */ /* 0x000fea0003800200 */
.L_x_27031:
        /* <DEDUP_REMOVED lines=13> */
.L_x_27034:
[----:B------:R-:W-:Y:S05]  /*16340*/  BSYNC.RECONVERGENT B0 ;  /* 0x0000000000007941 */ /* 0x000fea0003800200 */
.L_x_27033:
        /* <DEDUP_REMOVED lines=10> */
[C---:B0-----:R-:W-:Y:S01]  /*163f0*/  FMUL.FTZ R161, R159.reuse, R158 ;  /* 0x0000009e9fa17220 */ /* 0x041fe20000410000 */
[----:B------:R-:W0:Y:S01]  /*16400*/  SHFL.DOWN PT, R157, R154, 0x1, 0x1f ;  /* 0x08201f009a9d7f89 */ /* 0x000e2200000e0000 */
[----:B------:R-:W-:Y:S01]  /*16410*/  FADD.FTZ R159, -R159, R150 ;  /* 0x000000969f9f7221 */ /* 0x000fe20000010100 */
[----:B------:R-:W1:Y:S01]  /*16420*/  MUFU.RCP R155, R153 ;  /* 0x00000099009b7308 */ /* 0x000e620000001000 */
[----:B------:R-:W-:Y:S01]  /*16430*/  FFMA.FTZ R162, R160, R150, R161 ;  /* 0x00000096a0a27223 */ /* 0x000fe200000100a1 */
[----:B--2---:R-:W-:Y:S01]  /*16440*/  FADD.FTZ R156, R156, R151 ;  /* 0x000000979c9c7221 */ /* 0x004fe20000010000 */
[----:B------:R-:W-:Y:S01]  /*16450*/  FMUL.FTZ R159, R159, R159 ;  /* 0x0000009f9f9f7220 */ /* 0x000fe20000410000 */
[----:B------:R-:W-:-:S03]  /*16460*/  MOV R161, UR7 ;  /* 0x0000000700a17c02 */ /* 0x000fc60008000f00 */
        /* <DEDUP_REMOVED lines=17> */
[----:B------:R-:W0:Y:S02]  /*16580*/  LDC R153, c[0x0][0x448] ;  /* 0x00011200ff997b82 */ /* 0x000e240000000800 */
[----:B------:R-:W-:Y:S01]  /*16590*/  FMUL.FTZ R154, R154, R157 ;  /* 0x0000009d9a9a7220 */ /* 0x000fe20000410000 */
[----:B--2---:R-:W-:-:S03]  /*165a0*/  FMUL.FTZ R157, R151, R158 ;  /* 0x0000009e979d7220 */ /* 0x004fc60000410000 */
[----:B------:R-:W-:Y:S02]  /*165b0*/  FFMA.FTZ R156, R151, R154, R156 ;  /* 0x0000009a979c7223 */ /* 0x000fe4000001009c */
[----:B------:R-:W1:Y:S01]  /*165c0*/  @!P0 LDC.64 R154, c[0x0][0x3c0] ;  /* 0x0000f000ff9a8b82 */ /* 0x000e620000000a00 */
[----:B------:R-:W2:Y:S04]  /*165d0*/  SHFL.IDX PT, R157, R157, RZ, 0x1f ;  /* 0x00001fff9d9d7589 */ /* 0x000ea800000e0000 */
[----:B------:R-:W0:Y:S01]  /*165e0*/  SHFL.IDX PT, R156, R156, RZ, 0x1f ;  /* 0x00001fff9c9c7589 */ /* 0x000e2200000e0000 */
[----:B-1----:R-:W-:-:S04]  /*165f0*/  @!P0 IMAD.WIDE R154, R159, 0x4, R154 ;  /* 0x000000049f9a8825 */ /* 0x002fc800078e029a */
[----:B--2---:R-:W-:Y:S01]  /*16600*/  FMUL.FTZ R150, R157, R157 ;  /* 0x0000009d9d967220 */ /* 0x004fe20000410000 */
[----:B0-----:R-:W-:-:S04]  /*16610*/  FFMA.FTZ R153, R156, UR25, R153 ;  /* 0x000000199c997c23 */ /* 0x001fc80008010099 */
[----:B------:R-:W-:Y:S01]  /*16620*/  FSEL R158, R150, RZ, P1 ;  /* 0x000000ff969e7208 */ /* 0x000fe20000800000 */
[----:B------:R0:W-:Y:S01]  /*16630*/  @!P0 STG.E desc[UR12][R154.64], R157 ;  /* 0x0000009d9a008986 */ /* 0x0001e2000c10190c */
[----:B------:R-:W1:Y:S03]  /*16640*/  @!P0 LDC.64 R150, c[0x0][0x3c8] ;  /* 0x0000f200ff968b82 */ /* 0x000e660000000a00 */
[----:B------:R-:W-:-:S06]  /*16650*/  FADD.FTZ R153, R153, R158 ;  /* 0x0000009e99997221 */ /* 0x000fcc0000010000 */
[----:B------:R-:W2:Y:S01]  /*16660*/  MUFU.RSQ R153, R153 ;  /* 0x0000009900997308 */ /* 0x000ea20000001400 */
[----:B-1----:R-:W-:-:S05]  /*16670*/  @!P0 IMAD.WIDE R150, R161, 0x4, R150 ;  /* 0x00000004a1968825 */ /* 0x002fca00078e0296 */
[----:B--2---:R0:W-:Y:S01]  /*16680*/  @!P0 STG.E desc[UR12][R150.64], R153 ;  /* 0x0000009996008986 */ /* 0x0041e2000c10190c */
[----:B------:R-:W-:Y:S05]  /*16690*/  BRA.U !UP1, `(.L_x_27035) ;  /* 0x0000000509fc7547 */ /* 0x000fea000b800000 */
[----:B------:R-:W-:Y:S01]  /*166a0*/  UIADD3 UR4, UPT, UPT, UR6, -0x1, URZ ;  /* 0xffffffff06047890 */ /* 0x000fe2000fffe0ff */
[----:B0-----:R-:W0:Y:S01]  /*166b0*/  LDC.64 R150, c[0x0][0x428] ;  /* 0x00010a00ff967b82 */ /* 0x001e220000000a00 */
[----:B------:R-:W-:Y:S02]  /*166c0*/  FSEL R155, R157, RZ, !P1 ;  /* 0x000000ff9d9b7208 */ /* 0x000fe40004800000 */
[----:B------:R-:W-:-:S03]  /*166d0*/  UIMAD UR4, UR4, UR22, URZ ;  /* 0x00000016040472a4 */ /* 0x000fc6000f8e02ff */
[C---:B------:R-:W-:Y:S01]  /*166e0*/  FADD.FTZ R140, -R155.reuse, R140 ;  /* 0x0000008c9b8c7221 */ /* 0x040fe20000010100 */
[----:B------:R-:W-:Y:S01]  /*166f0*/  USHF.R.S32.HI UR5, URZ, 0x1f, UR4 ;  /* 0x0000001fff057899 */ /* 0x000fe20008011404 */
[C---:B------:R-:W-:Y:S01]  /*16700*/  FADD.FTZ R154, -R155.reuse, R141 ;  /* 0x0000008d9b9a7221 */ /* 0x040fe20000010100 */
[C---:B------:R-:W-:Y:S01]  /*16710*/  FADD.FTZ R156, -R155.reuse, R142 ;  /* 0x0000008e9b9c7221 */ /* 0x040fe20000010100 */
[----:B------:R-:W-:Y:S01]  /*16720*/  FADD.FTZ R158, -R155, R143 ;  /* 0x0000008f9b9e7221 */ /* 0x000fe20000010100 */
[----:B------:R-:W-:Y:S01]  /*16730*/  ULEA.HI UR5, UR5, UR4, URZ, 0x2 ;  /* 0x0000000405057291 */ /* 0x000fe2000f8f10ff */
[C---:B------:R-:W-:Y:S01]  /*16740*/  FMUL.FTZ R141, R153.reuse, R140 ;  /* 0x0000008c998d7220 */ /* 0x040fe20000410000 */
[C---:B------:R-:W-:Y:S01]  /*16750*/  FMUL.FTZ R142, R153.reuse, R154 ;  /* 0x0000009a998e7220 */ /* 0x040fe20000410000 */
[C---:B------:R-:W-:Y:S01]  /*16760*/  FMUL.FTZ R143, R153.reuse, R156 ;  /* 0x0000009c998f7220 */ /* 0x040fe20000410000 */
[----:B------:R-:W-:Y:S01]  /*16770*/  FMUL.FTZ R158, R153, R158 ;  /* 0x0000009e999e7220 */ /* 0x000fe20000410000 */
[----:B------:R-:W-:Y:S01]  /*16780*/  FFMA.FTZ R140, R141, R8, R40 ;  /* 0x000000088d8c7223 */ /* 0x000fe20000010028 */
[----:B------:R-:W-:-:S02]  /*16790*/  IMAD.U32 R157, RZ, RZ, UR5 ;  /* 0x00000005ff9d7e24 */ /* 0x000fc4000f8e00ff */
[----:B------:R-:W-:Y:S01]  /*167a0*/  FFMA.FTZ R141, R142, R9, R41 ;  /* 0x000000098e8d7223 */ /* 0x000fe20000010029 */
[----:B------:R-:W-:Y:S01]  /*167b0*/  FFMA.FTZ R142, R143, R10, R42 ;  /* 0x0000000a8f8e7223 */ /* 0x000fe2000001002a */
[----:B------:R-:W-:Y:S01]  /*167c0*/  FFMA.FTZ R143, R158, R11, R43 ;  /* 0x0000000b9e8f7223 */ /* 0x000fe2000001002b */
[----:B------:R-:W-:Y:S01]  /*167d0*/  FADD.FTZ R136, -R155, R136 ;  /* 0x000000889b887221 */ /* 0x000fe20000010100 */
[----:B------:R-:W-:Y:S01]  /*167e0*/  LEA.HI.SX32 R154, R157, R0, 0x1e ;  /* 0x000000009d9a7211 */ /* 0x000fe200078ff2ff */
[C---:B------:R-:W-:Y:S01]  /*167f0*/  FADD.FTZ R138, -R155.reuse, R138 ;  /* 0x0000008a9b8a7221 */ /* 0x040fe20000010100 */
[C---:B------:R-:W-:Y:S01]  /*16800*/  FADD.FTZ R158, -R155.reuse, R137 ;  /* 0x000000899b9e7221 */ /* 0x040fe20000010100 */
[----:B------:R-:W-:Y:S01]  /*16810*/  FADD.FTZ R160, -R155, R139 ;  /* 0x0000008b9ba07221 */ /* 0x000fe20000010100 */
[----:B------:R-:W-:Y:S01]  /*16820*/  FMUL.FTZ R137, R153, R136 ;  /* 0x0000008899897220 */ /* 0x000fe20000410000 */
[----:B0-----:R-:W-:-:S04]  /*16830*/  IMAD.WIDE.U32 R156, R154, 0x10, R150 ;  /* 0x000000109a9c7825 */ /* 0x001fc800078e0096 */
[C---:B------:R-:W-:Y:S01]  /*16840*/  FMUL.FTZ R139, R153.reuse, R138 ;  /* 0x0000008a998b7220 */ /* 0x040fe20000410000 */
[----:B------:R-:W-:Y:S01]  /*16850*/  IADD3 R159, PT, PT, R154, 0x80, RZ ;  /* 0x000000809a9f7810 */ /* 0x000fe20007ffe0ff */
[C---:B------:R-:W-:Y:S01]  /*16860*/  FMUL.FTZ R158, R153.reuse, R158 ;  /* 0x0000009e999e7220 */ /* 0x040fe20000410000 */
[----:B------:R-:W-:Y:S01]  /*16870*/  FMUL.FTZ R160, R153, R160 ;  /* 0x000000a099a07220 */ /* 0x000fe20000410000 */
[----:B------:R0:W-:Y:S01]  /*16880*/  STG.E.128 desc[UR12][R156.64], R140 ;  /* 0x0000008c9c007986 */ /* 0x0001e2000c101d0c */
        /* <DEDUP_REMOVED lines=18> */
[C---:B------:R-:W-:Y:S01]  /*169b0*/  FADD.FTZ R121, -R155.reuse, R121 ;  /* 0x000000799b797221 */ /* 0x040fe20000010100 */
[C---:B------:R-:W-:Y:S01]  /*169c0*/  FADD.FTZ R122, -R155.reuse, R122 ;  /* 0x0000007a9b7a7221 */ /* 0x040fe20000010100 */
[C---:B------:R-:W-:Y:S01]  /*169d0*/  FADD.FTZ R123, -R155.reuse, R123 ;  /* 0x0000007b9b7b7221 */ /* 0x040fe20000010100 */
[----:B------:R-:W-:Y:S01]  /*169e0*/  FADD.FTZ R119, -R155, R119 ;  /* 0x000000779b777221 */ /* 0x000fe20000010100 */
[----:B------:R0:W-:Y:S01]  /*169f0*/  STG.E.128 desc[UR12][R140.64], R136 ;  /* 0x000000888c007986 */ /* 0x0001e2000c101d0c */
[C---:B------:R-:W-:Y:S01]  /*16a00*/  FMUL.FTZ R142, R153.reuse, R135 ;  /* 0x00000087998e7220 */ /* 0x040fe20000410000 */
[C---:B------:R-:W-:Y:S01]  /*16a10*/  FMUL.FTZ R135, R153.reuse, R129 ;  /* 0x0000008199877220 */ /* 0x040fe20000410000 */
[C---:B------:R-:W-:Y:S01]  /*16a20*/  IADD3 R159, PT, PT, R154.reuse, 0x180, RZ ;  /* 0x000001809a9f7810 */ /* 0x040fe20007ffe0ff */
[C---:B------:R-:W-:Y:S01]  /*16a30*/  VIADD R157, R154.reuse, 0x200 ;  /* 0x000002009a9d7836 */ /* 0x040fe20000000000 */
[----:B------:R-:W-:Y:S01]  /*16a40*/  IADD3 R143, PT, PT, R154, 0x280, RZ ;  /* 0x000002809a8f7810 */ /* 0x000fe20007ffe0ff */
        /* <DEDUP_REMOVED lines=11> */
[C---:B0-----:R-:W-:Y:S01]  /*16b00*/  FADD.FTZ R137, -R155.reuse, R117 ;  /* 0x000000759b897221 */ /* 0x041fe20000010100 */
[C---:B------:R-:W-:Y:S01]  /*16b10*/  FADD.FTZ R136, -R155.reuse, R116 ;  /* 0x000000749b887221 */ /* 0x040fe20000010100 */
[C---:B------:R-:W-:Y:S01]  /*16b20*/  FADD.FTZ R138, -R155.reuse, R118 ;  /* 0x000000769b8a7221 */ /* 0x040fe20000010100 */
[C---:B------:R-:W-:Y:S01]  /*16b30*/  FADD.FTZ R117, -R155.reuse, R113 ;  /* 0x000000719b757221 */ /* 0x040fe20000010100 */
[C---:B------:R-:W-:Y:S01]  /*16b40*/  FADD.FTZ R116, -R155.reuse, R112 ;  /* 0x000000709b747221 */ /* 0x040fe20000010100 */
[----:B------:R-:W-:Y:S01]  /*16b50*/  FADD.FTZ R118, -R155, R114 ;  /* 0x000000729b767221 */ /* 0x000fe20000010100 */
[----:B------:R-:W-:Y:S01]  /*16b60*/  FMUL.FTZ R113, R153, R132 ;  /* 0x0000008499717220 */ /* 0x000fe20000410000 */
[----:B------:R-:W-:Y:S01]  /*16b70*/  FADD.FTZ R155, -R155, R115 ;  /* 0x000000739b9b7221 */ /* 0x000fe20000010100 */
[C---:B------:R-:W-:Y:S01]  /*16b80*/  FMUL.FTZ R114, R153.reuse, R133 ;  /* 0x0000008599727220 */ /* 0x040fe20000410000 */
[C---:B------:R-:W-:Y:S01]  /*16b90*/  FMUL.FTZ R132, R153.reuse, R125 ;  /* 0x0000007d99847220 */ /* 0x040fe20000410000 */
[C---:B------:R-:W-:Y:S01]  /*16ba0*/  FMUL.FTZ R115, R153.reuse, R134 ;  /* 0x0000008699737220 */ /* 0x040fe20000410000 */
[----:B------:R-:W-:Y:S01]  /*16bb0*/  FMUL.FTZ R125, R153, R137 ;  /* 0x00000089997d7220 */ /* 0x000fe20000410000 */
[----:B------:R-:W-:-:S02]  /*16bc0*/  VIADD R137, R154, 0x100 ;  /* 0x000001009a897836 */ /* 0x000fc40000000000 */
[----:B------:R-:W-:Y:S01]  /*16bd0*/  FFMA.FTZ R112, R113, R16, R48 ;  /* 0x0000001071707223 */ /* 0x000fe20000010030 */
[C---:B------:R-:W-:Y:S01]  /*16be0*/  FMUL.FTZ R141, R153.reuse, R124 ;  /* 0x0000007c998d7220 */ /* 0x040fe20000410000 */
[----:B------:R-:W-:Y:S01]  /*16bf0*/  FFMA.FTZ R113, R114, R17, R49 ;  /* 0x0000001172717223 */ /* 0x000fe20000010031 */
[----:B------:R-:W-:Y:S01]  /*16c00*/  FMUL.FTZ R124, R153, R136 ;  /* 0x00000088997c7220 */ /* 0x000fe20000410000 */
[----:B------:R-:W-:Y:S01]  /*16c10*/  FFMA.FTZ R114, R115, R18, R50 ;  /* 0x0000001273727223 */ /* 0x000fe20000010032 */
[----:B------:R-:W-:Y:S01]  /*16c20*/  FMUL.FTZ R134, R153, R127 ;  /* 0x0000007f99867220 */ /* 0x000fe20000410000 */
[----:B------:R-:W-:Y:S01]  /*16c30*/  FFMA.FTZ R115, R142, R19, R51 ;  /* 0x000000138e737223 */ /* 0x000fe20000010033 */
[----:B------:R-:W-:-:S04]  /*16c40*/  IMAD.WIDE.U32 R136, R137, 0x10, R150 ;  /* 0x0000001089887825 */ /* 0x000fc800078e0096 */
[C---:B------:R-:W-:Y:S01]  /*16c50*/  FMUL.FTZ R127, R153.reuse, R119 ;  /* 0x00000077997f7220 */ /* 0x040fe20000410000 */
[C---:B------:R-:W-:Y:S01]  /*16c60*/  FMUL.FTZ R129, R153.reuse, R117 ;  /* 0x0000007599817220 */ /* 0x040fe20000410000 */
[C---:B------:R-:W-:Y:S01]  /*16c70*/  IADD3 R119, PT, PT, R154.reuse, 0x380, RZ ;  /* 0x000003809a777810 */ /* 0x040fe20007ffe0ff */
[----:B------:R-:W-:Y:S02]  /*16c80*/  VIADD R117, R154, 0x300 ;  /* 0x000003009a757836 */ /* 0x000fe40000000000 */
[C---:B------:R-:W-:Y:S01]  /*16c90*/  FMUL.FTZ R139, R153.reuse, R130 ;  /* 0x00000082998b7220 */ /* 0x040fe20000410000 */
[C---:B------:R-:W-:Y:S01]  /*16ca0*/  FMUL.FTZ R140, R153.reuse, R131 ;  /* 0x00000083998c7220 */ /* 0x040fe20000410000 */
[C---:B------:R-:W-:Y:S01]  /*16cb0*/  FMUL.FTZ R133, R153.reuse, R126 ;  /* 0x0000007e99857220 */ /* 0x040fe20000410000 */
[----:B------:R0:W-:Y:S01]  /*16cc0*/  STG.E.128 desc[UR12][R136.64], R112 ;  /* 0x0000007088007986 */ /* 0x0001e2000c101d0c */
[C---:B------:R-:W-:Y:S01]  /*16cd0*/  FMUL.FTZ R126, R153.reuse, R138 ;  /* 0x0000008a997e7220 */ /* 0x040fe20000410000 */
[----:B------:R-:W-:Y:S01]  /*16ce0*/  FMUL.FTZ R131, R153, R116 ;  /* 0x0000007499837220 */ /* 0x000fe20000410000 */
[----:B------:R-:W-:-:S04]  /*16cf0*/  IMAD.WIDE.U32 R142, R143, 0x10, R150 ;  /* 0x000000108f8e7825 */ /* 0x000fc800078e0096 */
        /* <DEDUP_REMOVED lines=25> */
.L_x_27035:
[----:B------:R-:W-:Y:S02]  /*16e90*/  UIADD3 UR7, UPT, UPT, UR7, UR20, URZ ;  /* 0x0000001407077290 */ /* 0x000fe4000fffe0ff */
[----:B------:R-:W-:Y:S02]  /*16ea0*/  UPLOP3.LUT UP0, UPT, UPT, UPT, UP0, 0x40, 0x4 ;  /* 0x000000000004789c */ /* 0x000fe40003f0e800 */
[----:B------:R-:W-:-:S09]  /*16eb0*/  UISETP.GE.AND UP1, UPT, UR7, UR21, UPT ;  /* 0x000000150700728c */ /* 0x000fd2000bf26270 */
[----:B------:R-:W-:Y:S05]  /*16ec0*/  BRA.U !UP1, `(.L_x_27036) ;  /* 0xfffffe9d09347547 */ /* 0x000fea000b83ffff */
[----:B------:R-:W-:Y:S05]  /*16ed0*/  EXIT ;  /* 0x000000000000794d */ /* 0x000fea0003800000 */
.L_x_27037:
        /* <DEDUP_REMOVED lines=10> */
.L_x_27357:


//--------------------- .nv.global.init           --------------------------
	.section	.nv.global.init,"aw",@progbits
	.align	4
.nv.global.init:
	.type		mrg32k3aM1SubSeq,@object
	.size		mrg32k3aM1SubSeq,(mrg32k3aM2SubSeq - mrg32k3aM1SubSeq)
mrg32k3aM1SubSeq:
        /*0000*/ 	.byte	0x0b, 0xcc, 0xee, 0x04, 0x73, 0x29, 0x8b, 0x6f, 0xf6, 0x53, 0x03, 0xf6, 0x23, 0xf6, 0xea, 0xda
        /* <DEDUP_REMOVED lines=125> */
	.type		mrg32k3aM2SubSeq,@object
	.size		mrg32k3aM2SubSeq,(mrg32k3aM1 - mrg32k3aM2SubSeq)
mrg32k3aM2SubSeq:
        /* <DEDUP_REMOVED lines=126> */
	.type		mrg32k3aM1,@object
	.size		mrg32k3aM1,(mrg32k3aM1Seq - mrg32k3aM1)
mrg32k3aM1:
        /* <DEDUP_REMOVED lines=144> */
	.type		mrg32k3aM1Seq,@object
	.size		mrg32k3aM1Seq,(mrg32k3aM2 - mrg32k3aM1Seq)
mrg32k3aM1Seq:
        /* <DEDUP_REMOVED lines=144> */
	.type		mrg32k3aM2,@object
	.size		mrg32k3aM2,(mrg32k3aM2Seq - mrg32k3aM2)
mrg32k3aM2:
        /* <DEDUP_REMOVED lines=144> */
	.type		mrg32k3aM2Seq,@object
	.size		mrg32k3aM2Seq,(precalc_xorwow_matrix - mrg32k3aM2Seq)
mrg32k3aM2Seq:
        /* <DEDUP_REMOVED lines=144> */
	.type		precalc_xorwow_matrix,@object
	.size		precalc_xorwow_matrix,(precalc_xorwow_offset_matrix - precalc_xorwow_matrix)
precalc_xorwow_matrix:
        /* <DEDUP_REMOVED lines=6400> */
	.type		precalc_xorwow_offset_matrix,@object
	.size		precalc_xorwow_offset_matrix,(.L_1 - precalc_xorwow_offset_matrix)
precalc_xorwow_offset_matrix:
        /* <DEDUP_REMOVED lines=6400> */
.L_1:


//--------------------- .nv.shared._ZN10layer_norm13ln_fwd_kernelINS_13Kernel_traitsI13__nv_bfloat16S2_S2_S2_fjLj4096ELj1ELj1ELj4ELj16ENS_18Kernel_traits_baseILj4096ES2_S2_S2_S2_fjLj128EEEEELb0ELb0ELb0ELb0EEEvNS_9FwdParamsE --------------------------
	.section	.nv.shared._ZN10layer_norm13ln_fwd_kernelINS_13Kernel_traitsI13__nv_bfloat16S2_S2_S2_fjLj4096ELj1ELj1ELj4ELj16ENS_18Kernel_traits_baseILj4096ES2_S2_S2_S2_fjLj128EEEEELb0ELb0ELb0ELb0EEEvNS_9FwdParamsE,"aw",@nobits
	.sectionflags	@""
	.align	16
	.zero		1024


//--------------------- .nv.shared.reserved.0     --------------------------
	.section	.nv.shared.reserved.0,"aw",@nobits
	.weak		__nv_reservedSMEM_offset_0_alias
	.size		__nv_reservedSMEM_offset_0_alias, 0, 64
	.other		__nv_reservedSMEM_offset_0_alias,@"STO_CUDA_RESERVED_SHARED STV_DEFAULT"
__nv_reservedSMEM_offset_0_alias:
	.zero		0
	.zero		64


//--------------------- .nv.shared._ZN10layer_norm13ln_fwd_kernelINS_13Kernel_traitsI13__nv_bfloat16S2_S2_S2_fjLj4096ELj1ELj1ELj4ELj16ENS_18Kernel_traits_baseILj4096ES2_S2_S2_S2_fjLj128EEEEELb0ELb0ELb0ELb1EEEvNS_9FwdParamsE --------------------------
	.section	.nv.shared._ZN10layer_norm13ln_fwd_kernelINS_13Kernel_traitsI13__nv_bfloat16S2_S2_S2_fjLj4096ELj1ELj1ELj4ELj16ENS_18Kernel_traits_baseILj4096ES2_S2_S2_S2_fjLj128EEEEELb0ELb0ELb0ELb1EEEvNS_9FwdParamsE,"aw",@nobits
	.sectionflags	@""
	.align	16
	.zero		1024


//--------------------- .nv.shared._ZN10layer_norm13ln_fwd_kernelINS_13Kernel_traitsI13__nv_bfloat16S2_S2_S2_fjLj4096ELj1ELj1ELj4ELj16ENS_18Kernel_traits_baseILj4096ES2_S2_S2_S2_fjLj128EEEEELb0ELb0ELb1ELb0EEEvNS_9FwdParamsE --------------------------
	.section	.nv.shared._ZN10layer_norm13ln_fwd_kernelINS_13Kernel_traitsI13__nv_bfloat16S2_S2_S2_fjLj4096ELj1ELj1ELj4ELj16ENS_18Kernel_traits_baseILj4096ES2_S2_S2_S2_fjLj128EEEEELb0ELb0ELb1ELb0EEEvNS_9FwdParamsE,"aw",@nobits
	.sectionflags	@""
	.align	16
	.zero		1024


//--------------------- .nv.shared._ZN10layer_norm13ln_fwd_kernelINS_13Kernel_traitsI13__nv_bfloat16S2_S2_S2_fjLj4096ELj1ELj1ELj4ELj16ENS_18Kernel_traits_baseILj4096ES2_S2_S2_S2_fjLj128EEEEELb0ELb0ELb1ELb1EEEvNS_9FwdParamsE --------------------------
	.section	.nv.shared._ZN10layer_norm13ln_fwd_kernelINS_13Kernel_traitsI13__nv_bfloat16S2_S2_S2_fjLj4096ELj1ELj1ELj4ELj16ENS_18Kernel_traits_baseILj4096ES2_S2_S2_S2_fjLj128EEEEELb0ELb0ELb1ELb1EEEvNS_9FwdParamsE,"aw",@nobits
	.sectionflags	@""
	.align	16
	.zero		1024


//--------------------- .nv.shared._ZN10layer_norm13ln_fwd_kernelINS_13Kernel_traitsI13__nv_bfloat16S2_S2_S2_fjLj4096ELj1ELj1ELj4ELj16ENS_18Kernel_traits_baseILj4096ES2_S2_S2_S2_fjLj128EEEEELb0ELb1ELb0ELb0EEEvNS_9FwdParamsE --------------------------
	.section	.nv.shared._ZN10layer_norm13ln_fwd_kernelINS_13Kernel_traitsI13__nv_bfloat16S2_S2_S2_fjLj4096ELj1ELj1ELj4ELj16ENS_18Kernel_traits_baseILj4096ES2_S2_S2_S2_fjLj128EEEEELb0ELb1ELb0ELb0EEEvNS_9FwdParamsE,"aw",@nobits
	.sectionflags	@""
	.align	16
	.zero		1024


//--------------------- .nv.shared._ZN10layer_norm13ln_fwd_kernelINS_13Kernel_traitsI13__nv_bfloat16S2_S2_S2_fjLj4096ELj1ELj1ELj4ELj16ENS_18Kernel_traits_baseILj4096ES2_S2_S2_S2_fjLj128EEEEELb0ELb1ELb0ELb1EEEvNS_9FwdParamsE --------------------------
	.section	.nv.shared._ZN10layer_norm13ln_fwd_kernelINS_13Kernel_traitsI13__nv_bfloat16S2_S2_S2_fjLj4096ELj1ELj1ELj4ELj16ENS_18Kernel_traits_baseILj4096ES2_S2_S2_S2_fjLj128EEEEELb0ELb1ELb0ELb1EEEvNS_9FwdParamsE,"aw",@nobits
	.sectionflags	@""
	.align	16
	.zero		1024


//--------------------- .nv.shared._ZN10layer_norm13ln_fwd_kernelINS_13Kernel_traitsI13__nv_bfloat16S2_S2_S2_fjLj4096ELj1ELj1ELj4ELj16ENS_18Kernel_traits_baseILj4096ES2_S2_S2_S2_fjLj128EEEEELb0ELb1ELb1ELb0EEEvNS_9FwdParamsE --------------------------
	.section	.nv.shared._ZN10layer_norm13ln_fwd_kernelINS_13Kernel_traitsI13__nv_bfloat16S2_S2_S2_fjLj4096ELj1ELj1ELj4ELj16ENS_18Kernel_traits_baseILj4096ES2_S2_S2_S2_fjLj128EEEEELb0ELb1ELb1ELb0EEEvNS_9FwdParamsE,"aw",@nobits
	.sectionflags	@""
	.align	16
	.zero		1024


//--------------------- .nv.shared._ZN10layer_norm13ln_fwd_kernelINS_13Kernel_traitsI13__nv_bfloat16S2_S2_S2_fjLj4096ELj1ELj1ELj4ELj16ENS_18Kernel_traits_baseILj4096ES2_S2_S2_S2_fjLj128EEEEELb0ELb1ELb1ELb1EEEvNS_9FwdParamsE --------------------------
	.section	.nv.shared._ZN10layer_norm13ln_fwd_kernelINS_13Kernel_traitsI13__nv_bfloat16S2_S2_S2_fjLj4096ELj1ELj1ELj4ELj16ENS_18Kernel_traits_baseILj4096ES2_S2_S2_S2_fjLj128EEEEELb0ELb1ELb1ELb1EEEvNS_9FwdParamsE,"aw",@nobits
	.sectionflags	@""
	.align	16
	.zero		1024


//--------------------- .nv.shared._ZN10layer_norm13ln_fwd_kernelINS_13Kernel_traitsI13__nv_bfloat16S2_S2_S2_fjLj4096ELj1ELj1ELj4ELj16ENS_18Kernel_traits_baseILj4096ES2_S2_S2_S2_fjLj128EEEEELb1ELb0ELb0ELb0EEEvNS_9FwdParamsE --------------------------
	.section	.nv.shared._ZN10layer_norm13ln_fwd_kernelINS_13Kernel_traitsI13__nv_bfloat16S2_S2_S2_fjLj4096ELj1ELj1ELj4ELj16ENS_18Kernel_traits_baseILj4096ES2_S2_S2_S2_fjLj128EEEEELb1ELb0ELb0ELb0EEEvNS_9FwdParamsE,"aw",@nobits
	.sectionflags	@""
	.align	16
	.zero		1024


//--------------------- .nv.shared._ZN10layer_norm13ln_fwd_kernelINS_13Kernel_traitsI13__nv_bfloat16S2_S2_S2_fjLj4096ELj1ELj1ELj4ELj16ENS_18Kernel_traits_baseILj4096ES2_S2_S2_S2_fjLj128EEEEELb1ELb0ELb0ELb1EEEvNS_9FwdParamsE --------------------------
	.section	.nv.shared._ZN10layer_norm13ln_fwd_kernelINS_13Kernel_traitsI13__nv_bfloat16S2_S2_S2_fjLj4096ELj1ELj1ELj4ELj16ENS_18Kernel_traits_baseILj4096ES2_S2_S2_S2_fjLj128EEEEELb1ELb0ELb0ELb1EEEvNS_9FwdParamsE,"aw",@nobits
	.sectionflags	@""
	.align	16
	.zero		1024


//--------------------- .nv.shared._ZN10layer_norm13ln_fwd_kernelINS_13Kernel_traitsI13__nv_bfloat16S2_S2_S2_fjLj4096ELj1ELj1ELj4ELj16ENS_18Kernel_traits_baseILj4096ES2_S2_S2_S2_fjLj128EEEEELb1ELb0ELb1ELb0EEEvNS_9FwdParamsE --------------------------
	.section	.nv.shared._ZN10layer_norm13ln_fwd_kernelINS_13Kernel_traitsI13__nv_bfloat16S2_S2_S2_fjLj4096ELj1ELj1ELj4ELj16ENS_18Kernel_traits_baseILj4096ES2_S2_S2_S2_fjLj128EEEEELb1ELb0ELb1ELb0EEEvNS_9FwdParamsE,"aw",@nobits
	.sectionflags	@""
	.align	16
	.zero		1024


//--------------------- .nv.shared._ZN10layer_norm13ln_fwd_kernelINS_13Kernel_traitsI13__nv_bfloat16S2_S2_S2_fjLj4096ELj1ELj1ELj4ELj16ENS_18Kernel_traits_baseILj4096ES2_S2_S2_S2_fjLj128EEEEELb1ELb0ELb1ELb1EEEvNS_9FwdParamsE --------------------------
	.section	.nv.shared._ZN10layer_norm13ln_fwd_kernelINS_13Kernel_traitsI13__nv_bfloat16S2_S2_S2_fjLj4096ELj1ELj1ELj4ELj16ENS_18Kernel_traits_baseILj4096ES2_S2_S2_S2_fjLj128EEEEELb1ELb0ELb1ELb1EEEvNS_9FwdParamsE,"aw",@nobits
	.sectionflags	@""
	.align	16
	.zero		1024


//--------------------- .nv.shared._ZN10layer_norm13ln_fwd_kernelINS_13Kernel_traitsI13__nv_bfloat16S2_S2_S2_fjLj4096ELj1ELj1ELj4ELj16ENS_18Kernel_traits_baseILj4096ES2_S2_S2_S2_fjLj128EEEEELb1ELb1ELb0ELb0EEEvNS_9FwdParamsE --------------------------
	.section	.nv.shared._ZN10layer_norm13ln_fwd_kernelINS_13Kernel_traitsI13__nv_bfloat16S2_S2_S2_fjLj4096ELj1ELj1ELj4ELj16ENS_18Kernel_traits_baseILj4096ES2_S2_S2_S2_fjLj128EEEEELb1ELb1ELb0ELb0EEEvNS_9FwdParamsE,"aw",@nobits
	.sectionflags	@""
	.align	16
	.zero		1024


//--------------------- .nv.shared._ZN10layer_norm13ln_fwd_kernelINS_13Kernel_traitsI13__nv_bfloat16S2_S2_S2_fjLj4096ELj1ELj1ELj4ELj16ENS_18Kernel_traits_baseILj4096ES2_S2_S2_S2_fjLj128EEEEELb1ELb1ELb0ELb1EEEvNS_9FwdParamsE --------------------------
	.section	.nv.shared._ZN10layer_norm13ln_fwd_kernelINS_13Kernel_traitsI13__nv_bfloat16S2_S2_S2_fjLj4096ELj1ELj1ELj4ELj16ENS_18Kernel_traits_baseILj4096ES2_S2_S2_S2_fjLj128EEEEELb1ELb1ELb0ELb1EEEvNS_9FwdParamsE,"aw",@nobits
	.sectionflags	@""
	.align	16
	.zero		1024


//--------------------- .nv.shared._ZN10layer_norm13ln_fwd_kernelINS_13Kernel_traitsI13__nv_bfloat16S2_S2_S2_fjLj4096ELj1ELj1ELj4ELj16ENS_18Kernel_traits_baseILj4096ES2_S2_S2_S2_fjLj128EEEEELb1ELb1ELb1ELb0EEEvNS_9FwdParamsE --------------------------
	.section	.nv.shared._ZN10layer_norm13ln_fwd_kernelINS_13Kernel_traitsI13__nv_bfloat16S2_S2_S2_fjLj4096ELj1ELj1ELj4ELj16ENS_18Kernel_traits_baseILj4096ES2_S2_S2_S2_fjLj128EEEEELb1ELb1ELb1ELb0EEEvNS_9FwdParamsE,"aw",@nobits
	.sectionflags	@""
	.align	16
	.zero		1024


//--------------------- .nv.shared._ZN10layer_norm13ln_fwd_kernelINS_13Kernel_traitsI13__nv_bfloat16S2_S2_S2_fjLj4096ELj1ELj1ELj4ELj16ENS_18Kernel_traits_baseILj4096ES2_S2_S2_S2_fjLj128EEEEELb1ELb1ELb1ELb1EEEvNS_9FwdParamsE --------------------------
	.section	.nv.shared._ZN10layer_norm13ln_fwd_kernelINS_13Kernel_traitsI13__nv_bfloat16S2_S2_S2_fjLj4096ELj1ELj1ELj4ELj16ENS_18Kernel_traits_baseILj4096ES2_S2_S2_S2_fjLj128EEEEELb1ELb1ELb1ELb1EEEvNS_9FwdParamsE,"aw",@nobits
	.sectionflags	@""
	.align	16
	.zero		1024


//--------------------- .nv.shared._ZN10layer_norm13ln_fwd_kernelINS_13Kernel_traitsI6__halfS2_S2_S2_fjLj4096ELj1ELj1ELj4ELj16ENS_18Kernel_traits_baseILj4096ES2_S2_S2_S2_fjLj128EEEEELb0ELb0ELb0ELb0EEEvNS_9FwdParamsE --------------------------
	.section	.nv.shared._ZN10layer_norm13ln_fwd_kernelINS_13Kernel_traitsI6__halfS2_S2_S2_fjLj4096ELj1ELj1ELj4ELj16ENS_18Kernel_traits_baseILj4096ES2_S2_S2_S2_fjLj128EEEEELb0ELb0ELb0ELb0EEEvNS_9FwdParamsE,"aw",@nobits
	.sectionflags	@""
	.align	16
	.zero		1024


//--------------------- .nv.shared._ZN10layer_norm13ln_fwd_kernelINS_13Kernel_traitsI6__halfS2_S2_S2_fjLj4096ELj1ELj1ELj4ELj16ENS_18Kernel_traits_baseILj4096ES2_S2_S2_S2_fjLj128EEEEELb0ELb0ELb0ELb1EEEvNS_9FwdParamsE --------------------------
	.section	.nv.shared._ZN10layer_norm13ln_fwd_kernelINS_13Kernel_traitsI6__halfS2_S2_S2_fjLj4096ELj1ELj1ELj4ELj16ENS_18Kernel_traits_baseILj4096ES2_S2_S2_S2_fjLj128EEEEELb0ELb0ELb0ELb1EEEvNS_9FwdParamsE,"aw",@nobits
	.sectionflags	@""
	.align	16
	.zero		1024


//--------------------- .nv.shared._ZN10layer_norm13ln_fwd_kernelINS_13Kernel_traitsI6__halfS2_S2_S2_fjLj4096ELj1ELj1ELj4ELj16ENS_18Kernel_traits_baseILj4096ES2_S2_S2_S2_fjLj128EEEEELb0ELb0ELb1ELb0EEEvNS_9FwdParamsE --------------------------
	.section	.nv.shared._ZN10layer_norm13ln_fwd_kernelINS_13Kernel_traitsI6__halfS2_S2_S2_fjLj4096ELj1ELj1ELj4ELj16ENS_18Kernel_traits_baseILj4096ES2_S2_S2_S2_fjLj128EEEEELb0ELb0ELb1ELb0EEEvNS_9FwdParamsE,"aw",@nobits
	.sectionflags	@""
	.align	16
	.zero		1024


//--------------------- .nv.shared._ZN10layer_norm13ln_fwd_kernelINS_13Kernel_traitsI6__halfS2_S2_S2_fjLj4096ELj1ELj1ELj4ELj16ENS_18Kernel_traits_baseILj4096ES2_S2_S2_S2_fjLj128EEEEELb0ELb0ELb1ELb1EEEvNS_9FwdParamsE --------------------------
	.section	.nv.shared._ZN10layer_norm13ln_fwd_kernelINS_13Kernel_traitsI6__halfS2_S2_S2_fjLj4096ELj1ELj1ELj4ELj16ENS_18Kernel_traits_baseILj4096ES2_S2_S2_S2_fjLj128EEEEELb0ELb0ELb1ELb1EEEvNS_9FwdParamsE,"aw",@nobits
	.sectionflags	@""
	.align	16
	.zero		1024


//--------------------- .nv.shared._ZN10layer_norm13ln_fwd_kernelINS_13Kernel_traitsI6__halfS2_S2_S2_fjLj4096ELj1ELj1ELj4ELj16ENS_18Kernel_traits_baseILj4096ES2_S2_S2_S2_fjLj128EEEEELb0ELb1ELb0ELb0EEEvNS_9FwdParamsE --------------------------
	.section	.nv.shared._ZN10layer_norm13ln_fwd_kernelINS_13Kernel_traitsI6__halfS2_S2_S2_fjLj4096ELj1ELj1ELj4ELj16ENS_18Kernel_traits_baseILj4096ES2_S2_S2_S2_fjLj128EEEEELb0ELb1ELb0ELb0EEEvNS_9FwdParamsE,"aw",@nobits
	.sectionflags	@""
	.align	16
	.zero		1024


//--------------------- .nv.shared._ZN10layer_norm13ln_fwd_kernelINS_13Kernel_traitsI6__halfS2_S2_S2_fjLj4096ELj1ELj1ELj4ELj16ENS_18Kernel_traits_baseILj4096ES2_S2_S2_S2_fjLj128EEEEELb0ELb1ELb0ELb1EEEvNS_9FwdParamsE --------------------------
	.section	.nv.shared._ZN10layer_norm13ln_fwd_kernelINS_13Kernel_traitsI6__halfS2_S2_S2_fjLj4096ELj1ELj1ELj4ELj16ENS_18Kernel_traits_baseILj4096ES2_S2_S2_S2_fjLj128EEEEELb0ELb1ELb0ELb1EEEvNS_9FwdParamsE,"aw",@nobits
	.sectionflags	@""
	.align	16
	.zero		1024


//--------------------- .nv.shared._ZN10layer_norm13ln_fwd_kernelINS_13Kernel_traitsI6__halfS2_S2_S2_fjLj4096ELj1ELj1ELj4ELj16ENS_18Kernel_traits_baseILj4096ES2_S2_S2_S2_fjLj128EEEEELb0ELb1ELb1ELb0EEEvNS_9FwdParamsE --------------------------
	.section	.nv.shared._ZN10layer_norm13ln_fwd_kernelINS_13Kernel_traitsI6__halfS2_S2_S2_fjLj4096ELj1ELj1ELj4ELj16ENS_18Kernel_traits_baseILj4096ES2_S2_S2_S2_fjLj128EEEEELb0ELb1ELb1ELb0EEEvNS_9FwdParamsE,"aw",@nobits
	.sectionflags	@""
	.align	16
	.zero		1024


//--------------------- .nv.shared._ZN10layer_norm13ln_fwd_kernelINS_13Kernel_traitsI6__halfS2_S2_S2_fjLj4096ELj1ELj1ELj4ELj16ENS_18Kernel_traits_baseILj4096ES2_S2_S2_S2_fjLj128EEEEELb0ELb1ELb1ELb1EEEvNS_9FwdParamsE --------------------------
	.section	.nv.shared._ZN10layer_norm13ln_fwd_kernelINS_13Kernel_traitsI6__halfS2_S2_S2_fjLj4096ELj1ELj1ELj4ELj16ENS_18Kernel_traits_baseILj4096ES2_S2_S2_S2_fjLj128EEEEELb0ELb1ELb1ELb1EEEvNS_9FwdParamsE,"aw",@nobits
	.sectionflags	@""
	.align	16
	.zero		1024


//--------------------- .nv.shared._ZN10layer_norm13ln_fwd_kernelINS_13Kernel_traitsI6__halfS2_S2_S2_fjLj4096ELj1ELj1ELj4ELj16ENS_18Kernel_traits_baseILj4096ES2_S2_S2_S2_fjLj128EEEEELb1ELb0ELb0ELb0EEEvNS_9FwdParamsE --------------------------
	.section	.nv.shared._ZN10layer_norm13ln_fwd_kernelINS_13Kernel_traitsI6__halfS2_S2_S2_fjLj4096ELj1ELj1ELj4ELj16ENS_18Kernel_traits_baseILj4096ES2_S2_S2_S2_fjLj128EEEEELb1ELb0ELb0ELb0EEEvNS_9FwdParamsE,"aw",@nobits
	.sectionflags	@""
	.align	16
	.zero		1024


//--------------------- .nv.shared._ZN10layer_norm13ln_fwd_kernelINS_13Kernel_traitsI6__halfS2_S2_S2_fjLj4096ELj1ELj1ELj4ELj16ENS_18Kernel_traits_baseILj4096ES2_S2_S2_S2_fjLj128EEEEELb1ELb0ELb0ELb1EEEvNS_9FwdParamsE --------------------------
	.section	.nv.shared._ZN10layer_norm13ln_fwd_kernelINS_13Kernel_traitsI6__halfS2_S2_S2_fjLj4096ELj1ELj1ELj4ELj16ENS_18Kernel_traits_baseILj4096ES2_S2_S2_S2_fjLj128EEEEELb1ELb0ELb0ELb1EEEvNS_9FwdParamsE,"aw",@nobits
	.sectionflags	@""
	.align	16
	.zero		1024


//--------------------- .nv.shared._ZN10layer_norm13ln_fwd_kernelINS_13Kernel_traitsI6__halfS2_S2_S2_fjLj4096ELj1ELj1ELj4ELj16ENS_18Kernel_traits_baseILj4096ES2_S2_S2_S2_fjLj128EEEEELb1ELb0ELb1ELb0EEEvNS_9FwdParamsE --------------------------
	.section	.nv.shared._ZN10layer_norm13ln_fwd_kernelINS_13Kernel_traitsI6__halfS2_S2_S2_fjLj4096ELj1ELj1ELj4ELj16ENS_18Kernel_traits_baseILj4096ES2_S2_S2_S2_fjLj128EEEEELb1ELb0ELb1ELb0EEEvNS_9FwdParamsE,"aw",@nobits
	.sectionflags	@""
	.align	16
	.zero		1024


//--------------------- .nv.shared._ZN10layer_norm13ln_fwd_kernelINS_13Kernel_traitsI6__halfS2_S2_S2_fjLj4096ELj1ELj1ELj4ELj16ENS_18Kernel_traits_baseILj4096ES2_S2_S2_S2_fjLj128EEEEELb1ELb0ELb1ELb1EEEvNS_9FwdParamsE --------------------------
	.section	.nv.shared._ZN10layer_norm13ln_fwd_kernelINS_13Kernel_traitsI6__halfS2_S2_S2_fjLj4096ELj1ELj1ELj4ELj16ENS_18Kernel_traits_baseILj4096ES2_S2_S2_S2_fjLj128EEEEELb1ELb0ELb1ELb1EEEvNS_9FwdParamsE,"aw",@nobits
	.sectionflags	@""
	.align	16
	.zero		1024


//--------------------- .nv.shared._ZN10layer_norm13ln_fwd_kernelINS_13Kernel_traitsI6__halfS2_S2_S2_fjLj4096ELj1ELj1ELj4ELj16ENS_18Kernel_traits_baseILj4096ES2_S2_S2_S2_fjLj128EEEEELb1ELb1ELb0ELb0EEEvNS_9FwdParamsE --------------------------
	.section	.nv.shared._ZN10layer_norm13ln_fwd_kernelINS_13Kernel_traitsI6__halfS2_S2_S2_fjLj4096ELj1ELj1ELj4ELj16ENS_18Kernel_traits_baseILj4096ES2_S2_S2_S2_fjLj128EEEEELb1ELb1ELb0ELb0EEEvNS_9FwdParamsE,"aw",@nobits
	.sectionflags	@""
	.align	16
	.zero		1024


//--------------------- .nv.shared._ZN10layer_norm13ln_fwd_kernelINS_13Kernel_traitsI6__halfS2_S2_S2_fjLj4096ELj1ELj1ELj4ELj16ENS_18Kernel_traits_baseILj4096ES2_S2_S2_S2_fjLj128EEEEELb1ELb1ELb0ELb1EEEvNS_9FwdParamsE --------------------------
	.section	.nv.shared._ZN10layer_norm13ln_fwd_kernelINS_13Kernel_traitsI6__halfS2_S2_S2_fjLj4096ELj1ELj1ELj4ELj16ENS_18Kernel_traits_baseILj4096ES2_S2_S2_S2_fjLj128EEEEELb1ELb1ELb0ELb1EEEvNS_9FwdParamsE,"aw",@nobits
	.sectionflags	@""
	.align	16
	.zero		1024


//--------------------- .nv.shared._ZN10layer_norm13ln_fwd_kernelINS_13Kernel_traitsI6__halfS2_S2_S2_fjLj4096ELj1ELj1ELj4ELj16ENS_18Kernel_traits_baseILj4096ES2_S2_S2_S2_fjLj128EEEEELb1ELb1ELb1ELb0EEEvNS_9FwdParamsE --------------------------
	.section	.nv.shared._ZN10layer_norm13ln_fwd_kernelINS_13Kernel_traitsI6__halfS2_S2_S2_fjLj4096ELj1ELj1ELj4ELj16ENS_18Kernel_traits_baseILj4096ES2_S2_S2_S2_fjLj128EEEEELb1ELb1ELb1ELb0EEEvNS_9FwdParamsE,"aw",@nobits
	.sectionflags	@""
	.align	16
	.zero		1024


//--------------------- .nv.shared._ZN10layer_norm13ln_fwd_kernelINS_13Kernel_traitsI6__halfS2_S2_S2_fjLj4096ELj1ELj1ELj4ELj16ENS_18Kernel_traits_baseILj4096ES2_S2_S2_S2_fjLj128EEEEELb1ELb1ELb1ELb1EEEvNS_9FwdParamsE --------------------------
	.section	.nv.shared._ZN10layer_norm13ln_fwd_kernelINS_13Kernel_traitsI6__halfS2_S2_S2_fjLj4096ELj1ELj1ELj4ELj16ENS_18Kernel_traits_baseILj4096ES2_S2_S2_S2_fjLj128EEEEELb1ELb1ELb1ELb1EEEvNS_9FwdParamsE,"aw",@nobits
	.sectionflags	@""
	.align	16
	.zero		1024


//--------------------- .nv.shared._ZN10layer_norm13ln_fwd_kernelINS_13Kernel_traitsIf13__nv_bfloat16S2_S2_fjLj4096ELj1ELj1ELj4ELj16ENS_18Kernel_traits_baseILj4096EfS2_S2_S2_fjLj128EEEEELb0ELb0ELb0ELb0EEEvNS_9FwdParamsE --------------------------
	.section	.nv.shared._ZN10layer_norm13ln_fwd_kernelINS_13Kernel_traitsIf13__nv_bfloat16S2_S2_fjLj4096ELj1ELj1ELj4ELj16ENS_18Kernel_traits_baseILj4096EfS2_S2_S2_fjLj128EEEEELb0ELb0ELb0ELb0EEEvNS_9FwdParamsE,"aw",@nobits
	.sectionflags	@""
	.align	16
	.zero		1024


//--------------------- .nv.shared._ZN10layer_norm13ln_fwd_kernelINS_13Kernel_traitsIf13__nv_bfloat16S2_S2_fjLj4096ELj1ELj1ELj4ELj16ENS_18Kernel_traits_baseILj4096EfS2_S2_S2_fjLj128EEEEELb0ELb0ELb0ELb1EEEvNS_9FwdParamsE --------------------------
	.section	.nv.shared._ZN10layer_norm13ln_fwd_kernelINS_13Kernel_traitsIf13__nv_bfloat16S2_S2_fjLj4096ELj1ELj1ELj4ELj16ENS_18Kernel_traits_baseILj4096EfS2_S2_S2_fjLj128EEEEELb0ELb0ELb0ELb1EEEvNS_9FwdParamsE,"aw",@nobits
	.sectionflags	@""
	.align	16
	.zero		1024


//--------------------- .nv.shared._ZN10layer_norm13ln_fwd_kernelINS_13Kernel_traitsIf13__nv_bfloat16S2_S2_fjLj4096ELj1ELj1ELj4ELj16ENS_18Kernel_traits_baseILj4096EfS2_S2_S2_fjLj128EEEEELb0ELb0ELb1ELb0EEEvNS_9FwdParamsE --------------------------
	.section	.nv.shared._ZN10layer_norm13ln_fwd_kernelINS_13Kernel_traitsIf13__nv_bfloat16S2_S2_fjLj4096ELj1ELj1ELj4ELj16ENS_18Kernel_traits_baseILj4096EfS2_S2_S2_fjLj128EEEEELb0ELb0ELb1ELb0EEEvNS_9FwdParamsE,"aw",@nobits
	.sectionflags	@""
	.align	16
	.zero		1024


//--------------------- .nv.shared._ZN10layer_norm13ln_fwd_kernelINS_13Kernel_traitsIf13__nv_bfloat16S2_S2_fjLj4096ELj1ELj1ELj4ELj16ENS_18Kernel_traits_baseILj4096EfS2_S2_S2_fjLj128EEEEELb0ELb0ELb1ELb1EEEvNS_9FwdParamsE --------------------------
	.section	.nv.shared._ZN10layer_norm13ln_fwd_kernelINS_13Kernel_traitsIf13__nv_bfloat16S2_S2_fjLj4096ELj1ELj1ELj4ELj16ENS_18Kernel_traits_baseILj4096EfS2_S2_S2_fjLj128EEEEELb0ELb0ELb1ELb1EEEvNS_9FwdParamsE,"aw",@nobits
	.sectionflags	@""
	.align	16
	.zero		1024


//--------------------- .nv.shared._ZN10layer_norm13ln_fwd_kernelINS_13Kernel_traitsIf13__nv_bfloat16S2_S2_fjLj4096ELj1ELj1ELj4ELj16ENS_18Kernel_traits_baseILj4096EfS2_S2_S2_fjLj128EEEEELb0ELb1ELb0ELb0EEEvNS_9FwdParamsE --------------------------
	.section	.nv.shared._ZN10layer_norm13ln_fwd_kernelINS_13Kernel_traitsIf13__nv_bfloat16S2_S2_fjLj4096ELj1ELj1ELj4ELj16ENS_18Kernel_traits_baseILj4096EfS2_S2_S2_fjLj128EEEEELb0ELb1ELb0ELb0EEEvNS_9FwdParamsE,"aw",@nobits
	.sectionflags	@""
	.align	16
	.zero		1024


//--------------------- .nv.shared._ZN10layer_norm13ln_fwd_kernelINS_13Kernel_traitsIf13__nv_bfloat16S2_S2_fjLj4096ELj1ELj1ELj4ELj16ENS_18Kernel_traits_baseILj4096EfS2_S2_S2_fjLj128EEEEELb0ELb1ELb0ELb1EEEvNS_9FwdParamsE --------------------------
	.section	.nv.shared._ZN10layer_norm13ln_fwd_kernelINS_13Kernel_traitsIf13__nv_bfloat16S2_S2_fjLj4096ELj1ELj1ELj4ELj16ENS_18Kernel_traits_baseILj4096EfS2_S2_S2_fjLj128EEEEELb0ELb1ELb0ELb1EEEvNS_9FwdParamsE,"aw",@nobits
	.sectionflags	@""
	.align	16
	.zero		1024


//--------------------- .nv.shared._ZN10layer_norm13ln_fwd_kernelINS_13Kernel_traitsIf13__nv_bfloat16S2_S2_fjLj4096ELj1ELj1ELj4ELj16ENS_18Kernel_traits_baseILj4096EfS2_S2_S2_fjLj128EEEEELb0ELb1ELb1ELb0EEEvNS_9FwdParamsE --------------------------
	.section	.nv.shared._ZN10layer_norm13ln_fwd_kernelINS_13Kernel_traitsIf13__nv_bfloat16S2_S2_fjLj4096ELj1ELj1ELj4ELj16ENS_18Kernel_traits_baseILj4096EfS2_S2_S2_fjLj128EEEEELb0ELb1ELb1ELb0EEEvNS_9FwdParamsE,"aw",@nobits
	.sectionflags	@""
	.align	16
	.zero		1024


//--------------------- .nv.shared._ZN10layer_norm13ln_fwd_kernelINS_13Kernel_traitsIf13__nv_bfloat16S2_S2_fjLj4096ELj1ELj1ELj4ELj16ENS_18Kernel_traits_baseILj4096EfS2_S2_S2_fjLj128EEEEELb0ELb1ELb1ELb1EEEvNS_9FwdParamsE --------------------------
	.section	.nv.shared._ZN10layer_norm13ln_fwd_kernelINS_13Kernel_traitsIf13__nv_bfloat16S2_S2_fjLj4096ELj1ELj1ELj4ELj16ENS_18Kernel_traits_baseILj4096EfS2_S2_S2_fjLj128EEEEELb0ELb1ELb1ELb1EEEvNS_9FwdParamsE,"aw",@nobits
	.sectionflags	@""
	.align	16
	.zero		1024


//--------------------- .nv.shared._ZN10layer_norm13ln_fwd_kernelINS_13Kernel_traitsIf13__nv_bfloat16S2_S2_fjLj4096ELj1ELj1ELj4ELj16ENS_18Kernel_traits_baseILj4096EfS2_S2_S2_fjLj128EEEEELb1ELb0ELb0ELb0EEEvNS_9FwdParamsE --------------------------
	.section	.nv.shared._ZN10layer_norm13ln_fwd_kernelINS_13Kernel_traitsIf13__nv_bfloat16S2_S2_fjLj4096ELj1ELj1ELj4ELj16ENS_18Kernel_traits_baseILj4096EfS2_S2_S2_fjLj128EEEEELb1ELb0ELb0ELb0EEEvNS_9FwdParamsE,"aw",@nobits
	.sectionflags	@""
	.align	16
	.zero		1024


//--------------------- .nv.shared._ZN10layer_norm13ln_fwd_kernelINS_13Kernel_traitsIf13__nv_bfloat16S2_S2_fjLj4096ELj1ELj1ELj4ELj16ENS_18Kernel_traits_baseILj4096EfS2_S2_S2_fjLj128EEEEELb1ELb0ELb0ELb1EEEvNS_9FwdParamsE --------------------------
	.section	.nv.shared._ZN10layer_norm13ln_fwd_kernelINS_13Kernel_traitsIf13__nv_bfloat16S2_S2_fjLj4096ELj1ELj1ELj4ELj16ENS_18Kernel_traits_baseILj4096EfS2_S2_S2_fjLj128EEEEELb1ELb0ELb0ELb1EEEvNS_9FwdParamsE,"aw",@nobits
	.sectionflags	@""
	.align	16
	.zero		1024


//--------------------- .nv.shared._ZN10layer_norm13ln_fwd_kernelINS_13Kernel_traitsIf13__nv_bfloat16S2_S2_fjLj4096ELj1ELj1ELj4ELj16ENS_18Kernel_traits_baseILj4096EfS2_S2_S2_fjLj128EEEEELb1ELb0ELb1ELb0EEEvNS_9FwdParamsE --------------------------
	.section	.nv.shared._ZN10layer_norm13ln_fwd_kernelINS_13Kernel_traitsIf13__nv_bfloat16S2_S2_fjLj4096ELj1ELj1ELj4ELj16ENS_18Kernel_traits_baseILj4096EfS2_S2_S2_fjLj128EEEEELb1ELb0ELb1ELb0EEEvNS_9FwdParamsE,"aw",@nobits
	.sectionflags	@""
	.align	16
	.zero		1024


//--------------------- .nv.shared._ZN10layer_norm13ln_fwd_kernelINS_13Kernel_traitsIf13__nv_bfloat16S2_S2_fjLj4096ELj1ELj1ELj4ELj16ENS_18Kernel_traits_baseILj4096EfS2_S2_S2_fjLj128EEEEELb1ELb0ELb1ELb1EEEvNS_9FwdParamsE --------------------------
	.section	.nv.shared._ZN10layer_norm13ln_fwd_kernelINS_13Kernel_traitsIf13__nv_bfloat16S2_S2_fjLj4096ELj1ELj1ELj4ELj16ENS_18Kernel_traits_baseILj4096EfS2_S2_S2_fjLj128EEEEELb1ELb0ELb1ELb1EEEvNS_9FwdParamsE,"aw",@nobits
	.sectionflags	@""
	.align	16
	.zero		1024


//--------------------- .nv.shared._ZN10layer_norm13ln_fwd_kernelINS_13Kernel_traitsIf13__nv_bfloat16S2_S2_fjLj4096ELj1ELj1ELj4ELj16ENS_18Kernel_traits_baseILj4096EfS2_S2_S2_fjLj128EEEEELb1ELb1ELb0ELb0EEEvNS_9FwdParamsE --------------------------
	.section	.nv.shared._ZN10layer_norm13ln_fwd_kernelINS_13Kernel_traitsIf13__nv_bfloat16S2_S2_fjLj4096ELj1ELj1ELj4ELj16ENS_18Kernel_traits_baseILj4096EfS2_S2_S2_fjLj128EEEEELb1ELb1ELb0ELb0EEEvNS_9FwdParamsE,"aw",@nobits
	.sectionflags	@""
	.align	16
	.zero		1024


//--------------------- .nv.shared._ZN10layer_norm13ln_fwd_kernelINS_13Kernel_traitsIf13__nv_bfloat16S2_S2_fjLj4096ELj1ELj1ELj4ELj16ENS_18Kernel_traits_baseILj4096EfS2_S2_S2_fjLj128EEEEELb1ELb1ELb0ELb1EEEvNS_9FwdParamsE --------------------------
	.section	.nv.shared._ZN10layer_norm13ln_fwd_kernelINS_13Kernel_traitsIf13__nv_bfloat16S2_S2_fjLj4096ELj1ELj1ELj4ELj16ENS_18Kernel_traits_baseILj4096EfS2_S2_S2_fjLj128EEEEELb1ELb1ELb0ELb1EEEvNS_9FwdParamsE,"aw",@nobits
	.sectionflags	@""
	.align	16
	.zero		1024


//--------------------- .nv.shared._ZN10layer_norm13ln_fwd_kernelINS_13Kernel_traitsIf13__nv_bfloat16S2_S2_fjLj4096ELj1ELj1ELj4ELj16ENS_18Kernel_traits_baseILj4096EfS2_S2_S2_fjLj128EEEEELb1ELb1ELb1ELb0EEEvNS_9FwdParamsE --------------------------
	.section	.nv.shared._ZN10layer_norm13ln_fwd_kernelINS_13Kernel_traitsIf13__nv_bfloat16S2_S2_fjLj4096ELj1ELj1ELj4ELj16ENS_18Kernel_traits_baseILj4096EfS2_S2_S2_fjLj128EEEEELb1ELb1ELb1ELb0EEEvNS_9FwdParamsE,"aw",@nobits
	.sectionflags	@""
	.align	16
	.zero		1024


//--------------------- .nv.shared._ZN10layer_norm13ln_fwd_kernelINS_13Kernel_traitsIf13__nv_bfloat16S2_S2_fjLj4096ELj1ELj1ELj4ELj16ENS_18Kernel_traits_baseILj4096EfS2_S2_S2_fjLj128EEEEELb1ELb1ELb1ELb1EEEvNS_9FwdParamsE --------------------------
	.section	.nv.shared._ZN10layer_norm13ln_fwd_kernelINS_13Kernel_traitsIf13__nv_bfloat16S2_S2_fjLj4096ELj1ELj1ELj4ELj16ENS_18Kernel_traits_baseILj4096EfS2_S2_S2_fjLj128EEEEELb1ELb1ELb1ELb1EEEvNS_9FwdParamsE,"aw",@nobits
	.sectionflags	@""
	.align	16
	.zero		1024


//--------------------- .nv.shared._ZN10layer_norm13ln_fwd_kernelINS_13Kernel_traitsI13__nv_bfloat16S2_fS2_fjLj4096ELj1ELj1ELj4ELj16ENS_18Kernel_traits_baseILj4096ES2_S2_fS2_fjLj128EEEEELb0ELb0ELb0ELb0EEEvNS_9FwdParamsE --------------------------
	.section	.nv.shared._ZN10layer_norm13ln_fwd_kernelINS_13Kernel_traitsI13__nv_bfloat16S2_fS2_fjLj4096ELj1ELj1ELj4ELj16ENS_18Kernel_traits_baseILj4096ES2_S2_fS2_fjLj128EEEEELb0ELb0ELb0ELb0EEEvNS_9FwdParamsE,"aw",@nobits
	.sectionflags	@""
	.align	16
	.zero		1024


//--------------------- .nv.shared._ZN10layer_norm13ln_fwd_kernelINS_13Kernel_traitsI13__nv_bfloat16S2_fS2_fjLj4096ELj1ELj1ELj4ELj16ENS_18Kernel_traits_baseILj4096ES2_S2_fS2_fjLj128EEEEELb0ELb0ELb0ELb1EEEvNS_9FwdParamsE --------------------------
	.section	.nv.shared._ZN10layer_norm13ln_fwd_kernelINS_13Kernel_traitsI13__nv_bfloat16S2_fS2_fjLj4096ELj1ELj1ELj4ELj16ENS_18Kernel_traits_baseILj4096ES2_S2_fS2_fjLj128EEEEELb0ELb0ELb0ELb1EEEvNS_9FwdParamsE,"aw",@nobits
	.sectionflags	@""
	.align	16
	.zero		1024


//--------------------- .nv.shared._ZN10layer_norm13ln_fwd_kernelINS_13Kernel_traitsI13__nv_bfloat16S2_fS2_fjLj4096ELj1ELj1ELj4ELj16ENS_18Kernel_traits_baseILj4096ES2_S2_fS2_fjLj128EEEEELb0ELb0ELb1ELb0EEEvNS_9FwdParamsE --------------------------
	.section	.nv.shared._ZN10layer_norm13ln_fwd_kernelINS_13Kernel_traitsI13__nv_bfloat16S2_fS2_fjLj4096ELj1ELj1ELj4ELj16ENS_18Kernel_traits_baseILj4096ES2_S2_fS2_fjLj128EEEEELb0ELb0ELb1ELb0EEEvNS_9FwdParamsE,"aw",@nobits
	.sectionflags	@""
	.align	16
	.zero		1024


//--------------------- .nv.shared._ZN10layer_norm13ln_fwd_kernelINS_13Kernel_traitsI13__nv_bfloat16S2_fS2_fjLj4096ELj1ELj1ELj4ELj16ENS_18Kernel_traits_baseILj4096ES2_S2_fS2_fjLj128EEEEELb0ELb0ELb1ELb1EEEvNS_9FwdParamsE --------------------------
	.section	.nv.shared._ZN10layer_norm13ln_fwd_kernelINS_13Kernel_traitsI13__nv_bfloat16S2_fS2_fjLj4096ELj1ELj1ELj4ELj16ENS_18Kernel_traits_baseILj4096ES2_S2_fS2_fjLj128EEEEELb0ELb0ELb1ELb1EEEvNS_9FwdParamsE,"aw",@nobits
	.sectionflags	@""
	.align	16
	.zero		1024


//--------------------- .nv.shared._ZN10layer_norm13ln_fwd_kernelINS_13Kernel_traitsI13__nv_bfloat16S2_fS2_fjLj4096ELj1ELj1ELj4ELj16ENS_18Kernel_traits_baseILj4096ES2_S2_fS2_fjLj128EEEEELb0ELb1ELb0ELb0EEEvNS_9FwdParamsE --------------------------
	.section	.nv.shared._ZN10layer_norm13ln_fwd_kernelINS_13Kernel_traitsI13__nv_bfloat16S2_fS2_fjLj4096ELj1ELj1ELj4ELj16ENS_18Kernel_traits_baseILj4096ES2_S2_fS2_fjLj128EEEEELb0ELb1ELb0ELb0EEEvNS_9FwdParamsE,"aw",@nobits
	.sectionflags	@""
	.align	16
	.zero		1024


//--------------------- .nv.shared._ZN10layer_norm13ln_fwd_kernelINS_13Kernel_traitsI13__nv_bfloat16S2_fS2_fjLj4096ELj1ELj1ELj4ELj16ENS_18Kernel_traits_baseILj4096ES2_S2_fS2_fjLj128EEEEELb0ELb1ELb0ELb1EEEvNS_9FwdParamsE --------------------------
	.section	.nv.shared._ZN10layer_norm13ln_fwd_kernelINS_13Kernel_traitsI13__nv_bfloat16S2_fS2_fjLj4096ELj1ELj1ELj4ELj16ENS_18Kernel_traits_baseILj4096ES2_S2_fS2_fjLj128EEEEELb0ELb1ELb0ELb1EEEvNS_9FwdParamsE,"aw",@nobits
	.sectionflags	@""
	.align	16
	.zero		1024


//--------------------- .nv.shared._ZN10layer_norm13ln_fwd_kernelINS_13Kernel_traitsI13__nv_bfloat16S2_fS2_fjLj4096ELj1ELj1ELj4ELj16ENS_18Kernel_traits_baseILj4096ES2_S2_fS2_fjLj128EEEEELb0ELb1ELb1ELb0EEEvNS_9FwdParamsE --------------------------
	.section	.nv.shared._ZN10layer_norm13ln_fwd_kernelINS_13Kernel_traitsI13__nv_bfloat16S2_fS2_fjLj4096ELj1ELj1ELj4ELj16ENS_18Kernel_traits_baseILj4096ES2_S2_fS2_fjLj128EEEEELb0ELb1ELb1ELb0EEEvNS_9FwdParamsE,"aw",@nobits
	.sectionflags	@""
	.align	16
	.zero		1024


//--------------------- .nv.shared._ZN10layer_norm13ln_fwd_kernelINS_13Kernel_traitsI13__nv_bfloat16S2_fS2_fjLj4096ELj1ELj1ELj4ELj16ENS_18Kernel_traits_baseILj4096ES2_S2_fS2_fjLj128EEEEELb0ELb1ELb1ELb1EEEvNS_9FwdParamsE --------------------------
	.section	.nv.shared._ZN10layer_norm13ln_fwd_kernelINS_13Kernel_traitsI13__nv_bfloat16S2_fS2_fjLj4096ELj1ELj1ELj4ELj16ENS_18Kernel_traits_baseILj4096ES2_S2_fS2_fjLj128EEEEELb0ELb1ELb1ELb1EEEvNS_9FwdParamsE,"aw",@nobits
	.sectionflags	@""
	.align	16
	.zero		1024


//--------------------- .nv.shared._ZN10layer_norm13ln_fwd_kernelINS_13Kernel_traitsI13__nv_bfloat16S2_fS2_fjLj4096ELj1ELj1ELj4ELj16ENS_18Kernel_traits_baseILj4096ES2_S2_fS2_fjLj128EEEEELb1ELb0ELb0ELb0EEEvNS_9FwdParamsE --------------------------
	.section	.nv.shared._ZN10layer_norm13ln_fwd_kernelINS_13Kernel_traitsI13__nv_bfloat16S2_fS2_fjLj4096ELj1ELj1ELj4ELj16ENS_18Kernel_traits_baseILj4096ES2_S2_fS2_fjLj128EEEEELb1ELb0ELb0ELb0EEEvNS_9FwdParamsE,"aw",@nobits
	.sectionflags	@""
	.align	16
	.zero		1024


//--------------------- .nv.shared._ZN10layer_norm13ln_fwd_kernelINS_13Kernel_traitsI13__nv_bfloat16S2_fS2_fjLj4096ELj1ELj1ELj4ELj16ENS_18Kernel_traits_baseILj4096ES2_S2_fS2_fjLj128EEEEELb1ELb0ELb0ELb1EEEvNS_9FwdParamsE --------------------------
	.section	.nv.shared._ZN10layer_norm13ln_fwd_kernelINS_13Kernel_traitsI13__nv_bfloat16S2_fS2_fjLj4096ELj1ELj1ELj4ELj16ENS_18Kernel_traits_baseILj4096ES2_S2_fS2_fjLj128EEEEELb1ELb0ELb0ELb1EEEvNS_9FwdParamsE,"aw",@nobits
	.sectionflags	@""
	.align	16
	.zero		1024


//--------------------- .nv.shared._ZN10layer_norm13ln_fwd_kernelINS_13Kernel_traitsI13__nv_bfloat16S2_fS2_fjLj4096ELj1ELj1ELj4ELj16ENS_18Kernel_traits_baseILj4096ES2_S2_fS2_fjLj128EEEEELb1ELb0ELb1ELb0EEEvNS_9FwdParamsE --------------------------
	.section	.nv.shared._ZN10layer_norm13ln_fwd_kernelINS_13Kernel_traitsI13__nv_bfloat16S2_fS2_fjLj4096ELj1ELj1ELj4ELj16ENS_18Kernel_traits_baseILj4096ES2_S2_fS2_fjLj128EEEEELb1ELb0ELb1ELb0EEEvNS_9FwdParamsE,"aw",@nobits
	.sectionflags	@""
	.align	16
	.zero		1024


//--------------------- .nv.shared._ZN10layer_norm13ln_fwd_kernelINS_13Kernel_traitsI13__nv_bfloat16S2_fS2_fjLj4096ELj1ELj1ELj4ELj16ENS_18Kernel_traits_baseILj4096ES2_S2_fS2_fjLj128EEEEELb1ELb0ELb1ELb1EEEvNS_9FwdParamsE --------------------------
	.section	.nv.shared._ZN10layer_norm13ln_fwd_kernelINS_13Kernel_traitsI13__nv_bfloat16S2_fS2_fjLj4096ELj1ELj1ELj4ELj16ENS_18Kernel_traits_baseILj4096ES2_S2_fS2_fjLj128EEEEELb1ELb0ELb1ELb1EEEvNS_9FwdParamsE,"aw",@nobits
	.sectionflags	@""
	.align	16
	.zero		1024


//--------------------- .nv.shared._ZN10layer_norm13ln_fwd_kernelINS_13Kernel_traitsI13__nv_bfloat16S2_fS2_fjLj4096ELj1ELj1ELj4ELj16ENS_18Kernel_traits_baseILj4096ES2_S2_fS2_fjLj128EEEEELb1ELb1ELb0ELb0EEEvNS_9FwdParamsE --------------------------
	.section	.nv.shared._ZN10layer_norm13ln_fwd_kernelINS_13Kernel_traitsI13__nv_bfloat16S2_fS2_fjLj4096ELj1ELj1ELj4ELj16ENS_18Kernel_traits_baseILj4096ES2_S2_fS2_fjLj128EEEEELb1ELb1ELb0ELb0EEEvNS_9FwdParamsE,"aw",@nobits
	.sectionflags	@""
	.align	16
	.zero		1024


//--------------------- .nv.shared._ZN10layer_norm13ln_fwd_kernelINS_13Kernel_traitsI13__nv_bfloat16S2_fS2_fjLj4096ELj1ELj1ELj4ELj16ENS_18Kernel_traits_baseILj4096ES2_S2_fS2_fjLj128EEEEELb1ELb1ELb0ELb1EEEvNS_9FwdParamsE --------------------------
	.section	.nv.shared._ZN10layer_norm13ln_fwd_kernelINS_13Kernel_traitsI13__nv_bfloat16S2_fS2_fjLj4096ELj1ELj1ELj4ELj16ENS_18Kernel_traits_baseILj4096ES2_S2_fS2_fjLj128EEEEELb1ELb1ELb0ELb1EEEvNS_9FwdParamsE,"aw",@nobits
	.sectionflags	@""
	.align	16
	.zero		1024


//--------------------- .nv.shared._ZN10layer_norm13ln_fwd_kernelINS_13Kernel_traitsI13__nv_bfloat16S2_fS2_fjLj4096ELj1ELj1ELj4ELj16ENS_18Kernel_traits_baseILj4096ES2_S2_fS2_fjLj128EEEEELb1ELb1ELb1ELb0EEEvNS_9FwdParamsE --------------------------
	.section	.nv.shared._ZN10layer_norm13ln_fwd_kernelINS_13Kernel_traitsI13__nv_bfloat16S2_fS2_fjLj4096ELj1ELj1ELj4ELj16ENS_18Kernel_traits_baseILj4096ES2_S2_fS2_fjLj128EEEEELb1ELb1ELb1ELb0EEEvNS_9FwdParamsE,"aw",@nobits
	.sectionflags	@""
	.align	16
	.zero		1024


//--------------------- .nv.shared._ZN10layer_norm13ln_fwd_kernelINS_13Kernel_traitsI13__nv_bfloat16S2_fS2_fjLj4096ELj1ELj1ELj4ELj16ENS_18Kernel_traits_baseILj4096ES2_S2_fS2_fjLj128EEEEELb1ELb1ELb1ELb1EEEvNS_9FwdParamsE --------------------------
	.section	.nv.shared._ZN10layer_norm13ln_fwd_kernelINS_13Kernel_traitsI13__nv_bfloat16S2_fS2_fjLj4096ELj1ELj1ELj4ELj16ENS_18Kernel_traits_baseILj4096ES2_S2_fS2_fjLj128EEEEELb1ELb1ELb1ELb1EEEvNS_9FwdParamsE,"aw",@nobits
	.sectionflags	@""
	.align	16
	.zero		1024


//--------------------- .nv.shared._ZN10layer_norm13ln_fwd_kernelINS_13Kernel_traitsIf13__nv_bfloat16fS2_fjLj4096ELj1ELj1ELj4ELj16ENS_18Kernel_traits_baseILj4096EfS2_fS2_fjLj128EEEEELb0ELb0ELb0ELb0EEEvNS_9FwdParamsE --------------------------
	.section	.nv.shared._ZN10layer_norm13ln_fwd_kernelINS_13Kernel_traitsIf13__nv_bfloat16fS2_fjLj4096ELj1ELj1ELj4ELj16ENS_18Kernel_traits_baseILj4096EfS2_fS2_fjLj128EEEEELb0ELb0ELb0ELb0EEEvNS_9FwdParamsE,"aw",@nobits
	.sectionflags	@""
	.align	16
	.zero		1024


//--------------------- .nv.shared._ZN10layer_norm13ln_fwd_kernelINS_13Kernel_traitsIf13__nv_bfloat16fS2_fjLj4096ELj1ELj1ELj4ELj16ENS_18Kernel_traits_baseILj4096EfS2_fS2_fjLj128EEEEELb0ELb0ELb0ELb1EEEvNS_9FwdParamsE --------------------------
	.section	.nv.shared._ZN10layer_norm13ln_fwd_kernelINS_13Kernel_traitsIf13__nv_bfloat16fS2_fjLj4096ELj1ELj1ELj4ELj16ENS_18Kernel_traits_baseILj4096EfS2_fS2_fjLj128EEEEELb0ELb0ELb0ELb1EEEvNS_9FwdParamsE,"aw",@nobits
	.sectionflags	@""
	.align	16
	.zero		1024


//--------------------- .nv.shared._ZN10layer_norm13ln_fwd_kernelINS_13Kernel_traitsIf13__nv_bfloat16fS2_fjLj4096ELj1ELj1ELj4ELj16ENS_18Kernel_traits_baseILj4096EfS2_fS2_fjLj128EEEEELb0ELb0ELb1ELb0EEEvNS_9FwdParamsE --------------------------
	.section	.nv.shared._ZN10layer_norm13ln_fwd_kernelINS_13Kernel_traitsIf13__nv_bfloat16fS2_fjLj4096ELj1ELj1ELj4ELj16ENS_18Kernel_traits_baseILj4096EfS2_fS2_fjLj128EEEEELb0ELb0ELb1ELb0EEEvNS_9FwdParamsE,"aw",@nobits
	.sectionflags	@""
	.align	16
	.zero		1024


//--------------------- .nv.shared._ZN10layer_norm13ln_fwd_kernelINS_13Kernel_traitsIf13__nv_bfloat16fS2_fjLj4096ELj1ELj1ELj4ELj16ENS_18Kernel_traits_baseILj4096EfS2_fS2_fjLj128EEEEELb0ELb0ELb1ELb1EEEvNS_9FwdParamsE --------------------------
	.section	.nv.shared._ZN10layer_norm13ln_fwd_kernelINS_13Kernel_traitsIf13__nv_bfloat16fS2_fjLj4096ELj1ELj1ELj4ELj16ENS_18Kernel_traits_baseILj4096EfS2_fS2_fjLj128EEEEELb0ELb0ELb1ELb1EEEvNS_9FwdParamsE,"aw",@nobits
	.sectionflags	@""
	.align	16
	.zero		1024


//--------------------- .nv.shared._ZN10layer_norm13ln_fwd_kernelINS_13Kernel_traitsIf13__nv_bfloat16fS2_fjLj4096ELj1ELj1ELj4ELj16ENS_18Kernel_traits_baseILj4096EfS2_fS2_fjLj128EEEEELb0ELb1ELb0ELb0EEEvNS_9FwdParamsE --------------------------
	.section	.nv.shared._ZN10layer_norm13ln_fwd_kernelINS_13Kernel_traitsIf13__nv_bfloat16fS2_fjLj4096ELj1ELj1ELj4ELj16ENS_18Kernel_traits_baseILj4096EfS2_fS2_fjLj128EEEEELb0ELb1ELb0ELb0EEEvNS_9FwdParamsE,"aw",@nobits
	.sectionflags	@""
	.align	16
	.zero		1024


//--------------------- .nv.shared._ZN10layer_norm13ln_fwd_kernelINS_13Kernel_traitsIf13__nv_bfloat16fS2_fjLj4096ELj1ELj1ELj4ELj16ENS_18Kernel_traits_baseILj4096EfS2_fS2_fjLj128EEEEELb0ELb1ELb0ELb1EEEvNS_9FwdParamsE --------------------------
	.section	.nv.shared._ZN10layer_norm13ln_fwd_kernelINS_13Kernel_traitsIf13__nv_bfloat16fS2_fjLj4096ELj1ELj1ELj4ELj16ENS_18Kernel_traits_baseILj4096EfS2_fS2_fjLj128EEEEELb0ELb1ELb0ELb1EEEvNS_9FwdParamsE,"aw",@nobits
	.sectionflags	@""
	.align	16
	.zero		1024


//--------------------- .nv.shared._ZN10layer_norm13ln_fwd_kernelINS_13Kernel_traitsIf13__nv_bfloat16fS2_fjLj4096ELj1ELj1ELj4ELj16ENS_18Kernel_traits_baseILj4096EfS2_fS2_fjLj128EEEEELb0ELb1ELb1ELb0EEEvNS_9FwdParamsE --------------------------
	.section	.nv.shared._ZN10layer_norm13ln_fwd_kernelINS_13Kernel_traitsIf13__nv_bfloat16fS2_fjLj4096ELj1ELj1ELj4ELj16ENS_18Kernel_traits_baseILj4096EfS2_fS2_fjLj128EEEEELb0ELb1ELb1ELb0EEEvNS_9FwdParamsE,"aw",@nobits
	.sectionflags	@""
	.align	16
	.zero		1024


//--------------------- .nv.shared._ZN10layer_norm13ln_fwd_kernelINS_13Kernel_traitsIf13__nv_bfloat16fS2_fjLj4096ELj1ELj1ELj4ELj16ENS_18Kernel_traits_baseILj4096EfS2_fS2_fjLj128EEEEELb0ELb1ELb1ELb1EEEvNS_9FwdParamsE --------------------------
	.section	.nv.shared._ZN10layer_norm13ln_fwd_kernelINS_13Kernel_traitsIf13__nv_bfloat16fS2_fjLj4096ELj1ELj1ELj4ELj16ENS_18Kernel_traits_baseILj4096EfS2_fS2_fjLj128EEEEELb0ELb1ELb1ELb1EEEvNS_9FwdParamsE,"aw",@nobits
	.sectionflags	@""
	.align	16
	.zero		1024


//--------------------- .nv.shared._ZN10layer_norm13ln_fwd_kernelINS_13Kernel_traitsIf13__nv_bfloat16fS2_fjLj4096ELj1ELj1ELj4ELj16ENS_18Kernel_traits_baseILj4096EfS2_fS2_fjLj128EEEEELb1ELb0ELb0ELb0EEEvNS_9FwdParamsE --------------------------
	.section	.nv.shared._ZN10layer_norm13ln_fwd_kernelINS_13Kernel_traitsIf13__nv_bfloat16fS2_fjLj4096ELj1ELj1ELj4ELj16ENS_18Kernel_traits_baseILj4096EfS2_fS2_fjLj128EEEEELb1ELb0ELb0ELb0EEEvNS_9FwdParamsE,"aw",@nobits
	.sectionflags	@""
	.align	16
	.zero		1024


//--------------------- .nv.shared._ZN10layer_norm13ln_fwd_kernelINS_13Kernel_traitsIf13__nv_bfloat16fS2_fjLj4096ELj1ELj1ELj4ELj16ENS_18Kernel_traits_baseILj4096EfS2_fS2_fjLj128EEEEELb1ELb0ELb0ELb1EEEvNS_9FwdParamsE --------------------------
	.section	.nv.shared._ZN10layer_norm13ln_fwd_kernelINS_13Kernel_traitsIf13__nv_bfloat16fS2_fjLj4096ELj1ELj1ELj4ELj16ENS_18Kernel_traits_baseILj4096EfS2_fS2_fjLj128EEEEELb1ELb0ELb0ELb1EEEvNS_9FwdParamsE,"aw",@nobits
	.sectionflags	@""
	.align	16
	.zero		1024


//--------------------- .nv.shared._ZN10layer_norm13ln_fwd_kernelINS_13Kernel_traitsIf13__nv_bfloat16fS2_fjLj4096ELj1ELj1ELj4ELj16ENS_18Kernel_traits_baseILj4096EfS2_fS2_fjLj128EEEEELb1ELb0ELb1ELb0EEEvNS_9FwdParamsE --------------------------
	.section	.nv.shared._ZN10layer_norm13ln_fwd_kernelINS_13Kernel_traitsIf13__nv_bfloat16fS2_fjLj4096ELj1ELj1ELj4ELj16ENS_18Kernel_traits_baseILj4096EfS2_fS2_fjLj128EEEEELb1ELb0ELb1ELb0EEEvNS_9FwdParamsE,"aw",@nobits
	.sectionflags	@""
	.align	16
	.zero		1024


//--------------------- .nv.shared._ZN10layer_norm13ln_fwd_kernelINS_13Kernel_traitsIf13__nv_bfloat16fS2_fjLj4096ELj1ELj1ELj4ELj16ENS_18Kernel_traits_baseILj4096EfS2_fS2_fjLj128EEEEELb1ELb0ELb1ELb1EEEvNS_9FwdParamsE --------------------------
	.section	.nv.shared._ZN10layer_norm13ln_fwd_kernelINS_13Kernel_traitsIf13__nv_bfloat16fS2_fjLj4096ELj1ELj1ELj4ELj16ENS_18Kernel_traits_baseILj4096EfS2_fS2_fjLj128EEEEELb1ELb0ELb1ELb1EEEvNS_9FwdParamsE,"aw",@nobits
	.sectionflags	@""
	.align	16
	.zero		1024


//--------------------- .nv.shared._ZN10layer_norm13ln_fwd_kernelINS_13Kernel_traitsIf13__nv_bfloat16fS2_fjLj4096ELj1ELj1ELj4ELj16ENS_18Kernel_traits_baseILj4096EfS2_fS2_fjLj128EEEEELb1ELb1ELb0ELb0EEEvNS_9FwdParamsE --------------------------
	.section	.nv.shared._ZN10layer_norm13ln_fwd_kernelINS_13Kernel_traitsIf13__nv_bfloat16fS2_fjLj4096ELj1ELj1ELj4ELj16ENS_18Kernel_traits_baseILj4096EfS2_fS2_fjLj128EEEEELb1ELb1ELb0ELb0EEEvNS_9FwdParamsE,"aw",@nobits
	.sectionflags	@""
	.align	16
	.zero		1024


//--------------------- .nv.shared._ZN10layer_norm13ln_fwd_kernelINS_13Kernel_traitsIf13__nv_bfloat16fS2_fjLj4096ELj1ELj1ELj4ELj16ENS_18Kernel_traits_baseILj4096EfS2_fS2_fjLj128EEEEELb1ELb1ELb0ELb1EEEvNS_9FwdParamsE --------------------------
	.section	.nv.shared._ZN10layer_norm13ln_fwd_kernelINS_13Kernel_traitsIf13__nv_bfloat16fS2_fjLj4096ELj1ELj1ELj4ELj16ENS_18Kernel_traits_baseILj4096EfS2_fS2_fjLj128EEEEELb1ELb1ELb0ELb1EEEvNS_9FwdParamsE,"aw",@nobits
	.sectionflags	@""
	.align	16
	.zero		1024


//--------------------- .nv.shared._ZN10layer_norm13ln_fwd_kernelINS_13Kernel_traitsIf13__nv_bfloat16fS2_fjLj4096ELj1ELj1ELj4ELj16ENS_18Kernel_traits_baseILj4096EfS2_fS2_fjLj128EEEEELb1ELb1ELb1ELb0EEEvNS_9FwdParamsE --------------------------
	.section	.nv.shared._ZN10layer_norm13ln_fwd_kernelINS_13Kernel_traitsIf13__nv_bfloat16fS2_fjLj4096ELj1ELj1ELj4ELj16ENS_18Kernel_traits_baseILj4096EfS2_fS2_fjLj128EEEEELb1ELb1ELb1ELb0EEEvNS_9FwdParamsE,"aw",@nobits
	.sectionflags	@""
	.align	16
	.zero		1024


//--------------------- .nv.shared._ZN10layer_norm13ln_fwd_kernelINS_13Kernel_traitsIf13__nv_bfloat16fS2_fjLj4096ELj1ELj1ELj4ELj16ENS_18Kernel_traits_baseILj4096EfS2_fS2_fjLj128EEEEELb1ELb1ELb1ELb1EEEvNS_9FwdParamsE --------------------------
	.section	.nv.shared._ZN10layer_norm13ln_fwd_kernelINS_13Kernel_traitsIf13__nv_bfloat16fS2_fjLj4096ELj1ELj1ELj4ELj16ENS_18Kernel_traits_baseILj4096EfS2_fS2_fjLj128EEEEELb1ELb1ELb1ELb1EEEvNS_9FwdParamsE,"aw",@nobits
	.sectionflags	@""
	.align	16
	.zero		1024


//--------------------- .nv.shared._ZN10layer_norm13ln_fwd_kernelINS_13Kernel_traitsIf6__halfS2_S2_fjLj4096ELj1ELj1ELj4ELj16ENS_18Kernel_traits_baseILj4096EfS2_S2_S2_fjLj128EEEEELb0ELb0ELb0ELb0EEEvNS_9FwdParamsE --------------------------
	.section	.nv.shared._ZN10layer_norm13ln_fwd_kernelINS_13Kernel_traitsIf6__halfS2_S2_fjLj4096ELj1ELj1ELj4ELj16ENS_18Kernel_traits_baseILj4096EfS2_S2_S2_fjLj128EEEEELb0ELb0ELb0ELb0EEEvNS_9FwdParamsE,"aw",@nobits
	.sectionflags	@""
	.align	16
	.zero		1024


//--------------------- .nv.shared._ZN10layer_norm13ln_fwd_kernelINS_13Kernel_traitsIf6__halfS2_S2_fjLj4096ELj1ELj1ELj4ELj16ENS_18Kernel_traits_baseILj4096EfS2_S2_S2_fjLj128EEEEELb0ELb0ELb0ELb1EEEvNS_9FwdParamsE --------------------------
	.section	.nv.shared._ZN10layer_norm13ln_fwd_kernelINS_13Kernel_traitsIf6__halfS2_S2_fjLj4096ELj1ELj1ELj4ELj16ENS_18Kernel_traits_baseILj4096EfS2_S2_S2_fjLj128EEEEELb0ELb0ELb0ELb1EEEvNS_9FwdParamsE,"aw",@nobits
	.sectionflags	@""
	.align	16
	.zero		1024


//--------------------- .nv.shared._ZN10layer_norm13ln_fwd_kernelINS_13Kernel_traitsIf6__halfS2_S2_fjLj4096ELj1ELj1ELj4ELj16ENS_18Kernel_traits_baseILj4096EfS2_S2_S2_fjLj128EEEEELb0ELb0ELb1ELb0EEEvNS_9FwdParamsE --------------------------
	.section	.nv.shared._ZN10layer_norm13ln_fwd_kernelINS_13Kernel_traitsIf6__halfS2_S2_fjLj4096ELj1ELj1ELj4ELj16ENS_18Kernel_traits_baseILj4096EfS2_S2_S2_fjLj128EEEEELb0ELb0ELb1ELb0EEEvNS_9FwdParamsE,"aw",@nobits
	.sectionflags	@""
	.align	16
	.zero		1024


//--------------------- .nv.shared._ZN10layer_norm13ln_fwd_kernelINS_13Kernel_traitsIf6__halfS2_S2_fjLj4096ELj1ELj1ELj4ELj16ENS_18Kernel_traits_baseILj4096EfS2_S2_S2_fjLj128EEEEELb0ELb0ELb1ELb1EEEvNS_9FwdParamsE --------------------------
	.section	.nv.shared._ZN10layer_norm13ln_fwd_kernelINS_13Kernel_traitsIf6__halfS2_S2_fjLj4096ELj1ELj1ELj4ELj16ENS_18Kernel_traits_baseILj4096EfS2_S2_S2_fjLj128EEEEELb0ELb0ELb1ELb1EEEvNS_9FwdParamsE,"aw",@nobits
	.sectionflags	@""
	.align	16
	.zero		1024


//--------------------- .nv.shared._ZN10layer_norm13ln_fwd_kernelINS_13Kernel_traitsIf6__halfS2_S2_fjLj4096ELj1ELj1ELj4ELj16ENS_18Kernel_traits_baseILj4096EfS2_S2_S2_fjLj128EEEEELb0ELb1ELb0ELb0EEEvNS_9FwdParamsE --------------------------
	.section	.nv.shared._ZN10layer_norm13ln_fwd_kernelINS_13Kernel_traitsIf6__halfS2_S2_fjLj4096ELj1ELj1ELj4ELj16ENS_18Kernel_traits_baseILj4096EfS2_S2_S2_fjLj128EEEEELb0ELb1ELb0ELb0EEEvNS_9FwdParamsE,"aw",@nobits
	.sectionflags	@""
	.align	16
	.zero		1024


//--------------------- .nv.shared._ZN10layer_norm13ln_fwd_kernelINS_13Kernel_traitsIf6__halfS2_S2_fjLj4096ELj1ELj1ELj4ELj16ENS_18Kernel_traits_baseILj4096EfS2_S2_S2_fjLj128EEEEELb0ELb1ELb0ELb1EEEvNS_9FwdParamsE --------------------------
	.section	.nv.shared._ZN10layer_norm13ln_fwd_kernelINS_13Kernel_traitsIf6__halfS2_S2_fjLj4096ELj1ELj1ELj4ELj16ENS_18Kernel_traits_baseILj4096EfS2_S2_S2_fjLj128EEEEELb0ELb1ELb0ELb1EEEvNS_9FwdParamsE,"aw",@nobits
	.sectionflags	@""
	.align	16
	.zero		1024


//--------------------- .nv.shared._ZN10layer_norm13ln_fwd_kernelINS_13Kernel_traitsIf6__halfS2_S2_fjLj4096ELj1ELj1ELj4ELj16ENS_18Kernel_traits_baseILj4096EfS2_S2_S2_fjLj128EEEEELb0ELb1ELb1ELb0EEEvNS_9FwdParamsE --------------------------
	.section	.nv.shared._ZN10layer_norm13ln_fwd_kernelINS_13Kernel_traitsIf6__halfS2_S2_fjLj4096ELj1ELj1ELj4ELj16ENS_18Kernel_traits_baseILj4096EfS2_S2_S2_fjLj128EEEEELb0ELb1ELb1ELb0EEEvNS_9FwdParamsE,"aw",@nobits
	.sectionflags	@""
	.align	16
	.zero		1024


//--------------------- .nv.shared._ZN10layer_norm13ln_fwd_kernelINS_13Kernel_traitsIf6__halfS2_S2_fjLj4096ELj1ELj1ELj4ELj16ENS_18Kernel_traits_baseILj4096EfS2_S2_S2_fjLj128EEEEELb0ELb1ELb1ELb1EEEvNS_9FwdParamsE --------------------------
	.section	.nv.shared._ZN10layer_norm13ln_fwd_kernelINS_13Kernel_traitsIf6__halfS2_S2_fjLj4096ELj1ELj1ELj4ELj16ENS_18Kernel_traits_baseILj4096EfS2_S2_S2_fjLj128EEEEELb0ELb1ELb1ELb1EEEvNS_9FwdParamsE,"aw",@nobits
	.sectionflags	@""
	.align	16
	.zero		1024


//--------------------- .nv.shared._ZN10layer_norm13ln_fwd_kernelINS_13Kernel_traitsIf6__halfS2_S2_fjLj4096ELj1ELj1ELj4ELj16ENS_18Kernel_traits_baseILj4096EfS2_S2_S2_fjLj128EEEEELb1ELb0ELb0ELb0EEEvNS_9FwdParamsE --------------------------
	.section	.nv.shared._ZN10layer_norm13ln_fwd_kernelINS_13Kernel_traitsIf6__halfS2_S2_fjLj4096ELj1ELj1ELj4ELj16ENS_18Kernel_traits_baseILj4096EfS2_S2_S2_fjLj128EEEEELb1ELb0ELb0ELb0EEEvNS_9FwdParamsE,"aw",@nobits
	.sectionflags	@""
	.align	16
	.zero		1024


//--------------------- .nv.shared._ZN10layer_norm13ln_fwd_kernelINS_13Kernel_traitsIf6__halfS2_S2_fjLj4096ELj1ELj1ELj4ELj16ENS_18Kernel_traits_baseILj4096EfS2_S2_S2_fjLj128EEEEELb1ELb0ELb0ELb1EEEvNS_9FwdParamsE --------------------------
	.section	.nv.shared._ZN10layer_norm13ln_fwd_kernelINS_13Kernel_traitsIf6__halfS2_S2_fjLj4096ELj1ELj1ELj4ELj16ENS_18Kernel_traits_baseILj4096EfS2_S2_S2_fjLj128EEEEELb1ELb0ELb0ELb1EEEvNS_9FwdParamsE,"aw",@nobits
	.sectionflags	@""
	.align	16
	.zero		1024


//--------------------- .nv.shared._ZN10layer_norm13ln_fwd_kernelINS_13Kernel_traitsIf6__halfS2_S2_fjLj4096ELj1ELj1ELj4ELj16ENS_18Kernel_traits_baseILj4096EfS2_S2_S2_fjLj128EEEEELb1ELb0ELb1ELb0EEEvNS_9FwdParamsE --------------------------
	.section	.nv.shared._ZN10layer_norm13ln_fwd_kernelINS_13Kernel_traitsIf6__halfS2_S2_fjLj4096ELj1ELj1ELj4ELj16ENS_18Kernel_traits_baseILj4096EfS2_S2_S2_fjLj128EEEEELb1ELb0ELb1ELb0EEEvNS_9FwdParamsE,"aw",@nobits
	.sectionflags	@""
	.align	16
	.zero		1024


//--------------------- .nv.shared._ZN10layer_norm13ln_fwd_kernelINS_13Kernel_traitsIf6__halfS2_S2_fjLj4096ELj1ELj1ELj4ELj16ENS_18Kernel_traits_baseILj4096EfS2_S2_S2_fjLj128EEEEELb1ELb0ELb1ELb1EEEvNS_9FwdParamsE --------------------------
	.section	.nv.shared._ZN10layer_norm13ln_fwd_kernelINS_13Kernel_traitsIf6__halfS2_S2_fjLj4096ELj1ELj1ELj4ELj16ENS_18Kernel_traits_baseILj4096EfS2_S2_S2_fjLj128EEEEELb1ELb0ELb1ELb1EEEvNS_9FwdParamsE,"aw",@nobits
	.sectionflags	@""
	.align	16
	.zero		1024


//--------------------- .nv.shared._ZN10layer_norm13ln_fwd_kernelINS_13Kernel_traitsIf6__halfS2_S2_fjLj4096ELj1ELj1ELj4ELj16ENS_18Kernel_traits_baseILj4096EfS2_S2_S2_fjLj128EEEEELb1ELb1ELb0ELb0EEEvNS_9FwdParamsE --------------------------
	.section	.nv.shared._ZN10layer_norm13ln_fwd_kernelINS_13Kernel_traitsIf6__halfS2_S2_fjLj4096ELj1ELj1ELj4ELj16ENS_18Kernel_traits_baseILj4096EfS2_S2_S2_fjLj128EEEEELb1ELb1ELb0ELb0EEEvNS_9FwdParamsE,"aw",@nobits
	.sectionflags	@""
	.align	16
	.zero		1024


//--------------------- .nv.shared._ZN10layer_norm13ln_fwd_kernelINS_13Kernel_traitsIf6__halfS2_S2_fjLj4096ELj1ELj1ELj4ELj16ENS_18Kernel_traits_baseILj4096EfS2_S2_S2_fjLj128EEEEELb1ELb1ELb0ELb1EEEvNS_9FwdParamsE --------------------------
	.section	.nv.shared._ZN10layer_norm13ln_fwd_kernelINS_13Kernel_traitsIf6__halfS2_S2_fjLj4096ELj1ELj1ELj4ELj16ENS_18Kernel_traits_baseILj4096EfS2_S2_S2_fjLj128EEEEELb1ELb1ELb0ELb1EEEvNS_9FwdParamsE,"aw",@nobits
	.sectionflags	@""
	.align	16
	.zero		1024


//--------------------- .nv.shared._ZN10layer_norm13ln_fwd_kernelINS_13Kernel_traitsIf6__halfS2_S2_fjLj4096ELj1ELj1ELj4ELj16ENS_18Kernel_traits_baseILj4096EfS2_S2_S2_fjLj128EEEEELb1ELb1ELb1ELb0EEEvNS_9FwdParamsE --------------------------
	.section	.nv.shared._ZN10layer_norm13ln_fwd_kernelINS_13Kernel_traitsIf6__halfS2_S2_fjLj4096ELj1ELj1ELj4ELj16ENS_18Kernel_traits_baseILj4096EfS2_S2_S2_fjLj128EEEEELb1ELb1ELb1ELb0EEEvNS_9FwdParamsE,"aw",@nobits
	.sectionflags	@""
	.align	16
	.zero		1024


//--------------------- .nv.shared._ZN10layer_norm13ln_fwd_kernelINS_13Kernel_traitsIf6__halfS2_S2_fjLj4096ELj1ELj1ELj4ELj16ENS_18Kernel_traits_baseILj4096EfS2_S2_S2_fjLj128EEEEELb1ELb1ELb1ELb1EEEvNS_9FwdParamsE --------------------------
	.section	.nv.shared._ZN10layer_norm13ln_fwd_kernelINS_13Kernel_traitsIf6__halfS2_S2_fjLj4096ELj1ELj1ELj4ELj16ENS_18Kernel_traits_baseILj4096EfS2_S2_S2_fjLj128EEEEELb1ELb1ELb1ELb1EEEvNS_9FwdParamsE,"aw",@nobits
	.sectionflags	@""
	.align	16
	.zero		1024


//--------------------- .nv.shared._ZN10layer_norm13ln_fwd_kernelINS_13Kernel_traitsI6__halfS2_fS2_fjLj4096ELj1ELj1ELj4ELj16ENS_18Kernel_traits_baseILj4096ES2_S2_fS2_fjLj128EEEEELb0ELb0ELb0ELb0EEEvNS_9FwdParamsE --------------------------
	.section	.nv.shared._ZN10layer_norm13ln_fwd_kernelINS_13Kernel_traitsI6__halfS2_fS2_fjLj4096ELj1ELj1ELj4ELj16ENS_18Kernel_traits_baseILj4096ES2_S2_fS2_fjLj128EEEEELb0ELb0ELb0ELb0EEEvNS_9FwdParamsE,"aw",@nobits
	.sectionflags	@""
	.align	16
	.zero		1024


//--------------------- .nv.shared._ZN10layer_norm13ln_fwd_kernelINS_13Kernel_traitsI6__halfS2_fS2_fjLj4096ELj1ELj1ELj4ELj16ENS_18Kernel_traits_baseILj4096ES2_S2_fS2_fjLj128EEEEELb0ELb0ELb0ELb1EEEvNS_9FwdParamsE --------------------------
	.section	.nv.shared._ZN10layer_norm13ln_fwd_kernelINS_13Kernel_traitsI6__halfS2_fS2_fjLj4096ELj1ELj1ELj4ELj16ENS_18Kernel_traits_baseILj4096ES2_S2_fS2_fjLj128EEEEELb0ELb0ELb0ELb1EEEvNS_9FwdParamsE,"aw",@nobits
	.sectionflags	@""
	.align	16
	.zero		1024


//--------------------- .nv.shared._ZN10layer_norm13ln_fwd_kernelINS_13Kernel_traitsI6__halfS2_fS2_fjLj4096ELj1ELj1ELj4ELj16ENS_18Kernel_traits_baseILj4096ES2_S2_fS2_fjLj128EEEEELb0ELb0ELb1ELb0EEEvNS_9FwdParamsE --------------------------
	.section	.nv.shared._ZN10layer_norm13ln_fwd_kernelINS_13Kernel_traitsI6__halfS2_fS2_fjLj4096ELj1ELj1ELj4ELj16ENS_18Kernel_traits_baseILj4096ES2_S2_fS2_fjLj128EEEEELb0ELb0ELb1ELb0EEEvNS_9FwdParamsE,"aw",@nobits
	.sectionflags	@""
	.align	16
	.zero		1024


//--------------------- .nv.shared._ZN10layer_norm13ln_fwd_kernelINS_13Kernel_traitsI6__halfS2_fS2_fjLj4096ELj1ELj1ELj4ELj16ENS_18Kernel_traits_baseILj4096ES2_S2_fS2_fjLj128EEEEELb0ELb0ELb1ELb1EEEvNS_9FwdParamsE --------------------------
	.section	.nv.shared._ZN10layer_norm13ln_fwd_kernelINS_13Kernel_traitsI6__halfS2_fS2_fjLj4096ELj1ELj1ELj4ELj16ENS_18Kernel_traits_baseILj4096ES2_S2_fS2_fjLj128EEEEELb0ELb0ELb1ELb1EEEvNS_9FwdParamsE,"aw",@nobits
	.sectionflags	@""
	.align	16
	.zero		1024


//--------------------- .nv.shared._ZN10layer_norm13ln_fwd_kernelINS_13Kernel_traitsI6__halfS2_fS2_fjLj4096ELj1ELj1ELj4ELj16ENS_18Kernel_traits_baseILj4096ES2_S2_fS2_fjLj128EEEEELb0ELb1ELb0ELb0EEEvNS_9FwdParamsE --------------------------
	.section	.nv.shared._ZN10layer_norm13ln_fwd_kernelINS_13Kernel_traitsI6__halfS2_fS2_fjLj4096ELj1ELj1ELj4ELj16ENS_18Kernel_traits_baseILj4096ES2_S2_fS2_fjLj128EEEEELb0ELb1ELb0ELb0EEEvNS_9FwdParamsE,"aw",@nobits
	.sectionflags	@""
	.align	16
	.zero		1024


//--------------------- .nv.shared._ZN10layer_norm13ln_fwd_kernelINS_13Kernel_traitsI6__halfS2_fS2_fjLj4096ELj1ELj1ELj4ELj16ENS_18Kernel_traits_baseILj4096ES2_S2_fS2_fjLj128EEEEELb0ELb1ELb0ELb1EEEvNS_9FwdParamsE --------------------------
	.section	.nv.shared._ZN10layer_norm13ln_fwd_kernelINS_13Kernel_traitsI6__halfS2_fS2_fjLj4096ELj1ELj1ELj4ELj16ENS_18Kernel_traits_baseILj4096ES2_S2_fS2_fjLj128EEEEELb0ELb1ELb0ELb1EEEvNS_9FwdParamsE,"aw",@nobits
	.sectionflags	@""
	.align	16
	.zero		1024


//--------------------- .nv.shared._ZN10layer_norm13ln_fwd_kernelINS_13Kernel_traitsI6__halfS2_fS2_fjLj4096ELj1ELj1ELj4ELj16ENS_18Kernel_traits_baseILj4096ES2_S2_fS2_fjLj128EEEEELb0ELb1ELb1ELb0EEEvNS_9FwdParamsE --------------------------
	.section	.nv.shared._ZN10layer_norm13ln_fwd_kernelINS_13Kernel_traitsI6__halfS2_fS2_fjLj4096ELj1ELj1ELj4ELj16ENS_18Kernel_traits_baseILj4096ES2_S2_fS2_fjLj128EEEEELb0ELb1ELb1ELb0EEEvNS_9FwdParamsE,"aw",@nobits
	.sectionflags	@""
	.align	16
	.zero		1024


//--------------------- .nv.shared._ZN10layer_norm13ln_fwd_kernelINS_13Kernel_traitsI6__halfS2_fS2_fjLj4096ELj1ELj1ELj4ELj16ENS_18Kernel_traits_baseILj4096ES2_S2_fS2_fjLj128EEEEELb0ELb1ELb1ELb1EEEvNS_9FwdParamsE --------------------------
	.section	.nv.shared._ZN10layer_norm13ln_fwd_kernelINS_13Kernel_traitsI6__halfS2_fS2_fjLj4096ELj1ELj1ELj4ELj16ENS_18Kernel_traits_baseILj4096ES2_S2_fS2_fjLj128EEEEELb0ELb1ELb1ELb1EEEvNS_9FwdParamsE,"aw",@nobits
	.sectionflags	@""
	.align	16
	.zero		1024


//--------------------- .nv.shared._ZN10layer_norm13ln_fwd_kernelINS_13Kernel_traitsI6__halfS2_fS2_fjLj4096ELj1ELj1ELj4ELj16ENS_18Kernel_traits_baseILj4096ES2_S2_fS2_fjLj128EEEEELb1ELb0ELb0ELb0EEEvNS_9FwdParamsE --------------------------
	.section	.nv.shared._ZN10layer_norm13ln_fwd_kernelINS_13Kernel_traitsI6__halfS2_fS2_fjLj4096ELj1ELj1ELj4ELj16ENS_18Kernel_traits_baseILj4096ES2_S2_fS2_fjLj128EEEEELb1ELb0ELb0ELb0EEEvNS_9FwdParamsE,"aw",@nobits
	.sectionflags	@""
	.align	16
	.zero		1024


//--------------------- .nv.shared._ZN10layer_norm13ln_fwd_kernelINS_13Kernel_traitsI6__halfS2_fS2_fjLj4096ELj1ELj1ELj4ELj16ENS_18Kernel_traits_baseILj4096ES2_S2_fS2_fjLj128EEEEELb1ELb0ELb0ELb1EEEvNS_9FwdParamsE --------------------------
	.section	.nv.shared._ZN10layer_norm13ln_fwd_kernelINS_13Kernel_traitsI6__halfS2_fS2_fjLj4096ELj1ELj1ELj4ELj16ENS_18Kernel_traits_baseILj4096ES2_S2_fS2_fjLj128EEEEELb1ELb0ELb0ELb1EEEvNS_9FwdParamsE,"aw",@nobits
	.sectionflags	@""
	.align	16
	.zero		1024


//--------------------- .nv.shared._ZN10layer_norm13ln_fwd_kernelINS_13Kernel_traitsI6__halfS2_fS2_fjLj4096ELj1ELj1ELj4ELj16ENS_18Kernel_traits_baseILj4096ES2_S2_fS2_fjLj128EEEEELb1ELb0ELb1ELb0EEEvNS_9FwdParamsE --------------------------
	.section	.nv.shared._ZN10layer_norm13ln_fwd_kernelINS_13Kernel_traitsI6__halfS2_fS2_fjLj4096ELj1ELj1ELj4ELj16ENS_18Kernel_traits_baseILj4096ES2_S2_fS2_fjLj128EEEEELb1ELb0ELb1ELb0EEEvNS_9FwdParamsE,"aw",@nobits
	.sectionflags	@""
	.align	16
	.zero		1024


//--------------------- .nv.shared._ZN10layer_norm13ln_fwd_kernelINS_13Kernel_traitsI6__halfS2_fS2_fjLj4096ELj1ELj1ELj4ELj16ENS_18Kernel_traits_baseILj4096ES2_S2_fS2_fjLj128EEEEELb1ELb0ELb1ELb1EEEvNS_9FwdParamsE --------------------------
	.section	.nv.shared._ZN10layer_norm13ln_fwd_kernelINS_13Kernel_traitsI6__halfS2_fS2_fjLj4096ELj1ELj1ELj4ELj16ENS_18Kernel_traits_baseILj4096ES2_S2_fS2_fjLj128EEEEELb1ELb0ELb1ELb1EEEvNS_9FwdParamsE,"aw",@nobits
	.sectionflags	@""
	.align	16
	.zero		1024


//--------------------- .nv.shared._ZN10layer_norm13ln_fwd_kernelINS_13Kernel_traitsI6__halfS2_fS2_fjLj4096ELj1ELj1ELj4ELj16ENS_18Kernel_traits_baseILj4096ES2_S2_fS2_fjLj128EEEEELb1ELb1ELb0ELb0EEEvNS_9FwdParamsE --------------------------
	.section	.nv.shared._ZN10layer_norm13ln_fwd_kernelINS_13Kernel_traitsI6__halfS2_fS2_fjLj4096ELj1ELj1ELj4ELj16ENS_18Kernel_traits_baseILj4096ES2_S2_fS2_fjLj128EEEEELb1ELb1ELb0ELb0EEEvNS_9FwdParamsE,"aw",@nobits
	.sectionflags	@""
	.align	16
	.zero		1024


//--------------------- .nv.shared._ZN10layer_norm13ln_fwd_kernelINS_13Kernel_traitsI6__halfS2_fS2_fjLj4096ELj1ELj1ELj4ELj16ENS_18Kernel_traits_baseILj4096ES2_S2_fS2_fjLj128EEEEELb1ELb1ELb0ELb1EEEvNS_9FwdParamsE --------------------------
	.section	.nv.shared._ZN10layer_norm13ln_fwd_kernelINS_13Kernel_traitsI6__halfS2_fS2_fjLj4096ELj1ELj1ELj4ELj16ENS_18Kernel_traits_baseILj4096ES2_S2_fS2_fjLj128EEEEELb1ELb1ELb0ELb1EEEvNS_9FwdParamsE,"aw",@nobits
	.sectionflags	@""
	.align	16
	.zero		1024


//--------------------- .nv.shared._ZN10layer_norm13ln_fwd_kernelINS_13Kernel_traitsI6__halfS2_fS2_fjLj4096ELj1ELj1ELj4ELj16ENS_18Kernel_traits_baseILj4096ES2_S2_fS2_fjLj128EEEEELb1ELb1ELb1ELb0EEEvNS_9FwdParamsE --------------------------
	.section	.nv.shared._ZN10layer_norm13ln_fwd_kernelINS_13Kernel_traitsI6__halfS2_fS2_fjLj4096ELj1ELj1ELj4ELj16ENS_18Kernel_traits_baseILj4096ES2_S2_fS2_fjLj128EEEEELb1ELb1ELb1ELb0EEEvNS_9FwdParamsE,"aw",@nobits
	.sectionflags	@""
	.align	16
	.zero		1024


//--------------------- .nv.shared._ZN10layer_norm13ln_fwd_kernelINS_13Kernel_traitsI6__halfS2_fS2_fjLj4096ELj1ELj1ELj4ELj16ENS_18Kernel_traits_baseILj4096ES2_S2_fS2_fjLj128EEEEELb1ELb1ELb1ELb1EEEvNS_9FwdParamsE --------------------------
	.section	.nv.shared._ZN10layer_norm13ln_fwd_kernelINS_13Kernel_traitsI6__halfS2_fS2_fjLj4096ELj1ELj1ELj4ELj16ENS_18Kernel_traits_baseILj4096ES2_S2_fS2_fjLj128EEEEELb1ELb1ELb1ELb1EEEvNS_9FwdParamsE,"aw",@nobits
	.sectionflags	@""
	.align	16
	.zero		1024


//--------------------- .nv.shared._ZN10layer_norm13ln_fwd_kernelINS_13Kernel_traitsIf6__halffS2_fjLj4096ELj1ELj1ELj4ELj16ENS_18Kernel_traits_baseILj4096EfS2_fS2_fjLj128EEEEELb0ELb0ELb0ELb0EEEvNS_9FwdParamsE --------------------------
	.section	.nv.shared._ZN10layer_norm13ln_fwd_kernelINS_13Kernel_traitsIf6__halffS2_fjLj4096ELj1ELj1ELj4ELj16ENS_18Kernel_traits_baseILj4096EfS2_fS2_fjLj128EEEEELb0ELb0ELb0ELb0EEEvNS_9FwdParamsE,"aw",@nobits
	.sectionflags	@""
	.align	16
	.zero		1024


//--------------------- .nv.shared._ZN10layer_norm13ln_fwd_kernelINS_13Kernel_traitsIf6__halffS2_fjLj4096ELj1ELj1ELj4ELj16ENS_18Kernel_traits_baseILj4096EfS2_fS2_fjLj128EEEEELb0ELb0ELb0ELb1EEEvNS_9FwdParamsE --------------------------
	.section	.nv.shared._ZN10layer_norm13ln_fwd_kernelINS_13Kernel_traitsIf6__halffS2_fjLj4096ELj1ELj1ELj4ELj16ENS_18Kernel_traits_baseILj4096EfS2_fS2_fjLj128EEEEELb0ELb0ELb0ELb1EEEvNS_9FwdParamsE,"aw",@nobits
	.sectionflags	@""
	.align	16
	.zero		1024


//--------------------- .nv.shared._ZN10layer_norm13ln_fwd_kernelINS_13Kernel_traitsIf6__halffS2_fjLj4096ELj1ELj1ELj4ELj16ENS_18Kernel_traits_baseILj4096EfS2_fS2_fjLj128EEEEELb0ELb0ELb1ELb0EEEvNS_9FwdParamsE --------------------------
	.section	.nv.shared._ZN10layer_norm13ln_fwd_kernelINS_13Kernel_traitsIf6__halffS2_fjLj4096ELj1ELj1ELj4ELj16ENS_18Kernel_traits_baseILj4096EfS2_fS2_fjLj128EEEEELb0ELb0ELb1ELb0EEEvNS_9FwdParamsE,"aw",@nobits
	.sectionflags	@""
	.align	16
	.zero		1024


//--------------------- .nv.shared._ZN10layer_norm13ln_fwd_kernelINS_13Kernel_traitsIf6__halffS2_fjLj4096ELj1ELj1ELj4ELj16ENS_18Kernel_traits_baseILj4096EfS2_fS2_fjLj128EEEEELb0ELb0ELb1ELb1EEEvNS_9FwdParamsE --------------------------
	.section	.nv.shared._ZN10layer_norm13ln_fwd_kernelINS_13Kernel_traitsIf6__halffS2_fjLj4096ELj1ELj1ELj4ELj16ENS_18Kernel_traits_baseILj4096EfS2_fS2_fjLj128EEEEELb0ELb0ELb1ELb1EEEvNS_9FwdParamsE,"aw",@nobits
	.sectionflags	@""
	.align	16
	.zero		1024


//--------------------- .nv.shared._ZN10layer_norm13ln_fwd_kernelINS_13Kernel_traitsIf6__halffS2_fjLj4096ELj1ELj1ELj4ELj16ENS_18Kernel_traits_baseILj4096EfS2_fS2_fjLj128EEEEELb0ELb1ELb0ELb0EEEvNS_9FwdParamsE --------------------------
	.section	.nv.shared._ZN10layer_norm13ln_fwd_kernelINS_13Kernel_traitsIf6__halffS2_fjLj4096ELj1ELj1ELj4ELj16ENS_18Kernel_traits_baseILj4096EfS2_fS2_fjLj128EEEEELb0ELb1ELb0ELb0EEEvNS_9FwdParamsE,"aw",@nobits
	.sectionflags	@""
	.align	16
	.zero		1024


//--------------------- .nv.shared._ZN10layer_norm13ln_fwd_kernelINS_13Kernel_traitsIf6__halffS2_fjLj4096ELj1ELj1ELj4ELj16ENS_18Kernel_traits_baseILj4096EfS2_fS2_fjLj128EEEEELb0ELb1ELb0ELb1EEEvNS_9FwdParamsE --------------------------
	.section	.nv.shared._ZN10layer_norm13ln_fwd_kernelINS_13Kernel_traitsIf6__halffS2_fjLj4096ELj1ELj1ELj4ELj16ENS_18Kernel_traits_baseILj4096EfS2_fS2_fjLj128EEEEELb0ELb1ELb0ELb1EEEvNS_9FwdParamsE,"aw",@nobits
	.sectionflags	@""
	.align	16
	.zero		1024


//--------------------- .nv.shared._ZN10layer_norm13ln_fwd_kernelINS_13Kernel_traitsIf6__halffS2_fjLj4096ELj1ELj1ELj4ELj16ENS_18Kernel_traits_baseILj4096EfS2_fS2_fjLj128EEEEELb0ELb1ELb1ELb0EEEvNS_9FwdParamsE --------------------------
	.section	.nv.shared._ZN10layer_norm13ln_fwd_kernelINS_13Kernel_traitsIf6__halffS2_fjLj4096ELj1ELj1ELj4ELj16ENS_18Kernel_traits_baseILj4096EfS2_fS2_fjLj128EEEEELb0ELb1ELb1ELb0EEEvNS_9FwdParamsE,"aw",@nobits
	.sectionflags	@""
	.align	16
	.zero		1024


//--------------------- .nv.shared._ZN10layer_norm13ln_fwd_kernelINS_13Kernel_traitsIf6__halffS2_fjLj4096ELj1ELj1ELj4ELj16ENS_18Kernel_traits_baseILj4096EfS2_fS2_fjLj128EEEEELb0ELb1ELb1ELb1EEEvNS_9FwdParamsE --------------------------
	.section	.nv.shared._ZN10layer_norm13ln_fwd_kernelINS_13Kernel_traitsIf6__halffS2_fjLj4096ELj1ELj1ELj4ELj16ENS_18Kernel_traits_baseILj4096EfS2_fS2_fjLj128EEEEELb0ELb1ELb1ELb1EEEvNS_9FwdParamsE,"aw",@nobits
	.sectionflags	@""
	.align	16
	.zero		1024


//--------------------- .nv.shared._ZN10layer_norm13ln_fwd_kernelINS_13Kernel_traitsIf6__halffS2_fjLj4096ELj1ELj1ELj4ELj16ENS_18Kernel_traits_baseILj4096EfS2_fS2_fjLj128EEEEELb1ELb0ELb0ELb0EEEvNS_9FwdParamsE --------------------------
	.section	.nv.shared._ZN10layer_norm13ln_fwd_kernelINS_13Kernel_traitsIf6__halffS2_fjLj4096ELj1ELj1ELj4ELj16ENS_18Kernel_traits_baseILj4096EfS2_fS2_fjLj128EEEEELb1ELb0ELb0ELb0EEEvNS_9FwdParamsE,"aw",@nobits
	.sectionflags	@""
	.align	16
	.zero		1024


//--------------------- .nv.shared._ZN10layer_norm13ln_fwd_kernelINS_13Kernel_traitsIf6__halffS2_fjLj4096ELj1ELj1ELj4ELj16ENS_18Kernel_traits_baseILj4096EfS2_fS2_fjLj128EEEEELb1ELb0ELb0ELb1EEEvNS_9FwdParamsE --------------------------
	.section	.nv.shared._ZN10layer_norm13ln_fwd_kernelINS_13Kernel_traitsIf6__halffS2_fjLj4096ELj1ELj1ELj4ELj16ENS_18Kernel_traits_baseILj4096EfS2_fS2_fjLj128EEEEELb1ELb0ELb0ELb1EEEvNS_9FwdParamsE,"aw",@nobits
	.sectionflags	@""
	.align	16
	.zero		1024


//--------------------- .nv.shared._ZN10layer_norm13ln_fwd_kernelINS_13Kernel_traitsIf6__halffS2_fjLj4096ELj1ELj1ELj4ELj16ENS_18Kernel_traits_baseILj4096EfS2_fS2_fjLj128EEEEELb1ELb0ELb1ELb0EEEvNS_9FwdParamsE --------------------------
	.section	.nv.shared._ZN10layer_norm13ln_fwd_kernelINS_13Kernel_traitsIf6__halffS2_fjLj4096ELj1ELj1ELj4ELj16ENS_18Kernel_traits_baseILj4096EfS2_fS2_fjLj128EEEEELb1ELb0ELb1ELb0EEEvNS_9FwdParamsE,"aw",@nobits
	.sectionflags	@""
	.align	16
	.zero		1024


//--------------------- .nv.shared._ZN10layer_norm13ln_fwd_kernelINS_13Kernel_traitsIf6__halffS2_fjLj4096ELj1ELj1ELj4ELj16ENS_18Kernel_traits_baseILj4096EfS2_fS2_fjLj128EEEEELb1ELb0ELb1ELb1EEEvNS_9FwdParamsE --------------------------
	.section	.nv.shared._ZN10layer_norm13ln_fwd_kernelINS_13Kernel_traitsIf6__halffS2_fjLj4096ELj1ELj1ELj4ELj16ENS_18Kernel_traits_baseILj4096EfS2_fS2_fjLj128EEEEELb1ELb0ELb1ELb1EEEvNS_9FwdParamsE,"aw",@nobits
	.sectionflags	@""
	.align	16
	.zero		1024


//--------------------- .nv.shared._ZN10layer_norm13ln_fwd_kernelINS_13Kernel_traitsIf6__halffS2_fjLj4096ELj1ELj1ELj4ELj16ENS_18Kernel_traits_baseILj4096EfS2_fS2_fjLj128EEEEELb1ELb1ELb0ELb0EEEvNS_9FwdParamsE --------------------------
	.section	.nv.shared._ZN10layer_norm13ln_fwd_kernelINS_13Kernel_traitsIf6__halffS2_fjLj4096ELj1ELj1ELj4ELj16ENS_18Kernel_traits_baseILj4096EfS2_fS2_fjLj128EEEEELb1ELb1ELb0ELb0EEEvNS_9FwdParamsE,"aw",@nobits
	.sectionflags	@""
	.align	16
	.zero		1024


//--------------------- .nv.shared._ZN10layer_norm13ln_fwd_kernelINS_13Kernel_traitsIf6__halffS2_fjLj4096ELj1ELj1ELj4ELj16ENS_18Kernel_traits_baseILj4096EfS2_fS2_fjLj128EEEEELb1ELb1ELb0ELb1EEEvNS_9FwdParamsE --------------------------
	.section	.nv.shared._ZN10layer_norm13ln_fwd_kernelINS_13Kernel_traitsIf6__halffS2_fjLj4096ELj1ELj1ELj4ELj16ENS_18Kernel_traits_baseILj4096EfS2_fS2_fjLj128EEEEELb1ELb1ELb0ELb1EEEvNS_9FwdParamsE,"aw",@nobits
	.sectionflags	@""
	.align	16
	.zero		1024


//--------------------- .nv.shared._ZN10layer_norm13ln_fwd_kernelINS_13Kernel_traitsIf6__halffS2_fjLj4096ELj1ELj1ELj4ELj16ENS_18Kernel_traits_baseILj4096EfS2_fS2_fjLj128EEEEELb1ELb1ELb1ELb0EEEvNS_9FwdParamsE --------------------------
	.section	.nv.shared._ZN10layer_norm13ln_fwd_kernelINS_13Kernel_traitsIf6__halffS2_fjLj4096ELj1ELj1ELj4ELj16ENS_18Kernel_traits_baseILj4096EfS2_fS2_fjLj128EEEEELb1ELb1ELb1ELb0EEEvNS_9FwdParamsE,"aw",@nobits
	.sectionflags	@""
	.align	16
	.zero		1024


//--------------------- .nv.shared._ZN10layer_norm13ln_fwd_kernelINS_13Kernel_traitsIf6__halffS2_fjLj4096ELj1ELj1ELj4ELj16ENS_18Kernel_traits_baseILj4096EfS2_fS2_fjLj128EEEEELb1ELb1ELb1ELb1EEEvNS_9FwdParamsE --------------------------
	.section	.nv.shared._ZN10layer_norm13ln_fwd_kernelINS_13Kernel_traitsIf6__halffS2_fjLj4096ELj1ELj1ELj4ELj16ENS_18Kernel_traits_baseILj4096EfS2_fS2_fjLj128EEEEELb1ELb1ELb1ELb1EEEvNS_9FwdParamsE,"aw",@nobits
	.sectionflags	@""
	.align	16
	.zero		1024


//--------------------- .nv.shared._ZN10layer_norm13ln_fwd_kernelINS_13Kernel_traitsI6__halfffffjLj4096ELj1ELj1ELj4ELj16ENS_18Kernel_traits_baseILj4096ES2_ffffjLj128EEEEELb0ELb0ELb0ELb0EEEvNS_9FwdParamsE --------------------------
	.section	.nv.shared._ZN10layer_norm13ln_fwd_kernelINS_13Kernel_traitsI6__halfffffjLj4096ELj1ELj1ELj4ELj16ENS_18Kernel_traits_baseILj4096ES2_ffffjLj128EEEEELb0ELb0ELb0ELb0EEEvNS_9FwdParamsE,"aw",@nobits
	.sectionflags	@""
	.align	16
	.zero		1024


//--------------------- .nv.shared._ZN10layer_norm13ln_fwd_kernelINS_13Kernel_traitsI6__halfffffjLj4096ELj1ELj1ELj4ELj16ENS_18Kernel_traits_baseILj4096ES2_ffffjLj128EEEEELb0ELb0ELb0ELb1EEEvNS_9FwdParamsE --------------------------
	.section	.nv.shared._ZN10layer_norm13ln_fwd_kernelINS_13Kernel_traitsI6__halfffffjLj4096ELj1ELj1ELj4ELj16ENS_18Kernel_traits_baseILj4096ES2_ffffjLj128EEEEELb0ELb0ELb0ELb1EEEvNS_9FwdParamsE,"aw",@nobits
	.sectionflags	@""
	.align	16
	.zero		1024


//--------------------- .nv.shared._ZN10layer_norm13ln_fwd_kernelINS_13Kernel_traitsI6__halfffffjLj4096ELj1ELj1ELj4ELj16ENS_18Kernel_traits_baseILj4096ES2_ffffjLj128EEEEELb0ELb0ELb1ELb0EEEvNS_9FwdParamsE --------------------------
	.section	.nv.shared._ZN10layer_norm13ln_fwd_kernelINS_13Kernel_traitsI6__halfffffjLj4096ELj1ELj1ELj4ELj16ENS_18Kernel_traits_baseILj4096ES2_ffffjLj128EEEEELb0ELb0ELb1ELb0EEEvNS_9FwdParamsE,"aw",@nobits
	.sectionflags	@""
	.align	16
	.zero		1024


//--------------------- .nv.shared._ZN10layer_norm13ln_fwd_kernelINS_13Kernel_traitsI6__halfffffjLj4096ELj1ELj1ELj4ELj16ENS_18Kernel_traits_baseILj4096ES2_ffffjLj128EEEEELb0ELb0ELb1ELb1EEEvNS_9FwdParamsE --------------------------
	.section	.nv.shared._ZN10layer_norm13ln_fwd_kernelINS_13Kernel_traitsI6__halfffffjLj4096ELj1ELj1ELj4ELj16ENS_18Kernel_traits_baseILj4096ES2_ffffjLj128EEEEELb0ELb0ELb1ELb1EEEvNS_9FwdParamsE,"aw",@nobits
	.sectionflags	@""
	.align	16
	.zero		1024


//--------------------- .nv.shared._ZN10layer_norm13ln_fwd_kernelINS_13Kernel_traitsI6__halfffffjLj4096ELj1ELj1ELj4ELj16ENS_18Kernel_traits_baseILj4096ES2_ffffjLj128EEEEELb0ELb1ELb0ELb0EEEvNS_9FwdParamsE --------------------------
	.section	.nv.shared._ZN10layer_norm13ln_fwd_kernelINS_13Kernel_traitsI6__halfffffjLj4096ELj1ELj1ELj4ELj16ENS_18Kernel_traits_baseILj4096ES2_ffffjLj128EEEEELb0ELb1ELb0ELb0EEEvNS_9FwdParamsE,"aw",@nobits
	.sectionflags	@""
	.align	16
	.zero		1024


//--------------------- .nv.shared._ZN10layer_norm13ln_fwd_kernelINS_13Kernel_traitsI6__halfffffjLj4096ELj1ELj1ELj4ELj16ENS_18Kernel_traits_baseILj4096ES2_ffffjLj128EEEEELb0ELb1ELb0ELb1EEEvNS_9FwdParamsE --------------------------
	.section	.nv.shared._ZN10layer_norm13ln_fwd_kernelINS_13Kernel_traitsI6__halfffffjLj4096ELj1ELj1ELj4ELj16ENS_18Kernel_traits_baseILj4096ES2_ffffjLj128EEEEELb0ELb1ELb0ELb1EEEvNS_9FwdParamsE,"aw",@nobits
	.sectionflags	@""
	.align	16
	.zero		1024


//--------------------- .nv.shared._ZN10layer_norm13ln_fwd_kernelINS_13Kernel_traitsI6__halfffffjLj4096ELj1ELj1ELj4ELj16ENS_18Kernel_traits_baseILj4096ES2_ffffjLj128EEEEELb0ELb1ELb1ELb0EEEvNS_9FwdParamsE --------------------------
	.section	.nv.shared._ZN10layer_norm13ln_fwd_kernelINS_13Kernel_traitsI6__halfffffjLj4096ELj1ELj1ELj4ELj16ENS_18Kernel_traits_baseILj4096ES2_ffffjLj128EEEEELb0ELb1ELb1ELb0EEEvNS_9FwdParamsE,"aw",@nobits
	.sectionflags	@""
	.align	16
	.zero		1024


//--------------------- .nv.shared._ZN10layer_norm13ln_fwd_kernelINS_13Kernel_traitsI6__halfffffjLj4096ELj1ELj1ELj4ELj16ENS_18Kernel_traits_baseILj4096ES2_ffffjLj128EEEEELb0ELb1ELb1ELb1EEEvNS_9FwdParamsE --------------------------
	.section	.nv.shared._ZN10layer_norm13ln_fwd_kernelINS_13Kernel_traitsI6__halfffffjLj4096ELj1ELj1ELj4ELj16ENS_18Kernel_traits_baseILj4096ES2_ffffjLj128EEEEELb0ELb1ELb1ELb1EEEvNS_9FwdParamsE,"aw",@nobits
	.sectionflags	@""
	.align	16
	.zero		1024


//--------------------- .nv.shared._ZN10layer_norm13ln_fwd_kernelINS_13Kernel_traitsI6__halfffffjLj4096ELj1ELj1ELj4ELj16ENS_18Kernel_traits_baseILj4096ES2_ffffjLj128EEEEELb1ELb0ELb0ELb0EEEvNS_9FwdParamsE --------------------------
	.section	.nv.shared._ZN10layer_norm13ln_fwd_kernelINS_13Kernel_traitsI6__halfffffjLj4096ELj1ELj1ELj4ELj16ENS_18Kernel_traits_baseILj4096ES2_ffffjLj128EEEEELb1ELb0ELb0ELb0EEEvNS_9FwdParamsE,"aw",@nobits
	.sectionflags	@""
	.align	16
	.zero		1024


//--------------------- .nv.shared._ZN10layer_norm13ln_fwd_kernelINS_13Kernel_traitsI6__halfffffjLj4096ELj1ELj1ELj4ELj16ENS_18Kernel_traits_baseILj4096ES2_ffffjLj128EEEEELb1ELb0ELb0ELb1EEEvNS_9FwdParamsE --------------------------
	.section	.nv.shared._ZN10layer_norm13ln_fwd_kernelINS_13Kernel_traitsI6__halfffffjLj4096ELj1ELj1ELj4ELj16ENS_18Kernel_traits_baseILj4096ES2_ffffjLj128EEEEELb1ELb0ELb0ELb1EEEvNS_9FwdParamsE,"aw",@nobits
	.sectionflags	@""
	.align	16
	.zero		1024


//--------------------- .nv.shared._ZN10layer_norm13ln_fwd_kernelINS_13Kernel_traitsI6__halfffffjLj4096ELj1ELj1ELj4ELj16ENS_18Kernel_traits_baseILj4096ES2_ffffjLj128EEEEELb1ELb0ELb1ELb0EEEvNS_9FwdParamsE --------------------------
	.section	.nv.shared._ZN10layer_norm13ln_fwd_kernelINS_13Kernel_traitsI6__halfffffjLj4096ELj1ELj1ELj4ELj16ENS_18Kernel_traits_baseILj4096ES2_ffffjLj128EEEEELb1ELb0ELb1ELb0EEEvNS_9FwdParamsE,"aw",@nobits
	.sectionflags	@""
	.align	16
	.zero		1024


//--------------------- .nv.shared._ZN10layer_norm13ln_fwd_kernelINS_13Kernel_traitsI6__halfffffjLj4096ELj1ELj1ELj4ELj16ENS_18Kernel_traits_baseILj4096ES2_ffffjLj128EEEEELb1ELb0ELb1ELb1EEEvNS_9FwdParamsE --------------------------
	.section	.nv.shared._ZN10layer_norm13ln_fwd_kernelINS_13Kernel_traitsI6__halfffffjLj4096ELj1ELj1ELj4ELj16ENS_18Kernel_traits_baseILj4096ES2_ffffjLj128EEEEELb1ELb0ELb1ELb1EEEvNS_9FwdParamsE,"aw",@nobits
	.sectionflags	@""
	.align	16
	.zero		1024


//--------------------- .nv.shared._ZN10layer_norm13ln_fwd_kernelINS_13Kernel_traitsI6__halfffffjLj4096ELj1ELj1ELj4ELj16ENS_18Kernel_traits_baseILj4096ES2_ffffjLj128EEEEELb1ELb1ELb0ELb0EEEvNS_9FwdParamsE --------------------------
	.section	.nv.shared._ZN10layer_norm13ln_fwd_kernelINS_13Kernel_traitsI6__halfffffjLj4096ELj1ELj1ELj4ELj16ENS_18Kernel_traits_baseILj4096ES2_ffffjLj128EEEEELb1ELb1ELb0ELb0EEEvNS_9FwdParamsE,"aw",@nobits
	.sectionflags	@""
	.align	16
	.zero		1024


//--------------------- .nv.shared._ZN10layer_norm13ln_fwd_kernelINS_13Kernel_traitsI6__halfffffjLj4096ELj1ELj1ELj4ELj16ENS_18Kernel_traits_baseILj4096ES2_ffffjLj128EEEEELb1ELb1ELb0ELb1EEEvNS_9FwdParamsE --------------------------
	.section	.nv.shared._ZN10layer_norm13ln_fwd_kernelINS_13Kernel_traitsI6__halfffffjLj4096ELj1ELj1ELj4ELj16ENS_18Kernel_traits_baseILj4096ES2_ffffjLj128EEEEELb1ELb1ELb0ELb1EEEvNS_9FwdParamsE,"aw",@nobits
	.sectionflags	@""
	.align	16
	.zero		1024


//--------------------- .nv.shared._ZN10layer_norm13ln_fwd_kernelINS_13Kernel_traitsI6__halfffffjLj4096ELj1ELj1ELj4ELj16ENS_18Kernel_traits_baseILj4096ES2_ffffjLj128EEEEELb1ELb1ELb1ELb0EEEvNS_9FwdParamsE --------------------------
	.section	.nv.shared._ZN10layer_norm13ln_fwd_kernelINS_13Kernel_traitsI6__halfffffjLj4096ELj1ELj1ELj4ELj16ENS_18Kernel_traits_baseILj4096ES2_ffffjLj128EEEEELb1ELb1ELb1ELb0EEEvNS_9FwdParamsE,"aw",@nobits
	.sectionflags	@""
	.align	16
	.zero		1024


//--------------------- .nv.shared._ZN10layer_norm13ln_fwd_kernelINS_13Kernel_traitsI6__halfffffjLj4096ELj1ELj1ELj4ELj16ENS_18Kernel_traits_baseILj4096ES2_ffffjLj128EEEEELb1ELb1ELb1ELb1EEEvNS_9FwdParamsE --------------------------
	.section	.nv.shared._ZN10layer_norm13ln_fwd_kernelINS_13Kernel_traitsI6__halfffffjLj4096ELj1ELj1ELj4ELj16ENS_18Kernel_traits_baseILj4096ES2_ffffjLj128EEEEELb1ELb1ELb1ELb1EEEvNS_9FwdParamsE,"aw",@nobits
	.sectionflags	@""
	.align	16
	.zero		1024


//--------------------- .nv.shared._ZN10layer_norm13ln_fwd_kernelINS_13Kernel_traitsIfffffjLj4096ELj1ELj1ELj4ELj16ENS_18Kernel_traits_baseILj4096EfffffjLj128EEEEELb0ELb0ELb0ELb0EEEvNS_9FwdParamsE --------------------------
	.section	.nv.shared._ZN10layer_norm13ln_fwd_kernelINS_13Kernel_traitsIfffffjLj4096ELj1ELj1ELj4ELj16ENS_18Kernel_traits_baseILj4096EfffffjLj128EEEEELb0ELb0ELb0ELb0EEEvNS_9FwdParamsE,"aw",@nobits
	.sectionflags	@""
	.align	16
	.zero		1024


//--------------------- .nv.shared._ZN10layer_norm13ln_fwd_kernelINS_13Kernel_traitsIfffffjLj4096ELj1ELj1ELj4ELj16ENS_18Kernel_traits_baseILj4096EfffffjLj128EEEEELb0ELb0ELb0ELb1EEEvNS_9FwdParamsE --------------------------
	.section	.nv.shared._ZN10layer_norm13ln_fwd_kernelINS_13Kernel_traitsIfffffjLj4096ELj1ELj1ELj4ELj16ENS_18Kernel_traits_baseILj4096EfffffjLj128EEEEELb0ELb0ELb0ELb1EEEvNS_9FwdParamsE,"aw",@nobits
	.sectionflags	@""
	.align	16
	.zero		1024


//--------------------- .nv.shared._ZN10layer_norm13ln_fwd_kernelINS_13Kernel_traitsIfffffjLj4096ELj1ELj1ELj4ELj16ENS_18Kernel_traits_baseILj4096EfffffjLj128EEEEELb0ELb0ELb1ELb0EEEvNS_9FwdParamsE --------------------------
	.section	.nv.shared._ZN10layer_norm13ln_fwd_kernelINS_13Kernel_traitsIfffffjLj4096ELj1ELj1ELj4ELj16ENS_18Kernel_traits_baseILj4096EfffffjLj128EEEEELb0ELb0ELb1ELb0EEEvNS_9FwdParamsE,"aw",@nobits
	.sectionflags	@""
	.align	16
	.zero		1024


//--------------------- .nv.shared._ZN10layer_norm13ln_fwd_kernelINS_13Kernel_traitsIfffffjLj4096ELj1ELj1ELj4ELj16ENS_18Kernel_traits_baseILj4096EfffffjLj128EEEEELb0ELb0ELb1ELb1EEEvNS_9FwdParamsE --------------------------
	.section	.nv.shared._ZN10layer_norm13ln_fwd_kernelINS_13Kernel_traitsIfffffjLj4096ELj1ELj1ELj4ELj16ENS_18Kernel_traits_baseILj4096EfffffjLj128EEEEELb0ELb0ELb1ELb1EEEvNS_9FwdParamsE,"aw",@nobits
	.sectionflags	@""
	.align	16
	.zero		1024


//--------------------- .nv.shared._ZN10layer_norm13ln_fwd_kernelINS_13Kernel_traitsIfffffjLj4096ELj1ELj1ELj4ELj16ENS_18Kernel_traits_baseILj4096EfffffjLj128EEEEELb0ELb1ELb0ELb0EEEvNS_9FwdParamsE --------------------------
	.section	.nv.shared._ZN10layer_norm13ln_fwd_kernelINS_13Kernel_traitsIfffffjLj4096ELj1ELj1ELj4ELj16ENS_18Kernel_traits_baseILj4096EfffffjLj128EEEEELb0ELb1ELb0ELb0EEEvNS_9FwdParamsE,"aw",@nobits
	.sectionflags	@""
	.align	16
	.zero		1024


//--------------------- .nv.shared._ZN10layer_norm13ln_fwd_kernelINS_13Kernel_traitsIfffffjLj4096ELj1ELj1ELj4ELj16ENS_18Kernel_traits_baseILj4096EfffffjLj128EEEEELb0ELb1ELb0ELb1EEEvNS_9FwdParamsE --------------------------
	.section	.nv.shared._ZN10layer_norm13ln_fwd_kernelINS_13Kernel_traitsIfffffjLj4096ELj1ELj1ELj4ELj16ENS_18Kernel_traits_baseILj4096EfffffjLj128EEEEELb0ELb1ELb0ELb1EEEvNS_9FwdParamsE,"aw",@nobits
	.sectionflags	@""
	.align	16
	.zero		1024


//--------------------- .nv.shared._ZN10layer_norm13ln_fwd_kernelINS_13Kernel_traitsIfffffjLj4096ELj1ELj1ELj4ELj16ENS_18Kernel_traits_baseILj4096EfffffjLj128EEEEELb0ELb1ELb1ELb0EEEvNS_9FwdParamsE --------------------------
	.section	.nv.shared._ZN10layer_norm13ln_fwd_kernelINS_13Kernel_traitsIfffffjLj4096ELj1ELj1ELj4ELj16ENS_18Kernel_traits_baseILj4096EfffffjLj128EEEEELb0ELb1ELb1ELb0EEEvNS_9FwdParamsE,"aw",@nobits
	.sectionflags	@""
	.align	16
	.zero		1024


//--------------------- .nv.shared._ZN10layer_norm13ln_fwd_kernelINS_13Kernel_traitsIfffffjLj4096ELj1ELj1ELj4ELj16ENS_18Kernel_traits_baseILj4096EfffffjLj128EEEEELb0ELb1ELb1ELb1EEEvNS_9FwdParamsE --------------------------
	.section	.nv.shared._ZN10layer_norm13ln_fwd_kernelINS_13Kernel_traitsIfffffjLj4096ELj1ELj1ELj4ELj16ENS_18Kernel_traits_baseILj4096EfffffjLj128EEEEELb0ELb1ELb1ELb1EEEvNS_9FwdParamsE,"aw",@nobits
	.sectionflags	@""
	.align	16
	.zero		1024


//--------------------- .nv.shared._ZN10layer_norm13ln_fwd_kernelINS_13Kernel_traitsIfffffjLj4096ELj1ELj1ELj4ELj16ENS_18Kernel_traits_baseILj4096EfffffjLj128EEEEELb1ELb0ELb0ELb0EEEvNS_9FwdParamsE --------------------------
	.section	.nv.shared._ZN10layer_norm13ln_fwd_kernelINS_13Kernel_traitsIfffffjLj4096ELj1ELj1ELj4ELj16ENS_18Kernel_traits_baseILj4096EfffffjLj128EEEEELb1ELb0ELb0ELb0EEEvNS_9FwdParamsE,"aw",@nobits
	.sectionflags	@""
	.align	16
	.zero		1024


//--------------------- .nv.shared._ZN10layer_norm13ln_fwd_kernelINS_13Kernel_traitsIfffffjLj4096ELj1ELj1ELj4ELj16ENS_18Kernel_traits_baseILj4096EfffffjLj128EEEEELb1ELb0ELb0ELb1EEEvNS_9FwdParamsE --------------------------
	.section	.nv.shared._ZN10layer_norm13ln_fwd_kernelINS_13Kernel_traitsIfffffjLj4096ELj1ELj1ELj4ELj16ENS_18Kernel_traits_baseILj4096EfffffjLj128EEEEELb1ELb0ELb0ELb1EEEvNS_9FwdParamsE,"aw",@nobits
	.sectionflags	@""
	.align	16
	.zero		1024


//--------------------- .nv.shared._ZN10layer_norm13ln_fwd_kernelINS_13Kernel_traitsIfffffjLj4096ELj1ELj1ELj4ELj16ENS_18Kernel_traits_baseILj4096EfffffjLj128EEEEELb1ELb0ELb1ELb0EEEvNS_9FwdParamsE --------------------------
	.section	.nv.shared._ZN10layer_norm13ln_fwd_kernelINS_13Kernel_traitsIfffffjLj4096ELj1ELj1ELj4ELj16ENS_18Kernel_traits_baseILj4096EfffffjLj128EEEEELb1ELb0ELb1ELb0EEEvNS_9FwdParamsE,"aw",@nobits
	.sectionflags	@""
	.align	16
	.zero		1024


//--------------------- .nv.shared._ZN10layer_norm13ln_fwd_kernelINS_13Kernel_traitsIfffffjLj4096ELj1ELj1ELj4ELj16ENS_18Kernel_traits_baseILj4096EfffffjLj128EEEEELb1ELb0ELb1ELb1EEEvNS_9FwdParamsE --------------------------
	.section	.nv.shared._ZN10layer_norm13ln_fwd_kernelINS_13Kernel_traitsIfffffjLj4096ELj1ELj1ELj4ELj16ENS_18Kernel_traits_baseILj4096EfffffjLj128EEEEELb1ELb0ELb1ELb1EEEvNS_9FwdParamsE,"aw",@nobits
	.sectionflags	@""
	.align	16
	.zero		1024


//--------------------- .nv.shared._ZN10layer_norm13ln_fwd_kernelINS_13Kernel_traitsIfffffjLj4096ELj1ELj1ELj4ELj16ENS_18Kernel_traits_baseILj4096EfffffjLj128EEEEELb1ELb1ELb0ELb0EEEvNS_9FwdParamsE --------------------------
	.section	.nv.shared._ZN10layer_norm13ln_fwd_kernelINS_13Kernel_traitsIfffffjLj4096ELj1ELj1ELj4ELj16ENS_18Kernel_traits_baseILj4096EfffffjLj128EEEEELb1ELb1ELb0ELb0EEEvNS_9FwdParamsE,"aw",@nobits
	.sectionflags	@""
	.align	16
	.zero		1024


//--------------------- .nv.shared._ZN10layer_norm13ln_fwd_kernelINS_13Kernel_traitsIfffffjLj4096ELj1ELj1ELj4ELj16ENS_18Kernel_traits_baseILj4096EfffffjLj128EEEEELb1ELb1ELb0ELb1EEEvNS_9FwdParamsE --------------------------
	.section	.nv.shared._ZN10layer_norm13ln_fwd_kernelINS_13Kernel_traitsIfffffjLj4096ELj1ELj1ELj4ELj16ENS_18Kernel_traits_baseILj4096EfffffjLj128EEEEELb1ELb1ELb0ELb1EEEvNS_9FwdParamsE,"aw",@nobits
	.sectionflags	@""
	.align	16
	.zero		1024


//--------------------- .nv.shared._ZN10layer_norm13ln_fwd_kernelINS_13Kernel_traitsIfffffjLj4096ELj1ELj1ELj4ELj16ENS_18Kernel_traits_baseILj4096EfffffjLj128EEEEELb1ELb1ELb1ELb0EEEvNS_9FwdParamsE --------------------------
	.section	.nv.shared._ZN10layer_norm13ln_fwd_kernelINS_13Kernel_traitsIfffffjLj4096ELj1ELj1ELj4ELj16ENS_18Kernel_traits_baseILj4096EfffffjLj128EEEEELb1ELb1ELb1ELb0EEEvNS_9FwdParamsE,"aw",@nobits
	.sectionflags	@""
	.align	16
	.zero		1024


//--------------------- .nv.shared._ZN10layer_norm13ln_fwd_kernelINS_13Kernel_traitsIfffffjLj4096ELj1ELj1ELj4ELj16ENS_18Kernel_traits_baseILj4096EfffffjLj128EEEEELb1ELb1ELb1ELb1EEEvNS_9FwdParamsE --------------------------
	.section	.nv.shared._ZN10layer_norm13ln_fwd_kernelINS_13Kernel_traitsIfffffjLj4096ELj1ELj1ELj4ELj16ENS_18Kernel_traits_baseILj4096EfffffjLj128EEEEELb1ELb1ELb1ELb1EEEvNS_9FwdParamsE,"aw",@nobits
	.sectionflags	@""
	.align	16
	.zero		1024


//--------------------- .nv.constant0._ZN10layer_norm13ln_fwd_kernelINS_13Kernel_traitsI13__nv_bfloat16S2_S2_S2_fjLj4096ELj1ELj1ELj4ELj16ENS_18Kernel_traits_baseILj4096ES2_S2_S2_S2_fjLj128EEEEELb0ELb0ELb0ELb0EEEvNS_9FwdParamsE --------------------------
	.section	.nv.constant0._ZN10layer_norm13ln_fwd_kernelINS_13Kernel_traitsI13__nv_bfloat16S2_S2_S2_fjLj4096ELj1ELj1ELj4ELj16ENS_18Kernel_traits_baseILj4096ES2_S2_S2_S2_fjLj128EEEEELb0ELb0ELb0ELb0EEEvNS_9FwdParamsE,"a",@progbits
	.sectionflags	@""
	.align	4
.nv.constant0._ZN10layer_norm13ln_fwd_kernelINS_13Kernel_traitsI13__nv_bfloat16S2_S2_S2_fjLj4096ELj1ELj1ELj4ELj16ENS_18Kernel_traits_baseILj4096ES2_S2_S2_S2_fjLj128EEEEELb0ELb0ELb0ELb0EEEvNS_9FwdParamsE:
	.zero		1128


//--------------------- .nv.constant0._ZN10layer_norm13ln_fwd_kernelINS_13Kernel_traitsI13__nv_bfloat16S2_S2_S2_fjLj4096ELj1ELj1ELj4ELj16ENS_18Kernel_traits_baseILj4096ES2_S2_S2_S2_fjLj128EEEEELb0ELb0ELb0ELb1EEEvNS_9FwdParamsE --------------------------
	.section	.nv.constant0._ZN10layer_norm13ln_fwd_kernelINS_13Kernel_traitsI13__nv_bfloat16S2_S2_S2_fjLj4096ELj1ELj1ELj4ELj16ENS_18Kernel_traits_baseILj4096ES2_S2_S2_S2_fjLj128EEEEELb0ELb0ELb0ELb1EEEvNS_9FwdParamsE,"a",@progbits
	.sectionflags	@""
	.align	4
.nv.constant0._ZN10layer_norm13ln_fwd_kernelINS_13Kernel_traitsI13__nv_bfloat16S2_S2_S2_fjLj4096ELj1ELj1ELj4ELj16ENS_18Kernel_traits_baseILj4096ES2_S2_S2_S2_fjLj128EEEEELb0ELb0ELb0ELb1EEEvNS_9FwdParamsE:
	.zero		1128


//--------------------- .nv.constant0._ZN10layer_norm13ln_fwd_kernelINS_13Kernel_traitsI13__nv_bfloat16S2_S2_S2_fjLj4096ELj1ELj1ELj4ELj16ENS_18Kernel_traits_baseILj4096ES2_S2_S2_S2_fjLj128EEEEELb0ELb0ELb1ELb0EEEvNS_9FwdParamsE --------------------------
	.section	.nv.constant0._ZN10layer_norm13ln_fwd_kernelINS_13Kernel_traitsI13__nv_bfloat16S2_S2_S2_fjLj4096ELj1ELj1ELj4ELj16ENS_18Kernel_traits_baseILj4096ES2_S2_S2_S2_fjLj128EEEEELb0ELb0ELb1ELb0EEEvNS_9FwdParamsE,"a",@progbits
	.sectionflags	@""
	.align	4
.nv.constant0._ZN10layer_norm13ln_fwd_kernelINS_13Kernel_traitsI13__nv_bfloat16S2_S2_S2_fjLj4096ELj1ELj1ELj4ELj16ENS_18Kernel_traits_baseILj4096ES2_S2_S2_S2_fjLj128EEEEELb0ELb0ELb1ELb0EEEvNS_9FwdParamsE:
	.zero		1128


//--------------------- .nv.constant0._ZN10layer_norm13ln_fwd_kernelINS_13Kernel_traitsI13__nv_bfloat16S2_S2_S2_fjLj4096ELj1ELj1ELj4ELj16ENS_18Kernel_traits_baseILj4096ES2_S2_S2_S2_fjLj128EEEEELb0ELb0ELb1ELb1EEEvNS_9FwdParamsE --------------------------
	.section	.nv.constant0._ZN10layer_norm13ln_fwd_kernelINS_13Kernel_traitsI13__nv_bfloat16S2_S2_S2_fjLj4096ELj1ELj1ELj4ELj16ENS_18Kernel_traits_baseILj4096ES2_S2_S2_S2_fjLj128EEEEELb0ELb0ELb1ELb1EEEvNS_9FwdParamsE,"a",@progbits
	.sectionflags	@""
	.align	4
.nv.constant0._ZN10layer_norm13ln_fwd_kernelINS_13Kernel_traitsI13__nv_bfloat16S2_S2_S2_fjLj4096ELj1ELj1ELj4ELj16ENS_18Kernel_traits_baseILj4096ES2_S2_S2_S2_fjLj128EEEEELb0ELb0ELb1ELb1EEEvNS_9FwdParamsE:
	.zero		1128


//--------------------- .nv.constant0._ZN10layer_norm13ln_fwd_kernelINS_13Kernel_traitsI13__nv_bfloat16S2_S2_S2_fjLj4096ELj1ELj1ELj4ELj16ENS_18Kernel_traits_baseILj4096ES2_S2_S2_S2_fjLj128EEEEELb0ELb1ELb0ELb0EEEvNS_9FwdParamsE --------------------------
	.section	.nv.constant0._ZN10layer_norm13ln_fwd_kernelINS_13Kernel_traitsI13__nv_bfloat16S2_S2_S2_fjLj4096ELj1ELj1ELj4ELj16ENS_18Kernel_traits_baseILj4096ES2_S2_S2_S2_fjLj128EEEEELb0ELb1ELb0ELb0EEEvNS_9FwdParamsE,"a",@progbits
	.sectionflags	@""
	.align	4
.nv.constant0._ZN10layer_norm13ln_fwd_kernelINS_13Kernel_traitsI13__nv_bfloat16S2_S2_S2_fjLj4096ELj1ELj1ELj4ELj16ENS_18Kernel_traits_baseILj4096ES2_S2_S2_S2_fjLj128EEEEELb0ELb1ELb0ELb0EEEvNS_9FwdParamsE:
	.zero		1128


//--------------------- .nv.constant0._ZN10layer_norm13ln_fwd_kernelINS_13Kernel_traitsI13__nv_bfloat16S2_S2_S2_fjLj4096ELj1ELj1ELj4ELj16ENS_18Kernel_traits_baseILj4096ES2_S2_S2_S2_fjLj128EEEEELb0ELb1ELb0ELb1EEEvNS_9FwdParamsE --------------------------
	.section	.nv.constant0._ZN10layer_norm13ln_fwd_kernelINS_13Kernel_traitsI13__nv_bfloat16S2_S2_S2_fjLj4096ELj1ELj1ELj4ELj16ENS_18Kernel_traits_baseILj4096ES2_S2_S2_S2_fjLj128EEEEELb0ELb1ELb0ELb1EEEvNS_9FwdParamsE,"a",@progbits
	.sectionflags	@""
	.align	4
.nv.constant0._ZN10layer_norm13ln_fwd_kernelINS_13Kernel_traitsI13__nv_bfloat16S2_S2_S2_fjLj4096ELj1ELj1ELj4ELj16ENS_18Kernel_traits_baseILj4096ES2_S2_S2_S2_fjLj128EEEEELb0ELb1ELb0ELb1EEEvNS_9FwdParamsE:
	.zero		1128


//--------------------- .nv.constant0._ZN10layer_norm13ln_fwd_kernelINS_13Kernel_traitsI13__nv_bfloat16S2_S2_S2_fjLj4096ELj1ELj1ELj4ELj16ENS_18Kernel_traits_baseILj4096ES2_S2_S2_S2_fjLj128EEEEELb0ELb1ELb1ELb0EEEvNS_9FwdParamsE --------------------------
	.section	.nv.constant0._ZN10layer_norm13ln_fwd_kernelINS_13Kernel_traitsI13__nv_bfloat16S2_S2_S2_fjLj4096ELj1ELj1ELj4ELj16ENS_18Kernel_traits_baseILj4096ES2_S2_S2_S2_fjLj128EEEEELb0ELb1ELb1ELb0EEEvNS_9FwdParamsE,"a",@progbits
	.sectionflags	@""
	.align	4
.nv.constant0._ZN10layer_norm13ln_fwd_kernelINS_13Kernel_traitsI13__nv_bfloat16S2_S2_S2_fjLj4096ELj1ELj1ELj4ELj16ENS_18Kernel_traits_baseILj4096ES2_S2_S2_S2_fjLj128EEEEELb0ELb1ELb1ELb0EEEvNS_9FwdParamsE:
	.zero		1128


//--------------------- .nv.constant0._ZN10layer_norm13ln_fwd_kernelINS_13Kernel_traitsI13__nv_bfloat16S2_S2_S2_fjLj4096ELj1ELj1ELj4ELj16ENS_18Kernel_traits_baseILj4096ES2_S2_S2_S2_fjLj128EEEEELb0ELb1ELb1ELb1EEEvNS_9FwdParamsE --------------------------
	.section	.nv.constant0._ZN10layer_norm13ln_fwd_kernelINS_13Kernel_traitsI13__nv_bfloat16S2_S2_S2_fjLj4096ELj1ELj1ELj4ELj16ENS_18Kernel_traits_baseILj4096ES2_S2_S2_S2_fjLj128EEEEELb0ELb1ELb1ELb1EEEvNS_9FwdParamsE,"a",@progbits
	.sectionflags	@""
	.align	4
.nv.constant0._ZN10layer_norm13ln_fwd_kernelINS_13Kernel_traitsI13__nv_bfloat16S2_S2_S2_fjLj4096ELj1ELj1ELj4ELj16ENS_18Kernel_traits_baseILj4096ES2_S2_S2_S2_fjLj128EEEEELb0ELb1ELb1ELb1EEEvNS_9FwdParamsE:
	.zero		1128


//--------------------- .nv.constant0._ZN10layer_norm13ln_fwd_kernelINS_13Kernel_traitsI13__nv_bfloat16S2_S2_S2_fjLj4096ELj1ELj1ELj4ELj16ENS_18Kernel_traits_baseILj4096ES2_S2_S2_S2_fjLj128EEEEELb1ELb0ELb0ELb0EEEvNS_9FwdParamsE --------------------------
	.section	.nv.constant0._ZN10layer_norm13ln_fwd_kernelINS_13Kernel_traitsI13__nv_bfloat16S2_S2_S2_fjLj4096ELj1ELj1ELj4ELj16ENS_18Kernel_traits_baseILj4096ES2_S2_S2_S2_fjLj128EEEEELb1ELb0ELb0ELb0EEEvNS_9FwdParamsE,"a",@progbits
	.sectionflags	@""
	.align	4
.nv.constant0._ZN10layer_norm13ln_fwd_kernelINS_13Kernel_traitsI13__nv_bfloat16S2_S2_S2_fjLj4096ELj1ELj1ELj4ELj16ENS_18Kernel_traits_baseILj4096ES2_S2_S2_S2_fjLj128EEEEELb1ELb0ELb0ELb0EEEvNS_9FwdParamsE:
	.zero		1128


//--------------------- .nv.constant0._ZN10layer_norm13ln_fwd_kernelINS_13Kernel_traitsI13__nv_bfloat16S2_S2_S2_fjLj4096ELj1ELj1ELj4ELj16ENS_18Kernel_traits_baseILj4096ES2_S2_S2_S2_fjLj128EEEEELb1ELb0ELb0ELb1EEEvNS_9FwdParamsE --------------------------
	.section	.nv.constant0._ZN10layer_norm13ln_fwd_kernelINS_13Kernel_traitsI13__nv_bfloat16S2_S2_S2_fjLj4096ELj1ELj1ELj4ELj16ENS_18Kernel_traits_baseILj4096ES2_S2_S2_S2_fjLj128EEEEELb1ELb0ELb0ELb1EEEvNS_9FwdParamsE,"a",@progbits
	.sectionflags	@""
	.align	4
.nv.constant0._ZN10layer_norm13ln_fwd_kernelINS_13Kernel_traitsI13__nv_bfloat16S2_S2_S2_fjLj4096ELj1ELj1ELj4ELj16ENS_18Kernel_traits_baseILj4096ES2_S2_S2_S2_fjLj128EEEEELb1ELb0ELb0ELb1EEEvNS_9FwdParamsE:
	.zero		1128


//--------------------- .nv.constant0._ZN10layer_norm13ln_fwd_kernelINS_13Kernel_traitsI13__nv_bfloat16S2_S2_S2_fjLj4096ELj1ELj1ELj4ELj16ENS_18Kernel_traits_baseILj4096ES2_S2_S2_S2_fjLj128EEEEELb1ELb0ELb1ELb0EEEvNS_9FwdParamsE --------------------------
	.section	.nv.constant0._ZN10layer_norm13ln_fwd_kernelINS_13Kernel_traitsI13__nv_bfloat16S2_S2_S2_fjLj4096ELj1ELj1ELj4ELj16ENS_18Kernel_traits_baseILj4096ES2_S2_S2_S2_fjLj128EEEEELb1ELb0ELb1ELb0EEEvNS_9FwdParamsE,"a",@progbits
	.sectionflags	@""
	.align	4
.nv.constant0._ZN10layer_norm13ln_fwd_kernelINS_13Kernel_traitsI13__nv_bfloat16S2_S2_S2_fjLj4096ELj1ELj1ELj4ELj16ENS_18Kernel_traits_baseILj4096ES2_S2_S2_S2_fjLj128EEEEELb1ELb0ELb1ELb0EEEvNS_9FwdParamsE:
	.zero		1128


//--------------------- .nv.constant0._ZN10layer_norm13ln_fwd_kernelINS_13Kernel_traitsI13__nv_bfloat16S2_S2_S2_fjLj4096ELj1ELj1ELj4ELj16ENS_18Kernel_traits_baseILj4096ES2_S2_S2_S2_fjLj128EEEEELb1ELb0ELb1ELb1EEEvNS_9FwdParamsE --------------------------
	.section	.nv.constant0._ZN10layer_norm13ln_fwd_kernelINS_13Kernel_traitsI13__nv_bfloat16S2_S2_S2_fjLj4096ELj1ELj1ELj4ELj16ENS_18Kernel_traits_baseILj4096ES2_S2_S2_S2_fjLj128EEEEELb1ELb0ELb1ELb1EEEvNS_9FwdParamsE,"a",@progbits
	.sectionflags	@""
	.align	4
.nv.constant0._ZN10layer_norm13ln_fwd_kernelINS_13Kernel_traitsI13__nv_bfloat16S2_S2_S2_fjLj4096ELj1ELj1ELj4ELj16ENS_18Kernel_traits_baseILj4096ES2_S2_S2_S2_fjLj128EEEEELb1ELb0ELb1ELb1EEEvNS_9FwdParamsE:
	.zero		1128


//--------------------- .nv.constant0._ZN10layer_norm13ln_fwd_kernelINS_13Kernel_traitsI13__nv_bfloat16S2_S2_S2_fjLj4096ELj1ELj1ELj4ELj16ENS_18Kernel_traits_baseILj4096ES2_S2_S2_S2_fjLj128EEEEELb1ELb1ELb0ELb0EEEvNS_9FwdParamsE --------------------------
	.section	.nv.constant0._ZN10layer_norm13ln_fwd_kernelINS_13Kernel_traitsI13__nv_bfloat16S2_S2_S2_fjLj4096ELj1ELj1ELj4ELj16ENS_18Kernel_traits_baseILj4096ES2_S2_S2_S2_fjLj128EEEEELb1ELb1ELb0ELb0EEEvNS_9FwdParamsE,"a",@progbits
	.sectionflags	@""
	.align	4
.nv.constant0._ZN10layer_norm13ln_fwd_kernelINS_13Kernel_traitsI13__nv_bfloat16S2_S2_S2_fjLj4096ELj1ELj1ELj4ELj16ENS_18Kernel_traits_baseILj4096ES2_S2_S2_S2_fjLj128EEEEELb1ELb1ELb0ELb0EEEvNS_9FwdParamsE:
	.zero		1128


//--------------------- .nv.constant0._ZN10layer_norm13ln_fwd_kernelINS_13Kernel_traitsI13__nv_bfloat16S2_S2_S2_fjLj4096ELj1ELj1ELj4ELj16ENS_18Kernel_traits_baseILj4096ES2_S2_S2_S2_fjLj128EEEEELb1ELb1ELb0ELb1EEEvNS_9FwdParamsE --------------------------
	.section	.nv.constant0._ZN10layer_norm13ln_fwd_kernelINS_13Kernel_traitsI13__nv_bfloat16S2_S2_S2_fjLj4096ELj1ELj1ELj4ELj16ENS_18Kernel_traits_baseILj4096ES2_S2_S2_S2_fjLj128EEEEELb1ELb1ELb0ELb1EEEvNS_9FwdParamsE,"a",@progbits
	.sectionflags	@""
	.align	4
.nv.constant0._ZN10layer_norm13ln_fwd_kernelINS_13Kernel_traitsI13__nv_bfloat16S2_S2_S2_fjLj4096ELj1ELj1ELj4ELj16ENS_18Kernel_traits_baseILj4096ES2_S2_S2_S2_fjLj128EEEEELb1ELb1ELb0ELb1EEEvNS_9FwdParamsE:
	.zero		1128


//--------------------- .nv.constant0._ZN10layer_norm13ln_fwd_kernelINS_13Kernel_traitsI13__nv_bfloat16S2_S2_S2_fjLj4096ELj1ELj1ELj4ELj16ENS_18Kernel_traits_baseILj4096ES2_S2_S2_S2_fjLj128EEEEELb1ELb1ELb1ELb0EEEvNS_9FwdParamsE --------------------------
	.section	.nv.constant0._ZN10layer_norm13ln_fwd_kernelINS_13Kernel_traitsI13__nv_bfloat16S2_S2_S2_fjLj4096ELj1ELj1ELj4ELj16ENS_18Kernel_traits_baseILj4096ES2_S2_S2_S2_fjLj128EEEEELb1ELb1ELb1ELb0EEEvNS_9FwdParamsE,"a",@progbits
	.sectionflags	@""
	.align	4
.nv.constant0._ZN10layer_norm13ln_fwd_kernelINS_13Kernel_traitsI13__nv_bfloat16S2_S2_S2_fjLj4096ELj1ELj1ELj4ELj16ENS_18Kernel_traits_baseILj4096ES2_S2_S2_S2_fjLj128EEEEELb1ELb1ELb1ELb0EEEvNS_9FwdParamsE:
	.zero		1128


//--------------------- .nv.constant0._ZN10layer_norm13ln_fwd_kernelINS_13Kernel_traitsI13__nv_bfloat16S2_S2_S2_fjLj4096ELj1ELj1ELj4ELj16ENS_18Kernel_traits_baseILj4096ES2_S2_S2_S2_fjLj128EEEEELb1ELb1ELb1ELb1EEEvNS_9FwdParamsE --------------------------
	.section	.nv.constant0._ZN10layer_norm13ln_fwd_kernelINS_13Kernel_traitsI13__nv_bfloat16S2_S2_S2_fjLj4096ELj1ELj1ELj4ELj16ENS_18Kernel_traits_baseILj4096ES2_S2_S2_S2_fjLj128EEEEELb1ELb1ELb1ELb1EEEvNS_9FwdParamsE,"a",@progbits
	.sectionflags	@""
	.align	4
.nv.constant0._ZN10layer_norm13ln_fwd_kernelINS_13Kernel_traitsI13__nv_bfloat16S2_S2_S2_fjLj4096ELj1ELj1ELj4ELj16ENS_18Kernel_traits_baseILj4096ES2_S2_S2_S2_fjLj128EEEEELb1ELb1ELb1ELb1EEEvNS_9FwdParamsE:
	.zero		1128


//--------------------- .nv.constant0._ZN10layer_norm13ln_fwd_kernelINS_13Kernel_traitsI6__halfS2_S2_S2_fjLj4096ELj1ELj1ELj4ELj16ENS_18Kernel_traits_baseILj4096ES2_S2_S2_S2_fjLj128EEEEELb0ELb0ELb0ELb0EEEvNS_9FwdParamsE --------------------------
	.section	.nv.constant0._ZN10layer_norm13ln_fwd_kernelINS_13Kernel_traitsI6__halfS2_S2_S2_fjLj4096ELj1ELj1ELj4ELj16ENS_18Kernel_traits_baseILj4096ES2_S2_S2_S2_fjLj128EEEEELb0ELb0ELb0ELb0EEEvNS_9FwdParamsE,"a",@progbits
	.sectionflags	@""
	.align	4
.nv.constant0._ZN10layer_norm13ln_fwd_kernelINS_13Kernel_traitsI6__halfS2_S2_S2_fjLj4096ELj1ELj1ELj4ELj16ENS_18Kernel_traits_baseILj4096ES2_S2_S2_S2_fjLj128EEEEELb0ELb0ELb0ELb0EEEvNS_9FwdParamsE:
	.zero		1128


//--------------------- .nv.constant0._ZN10layer_norm13ln_fwd_kernelINS_13Kernel_traitsI6__halfS2_S2_S2_fjLj4096ELj1ELj1ELj4ELj16ENS_18Kernel_traits_baseILj4096ES2_S2_S2_S2_fjLj128EEEEELb0ELb0ELb0ELb1EEEvNS_9FwdParamsE --------------------------
	.section	.nv.constant0._ZN10layer_norm13ln_fwd_kernelINS_13Kernel_traitsI6__halfS2_S2_S2_fjLj4096ELj1ELj1ELj4ELj16ENS_18Kernel_traits_baseILj4096ES2_S2_S2_S2_fjLj128EEEEELb0ELb0ELb0ELb1EEEvNS_9FwdParamsE,"a",@progbits
	.sectionflags	@""
	.align	4
.nv.constant0._ZN10layer_norm13ln_fwd_kernelINS_13Kernel_traitsI6__halfS2_S2_S2_fjLj4096ELj1ELj1ELj4ELj16ENS_18Kernel_traits_baseILj4096ES2_S2_S2_S2_fjLj128EEEEELb0ELb0ELb0ELb1EEEvNS_9FwdParamsE:
	.zero		1128


//--------------------- .nv.constant0._ZN10layer_norm13ln_fwd_kernelINS_13Kernel_traitsI6__halfS2_S2_S2_fjLj4096ELj1ELj1ELj4ELj16ENS_18Kernel_traits_baseILj4096ES2_S2_S2_S2_fjLj128EEEEELb0ELb0ELb1ELb0EEEvNS_9FwdParamsE --------------------------
	.section	.nv.constant0._ZN10layer_norm13ln_fwd_kernelINS_13Kernel_traitsI6__halfS2_S2_S2_fjLj4096ELj1ELj1ELj4ELj16ENS_18Kernel_traits_baseILj4096ES2_S2_S2_S2_fjLj128EEEEELb0ELb0ELb1ELb0EEEvNS_9FwdParamsE,"a",@progbits
	.sectionflags	@""
	.align	4
.nv.constant0._ZN10layer_norm13ln_fwd_kernelINS_13Kernel_traitsI6__halfS2_S2_S2_fjLj4096ELj1ELj1ELj4ELj16ENS_18Kernel_traits_baseILj4096ES2_S2_S2_S2_fjLj128EEEEELb0ELb0ELb1ELb0EEEvNS_9FwdParamsE:
	.zero		1128


//--------------------- .nv.constant0._ZN10layer_norm13ln_fwd_kernelINS_13Kernel_traitsI6__halfS2_S2_S2_fjLj4096ELj1ELj1ELj4ELj16ENS_18Kernel_traits_baseILj4096ES2_S2_S2_S2_fjLj128EEEEELb0ELb0ELb1ELb1EEEvNS_9FwdParamsE --------------------------
	.section	.nv.constant0._ZN10layer_norm13ln_fwd_kernelINS_13Kernel_traitsI6__halfS2_S2_S2_fjLj4096ELj1ELj1ELj4ELj16ENS_18Kernel_traits_baseILj4096ES2_S2_S2_S2_fjLj128EEEEELb0ELb0ELb1ELb1EEEvNS_9FwdParamsE,"a",@progbits
	.sectionflags	@""
	.align	4
.nv.constant0._ZN10layer_norm13ln_fwd_kernelINS_13Kernel_traitsI6__halfS2_S2_S2_fjLj4096ELj1ELj1ELj4ELj16ENS_18Kernel_traits_baseILj4096ES2_S2_S2_S2_fjLj128EEEEELb0ELb0ELb1ELb1EEEvNS_9FwdParamsE:
	.zero		1128


//--------------------- .nv.constant0._ZN10layer_norm13ln_fwd_kernelINS_13Kernel_traitsI6__halfS2_S2_S2_fjLj4096ELj1ELj1ELj4ELj16ENS_18Kernel_traits_baseILj4096ES2_S2_S2_S2_fjLj128EEEEELb0ELb1ELb0ELb0EEEvNS_9FwdParamsE --------------------------
	.section	.nv.constant0._ZN10layer_norm13ln_fwd_kernelINS_13Kernel_traitsI6__halfS2_S2_S2_fjLj4096ELj1ELj1ELj4ELj16ENS_18Kernel_traits_baseILj4096ES2_S2_S2_S2_fjLj128EEEEELb0ELb1ELb0ELb0EEEvNS_9FwdParamsE,"a",@progbits
	.sectionflags	@""
	.align	4
.nv.constant0._ZN10layer_norm13ln_fwd_kernelINS_13Kernel_traitsI6__halfS2_S2_S2_fjLj4096ELj1ELj1ELj4ELj16ENS_18Kernel_traits_baseILj4096ES2_S2_S2_S2_fjLj128EEEEELb0ELb1ELb0ELb0EEEvNS_9FwdParamsE:
	.zero		1128


//--------------------- .nv.constant0._ZN10layer_norm13ln_fwd_kernelINS_13Kernel_traitsI6__halfS2_S2_S2_fjLj4096ELj1ELj1ELj4ELj16ENS_18Kernel_traits_baseILj4096ES2_S2_S2_S2_fjLj128EEEEELb0ELb1ELb0ELb1EEEvNS_9FwdParamsE --------------------------
	.section	.nv.constant0._ZN10layer_norm13ln_fwd_kernelINS_13Kernel_traitsI6__halfS2_S2_S2_fjLj4096ELj1ELj1ELj4ELj16ENS_18Kernel_traits_baseILj4096ES2_S2_S2_S2_fjLj128EEEEELb0ELb1ELb0ELb1EEEvNS_9FwdParamsE,"a",@progbits
	.sectionflags	@""
	.align	4
.nv.constant0._ZN10layer_norm13ln_fwd_kernelINS_13Kernel_traitsI6__halfS2_S2_S2_fjLj4096ELj1ELj1ELj4ELj16ENS_18Kernel_traits_baseILj4096ES2_S2_S2_S2_fjLj128EEEEELb0ELb1ELb0ELb1EEEvNS_9FwdParamsE:
	.zero		1128


//--------------------- .nv.constant0._ZN10layer_norm13ln_fwd_kernelINS_13Kernel_traitsI6__halfS2_S2_S2_fjLj4096ELj1ELj1ELj4ELj16ENS_18Kernel_traits_baseILj4096ES2_S2_S2_S2_fjLj128EEEEELb0ELb1ELb1ELb0EEEvNS_9FwdParamsE --------------------------
	.section	.nv.constant0._ZN10layer_norm13ln_fwd_kernelINS_13Kernel_traitsI6__halfS2_S2_S2_fjLj4096ELj1ELj1ELj4ELj16ENS_18Kernel_traits_baseILj4096ES2_S2_S2_S2_fjLj128EEEEELb0ELb1ELb1ELb0EEEvNS_9FwdParamsE,"a",@progbits
	.sectionflags	@""
	.align	4
.nv.constant0._ZN10layer_norm13ln_fwd_kernelINS_13Kernel_traitsI6__halfS2_S2_S2_fjLj4096ELj1ELj1ELj4ELj16ENS_18Kernel_traits_baseILj4096ES2_S2_S2_S2_fjLj128EEEEELb0ELb1ELb1ELb0EEEvNS_9FwdParamsE:
	.zero		1128


//--------------------- .nv.constant0._ZN10layer_norm13ln_fwd_kernelINS_13Kernel_traitsI6__halfS2_S2_S2_fjLj4096ELj1ELj1ELj4ELj16ENS_18Kernel_traits_baseILj4096ES2_S2_S2_S2_fjLj128EEEEELb0ELb1ELb1ELb1EEEvNS_9FwdParamsE --------------------------
	.section	.nv.constant0._ZN10layer_norm13ln_fwd_kernelINS_13Kernel_traitsI6__halfS2_S2_S2_fjLj4096ELj1ELj1ELj4ELj16ENS_18Kernel_traits_baseILj4096ES2_S2_S2_S2_fjLj128EEEEELb0ELb1ELb1ELb1EEEvNS_9FwdParamsE,"a",@progbits
	.sectionflags	@""
	.align	4
.nv.constant0._ZN10layer_norm13ln_fwd_kernelINS_13Kernel_traitsI6__halfS2_S2_S2_fjLj4096ELj1ELj1ELj4ELj16ENS_18Kernel_traits_baseILj4096ES2_S2_S2_S2_fjLj128EEEEELb0ELb1ELb1ELb1EEEvNS_9FwdParamsE:
	.zero		1128


//--------------------- .nv.constant0._ZN10layer_norm13ln_fwd_kernelINS_13Kernel_traitsI6__halfS2_S2_S2_fjLj4096ELj1ELj1ELj4ELj16ENS_18Kernel_traits_baseILj4096ES2_S2_S2_S2_fjLj128EEEEELb1ELb0ELb0ELb0EEEvNS_9FwdParamsE --------------------------
	.section	.nv.constant0._ZN10layer_norm13ln_fwd_kernelINS_13Kernel_traitsI6__halfS2_S2_S2_fjLj4096ELj1ELj1ELj4ELj16ENS_18Kernel_traits_baseILj4096ES2_S2_S2_S2_fjLj128EEEEELb1ELb0ELb0ELb0EEEvNS_9FwdParamsE,"a",@progbits
	.sectionflags	@""
	.align	4
.nv.constant0._ZN10layer_norm13ln_fwd_kernelINS_13Kernel_traitsI6__halfS2_S2_S2_fjLj4096ELj1ELj1ELj4ELj16ENS_18Kernel_traits_baseILj4096ES2_S2_S2_S2_fjLj128EEEEELb1ELb0ELb0ELb0EEEvNS_9FwdParamsE:
	.zero		1128


//--------------------- .nv.constant0._ZN10layer_norm13ln_fwd_kernelINS_13Kernel_traitsI6__halfS2_S2_S2_fjLj4096ELj1ELj1ELj4ELj16ENS_18Kernel_traits_baseILj4096ES2_S2_S2_S2_fjLj128EEEEELb1ELb0ELb0ELb1EEEvNS_9FwdParamsE --------------------------
	.section	.nv.constant0._ZN10layer_norm13ln_fwd_kernelINS_13Kernel_traitsI6__halfS2_S2_S2_fjLj4096ELj1ELj1ELj4ELj16ENS_18Kernel_traits_baseILj4096ES2_S2_S2_S2_fjLj128EEEEELb1ELb0ELb0ELb1EEEvNS_9FwdParamsE,"a",@progbits
	.sectionflags	@""
	.align	4
.nv.constant0._ZN10layer_norm13ln_fwd_kernelINS_13Kernel_traitsI6__halfS2_S2_S2_fjLj4096ELj1ELj1ELj4ELj16ENS_18Kernel_traits_baseILj4096ES2_S2_S2_S2_fjLj128EEEEELb1ELb0ELb0ELb1EEEvNS_9FwdParamsE:
	.zero		1128


//--------------------- .nv.constant0._ZN10layer_norm13ln_fwd_kernelINS_13Kernel_traitsI6__halfS2_S2_S2_fjLj4096ELj1ELj1ELj4ELj16ENS_18Kernel_traits_baseILj4096ES2_S2_S2_S2_fjLj128EEEEELb1ELb0ELb1ELb0EEEvNS_9FwdParamsE --------------------------
	.section	.nv.constant0._ZN10layer_norm13ln_fwd_kernelINS_13Kernel_traitsI6__halfS2_S2_S2_fjLj4096ELj1ELj1ELj4ELj16ENS_18Kernel_traits_baseILj4096ES2_S2_S2_S2_fjLj128EEEEELb1ELb0ELb1ELb0EEEvNS_9FwdParamsE,"a",@progbits
	.sectionflags	@""
	.align	4
.nv.constant0._ZN10layer_norm13ln_fwd_kernelINS_13Kernel_traitsI6__halfS2_S2_S2_fjLj4096ELj1ELj1ELj4ELj16ENS_18Kernel_traits_baseILj4096ES2_S2_S2_S2_fjLj128EEEEELb1ELb0ELb1ELb0EEEvNS_9FwdParamsE:
	.zero		1128


//--------------------- .nv.constant0._ZN10layer_norm13ln_fwd_kernelINS_13Kernel_traitsI6__halfS2_S2_S2_fjLj4096ELj1ELj1ELj4ELj16ENS_18Kernel_traits_baseILj4096ES2_S2_S2_S2_fjLj128EEEEELb1ELb0ELb1ELb1EEEvNS_9FwdParamsE --------------------------
	.section	.nv.constant0._ZN10layer_norm13ln_fwd_kernelINS_13Kernel_traitsI6__halfS2_S2_S2_fjLj4096ELj1ELj1ELj4ELj16ENS_18Kernel_traits_baseILj4096ES2_S2_S2_S2_fjLj128EEEEELb1ELb0ELb1ELb1EEEvNS_9FwdParamsE,"a",@progbits
	.sectionflags	@""
	.align	4
.nv.constant0._ZN10layer_norm13ln_fwd_kernelINS_13Kernel_traitsI6__halfS2_S2_S2_fjLj4096ELj1ELj1ELj4ELj16ENS_18Kernel_traits_baseILj4096ES2_S2_S2_S2_fjLj128EEEEELb1ELb0ELb1ELb1EEEvNS_9FwdParamsE:
	.zero		1128


//--------------------- .nv.constant0._ZN10layer_norm13ln_fwd_kernelINS_13Kernel_traitsI6__halfS2_S2_S2_fjLj4096ELj1ELj1ELj4ELj16ENS_18Kernel_traits_baseILj4096ES2_S2_S2_S2_fjLj128EEEEELb1ELb1ELb0ELb0EEEvNS_9FwdParamsE --------------------------
	.section	.nv.constant0._ZN10layer_norm13ln_fwd_kernelINS_13Kernel_traitsI6__halfS2_S2_S2_fjLj4096ELj1ELj1ELj4ELj16ENS_18Kernel_traits_baseILj4096ES2_S2_S2_S2_fjLj128EEEEELb1ELb1ELb0ELb0EEEvNS_9FwdParamsE,"a",@progbits
	.sectionflags	@""
	.align	4
.nv.constant0._ZN10layer_norm13ln_fwd_kernelINS_13Kernel_traitsI6__halfS2_S2_S2_fjLj4096ELj1ELj1ELj4ELj16ENS_18Kernel_traits_baseILj4096ES2_S2_S2_S2_fjLj128EEEEELb1ELb1ELb0ELb0EEEvNS_9FwdParamsE:
	.zero		1128


//--------------------- .nv.constant0._ZN10layer_norm13ln_fwd_kernelINS_13Kernel_traitsI6__halfS2_S2_S2_fjLj4096ELj1ELj1ELj4ELj16ENS_18Kernel_traits_baseILj4096ES2_S2_S2_S2_fjLj128EEEEELb1ELb1ELb0ELb1EEEvNS_9FwdParamsE --------------------------
	.section	.nv.constant0._ZN10layer_norm13ln_fwd_kernelINS_13Kernel_traitsI6__halfS2_S2_S2_fjLj4096ELj1ELj1ELj4ELj16ENS_18Kernel_traits_baseILj4096ES2_S2_S2_S2_fjLj128EEEEELb1ELb1ELb0ELb1EEEvNS_9FwdParamsE,"a",@progbits
	.sectionflags	@""
	.align	4
.nv.constant0._ZN10layer_norm13ln_fwd_kernelINS_13Kernel_traitsI6__halfS2_S2_S2_fjLj4096ELj1ELj1ELj4ELj16ENS_18Kernel_traits_baseILj4096ES2_S2_S2_S2_fjLj128EEEEELb1ELb1ELb0ELb1EEEvNS_9FwdParamsE:
	.zero		1128


//--------------------- .nv.constant0._ZN10layer_norm13ln_fwd_kernelINS_13Kernel_traitsI6__halfS2_S2_S2_fjLj4096ELj1ELj1ELj4ELj16ENS_18Kernel_traits_baseILj4096ES2_S2_S2_S2_fjLj128EEEEELb1ELb1ELb1ELb0EEEvNS_9FwdParamsE --------------------------
	.section	.nv.constant0._ZN10layer_norm13ln_fwd_kernelINS_13Kernel_traitsI6__halfS2_S2_S2_fjLj4096ELj1ELj1ELj4ELj16ENS_18Kernel_traits_baseILj4096ES2_S2_S2_S2_fjLj128EEEEELb1ELb1ELb1ELb0EEEvNS_9FwdParamsE,"a",@progbits
	.sectionflags	@""
	.align	4
.nv.constant0._ZN10layer_norm13ln_fwd_kernelINS_13Kernel_traitsI6__halfS2_S2_S2_fjLj4096ELj1ELj1ELj4ELj16ENS_18Kernel_traits_baseILj4096ES2_S2_S2_S2_fjLj128EEEEELb1ELb1ELb1ELb0EEEvNS_9FwdParamsE:
	.zero		1128


//--------------------- .nv.constant0._ZN10layer_norm13ln_fwd_kernelINS_13Kernel_traitsI6__halfS2_S2_S2_fjLj4096ELj1ELj1ELj4ELj16ENS_18Kernel_traits_baseILj4096ES2_S2_S2_S2_fjLj128EEEEELb1ELb1ELb1ELb1EEEvNS_9FwdParamsE --------------------------
	.section	.nv.constant0._ZN10layer_norm13ln_fwd_kernelINS_13Kernel_traitsI6__halfS2_S2_S2_fjLj4096ELj1ELj1ELj4ELj16ENS_18Kernel_traits_baseILj4096ES2_S2_S2_S2_fjLj128EEEEELb1ELb1ELb1ELb1EEEvNS_9FwdParamsE,"a",@progbits
	.sectionflags	@""
	.align	4
.nv.constant0._ZN10layer_norm13ln_fwd_kernelINS_13Kernel_traitsI6__halfS2_S2_S2_fjLj4096ELj1ELj1ELj4ELj16ENS_18Kernel_traits_baseILj4096ES2_S2_S2_S2_fjLj128EEEEELb1ELb1ELb1ELb1EEEvNS_9FwdParamsE:
	.zero		1128


//--------------------- .nv.constant0._ZN10layer_norm13ln_fwd_kernelINS_13Kernel_traitsIf13__nv_bfloat16S2_S2_fjLj4096ELj1ELj1ELj4ELj16ENS_18Kernel_traits_baseILj4096EfS2_S2_S2_fjLj128EEEEELb0ELb0ELb0ELb0EEEvNS_9FwdParamsE --------------------------
	.section	.nv.constant0._ZN10layer_norm13ln_fwd_kernelINS_13Kernel_traitsIf13__nv_bfloat16S2_S2_fjLj4096ELj1ELj1ELj4ELj16ENS_18Kernel_traits_baseILj4096EfS2_S2_S2_fjLj128EEEEELb0ELb0ELb0ELb0EEEvNS_9FwdParamsE,"a",@progbits
	.sectionflags	@""
	.align	4
.nv.constant0._ZN10layer_norm13ln_fwd_kernelINS_13Kernel_traitsIf13__nv_bfloat16S2_S2_fjLj4096ELj1ELj1ELj4ELj16ENS_18Kernel_traits_baseILj4096EfS2_S2_S2_fjLj128EEEEELb0ELb0ELb0ELb0EEEvNS_9FwdParamsE:
	.zero		1128


//--------------------- .nv.constant0._ZN10layer_norm13ln_fwd_kernelINS_13Kernel_traitsIf13__nv_bfloat16S2_S2_fjLj4096ELj1ELj1ELj4ELj16ENS_18Kernel_traits_baseILj4096EfS2_S2_S2_fjLj128EEEEELb0ELb0ELb0ELb1EEEvNS_9FwdParamsE --------------------------
	.section	.nv.constant0._ZN10layer_norm13ln_fwd_kernelINS_13Kernel_traitsIf13__nv_bfloat16S2_S2_fjLj4096ELj1ELj1ELj4ELj16ENS_18Kernel_traits_baseILj4096EfS2_S2_S2_fjLj128EEEEELb0ELb0ELb0ELb1EEEvNS_9FwdParamsE,"a",@progbits
	.sectionflags	@""
	.align	4
.nv.constant0._ZN10layer_norm13ln_fwd_kernelINS_13Kernel_traitsIf13__nv_bfloat16S2_S2_fjLj4096ELj1ELj1ELj4ELj16ENS_18Kernel_traits_baseILj4096EfS2_S2_S2_fjLj128EEEEELb0ELb0ELb0ELb1EEEvNS_9FwdParamsE:
	.zero		1128


//--------------------- .nv.constant0._ZN10layer_norm13ln_fwd_kernelINS_13Kernel_traitsIf13__nv_bfloat16S2_S2_fjLj4096ELj1ELj1ELj4ELj16ENS_18Kernel_traits_baseILj4096EfS2_S2_S2_fjLj128EEEEELb0ELb0ELb1ELb0EEEvNS_9FwdParamsE --------------------------
	.section	.nv.constant0._ZN10layer_norm13ln_fwd_kernelINS_13Kernel_traitsIf13__nv_bfloat16S2_S2_fjLj4096ELj1ELj1ELj4ELj16ENS_18Kernel_traits_baseILj4096EfS2_S2_S2_fjLj128EEEEELb0ELb0ELb1ELb0EEEvNS_9FwdParamsE,"a",@progbits
	.sectionflags	@""
	.align	4
.nv.constant0._ZN10layer_norm13ln_fwd_kernelINS_13Kernel_traitsIf13__nv_bfloat16S2_S2_fjLj4096ELj1ELj1ELj4ELj16ENS_18Kernel_traits_baseILj4096EfS2_S2_S2_fjLj128EEEEELb0ELb0ELb1ELb0EEEvNS_9FwdParamsE:
	.zero		1128


//--------------------- .nv.constant0._ZN10layer_norm13ln_fwd_kernelINS_13Kernel_traitsIf13__nv_bfloat16S2_S2_fjLj4096ELj1ELj1ELj4ELj16ENS_18Kernel_traits_baseILj4096EfS2_S2_S2_fjLj128EEEEELb0ELb0ELb1ELb1EEEvNS_9FwdParamsE --------------------------
	.section	.nv.constant0._ZN10layer_norm13ln_fwd_kernelINS_13Kernel_traitsIf13__nv_bfloat16S2_S2_fjLj4096ELj1ELj1ELj4ELj16ENS_18Kernel_traits_baseILj4096EfS2_S2_S2_fjLj128EEEEELb0ELb0ELb1ELb1EEEvNS_9FwdParamsE,"a",@progbits
	.sectionflags	@""
	.align	4
.nv.constant0._ZN10layer_norm13ln_fwd_kernelINS_13Kernel_traitsIf13__nv_bfloat16S2_S2_fjLj4096ELj1ELj1ELj4ELj16ENS_18Kernel_traits_baseILj4096EfS2_S2_S2_fjLj128EEEEELb0ELb0ELb1ELb1EEEvNS_9FwdParamsE:
	.zero		1128


//--------------------- .nv.constant0._ZN10layer_norm13ln_fwd_kernelINS_13Kernel_traitsIf13__nv_bfloat16S2_S2_fjLj4096ELj1ELj1ELj4ELj16ENS_18Kernel_traits_baseILj4096EfS2_S2_S2_fjLj128EEEEELb0ELb1ELb0ELb0EEEvNS_9FwdParamsE --------------------------
	.section	.nv.constant0._ZN10layer_norm13ln_fwd_kernelINS_13Kernel_traitsIf13__nv_bfloat16S2_S2_fjLj4096ELj1ELj1ELj4ELj16ENS_18Kernel_traits_baseILj4096EfS2_S2_S2_fjLj128EEEEELb0ELb1ELb0ELb0EEEvNS_9FwdParamsE,"a",@progbits
	.sectionflags	@""
	.align	4
.nv.constant0._ZN10layer_norm13ln_fwd_kernelINS_13Kernel_traitsIf13__nv_bfloat16S2_S2_fjLj4096ELj1ELj1ELj4ELj16ENS_18Kernel_traits_baseILj4096EfS2_S2_S2_fjLj128EEEEELb0ELb1ELb0ELb0EEEvNS_9FwdParamsE:
	.zero		1128


//--------------------- .nv.constant0._ZN10layer_norm13ln_fwd_kernelINS_13Kernel_traitsIf13__nv_bfloat16S2_S2_fjLj4096ELj1ELj1ELj4ELj16ENS_18Kernel_traits_baseILj4096EfS2_S2_S2_fjLj128EEEEELb0ELb1ELb0ELb1EEEvNS_9FwdParamsE --------------------------
	.section	.nv.constant0._ZN10layer_norm13ln_fwd_kernelINS_13Kernel_traitsIf13__nv_bfloat16S2_S2_fjLj4096ELj1ELj1ELj4ELj16ENS_18Kernel_traits_baseILj4096EfS2_S2_S2_fjLj128EEEEELb0ELb1ELb0ELb1EEEvNS_9FwdParamsE,"a",@progbits
	.sectionflags	@""
	.align	4
.nv.constant0._ZN10layer_norm13ln_fwd_kernelINS_13Kernel_traitsIf13__nv_bfloat16S2_S2_fjLj4096ELj1ELj1ELj4ELj16ENS_18Kernel_traits_baseILj4096EfS2_S2_S2_fjLj128EEEEELb0ELb1ELb0ELb1EEEvNS_9FwdParamsE:
	.zero		1128


//--------------------- .nv.constant0._ZN10layer_norm13ln_fwd_kernelINS_13Kernel_traitsIf13__nv_bfloat16S2_S2_fjLj4096ELj1ELj1ELj4ELj16ENS_18Kernel_traits_baseILj4096EfS2_S2_S2_fjLj128EEEEELb0ELb1ELb1ELb0EEEvNS_9FwdParamsE --------------------------
	.section	.nv.constant0._ZN10layer_norm13ln_fwd_kernelINS_13Kernel_traitsIf13__nv_bfloat16S2_S2_fjLj4096ELj1ELj1ELj4ELj16ENS_18Kernel_traits_baseILj4096EfS2_S2_S2_fjLj128EEEEELb0ELb1ELb1ELb0EEEvNS_9FwdParamsE,"a",@progbits
	.sectionflags	@""
	.align	4
.nv.constant0._ZN10layer_norm13ln_fwd_kernelINS_13Kernel_traitsIf13__nv_bfloat16S2_S2_fjLj4096ELj1ELj1ELj4ELj16ENS_18Kernel_traits_baseILj4096EfS2_S2_S2_fjLj128EEEEELb0ELb1ELb1ELb0EEEvNS_9FwdParamsE:
	.zero		1128


//--------------------- .nv.constant0._ZN10layer_norm13ln_fwd_kernelINS_13Kernel_traitsIf13__nv_bfloat16S2_S2_fjLj4096ELj1ELj1ELj4ELj16ENS_18Kernel_traits_baseILj4096EfS2_S2_S2_fjLj128EEEEELb0ELb1ELb1ELb1EEEvNS_9FwdParamsE --------------------------
	.section	.nv.constant0._ZN10layer_norm13ln_fwd_kernelINS_13Kernel_traitsIf13__nv_bfloat16S2_S2_fjLj4096ELj1ELj1ELj4ELj16ENS_18Kernel_traits_baseILj4096EfS2_S2_S2_fjLj128EEEEELb0ELb1ELb1ELb1EEEvNS_9FwdParamsE,"a",@progbits
	.sectionflags	@""
	.align	4
.nv.constant0._ZN10layer_norm13ln_fwd_kernelINS_13Kernel_traitsIf13__nv_bfloat16S2_S2_fjLj4096ELj1ELj1ELj4ELj16ENS_18Kernel_traits_baseILj4096EfS2_S2_S2_fjLj128EEEEELb0ELb1ELb1ELb1EEEvNS_9FwdParamsE:
	.zero		1128


//--------------------- .nv.constant0._ZN10layer_norm13ln_fwd_kernelINS_13Kernel_traitsIf13__nv_bfloat16S2_S2_fjLj4096ELj1ELj1ELj4ELj16ENS_18Kernel_traits_baseILj4096EfS2_S2_S2_fjLj128EEEEELb1ELb0ELb0ELb0EEEvNS_9FwdParamsE --------------------------
	.section	.nv.constant0._ZN10layer_norm13ln_fwd_kernelINS_13Kernel_traitsIf13__nv_bfloat16S2_S2_fjLj4096ELj1ELj1ELj4ELj16ENS_18Kernel_traits_baseILj4096EfS2_S2_S2_fjLj128EEEEELb1ELb0ELb0ELb0EEEvNS_9FwdParamsE,"a",@progbits
	.sectionflags	@""
	.align	4
.nv.constant0._ZN10layer_norm13ln_fwd_kernelINS_13Kernel_traitsIf13__nv_bfloat16S2_S2_fjLj4096ELj1ELj1ELj4ELj16ENS_18Kernel_traits_baseILj4096EfS2_S2_S2_fjLj128EEEEELb1ELb0ELb0ELb0EEEvNS_9FwdParamsE:
	.zero		1128


//--------------------- .nv.constant0._ZN10layer_norm13ln_fwd_kernelINS_13Kernel_traitsIf13__nv_bfloat16S2_S2_fjLj4096ELj1ELj1ELj4ELj16ENS_18Kernel_traits_baseILj4096EfS2_S2_S2_fjLj128EEEEELb1ELb0ELb0ELb1EEEvNS_9FwdParamsE --------------------------
	.section	.nv.constant0._ZN10layer_norm13ln_fwd_kernelINS_13Kernel_traitsIf13__nv_bfloat16S2_S2_fjLj4096ELj1ELj1ELj4ELj16ENS_18Kernel_traits_baseILj4096EfS2_S2_S2_fjLj128EEEEELb1ELb0ELb0ELb1EEEvNS_9FwdParamsE,"a",@progbits
	.sectionflags	@""
	.align	4
.nv.constant0._ZN10layer_norm13ln_fwd_kernelINS_13Kernel_traitsIf13__nv_bfloat16S2_S2_fjLj4096ELj1ELj1ELj4ELj16ENS_18Kernel_traits_baseILj4096EfS2_S2_S2_fjLj128EEEEELb1ELb0ELb0ELb1EEEvNS_9FwdParamsE:
	.zero		1128


//--------------------- .nv.constant0._ZN10layer_norm13ln_fwd_kernelINS_13Kernel_traitsIf13__nv_bfloat16S2_S2_fjLj4096ELj1ELj1ELj4ELj16ENS_18Kernel_traits_baseILj4096EfS2_S2_S2_fjLj128EEEEELb1ELb0ELb1ELb0EEEvNS_9FwdParamsE --------------------------
	.section	.nv.constant0._ZN10layer_norm13ln_fwd_kernelINS_13Kernel_traitsIf13__nv_bfloat16S2_S2_fjLj4096ELj1ELj1ELj4ELj16ENS_18Kernel_traits_baseILj4096EfS2_S2_S2_fjLj128EEEEELb1ELb0ELb1ELb0EEEvNS_9FwdParamsE,"a",@progbits
	.sectionflags	@""
	.align	4
.nv.constant0._ZN10layer_norm13ln_fwd_kernelINS_13Kernel_traitsIf13__nv_bfloat16S2_S2_fjLj4096ELj1ELj1ELj4ELj16ENS_18Kernel_traits_baseILj4096EfS2_S2_S2_fjLj128EEEEELb1ELb0ELb1ELb0EEEvNS_9FwdParamsE:
	.zero		1128


//--------------------- .nv.constant0._ZN10layer_norm13ln_fwd_kernelINS_13Kernel_traitsIf13__nv_bfloat16S2_S2_fjLj4096ELj1ELj1ELj4ELj16ENS_18Kernel_traits_baseILj4096EfS2_S2_S2_fjLj128EEEEELb1ELb0ELb1ELb1EEEvNS_9FwdParamsE --------------------------
	.section	.nv.constant0._ZN10layer_norm13ln_fwd_kernelINS_13Kernel_traitsIf13__nv_bfloat16S2_S2_fjLj4096ELj1ELj1ELj4ELj16ENS_18Kernel_traits_baseILj4096EfS2_S2_S2_fjLj128EEEEELb1ELb0ELb1ELb1EEEvNS_9FwdParamsE,"a",@progbits
	.sectionflags	@""
	.align	4
.nv.constant0._ZN10layer_norm13ln_fwd_kernelINS_13Kernel_traitsIf13__nv_bfloat16S2_S2_fjLj4096ELj1ELj1ELj4ELj16ENS_18Kernel_traits_baseILj4096EfS2_S2_S2_fjLj128EEEEELb1ELb0ELb1ELb1EEEvNS_9FwdParamsE:
	.zero		1128


//--------------------- .nv.constant0._ZN10layer_norm13ln_fwd_kernelINS_13Kernel_traitsIf13__nv_bfloat16S2_S2_fjLj4096ELj1ELj1ELj4ELj16ENS_18Kernel_traits_baseILj4096EfS2_S2_S2_fjLj128EEEEELb1ELb1ELb0ELb0EEEvNS_9FwdParamsE --------------------------
	.section	.nv.constant0._ZN10layer_norm13ln_fwd_kernelINS_13Kernel_traitsIf13__nv_bfloat16S2_S2_fjLj4096ELj1ELj1ELj4ELj16ENS_18Kernel_traits_baseILj4096EfS2_S2_S2_fjLj128EEEEELb1ELb1ELb0ELb0EEEvNS_9FwdParamsE,"a",@progbits
	.sectionflags	@""
	.align	4
.nv.constant0._ZN10layer_norm13ln_fwd_kernelINS_13Kernel_traitsIf13__nv_bfloat16S2_S2_fjLj4096ELj1ELj1ELj4ELj16ENS_18Kernel_traits_baseILj4096EfS2_S2_S2_fjLj128EEEEELb1ELb1ELb0ELb0EEEvNS_9FwdParamsE:
	.zero		1128


//--------------------- .nv.constant0._ZN10layer_norm13ln_fwd_kernelINS_13Kernel_traitsIf13__nv_bfloat16S2_S2_fjLj4096ELj1ELj1ELj4ELj16ENS_18Kernel_traits_baseILj4096EfS2_S2_S2_fjLj128EEEEELb1ELb1ELb0ELb1EEEvNS_9FwdParamsE --------------------------
	.section	.nv.constant0._ZN10layer_norm13ln_fwd_kernelINS_13Kernel_traitsIf13__nv_bfloat16S2_S2_fjLj4096ELj1ELj1ELj4ELj16ENS_18Kernel_traits_baseILj4096EfS2_S2_S2_fjLj128EEEEELb1ELb1ELb0ELb1EEEvNS_9FwdParamsE,"a",@progbits
	.sectionflags	@""
	.align	4
.nv.constant0._ZN10layer_norm13ln_fwd_kernelINS_13Kernel_traitsIf13__nv_bfloat16S2_S2_fjLj4096ELj1ELj1ELj4ELj16ENS_18Kernel_traits_baseILj4096EfS2_S2_S2_fjLj128EEEEELb1ELb1ELb0ELb1EEEvNS_9FwdParamsE:
	.zero		1128


//--------------------- .nv.constant0._ZN10layer_norm13ln_fwd_kernelINS_13Kernel_traitsIf13__nv_bfloat16S2_S2_fjLj4096ELj1ELj1ELj4ELj16ENS_18Kernel_traits_baseILj4096EfS2_S2_S2_fjLj128EEEEELb1ELb1ELb1ELb0EEEvNS_9FwdParamsE --------------------------
	.section	.nv.constant0._ZN10layer_norm13ln_fwd_kernelINS_13Kernel_traitsIf13__nv_bfloat16S2_S2_fjLj4096ELj1ELj1ELj4ELj16ENS_18Kernel_traits_baseILj4096EfS2_S2_S2_fjLj128EEEEELb1ELb1ELb1ELb0EEEvNS_9FwdParamsE,"a",@progbits
	.sectionflags	@""
	.align	4
.nv.constant0._ZN10layer_norm13ln_fwd_kernelINS_13Kernel_traitsIf13__nv_bfloat16S2_S2_fjLj4096ELj1ELj1ELj4ELj16ENS_18Kernel_traits_baseILj4096EfS2_S2_S2_fjLj128EEEEELb1ELb1ELb1ELb0EEEvNS_9FwdParamsE:
	.zero		1128


//--------------------- .nv.constant0._ZN10layer_norm13ln_fwd_kernelINS_13Kernel_traitsIf13__nv_bfloat16S2_S2_fjLj4096ELj1ELj1ELj4ELj16ENS_18Kernel_traits_baseILj4096EfS2_S2_S2_fjLj128EEEEELb1ELb1ELb1ELb1EEEvNS_9FwdParamsE --------------------------
	.section	.nv.constant0._ZN10layer_norm13ln_fwd_kernelINS_13Kernel_traitsIf13__nv_bfloat16S2_S2_fjLj4096ELj1ELj1ELj4ELj16ENS_18Kernel_traits_baseILj4096EfS2_S2_S2_fjLj128EEEEELb1ELb1ELb1ELb1EEEvNS_9FwdParamsE,"a",@progbits
	.sectionflags	@""
	.align	4
.nv.constant0._ZN10layer_norm13ln_fwd_kernelINS_13Kernel_traitsIf13__nv_bfloat16S2_S2_fjLj4096ELj1ELj1ELj4ELj16ENS_18Kernel_traits_baseILj4096EfS2_S2_S2_fjLj128EEEEELb1ELb1ELb1ELb1EEEvNS_9FwdParamsE:
	.zero		1128


//--------------------- .nv.constant0._ZN10layer_norm13ln_fwd_kernelINS_13Kernel_traitsI13__nv_bfloat16S2_fS2_fjLj4096ELj1ELj1ELj4ELj16ENS_18Kernel_traits_baseILj4096ES2_S2_fS2_fjLj128EEEEELb0ELb0ELb0ELb0EEEvNS_9FwdParamsE --------------------------
	.section	.nv.constant0._ZN10layer_norm13ln_fwd_kernelINS_13Kernel_traitsI13__nv_bfloat16S2_fS2_fjLj4096ELj1ELj1ELj4ELj16ENS_18Kernel_traits_baseILj4096ES2_S2_fS2_fjLj128EEEEELb0ELb0ELb0ELb0EEEvNS_9FwdParamsE,"a",@progbits
	.sectionflags	@""
	.align	4
.nv.constant0._ZN10layer_norm13ln_fwd_kernelINS_13Kernel_traitsI13__nv_bfloat16S2_fS2_fjLj4096ELj1ELj1ELj4ELj16ENS_18Kernel_traits_baseILj4096ES2_S2_fS2_fjLj128EEEEELb0ELb0ELb0ELb0EEEvNS_9FwdParamsE:
	.zero		1128


//--------------------- .nv.constant0._ZN10layer_norm13ln_fwd_kernelINS_13Kernel_traitsI13__nv_bfloat16S2_fS2_fjLj4096ELj1ELj1ELj4ELj16ENS_18Kernel_traits_baseILj4096ES2_S2_fS2_fjLj128EEEEELb0ELb0ELb0ELb1EEEvNS_9FwdParamsE --------------------------
	.section	.nv.constant0._ZN10layer_norm13ln_fwd_kernelINS_13Kernel_traitsI13__nv_bfloat16S2_fS2_fjLj4096ELj1ELj1ELj4ELj16ENS_18Kernel_traits_baseILj4096ES2_S2_fS2_fjLj128EEEEELb0ELb0ELb0ELb1EEEvNS_9FwdParamsE,"a",@progbits
	.sectionflags	@""
	.align	4
.nv.constant0._ZN10layer_norm13ln_fwd_kernelINS_13Kernel_traitsI13__nv_bfloat16S2_fS2_fjLj4096ELj1ELj1ELj4ELj16ENS_18Kernel_traits_baseILj4096ES2_S2_fS2_fjLj128EEEEELb0ELb0ELb0ELb1EEEvNS_9FwdParamsE:
	.zero		1128


//--------------------- .nv.constant0._ZN10layer_norm13ln_fwd_kernelINS_13Kernel_traitsI13__nv_bfloat16S2_fS2_fjLj4096ELj1ELj1ELj4ELj16ENS_18Kernel_traits_baseILj4096ES2_S2_fS2_fjLj128EEEEELb0ELb0ELb1ELb0EEEvNS_9FwdParamsE --------------------------
	.section	.nv.constant0._ZN10layer_norm13ln_fwd_kernelINS_13Kernel_traitsI13__nv_bfloat16S2_fS2_fjLj4096ELj1ELj1ELj4ELj16ENS_18Kernel_traits_baseILj4096ES2_S2_fS2_fjLj128EEEEELb0ELb0ELb1ELb0EEEvNS_9FwdParamsE,"a",@progbits
	.sectionflags	@""
	.align	4
.nv.constant0._ZN10layer_norm13ln_fwd_kernelINS_13Kernel_traitsI13__nv_bfloat16S2_fS2_fjLj4096ELj1ELj1ELj4ELj16ENS_18Kernel_traits_baseILj4096ES2_S2_fS2_fjLj128EEEEELb0ELb0ELb1ELb0EEEvNS_9FwdParamsE:
	.zero		1128


//--------------------- .nv.constant0._ZN10layer_norm13ln_fwd_kernelINS_13Kernel_traitsI13__nv_bfloat16S2_fS2_fjLj4096ELj1ELj1ELj4ELj16ENS_18Kernel_traits_baseILj4096ES2_S2_fS2_fjLj128EEEEELb0ELb0ELb1ELb1EEEvNS_9FwdParamsE --------------------------
	.section	.nv.constant0._ZN10layer_norm13ln_fwd_kernelINS_13Kernel_traitsI13__nv_bfloat16S2_fS2_fjLj4096ELj1ELj1ELj4ELj16ENS_18Kernel_traits_baseILj4096ES2_S2_fS2_fjLj128EEEEELb0ELb0ELb1ELb1EEEvNS_9FwdParamsE,"a",@progbits
	.sectionflags	@""
	.align	4
.nv.constant0._ZN10layer_norm13ln_fwd_kernelINS_13Kernel_traitsI13__nv_bfloat16S2_fS2_fjLj4096ELj1ELj1ELj4ELj16ENS_18Kernel_traits_baseILj4096ES2_S2_fS2_fjLj128EEEEELb0ELb0ELb1ELb1EEEvNS_9FwdParamsE:
	.zero		1128


//--------------------- .nv.constant0._ZN10layer_norm13ln_fwd_kernelINS_13Kernel_traitsI13__nv_bfloat16S2_fS2_fjLj4096ELj1ELj1ELj4ELj16ENS_18Kernel_traits_baseILj4096ES2_S2_fS2_fjLj128EEEEELb0ELb1ELb0ELb0EEEvNS_9FwdParamsE --------------------------
	.section	.nv.constant0._ZN10layer_norm13ln_fwd_kernelINS_13Kernel_traitsI13__nv_bfloat16S2_fS2_fjLj4096ELj1ELj1ELj4ELj16ENS_18Kernel_traits_baseILj4096ES2_S2_fS2_fjLj128EEEEELb0ELb1ELb0ELb0EEEvNS_9FwdParamsE,"a",@progbits
	.sectionflags	@""
	.align	4
.nv.constant0._ZN10layer_norm13ln_fwd_kernelINS_13Kernel_traitsI13__nv_bfloat16S2_fS2_fjLj4096ELj1ELj1ELj4ELj16ENS_18Kernel_traits_baseILj4096ES2_S2_fS2_fjLj128EEEEELb0ELb1ELb0ELb0EEEvNS_9FwdParamsE:
	.zero		1128


//--------------------- .nv.constant0._ZN10layer_norm13ln_fwd_kernelINS_13Kernel_traitsI13__nv_bfloat16S2_fS2_fjLj4096ELj1ELj1ELj4ELj16ENS_18Kernel_traits_baseILj4096ES2_S2_fS2_fjLj128EEEEELb0ELb1ELb0ELb1EEEvNS_9FwdParamsE --------------------------
	.section	.nv.constant0._ZN10layer_norm13ln_fwd_kernelINS_13Kernel_traitsI13__nv_bfloat16S2_fS2_fjLj4096ELj1ELj1ELj4ELj16ENS_18Kernel_traits_baseILj4096ES2_S2_fS2_fjLj128EEEEELb0ELb1ELb0ELb1EEEvNS_9FwdParamsE,"a",@progbits
	.sectionflags	@""
	.align	4
.nv.constant0._ZN10layer_norm13ln_fwd_kernelINS_13Kernel_traitsI13__nv_bfloat16S2_fS2_fjLj4096ELj1ELj1ELj4ELj16ENS_18Kernel_traits_baseILj4096ES2_S2_fS2_fjLj128EEEEELb0ELb1ELb0ELb1EEEvNS_9FwdParamsE:
	.zero		1128


//--------------------- .nv.constant0._ZN10layer_norm13ln_fwd_kernelINS_13Kernel_traitsI13__nv_bfloat16S2_fS2_fjLj4096ELj1ELj1ELj4ELj16ENS_18Kernel_traits_baseILj4096ES2_S2_fS2_fjLj128EEEEELb0ELb1ELb1ELb0EEEvNS_9FwdParamsE --------------------------
	.section	.nv.constant0._ZN10layer_norm13ln_fwd_kernelINS_13Kernel_traitsI13__nv_bfloat16S2_fS2_fjLj4096ELj1ELj1ELj4ELj16ENS_18Kernel_traits_baseILj4096ES2_S2_fS2_fjLj128EEEEELb0ELb1ELb1ELb0EEEvNS_9FwdParamsE,"a",@progbits
	.sectionflags	@""
	.align	4
.nv.constant0._ZN10layer_norm13ln_fwd_kernelINS_13Kernel_traitsI13__nv_bfloat16S2_fS2_fjLj4096ELj1ELj1ELj4ELj16ENS_18Kernel_traits_baseILj4096ES2_S2_fS2_fjLj128EEEEELb0ELb1ELb1ELb0EEEvNS_9FwdParamsE:
	.zero		1128


//--------------------- .nv.constant0._ZN10layer_norm13ln_fwd_kernelINS_13Kernel_traitsI13__nv_bfloat16S2_fS2_fjLj4096ELj1ELj1ELj4ELj16ENS_18Kernel_traits_baseILj4096ES2_S2_fS2_fjLj128EEEEELb0ELb1ELb1ELb1EEEvNS_9FwdParamsE --------------------------
	.section	.nv.constant0._ZN10layer_norm13ln_fwd_kernelINS_13Kernel_traitsI13__nv_bfloat16S2_fS2_fjLj4096ELj1ELj1ELj4ELj16ENS_18Kernel_traits_baseILj4096ES2_S2_fS2_fjLj128EEEEELb0ELb1ELb1ELb1EEEvNS_9FwdParamsE,"a",@progbits
	.sectionflags	@""
	.align	4
.nv.constant0._ZN10layer_norm13ln_fwd_kernelINS_13Kernel_traitsI13__nv_bfloat16S2_fS2_fjLj4096ELj1ELj1ELj4ELj16ENS_18Kernel_traits_baseILj4096ES2_S2_fS2_fjLj128EEEEELb0ELb1ELb1ELb1EEEvNS_9FwdParamsE:
	.zero		1128


//--------------------- .nv.constant0._ZN10layer_norm13ln_fwd_kernelINS_13Kernel_traitsI13__nv_bfloat16S2_fS2_fjLj4096ELj1ELj1ELj4ELj16ENS_18Kernel_traits_baseILj4096ES2_S2_fS2_fjLj128EEEEELb1ELb0ELb0ELb0EEEvNS_9FwdParamsE --------------------------
	.section	.nv.constant0._ZN10layer_norm13ln_fwd_kernelINS_13Kernel_traitsI13__nv_bfloat16S2_fS2_fjLj4096ELj1ELj1ELj4ELj16ENS_18Kernel_traits_baseILj4096ES2_S2_fS2_fjLj128EEEEELb1ELb0ELb0ELb0EEEvNS_9FwdParamsE,"a",@progbits
	.sectionflags	@""
	.align	4
.nv.constant0._ZN10layer_norm13ln_fwd_kernelINS_13Kernel_traitsI13__nv_bfloat16S2_fS2_fjLj4096ELj1ELj1ELj4ELj16ENS_18Kernel_traits_baseILj4096ES2_S2_fS2_fjLj128EEEEELb1ELb0ELb0ELb0EEEvNS_9FwdParamsE:
	.zero		1128


//--------------------- .nv.constant0._ZN10layer_norm13ln_fwd_kernelINS_13Kernel_traitsI13__nv_bfloat16S2_fS2_fjLj4096ELj1ELj1ELj4ELj16ENS_18Kernel_traits_baseILj4096ES2_S2_fS2_fjLj128EEEEELb1ELb0ELb0ELb1EEEvNS_9FwdParamsE --------------------------
	.section	.nv.constant0._ZN10layer_norm13ln_fwd_kernelINS_13Kernel_traitsI13__nv_bfloat16S2_fS2_fjLj4096ELj1ELj1ELj4ELj16ENS_18Kernel_traits_baseILj4096ES2_S2_fS2_fjLj128EEEEELb1ELb0ELb0ELb1EEEvNS_9FwdParamsE,"a",@progbits
	.sectionflags	@""
	.align	4
.nv.constant0._ZN10layer_norm13ln_fwd_kernelINS_13Kernel_traitsI13__nv_bfloat16S2_fS2_fjLj4096ELj1ELj1ELj4ELj16ENS_18Kernel_traits_baseILj4096ES2_S2_fS2_fjLj128EEEEELb1ELb0ELb0ELb1EEEvNS_9FwdParamsE:
	.zero		1128


//--------------------- .nv.constant0._ZN10layer_norm13ln_fwd_kernelINS_13Kernel_traitsI13__nv_bfloat16S2_fS2_fjLj4096ELj1ELj1ELj4ELj16ENS_18Kernel_traits_baseILj4096ES2_S2_fS2_fjLj128EEEEELb1ELb0ELb1ELb0EEEvNS_9FwdParamsE --------------------------
	.section	.nv.constant0._ZN10layer_norm13ln_fwd_kernelINS_13Kernel_traitsI13__nv_bfloat16S2_fS2_fjLj4096ELj1ELj1ELj4ELj16ENS_18Kernel_traits_baseILj4096ES2_S2_fS2_fjLj128EEEEELb1ELb0ELb1ELb0EEEvNS_9FwdParamsE,"a",@progbits
	.sectionflags	@""
	.align	4
.nv.constant0._ZN10layer_norm13ln_fwd_kernelINS_13Kernel_traitsI13__nv_bfloat16S2_fS2_fjLj4096ELj1ELj1ELj4ELj16ENS_18Kernel_traits_baseILj4096ES2_S2_fS2_fjLj128EEEEELb1ELb0ELb1ELb0EEEvNS_9FwdParamsE:
	.zero		1128


//--------------------- .nv.constant0._ZN10layer_norm13ln_fwd_kernelINS_13Kernel_traitsI13__nv_bfloat16S2_fS2_fjLj4096ELj1ELj1ELj4ELj16ENS_18Kernel_traits_baseILj4096ES2_S2_fS2_fjLj128EEEEELb1ELb0ELb1ELb1EEEvNS_9FwdParamsE --------------------------
	.section	.nv.constant0._ZN10layer_norm13ln_fwd_kernelINS_13Kernel_traitsI13__nv_bfloat16S2_fS2_fjLj4096ELj1ELj1ELj4ELj16ENS_18Kernel_traits_baseILj4096ES2_S2_fS2_fjLj128EEEEELb1ELb0ELb1ELb1EEEvNS_9FwdParamsE,"a",@progbits
	.sectionflags	@""
	.align	4
.nv.constant0._ZN10layer_norm13ln_fwd_kernelINS_13Kernel_traitsI13__nv_bfloat16S2_fS2_fjLj4096ELj1ELj1ELj4ELj16ENS_18Kernel_traits_baseILj4096ES2_S2_fS2_fjLj128EEEEELb1ELb0ELb1ELb1EEEvNS_9FwdParamsE:
	.zero		1128


//--------------------- .nv.constant0._ZN10layer_norm13ln_fwd_kernelINS_13Kernel_traitsI13__nv_bfloat16S2_fS2_fjLj4096ELj1ELj1ELj4ELj16ENS_18Kernel_traits_baseILj4096ES2_S2_fS2_fjLj128EEEEELb1ELb1ELb0ELb0EEEvNS_9FwdParamsE --------------------------
	.section	.nv.constant0._ZN10layer_norm13ln_fwd_kernelINS_13Kernel_traitsI13__nv_bfloat16S2_fS2_fjLj4096ELj1ELj1ELj4ELj16ENS_18Kernel_traits_baseILj4096ES2_S2_fS2_fjLj128EEEEELb1ELb1ELb0ELb0EEEvNS_9FwdParamsE,"a",@progbits
	.sectionflags	@""
	.align	4
.nv.constant0._ZN10layer_norm13ln_fwd_kernelINS_13Kernel_traitsI13__nv_bfloat16S2_fS2_fjLj4096ELj1ELj1ELj4ELj16ENS_18Kernel_traits_baseILj4096ES2_S2_fS2_fjLj128EEEEELb1ELb1ELb0ELb0EEEvNS_9FwdParamsE:
	.zero		1128


//--------------------- .nv.constant0._ZN10layer_norm13ln_fwd_kernelINS_13Kernel_traitsI13__nv_bfloat16S2_fS2_fjLj4096ELj1ELj1ELj4ELj16ENS_18Kernel_traits_baseILj4096ES2_S2_fS2_fjLj128EEEEELb1ELb1ELb0ELb1EEEvNS_9FwdParamsE --------------------------
	.section	.nv.constant0._ZN10layer_norm13ln_fwd_kernelINS_13Kernel_traitsI13__nv_bfloat16S2_fS2_fjLj4096ELj1ELj1ELj4ELj16ENS_18Kernel_traits_baseILj4096ES2_S2_fS2_fjLj128EEEEELb1ELb1ELb0ELb1EEEvNS_9FwdParamsE,"a",@progbits
	.sectionflags	@""
	.align	4
.nv.constant0._ZN10layer_norm13ln_fwd_kernelINS_13Kernel_traitsI13__nv_bfloat16S2_fS2_fjLj4096ELj1ELj1ELj4ELj16ENS_18Kernel_traits_baseILj4096ES2_S2_fS2_fjLj128EEEEELb1ELb1ELb0ELb1EEEvNS_9FwdParamsE:
	.zero		1128


//--------------------- .nv.constant0._ZN10layer_norm13ln_fwd_kernelINS_13Kernel_traitsI13__nv_bfloat16S2_fS2_fjLj4096ELj1ELj1ELj4ELj16ENS_18Kernel_traits_baseILj4096ES2_S2_fS2_fjLj128EEEEELb1ELb1ELb1ELb0EEEvNS_9FwdParamsE --------------------------
	.section	.nv.constant0._ZN10layer_norm13ln_fwd_kernelINS_13Kernel_traitsI13__nv_bfloat16S2_fS2_fjLj4096ELj1ELj1ELj4ELj16ENS_18Kernel_traits_baseILj4096ES2_S2_fS2_fjLj128EEEEELb1ELb1ELb1ELb0EEEvNS_9FwdParamsE,"a",@progbits
	.sectionflags	@""
	.align	4
.nv.constant0._ZN10layer_norm13ln_fwd_kernelINS_13Kernel_traitsI13__nv_bfloat16S2_fS2_fjLj4096ELj1ELj1ELj4ELj16ENS_18Kernel_traits_baseILj4096ES2_S2_fS2_fjLj128EEEEELb1ELb1ELb1ELb0EEEvNS_9FwdParamsE:
	.zero		1128


//--------------------- .nv.constant0._ZN10layer_norm13ln_fwd_kernelINS_13Kernel_traitsI13__nv_bfloat16S2_fS2_fjLj4096ELj1ELj1ELj4ELj16ENS_18Kernel_traits_baseILj4096ES2_S2_fS2_fjLj128EEEEELb1ELb1ELb1ELb1EEEvNS_9FwdParamsE --------------------------
	.section	.nv.constant0._ZN10layer_norm13ln_fwd_kernelINS_13Kernel_traitsI13__nv_bfloat16S2_fS2_fjLj4096ELj1ELj1ELj4ELj16ENS_18Kernel_traits_baseILj4096ES2_S2_fS2_fjLj128EEEEELb1ELb1ELb1ELb1EEEvNS_9FwdParamsE,"a",@progbits
	.sectionflags	@""
	.align	4
.nv.constant0._ZN10layer_norm13ln_fwd_kernelINS_13Kernel_traitsI13__nv_bfloat16S2_fS2_fjLj4096ELj1ELj1ELj4ELj16ENS_18Kernel_traits_baseILj4096ES2_S2_fS2_fjLj128EEEEELb1ELb1ELb1ELb1EEEvNS_9FwdParamsE:
	.zero		1128


//--------------------- .nv.constant0._ZN10layer_norm13ln_fwd_kernelINS_13Kernel_traitsIf13__nv_bfloat16fS2_fjLj4096ELj1ELj1ELj4ELj16ENS_18Kernel_traits_baseILj4096EfS2_fS2_fjLj128EEEEELb0ELb0ELb0ELb0EEEvNS_9FwdParamsE --------------------------
	.section	.nv.constant0._ZN10layer_norm13ln_fwd_kernelINS_13Kernel_traitsIf13__nv_bfloat16fS2_fjLj4096ELj1ELj1ELj4ELj16ENS_18Kernel_traits_baseILj4096EfS2_fS2_fjLj128EEEEELb0ELb0ELb0ELb0EEEvNS_9FwdParamsE,"a",@progbits
	.sectionflags	@""
	.align	4
.nv.constant0._ZN10layer_norm13ln_fwd_kernelINS_13Kernel_traitsIf13__nv_bfloat16fS2_fjLj4096ELj1ELj1ELj4ELj16ENS_18Kernel_traits_baseILj4096EfS2_fS2_fjLj128EEEEELb0ELb0ELb0ELb0EEEvNS_9FwdParamsE:
	.zero		1128


//--------------------- .nv.constant0._ZN10layer_norm13ln_fwd_kernelINS_13Kernel_traitsIf13__nv_bfloat16fS2_fjLj4096ELj1ELj1ELj4ELj16ENS_18Kernel_traits_baseILj4096EfS2_fS2_fjLj128EEEEELb0ELb0ELb0ELb1EEEvNS_9FwdParamsE --------------------------
	.section	.nv.constant0._ZN10layer_norm13ln_fwd_kernelINS_13Kernel_traitsIf13__nv_bfloat16fS2_fjLj4096ELj1ELj1ELj4ELj16ENS_18Kernel_traits_baseILj4096EfS2_fS2_fjLj128EEEEELb0ELb0ELb0ELb1EEEvNS_9FwdParamsE,"a",@progbits
	.sectionflags	@""
	.align	4
.nv.constant0._ZN10layer_norm13ln_fwd_kernelINS_13Kernel_traitsIf13__nv_bfloat16fS2_fjLj4096ELj1ELj1ELj4ELj16ENS_18Kernel_traits_baseILj4096EfS2_fS2_fjLj128EEEEELb0ELb0ELb0ELb1EEEvNS_9FwdParamsE:
	.zero		1128


//--------------------- .nv.constant0._ZN10layer_norm13ln_fwd_kernelINS_13Kernel_traitsIf13__nv_bfloat16fS2_fjLj4096ELj1ELj1ELj4ELj16ENS_18Kernel_traits_baseILj4096EfS2_fS2_fjLj128EEEEELb0ELb0ELb1ELb0EEEvNS_9FwdParamsE --------------------------
	.section	.nv.constant0._ZN10layer_norm13ln_fwd_kernelINS_13Kernel_traitsIf13__nv_bfloat16fS2_fjLj4096ELj1ELj1ELj4ELj16ENS_18Kernel_traits_baseILj4096EfS2_fS2_fjLj128EEEEELb0ELb0ELb1ELb0EEEvNS_9FwdParamsE,"a",@progbits
	.sectionflags	@""
	.align	4
.nv.constant0._ZN10layer_norm13ln_fwd_kernelINS_13Kernel_traitsIf13__nv_bfloat16fS2_fjLj4096ELj1ELj1ELj4ELj16ENS_18Kernel_traits_baseILj4096EfS2_fS2_fjLj128EEEEELb0ELb0ELb1ELb0EEEvNS_9FwdParamsE:
	.zero		1128


//--------------------- .nv.constant0._ZN10layer_norm13ln_fwd_kernelINS_13Kernel_traitsIf13__nv_bfloat16fS2_fjLj4096ELj1ELj1ELj4ELj16ENS_18Kernel_traits_baseILj4096EfS2_fS2_fjLj128EEEEELb0ELb0ELb1ELb1EEEvNS_9FwdParamsE --------------------------
	.section	.nv.constant0._ZN10layer_norm13ln_fwd_kernelINS_13Kernel_traitsIf13__nv_bfloat16fS2_fjLj4096ELj1ELj1ELj4ELj16ENS_18Kernel_traits_baseILj4096EfS2_fS2_fjLj128EEEEELb0ELb0ELb1ELb1EEEvNS_9FwdParamsE,"a",@progbits
	.sectionflags	@""
	.align	4
.nv.constant0._ZN10layer_norm13ln_fwd_kernelINS_13Kernel_traitsIf13__nv_bfloat16fS2_fjLj4096ELj1ELj1ELj4ELj16ENS_18Kernel_traits_baseILj4096EfS2_fS2_fjLj128EEEEELb0ELb0ELb1ELb1EEEvNS_9FwdParamsE:
	.zero		1128


//--------------------- .nv.constant0._ZN10layer_norm13ln_fwd_kernelINS_13Kernel_traitsIf13__nv_bfloat16fS2_fjLj4096ELj1ELj1ELj4ELj16ENS_18Kernel_traits_baseILj4096EfS2_fS2_fjLj128EEEEELb0ELb1ELb0ELb0EEEvNS_9FwdParamsE --------------------------
	.section	.nv.constant0._ZN10layer_norm13ln_fwd_kernelINS_13Kernel_traitsIf13__nv_bfloat16fS2_fjLj4096ELj1ELj1ELj4ELj16ENS_18Kernel_traits_baseILj4096EfS2_fS2_fjLj128EEEEELb0ELb1ELb0ELb0EEEvNS_9FwdParamsE,"a",@progbits
	.sectionflags	@""
	.align	4
.nv.constant0._ZN10layer_norm13ln_fwd_kernelINS_13Kernel_traitsIf13__nv_bfloat16fS2_fjLj4096ELj1ELj1ELj4ELj16ENS_18Kernel_traits_baseILj4096EfS2_fS2_fjLj128EEEEELb0ELb1ELb0ELb0EEEvNS_9FwdParamsE:
	.zero		1128


//--------------------- .nv.constant0._ZN10layer_norm13ln_fwd_kernelINS_13Kernel_traitsIf13__nv_bfloat16fS2_fjLj4096ELj1ELj1ELj4ELj16ENS_18Kernel_traits_baseILj4096EfS2_fS2_fjLj128EEEEELb0ELb1ELb0ELb1EEEvNS_9FwdParamsE --------------------------
	.section	.nv.constant0._ZN10layer_norm13ln_fwd_kernelINS_13Kernel_traitsIf13__nv_bfloat16fS2_fjLj4096ELj1ELj1ELj4ELj16ENS_18Kernel_traits_baseILj4096EfS2_fS2_fjLj128EEEEELb0ELb1ELb0ELb1EEEvNS_9FwdParamsE,"a",@progbits
	.sectionflags	@""
	.align	4
.nv.constant0._ZN10layer_norm13ln_fwd_kernelINS_13Kernel_traitsIf13__nv_bfloat16fS2_fjLj4096ELj1ELj1ELj4ELj16ENS_18Kernel_traits_baseILj4096EfS2_fS2_fjLj128EEEEELb0ELb1ELb0ELb1EEEvNS_9FwdParamsE:
	.zero		1128


//--------------------- .nv.constant0._ZN10layer_norm13ln_fwd_kernelINS_13Kernel_traitsIf13__nv_bfloat16fS2_fjLj4096ELj1ELj1ELj4ELj16ENS_18Kernel_traits_baseILj4096EfS2_fS2_fjLj128EEEEELb0ELb1ELb1ELb0EEEvNS_9FwdParamsE --------------------------
	.section	.nv.constant0._ZN10layer_norm13ln_fwd_kernelINS_13Kernel_traitsIf13__nv_bfloat16fS2_fjLj4096ELj1ELj1ELj4ELj16ENS_18Kernel_traits_baseILj4096EfS2_fS2_fjLj128EEEEELb0ELb1ELb1ELb0EEEvNS_9FwdParamsE,"a",@progbits
	.sectionflags	@""
	.align	4
.nv.constant0._ZN10layer_norm13ln_fwd_kernelINS_13Kernel_traitsIf13__nv_bfloat16fS2_fjLj4096ELj1ELj1ELj4ELj16ENS_18Kernel_traits_baseILj4096EfS2_fS2_fjLj128EEEEELb0ELb1ELb1ELb0EEEvNS_9FwdParamsE:
	.zero		1128


//--------------------- .nv.constant0._ZN10layer_norm13ln_fwd_kernelINS_13Kernel_traitsIf13__nv_bfloat16fS2_fjLj4096ELj1ELj1ELj4ELj16ENS_18Kernel_traits_baseILj4096EfS2_fS2_fjLj128EEEEELb0ELb1ELb1ELb1EEEvNS_9FwdParamsE --------------------------
	.section	.nv.constant0._ZN10layer_norm13ln_fwd_kernelINS_13Kernel_traitsIf13__nv_bfloat16fS2_fjLj4096ELj1ELj1ELj4ELj16ENS_18Kernel_traits_baseILj4096EfS2_fS2_fjLj128EEEEELb0ELb1ELb1ELb1EEEvNS_9FwdParamsE,"a",@progbits
	.sectionflags	@""
	.align	4
.nv.constant0._ZN10layer_norm13ln_fwd_kernelINS_13Kernel_traitsIf13__nv_bfloat16fS2_fjLj4096ELj1ELj1ELj4ELj16ENS_18Kernel_traits_baseILj4096EfS2_fS2_fjLj128EEEEELb0ELb1ELb1ELb1EEEvNS_9FwdParamsE:
	.zero		1128


//--------------------- .nv.constant0._ZN10layer_norm13ln_fwd_kernelINS_13Kernel_traitsIf13__nv_bfloat16fS2_fjLj4096ELj1ELj1ELj4ELj16ENS_18Kernel_traits_baseILj4096EfS2_fS2_fjLj128EEEEELb1ELb0ELb0ELb0EEEvNS_9FwdParamsE --------------------------
	.section	.nv.constant0._ZN10layer_norm13ln_fwd_kernelINS_13Kernel_traitsIf13__nv_bfloat16fS2_fjLj4096ELj1ELj1ELj4ELj16ENS_18Kernel_traits_baseILj4096EfS2_fS2_fjLj128EEEEELb1ELb0ELb0ELb0EEEvNS_9FwdParamsE,"a",@progbits
	.sectionflags	@""
	.align	4
.nv.constant0._ZN10layer_norm13ln_fwd_kernelINS_13Kernel_traitsIf13__nv_bfloat16fS2_fjLj4096ELj1ELj1ELj4ELj16ENS_18Kernel_traits_baseILj4096EfS2_fS2_fjLj128EEEEELb1ELb0ELb0ELb0EEEvNS_9FwdParamsE:
	.zero		1128


//--------------------- .nv.constant0._ZN10layer_norm13ln_fwd_kernelINS_13Kernel_traitsIf13__nv_bfloat16fS2_fjLj4096ELj1ELj1ELj4ELj16ENS_18Kernel_traits_baseILj4096EfS2_fS2_fjLj128EEEEELb1ELb0ELb0ELb1EEEvNS_9FwdParamsE --------------------------
	.section	.nv.constant0._ZN10layer_norm13ln_fwd_kernelINS_13Kernel_traitsIf13__nv_bfloat16fS2_fjLj4096ELj1ELj1ELj4ELj16ENS_18Kernel_traits_baseILj4096EfS2_fS2_fjLj128EEEEELb1ELb0ELb0ELb1EEEvNS_9FwdParamsE,"a",@progbits
	.sectionflags	@""
	.align	4
.nv.constant0._ZN10layer_norm13ln_fwd_kernelINS_13Kernel_traitsIf13__nv_bfloat16fS2_fjLj4096ELj1ELj1ELj4ELj16ENS_18Kernel_traits_baseILj4096EfS2_fS2_fjLj128EEEEELb1ELb0ELb0ELb1EEEvNS_9FwdParamsE:
	.zero		1128


//--------------------- .nv.constant0._ZN10layer_norm13ln_fwd_kernelINS_13Kernel_traitsIf13__nv_bfloat16fS2_fjLj4096ELj1ELj1ELj4ELj16ENS_18Kernel_traits_baseILj4096EfS2_fS2_fjLj128EEEEELb1ELb0ELb1ELb0EEEvNS_9FwdParamsE --------------------------
	.section	.nv.constant0._ZN10layer_norm13ln_fwd_kernelINS_13Kernel_traitsIf13__nv_bfloat16fS2_fjLj4096ELj1ELj1ELj4ELj16ENS_18Kernel_traits_baseILj4096EfS2_fS2_fjLj128EEEEELb1ELb0ELb1ELb0EEEvNS_9FwdParamsE,"a",@progbits
	.sectionflags	@""
	.align	4
.nv.constant0._ZN10layer_norm13ln_fwd_kernelINS_13Kernel_traitsIf13__nv_bfloat16fS2_fjLj4096ELj1ELj1ELj4ELj16ENS_18Kernel_traits_baseILj4096EfS2_fS2_fjLj128EEEEELb1ELb0ELb1ELb0EEEvNS_9FwdParamsE:
	.zero		1128


//--------------------- .nv.constant0._ZN10layer_norm13ln_fwd_kernelINS_13Kernel_traitsIf13__nv_bfloat16fS2_fjLj4096ELj1ELj1ELj4ELj16ENS_18Kernel_traits_baseILj4096EfS2_fS2_fjLj128EEEEELb1ELb0ELb1ELb1EEEvNS_9FwdParamsE --------------------------
	.section	.nv.constant0._ZN10layer_norm13ln_fwd_kernelINS_13Kernel_traitsIf13__nv_bfloat16fS2_fjLj4096ELj1ELj1ELj4ELj16ENS_18Kernel_traits_baseILj4096EfS2_fS2_fjLj128EEEEELb1ELb0ELb1ELb1EEEvNS_9FwdParamsE,"a",@progbits
	.sectionflags	@""
	.align	4
.nv.constant0._ZN10layer_norm13ln_fwd_kernelINS_13Kernel_traitsIf13__nv_bfloat16fS2_fjLj4096ELj1ELj1ELj4ELj16ENS_18Kernel_traits_baseILj4096EfS2_fS2_fjLj128EEEEELb1ELb0ELb1ELb1EEEvNS_9FwdParamsE:
	.zero		1128


//--------------------- .nv.constant0._ZN10layer_norm13ln_fwd_kernelINS_13Kernel_traitsIf13__nv_bfloat16fS2_fjLj4096ELj1ELj1ELj4ELj16ENS_18Kernel_traits_baseILj4096EfS2_fS2_fjLj128EEEEELb1ELb1ELb0ELb0EEEvNS_9FwdParamsE --------------------------
	.section	.nv.constant0._ZN10layer_norm13ln_fwd_kernelINS_13Kernel_traitsIf13__nv_bfloat16fS2_fjLj4096ELj1ELj1ELj4ELj16ENS_18Kernel_traits_baseILj4096EfS2_fS2_fjLj128EEEEELb1ELb1ELb0ELb0EEEvNS_9FwdParamsE,"a",@progbits
	.sectionflags	@""
	.align	4
.nv.constant0._ZN10layer_norm13ln_fwd_kernelINS_13Kernel_traitsIf13__nv_bfloat16fS2_fjLj4096ELj1ELj1ELj4ELj16ENS_18Kernel_traits_baseILj4096EfS2_fS2_fjLj128EEEEELb1ELb1ELb0ELb0EEEvNS_9FwdParamsE:
	.zero		1128


//--------------------- .nv.constant0._ZN10layer_norm13ln_fwd_kernelINS_13Kernel_traitsIf13__nv_bfloat16fS2_fjLj4096ELj1ELj1ELj4ELj16ENS_18Kernel_traits_baseILj4096EfS2_fS2_fjLj128EEEEELb1ELb1ELb0ELb1EEEvNS_9FwdParamsE --------------------------
	.section	.nv.constant0._ZN10layer_norm13ln_fwd_kernelINS_13Kernel_traitsIf13__nv_bfloat16fS2_fjLj4096ELj1ELj1ELj4ELj16ENS_18Kernel_traits_baseILj4096EfS2_fS2_fjLj128EEEEELb1ELb1ELb0ELb1EEEvNS_9FwdParamsE,"a",@progbits
	.sectionflags	@""
	.align	4
.nv.constant0._ZN10layer_norm13ln_fwd_kernelINS_13Kernel_traitsIf13__nv_bfloat16fS2_fjLj4096ELj1ELj1ELj4ELj16ENS_18Kernel_traits_baseILj4096EfS2_fS2_fjLj128EEEEELb1ELb1ELb0ELb1EEEvNS_9FwdParamsE:
	.zero		1128


//--------------------- .nv.constant0._ZN10layer_norm13ln_fwd_kernelINS_13Kernel_traitsIf13__nv_bfloat16fS2_fjLj4096ELj1ELj1ELj4ELj16ENS_18Kernel_traits_baseILj4096EfS2_fS2_fjLj128EEEEELb1ELb1ELb1ELb0EEEvNS_9FwdParamsE --------------------------
	.section	.nv.constant0._ZN10layer_norm13ln_fwd_kernelINS_13Kernel_traitsIf13__nv_bfloat16fS2_fjLj4096ELj1ELj1ELj4ELj16ENS_18Kernel_traits_baseILj4096EfS2_fS2_fjLj128EEEEELb1ELb1ELb1ELb0EEEvNS_9FwdParamsE,"a",@progbits
	.sectionflags	@""
	.align	4
.nv.constant0._ZN10layer_norm13ln_fwd_kernelINS_13Kernel_traitsIf13__nv_bfloat16fS2_fjLj4096ELj1ELj1ELj4ELj16ENS_18Kernel_traits_baseILj4096EfS2_fS2_fjLj128EEEEELb1ELb1ELb1ELb0EEEvNS_9FwdParamsE:
	.zero		1128


//--------------------- .nv.constant0._ZN10layer_norm13ln_fwd_kernelINS_13Kernel_traitsIf13__nv_bfloat16fS2_fjLj4096ELj1ELj1ELj4ELj16ENS_18Kernel_traits_baseILj4096EfS2_fS2_fjLj128EEEEELb1ELb1ELb1ELb1EEEvNS_9FwdParamsE --------------------------
	.section	.nv.constant0._ZN10layer_norm13ln_fwd_kernelINS_13Kernel_traitsIf13__nv_bfloat16fS2_fjLj4096ELj1ELj1ELj4ELj16ENS_18Kernel_traits_baseILj4096EfS2_fS2_fjLj128EEEEELb1ELb1ELb1ELb1EEEvNS_9FwdParamsE,"a",@progbits
	.sectionflags	@""
	.align	4
.nv.constant0._ZN10layer_norm13ln_fwd_kernelINS_13Kernel_traitsIf13__nv_bfloat16fS2_fjLj4096ELj1ELj1ELj4ELj16ENS_18Kernel_traits_baseILj4096EfS2_fS2_fjLj128EEEEELb1ELb1ELb1ELb1EEEvNS_9FwdParamsE:
	.zero		1128


//--------------------- .nv.constant0._ZN10layer_norm13ln_fwd_kernelINS_13Kernel_traitsIf6__halfS2_S2_fjLj4096ELj1ELj1ELj4ELj16ENS_18Kernel_traits_baseILj4096EfS2_S2_S2_fjLj128EEEEELb0ELb0ELb0ELb0EEEvNS_9FwdParamsE --------------------------
	.section	.nv.constant0._ZN10layer_norm13ln_fwd_kernelINS_13Kernel_traitsIf6__halfS2_S2_fjLj4096ELj1ELj1ELj4ELj16ENS_18Kernel_traits_baseILj4096EfS2_S2_S2_fjLj128EEEEELb0ELb0ELb0ELb0EEEvNS_9FwdParamsE,"a",@progbits
	.sectionflags	@""
	.align	4
.nv.constant0._ZN10layer_norm13ln_fwd_kernelINS_13Kernel_traitsIf6__halfS2_S2_fjLj4096ELj1ELj1ELj4ELj16ENS_18Kernel_traits_baseILj4096EfS2_S2_S2_fjLj128EEEEELb0ELb0ELb0ELb0EEEvNS_9FwdParamsE:
	.zero		1128


//--------------------- .nv.constant0._ZN10layer_norm13ln_fwd_kernelINS_13Kernel_traitsIf6__halfS2_S2_fjLj4096ELj1ELj1ELj4ELj16ENS_18Kernel_traits_baseILj4096EfS2_S2_S2_fjLj128EEEEELb0ELb0ELb0ELb1EEEvNS_9FwdParamsE --------------------------
	.section	.nv.constant0._ZN10layer_norm13ln_fwd_kernelINS_13Kernel_traitsIf6__halfS2_S2_fjLj4096ELj1ELj1ELj4ELj16ENS_18Kernel_traits_baseILj4096EfS2_S2_S2_fjLj128EEEEELb0ELb0ELb0ELb1EEEvNS_9FwdParamsE,"a",@progbits
	.sectionflags	@""
	.align	4
.nv.constant0._ZN10layer_norm13ln_fwd_kernelINS_13Kernel_traitsIf6__halfS2_S2_fjLj4096ELj1ELj1ELj4ELj16ENS_18Kernel_traits_baseILj4096EfS2_S2_S2_fjLj128EEEEELb0ELb0ELb0ELb1EEEvNS_9FwdParamsE:
	.zero		1128


//--------------------- .nv.constant0._ZN10layer_norm13ln_fwd_kernelINS_13Kernel_traitsIf6__halfS2_S2_fjLj4096ELj1ELj1ELj4ELj16ENS_18Kernel_traits_baseILj4096EfS2_S2_S2_fjLj128EEEEELb0ELb0ELb1ELb0EEEvNS_9FwdParamsE --------------------------
	.section	.nv.constant0._ZN10layer_norm13ln_fwd_kernelINS_13Kernel_traitsIf6__halfS2_S2_fjLj4096ELj1ELj1ELj4ELj16ENS_18Kernel_traits_baseILj4096EfS2_S2_S2_fjLj128EEEEELb0ELb0ELb1ELb0EEEvNS_9FwdParamsE,"a",@progbits
	.sectionflags	@""
	.align	4
.nv.constant0._ZN10layer_norm13ln_fwd_kernelINS_13Kernel_traitsIf6__halfS2_S2_fjLj4096ELj1ELj1ELj4ELj16ENS_18Kernel_traits_baseILj4096EfS2_S2_S2_fjLj128EEEEELb0ELb0ELb1ELb0EEEvNS_9FwdParamsE:
	.zero		1128


//--------------------- .nv.constant0._ZN10layer_norm13ln_fwd_kernelINS_13Kernel_traitsIf6__halfS2_S2_fjLj4096ELj1ELj1ELj4ELj16ENS_18Kernel_traits_baseILj4096EfS2_S2_S2_fjLj128EEEEELb0ELb0ELb1ELb1EEEvNS_9FwdParamsE --------------------------
	.section	.nv.constant0._ZN10layer_norm13ln_fwd_kernelINS_13Kernel_traitsIf6__halfS2_S2_fjLj4096ELj1ELj1ELj4ELj16ENS_18Kernel_traits_baseILj4096EfS2_S2_S2_fjLj128EEEEELb0ELb0ELb1ELb1EEEvNS_9FwdParamsE,"a",@progbits
	.sectionflags	@""
	.align	4
.nv.constant0._ZN10layer_norm13ln_fwd_kernelINS_13Kernel_traitsIf6__halfS2_S2_fjLj4096ELj1ELj1ELj4ELj16ENS_18Kernel_traits_baseILj4096EfS2_S2_S2_fjLj128EEEEELb0ELb0ELb1ELb1EEEvNS_9FwdParamsE:
	.zero		1128


//--------------------- .nv.constant0._ZN10layer_norm13ln_fwd_kernelINS_13Kernel_traitsIf6__halfS2_S2_fjLj4096ELj1ELj1ELj4ELj16ENS_18Kernel_traits_baseILj4096EfS2_S2_S2_fjLj128EEEEELb0ELb1ELb0ELb0EEEvNS_9FwdParamsE --------------------------
	.section	.nv.constant0._ZN10layer_norm13ln_fwd_kernelINS_13Kernel_traitsIf6__halfS2_S2_fjLj4096ELj1ELj1ELj4ELj16ENS_18Kernel_traits_baseILj4096EfS2_S2_S2_fjLj128EEEEELb0ELb1ELb0ELb0EEEvNS_9FwdParamsE,"a",@progbits
	.sectionflags	@""
	.align	4
.nv.constant0._ZN10layer_norm13ln_fwd_kernelINS_13Kernel_traitsIf6__halfS2_S2_fjLj4096ELj1ELj1ELj4ELj16ENS_18Kernel_traits_baseILj4096EfS2_S2_S2_fjLj128EEEEELb0ELb1ELb0ELb0EEEvNS_9FwdParamsE:
	.zero		1128


//--------------------- .nv.constant0._ZN10layer_norm13ln_fwd_kernelINS_13Kernel_traitsIf6__halfS2_S2_fjLj4096ELj1ELj1ELj4ELj16ENS_18Kernel_traits_baseILj4096EfS2_S2_S2_fjLj128EEEEELb0ELb1ELb0ELb1EEEvNS_9FwdParamsE --------------------------
	.section	.nv.constant0._ZN10layer_norm13ln_fwd_kernelINS_13Kernel_traitsIf6__halfS2_S2_fjLj4096ELj1ELj1ELj4ELj16ENS_18Kernel_traits_baseILj4096EfS2_S2_S2_fjLj128EEEEELb0ELb1ELb0ELb1EEEvNS_9FwdParamsE,"a",@progbits
	.sectionflags	@""
	.align	4
.nv.constant0._ZN10layer_norm13ln_fwd_kernelINS_13Kernel_traitsIf6__halfS2_S2_fjLj4096ELj1ELj1ELj4ELj16ENS_18Kernel_traits_baseILj4096EfS2_S2_S2_fjLj128EEEEELb0ELb1ELb0ELb1EEEvNS_9FwdParamsE:
	.zero		1128


//--------------------- .nv.constant0._ZN10layer_norm13ln_fwd_kernelINS_13Kernel_traitsIf6__halfS2_S2_fjLj4096ELj1ELj1ELj4ELj16ENS_18Kernel_traits_baseILj4096EfS2_S2_S2_fjLj128EEEEELb0ELb1ELb1ELb0EEEvNS_9FwdParamsE --------------------------
	.section	.nv.constant0._ZN10layer_norm13ln_fwd_kernelINS_13Kernel_traitsIf6__halfS2_S2_fjLj4096ELj1ELj1ELj4ELj16ENS_18Kernel_traits_baseILj4096EfS2_S2_S2_fjLj128EEEEELb0ELb1ELb1ELb0EEEvNS_9FwdParamsE,"a",@progbits
	.sectionflags	@""
	.align	4
.nv.constant0._ZN10layer_norm13ln_fwd_kernelINS_13Kernel_traitsIf6__halfS2_S2_fjLj4096ELj1ELj1ELj4ELj16ENS_18Kernel_traits_baseILj4096EfS2_S2_S2_fjLj128EEEEELb0ELb1ELb1ELb0EEEvNS_9FwdParamsE:
	.zero		1128


//--------------------- .nv.constant0._ZN10layer_norm13ln_fwd_kernelINS_13Kernel_traitsIf6__halfS2_S2_fjLj4096ELj1ELj1ELj4ELj16ENS_18Kernel_traits_baseILj4096EfS2_S2_S2_fjLj128EEEEELb0ELb1ELb1ELb1EEEvNS_9FwdParamsE --------------------------
	.section	.nv.constant0._ZN10layer_norm13ln_fwd_kernelINS_13Kernel_traitsIf6__halfS2_S2_fjLj4096ELj1ELj1ELj4ELj16ENS_18Kernel_traits_baseILj4096EfS2_S2_S2_fjLj128EEEEELb0ELb1ELb1ELb1EEEvNS_9FwdParamsE,"a",@progbits
	.sectionflags	@""
	.align	4
.nv.constant0._ZN10layer_norm13ln_fwd_kernelINS_13Kernel_traitsIf6__halfS2_S2_fjLj4096ELj1ELj1ELj4ELj16ENS_18Kernel_traits_baseILj4096EfS2_S2_S2_fjLj128EEEEELb0ELb1ELb1ELb1EEEvNS_9FwdParamsE:
	.zero		1128


//--------------------- .nv.constant0._ZN10layer_norm13ln_fwd_kernelINS_13Kernel_traitsIf6__halfS2_S2_fjLj4096ELj1ELj1ELj4ELj16ENS_18Kernel_traits_baseILj4096EfS2_S2_S2_fjLj128EEEEELb1ELb0ELb0ELb0EEEvNS_9FwdParamsE --------------------------
	.section	.nv.constant0._ZN10layer_norm13ln_fwd_kernelINS_13Kernel_traitsIf6__halfS2_S2_fjLj4096ELj1ELj1ELj4ELj16ENS_18Kernel_traits_baseILj4096EfS2_S2_S2_fjLj128EEEEELb1ELb0ELb0ELb0EEEvNS_9FwdParamsE,"a",@progbits
	.sectionflags	@""
	.align	4
.nv.constant0._ZN10layer_norm13ln_fwd_kernelINS_13Kernel_traitsIf6__halfS2_S2_fjLj4096ELj1ELj1ELj4ELj16ENS_18Kernel_traits_baseILj4096EfS2_S2_S2_fjLj128EEEEELb1ELb0ELb0ELb0EEEvNS_9FwdParamsE:
	.zero		1128


//--------------------- .nv.constant0._ZN10layer_norm13ln_fwd_kernelINS_13Kernel_traitsIf6__halfS2_S2_fjLj4096ELj1ELj1ELj4ELj16ENS_18Kernel_traits_baseILj4096EfS2_S2_S2_fjLj128EEEEELb1ELb0ELb0ELb1EEEvNS_9FwdParamsE --------------------------
	.section	.nv.constant0._ZN10layer_norm13ln_fwd_kernelINS_13Kernel_traitsIf6__halfS2_S2_fjLj4096ELj1ELj1ELj4ELj16ENS_18Kernel_traits_baseILj4096EfS2_S2_S2_fjLj128EEEEELb1ELb0ELb0ELb1EEEvNS_9FwdParamsE,"a",@progbits
	.sectionflags	@""
	.align	4
.nv.constant0._ZN10layer_norm13ln_fwd_kernelINS_13Kernel_traitsIf6__halfS2_S2_fjLj4096ELj1ELj1ELj4ELj16ENS_18Kernel_traits_baseILj4096EfS2_S2_S2_fjLj128EEEEELb1ELb0ELb0ELb1EEEvNS_9FwdParamsE:
	.zero		1128


//--------------------- .nv.constant0._ZN10layer_norm13ln_fwd_kernelINS_13Kernel_traitsIf6__halfS2_S2_fjLj4096ELj1ELj1ELj4ELj16ENS_18Kernel_traits_baseILj4096EfS2_S2_S2_fjLj128EEEEELb1ELb0ELb1ELb0EEEvNS_9FwdParamsE --------------------------
	.section	.nv.constant0._ZN10layer_norm13ln_fwd_kernelINS_13Kernel_traitsIf6__halfS2_S2_fjLj4096ELj1ELj1ELj4ELj16ENS_18Kernel_traits_baseILj4096EfS2_S2_S2_fjLj128EEEEELb1ELb0ELb1ELb0EEEvNS_9FwdParamsE,"a",@progbits
	.sectionflags	@""
	.align	4
.nv.constant0._ZN10layer_norm13ln_fwd_kernelINS_13Kernel_traitsIf6__halfS2_S2_fjLj4096ELj1ELj1ELj4ELj16ENS_18Kernel_traits_baseILj4096EfS2_S2_S2_fjLj128EEEEELb1ELb0ELb1ELb0EEEvNS_9FwdParamsE:
	.zero		1128


//--------------------- .nv.constant0._ZN10layer_norm13ln_fwd_kernelINS_13Kernel_traitsIf6__halfS2_S2_fjLj4096ELj1ELj1ELj4ELj16ENS_18Kernel_traits_baseILj4096EfS2_S2_S2_fjLj128EEEEELb1ELb0ELb1ELb1EEEvNS_9FwdParamsE --------------------------
	.section	.nv.constant0._ZN10layer_norm13ln_fwd_kernelINS_13Kernel_traitsIf6__halfS2_S2_fjLj4096ELj1ELj1ELj4ELj16ENS_18Kernel_traits_baseILj4096EfS2_S2_S2_fjLj128EEEEELb1ELb0ELb1ELb1EEEvNS_9FwdParamsE,"a",@progbits
	.sectionflags	@""
	.align	4
.nv.constant0._ZN10layer_norm13ln_fwd_kernelINS_13Kernel_traitsIf6__halfS2_S2_fjLj4096ELj1ELj1ELj4ELj16ENS_18Kernel_traits_baseILj4096EfS2_S2_S2_fjLj128EEEEELb1ELb0ELb1ELb1EEEvNS_9FwdParamsE:
	.zero		1128


//--------------------- .nv.constant0._ZN10layer_norm13ln_fwd_kernelINS_13Kernel_traitsIf6__halfS2_S2_fjLj4096ELj1ELj1ELj4ELj16ENS_18Kernel_traits_baseILj4096EfS2_S2_S2_fjLj128EEEEELb1ELb1ELb0ELb0EEEvNS_9FwdParamsE --------------------------
	.section	.nv.constant0._ZN10layer_norm13ln_fwd_kernelINS_13Kernel_traitsIf6__halfS2_S2_fjLj4096ELj1ELj1ELj4ELj16ENS_18Kernel_traits_baseILj4096EfS2_S2_S2_fjLj128EEEEELb1ELb1ELb0ELb0EEEvNS_9FwdParamsE,"a",@progbits
	.sectionflags	@""
	.align	4
.nv.constant0._ZN10layer_norm13ln_fwd_kernelINS_13Kernel_traitsIf6__halfS2_S2_fjLj4096ELj1ELj1ELj4ELj16ENS_18Kernel_traits_baseILj4096EfS2_S2_S2_fjLj128EEEEELb1ELb1ELb0ELb0EEEvNS_9FwdParamsE:
	.zero		1128


//--------------------- .nv.constant0._ZN10layer_norm13ln_fwd_kernelINS_13Kernel_traitsIf6__halfS2_S2_fjLj4096ELj1ELj1ELj4ELj16ENS_18Kernel_traits_baseILj4096EfS2_S2_S2_fjLj128EEEEELb1ELb1ELb0ELb1EEEvNS_9FwdParamsE --------------------------
	.section	.nv.constant0._ZN10layer_norm13ln_fwd_kernelINS_13Kernel_traitsIf6__halfS2_S2_fjLj4096ELj1ELj1ELj4ELj16ENS_18Kernel_traits_baseILj4096EfS2_S2_S2_fjLj128EEEEELb1ELb1ELb0ELb1EEEvNS_9FwdParamsE,"a",@progbits
	.sectionflags	@""
	.align	4
.nv.constant0._ZN10layer_norm13ln_fwd_kernelINS_13Kernel_traitsIf6__halfS2_S2_fjLj4096ELj1ELj1ELj4ELj16ENS_18Kernel_traits_baseILj4096EfS2_S2_S2_fjLj128EEEEELb1ELb1ELb0ELb1EEEvNS_9FwdParamsE:
	.zero		1128


//--------------------- .nv.constant0._ZN10layer_norm13ln_fwd_kernelINS_13Kernel_traitsIf6__halfS2_S2_fjLj4096ELj1ELj1ELj4ELj16ENS_18Kernel_traits_baseILj4096EfS2_S2_S2_fjLj128EEEEELb1ELb1ELb1ELb0EEEvNS_9FwdParamsE --------------------------
	.section	.nv.constant0._ZN10layer_norm13ln_fwd_kernelINS_13Kernel_traitsIf6__halfS2_S2_fjLj4096ELj1ELj1ELj4ELj16ENS_18Kernel_traits_baseILj4096EfS2_S2_S2_fjLj128EEEEELb1ELb1ELb1ELb0EEEvNS_9FwdParamsE,"a",@progbits
	.sectionflags	@""
	.align	4
.nv.constant0._ZN10layer_norm13ln_fwd_kernelINS_13Kernel_traitsIf6__halfS2_S2_fjLj4096ELj1ELj1ELj4ELj16ENS_18Kernel_traits_baseILj4096EfS2_S2_S2_fjLj128EEEEELb1ELb1ELb1ELb0EEEvNS_9FwdParamsE:
	.zero		1128


//--------------------- .nv.constant0._ZN10layer_norm13ln_fwd_kernelINS_13Kernel_traitsIf6__halfS2_S2_fjLj4096ELj1ELj1ELj4ELj16ENS_18Kernel_traits_baseILj4096EfS2_S2_S2_fjLj128EEEEELb1ELb1ELb1ELb1EEEvNS_9FwdParamsE --------------------------
	.section	.nv.constant0._ZN10layer_norm13ln_fwd_kernelINS_13Kernel_traitsIf6__halfS2_S2_fjLj4096ELj1ELj1ELj4ELj16ENS_18Kernel_traits_baseILj4096EfS2_S2_S2_fjLj128EEEEELb1ELb1ELb1ELb1EEEvNS_9FwdParamsE,"a",@progbits
	.sectionflags	@""
	.align	4
.nv.constant0._ZN10layer_norm13ln_fwd_kernelINS_13Kernel_traitsIf6__halfS2_S2_fjLj4096ELj1ELj1ELj4ELj16ENS_18Kernel_traits_baseILj4096EfS2_S2_S2_fjLj128EEEEELb1ELb1ELb1ELb1EEEvNS_9FwdParamsE:
	.zero		1128


//--------------------- .nv.constant0._ZN10layer_norm13ln_fwd_kernelINS_13Kernel_traitsI6__halfS2_fS2_fjLj4096ELj1ELj1ELj4ELj16ENS_18Kernel_traits_baseILj4096ES2_S2_fS2_fjLj128EEEEELb0ELb0ELb0ELb0EEEvNS_9FwdParamsE --------------------------
	.section	.nv.constant0._ZN10layer_norm13ln_fwd_kernelINS_13Kernel_traitsI6__halfS2_fS2_fjLj4096ELj1ELj1ELj4ELj16ENS_18Kernel_traits_baseILj4096ES2_S2_fS2_fjLj128EEEEELb0ELb0ELb0ELb0EEEvNS_9FwdParamsE,"a",@progbits
	.sectionflags	@""
	.align	4
.nv.constant0._ZN10layer_norm13ln_fwd_kernelINS_13Kernel_traitsI6__halfS2_fS2_fjLj4096ELj1ELj1ELj4ELj16ENS_18Kernel_traits_baseILj4096ES2_S2_fS2_fjLj128EEEEELb0ELb0ELb0ELb0EEEvNS_9FwdParamsE:
	.zero		1128


//--------------------- .nv.constant0._ZN10layer_norm13ln_fwd_kernelINS_13Kernel_traitsI6__halfS2_fS2_fjLj4096ELj1ELj1ELj4ELj16ENS_18Kernel_traits_baseILj4096ES2_S2_fS2_fjLj128EEEEELb0ELb0ELb0ELb1EEEvNS_9FwdParamsE --------------------------
	.section	.nv.constant0._ZN10layer_norm13ln_fwd_kernelINS_13Kernel_traitsI6__halfS2_fS2_fjLj4096ELj1ELj1ELj4ELj16ENS_18Kernel_traits_baseILj4096ES2_S2_fS2_fjLj128EEEEELb0ELb0ELb0ELb1EEEvNS_9FwdParamsE,"a",@progbits
	.sectionflags	@""
	.align	4
.nv.constant0._ZN10layer_norm13ln_fwd_kernelINS_13Kernel_traitsI6__halfS2_fS2_fjLj4096ELj1ELj1ELj4ELj16ENS_18Kernel_traits_baseILj4096ES2_S2_fS2_fjLj128EEEEELb0ELb0ELb0ELb1EEEvNS_9FwdParamsE:
	.zero		1128


//--------------------- .nv.constant0._ZN10layer_norm13ln_fwd_kernelINS_13Kernel_traitsI6__halfS2_fS2_fjLj4096ELj1ELj1ELj4ELj16ENS_18Kernel_traits_baseILj4096ES2_S2_fS2_fjLj128EEEEELb0ELb0ELb1ELb0EEEvNS_9FwdParamsE --------------------------
	.section	.nv.constant0._ZN10layer_norm13ln_fwd_kernelINS_13Kernel_traitsI6__halfS2_fS2_fjLj4096ELj1ELj1ELj4ELj16ENS_18Kernel_traits_baseILj4096ES2_S2_fS2_fjLj128EEEEELb0ELb0ELb1ELb0EEEvNS_9FwdParamsE,"a",@progbits
	.sectionflags	@""
	.align	4
.nv.constant0._ZN10layer_norm13ln_fwd_kernelINS_13Kernel_traitsI6__halfS2_fS2_fjLj4096ELj1ELj1ELj4ELj16ENS_18Kernel_traits_baseILj4096ES2_S2_fS2_fjLj128EEEEELb0ELb0ELb1ELb0EEEvNS_9FwdParamsE:
	.zero		1128


//--------------------- .nv.constant0._ZN10layer_norm13ln_fwd_kernelINS_13Kernel_traitsI6__halfS2_fS2_fjLj4096ELj1ELj1ELj4ELj16ENS_18Kernel_traits_baseILj4096ES2_S2_fS2_fjLj128EEEEELb0ELb0ELb1ELb1EEEvNS_9FwdParamsE --------------------------
	.section	.nv.constant0._ZN10layer_norm13ln_fwd_kernelINS_13Kernel_traitsI6__halfS2_fS2_fjLj4096ELj1ELj1ELj4ELj16ENS_18Kernel_traits_baseILj4096ES2_S2_fS2_fjLj128EEEEELb0ELb0ELb1ELb1EEEvNS_9FwdParamsE,"a",@progbits
	.sectionflags	@""
	.align	4
.nv.constant0._ZN10layer_norm13ln_fwd_kernelINS_13Kernel_traitsI6__halfS2_fS2_fjLj4096ELj1ELj1ELj4ELj16ENS_18Kernel_traits_baseILj4096ES2_S2_fS2_fjLj128EEEEELb0ELb0ELb1ELb1EEEvNS_9FwdParamsE:
	.zero		1128


//--------------------- .nv.constant0._ZN10layer_norm13ln_fwd_kernelINS_13Kernel_traitsI6__halfS2_fS2_fjLj4096ELj1ELj1ELj4ELj16ENS_18Kernel_traits_baseILj4096ES2_S2_fS2_fjLj128EEEEELb0ELb1ELb0ELb0EEEvNS_9FwdParamsE --------------------------
	.section	.nv.constant0._ZN10layer_norm13ln_fwd_kernelINS_13Kernel_traitsI6__halfS2_fS2_fjLj4096ELj1ELj1ELj4ELj16ENS_18Kernel_traits_baseILj4096ES2_S2_fS2_fjLj128EEEEELb0ELb1ELb0ELb0EEEvNS_9FwdParamsE,"a",@progbits
	.sectionflags	@""
	.align	4
.nv.constant0._ZN10layer_norm13ln_fwd_kernelINS_13Kernel_traitsI6__halfS2_fS2_fjLj4096ELj1ELj1ELj4ELj16ENS_18Kernel_traits_baseILj4096ES2_S2_fS2_fjLj128EEEEELb0ELb1ELb0ELb0EEEvNS_9FwdParamsE:
	.zero		1128


//--------------------- .nv.constant0._ZN10layer_norm13ln_fwd_kernelINS_13Kernel_traitsI6__halfS2_fS2_fjLj4096ELj1ELj1ELj4ELj16ENS_18Kernel_traits_baseILj4096ES2_S2_fS2_fjLj128EEEEELb0ELb1ELb0ELb1EEEvNS_9FwdParamsE --------------------------
	.section	.nv.constant0._ZN10layer_norm13ln_fwd_kernelINS_13Kernel_traitsI6__halfS2_fS2_fjLj4096ELj1ELj1ELj4ELj16ENS_18Kernel_traits_baseILj4096ES2_S2_fS2_fjLj128EEEEELb0ELb1ELb0ELb1EEEvNS_9FwdParamsE,"a",@progbits
	.sectionflags	@""
	.align	4
.nv.constant0._ZN10layer_norm13ln_fwd_kernelINS_13Kernel_traitsI6__halfS2_fS2_fjLj4096ELj1ELj1ELj4ELj16ENS_18Kernel_traits_baseILj4096ES2_S2_fS2_fjLj128EEEEELb0ELb1ELb0ELb1EEEvNS_9FwdParamsE:
	.zero		1128


//--------------------- .nv.constant0._ZN10layer_norm13ln_fwd_kernelINS_13Kernel_traitsI6__halfS2_fS2_fjLj4096ELj1ELj1ELj4ELj16ENS_18Kernel_traits_baseILj4096ES2_S2_fS2_fjLj128EEEEELb0ELb1ELb1ELb0EEEvNS_9FwdParamsE --------------------------
	.section	.nv.constant0._ZN10layer_norm13ln_fwd_kernelINS_13Kernel_traitsI6__halfS2_fS2_fjLj4096ELj1ELj1ELj4ELj16ENS_18Kernel_traits_baseILj4096ES2_S2_fS2_fjLj128EEEEELb0ELb1ELb1ELb0EEEvNS_9FwdParamsE,"a",@progbits
	.sectionflags	@""
	.align	4
.nv.constant0._ZN10layer_norm13ln_fwd_kernelINS_13Kernel_traitsI6__halfS2_fS2_fjLj4096ELj1ELj1ELj4ELj16ENS_18Kernel_traits_baseILj4096ES2_S2_fS2_fjLj128EEEEELb0ELb1ELb1ELb0EEEvNS_9FwdParamsE:
	.zero		1128


//--------------------- .nv.constant0._ZN10layer_norm13ln_fwd_kernelINS_13Kernel_traitsI6__halfS2_fS2_fjLj4096ELj1ELj1ELj4ELj16ENS_18Kernel_traits_baseILj4096ES2_S2_fS2_fjLj128EEEEELb0ELb1ELb1ELb1EEEvNS_9FwdParamsE --------------------------
	.section	.nv.constant0._ZN10layer_norm13ln_fwd_kernelINS_13Kernel_traitsI6__halfS2_fS2_fjLj4096ELj1ELj1ELj4ELj16ENS_18Kernel_traits_baseILj4096ES2_S2_fS2_fjLj128EEEEELb0ELb1ELb1ELb1EEEvNS_9FwdParamsE,"a",@progbits
	.sectionflags	@""
	.align	4
.nv.constant0._ZN10layer_norm13ln_fwd_kernelINS_13Kernel_traitsI6__halfS2_fS2_fjLj4096ELj1ELj1ELj4ELj16ENS_18Kernel_traits_baseILj4096ES2_S2_fS2_fjLj128EEEEELb0ELb1ELb1ELb1EEEvNS_9FwdParamsE:
	.zero		1128


//--------------------- .nv.constant0._ZN10layer_norm13ln_fwd_kernelINS_13Kernel_traitsI6__halfS2_fS2_fjLj4096ELj1ELj1ELj4ELj16ENS_18Kernel_traits_baseILj4096ES2_S2_fS2_fjLj128EEEEELb1ELb0ELb0ELb0EEEvNS_9FwdParamsE --------------------------
	.section	.nv.constant0._ZN10layer_norm13ln_fwd_kernelINS_13Kernel_traitsI6__halfS2_fS2_fjLj4096ELj1ELj1ELj4ELj16ENS_18Kernel_traits_baseILj4096ES2_S2_fS2_fjLj128EEEEELb1ELb0ELb0ELb0EEEvNS_9FwdParamsE,"a",@progbits
	.sectionflags	@""
	.align	4
.nv.constant0._ZN10layer_norm13ln_fwd_kernelINS_13Kernel_traitsI6__halfS2_fS2_fjLj4096ELj1ELj1ELj4ELj16ENS_18Kernel_traits_baseILj4096ES2_S2_fS2_fjLj128EEEEELb1ELb0ELb0ELb0EEEvNS_9FwdParamsE:
	.zero		1128


//--------------------- .nv.constant0._ZN10layer_norm13ln_fwd_kernelINS_13Kernel_traitsI6__halfS2_fS2_fjLj4096ELj1ELj1ELj4ELj16ENS_18Kernel_traits_baseILj4096ES2_S2_fS2_fjLj128EEEEELb1ELb0ELb0ELb1EEEvNS_9FwdParamsE --------------------------
	.section	.nv.constant0._ZN10layer_norm13ln_fwd_kernelINS_13Kernel_traitsI6__halfS2_fS2_fjLj4096ELj1ELj1ELj4ELj16ENS_18Kernel_traits_baseILj4096ES2_S2_fS2_fjLj128EEEEELb1ELb0ELb0ELb1EEEvNS_9FwdParamsE,"a",@progbits
	.sectionflags	@""
	.align	4
.nv.constant0._ZN10layer_norm13ln_fwd_kernelINS_13Kernel_traitsI6__halfS2_fS2_fjLj4096ELj1ELj1ELj4ELj16ENS_18Kernel_traits_baseILj4096ES2_S2_fS2_fjLj128EEEEELb1ELb0ELb0ELb1EEEvNS_9FwdParamsE:
	.zero		1128


//--------------------- .nv.constant0._ZN10layer_norm13ln_fwd_kernelINS_13Kernel_traitsI6__halfS2_fS2_fjLj4096ELj1ELj1ELj4ELj16ENS_18Kernel_traits_baseILj4096ES2_S2_fS2_fjLj128EEEEELb1ELb0ELb1ELb0EEEvNS_9FwdParamsE --------------------------
	.section	.nv.constant0._ZN10layer_norm13ln_fwd_kernelINS_13Kernel_traitsI6__halfS2_fS2_fjLj4096ELj1ELj1ELj4ELj16ENS_18Kernel_traits_baseILj4096ES2_S2_fS2_fjLj128EEEEELb1ELb0ELb1ELb0EEEvNS_9FwdParamsE,"a",@progbits
	.sectionflags	@""
	.align	4
.nv.constant0._ZN10layer_norm13ln_fwd_kernelINS_13Kernel_traitsI6__halfS2_fS2_fjLj4096ELj1ELj1ELj4ELj16ENS_18Kernel_traits_baseILj4096ES2_S2_fS2_fjLj128EEEEELb1ELb0ELb1ELb0EEEvNS_9FwdParamsE:
	.zero		1128


//--------------------- .nv.constant0._ZN10layer_norm13ln_fwd_kernelINS_13Kernel_traitsI6__halfS2_fS2_fjLj4096ELj1ELj1ELj4ELj16ENS_18Kernel_traits_baseILj4096ES2_S2_fS2_fjLj128EEEEELb1ELb0ELb1ELb1EEEvNS_9FwdParamsE --------------------------
	.section	.nv.constant0._ZN10layer_norm13ln_fwd_kernelINS_13Kernel_traitsI6__halfS2_fS2_fjLj4096ELj1ELj1ELj4ELj16ENS_18Kernel_traits_baseILj4096ES2_S2_fS2_fjLj128EEEEELb1ELb0ELb1ELb1EEEvNS_9FwdParamsE,"a",@progbits
	.sectionflags	@""
	.align	4
.nv.constant0._ZN10layer_norm13ln_fwd_kernelINS_13Kernel_traitsI6__halfS2_fS2_fjLj4096ELj1ELj1ELj4ELj16ENS_18Kernel_traits_baseILj4096ES2_S2_fS2_fjLj128EEEEELb1ELb0ELb1ELb1EEEvNS_9FwdParamsE:
	.zero		1128


//--------------------- .nv.constant0._ZN10layer_norm13ln_fwd_kernelINS_13Kernel_traitsI6__halfS2_fS2_fjLj4096ELj1ELj1ELj4ELj16ENS_18Kernel_traits_baseILj4096ES2_S2_fS2_fjLj128EEEEELb1ELb1ELb0ELb0EEEvNS_9FwdParamsE --------------------------
	.section	.nv.constant0._ZN10layer_norm13ln_fwd_kernelINS_13Kernel_traitsI6__halfS2_fS2_fjLj4096ELj1ELj1ELj4ELj16ENS_18Kernel_traits_baseILj4096ES2_S2_fS2_fjLj128EEEEELb1ELb1ELb0ELb0EEEvNS_9FwdParamsE,"a",@progbits
	.sectionflags	@""
	.align	4
.nv.constant0._ZN10layer_norm13ln_fwd_kernelINS_13Kernel_traitsI6__halfS2_fS2_fjLj4096ELj1ELj1ELj4ELj16ENS_18Kernel_traits_baseILj4096ES2_S2_fS2_fjLj128EEEEELb1ELb1ELb0ELb0EEEvNS_9FwdParamsE:
	.zero		1128


//--------------------- .nv.constant0._ZN10layer_norm13ln_fwd_kernelINS_13Kernel_traitsI6__halfS2_fS2_fjLj4096ELj1ELj1ELj4ELj16ENS_18Kernel_traits_baseILj4096ES2_S2_fS2_fjLj128EEEEELb1ELb1ELb0ELb1EEEvNS_9FwdParamsE --------------------------
	.section	.nv.constant0._ZN10layer_norm13ln_fwd_kernelINS_13Kernel_traitsI6__halfS2_fS2_fjLj4096ELj1ELj1ELj4ELj16ENS_18Kernel_traits_baseILj4096ES2_S2_fS2_fjLj128EEEEELb1ELb1ELb0ELb1EEEvNS_9FwdParamsE,"a",@progbits
	.sectionflags	@""
	.align	4
.nv.constant0._ZN10layer_norm13ln_fwd_kernelINS_13Kernel_traitsI6__halfS2_fS2_fjLj4096ELj1ELj1ELj4ELj16ENS_18Kernel_traits_baseILj4096ES2_S2_fS2_fjLj128EEEEELb1ELb1ELb0ELb1EEEvNS_9FwdParamsE:
	.zero		1128


//--------------------- .nv.constant0._ZN10layer_norm13ln_fwd_kernelINS_13Kernel_traitsI6__halfS2_fS2_fjLj4096ELj1ELj1ELj4ELj16ENS_18Kernel_traits_baseILj4096ES2_S2_fS2_fjLj128EEEEELb1ELb1ELb1ELb0EEEvNS_9FwdParamsE --------------------------
	.section	.nv.constant0._ZN10layer_norm13ln_fwd_kernelINS_13Kernel_traitsI6__halfS2_fS2_fjLj4096ELj1ELj1ELj4ELj16ENS_18Kernel_traits_baseILj4096ES2_S2_fS2_fjLj128EEEEELb1ELb1ELb1ELb0EEEvNS_9FwdParamsE,"a",@progbits
	.sectionflags	@""
	.align	4
.nv.constant0._ZN10layer_norm13ln_fwd_kernelINS_13Kernel_traitsI6__halfS2_fS2_fjLj4096ELj1ELj1ELj4ELj16ENS_18Kernel_traits_baseILj4096ES2_S2_fS2_fjLj128EEEEELb1ELb1ELb1ELb0EEEvNS_9FwdParamsE:
	.zero		1128


//--------------------- .nv.constant0._ZN10layer_norm13ln_fwd_kernelINS_13Kernel_traitsI6__halfS2_fS2_fjLj4096ELj1ELj1ELj4ELj16ENS_18Kernel_traits_baseILj4096ES2_S2_fS2_fjLj128EEEEELb1ELb1ELb1ELb1EEEvNS_9FwdParamsE --------------------------
	.section	.nv.constant0._ZN10layer_norm13ln_fwd_kernelINS_13Kernel_traitsI6__halfS2_fS2_fjLj4096ELj1ELj1ELj4ELj16ENS_18Kernel_traits_baseILj4096ES2_S2_fS2_fjLj128EEEEELb1ELb1ELb1ELb1EEEvNS_9FwdParamsE,"a",@progbits
	.sectionflags	@""
	.align	4
.nv.constant0._ZN10layer_norm13ln_fwd_kernelINS_13Kernel_traitsI6__halfS2_fS2_fjLj4096ELj1ELj1ELj4ELj16ENS_18Kernel_traits_baseILj4096ES2_S2_fS2_fjLj128EEEEELb1ELb1ELb1ELb1EEEvNS_9FwdParamsE:
	.zero		1128


//--------------------- .nv.constant0._ZN10layer_norm13ln_fwd_kernelINS_13Kernel_traitsIf6__halffS2_fjLj4096ELj1ELj1ELj4ELj16ENS_18Kernel_traits_baseILj4096EfS2_fS2_fjLj128EEEEELb0ELb0ELb0ELb0EEEvNS_9FwdParamsE --------------------------
	.section	.nv.constant0._ZN10layer_norm13ln_fwd_kernelINS_13Kernel_traitsIf6__halffS2_fjLj4096ELj1ELj1ELj4ELj16ENS_18Kernel_traits_baseILj4096EfS2_fS2_fjLj128EEEEELb0ELb0ELb0ELb0EEEvNS_9FwdParamsE,"a",@progbits
	.sectionflags	@""
	.align	4
.nv.constant0._ZN10layer_norm13ln_fwd_kernelINS_13Kernel_traitsIf6__halffS2_fjLj4096ELj1ELj1ELj4ELj16ENS_18Kernel_traits_baseILj4096EfS2_fS2_fjLj128EEEEELb0ELb0ELb0ELb0EEEvNS_9FwdParamsE:
	.zero		1128


//--------------------- .nv.constant0._ZN10layer_norm13ln_fwd_kernelINS_13Kernel_traitsIf6__halffS2_fjLj4096ELj1ELj1ELj4ELj16ENS_18Kernel_traits_baseILj4096EfS2_fS2_fjLj128EEEEELb0ELb0ELb0ELb1EEEvNS_9FwdParamsE --------------------------
	.section	.nv.constant0._ZN10layer_norm13ln_fwd_kernelINS_13Kernel_traitsIf6__halffS2_fjLj4096ELj1ELj1ELj4ELj16ENS_18Kernel_traits_baseILj4096EfS2_fS2_fjLj128EEEEELb0ELb0ELb0ELb1EEEvNS_9FwdParamsE,"a",@progbits
	.sectionflags	@""
	.align	4
.nv.constant0._ZN10layer_norm13ln_fwd_kernelINS_13Kernel_traitsIf6__halffS2_fjLj4096ELj1ELj1ELj4ELj16ENS_18Kernel_traits_baseILj4096EfS2_fS2_fjLj128EEEEELb0ELb0ELb0ELb1EEEvNS_9FwdParamsE:
	.zero		1128


//--------------------- .nv.constant0._ZN10layer_norm13ln_fwd_kernelINS_13Kernel_traitsIf6__halffS2_fjLj4096ELj1ELj1ELj4ELj16ENS_18Kernel_traits_baseILj4096EfS2_fS2_fjLj128EEEEELb0ELb0ELb1ELb0EEEvNS_9FwdParamsE --------------------------
	.section	.nv.constant0._ZN10layer_norm13ln_fwd_kernelINS_13Kernel_traitsIf6__halffS2_fjLj4096ELj1ELj1ELj4ELj16ENS_18Kernel_traits_baseILj4096EfS2_fS2_fjLj128EEEEELb0ELb0ELb1ELb0EEEvNS_9FwdParamsE,"a",@progbits
	.sectionflags	@""
	.align	4
.nv.constant0._ZN10layer_norm13ln_fwd_kernelINS_13Kernel_traitsIf6__halffS2_fjLj4096ELj1ELj1ELj4ELj16ENS_18Kernel_traits_baseILj4096EfS2_fS2_fjLj128EEEEELb0ELb0ELb1ELb0EEEvNS_9FwdParamsE:
	.zero		1128


//--------------------- .nv.constant0._ZN10layer_norm13ln_fwd_kernelINS_13Kernel_traitsIf6__halffS2_fjLj4096ELj1ELj1ELj4ELj16ENS_18Kernel_traits_baseILj4096EfS2_fS2_fjLj128EEEEELb0ELb0ELb1ELb1EEEvNS_9FwdParamsE --------------------------
	.section	.nv.constant0._ZN10layer_norm13ln_fwd_kernelINS_13Kernel_traitsIf6__halffS2_fjLj4096ELj1ELj1ELj4ELj16ENS_18Kernel_traits_baseILj4096EfS2_fS2_fjLj128EEEEELb0ELb0ELb1ELb1EEEvNS_9FwdParamsE,"a",@progbits
	.sectionflags	@""
	.align	4
.nv.constant0._ZN10layer_norm13ln_fwd_kernelINS_13Kernel_traitsIf6__halffS2_fjLj4096ELj1ELj1ELj4ELj16ENS_18Kernel_traits_baseILj4096EfS2_fS2_fjLj128EEEEELb0ELb0ELb1ELb1EEEvNS_9FwdParamsE:
	.zero		1128


//--------------------- .nv.constant0._ZN10layer_norm13ln_fwd_kernelINS_13Kernel_traitsIf6__halffS2_fjLj4096ELj1ELj1ELj4ELj16ENS_18Kernel_traits_baseILj4096EfS2_fS2_fjLj128EEEEELb0ELb1ELb0ELb0EEEvNS_9FwdParamsE --------------------------
	.section	.nv.constant0._ZN10layer_norm13ln_fwd_kernelINS_13Kernel_traitsIf6__halffS2_fjLj4096ELj1ELj1ELj4ELj16ENS_18Kernel_traits_baseILj4096EfS2_fS2_fjLj128EEEEELb0ELb1ELb0ELb0EEEvNS_9FwdParamsE,"a",@progbits
	.sectionflags	@""
	.align	4
.nv.constant0._ZN10layer_norm13ln_fwd_kernelINS_13Kernel_traitsIf6__halffS2_fjLj4096ELj1ELj1ELj4ELj16ENS_18Kernel_traits_baseILj4096EfS2_fS2_fjLj128EEEEELb0ELb1ELb0ELb0EEEvNS_9FwdParamsE:
	.zero		1128


//--------------------- .nv.constant0._ZN10layer_norm13ln_fwd_kernelINS_13Kernel_traitsIf6__halffS2_fjLj4096ELj1ELj1ELj4ELj16ENS_18Kernel_traits_baseILj4096EfS2_fS2_fjLj128EEEEELb0ELb1ELb0ELb1EEEvNS_9FwdParamsE --------------------------
	.section	.nv.constant0._ZN10layer_norm13ln_fwd_kernelINS_13Kernel_traitsIf6__halffS2_fjLj4096ELj1ELj1ELj4ELj16ENS_18Kernel_traits_baseILj4096EfS2_fS2_fjLj128EEEEELb0ELb1ELb0ELb1EEEvNS_9FwdParamsE,"a",@progbits
	.sectionflags	@""
	.align	4
.nv.constant0._ZN10layer_norm13ln_fwd_kernelINS_13Kernel_traitsIf6__halffS2_fjLj4096ELj1ELj1ELj4ELj16ENS_18Kernel_traits_baseILj4096EfS2_fS2_fjLj128EEEEELb0ELb1ELb0ELb1EEEvNS_9FwdParamsE:
	.zero		1128


//--------------------- .nv.constant0._ZN10layer_norm13ln_fwd_kernelINS_13Kernel_traitsIf6__halffS2_fjLj4096ELj1ELj1ELj4ELj16ENS_18Kernel_traits_baseILj4096EfS2_fS2_fjLj128EEEEELb0ELb1ELb1ELb0EEEvNS_9FwdParamsE --------------------------
	.section	.nv.constant0._ZN10layer_norm13ln_fwd_kernelINS_13Kernel_traitsIf6__halffS2_fjLj4096ELj1ELj1ELj4ELj16ENS_18Kernel_traits_baseILj4096EfS2_fS2_fjLj128EEEEELb0ELb1ELb1ELb0EEEvNS_9FwdParamsE,"a",@progbits
	.sectionflags	@""
	.align	4
.nv.constant0._ZN10layer_norm13ln_fwd_kernelINS_13Kernel_traitsIf6__halffS2_fjLj4096ELj1ELj1ELj4ELj16ENS_18Kernel_traits_baseILj4096EfS2_fS2_fjLj128EEEEELb0ELb1ELb1ELb0EEEvNS_9FwdParamsE:
	.zero		1128


//--------------------- .nv.constant0._ZN10layer_norm13ln_fwd_kernelINS_13Kernel_traitsIf6__halffS2_fjLj4096ELj1ELj1ELj4ELj16ENS_18Kernel_traits_baseILj4096EfS2_fS2_fjLj128EEEEELb0ELb1ELb1ELb1EEEvNS_9FwdParamsE --------------------------
	.section	.nv.constant0._ZN10layer_norm13ln_fwd_kernelINS_13Kernel_traitsIf6__halffS2_fjLj4096ELj1ELj1ELj4ELj16ENS_18Kernel_traits_baseILj4096EfS2_fS2_fjLj128EEEEELb0ELb1ELb1ELb1EEEvNS_9FwdParamsE,"a",@progbits
	.sectionflags	@""
	.align	4
.nv.constant0._ZN10layer_norm13ln_fwd_kernelINS_13Kernel_traitsIf6__halffS2_fjLj4096ELj1ELj1ELj4ELj16ENS_18Kernel_traits_baseILj4096EfS2_fS2_fjLj128EEEEELb0ELb1ELb1ELb1EEEvNS_9FwdParamsE:
	.zero		1128


//--------------------- .nv.constant0._ZN10layer_norm13ln_fwd_kernelINS_13Kernel_traitsIf6__halffS2_fjLj4096ELj1ELj1ELj4ELj16ENS_18Kernel_traits_baseILj4096EfS2_fS2_fjLj128EEEEELb1ELb0ELb0ELb0EEEvNS_9FwdParamsE --------------------------
	.section	.nv.constant0._ZN10layer_norm13ln_fwd_kernelINS_13Kernel_traitsIf6__halffS2_fjLj4096ELj1ELj1ELj4ELj16ENS_18Kernel_traits_baseILj4096EfS2_fS2_fjLj128EEEEELb1ELb0ELb0ELb0EEEvNS_9FwdParamsE,"a",@progbits
	.sectionflags	@""
	.align	4
.nv.constant0._ZN10layer_norm13ln_fwd_kernelINS_13Kernel_traitsIf6__halffS2_fjLj4096ELj1ELj1ELj4ELj16ENS_18Kernel_traits_baseILj4096EfS2_fS2_fjLj128EEEEELb1ELb0ELb0ELb0EEEvNS_9FwdParamsE:
	.zero		1128


//--------------------- .nv.constant0._ZN10layer_norm13ln_fwd_kernelINS_13Kernel_traitsIf6__halffS2_fjLj4096ELj1ELj1ELj4ELj16ENS_18Kernel_traits_baseILj4096EfS2_fS2_fjLj128EEEEELb1ELb0ELb0ELb1EEEvNS_9FwdParamsE --------------------------
	.section	.nv.constant0._ZN10layer_norm13ln_fwd_kernelINS_13Kernel_traitsIf6__halffS2_fjLj4096ELj1ELj1ELj4ELj16ENS_18Kernel_traits_baseILj4096EfS2_fS2_fjLj128EEEEELb1ELb0ELb0ELb1EEEvNS_9FwdParamsE,"a",@progbits
	.sectionflags	@""
	.align	4
.nv.constant0._ZN10layer_norm13ln_fwd_kernelINS_13Kernel_traitsIf6__halffS2_fjLj4096ELj1ELj1ELj4ELj16ENS_18Kernel_traits_baseILj4096EfS2_fS2_fjLj128EEEEELb1ELb0ELb0ELb1EEEvNS_9FwdParamsE:
	.zero		1128


//--------------------- .nv.constant0._ZN10layer_norm13ln_fwd_kernelINS_13Kernel_traitsIf6__halffS2_fjLj4096ELj1ELj1ELj4ELj16ENS_18Kernel_traits_baseILj4096EfS2_fS2_fjLj128EEEEELb1ELb0ELb1ELb0EEEvNS_9FwdParamsE --------------------------
	.section	.nv.constant0._ZN10layer_norm13ln_fwd_kernelINS_13Kernel_traitsIf6__halffS2_fjLj4096ELj1ELj1ELj4ELj16ENS_18Kernel_traits_baseILj4096EfS2_fS2_fjLj128EEEEELb1ELb0ELb1ELb0EEEvNS_9FwdParamsE,"a",@progbits
	.sectionflags	@""
	.align	4
.nv.constant0._ZN10layer_norm13ln_fwd_kernelINS_13Kernel_traitsIf6__halffS2_fjLj4096ELj1ELj1ELj4ELj16ENS_18Kernel_traits_baseILj4096EfS2_fS2_fjLj128EEEEELb1ELb0ELb1ELb0EEEvNS_9FwdParamsE:
	.zero		1128


//--------------------- .nv.constant0._ZN10layer_norm13ln_fwd_kernelINS_13Kernel_traitsIf6__halffS2_fjLj4096ELj1ELj1ELj4ELj16ENS_18Kernel_traits_baseILj4096EfS2_fS2_fjLj128EEEEELb1ELb0ELb1ELb1EEEvNS_9FwdParamsE --------------------------
	.section	.nv.constant0._ZN10layer_norm13ln_fwd_kernelINS_13Kernel_traitsIf6__halffS2_fjLj4096ELj1ELj1ELj4ELj16ENS_18Kernel_traits_baseILj4096EfS2_fS2_fjLj128EEEEELb1ELb0ELb1ELb1EEEvNS_9FwdParamsE,"a",@progbits
	.sectionflags	@""
	.align	4
.nv.constant0._ZN10layer_norm13ln_fwd_kernelINS_13Kernel_traitsIf6__halffS2_fjLj4096ELj1ELj1ELj4ELj16ENS_18Kernel_traits_baseILj4096EfS2_fS2_fjLj128EEEEELb1ELb0ELb1ELb1EEEvNS_9FwdParamsE:
	.zero		1128


//--------------------- .nv.constant0._ZN10layer_norm13ln_fwd_kernelINS_13Kernel_traitsIf6__halffS2_fjLj4096ELj1ELj1ELj4ELj16ENS_18Kernel_traits_baseILj4096EfS2_fS2_fjLj128EEEEELb1ELb1ELb0ELb0EEEvNS_9FwdParamsE --------------------------
	.section	.nv.constant0._ZN10layer_norm13ln_fwd_kernelINS_13Kernel_traitsIf6__halffS2_fjLj4096ELj1ELj1ELj4ELj16ENS_18Kernel_traits_baseILj4096EfS2_fS2_fjLj128EEEEELb1ELb1ELb0ELb0EEEvNS_9FwdParamsE,"a",@progbits
	.sectionflags	@""
	.align	4
.nv.constant0._ZN10layer_norm13ln_fwd_kernelINS_13Kernel_traitsIf6__halffS2_fjLj4096ELj1ELj1ELj4ELj16ENS_18Kernel_traits_baseILj4096EfS2_fS2_fjLj128EEEEELb1ELb1ELb0ELb0EEEvNS_9FwdParamsE:
	.zero		1128


//--------------------- .nv.constant0._ZN10layer_norm13ln_fwd_kernelINS_13Kernel_traitsIf6__halffS2_fjLj4096ELj1ELj1ELj4ELj16ENS_18Kernel_traits_baseILj4096EfS2_fS2_fjLj128EEEEELb1ELb1ELb0ELb1EEEvNS_9FwdParamsE --------------------------
	.section	.nv.constant0._ZN10layer_norm13ln_fwd_kernelINS_13Kernel_traitsIf6__halffS2_fjLj4096ELj1ELj1ELj4ELj16ENS_18Kernel_traits_baseILj4096EfS2_fS2_fjLj128EEEEELb1ELb1ELb0ELb1EEEvNS_9FwdParamsE,"a",@progbits
	.sectionflags	@""
	.align	4
.nv.constant0._ZN10layer_norm13ln_fwd_kernelINS_13Kernel_traitsIf6__halffS2_fjLj4096ELj1ELj1ELj4ELj16ENS_18Kernel_traits_baseILj4096EfS2_fS2_fjLj128EEEEELb1ELb1ELb0ELb1EEEvNS_9FwdParamsE:
	.zero		1128


//--------------------- .nv.constant0._ZN10layer_norm13ln_fwd_kernelINS_13Kernel_traitsIf6__halffS2_fjLj4096ELj1ELj1ELj4ELj16ENS_18Kernel_traits_baseILj4096EfS2_fS2_fjLj128EEEEELb1ELb1ELb1ELb0EEEvNS_9FwdParamsE --------------------------
	.section	.nv.constant0._ZN10layer_norm13ln_fwd_kernelINS_13Kernel_traitsIf6__halffS2_fjLj4096ELj1ELj1ELj4ELj16ENS_18Kernel_traits_baseILj4096EfS2_fS2_fjLj128EEEEELb1ELb1ELb1ELb0EEEvNS_9FwdParamsE,"a",@progbits
	.sectionflags	@""
	.align	4
.nv.constant0._ZN10layer_norm13ln_fwd_kernelINS_13Kernel_traitsIf6__halffS2_fjLj4096ELj1ELj1ELj4ELj16ENS_18Kernel_traits_baseILj4096EfS2_fS2_fjLj128EEEEELb1ELb1ELb1ELb0EEEvNS_9FwdParamsE:
	.zero		1128


//--------------------- .nv.constant0._ZN10layer_norm13ln_fwd_kernelINS_13Kernel_traitsIf6__halffS2_fjLj4096ELj1ELj1ELj4ELj16ENS_18Kernel_traits_baseILj4096EfS2_fS2_fjLj128EEEEELb1ELb1ELb1ELb1EEEvNS_9FwdParamsE --------------------------
	.section	.nv.constant0._ZN10layer_norm13ln_fwd_kernelINS_13Kernel_traitsIf6__halffS2_fjLj4096ELj1ELj1ELj4ELj16ENS_18Kernel_traits_baseILj4096EfS2_fS2_fjLj128EEEEELb1ELb1ELb1ELb1EEEvNS_9FwdParamsE,"a",@progbits
	.sectionflags	@""
	.align	4
.nv.constant0._ZN10layer_norm13ln_fwd_kernelINS_13Kernel_traitsIf6__halffS2_fjLj4096ELj1ELj1ELj4ELj16ENS_18Kernel_traits_baseILj4096EfS2_fS2_fjLj128EEEEELb1ELb1ELb1ELb1EEEvNS_9FwdParamsE:
	.zero		1128


//--------------------- .nv.constant0._ZN10layer_norm13ln_fwd_kernelINS_13Kernel_traitsI6__halfffffjLj4096ELj1ELj1ELj4ELj16ENS_18Kernel_traits_baseILj4096ES2_ffffjLj128EEEEELb0ELb0ELb0ELb0EEEvNS_9FwdParamsE --------------------------
	.section	.nv.constant0._ZN10layer_norm13ln_fwd_kernelINS_13Kernel_traitsI6__halfffffjLj4096ELj1ELj1ELj4ELj16ENS_18Kernel_traits_baseILj4096ES2_ffffjLj128EEEEELb0ELb0ELb0ELb0EEEvNS_9FwdParamsE,"a",@progbits
	.sectionflags	@""
	.align	4
.nv.constant0._ZN10layer_norm13ln_fwd_kernelINS_13Kernel_traitsI6__halfffffjLj4096ELj1ELj1ELj4ELj16ENS_18Kernel_traits_baseILj4096ES2_ffffjLj128EEEEELb0ELb0ELb0ELb0EEEvNS_9FwdParamsE:
	.zero		1128


//--------------------- .nv.constant0._ZN10layer_norm13ln_fwd_kernelINS_13Kernel_traitsI6__halfffffjLj4096ELj1ELj1ELj4ELj16ENS_18Kernel_traits_baseILj4096ES2_ffffjLj128EEEEELb0ELb0ELb0ELb1EEEvNS_9FwdParamsE --------------------------
	.section	.nv.constant0._ZN10layer_norm13ln_fwd_kernelINS_13Kernel_traitsI6__halfffffjLj4096ELj1ELj1ELj4ELj16ENS_18Kernel_traits_baseILj4096ES2_ffffjLj128EEEEELb0ELb0ELb0ELb1EEEvNS_9FwdParamsE,"a",@progbits
	.sectionflags	@""
	.align	4
.nv.constant0._ZN10layer_norm13ln_fwd_kernelINS_13Kernel_traitsI6__halfffffjLj4096ELj1ELj1ELj4ELj16ENS_18Kernel_traits_baseILj4096ES2_ffffjLj128EEEEELb0ELb0ELb0ELb1EEEvNS_9FwdParamsE:
	.zero		1128


//--------------------- .nv.constant0._ZN10layer_norm13ln_fwd_kernelINS_13Kernel_traitsI6__halfffffjLj4096ELj1ELj1ELj4ELj16ENS_18Kernel_traits_baseILj4096ES2_ffffjLj128EEEEELb0ELb0ELb1ELb0EEEvNS_9FwdParamsE --------------------------
	.section	.nv.constant0._ZN10layer_norm13ln_fwd_kernelINS_13Kernel_traitsI6__halfffffjLj4096ELj1ELj1ELj4ELj16ENS_18Kernel_traits_baseILj4096ES2_ffffjLj128EEEEELb0ELb0ELb1ELb0EEEvNS_9FwdParamsE,"a",@progbits
	.sectionflags	@""
	.align	4
.nv.constant0._ZN10layer_norm13ln_fwd_kernelINS_13Kernel_traitsI6__halfffffjLj4096ELj1ELj1ELj4ELj16ENS_18Kernel_traits_baseILj4096ES2_ffffjLj128EEEEELb0ELb0ELb1ELb0EEEvNS_9FwdParamsE:
	.zero		1128


//--------------------- .nv.constant0._ZN10layer_norm13ln_fwd_kernelINS_13Kernel_traitsI6__halfffffjLj4096ELj1ELj1ELj4ELj16ENS_18Kernel_traits_baseILj4096ES2_ffffjLj128EEEEELb0ELb0ELb1ELb1EEEvNS_9FwdParamsE --------------------------
	.section	.nv.constant0._ZN10layer_norm13ln_fwd_kernelINS_13Kernel_traitsI6__halfffffjLj4096ELj1ELj1ELj4ELj16ENS_18Kernel_traits_baseILj4096ES2_ffffjLj128EEEEELb0ELb0ELb1ELb1EEEvNS_9FwdParamsE,"a",@progbits
	.sectionflags	@""
	.align	4
.nv.constant0._ZN10layer_norm13ln_fwd_kernelINS_13Kernel_traitsI6__halfffffjLj4096ELj1ELj1ELj4ELj16ENS_18Kernel_traits_baseILj4096ES2_ffffjLj128EEEEELb0ELb0ELb1ELb1EEEvNS_9FwdParamsE:
	.zero		1128


//--------------------- .nv.constant0._ZN10layer_norm13ln_fwd_kernelINS_13Kernel_traitsI6__halfffffjLj4096ELj1ELj1ELj4ELj16ENS_18Kernel_traits_baseILj4096ES2_ffffjLj128EEEEELb0ELb1ELb0ELb0EEEvNS_9FwdParamsE --------------------------
	.section	.nv.constant0._ZN10layer_norm13ln_fwd_kernelINS_13Kernel_traitsI6__halfffffjLj4096ELj1ELj1ELj4ELj16ENS_18Kernel_traits_baseILj4096ES2_ffffjLj128EEEEELb0ELb1ELb0ELb0EEEvNS_9FwdParamsE,"a",@progbits
	.sectionflags	@""
	.align	4
.nv.constant0._ZN10layer_norm13ln_fwd_kernelINS_13Kernel_traitsI6__halfffffjLj4096ELj1ELj1ELj4ELj16ENS_18Kernel_traits_baseILj4096ES2_ffffjLj128EEEEELb0ELb1ELb0ELb0EEEvNS_9FwdParamsE:
	.zero		1128


//--------------------- .nv.constant0._ZN10layer_norm13ln_fwd_kernelINS_13Kernel_traitsI6__halfffffjLj4096ELj1ELj1ELj4ELj16ENS_18Kernel_traits_baseILj4096ES2_ffffjLj128EEEEELb0ELb1ELb0ELb1EEEvNS_9FwdParamsE --------------------------
	.section	.nv.constant0._ZN10layer_norm13ln_fwd_kernelINS_13Kernel_traitsI6__halfffffjLj4096ELj1ELj1ELj4ELj16ENS_18Kernel_traits_baseILj4096ES2_ffffjLj128EEEEELb0ELb1ELb0ELb1EEEvNS_9FwdParamsE,"a",@progbits
	.sectionflags	@""
	.align	4
.nv.constant0._ZN10layer_norm13ln_fwd_kernelINS_13Kernel_traitsI6__halfffffjLj4096ELj1ELj1ELj4ELj16ENS_18Kernel_traits_baseILj4096ES2_ffffjLj128EEEEELb0ELb1ELb0ELb1EEEvNS_9FwdParamsE:
	.zero		1128


//--------------------- .nv.constant0._ZN10layer_norm13ln_fwd_kernelINS_13Kernel_traitsI6__halfffffjLj4096ELj1ELj1ELj4ELj16ENS_18Kernel_traits_baseILj4096ES2_ffffjLj128EEEEELb0ELb1ELb1ELb0EEEvNS_9FwdParamsE --------------------------
	.section	.nv.constant0._ZN10layer_norm13ln_fwd_kernelINS_13Kernel_traitsI6__halfffffjLj4096ELj1ELj1ELj4ELj16ENS_18Kernel_traits_baseILj4096ES2_ffffjLj128EEEEELb0ELb1ELb1ELb0EEEvNS_9FwdParamsE,"a",@progbits
	.sectionflags	@""
	.align	4
.nv.constant0._ZN10layer_norm13ln_fwd_kernelINS_13Kernel_traitsI6__halfffffjLj4096ELj1ELj1ELj4ELj16ENS_18Kernel_traits_baseILj4096ES2_ffffjLj128EEEEELb0ELb1ELb1ELb0EEEvNS_9FwdParamsE:
	.zero		1128


//--------------------- .nv.constant0._ZN10layer_norm13ln_fwd_kernelINS_13Kernel_traitsI6__halfffffjLj4096ELj1ELj1ELj4ELj16ENS_18Kernel_traits_baseILj4096ES2_ffffjLj128EEEEELb0ELb1ELb1ELb1EEEvNS_9FwdParamsE --------------------------
	.section	.nv.constant0._ZN10layer_norm13ln_fwd_kernelINS_13Kernel_traitsI6__halfffffjLj4096ELj1ELj1ELj4ELj16ENS_18Kernel_traits_baseILj4096ES2_ffffjLj128EEEEELb0ELb1ELb1ELb1EEEvNS_9FwdParamsE,"a",@progbits
	.sectionflags	@""
	.align	4
.nv.constant0._ZN10layer_norm13ln_fwd_kernelINS_13Kernel_traitsI6__halfffffjLj4096ELj1ELj1ELj4ELj16ENS_18Kernel_traits_baseILj4096ES2_ffffjLj128EEEEELb0ELb1ELb1ELb1EEEvNS_9FwdParamsE:
	.zero		1128


//--------------------- .nv.constant0._ZN10layer_norm13ln_fwd_kernelINS_13Kernel_traitsI6__halfffffjLj4096ELj1ELj1ELj4ELj16ENS_18Kernel_traits_baseILj4096ES2_ffffjLj128EEEEELb1ELb0ELb0ELb0EEEvNS_9FwdParamsE --------------------------
	.section	.nv.constant0._ZN10layer_norm13ln_fwd_kernelINS_13Kernel_traitsI6__halfffffjLj4096ELj1ELj1ELj4ELj16ENS_18Kernel_traits_baseILj4096ES2_ffffjLj128EEEEELb1ELb0ELb0ELb0EEEvNS_9FwdParamsE,"a",@progbits
	.sectionflags	@""
	.align	4
.nv.constant0._ZN10layer_norm13ln_fwd_kernelINS_13Kernel_traitsI6__halfffffjLj4096ELj1ELj1ELj4ELj16ENS_18Kernel_traits_baseILj4096ES2_ffffjLj128EEEEELb1ELb0ELb0ELb0EEEvNS_9FwdParamsE:
	.zero		1128


//--------------------- .nv.constant0._ZN10layer_norm13ln_fwd_kernelINS_13Kernel_traitsI6__halfffffjLj4096ELj1ELj1ELj4ELj16ENS_18Kernel_traits_baseILj4096ES2_ffffjLj128EEEEELb1ELb0ELb0ELb1EEEvNS_9FwdParamsE --------------------------
	.section	.nv.constant0._ZN10layer_norm13ln_fwd_kernelINS_13Kernel_traitsI6__halfffffjLj4096ELj1ELj1ELj4ELj16ENS_18Kernel_traits_baseILj4096ES2_ffffjLj128EEEEELb1ELb0ELb0ELb1EEEvNS_9FwdParamsE,"a",@progbits
	.sectionflags	@""
	.align	4
.nv.constant0._ZN10layer_norm13ln_fwd_kernelINS_13Kernel_traitsI6__halfffffjLj4096ELj1ELj1ELj4ELj16ENS_18Kernel_traits_baseILj4096ES2_ffffjLj128EEEEELb1ELb0ELb0ELb1EEEvNS_9FwdParamsE:
	.zero		1128


//--------------------- .nv.constant0._ZN10layer_norm13ln_fwd_kernelINS_13Kernel_traitsI6__halfffffjLj4096ELj1ELj1ELj4ELj16ENS_18Kernel_traits_baseILj4096ES2_ffffjLj128EEEEELb1ELb0ELb1ELb0EEEvNS_9FwdParamsE --------------------------
	.section	.nv.constant0._ZN10layer_norm13ln_fwd_kernelINS_13Kernel_traitsI6__halfffffjLj4096ELj1ELj1ELj4ELj16ENS_18Kernel_traits_baseILj4096ES2_ffffjLj128EEEEELb1ELb0ELb1ELb0EEEvNS_9FwdParamsE,"a",@progbits
	.sectionflags	@""
	.align	4
.nv.constant0._ZN10layer_norm13ln_fwd_kernelINS_13Kernel_traitsI6__halfffffjLj4096ELj1ELj1ELj4ELj16ENS_18Kernel_traits_baseILj4096ES2_ffffjLj128EEEEELb1ELb0ELb1ELb0EEEvNS_9FwdParamsE:
	.zero		1128


//--------------------- .nv.constant0._ZN10layer_norm13ln_fwd_kernelINS_13Kernel_traitsI6__halfffffjLj4096ELj1ELj1ELj4ELj16ENS_18Kernel_traits_baseILj4096ES2_ffffjLj128EEEEELb1ELb0ELb1ELb1EEEvNS_9FwdParamsE --------------------------
	.section	.nv.constant0._ZN10layer_norm13ln_fwd_kernelINS_13Kernel_traitsI6__halfffffjLj4096ELj1ELj1ELj4ELj16ENS_18Kernel_traits_baseILj4096ES2_ffffjLj128EEEEELb1ELb0ELb1ELb1EEEvNS_9FwdParamsE,"a",@progbits
	.sectionflags	@""
	.align	4
.nv.constant0._ZN10layer_norm13ln_fwd_kernelINS_13Kernel_traitsI6__halfffffjLj4096ELj1ELj1ELj4ELj16ENS_18Kernel_traits_baseILj4096ES2_ffffjLj128EEEEELb1ELb0ELb1ELb1EEEvNS_9FwdParamsE:
	.zero		1128


//--------------------- .nv.constant0._ZN10layer_norm13ln_fwd_kernelINS_13Kernel_traitsI6__halfffffjLj4096ELj1ELj1ELj4ELj16ENS_18Kernel_traits_baseILj4096ES2_ffffjLj128EEEEELb1ELb1ELb0ELb0EEEvNS_9FwdParamsE --------------------------
	.section	.nv.constant0._ZN10layer_norm13ln_fwd_kernelINS_13Kernel_traitsI6__halfffffjLj4096ELj1ELj1ELj4ELj16ENS_18Kernel_traits_baseILj4096ES2_ffffjLj128EEEEELb1ELb1ELb0ELb0EEEvNS_9FwdParamsE,"a",@progbits
	.sectionflags	@""
	.align	4
.nv.constant0._ZN10layer_norm13ln_fwd_kernelINS_13Kernel_traitsI6__halfffffjLj4096ELj1ELj1ELj4ELj16ENS_18Kernel_traits_baseILj4096ES2_ffffjLj128EEEEELb1ELb1ELb0ELb0EEEvNS_9FwdParamsE:
	.zero		1128


//--------------------- .nv.constant0._ZN10layer_norm13ln_fwd_kernelINS_13Kernel_traitsI6__halfffffjLj4096ELj1ELj1ELj4ELj16ENS_18Kernel_traits_baseILj4096ES2_ffffjLj128EEEEELb1ELb1ELb0ELb1EEEvNS_9FwdParamsE --------------------------
	.section	.nv.constant0._ZN10layer_norm13ln_fwd_kernelINS_13Kernel_traitsI6__halfffffjLj4096ELj1ELj1ELj4ELj16ENS_18Kernel_traits_baseILj4096ES2_ffffjLj128EEEEELb1ELb1ELb0ELb1EEEvNS_9FwdParamsE,"a",@progbits
	.sectionflags	@""
	.align	4
.nv.constant0._ZN10layer_norm13ln_fwd_kernelINS_13Kernel_traitsI6__halfffffjLj4096ELj1ELj1ELj4ELj16ENS_18Kernel_traits_baseILj4096ES2_ffffjLj128EEEEELb1ELb1ELb0ELb1EEEvNS_9FwdParamsE:
	.zero		1128


//--------------------- .nv.constant0._ZN10layer_norm13ln_fwd_kernelINS_13Kernel_traitsI6__halfffffjLj4096ELj1ELj1ELj4ELj16ENS_18Kernel_traits_baseILj4096ES2_ffffjLj128EEEEELb1ELb1ELb1ELb0EEEvNS_9FwdParamsE --------------------------
	.section	.nv.constant0._ZN10layer_norm13ln_fwd_kernelINS_13Kernel_traitsI6__halfffffjLj4096ELj1ELj1ELj4ELj16ENS_18Kernel_traits_baseILj4096ES2_ffffjLj128EEEEELb1ELb1ELb1ELb0EEEvNS_9FwdParamsE,"a",@progbits
	.sectionflags	@""
	.align	4
.nv.constant0._ZN10layer_norm13ln_fwd_kernelINS_13Kernel_traitsI6__halfffffjLj4096ELj1ELj1ELj4ELj16ENS_18Kernel_traits_baseILj4096ES2_ffffjLj128EEEEELb1ELb1ELb1ELb0EEEvNS_9FwdParamsE:
	.zero		1128


//--------------------- .nv.constant0._ZN10layer_norm13ln_fwd_kernelINS_13Kernel_traitsI6__halfffffjLj4096ELj1ELj1ELj4ELj16ENS_18Kernel_traits_baseILj4096ES2_ffffjLj128EEEEELb1ELb1ELb1ELb1EEEvNS_9FwdParamsE --------------------------
	.section	.nv.constant0._ZN10layer_norm13ln_fwd_kernelINS_13Kernel_traitsI6__halfffffjLj4096ELj1ELj1ELj4ELj16ENS_18Kernel_traits_baseILj4096ES2_ffffjLj128EEEEELb1ELb1ELb1ELb1EEEvNS_9FwdParamsE,"a",@progbits
	.sectionflags	@""
	.align	4
.nv.constant0._ZN10layer_norm13ln_fwd_kernelINS_13Kernel_traitsI6__halfffffjLj4096ELj1ELj1ELj4ELj16ENS_18Kernel_traits_baseILj4096ES2_ffffjLj128EEEEELb1ELb1ELb1ELb1EEEvNS_9FwdParamsE:
	.zero		1128


//--------------------- .nv.constant0._ZN10layer_norm13ln_fwd_kernelINS_13Kernel_traitsIfffffjLj4096ELj1ELj1ELj4ELj16ENS_18Kernel_traits_baseILj4096EfffffjLj128EEEEELb0ELb0ELb0ELb0EEEvNS_9FwdParamsE --------------------------
	.section	.nv.constant0._ZN10layer_norm13ln_fwd_kernelINS_13Kernel_traitsIfffffjLj4096ELj1ELj1ELj4ELj16ENS_18Kernel_traits_baseILj4096EfffffjLj128EEEEELb0ELb0ELb0ELb0EEEvNS_9FwdParamsE,"a",@progbits
	.sectionflags	@""
	.align	4
.nv.constant0._ZN10layer_norm13ln_fwd_kernelINS_13Kernel_traitsIfffffjLj4096ELj1ELj1ELj4ELj16ENS_18Kernel_traits_baseILj4096EfffffjLj128EEEEELb0ELb0ELb0ELb0EEEvNS_9FwdParamsE:
	.zero		1128


//--------------------- .nv.constant0._ZN10layer_norm13ln_fwd_kernelINS_13Kernel_traitsIfffffjLj4096ELj1ELj1ELj4ELj16ENS_18Kernel_traits_baseILj4096EfffffjLj128EEEEELb0ELb0ELb0ELb1EEEvNS_9FwdParamsE --------------------------
	.section	.nv.constant0._ZN10layer_norm13ln_fwd_kernelINS_13Kernel_traitsIfffffjLj4096ELj1ELj1ELj4ELj16ENS_18Kernel_traits_baseILj4096EfffffjLj128EEEEELb0ELb0ELb0ELb1EEEvNS_9FwdParamsE,"a",@progbits
	.sectionflags	@""
	.align	4
.nv.constant0._ZN10layer_norm13ln_fwd_kernelINS_13Kernel_traitsIfffffjLj4096ELj1ELj1ELj4ELj16ENS_18Kernel_traits_baseILj4096EfffffjLj128EEEEELb0ELb0ELb0ELb1EEEvNS_9FwdParamsE:
	.zero		1128


//--------------------- .nv.constant0._ZN10layer_norm13ln_fwd_kernelINS_13Kernel_traitsIfffffjLj4096ELj1ELj1ELj4ELj16ENS_18Kernel_traits_baseILj4096EfffffjLj128EEEEELb0ELb0ELb1ELb0EEEvNS_9FwdParamsE --------------------------
	.section	.nv.constant0._ZN10layer_norm13ln_fwd_kernelINS_13Kernel_traitsIfffffjLj4096ELj1ELj1ELj4ELj16ENS_18Kernel_traits_baseILj4096EfffffjLj128EEEEELb0ELb0ELb1ELb0EEEvNS_9FwdParamsE,"a",@progbits
	.sectionflags	@""
	.align	4
.nv.constant0._ZN10layer_norm13ln_fwd_kernelINS_13Kernel_traitsIfffffjLj4096ELj1ELj1ELj4ELj16ENS_18Kernel_traits_baseILj4096EfffffjLj128EEEEELb0ELb0ELb1ELb0EEEvNS_9FwdParamsE:
	.zero		1128


//--------------------- .nv.constant0._ZN10layer_norm13ln_fwd_kernelINS_13Kernel_traitsIfffffjLj4096ELj1ELj1ELj4ELj16ENS_18Kernel_traits_baseILj4096EfffffjLj128EEEEELb0ELb0ELb1ELb1EEEvNS_9FwdParamsE --------------------------
	.section	.nv.constant0._ZN10layer_norm13ln_fwd_kernelINS_13Kernel_traitsIfffffjLj4096ELj1ELj1ELj4ELj16ENS_18Kernel_traits_baseILj4096EfffffjLj128EEEEELb0ELb0ELb1ELb1EEEvNS_9FwdParamsE,"a",@progbits
	.sectionflags	@""
	.align	4
.nv.constant0._ZN10layer_norm13ln_fwd_kernelINS_13Kernel_traitsIfffffjLj4096ELj1ELj1ELj4ELj16ENS_18Kernel_traits_baseILj4096EfffffjLj128EEEEELb0ELb0ELb1ELb1EEEvNS_9FwdParamsE:
	.zero		1128


//--------------------- .nv.constant0._ZN10layer_norm13ln_fwd_kernelINS_13Kernel_traitsIfffffjLj4096ELj1ELj1ELj4ELj16ENS_18Kernel_traits_baseILj4096EfffffjLj128EEEEELb0ELb1ELb0ELb0EEEvNS_9FwdParamsE --------------------------
	.section	.nv.constant0._ZN10layer_norm13ln_fwd_kernelINS_13Kernel_traitsIfffffjLj4096ELj1ELj1ELj4ELj16ENS_18Kernel_traits_baseILj4096EfffffjLj128EEEEELb0ELb1ELb0ELb0EEEvNS_9FwdParamsE,"a",@progbits
	.sectionflags	@""
	.align	4
.nv.constant0._ZN10layer_norm13ln_fwd_kernelINS_13Kernel_traitsIfffffjLj4096ELj1ELj1ELj4ELj16ENS_18Kernel_traits_baseILj4096EfffffjLj128EEEEELb0ELb1ELb0ELb0EEEvNS_9FwdParamsE:
	.zero		1128


//--------------------- .nv.constant0._ZN10layer_norm13ln_fwd_kernelINS_13Kernel_traitsIfffffjLj4096ELj1ELj1ELj4ELj16ENS_18Kernel_traits_baseILj4096EfffffjLj128EEEEELb0ELb1ELb0ELb1EEEvNS_9FwdParamsE --------------------------
	.section	.nv.constant0._ZN10layer_norm13ln_fwd_kernelINS_13Kernel_traitsIfffffjLj4096ELj1ELj1ELj4ELj16ENS_18Kernel_traits_baseILj4096EfffffjLj128EEEEELb0ELb1ELb0ELb1EEEvNS_9FwdParamsE,"a",@progbits
	.sectionflags	@""
	.align	4
.nv.constant0._ZN10layer_norm13ln_fwd_kernelINS_13Kernel_traitsIfffffjLj4096ELj1ELj1ELj4ELj16ENS_18Kernel_traits_baseILj4096EfffffjLj128EEEEELb0ELb1ELb0ELb1EEEvNS_9FwdParamsE:
	.zero		1128


//--------------------- .nv.constant0._ZN10layer_norm13ln_fwd_kernelINS_13Kernel_traitsIfffffjLj4096ELj1ELj1ELj4ELj16ENS_18Kernel_traits_baseILj4096EfffffjLj128EEEEELb0ELb1ELb1ELb0EEEvNS_9FwdParamsE --------------------------
	.section	.nv.constant0._ZN10layer_norm13ln_fwd_kernelINS_13Kernel_traitsIfffffjLj4096ELj1ELj1ELj4ELj16ENS_18Kernel_traits_baseILj4096EfffffjLj128EEEEELb0ELb1ELb1ELb0EEEvNS_9FwdParamsE,"a",@progbits
	.sectionflags	@""
	.align	4
.nv.constant0._ZN10layer_norm13ln_fwd_kernelINS_13Kernel_traitsIfffffjLj4096ELj1ELj1ELj4ELj16ENS_18Kernel_traits_baseILj4096EfffffjLj128EEEEELb0ELb1ELb1ELb0EEEvNS_9FwdParamsE:
	.zero		1128


//--------------------- .nv.constant0._ZN10layer_norm13ln_fwd_kernelINS_13Kernel_traitsIfffffjLj4096ELj1ELj1ELj4ELj16ENS_18Kernel_traits_baseILj4096EfffffjLj128EEEEELb0ELb1ELb1ELb1EEEvNS_9FwdParamsE --------------------------
	.section	.nv.constant0._ZN10layer_norm13ln_fwd_kernelINS_13Kernel_traitsIfffffjLj4096ELj1ELj1ELj4ELj16ENS_18Kernel_traits_baseILj4096EfffffjLj128EEEEELb0ELb1ELb1ELb1EEEvNS_9FwdParamsE,"a",@progbits
	.sectionflags	@""
	.align	4
.nv.constant0._ZN10layer_norm13ln_fwd_kernelINS_13Kernel_traitsIfffffjLj4096ELj1ELj1ELj4ELj16ENS_18Kernel_traits_baseILj4096EfffffjLj128EEEEELb0ELb1ELb1ELb1EEEvNS_9FwdParamsE:
	.zero		1128


//--------------------- .nv.constant0._ZN10layer_norm13ln_fwd_kernelINS_13Kernel_traitsIfffffjLj4096ELj1ELj1ELj4ELj16ENS_18Kernel_traits_baseILj4096EfffffjLj128EEEEELb1ELb0ELb0ELb0EEEvNS_9FwdParamsE --------------------------
	.section	.nv.constant0._ZN10layer_norm13ln_fwd_kernelINS_13Kernel_traitsIfffffjLj4096ELj1ELj1ELj4ELj16ENS_18Kernel_traits_baseILj4096EfffffjLj128EEEEELb1ELb0ELb0ELb0EEEvNS_9FwdParamsE,"a",@progbits
	.sectionflags	@""
	.align	4
.nv.constant0._ZN10layer_norm13ln_fwd_kernelINS_13Kernel_traitsIfffffjLj4096ELj1ELj1ELj4ELj16ENS_18Kernel_traits_baseILj4096EfffffjLj128EEEEELb1ELb0ELb0ELb0EEEvNS_9FwdParamsE:
	.zero		1128


//--------------------- .nv.constant0._ZN10layer_norm13ln_fwd_kernelINS_13Kernel_traitsIfffffjLj4096ELj1ELj1ELj4ELj16ENS_18Kernel_traits_baseILj4096EfffffjLj128EEEEELb1ELb0ELb0ELb1EEEvNS_9FwdParamsE --------------------------
	.section	.nv.constant0._ZN10layer_norm13ln_fwd_kernelINS_13Kernel_traitsIfffffjLj4096ELj1ELj1ELj4ELj16ENS_18Kernel_traits_baseILj4096EfffffjLj128EEEEELb1ELb0ELb0ELb1EEEvNS_9FwdParamsE,"a",@progbits
	.sectionflags	@""
	.align	4
.nv.constant0._ZN10layer_norm13ln_fwd_kernelINS_13Kernel_traitsIfffffjLj4096ELj1ELj1ELj4ELj16ENS_18Kernel_traits_baseILj4096EfffffjLj128EEEEELb1ELb0ELb0ELb1EEEvNS_9FwdParamsE:
	.zero		1128


//--------------------- .nv.constant0._ZN10layer_norm13ln_fwd_kernelINS_13Kernel_traitsIfffffjLj4096ELj1ELj1ELj4ELj16ENS_18Kernel_traits_baseILj4096EfffffjLj128EEEEELb1ELb0ELb1ELb0EEEvNS_9FwdParamsE --------------------------
	.section	.nv.constant0._ZN10layer_norm13ln_fwd_kernelINS_13Kernel_traitsIfffffjLj4096ELj1ELj1ELj4ELj16ENS_18Kernel_traits_baseILj4096EfffffjLj128EEEEELb1ELb0ELb1ELb0EEEvNS_9FwdParamsE,"a",@progbits
	.sectionflags	@""
	.align	4
.nv.constant0._ZN10layer_norm13ln_fwd_kernelINS_13Kernel_traitsIfffffjLj4096ELj1ELj1ELj4ELj16ENS_18Kernel_traits_baseILj4096EfffffjLj128EEEEELb1ELb0ELb1ELb0EEEvNS_9FwdParamsE:
	.zero		1128


//--------------------- .nv.constant0._ZN10layer_norm13ln_fwd_kernelINS_13Kernel_traitsIfffffjLj4096ELj1ELj1ELj4ELj16ENS_18Kernel_traits_baseILj4096EfffffjLj128EEEEELb1ELb0ELb1ELb1EEEvNS_9FwdParamsE --------------------------
	.section	.nv.constant0._ZN10layer_norm13ln_fwd_kernelINS_13Kernel_traitsIfffffjLj4096ELj1ELj1ELj4ELj16ENS_18Kernel_traits_baseILj4096EfffffjLj128EEEEELb1ELb0ELb1ELb1EEEvNS_9FwdParamsE,"a",@progbits
	.sectionflags	@""
	.align	4
.nv.constant0._ZN10layer_norm13ln_fwd_kernelINS_13Kernel_traitsIfffffjLj4096ELj1ELj1ELj4ELj16ENS_18Kernel_traits_baseILj4096EfffffjLj128EEEEELb1ELb0ELb1ELb1EEEvNS_9FwdParamsE:
	.zero		1128


//--------------------- .nv.constant0._ZN10layer_norm13ln_fwd_kernelINS_13Kernel_traitsIfffffjLj4096ELj1ELj1ELj4ELj16ENS_18Kernel_traits_baseILj4096EfffffjLj128EEEEELb1ELb1ELb0ELb0EEEvNS_9FwdParamsE --------------------------
	.section	.nv.constant0._ZN10layer_norm13ln_fwd_kernelINS_13Kernel_traitsIfffffjLj4096ELj1ELj1ELj4ELj16ENS_18Kernel_traits_baseILj4096EfffffjLj128EEEEELb1ELb1ELb0ELb0EEEvNS_9FwdParamsE,"a",@progbits
	.sectionflags	@""
	.align	4
.nv.constant0._ZN10layer_norm13ln_fwd_kernelINS_13Kernel_traitsIfffffjLj4096ELj1ELj1ELj4ELj16ENS_18Kernel_traits_baseILj4096EfffffjLj128EEEEELb1ELb1ELb0ELb0EEEvNS_9FwdParamsE:
	.zero		1128


//--------------------- .nv.constant0._ZN10layer_norm13ln_fwd_kernelINS_13Kernel_traitsIfffffjLj4096ELj1ELj1ELj4ELj16ENS_18Kernel_traits_baseILj4096EfffffjLj128EEEEELb1ELb1ELb0ELb1EEEvNS_9FwdParamsE --------------------------
	.section	.nv.constant0._ZN10layer_norm13ln_fwd_kernelINS_13Kernel_traitsIfffffjLj4096ELj1ELj1ELj4ELj16ENS_18Kernel_traits_baseILj4096EfffffjLj128EEEEELb1ELb1ELb0ELb1EEEvNS_9FwdParamsE,"a",@progbits
	.sectionflags	@""
	.align	4
.nv.constant0._ZN10layer_norm13ln_fwd_kernelINS_13Kernel_traitsIfffffjLj4096ELj1ELj1ELj4ELj16ENS_18Kernel_traits_baseILj4096EfffffjLj128EEEEELb1ELb1ELb0ELb1EEEvNS_9FwdParamsE:
	.zero		1128


//--------------------- .nv.constant0._ZN10layer_norm13ln_fwd_kernelINS_13Kernel_traitsIfffffjLj4096ELj1ELj1ELj4ELj16ENS_18Kernel_traits_baseILj4096EfffffjLj128EEEEELb1ELb1ELb1ELb0EEEvNS_9FwdParamsE --------------------------
	.section	.nv.constant0._ZN10layer_norm13ln_fwd_kernelINS_13Kernel_traitsIfffffjLj4096ELj1ELj1ELj4ELj16ENS_18Kernel_traits_baseILj4096EfffffjLj128EEEEELb1ELb1ELb1ELb0EEEvNS_9FwdParamsE,"a",@progbits
	.sectionflags	@""
	.align	4
.nv.constant0._ZN10layer_norm13ln_fwd_kernelINS_13Kernel_traitsIfffffjLj4096ELj1ELj1ELj4ELj16ENS_18Kernel_traits_baseILj4096EfffffjLj128EEEEELb1ELb1ELb1ELb0EEEvNS_9FwdParamsE:
	.zero		1128


//--------------------- .nv.constant0._ZN10layer_norm13ln_fwd_kernelINS_13Kernel_traitsIfffffjLj4096ELj1ELj1ELj4ELj16ENS_18Kernel_traits_baseILj4096EfffffjLj128EEEEELb1ELb1ELb1ELb1EEEvNS_9FwdParamsE --------------------------
	.section	.nv.constant0._ZN10layer_norm13ln_fwd_kernelINS_13Kernel_traitsIfffffjLj4096ELj1ELj1ELj4ELj16ENS_18Kernel_traits_baseILj4096EfffffjLj128EEEEELb1ELb1ELb1ELb1EEEvNS_9FwdParamsE,"a",@progbits
	.sectionflags	@""
	.align	4
.nv.constant0._ZN10layer_norm13ln_fwd_kernelINS_13Kernel_traitsIfffffjLj4096ELj1ELj1ELj4ELj16ENS_18Kernel_traits_baseILj4096EfffffjLj128EEEEELb1ELb1ELb1ELb1EEEvNS_9FwdParamsE:
	.zero		1128


//--------------------- SYMBOLS --------------------------

	.type		.nv.reservedSmem.offset0,@object
	.size		.nv.reservedSmem.offset0,0x4
	.type		.nv.reservedSmem.cap,@object
	.size		.nv.reservedSmem.cap,0x4
